	.target	sm_90a

	.elftype	@"ET_EXEC"


//--------------------- .note.nv.tkinfo           --------------------------
	.section	.note.nv.tkinfo,"",@"SHT_NOTE"
	.sectionflags	@"SHF_NOTE_NV_TKINFO"
	.tkinfo
        /*0018*/ 	.word	0x00000002
        /*0030*/ 	.string	""
        /*0030*/ 	.string	"ptxas"
        /*0030*/ 	.string	"Cuda compilation tools, release 13.0, V13.0.88"
        /*0030*/ 	.string	"Build cuda_13.0.r13.0/compiler.36424714_0"
        /*0030*/ 	.string	"-arch sm_90a -m 64 "



//--------------------- .note.nv.cuinfo           --------------------------
	.section	.note.nv.cuinfo,"",@"SHT_NOTE"
	.sectionflags	@"SHF_NOTE_NV_CUINFO"
        /*0018*/ 	.short	0x0002
        /*001a*/ 	.short	0x005a
        /*001c*/ 	.short	0x0082
	.zero		2


//--------------------- .nv.info                  --------------------------
	.section	.nv.info,"",@"SHT_CUDA_INFO"
	.align	4


	//----- nvinfo : EIATTR_REGCOUNT
	.align		4
        /*0000*/ 	.byte	0x04, 0x2f
        /*0002*/ 	.short	(.L_21 - .L_20)
	.align		4
.L_20:
        /*0004*/ 	.word	index@(_ZN7cutlass13device_kernelIN5flash11enable_sm90INS1_16FlashAttnFwdSm90INS1_25CollectiveMainloopFwdSm90ILi2EN4cute5tupleIJNS5_1CILi1EEES8_S8_EEENS6_IJNS7_ILi128EEENS7_ILi96EEENS7_ILi64EEEEEELi256ENS_10bfloat16_tEfNS_4arch4Sm90ELb1ELb0ELb1ELb1ELb0ELb1ELb1ELb1ELb0ELb1ELb1ELb0EEENS1_21CollectiveEpilogueFwdINS6_IJSA_NS7_ILi256EEESB_EEES9_SE_SG_Li256ELb1ELb1ELb1ELb0EEENS1_36VarlenDynamicPersistentTileSchedulerILi128ELi96ELi256ELi128ELb1ELb1ELb1ELb1ELb1ELb1EEEEEEEEEvNT_6ParamsE)
        /*0008*/ 	.word	0x000000a8


	//----- nvinfo : EIATTR_FRAME_SIZE
	.align		4
.L_21:
        /*000c*/ 	.byte	0x04, 0x11
        /*000e*/ 	.short	(.L_23 - .L_22)
	.align		4
.L_22:
        /*0010*/ 	.word	index@(_ZN7cutlass13device_kernelIN5flash11enable_sm90INS1_16FlashAttnFwdSm90INS1_25CollectiveMainloopFwdSm90ILi2EN4cute5tupleIJNS5_1CILi1EEES8_S8_EEENS6_IJNS7_ILi128EEENS7_ILi96EEENS7_ILi64EEEEEELi256ENS_10bfloat16_tEfNS_4arch4Sm90ELb1ELb0ELb1ELb1ELb0ELb1ELb1ELb1ELb0ELb1ELb1ELb0EEENS1_21CollectiveEpilogueFwdINS6_IJSA_NS7_ILi256EEESB_EEES9_SE_SG_Li256ELb1ELb1ELb1ELb0EEENS1_36VarlenDynamicPersistentTileSchedulerILi128ELi96ELi256ELi128ELb1ELb1ELb1ELb1ELb1ELb1EEEEEEEEEvNT_6ParamsE)
        /*0014*/ 	.word	0x000001b8


	//----- nvinfo : EIATTR_REGCOUNT
	.align		4
.L_23:
        /*0018*/ 	.byte	0x04, 0x2f
        /*001a*/ 	.short	(.L_25 - .L_24)
	.align		4
.L_24:
        /*001c*/ 	.word	index@(_ZN7cutlass13device_kernelIN5flash11enable_sm90INS1_16FlashAttnFwdSm90INS1_25CollectiveMainloopFwdSm90ILi2EN4cute5tupleIJNS5_1CILi1EEES8_S8_EEENS6_IJNS7_ILi128EEENS7_ILi96EEENS7_ILi64EEEEEELi256ENS_10bfloat16_tEfNS_4arch4Sm90ELb1ELb0ELb1ELb1ELb0ELb0ELb1ELb1ELb0ELb1ELb1ELb0EEENS1_21CollectiveEpilogueFwdINS6_IJSA_NS7_ILi256EEESB_EEES9_SE_SG_Li256ELb1ELb1ELb1ELb0EEENS1_36VarlenDynamicPersistentTileSchedulerILi128ELi96ELi256ELi128ELb1ELb1ELb1ELb1ELb1ELb1EEEEEEEEEvNT_6ParamsE)
        /*0020*/ 	.word	0x000000a8


	//----- nvinfo : EIATTR_FRAME_SIZE
	.align		4
.L_25:
        /*0024*/ 	.byte	0x04, 0x11
        /*0026*/ 	.short	(.L_27 - .L_26)
	.align		4
.L_26:
        /*0028*/ 	.word	index@(_ZN7cutlass13device_kernelIN5flash11enable_sm90INS1_16FlashAttnFwdSm90INS1_25CollectiveMainloopFwdSm90ILi2EN4cute5tupleIJNS5_1CILi1EEES8_S8_EEENS6_IJNS7_ILi128EEENS7_ILi96EEENS7_ILi64EEEEEELi256ENS_10bfloat16_tEfNS_4arch4Sm90ELb1ELb0ELb1ELb1ELb0ELb0ELb1ELb1ELb0ELb1ELb1ELb0EEENS1_21CollectiveEpilogueFwdINS6_IJSA_NS7_ILi256EEESB_EEES9_SE_SG_Li256ELb1ELb1ELb1ELb0EEENS1_36VarlenDynamicPersistentTileSchedulerILi128ELi96ELi256ELi128ELb1ELb1ELb1ELb1ELb1ELb1EEEEEEEEEvNT_6ParamsE)
        /*002c*/ 	.word	0x00000088


	//----- nvinfo : EIATTR_REGCOUNT
	.align		4
.L_27:
        /*0030*/ 	.byte	0x04, 0x2f
        /*0032*/ 	.short	(.L_29 - .L_28)
	.align		4
.L_28:
        /*0034*/ 	.word	index@(_ZN7cutlass13device_kernelIN5flash11enable_sm90INS1_16FlashAttnFwdSm90INS1_25CollectiveMainloopFwdSm90ILi2EN4cute5tupleIJNS5_1CILi1EEES8_S8_EEENS6_IJNS7_ILi128EEENS7_ILi96EEENS7_ILi64EEEEEELi256ENS_10bfloat16_tEfNS_4arch4Sm90ELb1ELb0ELb1ELb1ELb0ELb1ELb0ELb1ELb0ELb1ELb1ELb0EEENS1_21CollectiveEpilogueFwdINS6_IJSA_NS7_ILi256EEESB_EEES9_SE_SG_Li256ELb1ELb1ELb1ELb0EEENS1_36VarlenDynamicPersistentTileSchedulerILi128ELi96ELi256ELi128ELb1ELb1ELb1ELb1ELb1ELb1EEEEEEEEEvNT_6ParamsE)
        /*0038*/ 	.word	0x000000a8


	//----- nvinfo : EIATTR_FRAME_SIZE
	.align		4
.L_29:
        /*003c*/ 	.byte	0x04, 0x11
        /*003e*/ 	.short	(.L_31 - .L_30)
	.align		4
.L_30:
        /*0040*/ 	.word	index@(_ZN7cutlass13device_kernelIN5flash11enable_sm90INS1_16FlashAttnFwdSm90INS1_25CollectiveMainloopFwdSm90ILi2EN4cute5tupleIJNS5_1CILi1EEES8_S8_EEENS6_IJNS7_ILi128EEENS7_ILi96EEENS7_ILi64EEEEEELi256ENS_10bfloat16_tEfNS_4arch4Sm90ELb1ELb0ELb1ELb1ELb0ELb1ELb0ELb1ELb0ELb1ELb1ELb0EEENS1_21CollectiveEpilogueFwdINS6_IJSA_NS7_ILi256EEESB_EEES9_SE_SG_Li256ELb1ELb1ELb1ELb0EEENS1_36VarlenDynamicPersistentTileSchedulerILi128ELi96ELi256ELi128ELb1ELb1ELb1ELb1ELb1ELb1EEEEEEEEEvNT_6ParamsE)
        /*0044*/ 	.word	0x00000078


	//----- nvinfo : EIATTR_REGCOUNT
	.align		4
.L_31:
        /*0048*/ 	.byte	0x04, 0x2f
        /*004a*/ 	.short	(.L_33 - .L_32)
	.align		4
.L_32:
        /*004c*/ 	.word	index@(_ZN7cutlass13device_kernelIN5flash11enable_sm90INS1_16FlashAttnFwdSm90INS1_25CollectiveMainloopFwdSm90ILi2EN4cute5tupleIJNS5_1CILi1EEES8_S8_EEENS6_IJNS7_ILi128EEENS7_ILi96EEENS7_ILi64EEEEEELi256ENS_10bfloat16_tEfNS_4arch4Sm90ELb1ELb0ELb1ELb1ELb0ELb0ELb0ELb1ELb0ELb1ELb1ELb0EEENS1_21CollectiveEpilogueFwdINS6_IJSA_NS7_ILi256EEESB_EEES9_SE_SG_Li256ELb1ELb1ELb1ELb0EEENS1_36VarlenDynamicPersistentTileSchedulerILi128ELi96ELi256ELi128ELb1ELb1ELb1ELb1ELb1ELb1EEEEEEEEEvNT_6ParamsE)
        /*0050*/ 	.word	0x000000a8


	//----- nvinfo : EIATTR_FRAME_SIZE
	.align		4
.L_33:
        /*0054*/ 	.byte	0x04, 0x11
        /*0056*/ 	.short	(.L_35 - .L_34)
	.align		4
.L_34:
        /*0058*/ 	.word	index@(_ZN7cutlass13device_kernelIN5flash11enable_sm90INS1_16FlashAttnFwdSm90INS1_25CollectiveMainloopFwdSm90ILi2EN4cute5tupleIJNS5_1CILi1EEES8_S8_EEENS6_IJNS7_ILi128EEENS7_ILi96EEENS7_ILi64EEEEEELi256ENS_10bfloat16_tEfNS_4arch4Sm90ELb1ELb0ELb1ELb1ELb0ELb0ELb0ELb1ELb0ELb1ELb1ELb0EEENS1_21CollectiveEpilogueFwdINS6_IJSA_NS7_ILi256EEESB_EEES9_SE_SG_Li256ELb1ELb1ELb1ELb0EEENS1_36VarlenDynamicPersistentTileSchedulerILi128ELi96ELi256ELi128ELb1ELb1ELb1ELb1ELb1ELb1EEEEEEEEEvNT_6ParamsE)
        /*005c*/ 	.word	0x00000060


	//----- nvinfo : EIATTR_REGCOUNT
	.align		4
.L_35:
        /*0060*/ 	.byte	0x04, 0x2f
        /*0062*/ 	.short	(.L_37 - .L_36)
	.align		4
.L_36:
        /*0064*/ 	.word	index@(_ZN7cutlass13device_kernelIN5flash11enable_sm90INS1_16FlashAttnFwdSm90INS1_25CollectiveMainloopFwdSm90ILi2EN4cute5tupleIJNS5_1CILi1EEES8_S8_EEENS6_IJNS7_ILi128EEENS7_ILi96EEENS7_ILi64EEEEEELi256ENS_10bfloat16_tEfNS_4arch4Sm90ELb1ELb0ELb1ELb0ELb0ELb0ELb1ELb1ELb0ELb1ELb1ELb0EEENS1_21CollectiveEpilogueFwdINS6_IJSA_NS7_ILi256EEESB_EEES9_SE_SG_Li256ELb0ELb1ELb1ELb0EEENS1_19SingleTileSchedulerILb0ELb1ELb1ELi128EEEEEEEEEvNT_6ParamsE)
        /*0068*/ 	.word	0x000000a8


	//----- nvinfo : EIATTR_FRAME_SIZE
	.align		4
.L_37:
        /*006c*/ 	.byte	0x04, 0x11
        /*006e*/ 	.short	(.L_39 - .L_38)
	.align		4
.L_38:
        /*0070*/ 	.word	index@(_ZN7cutlass13device_kernelIN5flash11enable_sm90INS1_16FlashAttnFwdSm90INS1_25CollectiveMainloopFwdSm90ILi2EN4cute5tupleIJNS5_1CILi1EEES8_S8_EEENS6_IJNS7_ILi128EEENS7_ILi96EEENS7_ILi64EEEEEELi256ENS_10bfloat16_tEfNS_4arch4Sm90ELb1ELb0ELb1ELb0ELb0ELb0ELb1ELb1ELb0ELb1ELb1ELb0EEENS1_21CollectiveEpilogueFwdINS6_IJSA_NS7_ILi256EEESB_EEES9_SE_SG_Li256ELb0ELb1ELb1ELb0EEENS1_19SingleTileSchedulerILb0ELb1ELb1ELi128EEEEEEEEEvNT_6ParamsE)
        /*0074*/ 	.word	0x00000048


	//----- nvinfo : EIATTR_REGCOUNT
	.align		4
.L_39:
        /*0078*/ 	.byte	0x04, 0x2f
        /*007a*/ 	.short	(.L_41 - .L_40)
	.align		4
.L_40:
        /*007c*/ 	.word	index@(_ZN7cutlass13device_kernelIN5flash11enable_sm90INS1_16FlashAttnFwdSm90INS1_25CollectiveMainloopFwdSm90ILi2EN4cute5tupleIJNS5_1CILi1EEES8_S8_EEENS6_IJNS7_ILi128EEENS7_ILi96EEENS7_ILi64EEEEEELi256ENS_10bfloat16_tEfNS_4arch4Sm90ELb1ELb0ELb1ELb0ELb0ELb0ELb0ELb1ELb0ELb1ELb1ELb0EEENS1_21CollectiveEpilogueFwdINS6_IJSA_NS7_ILi256EEESB_EEES9_SE_SG_Li256ELb0ELb1ELb1ELb0EEENS1_19SingleTileSchedulerILb0ELb1ELb1ELi128EEEEEEEEEvNT_6ParamsE)
        /*0080*/ 	.word	0x000000a8


	//----- nvinfo : EIATTR_FRAME_SIZE
	.align		4
.L_41:
        /*0084*/ 	.byte	0x04, 0x11
        /*0086*/ 	.short	(.L_43 - .L_42)
	.align		4
.L_42:
        /*0088*/ 	.word	index@(_ZN7cutlass13device_kernelIN5flash11enable_sm90INS1_16FlashAttnFwdSm90INS1_25CollectiveMainloopFwdSm90ILi2EN4cute5tupleIJNS5_1CILi1EEES8_S8_EEENS6_IJNS7_ILi128EEENS7_ILi96EEENS7_ILi64EEEEEELi256ENS_10bfloat16_tEfNS_4arch4Sm90ELb1ELb0ELb1ELb0ELb0ELb0ELb0ELb1ELb0ELb1ELb1ELb0EEENS1_21CollectiveEpilogueFwdINS6_IJSA_NS7_ILi256EEESB_EEES9_SE_SG_Li256ELb0ELb1ELb1ELb0EEENS1_19SingleTileSchedulerILb0ELb1ELb1ELi128EEEEEEEEEvNT_6ParamsE)
        /*008c*/ 	.word	0x00000010


	//----- nvinfo : EIATTR_REGCOUNT
	.align		4
.L_43:
        /*0090*/ 	.byte	0x04, 0x2f
        /*0092*/ 	.short	(.L_45 - .L_44)
	.align		4
.L_44:
        /*0094*/ 	.word	index@(_ZN7cutlass13device_kernelIN5flash11enable_sm90INS1_16FlashAttnFwdSm90INS1_25CollectiveMainloopFwdSm90ILi2EN4cute5tupleIJNS5_1CILi1EEES8_S8_EEENS6_IJNS7_ILi128EEENS7_ILi96EEENS7_ILi64EEEEEELi256ENS_10bfloat16_tEfNS_4arch4Sm90ELb0ELb1ELb1ELb1ELb0ELb1ELb1ELb1ELb0ELb1ELb1ELb0EEENS1_21CollectiveEpilogueFwdINS6_IJSA_NS7_ILi256EEESB_EEES9_SE_SG_Li256ELb1ELb1ELb1ELb0EEENS1_36VarlenDynamicPersistentTileSchedulerILi128ELi96ELi256ELi128ELb1ELb1ELb1ELb1ELb0ELb1EEEEEEEEEvNT_6ParamsE)
        /*0098*/ 	.word	0x000000a8


	//----- nvinfo : EIATTR_FRAME_SIZE
	.align		4
.L_45:
        /*009c*/ 	.byte	0x04, 0x11
        /*009e*/ 	.short	(.L_47 - .L_46)
	.align		4
.L_46:
        /*00a0*/ 	.word	index@($_ZN7cutlass13device_kernelIN5flash11enable_sm90INS1_16FlashAttnFwdSm90INS1_25CollectiveMainloopFwdSm90ILi2EN4cute5tupleIJNS5_1CILi1EEES8_S8_EEENS6_IJNS7_ILi128EEENS7_ILi96EEENS7_ILi64EEEEEELi256ENS_10bfloat16_tEfNS_4arch4Sm90ELb0ELb1ELb1ELb1ELb0ELb1ELb1ELb1ELb0ELb1ELb1ELb0EEENS1_21CollectiveEpilogueFwdINS6_IJSA_NS7_ILi256EEESB_EEES9_SE_SG_Li256ELb1ELb1ELb1ELb0EEENS1_36VarlenDynamicPersistentTileSchedulerILi128ELi96ELi256ELi128ELb1ELb1ELb1ELb1ELb0ELb1EEEEEEEEEvNT_6ParamsE$_ZZN5flash25CollectiveMainloopFwdSm90ILi2EN4cute5tupleIJNS1_1CILi1EEES4_S4_EEENS2_IJNS3_ILi128EEENS3_ILi96EEENS3_ILi64EEEEEELi256EN7cutlass10bfloat16_tEfNSA_4arch4Sm90ELb0ELb1ELb1ELb1ELb0ELb1ELb1ELb1ELb0ELb1ELb1ELb0EE3mmaINS_16FlashAttnFwdSm90ISE_NS_21CollectiveEpilogueFwdINS2_IJS6_NS3_ILi256EEES7_EEES5_SB_SD_Li256ELb1ELb1ELb1ELb0EEENS_36VarlenDynamicPersistentTileSchedulerILi128ELi96ELi256ELi128ELb1ELb1ELb1ELb1ELb0ELb1EEEE13SharedStorageENS1_6TensorINS1_11ArrayEngineIfLm128EEENS1_6LayoutINS2_IJNS2_IJNS3_ILi2EEEST_NS3_ILi32EEEEEES4_S4_EEENS2_IJNS2_IJS4_ST_NS3_ILi4EEEEEENS3_ILi0EEESZ_EEEEEEENS_7SoftmaxILi2ELi0EEEEEbRKNSE_6ParamsENSA_25PipelineTmaAsyncNoClusterILi2ENSA_16PipelineTmaAsyncILi2EEEEES1B_RNSA_13PipelineStateILj2EEERT0_RT1_iRiRKNS_16SeqlenInfoQKNewKILb1ELb1EEENS2_IJiiiiEEERT_ENKUliT_T0_T1_E_clIZSF_ISO_S12_S14_EbS17_S1B_S1B_S1E_S1G_S1I_iS1J_S1N_S1O_S1Q_EUlRS1R_iE0_NS3_ILb1EEES1Y_EEDaiS1R_S1S_S1T_)
        /*00a4*/ 	.word	0x00000530


	//----- nvinfo : EIATTR_FRAME_SIZE
	.align		4
.L_47:
        /*00a8*/ 	.byte	0x04, 0x11
        /*00aa*/ 	.short	(.L_49 - .L_48)
	.align		4
.L_48:
        /*00ac*/ 	.word	index@(_ZN7cutlass13device_kernelIN5flash11enable_sm90INS1_16FlashAttnFwdSm90INS1_25CollectiveMainloopFwdSm90ILi2EN4cute5tupleIJNS5_1CILi1EEES8_S8_EEENS6_IJNS7_ILi128EEENS7_ILi96EEENS7_ILi64EEEEEELi256ENS_10bfloat16_tEfNS_4arch4Sm90ELb0ELb1ELb1ELb1ELb0ELb1ELb1ELb1ELb0ELb1ELb1ELb0EEENS1_21CollectiveEpilogueFwdINS6_IJSA_NS7_ILi256EEESB_EEES9_SE_SG_Li256ELb1ELb1ELb1ELb0EEENS1_36VarlenDynamicPersistentTileSchedulerILi128ELi96ELi256ELi128ELb1ELb1ELb1ELb1ELb0ELb1EEEEEEEEEvNT_6ParamsE)
        /*00b0*/ 	.word	0x00000530


	//----- nvinfo : EIATTR_REGCOUNT
	.align		4
.L_49:
        /*00b4*/ 	.byte	0x04, 0x2f
        /*00b6*/ 	.short	(.L_51 - .L_50)
	.align		4
.L_50:
        /*00b8*/ 	.word	index@(_ZN7cutlass13device_kernelIN5flash11enable_sm90INS1_16FlashAttnFwdSm90INS1_25CollectiveMainloopFwdSm90ILi2EN4cute5tupleIJNS5_1CILi1EEES8_S8_EEENS6_IJNS7_ILi128EEENS7_ILi96EEENS7_ILi64EEEEEELi256ENS_10bfloat16_tEfNS_4arch4Sm90ELb0ELb1ELb1ELb1ELb0ELb0ELb1ELb1ELb0ELb1ELb1ELb0EEENS1_21CollectiveEpilogueFwdINS6_IJSA_NS7_ILi256EEESB_EEES9_SE_SG_Li256ELb1ELb1ELb1ELb0EEENS1_36VarlenDynamicPersistentTileSchedulerILi128ELi96ELi256ELi128ELb1ELb1ELb1ELb1ELb0ELb1EEEEEEEEEvNT_6ParamsE)
        /*00bc*/ 	.word	0x000000a8


	//----- nvinfo : EIATTR_FRAME_SIZE
	.align		4
.L_51:
        /*00c0*/ 	.byte	0x04, 0x11
        /*00c2*/ 	.short	(.L_53 - .L_52)
	.align		4
.L_52:
        /*00c4*/ 	.word	index@($_ZN7cutlass13device_kernelIN5flash11enable_sm90INS1_16FlashAttnFwdSm90INS1_25CollectiveMainloopFwdSm90ILi2EN4cute5tupleIJNS5_1CILi1EEES8_S8_EEENS6_IJNS7_ILi128EEENS7_ILi96EEENS7_ILi64EEEEEELi256ENS_10bfloat16_tEfNS_4arch4Sm90ELb0ELb1ELb1ELb1ELb0ELb0ELb1ELb1ELb0ELb1ELb1ELb0EEENS1_21CollectiveEpilogueFwdINS6_IJSA_NS7_ILi256EEESB_EEES9_SE_SG_Li256ELb1ELb1ELb1ELb0EEENS1_36VarlenDynamicPersistentTileSchedulerILi128ELi96ELi256ELi128ELb1ELb1ELb1ELb1ELb0ELb1EEEEEEEEEvNT_6ParamsE$_ZZN5flash25CollectiveMainloopFwdSm90ILi2EN4cute5tupleIJNS1_1CILi1EEES4_S4_EEENS2_IJNS3_ILi128EEENS3_ILi96EEENS3_ILi64EEEEEELi256EN7cutlass10bfloat16_tEfNSA_4arch4Sm90ELb0ELb1ELb1ELb1ELb0ELb0ELb1ELb1ELb0ELb1ELb1ELb0EE3mmaINS_16FlashAttnFwdSm90ISE_NS_21CollectiveEpilogueFwdINS2_IJS6_NS3_ILi256EEES7_EEES5_SB_SD_Li256ELb1ELb1ELb1ELb0EEENS_36VarlenDynamicPersistentTileSchedulerILi128ELi96ELi256ELi128ELb1ELb1ELb1ELb1ELb0ELb1EEEE13SharedStorageENS1_6TensorINS1_11ArrayEngineIfLm128EEENS1_6LayoutINS2_IJNS2_IJNS3_ILi2EEEST_NS3_ILi32EEEEEES4_S4_EEENS2_IJNS2_IJS4_ST_NS3_ILi4EEEEEENS3_ILi0EEESZ_EEEEEEENS_7SoftmaxILi2ELi0EEEEEbRKNSE_6ParamsENSA_25PipelineTmaAsyncNoClusterILi2ENSA_16PipelineTmaAsyncILi2EEEEES1B_RNSA_13PipelineStateILj2EEERT0_RT1_iRiRKNS_16SeqlenInfoQKNewKILb1ELb0EEENS2_IJiiiiEEERT_ENKUliT_T0_T1_E_clIZSF_ISO_S12_S14_EbS17_S1B_S1B_S1E_S1G_S1I_iS1J_S1N_S1O_S1Q_EUlRS1R_iE1_NS3_ILb0EEENS3_ILb1EEEEEDaiS1R_S1S_S1T_)
        /*00c8*/ 	.word	0x00000500


	//----- nvinfo : EIATTR_FRAME_SIZE
	.align		4
.L_53:
        /*00cc*/ 	.byte	0x04, 0x11
        /*00ce*/ 	.short	(.L_55 - .L_54)
	.align		4
.L_54:
        /*00d0*/ 	.word	index@(_ZN7cutlass13device_kernelIN5flash11enable_sm90INS1_16FlashAttnFwdSm90INS1_25CollectiveMainloopFwdSm90ILi2EN4cute5tupleIJNS5_1CILi1EEES8_S8_EEENS6_IJNS7_ILi128EEENS7_ILi96EEENS7_ILi64EEEEEELi256ENS_10bfloat16_tEfNS_4arch4Sm90ELb0ELb1ELb1ELb1ELb0ELb0ELb1ELb1ELb0ELb1ELb1ELb0EEENS1_21CollectiveEpilogueFwdINS6_IJSA_NS7_ILi256EEESB_EEES9_SE_SG_Li256ELb1ELb1ELb1ELb0EEENS1_36VarlenDynamicPersistentTileSchedulerILi128ELi96ELi256ELi128ELb1ELb1ELb1ELb1ELb0ELb1EEEEEEEEEvNT_6ParamsE)
        /*00d4*/ 	.word	0x00000500


	//----- nvinfo : EIATTR_REGCOUNT
	.align		4
.L_55:
        /*00d8*/ 	.byte	0x04, 0x2f
        /*00da*/ 	.short	(.L_57 - .L_56)
	.align		4
.L_56:
        /*00dc*/ 	.word	index@(_ZN7cutlass13device_kernelIN5flash11enable_sm90INS1_16FlashAttnFwdSm90INS1_25CollectiveMainloopFwdSm90ILi2EN4cute5tupleIJNS5_1CILi1EEES8_S8_EEENS6_IJNS7_ILi128EEENS7_ILi96EEENS7_ILi64EEEEEELi256ENS_10bfloat16_tEfNS_4arch4Sm90ELb0ELb1ELb1ELb1ELb0ELb1ELb0ELb1ELb0ELb1ELb1ELb0EEENS1_21CollectiveEpilogueFwdINS6_IJSA_NS7_ILi256EEESB_EEES9_SE_SG_Li256ELb1ELb1ELb1ELb0EEENS1_36VarlenDynamicPersistentTileSchedulerILi128ELi96ELi256ELi128ELb1ELb1ELb1ELb1ELb0ELb1EEEEEEEEEvNT_6ParamsE)
        /*00e0*/ 	.word	0x000000a8


	//----- nvinfo : EIATTR_FRAME_SIZE
	.align		4
.L_57:
        /*00e4*/ 	.byte	0x04, 0x11
        /*00e6*/ 	.short	(.L_59 - .L_58)
	.align		4
.L_58:
        /*00e8*/ 	.word	index@(_ZN7cutlass13device_kernelIN5flash11enable_sm90INS1_16FlashAttnFwdSm90INS1_25CollectiveMainloopFwdSm90ILi2EN4cute5tupleIJNS5_1CILi1EEES8_S8_EEENS6_IJNS7_ILi128EEENS7_ILi96EEENS7_ILi64EEEEEELi256ENS_10bfloat16_tEfNS_4arch4Sm90ELb0ELb1ELb1ELb1ELb0ELb1ELb0ELb1ELb0ELb1ELb1ELb0EEENS1_21CollectiveEpilogueFwdINS6_IJSA_NS7_ILi256EEESB_EEES9_SE_SG_Li256ELb1ELb1ELb1ELb0EEENS1_36VarlenDynamicPersistentTileSchedulerILi128ELi96ELi256ELi128ELb1ELb1ELb1ELb1ELb0ELb1EEEEEEEEEvNT_6ParamsE)
        /*00ec*/ 	.word	0x00000078


	//----- nvinfo : EIATTR_REGCOUNT
	.align		4
.L_59:
        /*00f0*/ 	.byte	0x04, 0x2f
        /*00f2*/ 	.short	(.L_61 - .L_60)
	.align		4
.L_60:
        /*00f4*/ 	.word	index@(_ZN7cutlass13device_kernelIN5flash11enable_sm90INS1_16FlashAttnFwdSm90INS1_25CollectiveMainloopFwdSm90ILi2EN4cute5tupleIJNS5_1CILi1EEES8_S8_EEENS6_IJNS7_ILi128EEENS7_ILi96EEENS7_ILi64EEEEEELi256ENS_10bfloat16_tEfNS_4arch4Sm90ELb0ELb1ELb1ELb1ELb0ELb0ELb0ELb1ELb0ELb1ELb1ELb0EEENS1_21CollectiveEpilogueFwdINS6_IJSA_NS7_ILi256EEESB_EEES9_SE_SG_Li256ELb1ELb1ELb1ELb0EEENS1_36VarlenDynamicPersistentTileSchedulerILi128ELi96ELi256ELi128ELb1ELb1ELb1ELb1ELb0ELb1EEEEEEEEEvNT_6ParamsE)
        /*00f8*/ 	.word	0x000000a8


	//----- nvinfo : EIATTR_FRAME_SIZE
	.align		4
.L_61:
        /*00fc*/ 	.byte	0x04, 0x11
        /*00fe*/ 	.short	(.L_63 - .L_62)
	.align		4
.L_62:
        /*0100*/ 	.word	index@(_ZN7cutlass13device_kernelIN5flash11enable_sm90INS1_16FlashAttnFwdSm90INS1_25CollectiveMainloopFwdSm90ILi2EN4cute5tupleIJNS5_1CILi1EEES8_S8_EEENS6_IJNS7_ILi128EEENS7_ILi96EEENS7_ILi64EEEEEELi256ENS_10bfloat16_tEfNS_4arch4Sm90ELb0ELb1ELb1ELb1ELb0ELb0ELb0ELb1ELb0ELb1ELb1ELb0EEENS1_21CollectiveEpilogueFwdINS6_IJSA_NS7_ILi256EEESB_EEES9_SE_SG_Li256ELb1ELb1ELb1ELb0EEENS1_36VarlenDynamicPersistentTileSchedulerILi128ELi96ELi256ELi128ELb1ELb1ELb1ELb1ELb0ELb1EEEEEEEEEvNT_6ParamsE)
        /*0104*/ 	.word	0x00000068


	//----- nvinfo : EIATTR_REGCOUNT
	.align		4
.L_63:
        /*0108*/ 	.byte	0x04, 0x2f
        /*010a*/ 	.short	(.L_65 - .L_64)
	.align		4
.L_64:
        /*010c*/ 	.word	index@(_ZN7cutlass13device_kernelIN5flash11enable_sm90INS1_16FlashAttnFwdSm90INS1_25CollectiveMainloopFwdSm90ILi2EN4cute5tupleIJNS5_1CILi1EEES8_S8_EEENS6_IJNS7_ILi128EEENS7_ILi96EEENS7_ILi64EEEEEELi256ENS_10bfloat16_tEfNS_4arch4Sm90ELb0ELb1ELb1ELb0ELb0ELb0ELb1ELb1ELb0ELb1ELb1ELb0EEENS1_21CollectiveEpilogueFwdINS6_IJSA_NS7_ILi256EEESB_EEES9_SE_SG_Li256ELb0ELb1ELb1ELb0EEENS1_19SingleTileSchedulerILb0ELb1ELb1ELi128EEEEEEEEEvNT_6ParamsE)
        /*0110*/ 	.word	0x000000a8


	//----- nvinfo : EIATTR_FRAME_SIZE
	.align		4
.L_65:
        /*0114*/ 	.byte	0x04, 0x11
        /*0116*/ 	.short	(.L_67 - .L_66)
	.align		4
.L_66:
        /*0118*/ 	.word	index@($_ZN7cutlass13device_kernelIN5flash11enable_sm90INS1_16FlashAttnFwdSm90INS1_25CollectiveMainloopFwdSm90ILi2EN4cute5tupleIJNS5_1CILi1EEES8_S8_EEENS6_IJNS7_ILi128EEENS7_ILi96EEENS7_ILi64EEEEEELi256ENS_10bfloat16_tEfNS_4arch4Sm90ELb0ELb1ELb1ELb0ELb0ELb0ELb1ELb1ELb0ELb1ELb1ELb0EEENS1_21CollectiveEpilogueFwdINS6_IJSA_NS7_ILi256EEESB_EEES9_SE_SG_Li256ELb0ELb1ELb1ELb0EEENS1_19SingleTileSchedulerILb0ELb1ELb1ELi128EEEEEEEEEvNT_6ParamsE$_ZZN5flash25CollectiveMainloopFwdSm90ILi2EN4cute5tupleIJNS1_1CILi1EEES4_S4_EEENS2_IJNS3_ILi128EEENS3_ILi96EEENS3_ILi64EEEEEELi256EN7cutlass10bfloat16_tEfNSA_4arch4Sm90ELb0ELb1ELb1ELb0ELb0ELb0ELb1ELb1ELb0ELb1ELb1ELb0EE3mmaINS_16FlashAttnFwdSm90ISE_NS_21CollectiveEpilogueFwdINS2_IJS6_NS3_ILi256EEES7_EEES5_SB_SD_Li256ELb0ELb1ELb1ELb0EEENS_19SingleTileSchedulerILb0ELb1ELb1ELi128EEEE13SharedStorageENS1_6TensorINS1_11ArrayEngineIfLm128EEENS1_6LayoutINS2_IJNS2_IJNS3_ILi2EEEST_NS3_ILi32EEEEEES4_S4_EEENS2_IJNS2_IJS4_ST_NS3_ILi4EEEEEENS3_ILi0EEESZ_EEEEEEENS_7SoftmaxILi2ELi0EEEEEbRKNSE_6ParamsENSA_25PipelineTmaAsyncNoClusterILi2ENSA_16PipelineTmaAsyncILi2EEEEES1B_RNSA_13PipelineStateILj2EEERT0_RT1_iRiRKNS_16SeqlenInfoQKNewKILb0ELb0EEENS2_IJiiiiEEERT_ENKUliT_T0_T1_E_clIZSF_ISO_S12_S14_EbS17_S1B_S1B_S1E_S1G_S1I_iS1J_S1N_S1O_S1Q_EUlRS1R_iE1_NS3_ILb0EEENS3_ILb1EEEEEDaiS1R_S1S_S1T_)
        /*011c*/ 	.word	0x00003440


	//----- nvinfo : EIATTR_FRAME_SIZE
	.align		4
.L_67:
        /*0120*/ 	.byte	0x04, 0x11
        /*0122*/ 	.short	(.L_69 - .L_68)
	.align		4
.L_68:
        /*0124*/ 	.word	index@(_ZN7cutlass13device_kernelIN5flash11enable_sm90INS1_16FlashAttnFwdSm90INS1_25CollectiveMainloopFwdSm90ILi2EN4cute5tupleIJNS5_1CILi1EEES8_S8_EEENS6_IJNS7_ILi128EEENS7_ILi96EEENS7_ILi64EEEEEELi256ENS_10bfloat16_tEfNS_4arch4Sm90ELb0ELb1ELb1ELb0ELb0ELb0ELb1ELb1ELb0ELb1ELb1ELb0EEENS1_21CollectiveEpilogueFwdINS6_IJSA_NS7_ILi256EEESB_EEES9_SE_SG_Li256ELb0ELb1ELb1ELb0EEENS1_19SingleTileSchedulerILb0ELb1ELb1ELi128EEEEEEEEEvNT_6ParamsE)
        /*0128*/ 	.word	0x00003440


	//----- nvinfo : EIATTR_REGCOUNT
	.align		4
.L_69:
        /*012c*/ 	.byte	0x04, 0x2f
        /*012e*/ 	.short	(.L_71 - .L_70)
	.align		4
.L_70:
        /*0130*/ 	.word	index@(_ZN7cutlass13device_kernelIN5flash11enable_sm90INS1_16FlashAttnFwdSm90INS1_25CollectiveMainloopFwdSm90ILi2EN4cute5tupleIJNS5_1CILi1EEES8_S8_EEENS6_IJNS7_ILi128EEENS7_ILi96EEENS7_ILi64EEEEEELi256ENS_10bfloat16_tEfNS_4arch4Sm90ELb0ELb1ELb1ELb0ELb0ELb0ELb0ELb1ELb0ELb1ELb1ELb0EEENS1_21CollectiveEpilogueFwdINS6_IJSA_NS7_ILi256EEESB_EEES9_SE_SG_Li256ELb0ELb1ELb1ELb0EEENS1_19SingleTileSchedulerILb0ELb1ELb1ELi128EEEEEEEEEvNT_6ParamsE)
        /*0134*/ 	.word	0x000000a8


	//----- nvinfo : EIATTR_FRAME_SIZE
	.align		4
.L_71:
        /*0138*/ 	.byte	0x04, 0x11
        /*013a*/ 	.short	(.L_73 - .L_72)
	.align		4
.L_72:
        /*013c*/ 	.word	index@(_ZN7cutlass13device_kernelIN5flash11enable_sm90INS1_16FlashAttnFwdSm90INS1_25CollectiveMainloopFwdSm90ILi2EN4cute5tupleIJNS5_1CILi1EEES8_S8_EEENS6_IJNS7_ILi128EEENS7_ILi96EEENS7_ILi64EEEEEELi256ENS_10bfloat16_tEfNS_4arch4Sm90ELb0ELb1ELb1ELb0ELb0ELb0ELb0ELb1ELb0ELb1ELb1ELb0EEENS1_21CollectiveEpilogueFwdINS6_IJSA_NS7_ILi256EEESB_EEES9_SE_SG_Li256ELb0ELb1ELb1ELb0EEENS1_19SingleTileSchedulerILb0ELb1ELb1ELi128EEEEEEEEEvNT_6ParamsE)
        /*0140*/ 	.word	0x00000008


	//----- nvinfo : EIATTR_REGCOUNT
	.align		4
.L_73:
        /*0144*/ 	.byte	0x04, 0x2f
        /*0146*/ 	.short	(.L_75 - .L_74)
	.align		4
.L_74:
        /*0148*/ 	.word	index@(_ZN7cutlass13device_kernelIN5flash11enable_sm90INS1_16FlashAttnFwdSm90INS1_25CollectiveMainloopFwdSm90ILi2EN4cute5tupleIJNS5_1CILi1EEES8_S8_EEENS6_IJNS7_ILi128EEENS7_ILi96EEENS7_ILi64EEEEEELi256ENS_10bfloat16_tEfNS_4arch4Sm90ELb0ELb0ELb1ELb1ELb0ELb1ELb1ELb1ELb0ELb1ELb1ELb0EEENS1_21CollectiveEpilogueFwdINS6_IJSA_NS7_ILi256EEESB_EEES9_SE_SG_Li256ELb1ELb1ELb1ELb0EEENS1_36VarlenDynamicPersistentTileSchedulerILi128ELi96ELi256ELi128ELb1ELb1ELb1ELb0ELb1ELb1EEEEEEEEEvNT_6ParamsE)
        /*014c*/ 	.word	0x000000a8


	//----- nvinfo : EIATTR_FRAME_SIZE
	.align		4
.L_75:
        /*0150*/ 	.byte	0x04, 0x11
        /*0152*/ 	.short	(.L_77 - .L_76)
	.align		4
.L_76:
        /*0154*/ 	.word	index@(_ZN7cutlass13device_kernelIN5flash11enable_sm90INS1_16FlashAttnFwdSm90INS1_25CollectiveMainloopFwdSm90ILi2EN4cute5tupleIJNS5_1CILi1EEES8_S8_EEENS6_IJNS7_ILi128EEENS7_ILi96EEENS7_ILi64EEEEEELi256ENS_10bfloat16_tEfNS_4arch4Sm90ELb0ELb0ELb1ELb1ELb0ELb1ELb1ELb1ELb0ELb1ELb1ELb0EEENS1_21CollectiveEpilogueFwdINS6_IJSA_NS7_ILi256EEESB_EEES9_SE_SG_Li256ELb1ELb1ELb1ELb0EEENS1_36VarlenDynamicPersistentTileSchedulerILi128ELi96ELi256ELi128ELb1ELb1ELb1ELb0ELb1ELb1EEEEEEEEEvNT_6ParamsE)
        /*0158*/ 	.word	0x000000b0


	//----- nvinfo : EIATTR_REGCOUNT
	.align		4
.L_77:
        /*015c*/ 	.byte	0x04, 0x2f
        /*015e*/ 	.short	(.L_79 - .L_78)
	.align		4
.L_78:
        /*0160*/ 	.word	index@(_ZN7cutlass13device_kernelIN5flash11enable_sm90INS1_16FlashAttnFwdSm90INS1_25CollectiveMainloopFwdSm90ILi2EN4cute5tupleIJNS5_1CILi1EEES8_S8_EEENS6_IJNS7_ILi128EEENS7_ILi96EEENS7_ILi64EEEEEELi256ENS_10bfloat16_tEfNS_4arch4Sm90ELb0ELb0ELb1ELb1ELb0ELb0ELb1ELb1ELb0ELb1ELb1ELb0EEENS1_21CollectiveEpilogueFwdINS6_IJSA_NS7_ILi256EEESB_EEES9_SE_SG_Li256ELb1ELb1ELb1ELb0EEENS1_36VarlenDynamicPersistentTileSchedulerILi128ELi96ELi256ELi128ELb1ELb1ELb1ELb0ELb1ELb1EEEEEEEEEvNT_6ParamsE)
        /*0164*/ 	.word	0x000000a8


	//----- nvinfo : EIATTR_FRAME_SIZE
	.align		4
.L_79:
        /*0168*/ 	.byte	0x04, 0x11
        /*016a*/ 	.short	(.L_81 - .L_80)
	.align		4
.L_80:
        /*016c*/ 	.word	index@(_ZN7cutlass13device_kernelIN5flash11enable_sm90INS1_16FlashAttnFwdSm90INS1_25CollectiveMainloopFwdSm90ILi2EN4cute5tupleIJNS5_1CILi1EEES8_S8_EEENS6_IJNS7_ILi128EEENS7_ILi96EEENS7_ILi64EEEEEELi256ENS_10bfloat16_tEfNS_4arch4Sm90ELb0ELb0ELb1ELb1ELb0ELb0ELb1ELb1ELb0ELb1ELb1ELb0EEENS1_21CollectiveEpilogueFwdINS6_IJSA_NS7_ILi256EEESB_EEES9_SE_SG_Li256ELb1ELb1ELb1ELb0EEENS1_36VarlenDynamicPersistentTileSchedulerILi128ELi96ELi256ELi128ELb1ELb1ELb1ELb0ELb1ELb1EEEEEEEEEvNT_6ParamsE)
        /*0170*/ 	.word	0x00000088


	//----- nvinfo : EIATTR_REGCOUNT
	.align		4
.L_81:
        /*0174*/ 	.byte	0x04, 0x2f
        /*0176*/ 	.short	(.L_83 - .L_82)
	.align		4
.L_82:
        /*0178*/ 	.word	index@(_ZN7cutlass13device_kernelIN5flash11enable_sm90INS1_16FlashAttnFwdSm90INS1_25CollectiveMainloopFwdSm90ILi2EN4cute5tupleIJNS5_1CILi1EEES8_S8_EEENS6_IJNS7_ILi128EEENS7_ILi96EEENS7_ILi64EEEEEELi256ENS_10bfloat16_tEfNS_4arch4Sm90ELb0ELb0ELb1ELb1ELb0ELb1ELb0ELb1ELb0ELb1ELb1ELb0EEENS1_21CollectiveEpilogueFwdINS6_IJSA_NS7_ILi256EEESB_EEES9_SE_SG_Li256ELb1ELb1ELb1ELb0EEENS1_36VarlenDynamicPersistentTileSchedulerILi128ELi96ELi256ELi128ELb1ELb1ELb1ELb0ELb1ELb1EEEEEEEEEvNT_6ParamsE)
        /*017c*/ 	.word	0x000000a8


	//----- nvinfo : EIATTR_FRAME_SIZE
	.align		4
.L_83:
        /*0180*/ 	.byte	0x04, 0x11
        /*0182*/ 	.short	(.L_85 - .L_84)
	.align		4
.L_84:
        /*0184*/ 	.word	index@(_ZN7cutlass13device_kernelIN5flash11enable_sm90INS1_16FlashAttnFwdSm90INS1_25CollectiveMainloopFwdSm90ILi2EN4cute5tupleIJNS5_1CILi1EEES8_S8_EEENS6_IJNS7_ILi128EEENS7_ILi96EEENS7_ILi64EEEEEELi256ENS_10bfloat16_tEfNS_4arch4Sm90ELb0ELb0ELb1ELb1ELb0ELb1ELb0ELb1ELb0ELb1ELb1ELb0EEENS1_21CollectiveEpilogueFwdINS6_IJSA_NS7_ILi256EEESB_EEES9_SE_SG_Li256ELb1ELb1ELb1ELb0EEENS1_36VarlenDynamicPersistentTileSchedulerILi128ELi96ELi256ELi128ELb1ELb1ELb1ELb0ELb1ELb1EEEEEEEEEvNT_6ParamsE)
        /*0188*/ 	.word	0x00000078


	//----- nvinfo : EIATTR_REGCOUNT
	.align		4
.L_85:
        /*018c*/ 	.byte	0x04, 0x2f
        /*018e*/ 	.short	(.L_87 - .L_86)
	.align		4
.L_86:
        /*0190*/ 	.word	index@(_ZN7cutlass13device_kernelIN5flash11enable_sm90INS1_16FlashAttnFwdSm90INS1_25CollectiveMainloopFwdSm90ILi2EN4cute5tupleIJNS5_1CILi1EEES8_S8_EEENS6_IJNS7_ILi128EEENS7_ILi96EEENS7_ILi64EEEEEELi256ENS_10bfloat16_tEfNS_4arch4Sm90ELb0ELb0ELb1ELb1ELb0ELb0ELb0ELb1ELb0ELb1ELb1ELb0EEENS1_21CollectiveEpilogueFwdINS6_IJSA_NS7_ILi256EEESB_EEES9_SE_SG_Li256ELb1ELb1ELb1ELb0EEENS1_36VarlenDynamicPersistentTileSchedulerILi128ELi96ELi256ELi128ELb1ELb1ELb1ELb0ELb1ELb1EEEEEEEEEvNT_6ParamsE)
        /*0194*/ 	.word	0x000000a8


	//----- nvinfo : EIATTR_FRAME_SIZE
	.align		4
.L_87:
        /*0198*/ 	.byte	0x04, 0x11
        /*019a*/ 	.short	(.L_89 - .L_88)
	.align		4
.L_88:
        /*019c*/ 	.word	index@(_ZN7cutlass13device_kernelIN5flash11enable_sm90INS1_16FlashAttnFwdSm90INS1_25CollectiveMainloopFwdSm90ILi2EN4cute5tupleIJNS5_1CILi1EEES8_S8_EEENS6_IJNS7_ILi128EEENS7_ILi96EEENS7_ILi64EEEEEELi256ENS_10bfloat16_tEfNS_4arch4Sm90ELb0ELb0ELb1ELb1ELb0ELb0ELb0ELb1ELb0ELb1ELb1ELb0EEENS1_21CollectiveEpilogueFwdINS6_IJSA_NS7_ILi256EEESB_EEES9_SE_SG_Li256ELb1ELb1ELb1ELb0EEENS1_36VarlenDynamicPersistentTileSchedulerILi128ELi96ELi256ELi128ELb1ELb1ELb1ELb0ELb1ELb1EEEEEEEEEvNT_6ParamsE)
        /*01a0*/ 	.word	0x00000060


	//----- nvinfo : EIATTR_REGCOUNT
	.align		4
.L_89:
        /*01a4*/ 	.byte	0x04, 0x2f
        /*01a6*/ 	.short	(.L_91 - .L_90)
	.align		4
.L_90:
        /*01a8*/ 	.word	index@(_ZN7cutlass13device_kernelIN5flash11enable_sm90INS1_16FlashAttnFwdSm90INS1_25CollectiveMainloopFwdSm90ILi2EN4cute5tupleIJNS5_1CILi1EEES8_S8_EEENS6_IJNS7_ILi128EEENS7_ILi96EEENS7_ILi64EEEEEELi256ENS_10bfloat16_tEfNS_4arch4Sm90ELb0ELb0ELb1ELb0ELb0ELb0ELb1ELb1ELb0ELb1ELb1ELb0EEENS1_21CollectiveEpilogueFwdINS6_IJSA_NS7_ILi256EEESB_EEES9_SE_SG_Li256ELb0ELb1ELb1ELb0EEENS1_19SingleTileSchedulerILb0ELb1ELb1ELi128EEEEEEEEEvNT_6ParamsE)
        /*01ac*/ 	.word	0x000000a8


	//----- nvinfo : EIATTR_FRAME_SIZE
	.align		4
.L_91:
        /*01b0*/ 	.byte	0x04, 0x11
        /*01b2*/ 	.short	(.L_93 - .L_92)
	.align		4
.L_92:
        /*01b4*/ 	.word	index@(_ZN7cutlass13device_kernelIN5flash11enable_sm90INS1_16FlashAttnFwdSm90INS1_25CollectiveMainloopFwdSm90ILi2EN4cute5tupleIJNS5_1CILi1EEES8_S8_EEENS6_IJNS7_ILi128EEENS7_ILi96EEENS7_ILi64EEEEEELi256ENS_10bfloat16_tEfNS_4arch4Sm90ELb0ELb0ELb1ELb0ELb0ELb0ELb1ELb1ELb0ELb1ELb1ELb0EEENS1_21CollectiveEpilogueFwdINS6_IJSA_NS7_ILi256EEESB_EEES9_SE_SG_Li256ELb0ELb1ELb1ELb0EEENS1_19SingleTileSchedulerILb0ELb1ELb1ELi128EEEEEEEEEvNT_6ParamsE)
        /*01b8*/ 	.word	0x00000038


	//----- nvinfo : EIATTR_REGCOUNT
	.align		4
.L_93:
        /*01bc*/ 	.byte	0x04, 0x2f
        /*01be*/ 	.short	(.L_95 - .L_94)
	.align		4
.L_94:
        /*01c0*/ 	.word	index@(_ZN7cutlass13device_kernelIN5flash11enable_sm90INS1_16FlashAttnFwdSm90INS1_25CollectiveMainloopFwdSm90ILi2EN4cute5tupleIJNS5_1CILi1EEES8_S8_EEENS6_IJNS7_ILi128EEENS7_ILi96EEENS7_ILi64EEEEEELi256ENS_10bfloat16_tEfNS_4arch4Sm90ELb0ELb0ELb1ELb0ELb0ELb0ELb0ELb1ELb0ELb1ELb1ELb0EEENS1_21CollectiveEpilogueFwdINS6_IJSA_NS7_ILi256EEESB_EEES9_SE_SG_Li256ELb0ELb1ELb1ELb0EEENS1_19SingleTileSchedulerILb0ELb1ELb1ELi128EEEEEEEEEvNT_6ParamsE)
        /*01c4*/ 	.word	0x000000a8


	//----- nvinfo : EIATTR_FRAME_SIZE
	.align		4
.L_95:
        /*01c8*/ 	.byte	0x04, 0x11
        /*01ca*/ 	.short	(.L_97 - .L_96)
	.align		4
.L_96:
        /*01cc*/ 	.word	index@(_ZN7cutlass13device_kernelIN5flash11enable_sm90INS1_16FlashAttnFwdSm90INS1_25CollectiveMainloopFwdSm90ILi2EN4cute5tupleIJNS5_1CILi1EEES8_S8_EEENS6_IJNS7_ILi128EEENS7_ILi96EEENS7_ILi64EEEEEELi256ENS_10bfloat16_tEfNS_4arch4Sm90ELb0ELb0ELb1ELb0ELb0ELb0ELb0ELb1ELb0ELb1ELb1ELb0EEENS1_21CollectiveEpilogueFwdINS6_IJSA_NS7_ILi256EEESB_EEES9_SE_SG_Li256ELb0ELb1ELb1ELb0EEENS1_19SingleTileSchedulerILb0ELb1ELb1ELi128EEEEEEEEEvNT_6ParamsE)
        /*01d0*/ 	.word	0x00000010


	//----- nvinfo : EIATTR_MIN_STACK_SIZE
	.align		4
.L_97:
        /*01d4*/ 	.byte	0x04, 0x12
        /*01d6*/ 	.short	(.L_99 - .L_98)
	.align		4
.L_98:
        /*01d8*/ 	.word	index@(_ZN7cutlass13device_kernelIN5flash11enable_sm90INS1_16FlashAttnFwdSm90INS1_25CollectiveMainloopFwdSm90ILi2EN4cute5tupleIJNS5_1CILi1EEES8_S8_EEENS6_IJNS7_ILi128EEENS7_ILi96EEENS7_ILi64EEEEEELi256ENS_10bfloat16_tEfNS_4arch4Sm90ELb0ELb0ELb1ELb0ELb0ELb0ELb0ELb1ELb0ELb1ELb1ELb0EEENS1_21CollectiveEpilogueFwdINS6_IJSA_NS7_ILi256EEESB_EEES9_SE_SG_Li256ELb0ELb1ELb1ELb0EEENS1_19SingleTileSchedulerILb0ELb1ELb1ELi128EEEEEEEEEvNT_6ParamsE)
        /*01dc*/ 	.word	0x00000010


	//----- nvinfo : EIATTR_MIN_STACK_SIZE
	.align		4
.L_99:
        /*01e0*/ 	.byte	0x04, 0x12
        /*01e2*/ 	.short	(.L_101 - .L_100)
	.align		4
.L_100:
        /*01e4*/ 	.word	index@(_ZN7cutlass13device_kernelIN5flash11enable_sm90INS1_16FlashAttnFwdSm90INS1_25CollectiveMainloopFwdSm90ILi2EN4cute5tupleIJNS5_1CILi1EEES8_S8_EEENS6_IJNS7_ILi128EEENS7_ILi96EEENS7_ILi64EEEEEELi256ENS_10bfloat16_tEfNS_4arch4Sm90ELb0ELb0ELb1ELb0ELb0ELb0ELb1ELb1ELb0ELb1ELb1ELb0EEENS1_21CollectiveEpilogueFwdINS6_IJSA_NS7_ILi256EEESB_EEES9_SE_SG_Li256ELb0ELb1ELb1ELb0EEENS1_19SingleTileSchedulerILb0ELb1ELb1ELi128EEEEEEEEEvNT_6ParamsE)
        /*01e8*/ 	.word	0x00000038


	//----- nvinfo : EIATTR_MIN_STACK_SIZE
	.align		4
.L_101:
        /*01ec*/ 	.byte	0x04, 0x12
        /*01ee*/ 	.short	(.L_103 - .L_102)
	.align		4
.L_102:
        /*01f0*/ 	.word	index@(_ZN7cutlass13device_kernelIN5flash11enable_sm90INS1_16FlashAttnFwdSm90INS1_25CollectiveMainloopFwdSm90ILi2EN4cute5tupleIJNS5_1CILi1EEES8_S8_EEENS6_IJNS7_ILi128EEENS7_ILi96EEENS7_ILi64EEEEEELi256ENS_10bfloat16_tEfNS_4arch4Sm90ELb0ELb0ELb1ELb1ELb0ELb0ELb0ELb1ELb0ELb1ELb1ELb0EEENS1_21CollectiveEpilogueFwdINS6_IJSA_NS7_ILi256EEESB_EEES9_SE_SG_Li256ELb1ELb1ELb1ELb0EEENS1_36VarlenDynamicPersistentTileSchedulerILi128ELi96ELi256ELi128ELb1ELb1ELb1ELb0ELb1ELb1EEEEEEEEEvNT_6ParamsE)
        /*01f4*/ 	.word	0x00000060


	//----- nvinfo : EIATTR_MIN_STACK_SIZE
	.align		4
.L_103:
        /*01f8*/ 	.byte	0x04, 0x12
        /*01fa*/ 	.short	(.L_105 - .L_104)
	.align		4
.L_104:
        /*01fc*/ 	.word	index@(_ZN7cutlass13device_kernelIN5flash11enable_sm90INS1_16FlashAttnFwdSm90INS1_25CollectiveMainloopFwdSm90ILi2EN4cute5tupleIJNS5_1CILi1EEES8_S8_EEENS6_IJNS7_ILi128EEENS7_ILi96EEENS7_ILi64EEEEEELi256ENS_10bfloat16_tEfNS_4arch4Sm90ELb0ELb0ELb1ELb1ELb0ELb1ELb0ELb1ELb0ELb1ELb1ELb0EEENS1_21CollectiveEpilogueFwdINS6_IJSA_NS7_ILi256EEESB_EEES9_SE_SG_Li256ELb1ELb1ELb1ELb0EEENS1_36VarlenDynamicPersistentTileSchedulerILi128ELi96ELi256ELi128ELb1ELb1ELb1ELb0ELb1ELb1EEEEEEEEEvNT_6ParamsE)
        /*0200*/ 	.word	0x00000078


	//----- nvinfo : EIATTR_MIN_STACK_SIZE
	.align		4
.L_105:
        /*0204*/ 	.byte	0x04, 0x12
        /*0206*/ 	.short	(.L_107 - .L_106)
	.align		4
.L_106:
        /*0208*/ 	.word	index@(_ZN7cutlass13device_kernelIN5flash11enable_sm90INS1_16FlashAttnFwdSm90INS1_25CollectiveMainloopFwdSm90ILi2EN4cute5tupleIJNS5_1CILi1EEES8_S8_EEENS6_IJNS7_ILi128EEENS7_ILi96EEENS7_ILi64EEEEEELi256ENS_10bfloat16_tEfNS_4arch4Sm90ELb0ELb0ELb1ELb1ELb0ELb0ELb1ELb1ELb0ELb1ELb1ELb0EEENS1_21CollectiveEpilogueFwdINS6_IJSA_NS7_ILi256EEESB_EEES9_SE_SG_Li256ELb1ELb1ELb1ELb0EEENS1_36VarlenDynamicPersistentTileSchedulerILi128ELi96ELi256ELi128ELb1ELb1ELb1ELb0ELb1ELb1EEEEEEEEEvNT_6ParamsE)
        /*020c*/ 	.word	0x00000088


	//----- nvinfo : EIATTR_MIN_STACK_SIZE
	.align		4
.L_107:
        /*0210*/ 	.byte	0x04, 0x12
        /*0212*/ 	.short	(.L_109 - .L_108)
	.align		4
.L_108:
        /*0214*/ 	.word	index@(_ZN7cutlass13device_kernelIN5flash11enable_sm90INS1_16FlashAttnFwdSm90INS1_25CollectiveMainloopFwdSm90ILi2EN4cute5tupleIJNS5_1CILi1EEES8_S8_EEENS6_IJNS7_ILi128EEENS7_ILi96EEENS7_ILi64EEEEEELi256ENS_10bfloat16_tEfNS_4arch4Sm90ELb0ELb0ELb1ELb1ELb0ELb1ELb1ELb1ELb0ELb1ELb1ELb0EEENS1_21CollectiveEpilogueFwdINS6_IJSA_NS7_ILi256EEESB_EEES9_SE_SG_Li256ELb1ELb1ELb1ELb0EEENS1_36VarlenDynamicPersistentTileSchedulerILi128ELi96ELi256ELi128ELb1ELb1ELb1ELb0ELb1ELb1EEEEEEEEEvNT_6ParamsE)
        /*0218*/ 	.word	0x000000b0


	//----- nvinfo : EIATTR_MIN_STACK_SIZE
	.align		4
.L_109:
        /*021c*/ 	.byte	0x04, 0x12
        /*021e*/ 	.short	(.L_111 - .L_110)
	.align		4
.L_110:
        /*0220*/ 	.word	index@(_ZN7cutlass13device_kernelIN5flash11enable_sm90INS1_16FlashAttnFwdSm90INS1_25CollectiveMainloopFwdSm90ILi2EN4cute5tupleIJNS5_1CILi1EEES8_S8_EEENS6_IJNS7_ILi128EEENS7_ILi96EEENS7_ILi64EEEEEELi256ENS_10bfloat16_tEfNS_4arch4Sm90ELb0ELb1ELb1ELb0ELb0ELb0ELb0ELb1ELb0ELb1ELb1ELb0EEENS1_21CollectiveEpilogueFwdINS6_IJSA_NS7_ILi256EEESB_EEES9_SE_SG_Li256ELb0ELb1ELb1ELb0EEENS1_19SingleTileSchedulerILb0ELb1ELb1ELi128EEEEEEEEEvNT_6ParamsE)
        /*0224*/ 	.word	0x00000008


	//----- nvinfo : EIATTR_MIN_STACK_SIZE
	.align		4
.L_111:
        /*0228*/ 	.byte	0x04, 0x12
        /*022a*/ 	.short	(.L_113 - .L_112)
	.align		4
.L_112:
        /*022c*/ 	.word	index@(_ZN7cutlass13device_kernelIN5flash11enable_sm90INS1_16FlashAttnFwdSm90INS1_25CollectiveMainloopFwdSm90ILi2EN4cute5tupleIJNS5_1CILi1EEES8_S8_EEENS6_IJNS7_ILi128EEENS7_ILi96EEENS7_ILi64EEEEEELi256ENS_10bfloat16_tEfNS_4arch4Sm90ELb0ELb1ELb1ELb0ELb0ELb0ELb1ELb1ELb0ELb1ELb1ELb0EEENS1_21CollectiveEpilogueFwdINS6_IJSA_NS7_ILi256EEESB_EEES9_SE_SG_Li256ELb0ELb1ELb1ELb0EEENS1_19SingleTileSchedulerILb0ELb1ELb1ELi128EEEEEEEEEvNT_6ParamsE)
        /*0230*/ 	.word	0x00003440


	//----- nvinfo : EIATTR_MIN_STACK_SIZE
	.align		4
.L_113:
        /*0234*/ 	.byte	0x04, 0x12
        /*0236*/ 	.short	(.L_115 - .L_114)
	.align		4
.L_114:
        /*0238*/ 	.word	index@(_ZN7cutlass13device_kernelIN5flash11enable_sm90INS1_16FlashAttnFwdSm90INS1_25CollectiveMainloopFwdSm90ILi2EN4cute5tupleIJNS5_1CILi1EEES8_S8_EEENS6_IJNS7_ILi128EEENS7_ILi96EEENS7_ILi64EEEEEELi256ENS_10bfloat16_tEfNS_4arch4Sm90ELb0ELb1ELb1ELb1ELb0ELb0ELb0ELb1ELb0ELb1ELb1ELb0EEENS1_21CollectiveEpilogueFwdINS6_IJSA_NS7_ILi256EEESB_EEES9_SE_SG_Li256ELb1ELb1ELb1ELb0EEENS1_36VarlenDynamicPersistentTileSchedulerILi128ELi96ELi256ELi128ELb1ELb1ELb1ELb1ELb0ELb1EEEEEEEEEvNT_6ParamsE)
        /*023c*/ 	.word	0x00000068


	//----- nvinfo : EIATTR_MIN_STACK_SIZE
	.align		4
.L_115:
        /*0240*/ 	.byte	0x04, 0x12
        /*0242*/ 	.short	(.L_117 - .L_116)
	.align		4
.L_116:
        /*0244*/ 	.word	index@(_ZN7cutlass13device_kernelIN5flash11enable_sm90INS1_16FlashAttnFwdSm90INS1_25CollectiveMainloopFwdSm90ILi2EN4cute5tupleIJNS5_1CILi1EEES8_S8_EEENS6_IJNS7_ILi128EEENS7_ILi96EEENS7_ILi64EEEEEELi256ENS_10bfloat16_tEfNS_4arch4Sm90ELb0ELb1ELb1ELb1ELb0ELb1ELb0ELb1ELb0ELb1ELb1ELb0EEENS1_21CollectiveEpilogueFwdINS6_IJSA_NS7_ILi256EEESB_EEES9_SE_SG_Li256ELb1ELb1ELb1ELb0EEENS1_36VarlenDynamicPersistentTileSchedulerILi128ELi96ELi256ELi128ELb1ELb1ELb1ELb1ELb0ELb1EEEEEEEEEvNT_6ParamsE)
        /*0248*/ 	.word	0x00000078


	//----- nvinfo : EIATTR_MIN_STACK_SIZE
	.align		4
.L_117:
        /*024c*/ 	.byte	0x04, 0x12
        /*024e*/ 	.short	(.L_119 - .L_118)
	.align		4
.L_118:
        /*0250*/ 	.word	index@(_ZN7cutlass13device_kernelIN5flash11enable_sm90INS1_16FlashAttnFwdSm90INS1_25CollectiveMainloopFwdSm90ILi2EN4cute5tupleIJNS5_1CILi1EEES8_S8_EEENS6_IJNS7_ILi128EEENS7_ILi96EEENS7_ILi64EEEEEELi256ENS_10bfloat16_tEfNS_4arch4Sm90ELb0ELb1ELb1ELb1ELb0ELb0ELb1ELb1ELb0ELb1ELb1ELb0EEENS1_21CollectiveEpilogueFwdINS6_IJSA_NS7_ILi256EEESB_EEES9_SE_SG_Li256ELb1ELb1ELb1ELb0EEENS1_36VarlenDynamicPersistentTileSchedulerILi128ELi96ELi256ELi128ELb1ELb1ELb1ELb1ELb0ELb1EEEEEEEEEvNT_6ParamsE)
        /*0254*/ 	.word	0x00000500


	//----- nvinfo : EIATTR_MIN_STACK_SIZE
	.align		4
.L_119:
        /*0258*/ 	.byte	0x04, 0x12
        /*025a*/ 	.short	(.L_121 - .L_120)
	.align		4
.L_120:
        /*025c*/ 	.word	index@(_ZN7cutlass13device_kernelIN5flash11enable_sm90INS1_16FlashAttnFwdSm90INS1_25CollectiveMainloopFwdSm90ILi2EN4cute5tupleIJNS5_1CILi1EEES8_S8_EEENS6_IJNS7_ILi128EEENS7_ILi96EEENS7_ILi64EEEEEELi256ENS_10bfloat16_tEfNS_4arch4Sm90ELb0ELb1ELb1ELb1ELb0ELb1ELb1ELb1ELb0ELb1ELb1ELb0EEENS1_21CollectiveEpilogueFwdINS6_IJSA_NS7_ILi256EEESB_EEES9_SE_SG_Li256ELb1ELb1ELb1ELb0EEENS1_36VarlenDynamicPersistentTileSchedulerILi128ELi96ELi256ELi128ELb1ELb1ELb1ELb1ELb0ELb1EEEEEEEEEvNT_6ParamsE)
        /*0260*/ 	.word	0x00000530


	//----- nvinfo : EIATTR_MIN_STACK_SIZE
	.align		4
.L_121:
        /*0264*/ 	.byte	0x04, 0x12
        /*0266*/ 	.short	(.L_123 - .L_122)
	.align		4
.L_122:
        /*0268*/ 	.word	index@(_ZN7cutlass13device_kernelIN5flash11enable_sm90INS1_16FlashAttnFwdSm90INS1_25CollectiveMainloopFwdSm90ILi2EN4cute5tupleIJNS5_1CILi1EEES8_S8_EEENS6_IJNS7_ILi128EEENS7_ILi96EEENS7_ILi64EEEEEELi256ENS_10bfloat16_tEfNS_4arch4Sm90ELb1ELb0ELb1ELb0ELb0ELb0ELb0ELb1ELb0ELb1ELb1ELb0EEENS1_21CollectiveEpilogueFwdINS6_IJSA_NS7_ILi256EEESB_EEES9_SE_SG_Li256ELb0ELb1ELb1ELb0EEENS1_19SingleTileSchedulerILb0ELb1ELb1ELi128EEEEEEEEEvNT_6ParamsE)
        /*026c*/ 	.word	0x00000010


	//----- nvinfo : EIATTR_MIN_STACK_SIZE
	.align		4
.L_123:
        /*0270*/ 	.byte	0x04, 0x12
        /*0272*/ 	.short	(.L_125 - .L_124)
	.align		4
.L_124:
        /*0274*/ 	.word	index@(_ZN7cutlass13device_kernelIN5flash11enable_sm90INS1_16FlashAttnFwdSm90INS1_25CollectiveMainloopFwdSm90ILi2EN4cute5tupleIJNS5_1CILi1EEES8_S8_EEENS6_IJNS7_ILi128EEENS7_ILi96EEENS7_ILi64EEEEEELi256ENS_10bfloat16_tEfNS_4arch4Sm90ELb1ELb0ELb1ELb0ELb0ELb0ELb1ELb1ELb0ELb1ELb1ELb0EEENS1_21CollectiveEpilogueFwdINS6_IJSA_NS7_ILi256EEESB_EEES9_SE_SG_Li256ELb0ELb1ELb1ELb0EEENS1_19SingleTileSchedulerILb0ELb1ELb1ELi128EEEEEEEEEvNT_6ParamsE)
        /*0278*/ 	.word	0x00000048


	//----- nvinfo : EIATTR_MIN_STACK_SIZE
	.align		4
.L_125:
        /*027c*/ 	.byte	0x04, 0x12
        /*027e*/ 	.short	(.L_127 - .L_126)
	.align		4
.L_126:
        /*0280*/ 	.word	index@(_ZN7cutlass13device_kernelIN5flash11enable_sm90INS1_16FlashAttnFwdSm90INS1_25CollectiveMainloopFwdSm90ILi2EN4cute5tupleIJNS5_1CILi1EEES8_S8_EEENS6_IJNS7_ILi128EEENS7_ILi96EEENS7_ILi64EEEEEELi256ENS_10bfloat16_tEfNS_4arch4Sm90ELb1ELb0ELb1ELb1ELb0ELb0ELb0ELb1ELb0ELb1ELb1ELb0EEENS1_21CollectiveEpilogueFwdINS6_IJSA_NS7_ILi256EEESB_EEES9_SE_SG_Li256ELb1ELb1ELb1ELb0EEENS1_36VarlenDynamicPersistentTileSchedulerILi128ELi96ELi256ELi128ELb1ELb1ELb1ELb1ELb1ELb1EEEEEEEEEvNT_6ParamsE)
        /*0284*/ 	.word	0x00000060


	//----- nvinfo : EIATTR_MIN_STACK_SIZE
	.align		4
.L_127:
        /*0288*/ 	.byte	0x04, 0x12
        /*028a*/ 	.short	(.L_129 - .L_128)
	.align		4
.L_128:
        /*028c*/ 	.word	index@(_ZN7cutlass13device_kernelIN5flash11enable_sm90INS1_16FlashAttnFwdSm90INS1_25CollectiveMainloopFwdSm90ILi2EN4cute5tupleIJNS5_1CILi1EEES8_S8_EEENS6_IJNS7_ILi128EEENS7_ILi96EEENS7_ILi64EEEEEELi256ENS_10bfloat16_tEfNS_4arch4Sm90ELb1ELb0ELb1ELb1ELb0ELb1ELb0ELb1ELb0ELb1ELb1ELb0EEENS1_21CollectiveEpilogueFwdINS6_IJSA_NS7_ILi256EEESB_EEES9_SE_SG_Li256ELb1ELb1ELb1ELb0EEENS1_36VarlenDynamicPersistentTileSchedulerILi128ELi96ELi256ELi128ELb1ELb1ELb1ELb1ELb1ELb1EEEEEEEEEvNT_6ParamsE)
        /*0290*/ 	.word	0x00000078


	//----- nvinfo : EIATTR_MIN_STACK_SIZE
	.align		4
.L_129:
        /*0294*/ 	.byte	0x04, 0x12
        /*0296*/ 	.short	(.L_131 - .L_130)
	.align		4
.L_130:
        /*0298*/ 	.word	index@(_ZN7cutlass13device_kernelIN5flash11enable_sm90INS1_16FlashAttnFwdSm90INS1_25CollectiveMainloopFwdSm90ILi2EN4cute5tupleIJNS5_1CILi1EEES8_S8_EEENS6_IJNS7_ILi128EEENS7_ILi96EEENS7_ILi64EEEEEELi256ENS_10bfloat16_tEfNS_4arch4Sm90ELb1ELb0ELb1ELb1ELb0ELb0ELb1ELb1ELb0ELb1ELb1ELb0EEENS1_21CollectiveEpilogueFwdINS6_IJSA_NS7_ILi256EEESB_EEES9_SE_SG_Li256ELb1ELb1ELb1ELb0EEENS1_36VarlenDynamicPersistentTileSchedulerILi128ELi96ELi256ELi128ELb1ELb1ELb1ELb1ELb1ELb1EEEEEEEEEvNT_6ParamsE)
        /*029c*/ 	.word	0x00000088


	//----- nvinfo : EIATTR_MIN_STACK_SIZE
	.align		4
.L_131:
        /*02a0*/ 	.byte	0x04, 0x12
        /*02a2*/ 	.short	(.L_133 - .L_132)
	.align		4
.L_132:
        /*02a4*/ 	.word	index@(_ZN7cutlass13device_kernelIN5flash11enable_sm90INS1_16FlashAttnFwdSm90INS1_25CollectiveMainloopFwdSm90ILi2EN4cute5tupleIJNS5_1CILi1EEES8_S8_EEENS6_IJNS7_ILi128EEENS7_ILi96EEENS7_ILi64EEEEEELi256ENS_10bfloat16_tEfNS_4arch4Sm90ELb1ELb0ELb1ELb1ELb0ELb1ELb1ELb1ELb0ELb1ELb1ELb0EEENS1_21CollectiveEpilogueFwdINS6_IJSA_NS7_ILi256EEESB_EEES9_SE_SG_Li256ELb1ELb1ELb1ELb0EEENS1_36VarlenDynamicPersistentTileSchedulerILi128ELi96ELi256ELi128ELb1ELb1ELb1ELb1ELb1ELb1EEEEEEEEEvNT_6ParamsE)
        /*02a8*/ 	.word	0x000001b8
.L_133:


//--------------------- .nv.compat                --------------------------
	.section	.nv.compat,"",@"SHT_CUDA_COMPAT_INFO"
	.align	4
        /*0000*/ 	.byte	0x02, 0x09, 0x01, 0x00, 0x02, 0x02, 0x04, 0x00, 0x02, 0x05, 0x05, 0x00, 0x03, 0x07, 0x01, 0x01
        /*0010*/ 	.byte	0x02, 0x03, 0x01, 0x00, 0x02, 0x06, 0x01, 0x00, 0x04, 0x0b, 0x08, 0x00, 0x00, 0x00, 0x00, 0x00
        /*0020*/ 	.byte	0x00, 0x00, 0x00, 0x00


//--------------------- .nv.info._ZN7cutlass13device_kernelIN5flash11enable_sm90INS1_16FlashAttnFwdSm90INS1_25CollectiveMainloopFwdSm90ILi2EN4cute5tupleIJNS5_1CILi1EEES8_S8_EEENS6_IJNS7_ILi128EEENS7_ILi96EEENS7_ILi64EEEEEELi256ENS_10bfloat16_tEfNS_4arch4Sm90ELb0ELb0ELb1ELb0ELb0ELb0ELb0ELb1ELb0ELb1ELb1ELb0EEENS1_21CollectiveEpilogueFwdINS6_IJSA_NS7_ILi256EEESB_EEES9_SE_SG_Li256ELb0ELb1ELb1ELb0EEENS1_19SingleTileSchedulerILb0ELb1ELb1ELi128EEEEEEEEEvNT_6ParamsE --------------------------
	.section	.nv.info._ZN7cutlass13device_kernelIN5flash11enable_sm90INS1_16FlashAttnFwdSm90INS1_25CollectiveMainloopFwdSm90ILi2EN4cute5tupleIJNS5_1CILi1EEES8_S8_EEENS6_IJNS7_ILi128EEENS7_ILi96EEENS7_ILi64EEEEEELi256ENS_10bfloat16_tEfNS_4arch4Sm90ELb0ELb0ELb1ELb0ELb0ELb0ELb0ELb1ELb0ELb1ELb1ELb0EEENS1_21CollectiveEpilogueFwdINS6_IJSA_NS7_ILi256EEESB_EEES9_SE_SG_Li256ELb0ELb1ELb1ELb0EEENS1_19SingleTileSchedulerILb0ELb1ELb1ELi128EEEEEEEEEvNT_6ParamsE,"",@"SHT_CUDA_INFO"
	.sectionflags	@""
	.align	4


	//----- nvinfo : EIATTR_CUDA_API_VERSION
	.align		4
        /*0000*/ 	.byte	0x04, 0x37
        /*0002*/ 	.short	(.L_135 - .L_134)
.L_134:
        /*0004*/ 	.word	0x00000082


	//----- nvinfo : EIATTR_KPARAM_INFO
	.align		4
.L_135:
        /*0008*/ 	.byte	0x04, 0x17
        /*000a*/ 	.short	(.L_137 - .L_136)
.L_136:
        /*000c*/ 	.word	0x00000000
        /*0010*/ 	.short	0x0000
        /*0012*/ 	.short	0x0070
        /*0014*/ 	.byte	0x00, 0xf0, 0x01, 0x28


	//----- nvinfo : EIATTR_SPARSE_MMA_MASK
	.align		4
.L_137:
        /*0018*/ 	.byte	0x03, 0x50
        /*001a*/ 	.short	0x0000


	//----- nvinfo : EIATTR_MAXREG_COUNT
	.align		4
        /*001c*/ 	.byte	0x03, 0x1b
        /*001e*/ 	.short	0x00a8


	//----- nvinfo : EIATTR_NUM_BARRIERS
	.align		4
        /*0020*/ 	.byte	0x02, 0x4c
        /*0022*/ 	.byte	0x10
	.zero		1


	//----- nvinfo : EIATTR_EXTERNS
	.align		4
        /*0024*/ 	.byte	0x04, 0x0f
        /*0026*/ 	.short	(.L_139 - .L_138)


	//   ....[0]....
	.align		4
.L_138:
        /*0028*/ 	.word	index@(__assertfail)


	//----- nvinfo : EIATTR_ANNOTATIONS
	.align		4
.L_139:
        /*002c*/ 	.byte	0x04, 0x55
        /*002e*/ 	.short	(.L_141 - .L_140)


	//   ....[0]....
.L_140:
        /*0030*/ 	.word	0x00000001
        /*0034*/ 	.byte	0x80, 0x8d, 0x00, 0x00, 0x01, 0x00, 0x00, 0x00, 0x00, 0x92, 0x00, 0x00, 0x01, 0x00, 0x00, 0x00
        /*0044*/ 	.byte	0x50, 0x92, 0x00, 0x00, 0x01, 0x00, 0x00, 0x00, 0x30, 0x94, 0x00, 0x00, 0x01, 0x00, 0x00, 0x00
        /*0054*/ 	.byte	0x20, 0x95, 0x00, 0x00, 0x01, 0x00, 0x00, 0x00, 0x60, 0xa1, 0x00, 0x00, 0x01, 0x00, 0x00, 0x00
        /*0064*/ 	.byte	0x10, 0xa5, 0x00, 0x00, 0x01, 0x00, 0x00, 0x00, 0x40, 0xa7, 0x00, 0x00, 0x01, 0x00, 0x00, 0x00
        /*0074*/ 	.byte	0x80, 0xaf, 0x00, 0x00, 0x01, 0x00, 0x00, 0x00, 0x10, 0xb8, 0x00, 0x00


	//----- nvinfo : EIATTR_MERCURY_ISA_VERSION
	.align		4
.L_141:
        /*0080*/ 	.byte	0x03, 0x5f
        /*0082*/ 	.short	0x0101


	//----- nvinfo : EIATTR_INT_WARP_WIDE_INSTR_OFFSETS
	.align		4
        /*0084*/ 	.byte	0x04, 0x31
        /*0086*/ 	.short	(.L_143 - .L_142)


	//   ....[0]....
.L_142:
        /*0088*/ 	.word	0x00000130


	//   ....[1]....
        /*008c*/ 	.word	0x00000170


	//   ....[2]....
        /*0090*/ 	.word	0x000001e0


	//----- nvinfo : EIATTR_COOP_GROUP_MASK_REGIDS
	.align		4
.L_143:
        /*0094*/ 	.byte	0x04, 0x29
        /*0096*/ 	.short	(.L_145 - .L_144)


	//   ....[0]....
.L_144:
        /*0098*/ 	.word	0xffffffff


	//   ....[1]....
        /*009c*/ 	.word	0xffffffff


	//   ....[2]....
        /*00a0*/ 	.word	0xffffffff


	//   ....[3]....
        /*00a4*/ 	.word	0xffffffff


	//   ....[4]....
        /*00a8*/ 	.word	0xffffffff


	//   ....[5]....
        /*00ac*/ 	.word	0xffffffff


	//   ....[6]....
        /*00b0*/ 	.word	0xffffffff


	//   ....[7]....
        /*00b4*/ 	.word	0xffffffff


	//   ....[8]....
        /*00b8*/ 	.word	0xffffffff


	//   ....[9]....
        /*00bc*/ 	.word	0xffffffff


	//   ....[10]....
        /*00c0*/ 	.word	0xffffffff


	//   ....[11]....
        /*00c4*/ 	.word	0xffffffff


	//   ....[12]....
        /*00c8*/ 	.word	0xffffffff


	//   ....[13]....
        /*00cc*/ 	.word	0xffffffff


	//   ....[14]....
        /*00d0*/ 	.word	0xffffffff


	//   ....[15]....
        /*00d4*/ 	.word	0xffffffff


	//   ....[16]....
        /*00d8*/ 	.word	0xffffffff


	//   ....[17]....
        /*00dc*/ 	.word	0xffffffff


	//   ....[18]....
        /*00e0*/ 	.word	0xffffffff


	//   ....[19]....
        /*00e4*/ 	.word	0xffffffff


	//   ....[20]....
        /*00e8*/ 	.word	0xffffffff


	//   ....[21]....
        /*00ec*/ 	.word	0xffffffff


	//   ....[22]....
        /*00f0*/ 	.word	0xffffffff


	//   ....[23]....
        /*00f4*/ 	.word	0xffffffff


	//   ....[24]....
        /*00f8*/ 	.word	0xffffffff


	//   ....[25]....
        /*00fc*/ 	.word	0xffffffff


	//   ....[26]....
        /*0100*/ 	.word	0xffffffff


	//   ....[27]....
        /*0104*/ 	.word	0xffffffff


	//   ....[28]....
        /*0108*/ 	.word	0xffffffff


	//   ....[29]....
        /*010c*/ 	.word	0xffffffff


	//   ....[30]....
        /*0110*/ 	.word	0xffffffff


	//   ....[31]....
        /*0114*/ 	.word	0xffffffff


	//   ....[32]....
        /*0118*/ 	.word	0xffffffff


	//   ....[33]....
        /*011c*/ 	.word	0xffffffff


	//   ....[34]....
        /*0120*/ 	.word	0xffffffff


	//   ....[35]....
        /*0124*/ 	.word	0xffffffff


	//   ....[36]....
        /*0128*/ 	.word	0xffffffff


	//   ....[37]....
        /*012c*/ 	.word	0xffffffff


	//   ....[38]....
        /*0130*/ 	.word	0xffffffff


	//   ....[39]....
        /*0134*/ 	.word	0xffffffff


	//   ....[40]....
        /*0138*/ 	.word	0xffffffff


	//   ....[41]....
        /*013c*/ 	.word	0xffffffff


	//   ....[42]....
        /*0140*/ 	.word	0xffffffff


	//   ....[43]....
        /*0144*/ 	.word	0xffffffff


	//   ....[44]....
        /*0148*/ 	.word	0xffffffff


	//   ....[45]....
        /*014c*/ 	.word	0xffffffff


	//   ....[46]....
        /*0150*/ 	.word	0xffffffff


	//   ....[47]....
        /*0154*/ 	.word	0x0500000f


	//   ....[48]....
        /*0158*/ 	.word	0x0500000f


	//   ....[49]....
        /*015c*/ 	.word	0x0500000f


	//   ....[50]....
        /*0160*/ 	.word	0x0500000f


	//   ....[51]....
        /*0164*/ 	.word	0x0500000f


	//   ....[52]....
        /*0168*/ 	.word	0x0500000f


	//   ....[53]....
        /*016c*/ 	.word	0x0500000f


	//   ....[54]....
        /*0170*/ 	.word	0x0500000f


	//   ....[55]....
        /*0174*/ 	.word	0x0500000f


	//   ....[56]....
        /*0178*/ 	.word	0x0500000f


	//   ....[57]....
        /*017c*/ 	.word	0x0500000f


	//   ....[58]....
        /*0180*/ 	.word	0x0500000f


	//   ....[59]....
        /*0184*/ 	.word	0x0500000f


	//   ....[60]....
        /*0188*/ 	.word	0x0500000f


	//   ....[61]....
        /*018c*/ 	.word	0x0500000f


	//   ....[62]....
        /*0190*/ 	.word	0x0500000f


	//   ....[63]....
        /*0194*/ 	.word	0x0500000f


	//   ....[64]....
        /*0198*/ 	.word	0x0500000f


	//----- nvinfo : EIATTR_COOP_GROUP_INSTR_OFFSETS
	.align		4
.L_145:
        /*019c*/ 	.byte	0x04, 0x28
        /*019e*/ 	.short	(.L_147 - .L_146)


	//   ....[0]....
.L_146:
        /*01a0*/ 	.word	0x00000060


	//   ....[1]....
        /*01a4*/ 	.word	0x00000140


	//   ....[2]....
        /*01a8*/ 	.word	0x00000190


	//   ....[3]....
        /*01ac*/ 	.word	0x000003c0


	//   ....[4]....
        /*01b0*/ 	.word	0x00000520


	//   ....[5]....
        /*01b4*/ 	.word	0x00000640


	//   ....[6]....
        /*01b8*/ 	.word	0x000007a0


	//   ....[7]....
        /*01bc*/ 	.word	0x00001320


	//   ....[8]....
        /*01c0*/ 	.word	0x00002470


	//   ....[9]....
        /*01c4*/ 	.word	0x000024f0


	//   ....[10]....
        /*01c8*/ 	.word	0x00002950


	//   ....[11]....
        /*01cc*/ 	.word	0x000029d0


	//   ....[12]....
        /*01d0*/ 	.word	0x00003ef0


	//   ....[13]....
        /*01d4*/ 	.word	0x00003f60


	//   ....[14]....
        /*01d8*/ 	.word	0x000043e0


	//   ....[15]....
        /*01dc*/ 	.word	0x000045b0


	//   ....[16]....
        /*01e0*/ 	.word	0x00005900


	//   ....[17]....
        /*01e4*/ 	.word	0x00005940


	//   ....[18]....
        /*01e8*/ 	.word	0x00005980


	//   ....[19]....
        /*01ec*/ 	.word	0x000059b0


	//   ....[20]....
        /*01f0*/ 	.word	0x00006a50


	//   ....[21]....
        /*01f4*/ 	.word	0x00006ab0


	//   ....[22]....
        /*01f8*/ 	.word	0x00006af0


	//   ....[23]....
        /*01fc*/ 	.word	0x00006b30


	//   ....[24]....
        /*0200*/ 	.word	0x00006b60


	//   ....[25]....
        /*0204*/ 	.word	0x00006b90


	//   ....[26]....
        /*0208*/ 	.word	0x000077e0


	//   ....[27]....
        /*020c*/ 	.word	0x000077f0


	//   ....[28]....
        /*0210*/ 	.word	0x00008820


	//   ....[29]....
        /*0214*/ 	.word	0x00009240


	//   ....[30]....
        /*0218*/ 	.word	0x00009af0


	//   ....[31]....
        /*021c*/ 	.word	0x00009b30


	//   ....[32]....
        /*0220*/ 	.word	0x00009ba0


	//   ....[33]....
        /*0224*/ 	.word	0x00009be0


	//   ....[34]....
        /*0228*/ 	.word	0x00009c40


	//   ....[35]....
        /*022c*/ 	.word	0x00009c70


	//   ....[36]....
        /*0230*/ 	.word	0x00009cc0


	//   ....[37]....
        /*0234*/ 	.word	0x00009d00


	//   ....[38]....
        /*0238*/ 	.word	0x00009d60


	//   ....[39]....
        /*023c*/ 	.word	0x00009d90


	//   ....[40]....
        /*0240*/ 	.word	0x00009de0


	//   ....[41]....
        /*0244*/ 	.word	0x00009e10


	//   ....[42]....
        /*0248*/ 	.word	0x00009e70


	//   ....[43]....
        /*024c*/ 	.word	0x00009ea0


	//   ....[44]....
        /*0250*/ 	.word	0x00009ec0


	//   ....[45]....
        /*0254*/ 	.word	0x00009f00


	//   ....[46]....
        /*0258*/ 	.word	0x0000c0f0


	//   ....[47]....
        /*025c*/ 	.word	0x0000c590


	//   ....[48]....
        /*0260*/ 	.word	0x0000c700


	//   ....[49]....
        /*0264*/ 	.word	0x0000c760


	//   ....[50]....
        /*0268*/ 	.word	0x0000c820


	//   ....[51]....
        /*026c*/ 	.word	0x0000c8e0


	//   ....[52]....
        /*0270*/ 	.word	0x0000c960


	//   ....[53]....
        /*0274*/ 	.word	0x0000ca20


	//   ....[54]....
        /*0278*/ 	.word	0x0000caa0


	//   ....[55]....
        /*027c*/ 	.word	0x0000cb60


	//   ....[56]....
        /*0280*/ 	.word	0x0000cbe0


	//   ....[57]....
        /*0284*/ 	.word	0x0000cca0


	//   ....[58]....
        /*0288*/ 	.word	0x0000cd20


	//   ....[59]....
        /*028c*/ 	.word	0x0000cdd0


	//   ....[60]....
        /*0290*/ 	.word	0x0000ce50


	//   ....[61]....
        /*0294*/ 	.word	0x0000cf00


	//   ....[62]....
        /*0298*/ 	.word	0x0000cf90


	//   ....[63]....
        /*029c*/ 	.word	0x0000d020


	//   ....[64]....
        /*02a0*/ 	.word	0x0000d430


	//----- nvinfo : EIATTR_REG_RECONFIG
	.align		4
.L_147:
        /*02a4*/ 	.byte	0x01, 0x54
	.zero		2


	//----- nvinfo : EIATTR_SYSCALL_OFFSETS
	.align		4
        /*02a8*/ 	.byte	0x04, 0x46
        /*02aa*/ 	.short	(.L_149 - .L_148)


	//   ....[0]....
.L_148:
        /*02ac*/ 	.word	0x000014e0


	//   ....[1]....
        /*02b0*/ 	.word	0x00008f00


	//   ....[2]....
        /*02b4*/ 	.word	0x00009040


	//   ....[3]....
        /*02b8*/ 	.word	0x00009130


	//   ....[4]....
        /*02bc*/ 	.word	0x00009780


	//----- nvinfo : EIATTR_MBARRIER_INSTR_OFFSETS
	.align		4
.L_149:
        /*02c0*/ 	.byte	0x04, 0x39
        /*02c2*/ 	.short	(.L_151 - .L_150)


	//   ....[0]....
.L_150:
        /*02c4*/ 	.word	0x00000270
        /*02c8*/ 	.word	0x000000ff
        /*02cc*/ 	.word	0x00022800
        /*02d0*/ 	.short	0x0100
        /*02d2*/ 	.byte	0x08
	.zero		1


	//   ....[1]....
        /*02d4*/ 	.word	0x00000280
        /*02d8*/ 	.word	0x000000ff
        /*02dc*/ 	.word	0x00022820
        /*02e0*/ 	.short	0x0100
        /*02e2*/ 	.byte	0x08
	.zero		1


	//   ....[2]....
        /*02e4*/ 	.word	0x00000370
        /*02e8*/ 	.word	0x000000ff
        /*02ec*/ 	.word	0x00022830
        /*02f0*/ 	.short	0x0100
        /*02f2*/ 	.byte	0x08
	.zero		1


	//   ....[3]....
        /*02f4*/ 	.word	0x00000380
        /*02f8*/ 	.word	0x000000ff
        /*02fc*/ 	.word	0x00022840
        /*0300*/ 	.short	0x0100
        /*0302*/ 	.byte	0x08
	.zero		1


	//   ....[4]....
        /*0304*/ 	.word	0x00000390
        /*0308*/ 	.word	0x000000ff
        /*030c*/ 	.word	0x00022838
        /*0310*/ 	.short	0x0100
        /*0312*/ 	.byte	0x08
	.zero		1


	//   ....[5]....
        /*0314*/ 	.word	0x000003a0
        /*0318*/ 	.word	0x000000ff
        /*031c*/ 	.word	0x00022848
        /*0320*/ 	.short	0x0100
        /*0322*/ 	.byte	0x08
	.zero		1


	//   ....[6]....
        /*0324*/ 	.word	0x000004d0
        /*0328*/ 	.word	0x000000ff
        /*032c*/ 	.word	0x00022850
        /*0330*/ 	.short	0x0100
        /*0332*/ 	.byte	0x08
	.zero		1


	//   ....[7]....
        /*0334*/ 	.word	0x000004e0
        /*0338*/ 	.word	0x000000ff
        /*033c*/ 	.word	0x00022860
        /*0340*/ 	.short	0x0100
        /*0342*/ 	.byte	0x08
	.zero		1


	//   ....[8]....
        /*0344*/ 	.word	0x000004f0
        /*0348*/ 	.word	0x000000ff
        /*034c*/ 	.word	0x00022858
        /*0350*/ 	.short	0x0100
        /*0352*/ 	.byte	0x08
	.zero		1


	//   ....[9]....
        /*0354*/ 	.word	0x00000500
        /*0358*/ 	.word	0x000000ff
        /*035c*/ 	.word	0x00022868
        /*0360*/ 	.short	0x0100
        /*0362*/ 	.byte	0x08
	.zero		1


	//   ....[10]....
        /*0364*/ 	.word	0x000005f0
        /*0368*/ 	.word	0x000000ff
        /*036c*/ 	.word	0x00022870
        /*0370*/ 	.short	0x0100
        /*0372*/ 	.byte	0x06
	.zero		1


	//   ....[11]....
        /*0374*/ 	.word	0x00000600
        /*0378*/ 	.word	0x000000ff
        /*037c*/ 	.word	0x00022880
        /*0380*/ 	.short	0x0100
        /*0382*/ 	.byte	0x06
	.zero		1


	//   ....[12]....
        /*0384*/ 	.word	0x00000610
        /*0388*/ 	.word	0x000000ff
        /*038c*/ 	.word	0x00022878
        /*0390*/ 	.short	0x0100
        /*0392*/ 	.byte	0x06
	.zero		1


	//   ....[13]....
        /*0394*/ 	.word	0x00000620
        /*0398*/ 	.word	0x000000ff
        /*039c*/ 	.word	0x00022888
        /*03a0*/ 	.short	0x0100
        /*03a2*/ 	.byte	0x06
	.zero		1


	//   ....[14]....
        /*03a4*/ 	.word	0x00000750
        /*03a8*/ 	.word	0x000000ff
        /*03ac*/ 	.word	0x00022890
        /*03b0*/ 	.short	0x0100
        /*03b2*/ 	.byte	0x08
	.zero		1


	//   ....[15]....
        /*03b4*/ 	.word	0x00000760
        /*03b8*/ 	.word	0x000000ff
        /*03bc*/ 	.word	0x000228a0
        /*03c0*/ 	.short	0x0100
        /*03c2*/ 	.byte	0x08
	.zero		1


	//   ....[16]....
        /*03c4*/ 	.word	0x00000770
        /*03c8*/ 	.word	0x000000ff
        /*03cc*/ 	.word	0x00022898
        /*03d0*/ 	.short	0x0100
        /*03d2*/ 	.byte	0x08
	.zero		1


	//   ....[17]....
        /*03d4*/ 	.word	0x00000780
        /*03d8*/ 	.word	0x000000ff
        /*03dc*/ 	.word	0x000228a8
        /*03e0*/ 	.short	0x0100
        /*03e2*/ 	.byte	0x08
	.zero		1


	//   ....[18]....
        /*03e4*/ 	.word	0x000008b0
        /*03e8*/ 	.word	0x000000ff
        /*03ec*/ 	.word	0x000228b0
        /*03f0*/ 	.short	0x0100
        /*03f2*/ 	.byte	0x08
	.zero		1


	//   ....[19]....
        /*03f4*/ 	.word	0x000008c0
        /*03f8*/ 	.word	0x000000ff
        /*03fc*/ 	.word	0x000228c0
        /*0400*/ 	.short	0x0100
        /*0402*/ 	.byte	0x08
	.zero		1


	//   ....[20]....
        /*0404*/ 	.word	0x000008d0
        /*0408*/ 	.word	0x000000ff
        /*040c*/ 	.word	0x000228b8
        /*0410*/ 	.short	0x0100
        /*0412*/ 	.byte	0x08
	.zero		1


	//   ....[21]....
        /*0414*/ 	.word	0x000008e0
        /*0418*/ 	.word	0x000000ff
        /*041c*/ 	.word	0x000228c8
        /*0420*/ 	.short	0x0100
        /*0422*/ 	.byte	0x08
	.zero		1


	//   ....[22]....
        /*0424*/ 	.word	0x00001510
        /*0428*/ 	.word	0x000000ff
        /*042c*/ 	.word	0x00022800
        /*0430*/ 	.short	0x010a
        /*0432*/ 	.byte	0x26
	.zero		1


	//   ....[23]....
        /*0434*/ 	.word	0x000015a0
        /*0438*/ 	.word	0x000000ff
        /*043c*/ 	.word	0x00022830
        /*0440*/ 	.short	0x010a
        /*0442*/ 	.byte	0x26
	.zero		1


	//   ....[24]....
        /*0444*/ 	.word	0x000015e0
        /*0448*/ 	.word	0x000000ff
        /*044c*/ 	.word	0x00022830
        /*0450*/ 	.short	0x010a
        /*0452*/ 	.byte	0x26
	.zero		1


	//   ....[25]....
        /*0454*/ 	.word	0x00002db0
        /*0458*/ 	.word	0x00000005
        /*045c*/ 	.word	0x00000000
        /*0460*/ 	.short	0x0101
        /*0462*/ 	.byte	0x3f
	.zero		1


	//   ....[26]....
        /*0464*/ 	.word	0x00003240
        /*0468*/ 	.word	0x000000ff
        /*046c*/ 	.word	0x00022850
        /*0470*/ 	.short	0x010a
        /*0472*/ 	.byte	0x26
	.zero		1


	//   ....[27]....
        /*0474*/ 	.word	0x00003280
        /*0478*/ 	.word	0x000000ff
        /*047c*/ 	.word	0x00022850
        /*0480*/ 	.short	0x010a
        /*0482*/ 	.byte	0x26
	.zero		1


	//   ....[28]....
        /*0484*/ 	.word	0x000035c0
        /*0488*/ 	.word	0x0000000a
        /*048c*/ 	.word	0x00000000
        /*0490*/ 	.short	0x0101
        /*0492*/ 	.byte	0x3f
	.zero		1


	//   ....[29]....
        /*0494*/ 	.word	0x00003730
        /*0498*/ 	.word	0x000000ff
        /*049c*/ 	.word	0x00022830
        /*04a0*/ 	.short	0x010a
        /*04a2*/ 	.byte	0x1a
	.zero		1


	//   ....[30]....
        /*04a4*/ 	.word	0x00003780
        /*04a8*/ 	.word	0x000000ff
        /*04ac*/ 	.word	0x00022830
        /*04b0*/ 	.short	0x010a
        /*04b2*/ 	.byte	0x1a
	.zero		1


	//   ....[31]....
        /*04b4*/ 	.word	0x00004aa0
        /*04b8*/ 	.word	0x00000098
        /*04bc*/ 	.word	0x00000000
        /*04c0*/ 	.short	0x0101
        /*04c2*/ 	.byte	0x3f
	.zero		1


	//   ....[32]....
        /*04c4*/ 	.word	0x000055f0
        /*04c8*/ 	.word	0x000000ff
        /*04cc*/ 	.word	0x00022850
        /*04d0*/ 	.short	0x010a
        /*04d2*/ 	.byte	0x1a
	.zero		1


	//   ....[33]....
        /*04d4*/ 	.word	0x00005640
        /*04d8*/ 	.word	0x000000ff
        /*04dc*/ 	.word	0x00022850
        /*04e0*/ 	.short	0x010a
        /*04e2*/ 	.byte	0x1a
	.zero		1


	//   ....[34]....
        /*04e4*/ 	.word	0x000058e0
        /*04e8*/ 	.word	0x000000b0
        /*04ec*/ 	.word	0x00000000
        /*04f0*/ 	.short	0x0101
        /*04f2*/ 	.byte	0x3f
	.zero		1


	//   ....[35]....
        /*04f4*/ 	.word	0x00006b70
        /*04f8*/ 	.word	0x000000ff
        /*04fc*/ 	.word	0x00000000
        /*0500*/ 	.short	0x0101
        /*0502*/ 	.byte	0x04
	.zero		1


	//   ....[36]....
        /*0504*/ 	.word	0x00009470
        /*0508*/ 	.word	0x000000ff
        /*050c*/ 	.word	0x00022840
        /*0510*/ 	.short	0x010a
        /*0512*/ 	.byte	0x26
	.zero		1


	//   ....[37]....
        /*0514*/ 	.word	0x00009fd0
        /*0518*/ 	.word	0x000000ff
        /*051c*/ 	.word	0x00022800
        /*0520*/ 	.short	0x0107
        /*0522*/ 	.byte	0x26
	.zero		1


	//   ....[38]....
        /*0524*/ 	.word	0x0000a010
        /*0528*/ 	.word	0x000000ff
        /*052c*/ 	.word	0x00022800
        /*0530*/ 	.short	0x0101
        /*0532*/ 	.byte	0x26
	.zero		1


	//   ....[39]....
        /*0534*/ 	.word	0x0000a020
        /*0538*/ 	.word	0x000000ff
        /*053c*/ 	.word	0x00022820
        /*0540*/ 	.short	0x010a
        /*0542*/ 	.byte	0x26
	.zero		1


	//   ....[40]....
        /*0544*/ 	.word	0x0000a080
        /*0548*/ 	.word	0x000000ff
        /*054c*/ 	.word	0x00022860
        /*0550*/ 	.short	0x010a
        /*0552*/ 	.byte	0x26
	.zero		1


	//   ....[41]....
        /*0554*/ 	.word	0x0000a900
        /*0558*/ 	.word	0x000000ff
        /*055c*/ 	.word	0x00022848
        /*0560*/ 	.short	0x010a
        /*0562*/ 	.byte	0x26
	.zero		1


	//   ....[42]....
        /*0564*/ 	.word	0x0000aad0
        /*0568*/ 	.word	0x000000ff
        /*056c*/ 	.word	0x00022868
        /*0570*/ 	.short	0x010a
        /*0572*/ 	.byte	0x26
	.zero		1


	//   ....[43]....
        /*0574*/ 	.word	0x0000b140
        /*0578*/ 	.word	0x000000ff
        /*057c*/ 	.word	0x00022840
        /*0580*/ 	.short	0x010a
        /*0582*/ 	.byte	0x26
	.zero		1


	//   ....[44]....
        /*0584*/ 	.word	0x0000b320
        /*0588*/ 	.word	0x000000ff
        /*058c*/ 	.word	0x00022860
        /*0590*/ 	.short	0x010a
        /*0592*/ 	.byte	0x26
	.zero		1


	//   ....[45]....
        /*0594*/ 	.word	0x0000b9c0
        /*0598*/ 	.word	0x000000ff
        /*059c*/ 	.word	0x00022848
        /*05a0*/ 	.short	0x010a
        /*05a2*/ 	.byte	0x26
	.zero		1


	//   ....[46]....
        /*05a4*/ 	.word	0x0000bba0
        /*05a8*/ 	.word	0x000000ff
        /*05ac*/ 	.word	0x00022868
        /*05b0*/ 	.short	0x010a
        /*05b2*/ 	.byte	0x26
	.zero		1


	//   ....[47]....
        /*05b4*/ 	.word	0x0000c080
        /*05b8*/ 	.word	0x00000002
        /*05bc*/ 	.word	0x00022820
        /*05c0*/ 	.short	0x010a
        /*05c2*/ 	.byte	0x3f
	.zero		1


	//   ....[48]....
        /*05c4*/ 	.word	0x0000c200
        /*05c8*/ 	.word	0x00000007
        /*05cc*/ 	.word	0x00000000
        /*05d0*/ 	.short	0x010a
        /*05d2*/ 	.byte	0x3f
	.zero		1


	//   ....[49]....
        /*05d4*/ 	.word	0x0000c270
        /*05d8*/ 	.word	0x00000005
        /*05dc*/ 	.word	0x00000000
        /*05e0*/ 	.short	0x010a
        /*05e2*/ 	.byte	0x3f
	.zero		1


	//   ....[50]....
        /*05e4*/ 	.word	0x0000c2d0
        /*05e8*/ 	.word	0x00000005
        /*05ec*/ 	.word	0x00000000
        /*05f0*/ 	.short	0x010a
        /*05f2*/ 	.byte	0x3f
	.zero		1


	//   ....[51]....
        /*05f4*/ 	.word	0x0000c300
        /*05f8*/ 	.word	0x00000003
        /*05fc*/ 	.word	0x00000000
        /*0600*/ 	.short	0x010a
        /*0602*/ 	.byte	0x3f
	.zero		1


	//   ....[52]....
        /*0604*/ 	.word	0x0000c370
        /*0608*/ 	.word	0x00000004
        /*060c*/ 	.word	0x00022800
        /*0610*/ 	.short	0x010a
        /*0612*/ 	.byte	0x3f
	.zero		1


	//   ....[53]....
        /*0614*/ 	.word	0x0000c3d0
        /*0618*/ 	.word	0x00000004
        /*061c*/ 	.word	0x00022830
        /*0620*/ 	.short	0x010a
        /*0622*/ 	.byte	0x3f
	.zero		1


	//   ....[54]....
        /*0624*/ 	.word	0x0000c420
        /*0628*/ 	.word	0x0000000a
        /*062c*/ 	.word	0x00022850
        /*0630*/ 	.short	0x010a
        /*0632*/ 	.byte	0x3f
	.zero		1


	//   ....[55]....
        /*0634*/ 	.word	0x0000c490
        /*0638*/ 	.word	0x00000003
        /*063c*/ 	.word	0x00022830
        /*0640*/ 	.short	0x010a
        /*0642*/ 	.byte	0x3f
	.zero		1


	//   ....[56]....
        /*0644*/ 	.word	0x0000c4f0
        /*0648*/ 	.word	0x000000b0
        /*064c*/ 	.word	0x00022850
        /*0650*/ 	.short	0x010a
        /*0652*/ 	.byte	0x3f
	.zero		1


	//   ....[57]....
        /*0654*/ 	.word	0x0000c650
        /*0658*/ 	.word	0x00000003
        /*065c*/ 	.word	0x00022840
        /*0660*/ 	.short	0x010a
        /*0662*/ 	.byte	0x3f
	.zero		1


	//   ....[58]....
        /*0664*/ 	.word	0x0000d060
        /*0668*/ 	.word	0x00000003
        /*066c*/ 	.word	0x00022820
        /*0670*/ 	.short	0x010a
        /*0672*/ 	.byte	0x3f
	.zero		1


	//   ....[59]....
        /*0674*/ 	.word	0x0000d0c0
        /*0678*/ 	.word	0x00000003
        /*067c*/ 	.word	0x00022860
        /*0680*/ 	.short	0x010a
        /*0682*/ 	.byte	0x3f
	.zero		1


	//   ....[60]....
        /*0684*/ 	.word	0x0000d120
        /*0688*/ 	.word	0x00000003
        /*068c*/ 	.word	0x00022848
        /*0690*/ 	.short	0x010a
        /*0692*/ 	.byte	0x3f
	.zero		1


	//   ....[61]....
        /*0694*/ 	.word	0x0000d180
        /*0698*/ 	.word	0x00000003
        /*069c*/ 	.word	0x00022868
        /*06a0*/ 	.short	0x010a
        /*06a2*/ 	.byte	0x3f
	.zero		1


	//   ....[62]....
        /*06a4*/ 	.word	0x0000d1e0
        /*06a8*/ 	.word	0x00000003
        /*06ac*/ 	.word	0x00022840
        /*06b0*/ 	.short	0x010a
        /*06b2*/ 	.byte	0x3f
	.zero		1


	//   ....[63]....
        /*06b4*/ 	.word	0x0000d240
        /*06b8*/ 	.word	0x00000003
        /*06bc*/ 	.word	0x00022860
        /*06c0*/ 	.short	0x010a
        /*06c2*/ 	.byte	0x3f
	.zero		1


	//   ....[64]....
        /*06c4*/ 	.word	0x0000d2a0
        /*06c8*/ 	.word	0x00000003
        /*06cc*/ 	.word	0x00022848
        /*06d0*/ 	.short	0x010a
        /*06d2*/ 	.byte	0x3f
	.zero		1


	//   ....[65]....
        /*06d4*/ 	.word	0x0000d300
        /*06d8*/ 	.word	0x00000003
        /*06dc*/ 	.word	0x00022868
        /*06e0*/ 	.short	0x010a
        /*06e2*/ 	.byte	0x3f
	.zero		1


	//   ....[66]....
        /*06e4*/ 	.word	0x0000d350
        /*06e8*/ 	.word	0x00000002
        /*06ec*/ 	.word	0x00022820
        /*06f0*/ 	.short	0x010a
        /*06f2*/ 	.byte	0x3f
	.zero		1


	//   ....[67]....
        /*06f4*/ 	.word	0x0000d4f0
        /*06f8*/ 	.word	0x00000007
        /*06fc*/ 	.word	0x00000000
        /*0700*/ 	.short	0x010a
        /*0702*/ 	.byte	0x3f
	.zero		1


	//   ....[68]....
        /*0704*/ 	.word	0x0000d540
        /*0708*/ 	.word	0x00000005
        /*070c*/ 	.word	0x00000000
        /*0710*/ 	.short	0x010a
        /*0712*/ 	.byte	0x3f
	.zero		1


	//   ....[69]....
        /*0714*/ 	.word	0x0000d590
        /*0718*/ 	.word	0x00000005
        /*071c*/ 	.word	0x00000000
        /*0720*/ 	.short	0x010a
        /*0722*/ 	.byte	0x3f
	.zero		1


	//----- nvinfo : EIATTR_NUM_MBARRIERS
	.align		4
.L_151:
        /*0724*/ 	.byte	0x03, 0x38
        /*0726*/ 	.short	0x0016


	//----- nvinfo : EIATTR_EXIT_INSTR_OFFSETS
	.align		4
        /*0728*/ 	.byte	0x04, 0x1c
        /*072a*/ 	.short	(.L_153 - .L_152)


	//   ....[0]....
.L_152:
        /*072c*/ 	.word	0x0000c350


	//----- nvinfo : EIATTR_MAX_THREADS
	.align		4
.L_153:
        /*0730*/ 	.byte	0x04, 0x05
        /*0732*/ 	.short	(.L_155 - .L_154)
.L_154:
        /*0734*/ 	.word	0x00000180
        /*0738*/ 	.word	0x00000001
        /*073c*/ 	.word	0x00000001


	//----- nvinfo : EIATTR_CRS_STACK_SIZE
	.align		4
.L_155:
        /*0740*/ 	.byte	0x04, 0x1e
        /*0742*/ 	.short	(.L_157 - .L_156)
.L_156:
        /*0744*/ 	.word	0x00000000


	//----- nvinfo : EIATTR_CBANK_PARAM_SIZE
	.align		4
.L_157:
        /*0748*/ 	.byte	0x03, 0x19
        /*074a*/ 	.short	0x0a70


	//----- nvinfo : EIATTR_PARAM_CBANK
	.align		4
        /*074c*/ 	.byte	0x04, 0x0a
        /*074e*/ 	.short	(.L_159 - .L_158)
	.align		4
.L_158:
        /*0750*/ 	.word	index@(.nv.constant0._ZN7cutlass13device_kernelIN5flash11enable_sm90INS1_16FlashAttnFwdSm90INS1_25CollectiveMainloopFwdSm90ILi2EN4cute5tupleIJNS5_1CILi1EEES8_S8_EEENS6_IJNS7_ILi128EEENS7_ILi96EEENS7_ILi64EEEEEELi256ENS_10bfloat16_tEfNS_4arch4Sm90ELb0ELb0ELb1ELb0ELb0ELb0ELb0ELb1ELb0ELb1ELb1ELb0EEENS1_21CollectiveEpilogueFwdINS6_IJSA_NS7_ILi256EEESB_EEES9_SE_SG_Li256ELb0ELb1ELb1ELb0EEENS1_19SingleTileSchedulerILb0ELb1ELb1ELi128EEEEEEEEEvNT_6ParamsE)
        /*0754*/ 	.short	0x0210
        /*0756*/ 	.short	0x0a70


	//----- nvinfo : EIATTR_SW_WAR
	.align		4
.L_159:
        /*0758*/ 	.byte	0x04, 0x36
        /*075a*/ 	.short	(.L_161 - .L_160)
.L_160:
        /*075c*/ 	.word	0x00000008
.L_161:


//--------------------- .nv.info._ZN7cutlass13device_kernelIN5flash11enable_sm90INS1_16FlashAttnFwdSm90INS1_25CollectiveMainloopFwdSm90ILi2EN4cute5tupleIJNS5_1CILi1EEES8_S8_EEENS6_IJNS7_ILi128EEENS7_ILi96EEENS7_ILi64EEEEEELi256ENS_10bfloat16_tEfNS_4arch4Sm90ELb0ELb0ELb1ELb0ELb0ELb0ELb1ELb1ELb0ELb1ELb1ELb0EEENS1_21CollectiveEpilogueFwdINS6_IJSA_NS7_ILi256EEESB_EEES9_SE_SG_Li256ELb0ELb1ELb1ELb0EEENS1_19SingleTileSchedulerILb0ELb1ELb1ELi128EEEEEEEEEvNT_6ParamsE --------------------------
	.section	.nv.info._ZN7cutlass13device_kernelIN5flash11enable_sm90INS1_16FlashAttnFwdSm90INS1_25CollectiveMainloopFwdSm90ILi2EN4cute5tupleIJNS5_1CILi1EEES8_S8_EEENS6_IJNS7_ILi128EEENS7_ILi96EEENS7_ILi64EEEEEELi256ENS_10bfloat16_tEfNS_4arch4Sm90ELb0ELb0ELb1ELb0ELb0ELb0ELb1ELb1ELb0ELb1ELb1ELb0EEENS1_21CollectiveEpilogueFwdINS6_IJSA_NS7_ILi256EEESB_EEES9_SE_SG_Li256ELb0ELb1ELb1ELb0EEENS1_19SingleTileSchedulerILb0ELb1ELb1ELi128EEEEEEEEEvNT_6ParamsE,"",@"SHT_CUDA_INFO"
	.sectionflags	@""
	.align	4


	//----- nvinfo : EIATTR_CUDA_API_VERSION
	.align		4
        /*0000*/ 	.byte	0x04, 0x37
        /*0002*/ 	.short	(.L_163 - .L_162)
.L_162:
        /*0004*/ 	.word	0x00000082


	//----- nvinfo : EIATTR_KPARAM_INFO
	.align		4
.L_163:
        /*0008*/ 	.byte	0x04, 0x17
        /*000a*/ 	.short	(.L_165 - .L_164)
.L_164:
        /*000c*/ 	.word	0x00000000
        /*0010*/ 	.short	0x0000
        /*0012*/ 	.short	0x0070
        /*0014*/ 	.byte	0x00, 0xf0, 0x01, 0x2c


	//----- nvinfo : EIATTR_SPARSE_MMA_MASK
	.align		4
.L_165:
        /*0018*/ 	.byte	0x03, 0x50
        /*001a*/ 	.short	0x0000


	//----- nvinfo : EIATTR_MAXREG_COUNT
	.align		4
        /*001c*/ 	.byte	0x03, 0x1b
        /*001e*/ 	.short	0x00a8


	//----- nvinfo : EIATTR_NUM_BARRIERS
	.align		4
        /*0020*/ 	.byte	0x02, 0x4c
        /*0022*/ 	.byte	0x10
	.zero		1


	//----- nvinfo : EIATTR_EXTERNS
	.align		4
        /*0024*/ 	.byte	0x04, 0x0f
        /*0026*/ 	.short	(.L_167 - .L_166)


	//   ....[0]....
	.align		4
.L_166:
        /*0028*/ 	.word	index@(__assertfail)


	//----- nvinfo : EIATTR_ANNOTATIONS
	.align		4
.L_167:
        /*002c*/ 	.byte	0x04, 0x55
        /*002e*/ 	.short	(.L_169 - .L_168)


	//   ....[0]....
.L_168:
        /*0030*/ 	.word	0x00000001
        /*0034*/ 	.byte	0x80, 0x09, 0x00, 0x00, 0x01, 0x00, 0x00, 0x00, 0x70, 0x15, 0x00, 0x00, 0x01, 0x00, 0x00, 0x00
        /* <DEDUP_REMOVED lines=20> */
        /*0184*/ 	.byte	0x00, 0xf7, 0x00, 0x00, 0x01, 0x00, 0x00, 0x00, 0x20, 0xf7, 0x00, 0x00


	//----- nvinfo : EIATTR_MERCURY_ISA_VERSION
	.align		4
.L_169:
        /*0190*/ 	.byte	0x03, 0x5f
        /*0192*/ 	.short	0x0101


	//----- nvinfo : EIATTR_INT_WARP_WIDE_INSTR_OFFSETS
	.align		4
        /*0194*/ 	.byte	0x04, 0x31
        /*0196*/ 	.short	(.L_171 - .L_170)


	//   ....[0]....
.L_170:
        /*0198*/ 	.word	0x00000130


	//   ....[1]....
        /*019c*/ 	.word	0x00000170


	//   ....[2]....
        /*01a0*/ 	.word	0x000001e0


	//   ....[3]....
        /*01a4*/ 	.word	0x000001f0


	//----- nvinfo : EIATTR_COOP_GROUP_MASK_REGIDS
	.align		4
.L_171:
        /*01a8*/ 	.byte	0x04, 0x29
        /*01aa*/ 	.short	(.L_173 - .L_172)


	//   ....[0]....
.L_172:
        /*01ac*/ 	.word	0xffffffff


	//   ....[1]....
        /*01b0*/ 	.word	0xffffffff


	//   ....[2]....
        /*01b4*/ 	.word	0xffffffff


	//   ....[3]....
        /*01b8*/ 	.word	0xffffffff


	//   ....[4]....
        /*01bc*/ 	.word	0xffffffff


	//   ....[5]....
        /*01c0*/ 	.word	0xffffffff


	//   ....[6]....
        /*01c4*/ 	.word	0xffffffff


	//   ....[7]....
        /*01c8*/ 	.word	0xffffffff


	//   ....[8]....
        /*01cc*/ 	.word	0xffffffff


	//   ....[9]....
        /*01d0*/ 	.word	0xffffffff


	//   ....[10]....
        /*01d4*/ 	.word	0xffffffff


	//   ....[11]....
        /*01d8*/ 	.word	0xffffffff


	//   ....[12]....
        /*01dc*/ 	.word	0xffffffff


	//   ....[13]....
        /*01e0*/ 	.word	0xffffffff


	//   ....[14]....
        /*01e4*/ 	.word	0xffffffff


	//   ....[15]....
        /*01e8*/ 	.word	0xffffffff


	//   ....[16]....
        /*01ec*/ 	.word	0xffffffff


	//   ....[17]....
        /*01f0*/ 	.word	0xffffffff


	//   ....[18]....
        /*01f4*/ 	.word	0xffffffff


	//   ....[19]....
        /*01f8*/ 	.word	0xffffffff


	//   ....[20]....
        /*01fc*/ 	.word	0xffffffff


	//   ....[21]....
        /*0200*/ 	.word	0xffffffff


	//   ....[22]....
        /*0204*/ 	.word	0xffffffff


	//   ....[23]....
        /*0208*/ 	.word	0xffffffff


	//   ....[24]....
        /*020c*/ 	.word	0xffffffff


	//   ....[25]....
        /*0210*/ 	.word	0xffffffff


	//   ....[26]....
        /*0214*/ 	.word	0xffffffff


	//   ....[27]....
        /*0218*/ 	.word	0xffffffff


	//   ....[28]....
        /*021c*/ 	.word	0xffffffff


	//   ....[29]....
        /*0220*/ 	.word	0xffffffff


	//   ....[30]....
        /*0224*/ 	.word	0xffffffff


	//   ....[31]....
        /*0228*/ 	.word	0xffffffff


	//   ....[32]....
        /*022c*/ 	.word	0xffffffff


	//   ....[33]....
        /*0230*/ 	.word	0xffffffff


	//   ....[34]....
        /*0234*/ 	.word	0xffffffff


	//   ....[35]....
        /*0238*/ 	.word	0xffffffff


	//   ....[36]....
        /*023c*/ 	.word	0xffffffff


	//   ....[37]....
        /*0240*/ 	.word	0xffffffff


	//   ....[38]....
        /*0244*/ 	.word	0xffffffff


	//   ....[39]....
        /*0248*/ 	.word	0xffffffff


	//   ....[40]....
        /*024c*/ 	.word	0xffffffff


	//   ....[41]....
        /*0250*/ 	.word	0xffffffff


	//   ....[42]....
        /*0254*/ 	.word	0xffffffff


	//   ....[43]....
        /*0258*/ 	.word	0xffffffff


	//   ....[44]....
        /*025c*/ 	.word	0xffffffff


	//   ....[45]....
        /*0260*/ 	.word	0xffffffff


	//   ....[46]....
        /*0264*/ 	.word	0xffffffff


	//   ....[47]....
        /*0268*/ 	.word	0xffffffff


	//   ....[48]....
        /*026c*/ 	.word	0xffffffff


	//   ....[49]....
        /*0270*/ 	.word	0xffffffff


	//   ....[50]....
        /*0274*/ 	.word	0xffffffff


	//   ....[51]....
        /*0278*/ 	.word	0xffffffff


	//   ....[52]....
        /*027c*/ 	.word	0xffffffff


	//   ....[53]....
        /*0280*/ 	.word	0xffffffff


	//   ....[54]....
        /*0284*/ 	.word	0xffffffff


	//   ....[55]....
        /*0288*/ 	.word	0xffffffff


	//   ....[56]....
        /*028c*/ 	.word	0xffffffff


	//   ....[57]....
        /*0290*/ 	.word	0xffffffff


	//   ....[58]....
        /*0294*/ 	.word	0xffffffff


	//   ....[59]....
        /*0298*/ 	.word	0xffffffff


	//   ....[60]....
        /*029c*/ 	.word	0xffffffff


	//   ....[61]....
        /*02a0*/ 	.word	0xffffffff


	//   ....[62]....
        /*02a4*/ 	.word	0xffffffff


	//   ....[63]....
        /*02a8*/ 	.word	0x0500000f


	//   ....[64]....
        /*02ac*/ 	.word	0x0500000f


	//   ....[65]....
        /*02b0*/ 	.word	0x0500000f


	//   ....[66]....
        /*02b4*/ 	.word	0x0500000f


	//   ....[67]....
        /*02b8*/ 	.word	0x0500000f


	//   ....[68]....
        /*02bc*/ 	.word	0x0500000f


	//   ....[69]....
        /*02c0*/ 	.word	0x0500000f


	//   ....[70]....
        /*02c4*/ 	.word	0x0500000f


	//   ....[71]....
        /*02c8*/ 	.word	0x0500000f


	//   ....[72]....
        /*02cc*/ 	.word	0x0500000f


	//   ....[73]....
        /*02d0*/ 	.word	0x0500000f


	//   ....[74]....
        /*02d4*/ 	.word	0x0500000f


	//   ....[75]....
        /*02d8*/ 	.word	0x0500000f


	//   ....[76]....
        /*02dc*/ 	.word	0x0500000f


	//   ....[77]....
        /*02e0*/ 	.word	0x0500000f


	//   ....[78]....
        /*02e4*/ 	.word	0x0500000f


	//   ....[79]....
        /*02e8*/ 	.word	0x0500000f


	//   ....[80]....
        /*02ec*/ 	.word	0x0500000f


	//   ....[81]....
        /*02f0*/ 	.word	0x0500000f


	//   ....[82]....
        /*02f4*/ 	.word	0x0500000f


	//   ....[83]....
        /*02f8*/ 	.word	0x0500000f


	//   ....[84]....
        /*02fc*/ 	.word	0x0500000f


	//   ....[85]....
        /*0300*/ 	.word	0x0500000f


	//   ....[86]....
        /*0304*/ 	.word	0x0500000f


	//   ....[87]....
        /*0308*/ 	.word	0x0500000f


	//   ....[88]....
        /*030c*/ 	.word	0x0500000f


	//   ....[89]....
        /*0310*/ 	.word	0x0500000f


	//   ....[90]....
        /*0314*/ 	.word	0x0500000f


	//   ....[91]....
        /*0318*/ 	.word	0x0500000f


	//   ....[92]....
        /*031c*/ 	.word	0x0500000f


	//   ....[93]....
        /*0320*/ 	.word	0x0500000f


	//   ....[94]....
        /*0324*/ 	.word	0x0500000f


	//   ....[95]....
        /*0328*/ 	.word	0x0500000f


	//   ....[96]....
        /*032c*/ 	.word	0x0500000f


	//----- nvinfo : EIATTR_COOP_GROUP_INSTR_OFFSETS
	.align		4
.L_173:
        /*0330*/ 	.byte	0x04, 0x28
        /*0332*/ 	.short	(.L_175 - .L_174)


	//   ....[0]....
.L_174:
        /*0334*/ 	.word	0x00000070


	//   ....[1]....
        /*0338*/ 	.word	0x00000140


	//   ....[2]....
        /*033c*/ 	.word	0x00000190


	//   ....[3]....
        /*0340*/ 	.word	0x000003e0


	//   ....[4]....
        /*0344*/ 	.word	0x00000540


	//   ....[5]....
        /*0348*/ 	.word	0x00000660


	//   ....[6]....
        /*034c*/ 	.word	0x000007c0


	//   ....[7]....
        /*0350*/ 	.word	0x00001360


	//   ....[8]....
        /*0354*/ 	.word	0x00003150


	//   ....[9]....
        /*0358*/ 	.word	0x00003190


	//   ....[10]....
        /*035c*/ 	.word	0x000031b0


	//   ....[11]....
        /*0360*/ 	.word	0x000031d0


	//   ....[12]....
        /*0364*/ 	.word	0x00005430


	//   ....[13]....
        /*0368*/ 	.word	0x00005480


	//   ....[14]....
        /*036c*/ 	.word	0x000054a0


	//   ....[15]....
        /*0370*/ 	.word	0x000054c0


	//   ....[16]....
        /*0374*/ 	.word	0x00006a90


	//   ....[17]....
        /*0378*/ 	.word	0x00006ae0


	//   ....[18]....
        /*037c*/ 	.word	0x00006b00


	//   ....[19]....
        /*0380*/ 	.word	0x00006b20


	//   ....[20]....
        /*0384*/ 	.word	0x00007c00


	//   ....[21]....
        /*0388*/ 	.word	0x00007c60


	//   ....[22]....
        /*038c*/ 	.word	0x00007ca0


	//   ....[23]....
        /*0390*/ 	.word	0x00007cd0


	//   ....[24]....
        /*0394*/ 	.word	0x00007d00


	//   ....[25]....
        /*0398*/ 	.word	0x00007d20


	//   ....[26]....
        /*039c*/ 	.word	0x000089a0


	//   ....[27]....
        /*03a0*/ 	.word	0x000089b0


	//   ....[28]....
        /*03a4*/ 	.word	0x00009a10


	//   ....[29]....
        /*03a8*/ 	.word	0x0000a4e0


	//   ....[30]....
        /*03ac*/ 	.word	0x0000ae60


	//   ....[31]....
        /*03b0*/ 	.word	0x0000ae70


	//   ....[32]....
        /*03b4*/ 	.word	0x0000ae80


	//   ....[33]....
        /*03b8*/ 	.word	0x0000aea0


	//   ....[34]....
        /*03bc*/ 	.word	0x0000aed0


	//   ....[35]....
        /*03c0*/ 	.word	0x0000b050


	//   ....[36]....
        /*03c4*/ 	.word	0x0000b060


	//   ....[37]....
        /*03c8*/ 	.word	0x0000b0b0


	//   ....[38]....
        /*03cc*/ 	.word	0x0000b180


	//   ....[39]....
        /*03d0*/ 	.word	0x0000b1a0


	//   ....[40]....
        /*03d4*/ 	.word	0x0000b240


	//   ....[41]....
        /*03d8*/ 	.word	0x0000b260


	//   ....[42]....
        /*03dc*/ 	.word	0x0000b2e0


	//   ....[43]....
        /*03e0*/ 	.word	0x0000b300


	//   ....[44]....
        /*03e4*/ 	.word	0x0000b310


	//   ....[45]....
        /*03e8*/ 	.word	0x0000b320


	//   ....[46]....
        /*03ec*/ 	.word	0x0000bb10


	//   ....[47]....
        /*03f0*/ 	.word	0x0000bb40


	//   ....[48]....
        /*03f4*/ 	.word	0x0000bb60


	//   ....[49]....
        /*03f8*/ 	.word	0x0000bc10


	//   ....[50]....
        /*03fc*/ 	.word	0x0000bcb0


	//   ....[51]....
        /*0400*/ 	.word	0x0000bcc0


	//   ....[52]....
        /*0404*/ 	.word	0x0000bce0


	//   ....[53]....
        /*0408*/ 	.word	0x0000bd10


	//   ....[54]....
        /*040c*/ 	.word	0x0000bd80


	//   ....[55]....
        /*0410*/ 	.word	0x0000bdb0


	//   ....[56]....
        /*0414*/ 	.word	0x0000be30


	//   ....[57]....
        /*0418*/ 	.word	0x0000be70


	//   ....[58]....
        /*041c*/ 	.word	0x0000bf00


	//   ....[59]....
        /*0420*/ 	.word	0x0000bf30


	//   ....[60]....
        /*0424*/ 	.word	0x0000bfe0


	//   ....[61]....
        /*0428*/ 	.word	0x0000c030


	//   ....[62]....
        /*042c*/ 	.word	0x0000e310


	//   ....[63]....
        /*0430*/ 	.word	0x0000e890


	//   ....[64]....
        /*0434*/ 	.word	0x0000ea10


	//   ....[65]....
        /*0438*/ 	.word	0x0000ea60


	//   ....[66]....
        /*043c*/ 	.word	0x0000ebb0


	//   ....[67]....
        /*0440*/ 	.word	0x0000ec20


	//   ....[68]....
        /*0444*/ 	.word	0x0000ed70


	//   ....[69]....
        /*0448*/ 	.word	0x0000edf0


	//   ....[70]....
        /*044c*/ 	.word	0x0000eee0


	//   ....[71]....
        /*0450*/ 	.word	0x0000ef70


	//   ....[72]....
        /*0454*/ 	.word	0x0000f080


	//   ....[73]....
        /*0458*/ 	.word	0x0000f0f0


	//   ....[74]....
        /*045c*/ 	.word	0x0000f210


	//   ....[75]....
        /*0460*/ 	.word	0x0000f280


	//   ....[76]....
        /*0464*/ 	.word	0x0000f390


	//   ....[77]....
        /*0468*/ 	.word	0x0000f3f0


	//   ....[78]....
        /*046c*/ 	.word	0x0000f4f0


	//   ....[79]....
        /*0470*/ 	.word	0x0000f540


	//   ....[80]....
        /*0474*/ 	.word	0x0000f5e0


	//   ....[81]....
        /*0478*/ 	.word	0x0000f6a0


	//   ....[82]....
        /*047c*/ 	.word	0x0000f9b0


	//   ....[83]....
        /*0480*/ 	.word	0x0000fa20


	//   ....[84]....
        /*0484*/ 	.word	0x0000fb30


	//   ....[85]....
        /*0488*/ 	.word	0x0000fb90


	//   ....[86]....
        /*048c*/ 	.word	0x0000fca0


	//   ....[87]....
        /*0490*/ 	.word	0x0000fcf0


	//   ....[88]....
        /*0494*/ 	.word	0x0000fdf0


	//   ....[89]....
        /*0498*/ 	.word	0x0000fe50


	//   ....[90]....
        /*049c*/ 	.word	0x0000ffc0


	//   ....[91]....
        /*04a0*/ 	.word	0x00010010


	//   ....[92]....
        /*04a4*/ 	.word	0x00010130


	//   ....[93]....
        /*04a8*/ 	.word	0x00010180


	//   ....[94]....
        /*04ac*/ 	.word	0x00010290


	//   ....[95]....
        /*04b0*/ 	.word	0x000102e0


	//   ....[96]....
        /*04b4*/ 	.word	0x000106f0


	//----- nvinfo : EIATTR_REG_RECONFIG
	.align		4
.L_175:
        /*04b8*/ 	.byte	0x01, 0x54
	.zero		2


	//----- nvinfo : EIATTR_SYSCALL_OFFSETS
	.align		4
        /*04bc*/ 	.byte	0x04, 0x46
        /*04be*/ 	.short	(.L_177 - .L_176)


	//   ....[0]....
.L_176:
        /*04c0*/ 	.word	0x00001500


	//   ....[1]....
        /*04c4*/ 	.word	0x0000a110


	//   ....[2]....
        /*04c8*/ 	.word	0x0000a250


	//   ....[3]....
        /*04cc*/ 	.word	0x0000a340


	//   ....[4]....
        /*04d0*/ 	.word	0x0000aa70


	//   ....[5]....
        /*04d4*/ 	.word	0x0000b670


	//----- nvinfo : EIATTR_MBARRIER_INSTR_OFFSETS
	.align		4
.L_177:
        /*04d8*/ 	.byte	0x04, 0x39
        /*04da*/ 	.short	(.L_179 - .L_178)


	//   ....[0]....
.L_178:
        /*04dc*/ 	.word	0x00000280
        /*04e0*/ 	.word	0x000000ff
        /*04e4*/ 	.word	0x00032400
        /*04e8*/ 	.short	0x0100
        /*04ea*/ 	.byte	0x08
	.zero		1


	//   ....[1]....
        /*04ec*/ 	.word	0x00000290
        /*04f0*/ 	.word	0x000000ff
        /*04f4*/ 	.word	0x00032410
        /*04f8*/ 	.short	0x0100
        /*04fa*/ 	.byte	0x08
	.zero		1


	//   ....[2]....
        /*04fc*/ 	.word	0x000002a0
        /*0500*/ 	.word	0x000000ff
        /*0504*/ 	.word	0x00032420
        /*0508*/ 	.short	0x0100
        /*050a*/ 	.byte	0x08
	.zero		1


	//   ....[3]....
        /*050c*/ 	.word	0x00000390
        /*0510*/ 	.word	0x000000ff
        /*0514*/ 	.word	0x00032430
        /*0518*/ 	.short	0x0100
        /*051a*/ 	.byte	0x08
	.zero		1


	//   ....[4]....
        /*051c*/ 	.word	0x000003a0
        /*0520*/ 	.word	0x000000ff
        /*0524*/ 	.word	0x00032440
        /*0528*/ 	.short	0x0100
        /*052a*/ 	.byte	0x08
	.zero		1


	//   ....[5]....
        /*052c*/ 	.word	0x000003b0
        /*0530*/ 	.word	0x000000ff
        /*0534*/ 	.word	0x00032438
        /*0538*/ 	.short	0x0100
        /*053a*/ 	.byte	0x08
	.zero		1


	//   ....[6]....
        /*053c*/ 	.word	0x000003c0
        /*0540*/ 	.word	0x000000ff
        /*0544*/ 	.word	0x00032448
        /*0548*/ 	.short	0x0100
        /*054a*/ 	.byte	0x08
	.zero		1


	//   ....[7]....
        /*054c*/ 	.word	0x000004f0
        /*0550*/ 	.word	0x000000ff
        /*0554*/ 	.word	0x00032450
        /*0558*/ 	.short	0x0100
        /*055a*/ 	.byte	0x08
	.zero		1


	//   ....[8]....
        /*055c*/ 	.word	0x00000500
        /*0560*/ 	.word	0x000000ff
        /*0564*/ 	.word	0x00032460
        /*0568*/ 	.short	0x0100
        /*056a*/ 	.byte	0x08
	.zero		1


	//   ....[9]....
        /*056c*/ 	.word	0x00000510
        /*0570*/ 	.word	0x000000ff
        /*0574*/ 	.word	0x00032458
        /*0578*/ 	.short	0x0100
        /*057a*/ 	.byte	0x08
	.zero		1


	//   ....[10]....
        /*057c*/ 	.word	0x00000520
        /*0580*/ 	.word	0x000000ff
        /*0584*/ 	.word	0x00032468
        /*0588*/ 	.short	0x0100
        /*058a*/ 	.byte	0x08
	.zero		1


	//   ....[11]....
        /*058c*/ 	.word	0x00000610
        /*0590*/ 	.word	0x000000ff
        /*0594*/ 	.word	0x00032470
        /*0598*/ 	.short	0x0100
        /*059a*/ 	.byte	0x06
	.zero		1


	//   ....[12]....
        /*059c*/ 	.word	0x00000620
        /*05a0*/ 	.word	0x000000ff
        /*05a4*/ 	.word	0x00032480
        /*05a8*/ 	.short	0x0100
        /*05aa*/ 	.byte	0x06
	.zero		1


	//   ....[13]....
        /*05ac*/ 	.word	0x00000630
        /*05b0*/ 	.word	0x000000ff
        /*05b4*/ 	.word	0x00032478
        /*05b8*/ 	.short	0x0100
        /*05ba*/ 	.byte	0x06
	.zero		1


	//   ....[14]....
        /*05bc*/ 	.word	0x00000640
        /*05c0*/ 	.word	0x000000ff
        /*05c4*/ 	.word	0x00032488
        /*05c8*/ 	.short	0x0100
        /*05ca*/ 	.byte	0x06
	.zero		1


	//   ....[15]....
        /*05cc*/ 	.word	0x00000770
        /*05d0*/ 	.word	0x000000ff
        /*05d4*/ 	.word	0x00032490
        /*05d8*/ 	.short	0x0100
        /*05da*/ 	.byte	0x08
	.zero		1


	//   ....[16]....
        /*05dc*/ 	.word	0x00000780
        /*05e0*/ 	.word	0x000000ff
        /*05e4*/ 	.word	0x000324a0
        /*05e8*/ 	.short	0x0100
        /*05ea*/ 	.byte	0x08
	.zero		1


	//   ....[17]....
        /*05ec*/ 	.word	0x00000790
        /*05f0*/ 	.word	0x000000ff
        /*05f4*/ 	.word	0x00032498
        /*05f8*/ 	.short	0x0100
        /*05fa*/ 	.byte	0x08
	.zero		1


	//   ....[18]....
        /*05fc*/ 	.word	0x000007a0
        /*0600*/ 	.word	0x000000ff
        /*0604*/ 	.word	0x000324a8
        /*0608*/ 	.short	0x0100
        /*060a*/ 	.byte	0x08
	.zero		1


	//   ....[19]....
        /*060c*/ 	.word	0x000008d0
        /*0610*/ 	.word	0x000000ff
        /*0614*/ 	.word	0x000324b0
        /*0618*/ 	.short	0x0100
        /*061a*/ 	.byte	0x08
	.zero		1


	//   ....[20]....
        /*061c*/ 	.word	0x000008e0
        /*0620*/ 	.word	0x000000ff
        /*0624*/ 	.word	0x000324c0
        /*0628*/ 	.short	0x0100
        /*062a*/ 	.byte	0x08
	.zero		1


	//   ....[21]....
        /*062c*/ 	.word	0x000008f0
        /*0630*/ 	.word	0x000000ff
        /*0634*/ 	.word	0x000324b8
        /*0638*/ 	.short	0x0100
        /*063a*/ 	.byte	0x08
	.zero		1


	//   ....[22]....
        /*063c*/ 	.word	0x00000900
        /*0640*/ 	.word	0x000000ff
        /*0644*/ 	.word	0x000324c8
        /*0648*/ 	.short	0x0100
        /*064a*/ 	.byte	0x08
	.zero		1


	//   ....[23]....
        /*064c*/ 	.word	0x00001540
        /*0650*/ 	.word	0x000000ff
        /*0654*/ 	.word	0x00032400
        /*0658*/ 	.short	0x010a
        /*065a*/ 	.byte	0x04
	.zero		1


	//   ....[24]....
        /*065c*/ 	.word	0x00001600
        /*0660*/ 	.word	0x000000ff
        /*0664*/ 	.word	0x00032430
        /*0668*/ 	.short	0x010a
        /*066a*/ 	.byte	0x04
	.zero		1


	//   ....[25]....
        /*066c*/ 	.word	0x00001650
        /*0670*/ 	.word	0x000000ff
        /*0674*/ 	.word	0x00032430
        /*0678*/ 	.short	0x010a
        /*067a*/ 	.byte	0x04
	.zero		1


	//   ....[26]....
        /*067c*/ 	.word	0x000019d0
        /*0680*/ 	.word	0x000000ff
        /*0684*/ 	.word	0x00032410
        /*0688*/ 	.short	0x010a
        /*068a*/ 	.byte	0x09
	.zero		1


	//   ....[27]....
        /*068c*/ 	.word	0x00001a20
        /*0690*/ 	.word	0x000000ff
        /*0694*/ 	.word	0x00032450
        /*0698*/ 	.short	0x010a
        /*069a*/ 	.byte	0x04
	.zero		1


	//   ....[28]....
        /*069c*/ 	.word	0x00001a70
        /*06a0*/ 	.word	0x000000ff
        /*06a4*/ 	.word	0x00032450
        /*06a8*/ 	.short	0x010a
        /*06aa*/ 	.byte	0x04
	.zero		1


	//   ....[29]....
        /*06ac*/ 	.word	0x00003450
        /*06b0*/ 	.word	0x00000018
        /*06b4*/ 	.word	0x00000000
        /*06b8*/ 	.short	0x0101
        /*06ba*/ 	.byte	0x3f
	.zero		1


	//   ....[30]....
        /*06bc*/ 	.word	0x00003f30
        /*06c0*/ 	.word	0x000000a0
        /*06c4*/ 	.word	0x00000000
        /*06c8*/ 	.short	0x0101
        /*06ca*/ 	.byte	0x3f
	.zero		1


	//   ....[31]....
        /*06cc*/ 	.word	0x00004110
        /*06d0*/ 	.word	0x000000ff
        /*06d4*/ 	.word	0x00032430
        /*06d8*/ 	.short	0x010a
        /*06da*/ 	.byte	0x06
	.zero		1


	//   ....[32]....
        /*06dc*/ 	.word	0x00004160
        /*06e0*/ 	.word	0x000000ff
        /*06e4*/ 	.word	0x00032430
        /*06e8*/ 	.short	0x010a
        /*06ea*/ 	.byte	0x06
	.zero		1


	//   ....[33]....
        /*06ec*/ 	.word	0x000044c0
        /*06f0*/ 	.word	0x000000ff
        /*06f4*/ 	.word	0x00032450
        /*06f8*/ 	.short	0x010a
        /*06fa*/ 	.byte	0x06
	.zero		1


	//   ....[34]....
        /*06fc*/ 	.word	0x00004510
        /*0700*/ 	.word	0x000000ff
        /*0704*/ 	.word	0x00032450
        /*0708*/ 	.short	0x010a
        /*070a*/ 	.byte	0x06
	.zero		1


	//   ....[35]....
        /*070c*/ 	.word	0x000056b0
        /*0710*/ 	.word	0x00000098
        /*0714*/ 	.word	0x00000000
        /*0718*/ 	.short	0x0101
        /*071a*/ 	.byte	0x3f
	.zero		1


	//   ....[36]....
        /*071c*/ 	.word	0x00006a70
        /*0720*/ 	.word	0x000000c9
        /*0724*/ 	.word	0x00000000
        /*0728*/ 	.short	0x0101
        /*072a*/ 	.byte	0x3f
	.zero		1


	//   ....[37]....
        /*072c*/ 	.word	0x00007d30
        /*0730*/ 	.word	0x000000ff
        /*0734*/ 	.word	0x00000000
        /*0738*/ 	.short	0x0101
        /*073a*/ 	.byte	0x04
	.zero		1


	//   ....[38]....
        /*073c*/ 	.word	0x0000a730
        /*0740*/ 	.word	0x000000ff
        /*0744*/ 	.word	0x00032440
        /*0748*/ 	.short	0x010a
        /*074a*/ 	.byte	0x26
	.zero		1


	//   ....[39]....
        /*074c*/ 	.word	0x0000b480
        /*0750*/ 	.word	0x000000ff
        /*0754*/ 	.word	0x00032400
        /*0758*/ 	.short	0x0107
        /*075a*/ 	.byte	0x26
	.zero		1


	//   ....[40]....
        /*075c*/ 	.word	0x0000b500
        /*0760*/ 	.word	0x000000ff
        /*0764*/ 	.word	0x00032400
        /*0768*/ 	.short	0x0101
        /*076a*/ 	.byte	0x26
	.zero		1


	//   ....[41]....
        /*076c*/ 	.word	0x0000c1e0
        /*0770*/ 	.word	0x000000ff
        /*0774*/ 	.word	0x00032410
        /*0778*/ 	.short	0x0107
        /*077a*/ 	.byte	0x26
	.zero		1


	//   ....[42]....
        /*077c*/ 	.word	0x0000c240
        /*0780*/ 	.word	0x000000ff
        /*0784*/ 	.word	0x00032410
        /*0788*/ 	.short	0x0101
        /*078a*/ 	.byte	0x26
	.zero		1


	//   ....[43]....
        /*078c*/ 	.word	0x0000c250
        /*0790*/ 	.word	0x000000ff
        /*0794*/ 	.word	0x00032420
        /*0798*/ 	.short	0x010a
        /*079a*/ 	.byte	0x26
	.zero		1


	//   ....[44]....
        /*079c*/ 	.word	0x0000c2b0
        /*07a0*/ 	.word	0x000000ff
        /*07a4*/ 	.word	0x00032460
        /*07a8*/ 	.short	0x010a
        /*07aa*/ 	.byte	0x26
	.zero		1


	//   ....[45]....
        /*07ac*/ 	.word	0x0000cb40
        /*07b0*/ 	.word	0x000000ff
        /*07b4*/ 	.word	0x00032448
        /*07b8*/ 	.short	0x010a
        /*07ba*/ 	.byte	0x26
	.zero		1


	//   ....[46]....
        /*07bc*/ 	.word	0x0000cd10
        /*07c0*/ 	.word	0x000000ff
        /*07c4*/ 	.word	0x00032468
        /*07c8*/ 	.short	0x010a
        /*07ca*/ 	.byte	0x26
	.zero		1


	//   ....[47]....
        /*07cc*/ 	.word	0x0000d380
        /*07d0*/ 	.word	0x000000ff
        /*07d4*/ 	.word	0x00032440
        /*07d8*/ 	.short	0x010a
        /*07da*/ 	.byte	0x26
	.zero		1


	//   ....[48]....
        /*07dc*/ 	.word	0x0000d560
        /*07e0*/ 	.word	0x000000ff
        /*07e4*/ 	.word	0x00032460
        /*07e8*/ 	.short	0x010a
        /*07ea*/ 	.byte	0x26
	.zero		1


	//   ....[49]....
        /*07ec*/ 	.word	0x0000dbf0
        /*07f0*/ 	.word	0x000000ff
        /*07f4*/ 	.word	0x00032448
        /*07f8*/ 	.short	0x010a
        /*07fa*/ 	.byte	0x26
	.zero		1


	//   ....[50]....
        /*07fc*/ 	.word	0x0000ddd0
        /*0800*/ 	.word	0x000000ff
        /*0804*/ 	.word	0x00032468
        /*0808*/ 	.short	0x010a
        /*080a*/ 	.byte	0x26
	.zero		1


	//   ....[51]....
        /*080c*/ 	.word	0x0000e2a0
        /*0810*/ 	.word	0x00000002
        /*0814*/ 	.word	0x00032420
        /*0818*/ 	.short	0x010a
        /*081a*/ 	.byte	0x3f
	.zero		1


	//   ....[52]....
        /*081c*/ 	.word	0x0000e440
        /*0820*/ 	.word	0x00000007
        /*0824*/ 	.word	0x00000000
        /*0828*/ 	.short	0x010a
        /*082a*/ 	.byte	0x3f
	.zero		1


	//   ....[53]....
        /*082c*/ 	.word	0x0000e4b0
        /*0830*/ 	.word	0x00000005
        /*0834*/ 	.word	0x00000000
        /*0838*/ 	.short	0x010a
        /*083a*/ 	.byte	0x3f
	.zero		1


	//   ....[54]....
        /*083c*/ 	.word	0x0000e510
        /*0840*/ 	.word	0x00000005
        /*0844*/ 	.word	0x00000000
        /*0848*/ 	.short	0x010a
        /*084a*/ 	.byte	0x3f
	.zero		1


	//   ....[55]....
        /*084c*/ 	.word	0x0000e540
        /*0850*/ 	.word	0x00000003
        /*0854*/ 	.word	0x00000000
        /*0858*/ 	.short	0x010a
        /*085a*/ 	.byte	0x3f
	.zero		1


	//   ....[56]....
        /*085c*/ 	.word	0x0000e5c0
        /*0860*/ 	.word	0x00000003
        /*0864*/ 	.word	0x00032400
        /*0868*/ 	.short	0x010a
        /*086a*/ 	.byte	0x3f
	.zero		1


	//   ....[57]....
        /*086c*/ 	.word	0x0000e630
        /*0870*/ 	.word	0x00000003
        /*0874*/ 	.word	0x00032430
        /*0878*/ 	.short	0x010a
        /*087a*/ 	.byte	0x3f
	.zero		1


	//   ....[58]....
        /*087c*/ 	.word	0x0000e6a0
        /*0880*/ 	.word	0x0000000b
        /*0884*/ 	.word	0x00032410
        /*0888*/ 	.short	0x010a
        /*088a*/ 	.byte	0x3f
	.zero		1


	//   ....[59]....
        /*088c*/ 	.word	0x0000e710
        /*0890*/ 	.word	0x0000000b
        /*0894*/ 	.word	0x00032450
        /*0898*/ 	.short	0x010a
        /*089a*/ 	.byte	0x3f
	.zero		1


	//   ....[60]....
        /*089c*/ 	.word	0x0000e780
        /*08a0*/ 	.word	0x00000099
        /*08a4*/ 	.word	0x00032430
        /*08a8*/ 	.short	0x010a
        /*08aa*/ 	.byte	0x3f
	.zero		1


	//   ....[61]....
        /*08ac*/ 	.word	0x0000e7f0
        /*08b0*/ 	.word	0x000000c9
        /*08b4*/ 	.word	0x00032450
        /*08b8*/ 	.short	0x010a
        /*08ba*/ 	.byte	0x3f
	.zero		1


	//   ....[62]....
        /*08bc*/ 	.word	0x0000e950
        /*08c0*/ 	.word	0x00000003
        /*08c4*/ 	.word	0x00032440
        /*08c8*/ 	.short	0x010a
        /*08ca*/ 	.byte	0x3f
	.zero		1


	//   ....[63]....
        /*08cc*/ 	.word	0x00010320
        /*08d0*/ 	.word	0x00000003
        /*08d4*/ 	.word	0x00032420
        /*08d8*/ 	.short	0x010a
        /*08da*/ 	.byte	0x3f
	.zero		1


	//   ....[64]....
        /*08dc*/ 	.word	0x00010380
        /*08e0*/ 	.word	0x00000003
        /*08e4*/ 	.word	0x00032460
        /*08e8*/ 	.short	0x010a
        /*08ea*/ 	.byte	0x3f
	.zero		1


	//   ....[65]....
        /*08ec*/ 	.word	0x000103e0
        /*08f0*/ 	.word	0x00000003
        /*08f4*/ 	.word	0x00032448
        /*08f8*/ 	.short	0x010a
        /*08fa*/ 	.byte	0x3f
	.zero		1


	//   ....[66]....
        /*08fc*/ 	.word	0x00010440
        /*0900*/ 	.word	0x00000003
        /*0904*/ 	.word	0x00032468
        /*0908*/ 	.short	0x010a
        /*090a*/ 	.byte	0x3f
	.zero		1


	//   ....[67]....
        /*090c*/ 	.word	0x000104a0
        /*0910*/ 	.word	0x00000003
        /*0914*/ 	.word	0x00032440
        /*0918*/ 	.short	0x010a
        /*091a*/ 	.byte	0x3f
	.zero		1


	//   ....[68]....
        /*091c*/ 	.word	0x00010500
        /*0920*/ 	.word	0x00000003
        /*0924*/ 	.word	0x00032460
        /*0928*/ 	.short	0x010a
        /*092a*/ 	.byte	0x3f
	.zero		1


	//   ....[69]....
        /*092c*/ 	.word	0x00010560
        /*0930*/ 	.word	0x00000003
        /*0934*/ 	.word	0x00032448
        /*0938*/ 	.short	0x010a
        /*093a*/ 	.byte	0x3f
	.zero		1


	//   ....[70]....
        /*093c*/ 	.word	0x000105c0
        /*0940*/ 	.word	0x00000003
        /*0944*/ 	.word	0x00032468
        /*0948*/ 	.short	0x010a
        /*094a*/ 	.byte	0x3f
	.zero		1


	//   ....[71]....
        /*094c*/ 	.word	0x00010610
        /*0950*/ 	.word	0x00000002
        /*0954*/ 	.word	0x00032420
        /*0958*/ 	.short	0x010a
        /*095a*/ 	.byte	0x3f
	.zero		1


	//   ....[72]....
        /*095c*/ 	.word	0x000107b0
        /*0960*/ 	.word	0x00000007
        /*0964*/ 	.word	0x00000000
        /*0968*/ 	.short	0x010a
        /*096a*/ 	.byte	0x3f
	.zero		1


	//   ....[73]....
        /*096c*/ 	.word	0x00010800
        /*0970*/ 	.word	0x00000005
        /*0974*/ 	.word	0x00000000
        /*0978*/ 	.short	0x010a
        /*097a*/ 	.byte	0x3f
	.zero		1


	//   ....[74]....
        /*097c*/ 	.word	0x00010850
        /*0980*/ 	.word	0x00000005
        /*0984*/ 	.word	0x00000000
        /*0988*/ 	.short	0x010a
        /*098a*/ 	.byte	0x3f
	.zero		1


	//----- nvinfo : EIATTR_NUM_MBARRIERS
	.align		4
.L_179:
        /*098c*/ 	.byte	0x03, 0x38
        /*098e*/ 	.short	0x0017


	//----- nvinfo : EIATTR_EXIT_INSTR_OFFSETS
	.align		4
        /*0990*/ 	.byte	0x04, 0x1c
        /*0992*/ 	.short	(.L_181 - .L_180)


	//   ....[0]....
.L_180:
        /*0994*/ 	.word	0x0000e590


	//----- nvinfo : EIATTR_MAX_THREADS
	.align		4
.L_181:
        /*0998*/ 	.byte	0x04, 0x05
        /*099a*/ 	.short	(.L_183 - .L_182)
.L_182:
        /*099c*/ 	.word	0x00000180
        /*09a0*/ 	.word	0x00000001
        /*09a4*/ 	.word	0x00000001


	//----- nvinfo : EIATTR_CRS_STACK_SIZE
	.align		4
.L_183:
        /*09a8*/ 	.byte	0x04, 0x1e
        /*09aa*/ 	.short	(.L_185 - .L_184)
.L_184:
        /*09ac*/ 	.word	0x00000000


	//----- nvinfo : EIATTR_CBANK_PARAM_SIZE
	.align		4
.L_185:
        /*09b0*/ 	.byte	0x03, 0x19
        /*09b2*/ 	.short	0x0b70


	//----- nvinfo : EIATTR_PARAM_CBANK
	.align		4
        /*09b4*/ 	.byte	0x04, 0x0a
        /*09b6*/ 	.short	(.L_187 - .L_186)
	.align		4
.L_186:
        /*09b8*/ 	.word	index@(.nv.constant0._ZN7cutlass13device_kernelIN5flash11enable_sm90INS1_16FlashAttnFwdSm90INS1_25CollectiveMainloopFwdSm90ILi2EN4cute5tupleIJNS5_1CILi1EEES8_S8_EEENS6_IJNS7_ILi128EEENS7_ILi96EEENS7_ILi64EEEEEELi256ENS_10bfloat16_tEfNS_4arch4Sm90ELb0ELb0ELb1ELb0ELb0ELb0ELb1ELb1ELb0ELb1ELb1ELb0EEENS1_21CollectiveEpilogueFwdINS6_IJSA_NS7_ILi256EEESB_EEES9_SE_SG_Li256ELb0ELb1ELb1ELb0EEENS1_19SingleTileSchedulerILb0ELb1ELb1ELi128EEEEEEEEEvNT_6ParamsE)
        /*09bc*/ 	.short	0x0210
        /*09be*/ 	.short	0x0b70


	//----- nvinfo : EIATTR_SW_WAR
	.align		4
.L_187:
        /*09c0*/ 	.byte	0x04, 0x36
        /*09c2*/ 	.short	(.L_189 - .L_188)
.L_188:
        /*09c4*/ 	.word	0x00000008
.L_189:


//--------------------- .nv.info._ZN7cutlass13device_kernelIN5flash11enable_sm90INS1_16FlashAttnFwdSm90INS1_25CollectiveMainloopFwdSm90ILi2EN4cute5tupleIJNS5_1CILi1EEES8_S8_EEENS6_IJNS7_ILi128EEENS7_ILi96EEENS7_ILi64EEEEEELi256ENS_10bfloat16_tEfNS_4arch4Sm90ELb0ELb0ELb1ELb1ELb0ELb0ELb0ELb1ELb0ELb1ELb1ELb0EEENS1_21CollectiveEpilogueFwdINS6_IJSA_NS7_ILi256EEESB_EEES9_SE_SG_Li256ELb1ELb1ELb1ELb0EEENS1_36VarlenDynamicPersistentTileSchedulerILi128ELi96ELi256ELi128ELb1ELb1ELb1ELb0ELb1ELb1EEEEEEEEEvNT_6ParamsE --------------------------
	.section	.nv.info._ZN7cutlass13device_kernelIN5flash11enable_sm90INS1_16FlashAttnFwdSm90INS1_25CollectiveMainloopFwdSm90ILi2EN4cute5tupleIJNS5_1CILi1EEES8_S8_EEENS6_IJNS7_ILi128EEENS7_ILi96EEENS7_ILi64EEEEEELi256ENS_10bfloat16_tEfNS_4arch4Sm90ELb0ELb0ELb1ELb1ELb0ELb0ELb0ELb1ELb0ELb1ELb1ELb0EEENS1_21CollectiveEpilogueFwdINS6_IJSA_NS7_ILi256EEESB_EEES9_SE_SG_Li256ELb1ELb1ELb1ELb0EEENS1_36VarlenDynamicPersistentTileSchedulerILi128ELi96ELi256ELi128ELb1ELb1ELb1ELb0ELb1ELb1EEEEEEEEEvNT_6ParamsE,"",@"SHT_CUDA_INFO"
	.sectionflags	@""
	.align	4


	//----- nvinfo : EIATTR_CUDA_API_VERSION
	.align		4
        /*0000*/ 	.byte	0x04, 0x37
        /*0002*/ 	.short	(.L_191 - .L_190)
.L_190:
        /*0004*/ 	.word	0x00000082


	//----- nvinfo : EIATTR_KPARAM_INFO
	.align		4
.L_191:
        /*0008*/ 	.byte	0x04, 0x17
        /*000a*/ 	.short	(.L_193 - .L_192)
.L_192:
        /*000c*/ 	.word	0x00000000
        /*0010*/ 	.short	0x0000
        /*0012*/ 	.short	0x0070
        /*0014*/ 	.byte	0x00, 0xf0, 0x01, 0x2a


	//----- nvinfo : EIATTR_SPARSE_MMA_MASK
	.align		4
.L_193:
        /*0018*/ 	.byte	0x03, 0x50
        /*001a*/ 	.short	0x0000


	//----- nvinfo : EIATTR_MAXREG_COUNT
	.align		4
        /*001c*/ 	.byte	0x03, 0x1b
        /*001e*/ 	.short	0x00a8


	//----- nvinfo : EIATTR_NUM_BARRIERS
	.align		4
        /*0020*/ 	.byte	0x02, 0x4c
        /*0022*/ 	.byte	0x10
	.zero		1


	//----- nvinfo : EIATTR_EXTERNS
	.align		4
        /*0024*/ 	.byte	0x04, 0x0f
        /*0026*/ 	.short	(.L_195 - .L_194)


	//   ....[0]....
	.align		4
.L_194:
        /*0028*/ 	.word	index@(__assertfail)


	//----- nvinfo : EIATTR_ANNOTATIONS
	.align		4
.L_195:
        /*002c*/ 	.byte	0x04, 0x55
        /*002e*/ 	.short	(.L_197 - .L_196)


	//   ....[0]....
.L_196:
        /* <DEDUP_REMOVED lines=65> */


	//----- nvinfo : EIATTR_MERCURY_ISA_VERSION
	.align		4
.L_197:
        /*0430*/ 	.byte	0x03, 0x5f
        /*0432*/ 	.short	0x0101


	//----- nvinfo : EIATTR_UNUSED_LOAD_BYTE_OFFSET
	.align		4
        /*0434*/ 	.byte	0x04, 0x44
        /*0436*/ 	.short	(.L_199 - .L_198)


	//   ....[0]....
.L_198:
        /*0438*/ 	.word	0x00000a30
        /*043c*/ 	.word	0x0000fff0


	//   ....[1]....
        /*0440*/ 	.word	0x00006da0
        /*0444*/ 	.word	0x0000fff0


	//----- nvinfo : EIATTR_INT_WARP_WIDE_INSTR_OFFSETS
	.align		4
.L_199:
        /*0448*/ 	.byte	0x04, 0x31
        /*044a*/ 	.short	(.L_201 - .L_200)


	//   ....[0]....
.L_200:
        /*044c*/ 	.word	0x00000130


	//   ....[1]....
        /*0450*/ 	.word	0x00000170


	//   ....[2]....
        /*0454*/ 	.word	0x000001e0


	//   ....[3]....
        /*0458*/ 	.word	0x00003cd0


	//   ....[4]....
        /*045c*/ 	.word	0x0000cb30


	//   ....[5]....
        /*0460*/ 	.word	0x0000cbc0


	//   ....[6]....
        /*0464*/ 	.word	0x000107b0


	//   ....[7]....
        /*0468*/ 	.word	0x00010840


	//----- nvinfo : EIATTR_COOP_GROUP_MASK_REGIDS
	.align		4
.L_201:
        /*046c*/ 	.byte	0x04, 0x29
        /*046e*/ 	.short	(.L_203 - .L_202)


	//   ....[0]....
.L_202:
        /*0470*/ 	.word	0xffffffff


	//   ....[1]....
        /*0474*/ 	.word	0xffffffff


	//   ....[2]....
        /*0478*/ 	.word	0xffffffff


	//   ....[3]....
        /*047c*/ 	.word	0xffffffff


	//   ....[4]....
        /*0480*/ 	.word	0xffffffff


	//   ....[5]....
        /*0484*/ 	.word	0xffffffff


	//   ....[6]....
        /*0488*/ 	.word	0xffffffff


	//   ....[7]....
        /*048c*/ 	.word	0xffffffff


	//   ....[8]....
        /*0490*/ 	.word	0xffffffff


	//   ....[9]....
        /*0494*/ 	.word	0xffffffff


	//   ....[10]....
        /*0498*/ 	.word	0xffffffff


	//   ....[11]....
        /*049c*/ 	.word	0xffffffff


	//   ....[12]....
        /*04a0*/ 	.word	0xffffffff


	//   ....[13]....
        /*04a4*/ 	.word	0xffffffff


	//   ....[14]....
        /*04a8*/ 	.word	0xffffffff


	//   ....[15]....
        /*04ac*/ 	.word	0xffffffff


	//   ....[16]....
        /*04b0*/ 	.word	0xffffffff


	//   ....[17]....
        /*04b4*/ 	.word	0xffffffff


	//   ....[18]....
        /*04b8*/ 	.word	0xffffffff


	//   ....[19]....
        /*04bc*/ 	.word	0xffffffff


	//   ....[20]....
        /*04c0*/ 	.word	0xffffffff


	//   ....[21]....
        /*04c4*/ 	.word	0xffffffff


	//   ....[22]....
        /*04c8*/ 	.word	0xffffffff


	//   ....[23]....
        /*04cc*/ 	.word	0xffffffff


	//   ....[24]....
        /*04d0*/ 	.word	0xffffffff


	//   ....[25]....
        /*04d4*/ 	.word	0xffffffff


	//   ....[26]....
        /*04d8*/ 	.word	0xffffffff


	//   ....[27]....
        /*04dc*/ 	.word	0xffffffff


	//   ....[28]....
        /*04e0*/ 	.word	0xffffffff


	//   ....[29]....
        /*04e4*/ 	.word	0xffffffff


	//   ....[30]....
        /*04e8*/ 	.word	0xffffffff


	//   ....[31]....
        /*04ec*/ 	.word	0xffffffff


	//   ....[32]....
        /*04f0*/ 	.word	0xffffffff


	//   ....[33]....
        /*04f4*/ 	.word	0xffffffff


	//   ....[34]....
        /*04f8*/ 	.word	0xffffffff


	//   ....[35]....
        /*04fc*/ 	.word	0xffffffff


	//   ....[36]....
        /*0500*/ 	.word	0xffffffff


	//   ....[37]....
        /*0504*/ 	.word	0xffffffff


	//   ....[38]....
        /*0508*/ 	.word	0xffffffff


	//   ....[39]....
        /*050c*/ 	.word	0xffffffff


	//   ....[40]....
        /*0510*/ 	.word	0xffffffff


	//   ....[41]....
        /*0514*/ 	.word	0xffffffff


	//   ....[42]....
        /*0518*/ 	.word	0xffffffff


	//   ....[43]....
        /*051c*/ 	.word	0xffffffff


	//   ....[44]....
        /*0520*/ 	.word	0xffffffff


	//   ....[45]....
        /*0524*/ 	.word	0xffffffff


	//   ....[46]....
        /*0528*/ 	.word	0xffffffff


	//   ....[47]....
        /*052c*/ 	.word	0xffffffff


	//   ....[48]....
        /*0530*/ 	.word	0xffffffff


	//   ....[49]....
        /*0534*/ 	.word	0xffffffff


	//   ....[50]....
        /*0538*/ 	.word	0xffffffff


	//   ....[51]....
        /*053c*/ 	.word	0xffffffff


	//   ....[52]....
        /*0540*/ 	.word	0xffffffff


	//   ....[53]....
        /*0544*/ 	.word	0xffffffff


	//   ....[54]....
        /*0548*/ 	.word	0xffffffff


	//   ....[55]....
        /*054c*/ 	.word	0xffffffff


	//   ....[56]....
        /*0550*/ 	.word	0xffffffff


	//   ....[57]....
        /*0554*/ 	.word	0xffffffff


	//   ....[58]....
        /*0558*/ 	.word	0xffffffff


	//   ....[59]....
        /*055c*/ 	.word	0xffffffff


	//   ....[60]....
        /*0560*/ 	.word	0xffffffff


	//   ....[61]....
        /*0564*/ 	.word	0xffffffff


	//   ....[62]....
        /*0568*/ 	.word	0xffffffff


	//   ....[63]....
        /*056c*/ 	.word	0xffffffff


	//   ....[64]....
        /*0570*/ 	.word	0xffffffff


	//   ....[65]....
        /*0574*/ 	.word	0xffffffff


	//   ....[66]....
        /*0578*/ 	.word	0xffffffff


	//   ....[67]....
        /*057c*/ 	.word	0xffffffff


	//   ....[68]....
        /*0580*/ 	.word	0xffffffff


	//   ....[69]....
        /*0584*/ 	.word	0xffffffff


	//   ....[70]....
        /*0588*/ 	.word	0xffffffff


	//   ....[71]....
        /*058c*/ 	.word	0xffffffff


	//   ....[72]....
        /*0590*/ 	.word	0xffffffff


	//   ....[73]....
        /*0594*/ 	.word	0xffffffff


	//   ....[74]....
        /*0598*/ 	.word	0xffffffff


	//   ....[75]....
        /*059c*/ 	.word	0xffffffff


	//   ....[76]....
        /*05a0*/ 	.word	0xffffffff


	//   ....[77]....
        /*05a4*/ 	.word	0xffffffff


	//   ....[78]....
        /*05a8*/ 	.word	0xffffffff


	//   ....[79]....
        /*05ac*/ 	.word	0xffffffff


	//   ....[80]....
        /*05b0*/ 	.word	0xffffffff


	//   ....[81]....
        /*05b4*/ 	.word	0xffffffff


	//   ....[82]....
        /*05b8*/ 	.word	0xffffffff


	//   ....[83]....
        /*05bc*/ 	.word	0xffffffff


	//   ....[84]....
        /*05c0*/ 	.word	0xffffffff


	//   ....[85]....
        /*05c4*/ 	.word	0xffffffff


	//   ....[86]....
        /*05c8*/ 	.word	0xffffffff


	//   ....[87]....
        /*05cc*/ 	.word	0xffffffff


	//   ....[88]....
        /*05d0*/ 	.word	0xffffffff


	//   ....[89]....
        /*05d4*/ 	.word	0xffffffff


	//   ....[90]....
        /*05d8*/ 	.word	0xffffffff


	//   ....[91]....
        /*05dc*/ 	.word	0xffffffff


	//   ....[92]....
        /*05e0*/ 	.word	0xffffffff


	//   ....[93]....
        /*05e4*/ 	.word	0xffffffff


	//   ....[94]....
        /*05e8*/ 	.word	0xffffffff


	//   ....[95]....
        /*05ec*/ 	.word	0xffffffff


	//   ....[96]....
        /*05f0*/ 	.word	0xffffffff


	//   ....[97]....
        /*05f4*/ 	.word	0x0500000f


	//   ....[98]....
        /*05f8*/ 	.word	0x0500000f


	//   ....[99]....
        /*05fc*/ 	.word	0x0500000f


	//   ....[100]....
        /*0600*/ 	.word	0x0500000f


	//   ....[101]....
        /*0604*/ 	.word	0x0500000f


	//   ....[102]....
        /*0608*/ 	.word	0x0500000f


	//   ....[103]....
        /*060c*/ 	.word	0x0500000f


	//   ....[104]....
        /*0610*/ 	.word	0x0500000f


	//   ....[105]....
        /*0614*/ 	.word	0x0500000f


	//   ....[106]....
        /*0618*/ 	.word	0x0500000f


	//   ....[107]....
        /*061c*/ 	.word	0x0500000f


	//   ....[108]....
        /*0620*/ 	.word	0x0500000f


	//   ....[109]....
        /*0624*/ 	.word	0x0500000f


	//   ....[110]....
        /*0628*/ 	.word	0x0500000f


	//   ....[111]....
        /*062c*/ 	.word	0x0500000f


	//   ....[112]....
        /*0630*/ 	.word	0x0500000f


	//   ....[113]....
        /*0634*/ 	.word	0x0500000f


	//   ....[114]....
        /*0638*/ 	.word	0x0500000f


	//   ....[115]....
        /*063c*/ 	.word	0x0500000f


	//   ....[116]....
        /*0640*/ 	.word	0x0500000f


	//   ....[117]....
        /*0644*/ 	.word	0x0500000f


	//   ....[118]....
        /*0648*/ 	.word	0x0500000f


	//   ....[119]....
        /*064c*/ 	.word	0x0500000f


	//   ....[120]....
        /*0650*/ 	.word	0x0500000f


	//   ....[121]....
        /*0654*/ 	.word	0x0500000f


	//   ....[122]....
        /*0658*/ 	.word	0x0500000f


	//   ....[123]....
        /*065c*/ 	.word	0x0500000f


	//   ....[124]....
        /*0660*/ 	.word	0x0500000f


	//   ....[125]....
        /*0664*/ 	.word	0x0500000f


	//   ....[126]....
        /*0668*/ 	.word	0x0500000f


	//   ....[127]....
        /*066c*/ 	.word	0x0500000f


	//   ....[128]....
        /*0670*/ 	.word	0x0500000f


	//   ....[129]....
        /*0674*/ 	.word	0x0500000f


	//   ....[130]....
        /*0678*/ 	.word	0x0500000f


	//   ....[131]....
        /*067c*/ 	.word	0x0500000f


	//   ....[132]....
        /*0680*/ 	.word	0x0500000f


	//----- nvinfo : EIATTR_COOP_GROUP_INSTR_OFFSETS
	.align		4
.L_203:
        /*0684*/ 	.byte	0x04, 0x28
        /*0686*/ 	.short	(.L_205 - .L_204)


	//   ....[0]....
.L_204:
        /*0688*/ 	.word	0x00000070


	//   ....[1]....
        /*068c*/ 	.word	0x00000140


	//   ....[2]....
        /*0690*/ 	.word	0x00000190


	//   ....[3]....
        /*0694*/ 	.word	0x000003c0


	//   ....[4]....
        /*0698*/ 	.word	0x00000520


	//   ....[5]....
        /*069c*/ 	.word	0x00000640


	//   ....[6]....
        /*06a0*/ 	.word	0x000007a0


	//   ....[7]....
        /*06a4*/ 	.word	0x00001cf0


	//   ....[8]....
        /*06a8*/ 	.word	0x00002e50


	//   ....[9]....
        /*06ac*/ 	.word	0x00002ed0


	//   ....[10]....
        /*06b0*/ 	.word	0x00003300


	//   ....[11]....
        /*06b4*/ 	.word	0x00003360


	//   ....[12]....
        /*06b8*/ 	.word	0x00004810


	//   ....[13]....
        /*06bc*/ 	.word	0x00004870


	//   ....[14]....
        /*06c0*/ 	.word	0x00005290


	//   ....[15]....
        /*06c4*/ 	.word	0x000052f0


	//   ....[16]....
        /*06c8*/ 	.word	0x00006320


	//   ....[17]....
        /*06cc*/ 	.word	0x00006390


	//   ....[18]....
        /*06d0*/ 	.word	0x000063f0


	//   ....[19]....
        /*06d4*/ 	.word	0x00006410


	//   ....[20]....
        /*06d8*/ 	.word	0x00007f10


	//   ....[21]....
        /*06dc*/ 	.word	0x00007f20


	//   ....[22]....
        /*06e0*/ 	.word	0x00007f30


	//   ....[23]....
        /*06e4*/ 	.word	0x00007f40


	//   ....[24]....
        /*06e8*/ 	.word	0x00008a00


	//   ....[25]....
        /*06ec*/ 	.word	0x00008a20


	//   ....[26]....
        /*06f0*/ 	.word	0x00008bd0


	//   ....[27]....
        /*06f4*/ 	.word	0x00008bf0


	//   ....[28]....
        /*06f8*/ 	.word	0x00008d30


	//   ....[29]....
        /*06fc*/ 	.word	0x00008d50


	//   ....[30]....
        /*0700*/ 	.word	0x00008ea0


	//   ....[31]....
        /*0704*/ 	.word	0x00008ec0


	//   ....[32]....
        /*0708*/ 	.word	0x000093c0


	//   ....[33]....
        /*070c*/ 	.word	0x000093d0


	//   ....[34]....
        /*0710*/ 	.word	0x00009c80


	//   ....[35]....
        /*0714*/ 	.word	0x00009c90


	//   ....[36]....
        /*0718*/ 	.word	0x0000aef0


	//   ....[37]....
        /*071c*/ 	.word	0x0000af20


	//   ....[38]....
        /*0720*/ 	.word	0x0000b090


	//   ....[39]....
        /*0724*/ 	.word	0x0000b0b0


	//   ....[40]....
        /*0728*/ 	.word	0x0000b1f0


	//   ....[41]....
        /*072c*/ 	.word	0x0000b210


	//   ....[42]....
        /*0730*/ 	.word	0x0000b360


	//   ....[43]....
        /*0734*/ 	.word	0x0000b380


	//   ....[44]....
        /*0738*/ 	.word	0x0000b550


	//   ....[45]....
        /*073c*/ 	.word	0x0000b770


	//   ....[46]....
        /*0740*/ 	.word	0x0000b7a0


	//   ....[47]....
        /*0744*/ 	.word	0x0000b7d0


	//   ....[48]....
        /*0748*/ 	.word	0x0000b800


	//   ....[49]....
        /*074c*/ 	.word	0x0000b830


	//   ....[50]....
        /*0750*/ 	.word	0x0000b860


	//   ....[51]....
        /*0754*/ 	.word	0x0000ba00


	//   ....[52]....
        /*0758*/ 	.word	0x0000ba30


	//   ....[53]....
        /*075c*/ 	.word	0x0000ba60


	//   ....[54]....
        /*0760*/ 	.word	0x0000ba90


	//   ....[55]....
        /*0764*/ 	.word	0x0000bac0


	//   ....[56]....
        /*0768*/ 	.word	0x0000baf0


	//   ....[57]....
        /*076c*/ 	.word	0x0000bb80


	//   ....[58]....
        /*0770*/ 	.word	0x0000bbb0


	//   ....[59]....
        /*0774*/ 	.word	0x0000bbc0


	//   ....[60]....
        /*0778*/ 	.word	0x0000bc70


	//   ....[61]....
        /*077c*/ 	.word	0x0000d110


	//   ....[62]....
        /*0780*/ 	.word	0x0000dbc0


	//   ....[63]....
        /*0784*/ 	.word	0x0000dc00


	//   ....[64]....
        /*0788*/ 	.word	0x0000dca0


	//   ....[65]....
        /*078c*/ 	.word	0x0000dcb0


	//   ....[66]....
        /*0790*/ 	.word	0x0000dd30


	//   ....[67]....
        /*0794*/ 	.word	0x0000dd40


	//   ....[68]....
        /*0798*/ 	.word	0x0000ddc0


	//   ....[69]....
        /*079c*/ 	.word	0x0000ddd0


	//   ....[70]....
        /*07a0*/ 	.word	0x0000de50


	//   ....[71]....
        /*07a4*/ 	.word	0x0000de60


	//   ....[72]....
        /*07a8*/ 	.word	0x0000dee0


	//   ....[73]....
        /*07ac*/ 	.word	0x0000def0


	//   ....[74]....
        /*07b0*/ 	.word	0x0000df70


	//   ....[75]....
        /*07b4*/ 	.word	0x0000df80


	//   ....[76]....
        /*07b8*/ 	.word	0x0000dfd0


	//   ....[77]....
        /*07bc*/ 	.word	0x0000dff0


	//   ....[78]....
        /*07c0*/ 	.word	0x00010ac0


	//   ....[79]....
        /*07c4*/ 	.word	0x00010af0


	//   ....[80]....
        /*07c8*/ 	.word	0x00010b50


	//   ....[81]....
        /*07cc*/ 	.word	0x00010b80


	//   ....[82]....
        /*07d0*/ 	.word	0x00010bb0


	//   ....[83]....
        /*07d4*/ 	.word	0x00010be0


	//   ....[84]....
        /*07d8*/ 	.word	0x00010c10


	//   ....[85]....
        /*07dc*/ 	.word	0x00010c40


	//   ....[86]....
        /*07e0*/ 	.word	0x00010e00


	//   ....[87]....
        /*07e4*/ 	.word	0x00010e30


	//   ....[88]....
        /*07e8*/ 	.word	0x00010e60


	//   ....[89]....
        /*07ec*/ 	.word	0x00010e90


	//   ....[90]....
        /*07f0*/ 	.word	0x00010ec0


	//   ....[91]....
        /*07f4*/ 	.word	0x00010ef0


	//   ....[92]....
        /*07f8*/ 	.word	0x00010fb0


	//   ....[93]....
        /*07fc*/ 	.word	0x00010fd0


	//   ....[94]....
        /*0800*/ 	.word	0x00010fe0


	//   ....[95]....
        /*0804*/ 	.word	0x00011040


	//   ....[96]....
        /*0808*/ 	.word	0x00011750


	//   ....[97]....
        /*080c*/ 	.word	0x00011c30


	//   ....[98]....
        /*0810*/ 	.word	0x00011e10


	//   ....[99]....
        /*0814*/ 	.word	0x00011e60


	//   ....[100]....
        /*0818*/ 	.word	0x00011ec0


	//   ....[101]....
        /*081c*/ 	.word	0x00011fb0


	//   ....[102]....
        /*0820*/ 	.word	0x00012010


	//   ....[103]....
        /*0824*/ 	.word	0x00012100


	//   ....[104]....
        /*0828*/ 	.word	0x00012160


	//   ....[105]....
        /*082c*/ 	.word	0x00012250


	//   ....[106]....
        /*0830*/ 	.word	0x000122b0


	//   ....[107]....
        /*0834*/ 	.word	0x000123a0


	//   ....[108]....
        /*0838*/ 	.word	0x00012400


	//   ....[109]....
        /*083c*/ 	.word	0x000124f0


	//   ....[110]....
        /*0840*/ 	.word	0x00012550


	//   ....[111]....
        /*0844*/ 	.word	0x00012620


	//   ....[112]....
        /*0848*/ 	.word	0x000126a0


	//   ....[113]....
        /*084c*/ 	.word	0x00012770


	//   ....[114]....
        /*0850*/ 	.word	0x00012aa0


	//   ....[115]....
        /*0854*/ 	.word	0x00012b40


	//   ....[116]....
        /*0858*/ 	.word	0x00012cd0


	//   ....[117]....
        /*085c*/ 	.word	0x00012d40


	//   ....[118]....
        /*0860*/ 	.word	0x00012db0


	//   ....[119]....
        /*0864*/ 	.word	0x00012e20


	//   ....[120]....
        /*0868*/ 	.word	0x00012e90


	//   ....[121]....
        /*086c*/ 	.word	0x00012f10


	//   ....[122]....
        /*0870*/ 	.word	0x00012fa0


	//   ....[123]....
        /*0874*/ 	.word	0x00013040


	//   ....[124]....
        /*0878*/ 	.word	0x000130b0


	//   ....[125]....
        /*087c*/ 	.word	0x00013120


	//   ....[126]....
        /*0880*/ 	.word	0x00013190


	//   ....[127]....
        /*0884*/ 	.word	0x00013210


	//   ....[128]....
        /*0888*/ 	.word	0x00013280


	//   ....[129]....
        /*088c*/ 	.word	0x00013320


	//   ....[130]....
        /*0890*/ 	.word	0x00013370


	//   ....[131]....
        /*0894*/ 	.word	0x00013400


	//   ....[132]....
        /*0898*/ 	.word	0x00013530


	//----- nvinfo : EIATTR_REG_RECONFIG
	.align		4
.L_205:
        /*089c*/ 	.byte	0x01, 0x54
	.zero		2


	//----- nvinfo : EIATTR_SYSCALL_OFFSETS
	.align		4
        /*08a0*/ 	.byte	0x04, 0x46
        /*08a2*/ 	.short	(.L_207 - .L_206)


	//   ....[0]....
.L_206:
        /*08a4*/ 	.word	0x00001e70


	//   ....[1]....
        /*08a8*/ 	.word	0x0000cd30


	//   ....[2]....
        /*08ac*/ 	.word	0x0000ce80


	//   ....[3]....
        /*08b0*/ 	.word	0x0000cf80


	//   ....[4]....
        /*08b4*/ 	.word	0x0000d800


	//----- nvinfo : EIATTR_MBARRIER_INSTR_OFFSETS
	.align		4
.L_207:
        /*08b8*/ 	.byte	0x04, 0x39
        /*08ba*/ 	.short	(.L_209 - .L_208)


	//   ....[0]....
.L_208:
        /*08bc*/ 	.word	0x00000270
        /*08c0*/ 	.word	0x000000ff
        /*08c4*/ 	.word	0x00022800
        /*08c8*/ 	.short	0x0100
        /*08ca*/ 	.byte	0x08
	.zero		1


	//   ....[1]....
        /*08cc*/ 	.word	0x00000280
        /*08d0*/ 	.word	0x000000ff
        /*08d4*/ 	.word	0x00022820
        /*08d8*/ 	.short	0x0100
        /*08da*/ 	.byte	0x08
	.zero		1


	//   ....[2]....
        /*08dc*/ 	.word	0x00000370
        /*08e0*/ 	.word	0x000000ff
        /*08e4*/ 	.word	0x00022830
        /*08e8*/ 	.short	0x0100
        /*08ea*/ 	.byte	0x08
	.zero		1


	//   ....[3]....
        /*08ec*/ 	.word	0x00000380
        /*08f0*/ 	.word	0x000000ff
        /*08f4*/ 	.word	0x00022840
        /*08f8*/ 	.short	0x0100
        /*08fa*/ 	.byte	0x08
	.zero		1


	//   ....[4]....
        /*08fc*/ 	.word	0x00000390
        /*0900*/ 	.word	0x000000ff
        /*0904*/ 	.word	0x00022838
        /*0908*/ 	.short	0x0100
        /*090a*/ 	.byte	0x08
	.zero		1


	//   ....[5]....
        /*090c*/ 	.word	0x000003a0
        /*0910*/ 	.word	0x000000ff
        /*0914*/ 	.word	0x00022848
        /*0918*/ 	.short	0x0100
        /*091a*/ 	.byte	0x08
	.zero		1


	//   ....[6]....
        /*091c*/ 	.word	0x000004d0
        /*0920*/ 	.word	0x000000ff
        /*0924*/ 	.word	0x00022850
        /*0928*/ 	.short	0x0100
        /*092a*/ 	.byte	0x08
	.zero		1


	//   ....[7]....
        /*092c*/ 	.word	0x000004e0
        /*0930*/ 	.word	0x000000ff
        /*0934*/ 	.word	0x00022860
        /*0938*/ 	.short	0x0100
        /*093a*/ 	.byte	0x08
	.zero		1


	//   ....[8]....
        /*093c*/ 	.word	0x000004f0
        /*0940*/ 	.word	0x000000ff
        /*0944*/ 	.word	0x00022858
        /*0948*/ 	.short	0x0100
        /*094a*/ 	.byte	0x08
	.zero		1


	//   ....[9]....
        /*094c*/ 	.word	0x00000500
        /*0950*/ 	.word	0x000000ff
        /*0954*/ 	.word	0x00022868
        /*0958*/ 	.short	0x0100
        /*095a*/ 	.byte	0x08
	.zero		1


	//   ....[10]....
        /*095c*/ 	.word	0x000005f0
        /*0960*/ 	.word	0x000000ff
        /*0964*/ 	.word	0x00022870
        /*0968*/ 	.short	0x0100
        /*096a*/ 	.byte	0x06
	.zero		1


	//   ....[11]....
        /*096c*/ 	.word	0x00000600
        /*0970*/ 	.word	0x000000ff
        /*0974*/ 	.word	0x00022880
        /*0978*/ 	.short	0x0100
        /*097a*/ 	.byte	0x06
	.zero		1


	//   ....[12]....
        /*097c*/ 	.word	0x00000610
        /*0980*/ 	.word	0x000000ff
        /*0984*/ 	.word	0x00022878
        /*0988*/ 	.short	0x0100
        /*098a*/ 	.byte	0x06
	.zero		1


	//   ....[13]....
        /*098c*/ 	.word	0x00000620
        /*0990*/ 	.word	0x000000ff
        /*0994*/ 	.word	0x00022888
        /*0998*/ 	.short	0x0100
        /*099a*/ 	.byte	0x06
	.zero		1


	//   ....[14]....
        /*099c*/ 	.word	0x00000750
        /*09a0*/ 	.word	0x000000ff
        /*09a4*/ 	.word	0x00022890
        /*09a8*/ 	.short	0x0100
        /*09aa*/ 	.byte	0x08
	.zero		1


	//   ....[15]....
        /*09ac*/ 	.word	0x00000760
        /*09b0*/ 	.word	0x000000ff
        /*09b4*/ 	.word	0x000228a0
        /*09b8*/ 	.short	0x0100
        /*09ba*/ 	.byte	0x08
	.zero		1


	//   ....[16]....
        /*09bc*/ 	.word	0x00000770
        /*09c0*/ 	.word	0x000000ff
        /*09c4*/ 	.word	0x00022898
        /*09c8*/ 	.short	0x0100
        /*09ca*/ 	.byte	0x08
	.zero		1


	//   ....[17]....
        /*09cc*/ 	.word	0x00000780
        /*09d0*/ 	.word	0x000000ff
        /*09d4*/ 	.word	0x000228a8
        /*09d8*/ 	.short	0x0100
        /*09da*/ 	.byte	0x08
	.zero		1


	//   ....[18]....
        /*09dc*/ 	.word	0x000008b0
        /*09e0*/ 	.word	0x000000ff
        /*09e4*/ 	.word	0x000228b0
        /*09e8*/ 	.short	0x0100
        /*09ea*/ 	.byte	0x08
	.zero		1


	//   ....[19]....
        /*09ec*/ 	.word	0x000008c0
        /*09f0*/ 	.word	0x000000ff
        /*09f4*/ 	.word	0x000228c0
        /*09f8*/ 	.short	0x0100
        /*09fa*/ 	.byte	0x08
	.zero		1


	//   ....[20]....
        /*09fc*/ 	.word	0x000008d0
        /*0a00*/ 	.word	0x000000ff
        /*0a04*/ 	.word	0x000228b8
        /*0a08*/ 	.short	0x0100
        /*0a0a*/ 	.byte	0x08
	.zero		1


	//   ....[21]....
        /*0a0c*/ 	.word	0x000008e0
        /*0a10*/ 	.word	0x000000ff
        /*0a14*/ 	.word	0x000228c8
        /*0a18*/ 	.short	0x0100
        /*0a1a*/ 	.byte	0x08
	.zero		1


	//   ....[22]....
        /*0a1c*/ 	.word	0x00001f20
        /*0a20*/ 	.word	0x00000006
        /*0a24*/ 	.word	0x00022800
        /*0a28*/ 	.short	0x010a
        /*0a2a*/ 	.byte	0x3f
	.zero		1


	//   ....[23]....
        /*0a2c*/ 	.word	0x00001ff0
        /*0a30*/ 	.word	0x000000ff
        /*0a34*/ 	.word	0x00022830
        /*0a38*/ 	.short	0x010a
        /*0a3a*/ 	.byte	0x16
	.zero		1


	//   ....[24]....
        /*0a3c*/ 	.word	0x00002030
        /*0a40*/ 	.word	0x000000ff
        /*0a44*/ 	.word	0x00022830
        /*0a48*/ 	.short	0x010a
        /*0a4a*/ 	.byte	0x16
	.zero		1


	//   ....[25]....
        /*0a4c*/ 	.word	0x00003840
        /*0a50*/ 	.word	0x00000004
        /*0a54*/ 	.word	0x00000000
        /*0a58*/ 	.short	0x0101
        /*0a5a*/ 	.byte	0x3f
	.zero		1


	//   ....[26]....
        /*0a5c*/ 	.word	0x00003c40
        /*0a60*/ 	.word	0x000000ff
        /*0a64*/ 	.word	0x00022850
        /*0a68*/ 	.short	0x010a
        /*0a6a*/ 	.byte	0x16
	.zero		1


	//   ....[27]....
        /*0a6c*/ 	.word	0x00003c80
        /*0a70*/ 	.word	0x000000ff
        /*0a74*/ 	.word	0x00022850
        /*0a78*/ 	.short	0x010a
        /*0a7a*/ 	.byte	0x16
	.zero		1


	//   ....[28]....
        /*0a7c*/ 	.word	0x00003f70
        /*0a80*/ 	.word	0x000000ff
        /*0a84*/ 	.word	0x00000000
        /*0a88*/ 	.short	0x0101
        /*0a8a*/ 	.byte	0x16
	.zero		1


	//   ....[29]....
        /*0a8c*/ 	.word	0x00004100
        /*0a90*/ 	.word	0x000000ff
        /*0a94*/ 	.word	0x00022830
        /*0a98*/ 	.short	0x010a
        /*0a9a*/ 	.byte	0x19
	.zero		1


	//   ....[30]....
        /*0a9c*/ 	.word	0x00004140
        /*0aa0*/ 	.word	0x000000ff
        /*0aa4*/ 	.word	0x00022830
        /*0aa8*/ 	.short	0x010a
        /*0aaa*/ 	.byte	0x19
	.zero		1


	//   ....[31]....
        /*0aac*/ 	.word	0x00005b20
        /*0ab0*/ 	.word	0x0000000f
        /*0ab4*/ 	.word	0x00000000
        /*0ab8*/ 	.short	0x0101
        /*0aba*/ 	.byte	0x3f
	.zero		1


	//   ....[32]....
        /*0abc*/ 	.word	0x00005fd0
        /*0ac0*/ 	.word	0x000000ff
        /*0ac4*/ 	.word	0x00022850
        /*0ac8*/ 	.short	0x010a
        /*0aca*/ 	.byte	0x19
	.zero		1


	//   ....[33]....
        /*0acc*/ 	.word	0x00006010
        /*0ad0*/ 	.word	0x000000ff
        /*0ad4*/ 	.word	0x00022850
        /*0ad8*/ 	.short	0x010a
        /*0ada*/ 	.byte	0x19
	.zero		1


	//   ....[34]....
        /*0adc*/ 	.word	0x00006300
        /*0ae0*/ 	.word	0x00000009
        /*0ae4*/ 	.word	0x00000000
        /*0ae8*/ 	.short	0x0101
        /*0aea*/ 	.byte	0x3f
	.zero		1


	//   ....[35]....
        /*0aec*/ 	.word	0x00008a30
        /*0af0*/ 	.word	0x000000ff
        /*0af4*/ 	.word	0x00000000
        /*0af8*/ 	.short	0x0101
        /*0afa*/ 	.byte	0x08
	.zero		1


	//   ....[36]....
        /*0afc*/ 	.word	0x00009240
        /*0b00*/ 	.word	0x000000ff
        /*0b04*/ 	.word	0x00000000
        /*0b08*/ 	.short	0x0101
        /*0b0a*/ 	.byte	0x08
	.zero		1


	//   ....[37]....
        /*0b0c*/ 	.word	0x0000d360
        /*0b10*/ 	.word	0x00000000
        /*0b14*/ 	.word	0x00022840
        /*0b18*/ 	.short	0x010a
        /*0b1a*/ 	.byte	0x3f
	.zero		1


	//   ....[38]....
        /*0b1c*/ 	.word	0x0000e090
        /*0b20*/ 	.word	0x00000012
        /*0b24*/ 	.word	0x00022800
        /*0b28*/ 	.short	0x0107
        /*0b2a*/ 	.byte	0x3f
	.zero		1


	//   ....[39]....
        /*0b2c*/ 	.word	0x0000e180
        /*0b30*/ 	.word	0x00000012
        /*0b34*/ 	.word	0x00022800
        /*0b38*/ 	.short	0x0101
        /*0b3a*/ 	.byte	0x3f
	.zero		1


	//   ....[40]....
        /*0b3c*/ 	.word	0x0000e1a0
        /*0b40*/ 	.word	0x00000012
        /*0b44*/ 	.word	0x00022820
        /*0b48*/ 	.short	0x010a
        /*0b4a*/ 	.byte	0x3f
	.zero		1


	//   ....[41]....
        /*0b4c*/ 	.word	0x0000e280
        /*0b50*/ 	.word	0x00000002
        /*0b54*/ 	.word	0x00022860
        /*0b58*/ 	.short	0x010a
        /*0b5a*/ 	.byte	0x3f
	.zero		1


	//   ....[42]....
        /*0b5c*/ 	.word	0x0000eb30
        /*0b60*/ 	.word	0x00000003
        /*0b64*/ 	.word	0x00022840
        /*0b68*/ 	.short	0x010a
        /*0b6a*/ 	.byte	0x3f
	.zero		1


	//   ....[43]....
        /*0b6c*/ 	.word	0x0000ed80
        /*0b70*/ 	.word	0x00000003
        /*0b74*/ 	.word	0x00022860
        /*0b78*/ 	.short	0x010a
        /*0b7a*/ 	.byte	0x3f
	.zero		1


	//   ....[44]....
        /*0b7c*/ 	.word	0x0000f570
        /*0b80*/ 	.word	0x00000004
        /*0b84*/ 	.word	0x00022840
        /*0b88*/ 	.short	0x010a
        /*0b8a*/ 	.byte	0x3f
	.zero		1


	//   ....[45]....
        /*0b8c*/ 	.word	0x0000f7c0
        /*0b90*/ 	.word	0x00000004
        /*0b94*/ 	.word	0x00022860
        /*0b98*/ 	.short	0x010a
        /*0b9a*/ 	.byte	0x3f
	.zero		1


	//   ....[46]....
        /*0b9c*/ 	.word	0x0000ff40
        /*0ba0*/ 	.word	0x00000002
        /*0ba4*/ 	.word	0x00022840
        /*0ba8*/ 	.short	0x010a
        /*0baa*/ 	.byte	0x3f
	.zero		1


	//   ....[47]....
        /*0bac*/ 	.word	0x00010190
        /*0bb0*/ 	.word	0x00000002
        /*0bb4*/ 	.word	0x00022860
        /*0bb8*/ 	.short	0x010a
        /*0bba*/ 	.byte	0x3f
	.zero		1


	//   ....[48]....
        /*0bbc*/ 	.word	0x000116d0
        /*0bc0*/ 	.word	0x00000000
        /*0bc4*/ 	.word	0x00022820
        /*0bc8*/ 	.short	0x010a
        /*0bca*/ 	.byte	0x3f
	.zero		1


	//   ....[49]....
        /*0bcc*/ 	.word	0x000118c0
        /*0bd0*/ 	.word	0x00000006
        /*0bd4*/ 	.word	0x00000000
        /*0bd8*/ 	.short	0x010a
        /*0bda*/ 	.byte	0x3f
	.zero		1


	//   ....[50]....
        /*0bdc*/ 	.word	0x000118f0
        /*0be0*/ 	.word	0x00000007
        /*0be4*/ 	.word	0x00000000
        /*0be8*/ 	.short	0x010a
        /*0bea*/ 	.byte	0x3f
	.zero		1


	//   ....[51]....
        /*0bec*/ 	.word	0x00011950
        /*0bf0*/ 	.word	0x00000004
        /*0bf4*/ 	.word	0x00000000
        /*0bf8*/ 	.short	0x010a
        /*0bfa*/ 	.byte	0x3f
	.zero		1


	//   ....[52]....
        /*0bfc*/ 	.word	0x00011980
        /*0c00*/ 	.word	0x00000003
        /*0c04*/ 	.word	0x00000000
        /*0c08*/ 	.short	0x010a
        /*0c0a*/ 	.byte	0x3f
	.zero		1


	//   ....[53]....
        /*0c0c*/ 	.word	0x000119e0
        /*0c10*/ 	.word	0x00000006
        /*0c14*/ 	.word	0x00022800
        /*0c18*/ 	.short	0x010a
        /*0c1a*/ 	.byte	0x3f
	.zero		1


	//   ....[54]....
        /*0c1c*/ 	.word	0x00011a40
        /*0c20*/ 	.word	0x00000003
        /*0c24*/ 	.word	0x00022830
        /*0c28*/ 	.short	0x010a
        /*0c2a*/ 	.byte	0x3f
	.zero		1


	//   ....[55]....
        /*0c2c*/ 	.word	0x00011aa0
        /*0c30*/ 	.word	0x00000009
        /*0c34*/ 	.word	0x00022850
        /*0c38*/ 	.short	0x010a
        /*0c3a*/ 	.byte	0x3f
	.zero		1


	//   ....[56]....
        /*0c3c*/ 	.word	0x00011b00
        /*0c40*/ 	.word	0x00000003
        /*0c44*/ 	.word	0x00022830
        /*0c48*/ 	.short	0x010a
        /*0c4a*/ 	.byte	0x3f
	.zero		1


	//   ....[57]....
        /*0c4c*/ 	.word	0x00011b50
        /*0c50*/ 	.word	0x00000009
        /*0c54*/ 	.word	0x00022850
        /*0c58*/ 	.short	0x010a
        /*0c5a*/ 	.byte	0x3f
	.zero		1


	//   ....[58]....
        /*0c5c*/ 	.word	0x00011cf0
        /*0c60*/ 	.word	0x00000000
        /*0c64*/ 	.word	0x00022840
        /*0c68*/ 	.short	0x010a
        /*0c6a*/ 	.byte	0x3f
	.zero		1


	//   ....[59]....
        /*0c6c*/ 	.word	0x000127b0
        /*0c70*/ 	.word	0x00000012
        /*0c74*/ 	.word	0x00022820
        /*0c78*/ 	.short	0x010a
        /*0c7a*/ 	.byte	0x3f
	.zero		1


	//   ....[60]....
        /*0c7c*/ 	.word	0x00012800
        /*0c80*/ 	.word	0x00000002
        /*0c84*/ 	.word	0x00022860
        /*0c88*/ 	.short	0x010a
        /*0c8a*/ 	.byte	0x3f
	.zero		1


	//   ....[61]....
        /*0c8c*/ 	.word	0x00012850
        /*0c90*/ 	.word	0x00000003
        /*0c94*/ 	.word	0x00022840
        /*0c98*/ 	.short	0x010a
        /*0c9a*/ 	.byte	0x3f
	.zero		1


	//   ....[62]....
        /*0c9c*/ 	.word	0x000128a0
        /*0ca0*/ 	.word	0x00000003
        /*0ca4*/ 	.word	0x00022860
        /*0ca8*/ 	.short	0x010a
        /*0caa*/ 	.byte	0x3f
	.zero		1


	//   ....[63]....
        /*0cac*/ 	.word	0x000128f0
        /*0cb0*/ 	.word	0x00000004
        /*0cb4*/ 	.word	0x00022840
        /*0cb8*/ 	.short	0x010a
        /*0cba*/ 	.byte	0x3f
	.zero		1


	//   ....[64]....
        /*0cbc*/ 	.word	0x00012940
        /*0cc0*/ 	.word	0x00000004
        /*0cc4*/ 	.word	0x00022860
        /*0cc8*/ 	.short	0x010a
        /*0cca*/ 	.byte	0x3f
	.zero		1


	//   ....[65]....
        /*0ccc*/ 	.word	0x00012990
        /*0cd0*/ 	.word	0x00000002
        /*0cd4*/ 	.word	0x00022840
        /*0cd8*/ 	.short	0x010a
        /*0cda*/ 	.byte	0x3f
	.zero		1


	//   ....[66]....
        /*0cdc*/ 	.word	0x000129e0
        /*0ce0*/ 	.word	0x00000002
        /*0ce4*/ 	.word	0x00022860
        /*0ce8*/ 	.short	0x010a
        /*0cea*/ 	.byte	0x3f
	.zero		1


	//   ....[67]....
        /*0cec*/ 	.word	0x00013450
        /*0cf0*/ 	.word	0x00000000
        /*0cf4*/ 	.word	0x00022820
        /*0cf8*/ 	.short	0x010a
        /*0cfa*/ 	.byte	0x3f
	.zero		1


	//   ....[68]....
        /*0cfc*/ 	.word	0x000135f0
        /*0d00*/ 	.word	0x00000006
        /*0d04*/ 	.word	0x00000000
        /*0d08*/ 	.short	0x010a
        /*0d0a*/ 	.byte	0x3f
	.zero		1


	//   ....[69]....
        /*0d0c*/ 	.word	0x00013640
        /*0d10*/ 	.word	0x00000007
        /*0d14*/ 	.word	0x00000000
        /*0d18*/ 	.short	0x010a
        /*0d1a*/ 	.byte	0x3f
	.zero		1


	//   ....[70]....
        /*0d1c*/ 	.word	0x00013690
        /*0d20*/ 	.word	0x00000004
        /*0d24*/ 	.word	0x00000000
        /*0d28*/ 	.short	0x010a
        /*0d2a*/ 	.byte	0x3f
	.zero		1


	//----- nvinfo : EIATTR_NUM_MBARRIERS
	.align		4
.L_209:
        /*0d2c*/ 	.byte	0x03, 0x38
        /*0d2e*/ 	.short	0x0016


	//----- nvinfo : EIATTR_EXIT_INSTR_OFFSETS
	.align		4
        /*0d30*/ 	.byte	0x04, 0x1c
        /*0d32*/ 	.short	(.L_211 - .L_210)


	//   ....[0]....
.L_210:
        /*0d34*/ 	.word	0x00000a70


	//   ....[1]....
        /*0d38*/ 	.word	0x0000b500


	//   ....[2]....
        /*0d3c*/ 	.word	0x000119d0


	//----- nvinfo : EIATTR_MAX_THREADS
	.align		4
.L_211:
        /*0d40*/ 	.byte	0x04, 0x05
        /*0d42*/ 	.short	(.L_213 - .L_212)
.L_212:
        /*0d44*/ 	.word	0x00000180
        /*0d48*/ 	.word	0x00000001
        /*0d4c*/ 	.word	0x00000001


	//----- nvinfo : EIATTR_CRS_STACK_SIZE
	.align		4
.L_213:
        /*0d50*/ 	.byte	0x04, 0x1e
        /*0d52*/ 	.short	(.L_215 - .L_214)
.L_214:
        /*0d54*/ 	.word	0x00000000


	//----- nvinfo : EIATTR_CBANK_PARAM_SIZE
	.align		4
.L_215:
        /*0d58*/ 	.byte	0x03, 0x19
        /*0d5a*/ 	.short	0x0af0


	//----- nvinfo : EIATTR_PARAM_CBANK
	.align		4
        /*0d5c*/ 	.byte	0x04, 0x0a
        /*0d5e*/ 	.short	(.L_217 - .L_216)
	.align		4
.L_216:
        /*0d60*/ 	.word	index@(.nv.constant0._ZN7cutlass13device_kernelIN5flash11enable_sm90INS1_16FlashAttnFwdSm90INS1_25CollectiveMainloopFwdSm90ILi2EN4cute5tupleIJNS5_1CILi1EEES8_S8_EEENS6_IJNS7_ILi128EEENS7_ILi96EEENS7_ILi64EEEEEELi256ENS_10bfloat16_tEfNS_4arch4Sm90ELb0ELb0ELb1ELb1ELb0ELb0ELb0ELb1ELb0ELb1ELb1ELb0EEENS1_21CollectiveEpilogueFwdINS6_IJSA_NS7_ILi256EEESB_EEES9_SE_SG_Li256ELb1ELb1ELb1ELb0EEENS1_36VarlenDynamicPersistentTileSchedulerILi128ELi96ELi256ELi128ELb1ELb1ELb1ELb0ELb1ELb1EEEEEEEEEvNT_6ParamsE)
        /*0d64*/ 	.short	0x0210
        /*0d66*/ 	.short	0x0af0


	//----- nvinfo : EIATTR_SW_WAR
	.align		4
.L_217:
        /*0d68*/ 	.byte	0x04, 0x36
        /*0d6a*/ 	.short	(.L_219 - .L_218)
.L_218:
        /*0d6c*/ 	.word	0x00000008
.L_219:


//--------------------- .nv.info._ZN7cutlass13device_kernelIN5flash11enable_sm90INS1_16FlashAttnFwdSm90INS1_25CollectiveMainloopFwdSm90ILi2EN4cute5tupleIJNS5_1CILi1EEES8_S8_EEENS6_IJNS7_ILi128EEENS7_ILi96EEENS7_ILi64EEEEEELi256ENS_10bfloat16_tEfNS_4arch4Sm90ELb0ELb0ELb1ELb1ELb0ELb1ELb0ELb1ELb0ELb1ELb1ELb0EEENS1_21CollectiveEpilogueFwdINS6_IJSA_NS7_ILi256EEESB_EEES9_SE_SG_Li256ELb1ELb1ELb1ELb0EEENS1_36VarlenDynamicPersistentTileSchedulerILi128ELi96ELi256ELi128ELb1ELb1ELb1ELb0ELb1ELb1EEEEEEEEEvNT_6ParamsE --------------------------
	.section	.nv.info._ZN7cutlass13device_kernelIN5flash11enable_sm90INS1_16FlashAttnFwdSm90INS1_25CollectiveMainloopFwdSm90ILi2EN4cute5tupleIJNS5_1CILi1EEES8_S8_EEENS6_IJNS7_ILi128EEENS7_ILi96EEENS7_ILi64EEEEEELi256ENS_10bfloat16_tEfNS_4arch4Sm90ELb0ELb0ELb1ELb1ELb0ELb1ELb0ELb1ELb0ELb1ELb1ELb0EEENS1_21CollectiveEpilogueFwdINS6_IJSA_NS7_ILi256EEESB_EEES9_SE_SG_Li256ELb1ELb1ELb1ELb0EEENS1_36VarlenDynamicPersistentTileSchedulerILi128ELi96ELi256ELi128ELb1ELb1ELb1ELb0ELb1ELb1EEEEEEEEEvNT_6ParamsE,"",@"SHT_CUDA_INFO"
	.sectionflags	@""
	.align	4


	//----- nvinfo : EIATTR_CUDA_API_VERSION
	.align		4
        /*0000*/ 	.byte	0x04, 0x37
        /*0002*/ 	.short	(.L_221 - .L_220)
.L_220:
        /*0004*/ 	.word	0x00000082


	//----- nvinfo : EIATTR_KPARAM_INFO
	.align		4
.L_221:
        /*0008*/ 	.byte	0x04, 0x17
        /*000a*/ 	.short	(.L_223 - .L_222)
.L_222:
        /*000c*/ 	.word	0x00000000
        /*0010*/ 	.short	0x0000
        /*0012*/ 	.short	0x0070
        /*0014*/ 	.byte	0x00, 0xf0, 0x01, 0x2a


	//----- nvinfo : EIATTR_SPARSE_MMA_MASK
	.align		4
.L_223:
        /*0018*/ 	.byte	0x03, 0x50
        /*001a*/ 	.short	0x0000


	//----- nvinfo : EIATTR_MAXREG_COUNT
	.align		4
        /*001c*/ 	.byte	0x03, 0x1b
        /*001e*/ 	.short	0x00a8


	//----- nvinfo : EIATTR_NUM_BARRIERS
	.align		4
        /*0020*/ 	.byte	0x02, 0x4c
        /*0022*/ 	.byte	0x10
	.zero		1


	//----- nvinfo : EIATTR_EXTERNS
	.align		4
        /*0024*/ 	.byte	0x04, 0x0f
        /*0026*/ 	.short	(.L_225 - .L_224)


	//   ....[0]....
	.align		4
.L_224:
        /*0028*/ 	.word	index@(__assertfail)


	//----- nvinfo : EIATTR_ANNOTATIONS
	.align		4
.L_225:
        /*002c*/ 	.byte	0x04, 0x55
        /*002e*/ 	.short	(.L_227 - .L_226)


	//   ....[0]....
.L_226:
        /* <DEDUP_REMOVED lines=81> */


	//----- nvinfo : EIATTR_MERCURY_ISA_VERSION
	.align		4
.L_227:
        /*0530*/ 	.byte	0x03, 0x5f
        /*0532*/ 	.short	0x0101


	//----- nvinfo : EIATTR_UNUSED_LOAD_BYTE_OFFSET
	.align		4
        /*0534*/ 	.byte	0x04, 0x44
        /*0536*/ 	.short	(.L_229 - .L_228)


	//   ....[0]....
.L_228:
        /*0538*/ 	.word	0x00000ac0
        /*053c*/ 	.word	0x0000fff0


	//   ....[1]....
        /*0540*/ 	.word	0x0000dd20
        /*0544*/ 	.word	0x0000fff0


	//----- nvinfo : EIATTR_INT_WARP_WIDE_INSTR_OFFSETS
	.align		4
.L_229:
        /*0548*/ 	.byte	0x04, 0x31
        /*054a*/ 	.short	(.L_231 - .L_230)


	//   ....[0]....
.L_230:
        /*054c*/ 	.word	0x00000190


	//   ....[1]....
        /*0550*/ 	.word	0x000001d0


	//   ....[2]....
        /*0554*/ 	.word	0x00000240


	//   ....[3]....
        /*0558*/ 	.word	0x000158a0


	//   ....[4]....
        /*055c*/ 	.word	0x00015930


	//   ....[5]....
        /*0560*/ 	.word	0x00019560


	//   ....[6]....
        /*0564*/ 	.word	0x000195f0


	//----- nvinfo : EIATTR_COOP_GROUP_MASK_REGIDS
	.align		4
.L_231:
        /*0568*/ 	.byte	0x04, 0x29
        /*056a*/ 	.short	(.L_233 - .L_232)


	//   ....[0]....
.L_232:
        /*056c*/ 	.word	0xffffffff


	//   ....[1]....
        /*0570*/ 	.word	0xffffffff


	//   ....[2]....
        /*0574*/ 	.word	0xffffffff


	//   ....[3]....
        /*0578*/ 	.word	0xffffffff


	//   ....[4]....
        /*057c*/ 	.word	0xffffffff


	//   ....[5]....
        /*0580*/ 	.word	0xffffffff


	//   ....[6]....
        /*0584*/ 	.word	0xffffffff


	//   ....[7]....
        /*0588*/ 	.word	0xffffffff


	//   ....[8]....
        /*058c*/ 	.word	0xffffffff


	//   ....[9]....
        /*0590*/ 	.word	0xffffffff


	//   ....[10]....
        /*0594*/ 	.word	0xffffffff


	//   ....[11]....
        /*0598*/ 	.word	0xffffffff


	//   ....[12]....
        /*059c*/ 	.word	0xffffffff


	//   ....[13]....
        /*05a0*/ 	.word	0xffffffff


	//   ....[14]....
        /*05a4*/ 	.word	0xffffffff


	//   ....[15]....
        /*05a8*/ 	.word	0xffffffff


	//   ....[16]....
        /*05ac*/ 	.word	0xffffffff


	//   ....[17]....
        /*05b0*/ 	.word	0xffffffff


	//   ....[18]....
        /*05b4*/ 	.word	0xffffffff


	//   ....[19]....
        /*05b8*/ 	.word	0xffffffff


	//   ....[20]....
        /*05bc*/ 	.word	0xffffffff


	//   ....[21]....
        /*05c0*/ 	.word	0xffffffff


	//   ....[22]....
        /*05c4*/ 	.word	0xffffffff


	//   ....[23]....
        /*05c8*/ 	.word	0xffffffff


	//   ....[24]....
        /*05cc*/ 	.word	0xffffffff


	//   ....[25]....
        /*05d0*/ 	.word	0xffffffff


	//   ....[26]....
        /*05d4*/ 	.word	0xffffffff


	//   ....[27]....
        /*05d8*/ 	.word	0xffffffff


	//   ....[28]....
        /*05dc*/ 	.word	0xffffffff


	//   ....[29]....
        /*05e0*/ 	.word	0xffffffff


	//   ....[30]....
        /*05e4*/ 	.word	0xffffffff


	//   ....[31]....
        /*05e8*/ 	.word	0xffffffff


	//   ....[32]....
        /*05ec*/ 	.word	0xffffffff


	//   ....[33]....
        /*05f0*/ 	.word	0xffffffff


	//   ....[34]....
        /*05f4*/ 	.word	0xffffffff


	//   ....[35]....
        /*05f8*/ 	.word	0xffffffff


	//   ....[36]....
        /*05fc*/ 	.word	0xffffffff


	//   ....[37]....
        /*0600*/ 	.word	0xffffffff


	//   ....[38]....
        /*0604*/ 	.word	0xffffffff


	//   ....[39]....
        /*0608*/ 	.word	0xffffffff


	//   ....[40]....
        /*060c*/ 	.word	0xffffffff


	//   ....[41]....
        /*0610*/ 	.word	0xffffffff


	//   ....[42]....
        /*0614*/ 	.word	0xffffffff


	//   ....[43]....
        /*0618*/ 	.word	0xffffffff


	//   ....[44]....
        /*061c*/ 	.word	0xffffffff


	//   ....[45]....
        /*0620*/ 	.word	0xffffffff


	//   ....[46]....
        /*0624*/ 	.word	0xffffffff


	//   ....[47]....
        /*0628*/ 	.word	0xffffffff


	//   ....[48]....
        /*062c*/ 	.word	0xffffffff


	//   ....[49]....
        /*0630*/ 	.word	0xffffffff


	//   ....[50]....
        /*0634*/ 	.word	0xffffffff


	//   ....[51]....
        /*0638*/ 	.word	0xffffffff


	//   ....[52]....
        /*063c*/ 	.word	0xffffffff


	//   ....[53]....
        /*0640*/ 	.word	0xffffffff


	//   ....[54]....
        /*0644*/ 	.word	0xffffffff


	//   ....[55]....
        /*0648*/ 	.word	0xffffffff


	//   ....[56]....
        /*064c*/ 	.word	0xffffffff


	//   ....[57]....
        /*0650*/ 	.word	0xffffffff


	//   ....[58]....
        /*0654*/ 	.word	0xffffffff


	//   ....[59]....
        /*0658*/ 	.word	0xffffffff


	//   ....[60]....
        /*065c*/ 	.word	0xffffffff


	//   ....[61]....
        /*0660*/ 	.word	0xffffffff


	//   ....[62]....
        /*0664*/ 	.word	0xffffffff


	//   ....[63]....
        /*0668*/ 	.word	0xffffffff


	//   ....[64]....
        /*066c*/ 	.word	0xffffffff


	//   ....[65]....
        /*0670*/ 	.word	0xffffffff


	//   ....[66]....
        /*0674*/ 	.word	0xffffffff


	//   ....[67]....
        /*0678*/ 	.word	0xffffffff


	//   ....[68]....
        /*067c*/ 	.word	0xffffffff


	//   ....[69]....
        /*0680*/ 	.word	0xffffffff


	//   ....[70]....
        /*0684*/ 	.word	0xffffffff


	//   ....[71]....
        /*0688*/ 	.word	0xffffffff


	//   ....[72]....
        /*068c*/ 	.word	0xffffffff


	//   ....[73]....
        /*0690*/ 	.word	0xffffffff


	//   ....[74]....
        /*0694*/ 	.word	0xffffffff


	//   ....[75]....
        /*0698*/ 	.word	0xffffffff


	//   ....[76]....
        /*069c*/ 	.word	0xffffffff


	//   ....[77]....
        /*06a0*/ 	.word	0xffffffff


	//   ....[78]....
        /*06a4*/ 	.word	0xffffffff


	//   ....[79]....
        /*06a8*/ 	.word	0xffffffff


	//   ....[80]....
        /*06ac*/ 	.word	0xffffffff


	//   ....[81]....
        /*06b0*/ 	.word	0xffffffff


	//   ....[82]....
        /*06b4*/ 	.word	0xffffffff


	//   ....[83]....
        /*06b8*/ 	.word	0xffffffff


	//   ....[84]....
        /*06bc*/ 	.word	0xffffffff


	//   ....[85]....
        /*06c0*/ 	.word	0xffffffff


	//   ....[86]....
        /*06c4*/ 	.word	0xffffffff


	//   ....[87]....
        /*06c8*/ 	.word	0xffffffff


	//   ....[88]....
        /*06cc*/ 	.word	0xffffffff


	//   ....[89]....
        /*06d0*/ 	.word	0xffffffff


	//   ....[90]....
        /*06d4*/ 	.word	0xffffffff


	//   ....[91]....
        /*06d8*/ 	.word	0xffffffff


	//   ....[92]....
        /*06dc*/ 	.word	0xffffffff


	//   ....[93]....
        /*06e0*/ 	.word	0xffffffff


	//   ....[94]....
        /*06e4*/ 	.word	0xffffffff


	//   ....[95]....
        /*06e8*/ 	.word	0xffffffff


	//   ....[96]....
        /*06ec*/ 	.word	0xffffffff


	//   ....[97]....
        /*06f0*/ 	.word	0xffffffff


	//   ....[98]....
        /*06f4*/ 	.word	0xffffffff


	//   ....[99]....
        /*06f8*/ 	.word	0xffffffff


	//   ....[100]....
        /*06fc*/ 	.word	0xffffffff


	//   ....[101]....
        /*0700*/ 	.word	0xffffffff


	//   ....[102]....
        /*0704*/ 	.word	0xffffffff


	//   ....[103]....
        /*0708*/ 	.word	0xffffffff


	//   ....[104]....
        /*070c*/ 	.word	0xffffffff


	//   ....[105]....
        /*0710*/ 	.word	0xffffffff


	//   ....[106]....
        /*0714*/ 	.word	0x0500000f


	//   ....[107]....
        /*0718*/ 	.word	0x0500000f


	//   ....[108]....
        /*071c*/ 	.word	0x0500000f


	//   ....[109]....
        /*0720*/ 	.word	0x0500000f


	//   ....[110]....
        /*0724*/ 	.word	0x0500000f


	//   ....[111]....
        /*0728*/ 	.word	0x0500000f


	//   ....[112]....
        /*072c*/ 	.word	0x0500000f


	//   ....[113]....
        /*0730*/ 	.word	0x0500000f


	//   ....[114]....
        /*0734*/ 	.word	0x0500000f


	//   ....[115]....
        /*0738*/ 	.word	0x0500000f


	//   ....[116]....
        /*073c*/ 	.word	0x0500000f


	//   ....[117]....
        /*0740*/ 	.word	0x0500000f


	//   ....[118]....
        /*0744*/ 	.word	0x0500000f


	//   ....[119]....
        /*0748*/ 	.word	0x0500000f


	//   ....[120]....
        /*074c*/ 	.word	0x0500000f


	//   ....[121]....
        /*0750*/ 	.word	0x0500000f


	//   ....[122]....
        /*0754*/ 	.word	0x0500000f


	//   ....[123]....
        /*0758*/ 	.word	0x0500000f


	//   ....[124]....
        /*075c*/ 	.word	0x0500000f


	//   ....[125]....
        /*0760*/ 	.word	0x0500000f


	//   ....[126]....
        /*0764*/ 	.word	0x0500000f


	//   ....[127]....
        /*0768*/ 	.word	0x0500000f


	//   ....[128]....
        /*076c*/ 	.word	0x0500000f


	//   ....[129]....
        /*0770*/ 	.word	0x0500000f


	//   ....[130]....
        /*0774*/ 	.word	0x0500000f


	//   ....[131]....
        /*0778*/ 	.word	0x0500000f


	//   ....[132]....
        /*077c*/ 	.word	0x0500000f


	//   ....[133]....
        /*0780*/ 	.word	0x0500000f


	//   ....[134]....
        /*0784*/ 	.word	0x0500000f


	//   ....[135]....
        /*0788*/ 	.word	0x0500000f


	//   ....[136]....
        /*078c*/ 	.word	0x0500000f


	//   ....[137]....
        /*0790*/ 	.word	0x0500000f


	//   ....[138]....
        /*0794*/ 	.word	0x0500000f


	//   ....[139]....
        /*0798*/ 	.word	0x0500000f


	//   ....[140]....
        /*079c*/ 	.word	0x0500000f


	//   ....[141]....
        /*07a0*/ 	.word	0x0500000f


	//   ....[142]....
        /*07a4*/ 	.word	0x0500000f


	//   ....[143]....
        /*07a8*/ 	.word	0x0500000f


	//   ....[144]....
        /*07ac*/ 	.word	0x0500000f


	//   ....[145]....
        /*07b0*/ 	.word	0x0500000f


	//   ....[146]....
        /*07b4*/ 	.word	0x0500000f


	//   ....[147]....
        /*07b8*/ 	.word	0x0500000f


	//   ....[148]....
        /*07bc*/ 	.word	0x0500000f


	//   ....[149]....
        /*07c0*/ 	.word	0x0500000f


	//   ....[150]....
        /*07c4*/ 	.word	0x0500000f


	//   ....[151]....
        /*07c8*/ 	.word	0x0500000f


	//   ....[152]....
        /*07cc*/ 	.word	0x0500000f


	//   ....[153]....
        /*07d0*/ 	.word	0x0500000f


	//   ....[154]....
        /*07d4*/ 	.word	0x0500000f


	//   ....[155]....
        /*07d8*/ 	.word	0x0500000f


	//   ....[156]....
        /*07dc*/ 	.word	0x0500000f


	//   ....[157]....
        /*07e0*/ 	.word	0x0500000f


	//   ....[158]....
        /*07e4*/ 	.word	0x0500000f


	//   ....[159]....
        /*07e8*/ 	.word	0x0500000f


	//   ....[160]....
        /*07ec*/ 	.word	0x0500000f


	//   ....[161]....
        /*07f0*/ 	.word	0x0500000f


	//   ....[162]....
        /*07f4*/ 	.word	0x0500000f


	//   ....[163]....
        /*07f8*/ 	.word	0x0500000f


	//   ....[164]....
        /*07fc*/ 	.word	0x0500000f


	//   ....[165]....
        /*0800*/ 	.word	0x0500000f


	//   ....[166]....
        /*0804*/ 	.word	0x0500000f


	//   ....[167]....
        /*0808*/ 	.word	0x0500000f


	//   ....[168]....
        /*080c*/ 	.word	0x0500000f


	//   ....[169]....
        /*0810*/ 	.word	0x0500000f


	//   ....[170]....
        /*0814*/ 	.word	0x0500000f


	//   ....[171]....
        /*0818*/ 	.word	0x0500000f


	//----- nvinfo : EIATTR_COOP_GROUP_INSTR_OFFSETS
	.align		4
.L_233:
        /*081c*/ 	.byte	0x04, 0x28
        /*081e*/ 	.short	(.L_235 - .L_234)


	//   ....[0]....
.L_234:
        /*0820*/ 	.word	0x00000070


	//   ....[1]....
        /*0824*/ 	.word	0x000001a0


	//   ....[2]....
        /*0828*/ 	.word	0x000001f0


	//   ....[3]....
        /*082c*/ 	.word	0x00000420


	//   ....[4]....
        /*0830*/ 	.word	0x00000580


	//   ....[5]....
        /*0834*/ 	.word	0x000006a0


	//   ....[6]....
        /*0838*/ 	.word	0x00000800


	//   ....[7]....
        /*083c*/ 	.word	0x00006610


	//   ....[8]....
        /*0840*/ 	.word	0x00006c00


	//   ....[9]....
        /*0844*/ 	.word	0x00006c10


	//   ....[10]....
        /*0848*/ 	.word	0x00006c20


	//   ....[11]....
        /*084c*/ 	.word	0x00006c30


	//   ....[12]....
        /*0850*/ 	.word	0x00007c10


	//   ....[13]....
        /*0854*/ 	.word	0x00007c20


	//   ....[14]....
        /*0858*/ 	.word	0x00007c30


	//   ....[15]....
        /*085c*/ 	.word	0x00007c40


	//   ....[16]....
        /*0860*/ 	.word	0x00009ca0


	//   ....[17]....
        /*0864*/ 	.word	0x00009cf0


	//   ....[18]....
        /*0868*/ 	.word	0x00009f70


	//   ....[19]....
        /*086c*/ 	.word	0x0000a010


	//   ....[20]....
        /*0870*/ 	.word	0x0000b700


	//   ....[21]....
        /*0874*/ 	.word	0x0000b760


	//   ....[22]....
        /*0878*/ 	.word	0x0000c120


	//   ....[23]....
        /*087c*/ 	.word	0x0000c180


	//   ....[24]....
        /*0880*/ 	.word	0x0000d2a0


	//   ....[25]....
        /*0884*/ 	.word	0x0000d340


	//   ....[26]....
        /*0888*/ 	.word	0x0000d3c0


	//   ....[27]....
        /*088c*/ 	.word	0x0000d580


	//   ....[28]....
        /*0890*/ 	.word	0x0000ed90


	//   ....[29]....
        /*0894*/ 	.word	0x0000eda0


	//   ....[30]....
        /*0898*/ 	.word	0x0000edb0


	//   ....[31]....
        /*089c*/ 	.word	0x0000edc0


	//   ....[32]....
        /*08a0*/ 	.word	0x0000f7c0


	//   ....[33]....
        /*08a4*/ 	.word	0x0000f7d0


	//   ....[34]....
        /*08a8*/ 	.word	0x0000f9d0


	//   ....[35]....
        /*08ac*/ 	.word	0x0000f9e0


	//   ....[36]....
        /*08b0*/ 	.word	0x0000fba0


	//   ....[37]....
        /*08b4*/ 	.word	0x0000fbb0


	//   ....[38]....
        /*08b8*/ 	.word	0x0000fd70


	//   ....[39]....
        /*08bc*/ 	.word	0x0000fd80


	//   ....[40]....
        /*08c0*/ 	.word	0x000101e0


	//   ....[41]....
        /*08c4*/ 	.word	0x000101f0


	//   ....[42]....
        /*08c8*/ 	.word	0x00010ed0


	//   ....[43]....
        /*08cc*/ 	.word	0x00010ee0


	//   ....[44]....
        /*08d0*/ 	.word	0x000123e0


	//   ....[45]....
        /*08d4*/ 	.word	0x000123f0


	//   ....[46]....
        /*08d8*/ 	.word	0x000125c0


	//   ....[47]....
        /*08dc*/ 	.word	0x000125d0


	//   ....[48]....
        /*08e0*/ 	.word	0x00012790


	//   ....[49]....
        /*08e4*/ 	.word	0x000127a0


	//   ....[50]....
        /*08e8*/ 	.word	0x00012960


	//   ....[51]....
        /*08ec*/ 	.word	0x00012970


	//   ....[52]....
        /*08f0*/ 	.word	0x00012b90


	//   ....[53]....
        /*08f4*/ 	.word	0x00012dc0


	//   ....[54]....
        /*08f8*/ 	.word	0x00012df0


	//   ....[55]....
        /*08fc*/ 	.word	0x00012e20


	//   ....[56]....
        /*0900*/ 	.word	0x00012e50


	//   ....[57]....
        /*0904*/ 	.word	0x00012e80


	//   ....[58]....
        /*0908*/ 	.word	0x00012eb0


	//   ....[59]....
        /*090c*/ 	.word	0x00013050


	//   ....[60]....
        /*0910*/ 	.word	0x00013080


	//   ....[61]....
        /*0914*/ 	.word	0x000130b0


	//   ....[62]....
        /*0918*/ 	.word	0x000130e0


	//   ....[63]....
        /*091c*/ 	.word	0x00013110


	//   ....[64]....
        /*0920*/ 	.word	0x00013140


	//   ....[65]....
        /*0924*/ 	.word	0x000131d0


	//   ....[66]....
        /*0928*/ 	.word	0x00013200


	//   ....[67]....
        /*092c*/ 	.word	0x00013210


	//   ....[68]....
        /*0930*/ 	.word	0x000132c0


	//   ....[69]....
        /*0934*/ 	.word	0x000142d0


	//   ....[70]....
        /*0938*/ 	.word	0x00015e80


	//   ....[71]....
        /*093c*/ 	.word	0x00016970


	//   ....[72]....
        /*0940*/ 	.word	0x000169b0


	//   ....[73]....
        /*0944*/ 	.word	0x00016a50


	//   ....[74]....
        /*0948*/ 	.word	0x00016a60


	//   ....[75]....
        /*094c*/ 	.word	0x00016ae0


	//   ....[76]....
        /*0950*/ 	.word	0x00016af0


	//   ....[77]....
        /*0954*/ 	.word	0x00016b70


	//   ....[78]....
        /*0958*/ 	.word	0x00016b80


	//   ....[79]....
        /*095c*/ 	.word	0x00016c00


	//   ....[80]....
        /*0960*/ 	.word	0x00016c10


	//   ....[81]....
        /*0964*/ 	.word	0x00016c90


	//   ....[82]....
        /*0968*/ 	.word	0x00016ca0


	//   ....[83]....
        /*096c*/ 	.word	0x00016d20


	//   ....[84]....
        /*0970*/ 	.word	0x00016d30


	//   ....[85]....
        /*0974*/ 	.word	0x00016d80


	//   ....[86]....
        /*0978*/ 	.word	0x00016da0


	//   ....[87]....
        /*097c*/ 	.word	0x00019880


	//   ....[88]....
        /*0980*/ 	.word	0x00019900


	//   ....[89]....
        /*0984*/ 	.word	0x00019930


	//   ....[90]....
        /*0988*/ 	.word	0x00019940


	//   ....[91]....
        /*098c*/ 	.word	0x00019970


	//   ....[92]....
        /*0990*/ 	.word	0x000199a0


	//   ....[93]....
        /*0994*/ 	.word	0x000199d0


	//   ....[94]....
        /*0998*/ 	.word	0x00019a00


	//   ....[95]....
        /*099c*/ 	.word	0x00019bc0


	//   ....[96]....
        /*09a0*/ 	.word	0x00019bf0


	//   ....[97]....
        /*09a4*/ 	.word	0x00019c20


	//   ....[98]....
        /*09a8*/ 	.word	0x00019c50


	//   ....[99]....
        /*09ac*/ 	.word	0x00019c80


	//   ....[100]....
        /*09b0*/ 	.word	0x00019cb0


	//   ....[101]....
        /*09b4*/ 	.word	0x00019d70


	//   ....[102]....
        /*09b8*/ 	.word	0x00019d90


	//   ....[103]....
        /*09bc*/ 	.word	0x00019da0


	//   ....[104]....
        /*09c0*/ 	.word	0x00019e00


	//   ....[105]....
        /*09c4*/ 	.word	0x0001a520


	//   ....[106]....
        /*09c8*/ 	.word	0x0001a930


	//   ....[107]....
        /*09cc*/ 	.word	0x0001a9d0


	//   ....[108]....
        /*09d0*/ 	.word	0x0001aa60


	//   ....[109]....
        /*09d4*/ 	.word	0x0001aab0


	//   ....[110]....
        /*09d8*/ 	.word	0x0001ab00


	//   ....[111]....
        /*09dc*/ 	.word	0x0001abe0


	//   ....[112]....
        /*09e0*/ 	.word	0x0001ac70


	//   ....[113]....
        /*09e4*/ 	.word	0x0001acc0


	//   ....[114]....
        /*09e8*/ 	.word	0x0001ad10


	//   ....[115]....
        /*09ec*/ 	.word	0x0001af20


	//   ....[116]....
        /*09f0*/ 	.word	0x0001af70


	//   ....[117]....
        /*09f4*/ 	.word	0x0001b000


	//   ....[118]....
        /*09f8*/ 	.word	0x0001b090


	//   ....[119]....
        /*09fc*/ 	.word	0x0001b120


	//   ....[120]....
        /*0a00*/ 	.word	0x0001b1b0


	//   ....[121]....
        /*0a04*/ 	.word	0x0001b240


	//   ....[122]....
        /*0a08*/ 	.word	0x0001b2d0


	//   ....[123]....
        /*0a0c*/ 	.word	0x0001b350


	//   ....[124]....
        /*0a10*/ 	.word	0x0001b3a0


	//   ....[125]....
        /*0a14*/ 	.word	0x0001b440


	//   ....[126]....
        /*0a18*/ 	.word	0x0001b4d0


	//   ....[127]....
        /*0a1c*/ 	.word	0x0001b550


	//   ....[128]....
        /*0a20*/ 	.word	0x0001b5a0


	//   ....[129]....
        /*0a24*/ 	.word	0x0001b630


	//   ....[130]....
        /*0a28*/ 	.word	0x0001b6c0


	//   ....[131]....
        /*0a2c*/ 	.word	0x0001b750


	//   ....[132]....
        /*0a30*/ 	.word	0x0001b7e0


	//   ....[133]....
        /*0a34*/ 	.word	0x0001b870


	//   ....[134]....
        /*0a38*/ 	.word	0x0001b900


	//   ....[135]....
        /*0a3c*/ 	.word	0x0001b9c0


	//   ....[136]....
        /*0a40*/ 	.word	0x0001bca0


	//   ....[137]....
        /*0a44*/ 	.word	0x0001be80


	//   ....[138]....
        /*0a48*/ 	.word	0x0001bed0


	//   ....[139]....
        /*0a4c*/ 	.word	0x0001bf30


	//   ....[140]....
        /*0a50*/ 	.word	0x0001c020


	//   ....[141]....
        /*0a54*/ 	.word	0x0001c080


	//   ....[142]....
        /*0a58*/ 	.word	0x0001c170


	//   ....[143]....
        /*0a5c*/ 	.word	0x0001c1d0


	//   ....[144]....
        /*0a60*/ 	.word	0x0001c2c0


	//   ....[145]....
        /*0a64*/ 	.word	0x0001c320


	//   ....[146]....
        /*0a68*/ 	.word	0x0001c410


	//   ....[147]....
        /*0a6c*/ 	.word	0x0001c470


	//   ....[148]....
        /*0a70*/ 	.word	0x0001c560


	//   ....[149]....
        /*0a74*/ 	.word	0x0001c5c0


	//   ....[150]....
        /*0a78*/ 	.word	0x0001c690


	//   ....[151]....
        /*0a7c*/ 	.word	0x0001c710


	//   ....[152]....
        /*0a80*/ 	.word	0x0001c7e0


	//   ....[153]....
        /*0a84*/ 	.word	0x0001cb10


	//   ....[154]....
        /*0a88*/ 	.word	0x0001cbb0


	//   ....[155]....
        /*0a8c*/ 	.word	0x0001cd50


	//   ....[156]....
        /*0a90*/ 	.word	0x0001cdd0


	//   ....[157]....
        /*0a94*/ 	.word	0x0001ce50


	//   ....[158]....
        /*0a98*/ 	.word	0x0001ced0


	//   ....[159]....
        /*0a9c*/ 	.word	0x0001cf50


	//   ....[160]....
        /*0aa0*/ 	.word	0x0001cfe0


	//   ....[161]....
        /*0aa4*/ 	.word	0x0001d080


	//   ....[162]....
        /*0aa8*/ 	.word	0x0001d130


	//   ....[163]....
        /*0aac*/ 	.word	0x0001d1b0


	//   ....[164]....
        /*0ab0*/ 	.word	0x0001d230


	//   ....[165]....
        /*0ab4*/ 	.word	0x0001d2b0


	//   ....[166]....
        /*0ab8*/ 	.word	0x0001d340


	//   ....[167]....
        /*0abc*/ 	.word	0x0001d3c0


	//   ....[168]....
        /*0ac0*/ 	.word	0x0001d460


	//   ....[169]....
        /*0ac4*/ 	.word	0x0001d4b0


	//   ....[170]....
        /*0ac8*/ 	.word	0x0001d540


	//   ....[171]....
        /*0acc*/ 	.word	0x0001d670


	//----- nvinfo : EIATTR_REG_RECONFIG
	.align		4
.L_235:
        /*0ad0*/ 	.byte	0x01, 0x54
	.zero		2


	//----- nvinfo : EIATTR_SYSCALL_OFFSETS
	.align		4
        /*0ad4*/ 	.byte	0x04, 0x46
        /*0ad6*/ 	.short	(.L_237 - .L_236)


	//   ....[0]....
.L_236:
        /*0ad8*/ 	.word	0x00001dd0


	//   ....[1]....
        /*0adc*/ 	.word	0x00001f20


	//   ....[2]....
        /*0ae0*/ 	.word	0x000067b0


	//   ....[3]....
        /*0ae4*/ 	.word	0x00006b20


	//   ....[4]....
        /*0ae8*/ 	.word	0x00015aa0


	//   ....[5]....
        /*0aec*/ 	.word	0x00015bf0


	//   ....[6]....
        /*0af0*/ 	.word	0x00015cf0


	//   ....[7]....
        /*0af4*/ 	.word	0x000165b0


	//----- nvinfo : EIATTR_MBARRIER_INSTR_OFFSETS
	.align		4
.L_237:
        /*0af8*/ 	.byte	0x04, 0x39
        /*0afa*/ 	.short	(.L_239 - .L_238)


	//   ....[0]....
.L_238:
        /*0afc*/ 	.word	0x000002d0
        /*0b00*/ 	.word	0x000000ff
        /*0b04*/ 	.word	0x00022800
        /*0b08*/ 	.short	0x0100
        /*0b0a*/ 	.byte	0x08
	.zero		1


	//   ....[1]....
        /*0b0c*/ 	.word	0x000002e0
        /*0b10*/ 	.word	0x000000ff
        /*0b14*/ 	.word	0x00022820
        /*0b18*/ 	.short	0x0100
        /*0b1a*/ 	.byte	0x08
	.zero		1


	//   ....[2]....
        /*0b1c*/ 	.word	0x000003d0
        /*0b20*/ 	.word	0x000000ff
        /*0b24*/ 	.word	0x00022830
        /*0b28*/ 	.short	0x0100
        /*0b2a*/ 	.byte	0x08
	.zero		1


	//   ....[3]....
        /*0b2c*/ 	.word	0x000003e0
        /*0b30*/ 	.word	0x000000ff
        /*0b34*/ 	.word	0x00022840
        /*0b38*/ 	.short	0x0100
        /*0b3a*/ 	.byte	0x08
	.zero		1


	//   ....[4]....
        /*0b3c*/ 	.word	0x000003f0
        /*0b40*/ 	.word	0x000000ff
        /*0b44*/ 	.word	0x00022838
        /*0b48*/ 	.short	0x0100
        /*0b4a*/ 	.byte	0x08
	.zero		1


	//   ....[5]....
        /*0b4c*/ 	.word	0x00000400
        /*0b50*/ 	.word	0x000000ff
        /*0b54*/ 	.word	0x00022848
        /*0b58*/ 	.short	0x0100
        /*0b5a*/ 	.byte	0x08
	.zero		1


	//   ....[6]....
        /*0b5c*/ 	.word	0x00000530
        /*0b60*/ 	.word	0x000000ff
        /*0b64*/ 	.word	0x00022850
        /*0b68*/ 	.short	0x0100
        /*0b6a*/ 	.byte	0x08
	.zero		1


	//   ....[7]....
        /*0b6c*/ 	.word	0x00000540
        /*0b70*/ 	.word	0x000000ff
        /*0b74*/ 	.word	0x00022860
        /*0b78*/ 	.short	0x0100
        /*0b7a*/ 	.byte	0x08
	.zero		1


	//   ....[8]....
        /*0b7c*/ 	.word	0x00000550
        /*0b80*/ 	.word	0x000000ff
        /*0b84*/ 	.word	0x00022858
        /*0b88*/ 	.short	0x0100
        /*0b8a*/ 	.byte	0x08
	.zero		1


	//   ....[9]....
        /*0b8c*/ 	.word	0x00000560
        /*0b90*/ 	.word	0x000000ff
        /*0b94*/ 	.word	0x00022868
        /*0b98*/ 	.short	0x0100
        /*0b9a*/ 	.byte	0x08
	.zero		1


	//   ....[10]....
        /*0b9c*/ 	.word	0x00000650
        /*0ba0*/ 	.word	0x000000ff
        /*0ba4*/ 	.word	0x00022870
        /*0ba8*/ 	.short	0x0100
        /*0baa*/ 	.byte	0x06
	.zero		1


	//   ....[11]....
        /*0bac*/ 	.word	0x00000660
        /*0bb0*/ 	.word	0x000000ff
        /*0bb4*/ 	.word	0x00022880
        /*0bb8*/ 	.short	0x0100
        /*0bba*/ 	.byte	0x06
	.zero		1


	//   ....[12]....
        /*0bbc*/ 	.word	0x00000670
        /*0bc0*/ 	.word	0x000000ff
        /*0bc4*/ 	.word	0x00022878
        /*0bc8*/ 	.short	0x0100
        /*0bca*/ 	.byte	0x06
	.zero		1


	//   ....[13]....
        /*0bcc*/ 	.word	0x00000680
        /*0bd0*/ 	.word	0x000000ff
        /*0bd4*/ 	.word	0x00022888
        /*0bd8*/ 	.short	0x0100
        /*0bda*/ 	.byte	0x06
	.zero		1


	//   ....[14]....
        /*0bdc*/ 	.word	0x000007b0
        /*0be0*/ 	.word	0x000000ff
        /*0be4*/ 	.word	0x00022890
        /*0be8*/ 	.short	0x0100
        /*0bea*/ 	.byte	0x08
	.zero		1


	//   ....[15]....
        /*0bec*/ 	.word	0x000007c0
        /*0bf0*/ 	.word	0x000000ff
        /*0bf4*/ 	.word	0x000228a0
        /*0bf8*/ 	.short	0x0100
        /*0bfa*/ 	.byte	0x08
	.zero		1


	//   ....[16]....
        /*0bfc*/ 	.word	0x000007d0
        /*0c00*/ 	.word	0x000000ff
        /*0c04*/ 	.word	0x00022898
        /*0c08*/ 	.short	0x0100
        /*0c0a*/ 	.byte	0x08
	.zero		1


	//   ....[17]....
        /*0c0c*/ 	.word	0x000007e0
        /*0c10*/ 	.word	0x000000ff
        /*0c14*/ 	.word	0x000228a8
        /*0c18*/ 	.short	0x0100
        /*0c1a*/ 	.byte	0x08
	.zero		1


	//   ....[18]....
        /*0c1c*/ 	.word	0x00000910
        /*0c20*/ 	.word	0x000000ff
        /*0c24*/ 	.word	0x000228b0
        /*0c28*/ 	.short	0x0100
        /*0c2a*/ 	.byte	0x08
	.zero		1


	//   ....[19]....
        /*0c2c*/ 	.word	0x00000920
        /*0c30*/ 	.word	0x000000ff
        /*0c34*/ 	.word	0x000228c0
        /*0c38*/ 	.short	0x0100
        /*0c3a*/ 	.byte	0x08
	.zero		1


	//   ....[20]....
        /*0c3c*/ 	.word	0x00000930
        /*0c40*/ 	.word	0x000000ff
        /*0c44*/ 	.word	0x000228b8
        /*0c48*/ 	.short	0x0100
        /*0c4a*/ 	.byte	0x08
	.zero		1


	//   ....[21]....
        /*0c4c*/ 	.word	0x00000940
        /*0c50*/ 	.word	0x000000ff
        /*0c54*/ 	.word	0x000228c8
        /*0c58*/ 	.short	0x0100
        /*0c5a*/ 	.byte	0x08
	.zero		1


	//   ....[22]....
        /*0c5c*/ 	.word	0x000031e0
        /*0c60*/ 	.word	0x0000005f
        /*0c64*/ 	.word	0x00022890
        /*0c68*/ 	.short	0x010a
        /*0c6a*/ 	.byte	0x3f
	.zero		1


	//   ....[23]....
        /*0c6c*/ 	.word	0x00004490
        /*0c70*/ 	.word	0x0000005f
        /*0c74*/ 	.word	0x00022890
        /*0c78*/ 	.short	0x010a
        /*0c7a*/ 	.byte	0x3f
	.zero		1


	//   ....[24]....
        /*0c7c*/ 	.word	0x000055c0
        /*0c80*/ 	.word	0x0000005f
        /*0c84*/ 	.word	0x00022890
        /*0c88*/ 	.short	0x010a
        /*0c8a*/ 	.byte	0x3f
	.zero		1


	//   ....[25]....
        /*0c8c*/ 	.word	0x000057d0
        /*0c90*/ 	.word	0x00000020
        /*0c94*/ 	.word	0x00000000
        /*0c98*/ 	.short	0x0101
        /*0c9a*/ 	.byte	0x3f
	.zero		1


	//   ....[26]....
        /*0c9c*/ 	.word	0x00005810
        /*0ca0*/ 	.word	0x0000005f
        /*0ca4*/ 	.word	0x000228b0
        /*0ca8*/ 	.short	0x010a
        /*0caa*/ 	.byte	0x3f
	.zero		1


	//   ....[27]....
        /*0cac*/ 	.word	0x00005e60
        /*0cb0*/ 	.word	0x0000005f
        /*0cb4*/ 	.word	0x00000000
        /*0cb8*/ 	.short	0x0101
        /*0cba*/ 	.byte	0x3f
	.zero		1


	//   ....[28]....
        /*0cbc*/ 	.word	0x00006840
        /*0cc0*/ 	.word	0x00000013
        /*0cc4*/ 	.word	0x00022800
        /*0cc8*/ 	.short	0x010a
        /*0cca*/ 	.byte	0x3f
	.zero		1


	//   ....[29]....
        /*0ccc*/ 	.word	0x00006890
        /*0cd0*/ 	.word	0x00000013
        /*0cd4*/ 	.word	0x00022800
        /*0cd8*/ 	.short	0x010a
        /*0cda*/ 	.byte	0x3f
	.zero		1


	//   ....[30]....
        /*0cdc*/ 	.word	0x00006eb0
        /*0ce0*/ 	.word	0x00000013
        /*0ce4*/ 	.word	0x00022800
        /*0ce8*/ 	.short	0x010a
        /*0cea*/ 	.byte	0x3f
	.zero		1


	//   ....[31]....
        /*0cec*/ 	.word	0x00007e10
        /*0cf0*/ 	.word	0x00000013
        /*0cf4*/ 	.word	0x00022800
        /*0cf8*/ 	.short	0x010a
        /*0cfa*/ 	.byte	0x3f
	.zero		1


	//   ....[32]....
        /*0cfc*/ 	.word	0x00008c50
        /*0d00*/ 	.word	0x0000000d
        /*0d04*/ 	.word	0x00022830
        /*0d08*/ 	.short	0x010a
        /*0d0a*/ 	.byte	0x3f
	.zero		1


	//   ....[33]....
        /*0d0c*/ 	.word	0x00008cf0
        /*0d10*/ 	.word	0x0000000d
        /*0d14*/ 	.word	0x00022830
        /*0d18*/ 	.short	0x010a
        /*0d1a*/ 	.byte	0x3f
	.zero		1


	//   ....[34]....
        /*0d1c*/ 	.word	0x0000a450
        /*0d20*/ 	.word	0x00000003
        /*0d24*/ 	.word	0x00000000
        /*0d28*/ 	.short	0x0101
        /*0d2a*/ 	.byte	0x3f
	.zero		1


	//   ....[35]....
        /*0d2c*/ 	.word	0x0000a970
        /*0d30*/ 	.word	0x0000000d
        /*0d34*/ 	.word	0x00022850
        /*0d38*/ 	.short	0x010a
        /*0d3a*/ 	.byte	0x3f
	.zero		1


	//   ....[36]....
        /*0d3c*/ 	.word	0x0000a9c0
        /*0d40*/ 	.word	0x0000000d
        /*0d44*/ 	.word	0x00022850
        /*0d48*/ 	.short	0x010a
        /*0d4a*/ 	.byte	0x3f
	.zero		1


	//   ....[37]....
        /*0d4c*/ 	.word	0x0000ad80
        /*0d50*/ 	.word	0x0000000d
        /*0d54*/ 	.word	0x00000000
        /*0d58*/ 	.short	0x0101
        /*0d5a*/ 	.byte	0x3f
	.zero		1


	//   ....[38]....
        /*0d5c*/ 	.word	0x0000aea0
        /*0d60*/ 	.word	0x0000000e
        /*0d64*/ 	.word	0x00022830
        /*0d68*/ 	.short	0x010a
        /*0d6a*/ 	.byte	0x3f
	.zero		1


	//   ....[39]....
        /*0d6c*/ 	.word	0x0000af00
        /*0d70*/ 	.word	0x0000000e
        /*0d74*/ 	.word	0x00022830
        /*0d78*/ 	.short	0x010a
        /*0d7a*/ 	.byte	0x3f
	.zero		1


	//   ....[40]....
        /*0d7c*/ 	.word	0x0000c5d0
        /*0d80*/ 	.word	0x000000a0
        /*0d84*/ 	.word	0x00000000
        /*0d88*/ 	.short	0x0101
        /*0d8a*/ 	.byte	0x3f
	.zero		1


	//   ....[41]....
        /*0d8c*/ 	.word	0x0000ce70
        /*0d90*/ 	.word	0x0000000e
        /*0d94*/ 	.word	0x00022850
        /*0d98*/ 	.short	0x010a
        /*0d9a*/ 	.byte	0x3f
	.zero		1


	//   ....[42]....
        /*0d9c*/ 	.word	0x0000cec0
        /*0da0*/ 	.word	0x0000000e
        /*0da4*/ 	.word	0x00022850
        /*0da8*/ 	.short	0x010a
        /*0daa*/ 	.byte	0x3f
	.zero		1


	//   ....[43]....
        /*0dac*/ 	.word	0x0000d270
        /*0db0*/ 	.word	0x0000000e
        /*0db4*/ 	.word	0x00000000
        /*0db8*/ 	.short	0x0101
        /*0dba*/ 	.byte	0x3f
	.zero		1


	//   ....[44]....
        /*0dbc*/ 	.word	0x0000f760
        /*0dc0*/ 	.word	0x00000003
        /*0dc4*/ 	.word	0x00000000
        /*0dc8*/ 	.short	0x0101
        /*0dca*/ 	.byte	0x3f
	.zero		1


	//   ....[45]....
        /*0dcc*/ 	.word	0x00010140
        /*0dd0*/ 	.word	0x00000003
        /*0dd4*/ 	.word	0x00000000
        /*0dd8*/ 	.short	0x0101
        /*0dda*/ 	.byte	0x3f
	.zero		1


	//   ....[46]....
        /*0ddc*/ 	.word	0x000143b0
        /*0de0*/ 	.word	0x00000012
        /*0de4*/ 	.word	0x00022820
        /*0de8*/ 	.short	0x010a
        /*0dea*/ 	.byte	0x3f
	.zero		1


	//   ....[47]....
        /*0dec*/ 	.word	0x00014480
        /*0df0*/ 	.word	0x00000004
        /*0df4*/ 	.word	0x000228a0
        /*0df8*/ 	.short	0x010a
        /*0dfa*/ 	.byte	0x3f
	.zero		1


	//   ....[48]....
        /*0dfc*/ 	.word	0x000146c0
        /*0e00*/ 	.word	0x00000004
        /*0e04*/ 	.word	0x000228c0
        /*0e08*/ 	.short	0x010a
        /*0e0a*/ 	.byte	0x3f
	.zero		1


	//   ....[49]....
        /*0e0c*/ 	.word	0x00014d60
        /*0e10*/ 	.word	0x00000005
        /*0e14*/ 	.word	0x000228a0
        /*0e18*/ 	.short	0x010a
        /*0e1a*/ 	.byte	0x3f
	.zero		1


	//   ....[50]....
        /*0e1c*/ 	.word	0x00014f90
        /*0e20*/ 	.word	0x00000005
        /*0e24*/ 	.word	0x000228c0
        /*0e28*/ 	.short	0x010a
        /*0e2a*/ 	.byte	0x3f
	.zero		1


	//   ....[51]....
        /*0e2c*/ 	.word	0x000160f0
        /*0e30*/ 	.word	0x00000000
        /*0e34*/ 	.word	0x00022840
        /*0e38*/ 	.short	0x010a
        /*0e3a*/ 	.byte	0x3f
	.zero		1


	//   ....[52]....
        /*0e3c*/ 	.word	0x00016e40
        /*0e40*/ 	.word	0x00000012
        /*0e44*/ 	.word	0x00022800
        /*0e48*/ 	.short	0x0107
        /*0e4a*/ 	.byte	0x3f
	.zero		1


	//   ....[53]....
        /*0e4c*/ 	.word	0x00016f30
        /*0e50*/ 	.word	0x00000012
        /*0e54*/ 	.word	0x00022800
        /*0e58*/ 	.short	0x0101
        /*0e5a*/ 	.byte	0x3f
	.zero		1


	//   ....[54]....
        /*0e5c*/ 	.word	0x00016f50
        /*0e60*/ 	.word	0x00000012
        /*0e64*/ 	.word	0x00022820
        /*0e68*/ 	.short	0x010a
        /*0e6a*/ 	.byte	0x3f
	.zero		1


	//   ....[55]....
        /*0e6c*/ 	.word	0x00017030
        /*0e70*/ 	.word	0x00000002
        /*0e74*/ 	.word	0x00022860
        /*0e78*/ 	.short	0x010a
        /*0e7a*/ 	.byte	0x3f
	.zero		1


	//   ....[56]....
        /*0e7c*/ 	.word	0x000178e0
        /*0e80*/ 	.word	0x00000002
        /*0e84*/ 	.word	0x00022840
        /*0e88*/ 	.short	0x010a
        /*0e8a*/ 	.byte	0x3f
	.zero		1


	//   ....[57]....
        /*0e8c*/ 	.word	0x00017b30
        /*0e90*/ 	.word	0x00000002
        /*0e94*/ 	.word	0x00022860
        /*0e98*/ 	.short	0x010a
        /*0e9a*/ 	.byte	0x3f
	.zero		1


	//   ....[58]....
        /*0e9c*/ 	.word	0x00018320
        /*0ea0*/ 	.word	0x00000003
        /*0ea4*/ 	.word	0x00022840
        /*0ea8*/ 	.short	0x010a
        /*0eaa*/ 	.byte	0x3f
	.zero		1


	//   ....[59]....
        /*0eac*/ 	.word	0x00018570
        /*0eb0*/ 	.word	0x00000003
        /*0eb4*/ 	.word	0x00022860
        /*0eb8*/ 	.short	0x010a
        /*0eba*/ 	.byte	0x3f
	.zero		1


	//   ....[60]....
        /*0ebc*/ 	.word	0x00018cf0
        /*0ec0*/ 	.word	0x00000003
        /*0ec4*/ 	.word	0x00022840
        /*0ec8*/ 	.short	0x010a
        /*0eca*/ 	.byte	0x3f
	.zero		1


	//   ....[61]....
        /*0ecc*/ 	.word	0x00018f40
        /*0ed0*/ 	.word	0x00000003
        /*0ed4*/ 	.word	0x00022860
        /*0ed8*/ 	.short	0x010a
        /*0eda*/ 	.byte	0x3f
	.zero		1


	//   ....[62]....
        /*0edc*/ 	.word	0x0001a4a0
        /*0ee0*/ 	.word	0x00000000
        /*0ee4*/ 	.word	0x00022820
        /*0ee8*/ 	.short	0x010a
        /*0eea*/ 	.byte	0x3f
	.zero		1


	//   ....[63]....
        /*0eec*/ 	.word	0x0001a680
        /*0ef0*/ 	.word	0x00000006
        /*0ef4*/ 	.word	0x00000000
        /*0ef8*/ 	.short	0x010a
        /*0efa*/ 	.byte	0x3f
	.zero		1


	//   ....[64]....
        /*0efc*/ 	.word	0x0001a6b0
        /*0f00*/ 	.word	0x00000007
        /*0f04*/ 	.word	0x00000000
        /*0f08*/ 	.short	0x010a
        /*0f0a*/ 	.byte	0x3f
	.zero		1


	//   ....[65]....
        /*0f0c*/ 	.word	0x0001a710
        /*0f10*/ 	.word	0x00000004
        /*0f14*/ 	.word	0x00000000
        /*0f18*/ 	.short	0x010a
        /*0f1a*/ 	.byte	0x3f
	.zero		1


	//   ....[66]....
        /*0f1c*/ 	.word	0x0001a740
        /*0f20*/ 	.word	0x00000003
        /*0f24*/ 	.word	0x00000000
        /*0f28*/ 	.short	0x010a
        /*0f2a*/ 	.byte	0x3f
	.zero		1


	//   ....[67]....
        /*0f2c*/ 	.word	0x0001a7a0
        /*0f30*/ 	.word	0x0000005f
        /*0f34*/ 	.word	0x00022890
        /*0f38*/ 	.short	0x010a
        /*0f3a*/ 	.byte	0x3f
	.zero		1


	//   ....[68]....
        /*0f3c*/ 	.word	0x0001a7f0
        /*0f40*/ 	.word	0x0000005f
        /*0f44*/ 	.word	0x00022890
        /*0f48*/ 	.short	0x010a
        /*0f4a*/ 	.byte	0x3f
	.zero		1


	//   ....[69]....
        /*0f4c*/ 	.word	0x0001a840
        /*0f50*/ 	.word	0x0000005f
        /*0f54*/ 	.word	0x00022890
        /*0f58*/ 	.short	0x010a
        /*0f5a*/ 	.byte	0x3f
	.zero		1


	//   ....[70]....
        /*0f5c*/ 	.word	0x0001a890
        /*0f60*/ 	.word	0x0000005f
        /*0f64*/ 	.word	0x000228b0
        /*0f68*/ 	.short	0x010a
        /*0f6a*/ 	.byte	0x3f
	.zero		1


	//   ....[71]....
        /*0f6c*/ 	.word	0x0001ab30
        /*0f70*/ 	.word	0x00000013
        /*0f74*/ 	.word	0x00022800
        /*0f78*/ 	.short	0x010a
        /*0f7a*/ 	.byte	0x3f
	.zero		1


	//   ....[72]....
        /*0f7c*/ 	.word	0x0001ad40
        /*0f80*/ 	.word	0x00000013
        /*0f84*/ 	.word	0x00022800
        /*0f88*/ 	.short	0x010a
        /*0f8a*/ 	.byte	0x3f
	.zero		1


	//   ....[73]....
        /*0f8c*/ 	.word	0x0001ad90
        /*0f90*/ 	.word	0x0000000d
        /*0f94*/ 	.word	0x00022830
        /*0f98*/ 	.short	0x010a
        /*0f9a*/ 	.byte	0x3f
	.zero		1


	//   ....[74]....
        /*0f9c*/ 	.word	0x0001ade0
        /*0fa0*/ 	.word	0x0000000d
        /*0fa4*/ 	.word	0x00022850
        /*0fa8*/ 	.short	0x010a
        /*0faa*/ 	.byte	0x3f
	.zero		1


	//   ....[75]....
        /*0fac*/ 	.word	0x0001ae30
        /*0fb0*/ 	.word	0x0000000e
        /*0fb4*/ 	.word	0x00022830
        /*0fb8*/ 	.short	0x010a
        /*0fba*/ 	.byte	0x3f
	.zero		1


	//   ....[76]....
        /*0fbc*/ 	.word	0x0001ae80
        /*0fc0*/ 	.word	0x0000000e
        /*0fc4*/ 	.word	0x00022850
        /*0fc8*/ 	.short	0x010a
        /*0fca*/ 	.byte	0x3f
	.zero		1


	//   ....[77]....
        /*0fcc*/ 	.word	0x0001ba80
        /*0fd0*/ 	.word	0x00000012
        /*0fd4*/ 	.word	0x00022820
        /*0fd8*/ 	.short	0x010a
        /*0fda*/ 	.byte	0x3f
	.zero		1


	//   ....[78]....
        /*0fdc*/ 	.word	0x0001bad0
        /*0fe0*/ 	.word	0x00000004
        /*0fe4*/ 	.word	0x000228a0
        /*0fe8*/ 	.short	0x010a
        /*0fea*/ 	.byte	0x3f
	.zero		1


	//   ....[79]....
        /*0fec*/ 	.word	0x0001bb20
        /*0ff0*/ 	.word	0x00000004
        /*0ff4*/ 	.word	0x000228c0
        /*0ff8*/ 	.short	0x010a
        /*0ffa*/ 	.byte	0x3f
	.zero		1


	//   ....[80]....
        /*0ffc*/ 	.word	0x0001bb70
        /*1000*/ 	.word	0x00000005
        /*1004*/ 	.word	0x000228a0
        /*1008*/ 	.short	0x010a
        /*100a*/ 	.byte	0x3f
	.zero		1


	//   ....[81]....
        /*100c*/ 	.word	0x0001bbc0
        /*1010*/ 	.word	0x00000005
        /*1014*/ 	.word	0x000228c0
        /*1018*/ 	.short	0x010a
        /*101a*/ 	.byte	0x3f
	.zero		1


	//   ....[82]....
        /*101c*/ 	.word	0x0001bd60
        /*1020*/ 	.word	0x00000000
        /*1024*/ 	.word	0x00022840
        /*1028*/ 	.short	0x010a
        /*102a*/ 	.byte	0x3f
	.zero		1


	//   ....[83]....
        /*102c*/ 	.word	0x0001c820
        /*1030*/ 	.word	0x00000012
        /*1034*/ 	.word	0x00022820
        /*1038*/ 	.short	0x010a
        /*103a*/ 	.byte	0x3f
	.zero		1


	//   ....[84]....
        /*103c*/ 	.word	0x0001c870
        /*1040*/ 	.word	0x00000002
        /*1044*/ 	.word	0x00022860
        /*1048*/ 	.short	0x010a
        /*104a*/ 	.byte	0x3f
	.zero		1


	//   ....[85]....
        /*104c*/ 	.word	0x0001c8c0
        /*1050*/ 	.word	0x00000002
        /*1054*/ 	.word	0x00022840
        /*1058*/ 	.short	0x010a
        /*105a*/ 	.byte	0x3f
	.zero		1


	//   ....[86]....
        /*105c*/ 	.word	0x0001c910
        /*1060*/ 	.word	0x00000002
        /*1064*/ 	.word	0x00022860
        /*1068*/ 	.short	0x010a
        /*106a*/ 	.byte	0x3f
	.zero		1


	//   ....[87]....
        /*106c*/ 	.word	0x0001c960
        /*1070*/ 	.word	0x00000003
        /*1074*/ 	.word	0x00022840
        /*1078*/ 	.short	0x010a
        /*107a*/ 	.byte	0x3f
	.zero		1


	//   ....[88]....
        /*107c*/ 	.word	0x0001c9b0
        /*1080*/ 	.word	0x00000003
        /*1084*/ 	.word	0x00022860
        /*1088*/ 	.short	0x010a
        /*108a*/ 	.byte	0x3f
	.zero		1


	//   ....[89]....
        /*108c*/ 	.word	0x0001ca00
        /*1090*/ 	.word	0x00000003
        /*1094*/ 	.word	0x00022840
        /*1098*/ 	.short	0x010a
        /*109a*/ 	.byte	0x3f
	.zero		1


	//   ....[90]....
        /*109c*/ 	.word	0x0001ca50
        /*10a0*/ 	.word	0x00000003
        /*10a4*/ 	.word	0x00022860
        /*10a8*/ 	.short	0x010a
        /*10aa*/ 	.byte	0x3f
	.zero		1


	//   ....[91]....
        /*10ac*/ 	.word	0x0001d590
        /*10b0*/ 	.word	0x00000000
        /*10b4*/ 	.word	0x00022820
        /*10b8*/ 	.short	0x010a
        /*10ba*/ 	.byte	0x3f
	.zero		1


	//   ....[92]....
        /*10bc*/ 	.word	0x0001d730
        /*10c0*/ 	.word	0x00000006
        /*10c4*/ 	.word	0x00000000
        /*10c8*/ 	.short	0x010a
        /*10ca*/ 	.byte	0x3f
	.zero		1


	//   ....[93]....
        /*10cc*/ 	.word	0x0001d780
        /*10d0*/ 	.word	0x00000007
        /*10d4*/ 	.word	0x00000000
        /*10d8*/ 	.short	0x010a
        /*10da*/ 	.byte	0x3f
	.zero		1


	//   ....[94]....
        /*10dc*/ 	.word	0x0001d7d0
        /*10e0*/ 	.word	0x00000004
        /*10e4*/ 	.word	0x00000000
        /*10e8*/ 	.short	0x010a
        /*10ea*/ 	.byte	0x3f
	.zero		1


	//----- nvinfo : EIATTR_NUM_MBARRIERS
	.align		4
.L_239:
        /*10ec*/ 	.byte	0x03, 0x38
        /*10ee*/ 	.short	0x0016


	//----- nvinfo : EIATTR_EXIT_INSTR_OFFSETS
	.align		4
        /*10f0*/ 	.byte	0x04, 0x1c
        /*10f2*/ 	.short	(.L_241 - .L_240)


	//   ....[0]....
.L_240:
        /*10f4*/ 	.word	0x0001a790


	//----- nvinfo : EIATTR_MAX_THREADS
	.align		4
.L_241:
        /*10f8*/ 	.byte	0x04, 0x05
        /*10fa*/ 	.short	(.L_243 - .L_242)
.L_242:
        /*10fc*/ 	.word	0x00000180
        /*1100*/ 	.word	0x00000001
        /*1104*/ 	.word	0x00000001


	//----- nvinfo : EIATTR_CRS_STACK_SIZE
	.align		4
.L_243:
        /*1108*/ 	.byte	0x04, 0x1e
        /*110a*/ 	.short	(.L_245 - .L_244)
.L_244:
        /*110c*/ 	.word	0x00000000


	//----- nvinfo : EIATTR_CBANK_PARAM_SIZE
	.align		4
.L_245:
        /*1110*/ 	.byte	0x03, 0x19
        /*1112*/ 	.short	0x0af0


	//----- nvinfo : EIATTR_PARAM_CBANK
	.align		4
        /*1114*/ 	.byte	0x04, 0x0a
        /*1116*/ 	.short	(.L_247 - .L_246)
	.align		4
.L_246:
        /*1118*/ 	.word	index@(.nv.constant0._ZN7cutlass13device_kernelIN5flash11enable_sm90INS1_16FlashAttnFwdSm90INS1_25CollectiveMainloopFwdSm90ILi2EN4cute5tupleIJNS5_1CILi1EEES8_S8_EEENS6_IJNS7_ILi128EEENS7_ILi96EEENS7_ILi64EEEEEELi256ENS_10bfloat16_tEfNS_4arch4Sm90ELb0ELb0ELb1ELb1ELb0ELb1ELb0ELb1ELb0ELb1ELb1ELb0EEENS1_21CollectiveEpilogueFwdINS6_IJSA_NS7_ILi256EEESB_EEES9_SE_SG_Li256ELb1ELb1ELb1ELb0EEENS1_36VarlenDynamicPersistentTileSchedulerILi128ELi96ELi256ELi128ELb1ELb1ELb1ELb0ELb1ELb1EEEEEEEEEvNT_6ParamsE)
        /*111c*/ 	.short	0x0210
        /*111e*/ 	.short	0x0af0


	//----- nvinfo : EIATTR_SW_WAR
	.align		4
.L_247:
        /*1120*/ 	.byte	0x04, 0x36
        /*1122*/ 	.short	(.L_249 - .L_248)
.L_248:
        /*1124*/ 	.word	0x00000008
.L_249:


//--------------------- .nv.info._ZN7cutlass13device_kernelIN5flash11enable_sm90INS1_16FlashAttnFwdSm90INS1_25CollectiveMainloopFwdSm90ILi2EN4cute5tupleIJNS5_1CILi1EEES8_S8_EEENS6_IJNS7_ILi128EEENS7_ILi96EEENS7_ILi64EEEEEELi256ENS_10bfloat16_tEfNS_4arch4Sm90ELb0ELb0ELb1ELb1ELb0ELb0ELb1ELb1ELb0ELb1ELb1ELb0EEENS1_21CollectiveEpilogueFwdINS6_IJSA_NS7_ILi256EEESB_EEES9_SE_SG_Li256ELb1ELb1ELb1ELb0EEENS1_36VarlenDynamicPersistentTileSchedulerILi128ELi96ELi256ELi128ELb1ELb1ELb1ELb0ELb1ELb1EEEEEEEEEvNT_6ParamsE --------------------------
	.section	.nv.info._ZN7cutlass13device_kernelIN5flash11enable_sm90INS1_16FlashAttnFwdSm90INS1_25CollectiveMainloopFwdSm90ILi2EN4cute5tupleIJNS5_1CILi1EEES8_S8_EEENS6_IJNS7_ILi128EEENS7_ILi96EEENS7_ILi64EEEEEELi256ENS_10bfloat16_tEfNS_4arch4Sm90ELb0ELb0ELb1ELb1ELb0ELb0ELb1ELb1ELb0ELb1ELb1ELb0EEENS1_21CollectiveEpilogueFwdINS6_IJSA_NS7_ILi256EEESB_EEES9_SE_SG_Li256ELb1ELb1ELb1ELb0EEENS1_36VarlenDynamicPersistentTileSchedulerILi128ELi96ELi256ELi128ELb1ELb1ELb1ELb0ELb1ELb1EEEEEEEEEvNT_6ParamsE,"",@"SHT_CUDA_INFO"
	.sectionflags	@""
	.align	4


	//----- nvinfo : EIATTR_CUDA_API_VERSION
	.align		4
        /*0000*/ 	.byte	0x04, 0x37
        /*0002*/ 	.short	(.L_251 - .L_250)
.L_250:
        /*0004*/ 	.word	0x00000082


	//----- nvinfo : EIATTR_KPARAM_INFO
	.align		4
.L_251:
        /*0008*/ 	.byte	0x04, 0x17
        /*000a*/ 	.short	(.L_253 - .L_252)
.L_252:
        /*000c*/ 	.word	0x00000000
        /*0010*/ 	.short	0x0000
        /*0012*/ 	.short	0x0070
        /*0014*/ 	.byte	0x00, 0xf0, 0x01, 0x2e


	//----- nvinfo : EIATTR_SPARSE_MMA_MASK
	.align		4
.L_253:
        /*0018*/ 	.byte	0x03, 0x50
        /*001a*/ 	.short	0x0000


	//----- nvinfo : EIATTR_MAXREG_COUNT
	.align		4
        /*001c*/ 	.byte	0x03, 0x1b
        /*001e*/ 	.short	0x00a8


	//----- nvinfo : EIATTR_NUM_BARRIERS
	.align		4
        /*0020*/ 	.byte	0x02, 0x4c
        /*0022*/ 	.byte	0x10
	.zero		1


	//----- nvinfo : EIATTR_EXTERNS
	.align		4
        /*0024*/ 	.byte	0x04, 0x0f
        /*0026*/ 	.short	(.L_255 - .L_254)


	//   ....[0]....
	.align		4
.L_254:
        /*0028*/ 	.word	index@(__assertfail)


	//----- nvinfo : EIATTR_ANNOTATIONS
	.align		4
.L_255:
        /*002c*/ 	.byte	0x04, 0x55
        /*002e*/ 	.short	(.L_257 - .L_256)


	//   ....[0]....
.L_256:
        /* <DEDUP_REMOVED lines=97> */
        /*0634*/ 	.byte	0x80, 0x53, 0x01, 0x00


	//----- nvinfo : EIATTR_MERCURY_ISA_VERSION
	.align		4
.L_257:
        /*0638*/ 	.byte	0x03, 0x5f
        /*063a*/ 	.short	0x0101


	//----- nvinfo : EIATTR_UNUSED_LOAD_BYTE_OFFSET
	.align		4
        /*063c*/ 	.byte	0x04, 0x44
        /*063e*/ 	.short	(.L_259 - .L_258)


	//   ....[0]....
.L_258:
        /*0640*/ 	.word	0x00000a50
        /*0644*/ 	.word	0x0000fff0


	//   ....[1]....
        /*0648*/ 	.word	0x00007b60
        /*064c*/ 	.word	0x0000fff0


	//----- nvinfo : EIATTR_INT_WARP_WIDE_INSTR_OFFSETS
	.align		4
.L_259:
        /*0650*/ 	.byte	0x04, 0x31
        /*0652*/ 	.short	(.L_261 - .L_260)


	//   ....[0]....
.L_260:
        /*0654*/ 	.word	0x00000120


	//   ....[1]....
        /*0658*/ 	.word	0x00000160


	//   ....[2]....
        /*065c*/ 	.word	0x000001d0


	//   ....[3]....
        /*0660*/ 	.word	0x00000240


	//   ....[4]....
        /*0664*/ 	.word	0x0000d880


	//   ....[5]....
        /*0668*/ 	.word	0x0000d910


	//   ....[6]....
        /*066c*/ 	.word	0x000121b0


	//   ....[7]....
        /*0670*/ 	.word	0x00012240


	//----- nvinfo : EIATTR_COOP_GROUP_MASK_REGIDS
	.align		4
.L_261:
        /*0674*/ 	.byte	0x04, 0x29
        /*0676*/ 	.short	(.L_263 - .L_262)


	//   ....[0]....
.L_262:
        /*0678*/ 	.word	0xffffffff


	//   ....[1]....
        /*067c*/ 	.word	0xffffffff


	//   ....[2]....
        /*0680*/ 	.word	0xffffffff


	//   ....[3]....
        /*0684*/ 	.word	0xffffffff


	//   ....[4]....
        /*0688*/ 	.word	0xffffffff


	//   ....[5]....
        /*068c*/ 	.word	0xffffffff


	//   ....[6]....
        /*0690*/ 	.word	0xffffffff


	//   ....[7]....
        /*0694*/ 	.word	0xffffffff


	//   ....[8]....
        /*0698*/ 	.word	0xffffffff


	//   ....[9]....
        /*069c*/ 	.word	0xffffffff


	//   ....[10]....
        /*06a0*/ 	.word	0xffffffff


	//   ....[11]....
        /*06a4*/ 	.word	0xffffffff


	//   ....[12]....
        /*06a8*/ 	.word	0xffffffff


	//   ....[13]....
        /*06ac*/ 	.word	0xffffffff


	//   ....[14]....
        /*06b0*/ 	.word	0xffffffff


	//   ....[15]....
        /*06b4*/ 	.word	0xffffffff


	//   ....[16]....
        /*06b8*/ 	.word	0xffffffff


	//   ....[17]....
        /*06bc*/ 	.word	0xffffffff


	//   ....[18]....
        /*06c0*/ 	.word	0xffffffff


	//   ....[19]....
        /*06c4*/ 	.word	0xffffffff


	//   ....[20]....
        /*06c8*/ 	.word	0xffffffff


	//   ....[21]....
        /*06cc*/ 	.word	0xffffffff


	//   ....[22]....
        /*06d0*/ 	.word	0xffffffff


	//   ....[23]....
        /*06d4*/ 	.word	0xffffffff


	//   ....[24]....
        /*06d8*/ 	.word	0xffffffff


	//   ....[25]....
        /*06dc*/ 	.word	0xffffffff


	//   ....[26]....
        /*06e0*/ 	.word	0xffffffff


	//   ....[27]....
        /*06e4*/ 	.word	0xffffffff


	//   ....[28]....
        /*06e8*/ 	.word	0xffffffff


	//   ....[29]....
        /*06ec*/ 	.word	0xffffffff


	//   ....[30]....
        /*06f0*/ 	.word	0xffffffff


	//   ....[31]....
        /*06f4*/ 	.word	0xffffffff


	//   ....[32]....
        /*06f8*/ 	.word	0xffffffff


	//   ....[33]....
        /*06fc*/ 	.word	0xffffffff


	//   ....[34]....
        /*0700*/ 	.word	0xffffffff


	//   ....[35]....
        /*0704*/ 	.word	0xffffffff


	//   ....[36]....
        /*0708*/ 	.word	0xffffffff


	//   ....[37]....
        /*070c*/ 	.word	0xffffffff


	//   ....[38]....
        /*0710*/ 	.word	0xffffffff


	//   ....[39]....
        /*0714*/ 	.word	0xffffffff


	//   ....[40]....
        /*0718*/ 	.word	0xffffffff


	//   ....[41]....
        /*071c*/ 	.word	0xffffffff


	//   ....[42]....
        /*0720*/ 	.word	0xffffffff


	//   ....[43]....
        /*0724*/ 	.word	0xffffffff


	//   ....[44]....
        /*0728*/ 	.word	0xffffffff


	//   ....[45]....
        /*072c*/ 	.word	0xffffffff


	//   ....[46]....
        /*0730*/ 	.word	0xffffffff


	//   ....[47]....
        /*0734*/ 	.word	0xffffffff


	//   ....[48]....
        /*0738*/ 	.word	0xffffffff


	//   ....[49]....
        /*073c*/ 	.word	0xffffffff


	//   ....[50]....
        /*0740*/ 	.word	0xffffffff


	//   ....[51]....
        /*0744*/ 	.word	0xffffffff


	//   ....[52]....
        /*0748*/ 	.word	0xffffffff


	//   ....[53]....
        /*074c*/ 	.word	0xffffffff


	//   ....[54]....
        /*0750*/ 	.word	0xffffffff


	//   ....[55]....
        /*0754*/ 	.word	0xffffffff


	//   ....[56]....
        /*0758*/ 	.word	0xffffffff


	//   ....[57]....
        /*075c*/ 	.word	0xffffffff


	//   ....[58]....
        /*0760*/ 	.word	0xffffffff


	//   ....[59]....
        /*0764*/ 	.word	0xffffffff


	//   ....[60]....
        /*0768*/ 	.word	0xffffffff


	//   ....[61]....
        /*076c*/ 	.word	0xffffffff


	//   ....[62]....
        /*0770*/ 	.word	0xffffffff


	//   ....[63]....
        /*0774*/ 	.word	0xffffffff


	//   ....[64]....
        /*0778*/ 	.word	0xffffffff


	//   ....[65]....
        /*077c*/ 	.word	0xffffffff


	//   ....[66]....
        /*0780*/ 	.word	0xffffffff


	//   ....[67]....
        /*0784*/ 	.word	0xffffffff


	//   ....[68]....
        /*0788*/ 	.word	0xffffffff


	//   ....[69]....
        /*078c*/ 	.word	0xffffffff


	//   ....[70]....
        /*0790*/ 	.word	0xffffffff


	//   ....[71]....
        /*0794*/ 	.word	0xffffffff


	//   ....[72]....
        /*0798*/ 	.word	0xffffffff


	//   ....[73]....
        /*079c*/ 	.word	0xffffffff


	//   ....[74]....
        /*07a0*/ 	.word	0xffffffff


	//   ....[75]....
        /*07a4*/ 	.word	0xffffffff


	//   ....[76]....
        /*07a8*/ 	.word	0xffffffff


	//   ....[77]....
        /*07ac*/ 	.word	0xffffffff


	//   ....[78]....
        /*07b0*/ 	.word	0xffffffff


	//   ....[79]....
        /*07b4*/ 	.word	0xffffffff


	//   ....[80]....
        /*07b8*/ 	.word	0xffffffff


	//   ....[81]....
        /*07bc*/ 	.word	0xffffffff


	//   ....[82]....
        /*07c0*/ 	.word	0xffffffff


	//   ....[83]....
        /*07c4*/ 	.word	0xffffffff


	//   ....[84]....
        /*07c8*/ 	.word	0xffffffff


	//   ....[85]....
        /*07cc*/ 	.word	0xffffffff


	//   ....[86]....
        /*07d0*/ 	.word	0xffffffff


	//   ....[87]....
        /*07d4*/ 	.word	0xffffffff


	//   ....[88]....
        /*07d8*/ 	.word	0xffffffff


	//   ....[89]....
        /*07dc*/ 	.word	0xffffffff


	//   ....[90]....
        /*07e0*/ 	.word	0xffffffff


	//   ....[91]....
        /*07e4*/ 	.word	0xffffffff


	//   ....[92]....
        /*07e8*/ 	.word	0xffffffff


	//   ....[93]....
        /*07ec*/ 	.word	0xffffffff


	//   ....[94]....
        /*07f0*/ 	.word	0xffffffff


	//   ....[95]....
        /*07f4*/ 	.word	0xffffffff


	//   ....[96]....
        /*07f8*/ 	.word	0xffffffff


	//   ....[97]....
        /*07fc*/ 	.word	0xffffffff


	//   ....[98]....
        /*0800*/ 	.word	0xffffffff


	//   ....[99]....
        /*0804*/ 	.word	0xffffffff


	//   ....[100]....
        /*0808*/ 	.word	0xffffffff


	//   ....[101]....
        /*080c*/ 	.word	0xffffffff


	//   ....[102]....
        /*0810*/ 	.word	0xffffffff


	//   ....[103]....
        /*0814*/ 	.word	0xffffffff


	//   ....[104]....
        /*0818*/ 	.word	0xffffffff


	//   ....[105]....
        /*081c*/ 	.word	0xffffffff


	//   ....[106]....
        /*0820*/ 	.word	0xffffffff


	//   ....[107]....
        /*0824*/ 	.word	0xffffffff


	//   ....[108]....
        /*0828*/ 	.word	0xffffffff


	//   ....[109]....
        /*082c*/ 	.word	0xffffffff


	//   ....[110]....
        /*0830*/ 	.word	0xffffffff


	//   ....[111]....
        /*0834*/ 	.word	0xffffffff


	//   ....[112]....
        /*0838*/ 	.word	0xffffffff


	//   ....[113]....
        /*083c*/ 	.word	0x0500000f


	//   ....[114]....
        /*0840*/ 	.word	0x0500000f


	//   ....[115]....
        /*0844*/ 	.word	0x0500000f


	//   ....[116]....
        /*0848*/ 	.word	0x0500000f


	//   ....[117]....
        /*084c*/ 	.word	0x0500000f


	//   ....[118]....
        /*0850*/ 	.word	0x0500000f


	//   ....[119]....
        /*0854*/ 	.word	0x0500000f


	//   ....[120]....
        /*0858*/ 	.word	0x0500000f


	//   ....[121]....
        /*085c*/ 	.word	0x0500000f


	//   ....[122]....
        /*0860*/ 	.word	0x0500000f


	//   ....[123]....
        /*0864*/ 	.word	0x0500000f


	//   ....[124]....
        /*0868*/ 	.word	0x0500000f


	//   ....[125]....
        /*086c*/ 	.word	0x0500000f


	//   ....[126]....
        /*0870*/ 	.word	0x0500000f


	//   ....[127]....
        /*0874*/ 	.word	0x0500000f


	//   ....[128]....
        /*0878*/ 	.word	0x0500000f


	//   ....[129]....
        /*087c*/ 	.word	0x0500000f


	//   ....[130]....
        /*0880*/ 	.word	0x0500000f


	//   ....[131]....
        /*0884*/ 	.word	0x0500000f


	//   ....[132]....
        /*0888*/ 	.word	0x0500000f


	//   ....[133]....
        /*088c*/ 	.word	0x0500000f


	//   ....[134]....
        /*0890*/ 	.word	0x0500000f


	//   ....[135]....
        /*0894*/ 	.word	0x0500000f


	//   ....[136]....
        /*0898*/ 	.word	0x0500000f


	//   ....[137]....
        /*089c*/ 	.word	0x0500000f


	//   ....[138]....
        /*08a0*/ 	.word	0x0500000f


	//   ....[139]....
        /*08a4*/ 	.word	0x0500000f


	//   ....[140]....
        /*08a8*/ 	.word	0x0500000f


	//   ....[141]....
        /*08ac*/ 	.word	0x0500000f


	//   ....[142]....
        /*08b0*/ 	.word	0x0500000f


	//   ....[143]....
        /*08b4*/ 	.word	0x0500000f


	//   ....[144]....
        /*08b8*/ 	.word	0x0500000f


	//   ....[145]....
        /*08bc*/ 	.word	0x0500000f


	//   ....[146]....
        /*08c0*/ 	.word	0x0500000f


	//   ....[147]....
        /*08c4*/ 	.word	0x0500000f


	//   ....[148]....
        /*08c8*/ 	.word	0x0500000f


	//   ....[149]....
        /*08cc*/ 	.word	0x0500000f


	//   ....[150]....
        /*08d0*/ 	.word	0x0500000f


	//   ....[151]....
        /*08d4*/ 	.word	0x0500000f


	//   ....[152]....
        /*08d8*/ 	.word	0x0500000f


	//   ....[153]....
        /*08dc*/ 	.word	0x0500000f


	//   ....[154]....
        /*08e0*/ 	.word	0x0500000f


	//   ....[155]....
        /*08e4*/ 	.word	0x0500000f


	//   ....[156]....
        /*08e8*/ 	.word	0x0500000f


	//   ....[157]....
        /*08ec*/ 	.word	0x0500000f


	//   ....[158]....
        /*08f0*/ 	.word	0x0500000f


	//   ....[159]....
        /*08f4*/ 	.word	0x0500000f


	//   ....[160]....
        /*08f8*/ 	.word	0x0500000f


	//   ....[161]....
        /*08fc*/ 	.word	0x0500000f


	//   ....[162]....
        /*0900*/ 	.word	0x0500000f


	//   ....[163]....
        /*0904*/ 	.word	0x0500000f


	//   ....[164]....
        /*0908*/ 	.word	0x0500000f


	//----- nvinfo : EIATTR_COOP_GROUP_INSTR_OFFSETS
	.align		4
.L_263:
        /*090c*/ 	.byte	0x04, 0x28
        /*090e*/ 	.short	(.L_265 - .L_264)


	//   ....[0]....
.L_264:
        /*0910*/ 	.word	0x00000060


	//   ....[1]....
        /*0914*/ 	.word	0x00000130


	//   ....[2]....
        /*0918*/ 	.word	0x000001f0


	//   ....[3]....
        /*091c*/ 	.word	0x000003c0


	//   ....[4]....
        /*0920*/ 	.word	0x00000520


	//   ....[5]....
        /*0924*/ 	.word	0x00000640


	//   ....[6]....
        /*0928*/ 	.word	0x000007a0


	//   ....[7]....
        /*092c*/ 	.word	0x00001ba0


	//   ....[8]....
        /*0930*/ 	.word	0x00003800


	//   ....[9]....
        /*0934*/ 	.word	0x000038f0


	//   ....[10]....
        /*0938*/ 	.word	0x000039d0


	//   ....[11]....
        /*093c*/ 	.word	0x00003b30


	//   ....[12]....
        /*0940*/ 	.word	0x00005730


	//   ....[13]....
        /*0944*/ 	.word	0x00005790


	//   ....[14]....
        /*0948*/ 	.word	0x00006190


	//   ....[15]....
        /*094c*/ 	.word	0x000061f0


	//   ....[16]....
        /*0950*/ 	.word	0x00007150


	//   ....[17]....
        /*0954*/ 	.word	0x00007180


	//   ....[18]....
        /*0958*/ 	.word	0x000071b0


	//   ....[19]....
        /*095c*/ 	.word	0x000071c0


	//   ....[20]....
        /*0960*/ 	.word	0x00008bd0


	//   ....[21]....
        /*0964*/ 	.word	0x00008be0


	//   ....[22]....
        /*0968*/ 	.word	0x00008bf0


	//   ....[23]....
        /*096c*/ 	.word	0x00008c40


	//   ....[24]....
        /*0970*/ 	.word	0x000096e0


	//   ....[25]....
        /*0974*/ 	.word	0x00009710


	//   ....[26]....
        /*0978*/ 	.word	0x00009890


	//   ....[27]....
        /*097c*/ 	.word	0x000098b0


	//   ....[28]....
        /*0980*/ 	.word	0x000099f0


	//   ....[29]....
        /*0984*/ 	.word	0x00009a10


	//   ....[30]....
        /*0988*/ 	.word	0x00009b60


	//   ....[31]....
        /*098c*/ 	.word	0x00009b80


	//   ....[32]....
        /*0990*/ 	.word	0x0000a170


	//   ....[33]....
        /*0994*/ 	.word	0x0000a1a0


	//   ....[34]....
        /*0998*/ 	.word	0x0000aa60


	//   ....[35]....
        /*099c*/ 	.word	0x0000aa70


	//   ....[36]....
        /*09a0*/ 	.word	0x0000bbd0


	//   ....[37]....
        /*09a4*/ 	.word	0x0000bc00


	//   ....[38]....
        /*09a8*/ 	.word	0x0000bd70


	//   ....[39]....
        /*09ac*/ 	.word	0x0000bd90


	//   ....[40]....
        /*09b0*/ 	.word	0x0000bed0


	//   ....[41]....
        /*09b4*/ 	.word	0x0000bef0


	//   ....[42]....
        /*09b8*/ 	.word	0x0000c040


	//   ....[43]....
        /*09bc*/ 	.word	0x0000c060


	//   ....[44]....
        /*09c0*/ 	.word	0x0000c230


	//   ....[45]....
        /*09c4*/ 	.word	0x0000c470


	//   ....[46]....
        /*09c8*/ 	.word	0x0000c4a0


	//   ....[47]....
        /*09cc*/ 	.word	0x0000c4d0


	//   ....[48]....
        /*09d0*/ 	.word	0x0000c500


	//   ....[49]....
        /*09d4*/ 	.word	0x0000c530


	//   ....[50]....
        /*09d8*/ 	.word	0x0000c560


	//   ....[51]....
        /*09dc*/ 	.word	0x0000c700


	//   ....[52]....
        /*09e0*/ 	.word	0x0000c730


	//   ....[53]....
        /*09e4*/ 	.word	0x0000c760


	//   ....[54]....
        /*09e8*/ 	.word	0x0000c790


	//   ....[55]....
        /*09ec*/ 	.word	0x0000c7c0


	//   ....[56]....
        /*09f0*/ 	.word	0x0000c7f0


	//   ....[57]....
        /*09f4*/ 	.word	0x0000c880


	//   ....[58]....
        /*09f8*/ 	.word	0x0000c8b0


	//   ....[59]....
        /*09fc*/ 	.word	0x0000c8c0


	//   ....[60]....
        /*0a00*/ 	.word	0x0000c970


	//   ....[61]....
        /*0a04*/ 	.word	0x0000de60


	//   ....[62]....
        /*0a08*/ 	.word	0x0000e940


	//   ....[63]....
        /*0a0c*/ 	.word	0x0000e960


	//   ....[64]....
        /*0a10*/ 	.word	0x0000e970


	//   ....[65]....
        /*0a14*/ 	.word	0x0000e9a0


	//   ....[66]....
        /*0a18*/ 	.word	0x0000ea80


	//   ....[67]....
        /*0a1c*/ 	.word	0x0000eb10


	//   ....[68]....
        /*0a20*/ 	.word	0x0000eb40


	//   ....[69]....
        /*0a24*/ 	.word	0x0000ebc0


	//   ....[70]....
        /*0a28*/ 	.word	0x0000ebf0


	//   ....[71]....
        /*0a2c*/ 	.word	0x0000ec70


	//   ....[72]....
        /*0a30*/ 	.word	0x0000eca0


	//   ....[73]....
        /*0a34*/ 	.word	0x0000ed20


	//   ....[74]....
        /*0a38*/ 	.word	0x0000ed50


	//   ....[75]....
        /*0a3c*/ 	.word	0x0000ed70


	//   ....[76]....
        /*0a40*/ 	.word	0x0000edc0


	//   ....[77]....
        /*0a44*/ 	.word	0x0000edd0


	//   ....[78]....
        /*0a48*/ 	.word	0x0000f500


	//   ....[79]....
        /*0a4c*/ 	.word	0x0000f560


	//   ....[80]....
        /*0a50*/ 	.word	0x0000f570


	//   ....[81]....
        /*0a54*/ 	.word	0x0000f610


	//   ....[82]....
        /*0a58*/ 	.word	0x0000f6a0


	//   ....[83]....
        /*0a5c*/ 	.word	0x0000f6b0


	//   ....[84]....
        /*0a60*/ 	.word	0x0000f740


	//   ....[85]....
        /*0a64*/ 	.word	0x0000f750


	//   ....[86]....
        /*0a68*/ 	.word	0x0000f7c0


	//   ....[87]....
        /*0a6c*/ 	.word	0x0000f7d0


	//   ....[88]....
        /*0a70*/ 	.word	0x0000f850


	//   ....[89]....
        /*0a74*/ 	.word	0x0000f860


	//   ....[90]....
        /*0a78*/ 	.word	0x0000f8e0


	//   ....[91]....
        /*0a7c*/ 	.word	0x0000f8f0


	//   ....[92]....
        /*0a80*/ 	.word	0x0000f900


	//   ....[93]....
        /*0a84*/ 	.word	0x0000f940


	//   ....[94]....
        /*0a88*/ 	.word	0x000124d0


	//   ....[95]....
        /*0a8c*/ 	.word	0x00012500


	//   ....[96]....
        /*0a90*/ 	.word	0x00012560


	//   ....[97]....
        /*0a94*/ 	.word	0x00012590


	//   ....[98]....
        /*0a98*/ 	.word	0x000125c0


	//   ....[99]....
        /*0a9c*/ 	.word	0x000125f0


	//   ....[100]....
        /*0aa0*/ 	.word	0x00012620


	//   ....[101]....
        /*0aa4*/ 	.word	0x00012650


	//   ....[102]....
        /*0aa8*/ 	.word	0x00012810


	//   ....[103]....
        /*0aac*/ 	.word	0x00012840


	//   ....[104]....
        /*0ab0*/ 	.word	0x00012870


	//   ....[105]....
        /*0ab4*/ 	.word	0x000128a0


	//   ....[106]....
        /*0ab8*/ 	.word	0x000128d0


	//   ....[107]....
        /*0abc*/ 	.word	0x00012900


	//   ....[108]....
        /*0ac0*/ 	.word	0x000129c0


	//   ....[109]....
        /*0ac4*/ 	.word	0x000129e0


	//   ....[110]....
        /*0ac8*/ 	.word	0x000129f0


	//   ....[111]....
        /*0acc*/ 	.word	0x00012a50


	//   ....[112]....
        /*0ad0*/ 	.word	0x00013170


	//   ....[113]....
        /*0ad4*/ 	.word	0x00013690


	//   ....[114]....
        /*0ad8*/ 	.word	0x00013810


	//   ....[115]....
        /*0adc*/ 	.word	0x00013870


	//   ....[116]....
        /*0ae0*/ 	.word	0x000138e0


	//   ....[117]....
        /*0ae4*/ 	.word	0x00013950


	//   ....[118]....
        /*0ae8*/ 	.word	0x00013a00


	//   ....[119]....
        /*0aec*/ 	.word	0x00013af0


	//   ....[120]....
        /*0af0*/ 	.word	0x00013c20


	//   ....[121]....
        /*0af4*/ 	.word	0x00013cc0


	//   ....[122]....
        /*0af8*/ 	.word	0x00013d90


	//   ....[123]....
        /*0afc*/ 	.word	0x00013e30


	//   ....[124]....
        /*0b00*/ 	.word	0x00013f00


	//   ....[125]....
        /*0b04*/ 	.word	0x00013fa0


	//   ....[126]....
        /*0b08*/ 	.word	0x00014070


	//   ....[127]....
        /*0b0c*/ 	.word	0x00014110


	//   ....[128]....
        /*0b10*/ 	.word	0x000141c0


	//   ....[129]....
        /*0b14*/ 	.word	0x00014260


	//   ....[130]....
        /*0b18*/ 	.word	0x00014500


	//   ....[131]....
        /*0b1c*/ 	.word	0x000145b0


	//   ....[132]....
        /*0b20*/ 	.word	0x000146b0


	//   ....[133]....
        /*0b24*/ 	.word	0x000147a0


	//   ....[134]....
        /*0b28*/ 	.word	0x00014860


	//   ....[135]....
        /*0b2c*/ 	.word	0x00014920


	//   ....[136]....
        /*0b30*/ 	.word	0x000149e0


	//   ....[137]....
        /*0b34*/ 	.word	0x00014aa0


	//   ....[138]....
        /*0b38*/ 	.word	0x00014b60


	//   ....[139]....
        /*0b3c*/ 	.word	0x00014c20


	//   ....[140]....
        /*0b40*/ 	.word	0x00014ce0


	//   ....[141]....
        /*0b44*/ 	.word	0x00014d90


	//   ....[142]....
        /*0b48*/ 	.word	0x00014e90


	//   ....[143]....
        /*0b4c*/ 	.word	0x00014ee0


	//   ....[144]....
        /*0b50*/ 	.word	0x00014f40


	//   ....[145]....
        /*0b54*/ 	.word	0x00015020


	//   ....[146]....
        /*0b58*/ 	.word	0x00015350


	//   ....[147]....
        /*0b5c*/ 	.word	0x000153f0


	//   ....[148]....
        /*0b60*/ 	.word	0x00015590


	//   ....[149]....
        /*0b64*/ 	.word	0x00015610


	//   ....[150]....
        /*0b68*/ 	.word	0x00015690


	//   ....[151]....
        /*0b6c*/ 	.word	0x00015710


	//   ....[152]....
        /*0b70*/ 	.word	0x00015790


	//   ....[153]....
        /*0b74*/ 	.word	0x00015820


	//   ....[154]....
        /*0b78*/ 	.word	0x000158c0


	//   ....[155]....
        /*0b7c*/ 	.word	0x00015970


	//   ....[156]....
        /*0b80*/ 	.word	0x000159f0


	//   ....[157]....
        /*0b84*/ 	.word	0x00015a70


	//   ....[158]....
        /*0b88*/ 	.word	0x00015af0


	//   ....[159]....
        /*0b8c*/ 	.word	0x00015b80


	//   ....[160]....
        /*0b90*/ 	.word	0x00015c00


	//   ....[161]....
        /*0b94*/ 	.word	0x00015ca0


	//   ....[162]....
        /*0b98*/ 	.word	0x00015cf0


	//   ....[163]....
        /*0b9c*/ 	.word	0x00015d80


	//   ....[164]....
        /*0ba0*/ 	.word	0x00015eb0


	//----- nvinfo : EIATTR_REG_RECONFIG
	.align		4
.L_265:
        /*0ba4*/ 	.byte	0x01, 0x54
	.zero		2


	//----- nvinfo : EIATTR_SYSCALL_OFFSETS
	.align		4
        /*0ba8*/ 	.byte	0x04, 0x46
        /*0baa*/ 	.short	(.L_267 - .L_266)


	//   ....[0]....
.L_266:
        /*0bac*/ 	.word	0x00001d20


	//   ....[1]....
        /*0bb0*/ 	.word	0x0000da80


	//   ....[2]....
        /*0bb4*/ 	.word	0x0000dbd0


	//   ....[3]....
        /*0bb8*/ 	.word	0x0000dcd0


	//   ....[4]....
        /*0bbc*/ 	.word	0x0000e530


	//   ....[5]....
        /*0bc0*/ 	.word	0x0000f140


	//----- nvinfo : EIATTR_MBARRIER_INSTR_OFFSETS
	.align		4
.L_267:
        /*0bc4*/ 	.byte	0x04, 0x39
        /*0bc6*/ 	.short	(.L_269 - .L_268)


	//   ....[0]....
.L_268:
        /*0bc8*/ 	.word	0x00000260
        /*0bcc*/ 	.word	0x000000ff
        /*0bd0*/ 	.word	0x00032400
        /*0bd4*/ 	.short	0x0100
        /*0bd6*/ 	.byte	0x08
	.zero		1


	//   ....[1]....
        /*0bd8*/ 	.word	0x00000270
        /*0bdc*/ 	.word	0x000000ff
        /*0be0*/ 	.word	0x00032410
        /*0be4*/ 	.short	0x0100
        /*0be6*/ 	.byte	0x08
	.zero		1


	//   ....[2]....
        /*0be8*/ 	.word	0x00000280
        /*0bec*/ 	.word	0x000000ff
        /*0bf0*/ 	.word	0x00032420
        /*0bf4*/ 	.short	0x0100
        /*0bf6*/ 	.byte	0x08
	.zero		1


	//   ....[3]....
        /*0bf8*/ 	.word	0x00000370
        /*0bfc*/ 	.word	0x000000ff
        /*0c00*/ 	.word	0x00032430
        /*0c04*/ 	.short	0x0100
        /*0c06*/ 	.byte	0x08
	.zero		1


	//   ....[4]....
        /*0c08*/ 	.word	0x00000380
        /*0c0c*/ 	.word	0x000000ff
        /*0c10*/ 	.word	0x00032440
        /*0c14*/ 	.short	0x0100
        /*0c16*/ 	.byte	0x08
	.zero		1


	//   ....[5]....
        /*0c18*/ 	.word	0x00000390
        /*0c1c*/ 	.word	0x000000ff
        /*0c20*/ 	.word	0x00032438
        /*0c24*/ 	.short	0x0100
        /*0c26*/ 	.byte	0x08
	.zero		1


	//   ....[6]....
        /*0c28*/ 	.word	0x000003a0
        /*0c2c*/ 	.word	0x000000ff
        /*0c30*/ 	.word	0x00032448
        /*0c34*/ 	.short	0x0100
        /*0c36*/ 	.byte	0x08
	.zero		1


	//   ....[7]....
        /*0c38*/ 	.word	0x000004d0
        /*0c3c*/ 	.word	0x000000ff
        /*0c40*/ 	.word	0x00032450
        /*0c44*/ 	.short	0x0100
        /*0c46*/ 	.byte	0x08
	.zero		1


	//   ....[8]....
        /*0c48*/ 	.word	0x000004e0
        /*0c4c*/ 	.word	0x000000ff
        /*0c50*/ 	.word	0x00032460
        /*0c54*/ 	.short	0x0100
        /*0c56*/ 	.byte	0x08
	.zero		1


	//   ....[9]....
        /*0c58*/ 	.word	0x000004f0
        /*0c5c*/ 	.word	0x000000ff
        /*0c60*/ 	.word	0x00032458
        /*0c64*/ 	.short	0x0100
        /*0c66*/ 	.byte	0x08
	.zero		1


	//   ....[10]....
        /*0c68*/ 	.word	0x00000500
        /*0c6c*/ 	.word	0x000000ff
        /*0c70*/ 	.word	0x00032468
        /*0c74*/ 	.short	0x0100
        /*0c76*/ 	.byte	0x08
	.zero		1


	//   ....[11]....
        /*0c78*/ 	.word	0x000005f0
        /*0c7c*/ 	.word	0x000000ff
        /*0c80*/ 	.word	0x00032470
        /*0c84*/ 	.short	0x0100
        /*0c86*/ 	.byte	0x06
	.zero		1


	//   ....[12]....
        /*0c88*/ 	.word	0x00000600
        /*0c8c*/ 	.word	0x000000ff
        /*0c90*/ 	.word	0x00032480
        /*0c94*/ 	.short	0x0100
        /*0c96*/ 	.byte	0x06
	.zero		1


	//   ....[13]....
        /*0c98*/ 	.word	0x00000610
        /*0c9c*/ 	.word	0x000000ff
        /*0ca0*/ 	.word	0x00032478
        /*0ca4*/ 	.short	0x0100
        /*0ca6*/ 	.byte	0x06
	.zero		1


	//   ....[14]....
        /*0ca8*/ 	.word	0x00000620
        /*0cac*/ 	.word	0x000000ff
        /*0cb0*/ 	.word	0x00032488
        /*0cb4*/ 	.short	0x0100
        /*0cb6*/ 	.byte	0x06
	.zero		1


	//   ....[15]....
        /*0cb8*/ 	.word	0x00000750
        /*0cbc*/ 	.word	0x000000ff
        /*0cc0*/ 	.word	0x00032490
        /*0cc4*/ 	.short	0x0100
        /*0cc6*/ 	.byte	0x08
	.zero		1


	//   ....[16]....
        /*0cc8*/ 	.word	0x00000760
        /*0ccc*/ 	.word	0x000000ff
        /*0cd0*/ 	.word	0x000324a0
        /*0cd4*/ 	.short	0x0100
        /*0cd6*/ 	.byte	0x08
	.zero		1


	//   ....[17]....
        /*0cd8*/ 	.word	0x00000770
        /*0cdc*/ 	.word	0x000000ff
        /*0ce0*/ 	.word	0x00032498
        /*0ce4*/ 	.short	0x0100
        /*0ce6*/ 	.byte	0x08
	.zero		1


	//   ....[18]....
        /*0ce8*/ 	.word	0x00000780
        /*0cec*/ 	.word	0x000000ff
        /*0cf0*/ 	.word	0x000324a8
        /*0cf4*/ 	.short	0x0100
        /*0cf6*/ 	.byte	0x08
	.zero		1


	//   ....[19]....
        /*0cf8*/ 	.word	0x000008b0
        /*0cfc*/ 	.word	0x000000ff
        /*0d00*/ 	.word	0x000324b0
        /*0d04*/ 	.short	0x0100
        /*0d06*/ 	.byte	0x08
	.zero		1


	//   ....[20]....
        /*0d08*/ 	.word	0x000008c0
        /*0d0c*/ 	.word	0x000000ff
        /*0d10*/ 	.word	0x000324c0
        /*0d14*/ 	.short	0x0100
        /*0d16*/ 	.byte	0x08
	.zero		1


	//   ....[21]....
        /*0d18*/ 	.word	0x000008d0
        /*0d1c*/ 	.word	0x000000ff
        /*0d20*/ 	.word	0x000324b8
        /*0d24*/ 	.short	0x0100
        /*0d26*/ 	.byte	0x08
	.zero		1


	//   ....[22]....
        /*0d28*/ 	.word	0x000008e0
        /*0d2c*/ 	.word	0x000000ff
        /*0d30*/ 	.word	0x000324c8
        /*0d34*/ 	.short	0x0100
        /*0d36*/ 	.byte	0x08
	.zero		1


	//   ....[23]....
        /*0d38*/ 	.word	0x00001de0
        /*0d3c*/ 	.word	0x00000007
        /*0d40*/ 	.word	0x00032400
        /*0d44*/ 	.short	0x010a
        /*0d46*/ 	.byte	0x3f
	.zero		1


	//   ....[24]....
        /*0d48*/ 	.word	0x00001e90
        /*0d4c*/ 	.word	0x00000000
        /*0d50*/ 	.word	0x00032430
        /*0d54*/ 	.short	0x010a
        /*0d56*/ 	.byte	0x3f
	.zero		1


	//   ....[25]....
        /*0d58*/ 	.word	0x00001ed0
        /*0d5c*/ 	.word	0x00000000
        /*0d60*/ 	.word	0x00032430
        /*0d64*/ 	.short	0x010a
        /*0d66*/ 	.byte	0x3f
	.zero		1


	//   ....[26]....
        /*0d68*/ 	.word	0x00002200
        /*0d6c*/ 	.word	0x00000007
        /*0d70*/ 	.word	0x00032410
        /*0d74*/ 	.short	0x010a
        /*0d76*/ 	.byte	0x3f
	.zero		1


	//   ....[27]....
        /*0d78*/ 	.word	0x00002240
        /*0d7c*/ 	.word	0x00000000
        /*0d80*/ 	.word	0x00032450
        /*0d84*/ 	.short	0x010a
        /*0d86*/ 	.byte	0x3f
	.zero		1


	//   ....[28]....
        /*0d88*/ 	.word	0x00002280
        /*0d8c*/ 	.word	0x00000000
        /*0d90*/ 	.word	0x00032450
        /*0d94*/ 	.short	0x010a
        /*0d96*/ 	.byte	0x3f
	.zero		1


	//   ....[29]....
        /*0d98*/ 	.word	0x00003df0
        /*0d9c*/ 	.word	0x00000018
        /*0da0*/ 	.word	0x00000000
        /*0da4*/ 	.short	0x0101
        /*0da6*/ 	.byte	0x3f
	.zero		1


	//   ....[30]....
        /*0da8*/ 	.word	0x00004770
        /*0dac*/ 	.word	0x00000000
        /*0db0*/ 	.word	0x00000000
        /*0db4*/ 	.short	0x0101
        /*0db6*/ 	.byte	0x3f
	.zero		1


	//   ....[31]....
        /*0db8*/ 	.word	0x000048d0
        /*0dbc*/ 	.word	0x000000ff
        /*0dc0*/ 	.word	0x00032430
        /*0dc4*/ 	.short	0x010a
        /*0dc6*/ 	.byte	0x05
	.zero		1


	//   ....[32]....
        /*0dc8*/ 	.word	0x00004910
        /*0dcc*/ 	.word	0x000000ff
        /*0dd0*/ 	.word	0x00032430
        /*0dd4*/ 	.short	0x010a
        /*0dd6*/ 	.byte	0x05
	.zero		1


	//   ....[33]....
        /*0dd8*/ 	.word	0x00004b20
        /*0ddc*/ 	.word	0x000000ff
        /*0de0*/ 	.word	0x00032450
        /*0de4*/ 	.short	0x010a
        /*0de6*/ 	.byte	0x05
	.zero		1


	//   ....[34]....
        /*0de8*/ 	.word	0x00004b60
        /*0dec*/ 	.word	0x000000ff
        /*0df0*/ 	.word	0x00032450
        /*0df4*/ 	.short	0x010a
        /*0df6*/ 	.byte	0x05
	.zero		1


	//   ....[35]....
        /*0df8*/ 	.word	0x00006380
        /*0dfc*/ 	.word	0x00000099
        /*0e00*/ 	.word	0x00000000
        /*0e04*/ 	.short	0x0101
        /*0e06*/ 	.byte	0x3f
	.zero		1


	//   ....[36]....
        /*0e08*/ 	.word	0x000070c0
        /*0e0c*/ 	.word	0x000000aa
        /*0e10*/ 	.word	0x00000000
        /*0e14*/ 	.short	0x0101
        /*0e16*/ 	.byte	0x3f
	.zero		1


	//   ....[37]....
        /*0e18*/ 	.word	0x00009700
        /*0e1c*/ 	.word	0x00000000
        /*0e20*/ 	.word	0x00000000
        /*0e24*/ 	.short	0x0101
        /*0e26*/ 	.byte	0x3f
	.zero		1


	//   ....[38]....
        /*0e28*/ 	.word	0x0000a160
        /*0e2c*/ 	.word	0x00000009
        /*0e30*/ 	.word	0x00000000
        /*0e34*/ 	.short	0x0101
        /*0e36*/ 	.byte	0x3f
	.zero		1


	//   ....[39]....
        /*0e38*/ 	.word	0x0000e0d0
        /*0e3c*/ 	.word	0x00000000
        /*0e40*/ 	.word	0x00032440
        /*0e44*/ 	.short	0x010a
        /*0e46*/ 	.byte	0x3f
	.zero		1


	//   ....[40]....
        /*0e48*/ 	.word	0x0000eef0
        /*0e4c*/ 	.word	0x00000012
        /*0e50*/ 	.word	0x00032400
        /*0e54*/ 	.short	0x0107
        /*0e56*/ 	.byte	0x3f
	.zero		1


	//   ....[41]....
        /*0e58*/ 	.word	0x0000ef90
        /*0e5c*/ 	.word	0x00000012
        /*0e60*/ 	.word	0x00032400
        /*0e64*/ 	.short	0x0101
        /*0e66*/ 	.byte	0x3f
	.zero		1


	//   ....[42]....
        /*0e68*/ 	.word	0x0000fa80
        /*0e6c*/ 	.word	0x00000012
        /*0e70*/ 	.word	0x00032410
        /*0e74*/ 	.short	0x0107
        /*0e76*/ 	.byte	0x3f
	.zero		1


	//   ....[43]....
        /*0e78*/ 	.word	0x0000fb80
        /*0e7c*/ 	.word	0x00000012
        /*0e80*/ 	.word	0x00032410
        /*0e84*/ 	.short	0x0101
        /*0e86*/ 	.byte	0x3f
	.zero		1


	//   ....[44]....
        /*0e88*/ 	.word	0x0000fba0
        /*0e8c*/ 	.word	0x00000012
        /*0e90*/ 	.word	0x00032420
        /*0e94*/ 	.short	0x010a
        /*0e96*/ 	.byte	0x3f
	.zero		1


	//   ....[45]....
        /*0e98*/ 	.word	0x0000fc80
        /*0e9c*/ 	.word	0x00000002
        /*0ea0*/ 	.word	0x00032460
        /*0ea4*/ 	.short	0x010a
        /*0ea6*/ 	.byte	0x3f
	.zero		1


	//   ....[46]....
        /*0ea8*/ 	.word	0x00010550
        /*0eac*/ 	.word	0x00000002
        /*0eb0*/ 	.word	0x00032440
        /*0eb4*/ 	.short	0x010a
        /*0eb6*/ 	.byte	0x3f
	.zero		1


	//   ....[47]....
        /*0eb8*/ 	.word	0x00010780
        /*0ebc*/ 	.word	0x00000002
        /*0ec0*/ 	.word	0x00032460
        /*0ec4*/ 	.short	0x010a
        /*0ec6*/ 	.byte	0x3f
	.zero		1


	//   ....[48]....
        /*0ec8*/ 	.word	0x00010f90
        /*0ecc*/ 	.word	0x00000002
        /*0ed0*/ 	.word	0x00032440
        /*0ed4*/ 	.short	0x010a
        /*0ed6*/ 	.byte	0x3f
	.zero		1


	//   ....[49]....
        /*0ed8*/ 	.word	0x000111c0
        /*0edc*/ 	.word	0x00000002
        /*0ee0*/ 	.word	0x00032460
        /*0ee4*/ 	.short	0x010a
        /*0ee6*/ 	.byte	0x3f
	.zero		1


	//   ....[50]....
        /*0ee8*/ 	.word	0x00011960
        /*0eec*/ 	.word	0x00000003
        /*0ef0*/ 	.word	0x00032440
        /*0ef4*/ 	.short	0x010a
        /*0ef6*/ 	.byte	0x3f
	.zero		1


	//   ....[51]....
        /*0ef8*/ 	.word	0x00011b90
        /*0efc*/ 	.word	0x00000003
        /*0f00*/ 	.word	0x00032460
        /*0f04*/ 	.short	0x010a
        /*0f06*/ 	.byte	0x3f
	.zero		1


	//   ....[52]....
        /*0f08*/ 	.word	0x000130f0
        /*0f0c*/ 	.word	0x00000000
        /*0f10*/ 	.word	0x00032420
        /*0f14*/ 	.short	0x010a
        /*0f16*/ 	.byte	0x3f
	.zero		1


	//   ....[53]....
        /*0f18*/ 	.word	0x000132e0
        /*0f1c*/ 	.word	0x00000006
        /*0f20*/ 	.word	0x00000000
        /*0f24*/ 	.short	0x010a
        /*0f26*/ 	.byte	0x3f
	.zero		1


	//   ....[54]....
        /*0f28*/ 	.word	0x00013310
        /*0f2c*/ 	.word	0x00000007
        /*0f30*/ 	.word	0x00000000
        /*0f34*/ 	.short	0x010a
        /*0f36*/ 	.byte	0x3f
	.zero		1


	//   ....[55]....
        /*0f38*/ 	.word	0x00013370
        /*0f3c*/ 	.word	0x00000004
        /*0f40*/ 	.word	0x00000000
        /*0f44*/ 	.short	0x010a
        /*0f46*/ 	.byte	0x3f
	.zero		1


	//   ....[56]....
        /*0f48*/ 	.word	0x000133a0
        /*0f4c*/ 	.word	0x00000003
        /*0f50*/ 	.word	0x00000000
        /*0f54*/ 	.short	0x010a
        /*0f56*/ 	.byte	0x3f
	.zero		1


	//   ....[57]....
        /*0f58*/ 	.word	0x00013400
        /*0f5c*/ 	.word	0x00000007
        /*0f60*/ 	.word	0x00032400
        /*0f64*/ 	.short	0x010a
        /*0f66*/ 	.byte	0x3f
	.zero		1


	//   ....[58]....
        /*0f68*/ 	.word	0x00013450
        /*0f6c*/ 	.word	0x00000000
        /*0f70*/ 	.word	0x00032430
        /*0f74*/ 	.short	0x010a
        /*0f76*/ 	.byte	0x3f
	.zero		1


	//   ....[59]....
        /*0f78*/ 	.word	0x000134a0
        /*0f7c*/ 	.word	0x00000007
        /*0f80*/ 	.word	0x00032410
        /*0f84*/ 	.short	0x010a
        /*0f86*/ 	.byte	0x3f
	.zero		1


	//   ....[60]....
        /*0f88*/ 	.word	0x000134f0
        /*0f8c*/ 	.word	0x00000000
        /*0f90*/ 	.word	0x00032450
        /*0f94*/ 	.short	0x010a
        /*0f96*/ 	.byte	0x3f
	.zero		1


	//   ....[61]....
        /*0f98*/ 	.word	0x00013550
        /*0f9c*/ 	.word	0x00000015
        /*0fa0*/ 	.word	0x00032430
        /*0fa4*/ 	.short	0x010a
        /*0fa6*/ 	.byte	0x3f
	.zero		1


	//   ....[62]....
        /*0fa8*/ 	.word	0x000135b0
        /*0fac*/ 	.word	0x00000015
        /*0fb0*/ 	.word	0x00032450
        /*0fb4*/ 	.short	0x010a
        /*0fb6*/ 	.byte	0x3f
	.zero		1


	//   ....[63]....
        /*0fb8*/ 	.word	0x00013750
        /*0fbc*/ 	.word	0x00000000
        /*0fc0*/ 	.word	0x00032440
        /*0fc4*/ 	.short	0x010a
        /*0fc6*/ 	.byte	0x3f
	.zero		1


	//   ....[64]....
        /*0fc8*/ 	.word	0x00015060
        /*0fcc*/ 	.word	0x00000012
        /*0fd0*/ 	.word	0x00032420
        /*0fd4*/ 	.short	0x010a
        /*0fd6*/ 	.byte	0x3f
	.zero		1


	//   ....[65]....
        /*0fd8*/ 	.word	0x000150b0
        /*0fdc*/ 	.word	0x00000002
        /*0fe0*/ 	.word	0x00032460
        /*0fe4*/ 	.short	0x010a
        /*0fe6*/ 	.byte	0x3f
	.zero		1


	//   ....[66]....
        /*0fe8*/ 	.word	0x00015100
        /*0fec*/ 	.word	0x00000002
        /*0ff0*/ 	.word	0x00032440
        /*0ff4*/ 	.short	0x010a
        /*0ff6*/ 	.byte	0x3f
	.zero		1


	//   ....[67]....
        /*0ff8*/ 	.word	0x00015150
        /*0ffc*/ 	.word	0x00000002
        /*1000*/ 	.word	0x00032460
        /*1004*/ 	.short	0x010a
        /*1006*/ 	.byte	0x3f
	.zero		1


	//   ....[68]....
        /*1008*/ 	.word	0x000151a0
        /*100c*/ 	.word	0x00000002
        /*1010*/ 	.word	0x00032440
        /*1014*/ 	.short	0x010a
        /*1016*/ 	.byte	0x3f
	.zero		1


	//   ....[69]....
        /*1018*/ 	.word	0x000151f0
        /*101c*/ 	.word	0x00000002
        /*1020*/ 	.word	0x00032460
        /*1024*/ 	.short	0x010a
        /*1026*/ 	.byte	0x3f
	.zero		1


	//   ....[70]....
        /*1028*/ 	.word	0x00015240
        /*102c*/ 	.word	0x00000003
        /*1030*/ 	.word	0x00032440
        /*1034*/ 	.short	0x010a
        /*1036*/ 	.byte	0x3f
	.zero		1


	//   ....[71]....
        /*1038*/ 	.word	0x00015290
        /*103c*/ 	.word	0x00000003
        /*1040*/ 	.word	0x00032460
        /*1044*/ 	.short	0x010a
        /*1046*/ 	.byte	0x3f
	.zero		1


	//   ....[72]....
        /*1048*/ 	.word	0x00015dd0
        /*104c*/ 	.word	0x00000000
        /*1050*/ 	.word	0x00032420
        /*1054*/ 	.short	0x010a
        /*1056*/ 	.byte	0x3f
	.zero		1


	//   ....[73]....
        /*1058*/ 	.word	0x00015f70
        /*105c*/ 	.word	0x00000006
        /*1060*/ 	.word	0x00000000
        /*1064*/ 	.short	0x010a
        /*1066*/ 	.byte	0x3f
	.zero		1


	//   ....[74]....
        /*1068*/ 	.word	0x00015fc0
        /*106c*/ 	.word	0x00000007
        /*1070*/ 	.word	0x00000000
        /*1074*/ 	.short	0x010a
        /*1076*/ 	.byte	0x3f
	.zero		1


	//   ....[75]....
        /*1078*/ 	.word	0x00016010
        /*107c*/ 	.word	0x00000004
        /*1080*/ 	.word	0x00000000
        /*1084*/ 	.short	0x010a
        /*1086*/ 	.byte	0x3f
	.zero		1


	//----- nvinfo : EIATTR_NUM_MBARRIERS
	.align		4
.L_269:
        /*1088*/ 	.byte	0x03, 0x38
        /*108a*/ 	.short	0x0017


	//----- nvinfo : EIATTR_EXIT_INSTR_OFFSETS
	.align		4
        /*108c*/ 	.byte	0x04, 0x1c
        /*108e*/ 	.short	(.L_271 - .L_270)


	//   ....[0]....
.L_270:
        /*1090*/ 	.word	0x00000a90


	//   ....[1]....
        /*1094*/ 	.word	0x0000c1d0


	//   ....[2]....
        /*1098*/ 	.word	0x000133f0


	//----- nvinfo : EIATTR_MAX_THREADS
	.align		4
.L_271:
        /*109c*/ 	.byte	0x04, 0x05
        /*109e*/ 	.short	(.L_273 - .L_272)
.L_272:
        /*10a0*/ 	.word	0x00000180
        /*10a4*/ 	.word	0x00000001
        /*10a8*/ 	.word	0x00000001


	//----- nvinfo : EIATTR_CRS_STACK_SIZE
	.align		4
.L_273:
        /*10ac*/ 	.byte	0x04, 0x1e
        /*10ae*/ 	.short	(.L_275 - .L_274)
.L_274:
        /*10b0*/ 	.word	0x00000000


	//----- nvinfo : EIATTR_CBANK_PARAM_SIZE
	.align		4
.L_275:
        /*10b4*/ 	.byte	0x03, 0x19
        /*10b6*/ 	.short	0x0bf0


	//----- nvinfo : EIATTR_PARAM_CBANK
	.align		4
        /*10b8*/ 	.byte	0x04, 0x0a
        /*10ba*/ 	.short	(.L_277 - .L_276)
	.align		4
.L_276:
        /*10bc*/ 	.word	index@(.nv.constant0._ZN7cutlass13device_kernelIN5flash11enable_sm90INS1_16FlashAttnFwdSm90INS1_25CollectiveMainloopFwdSm90ILi2EN4cute5tupleIJNS5_1CILi1EEES8_S8_EEENS6_IJNS7_ILi128EEENS7_ILi96EEENS7_ILi64EEEEEELi256ENS_10bfloat16_tEfNS_4arch4Sm90ELb0ELb0ELb1ELb1ELb0ELb0ELb1ELb1ELb0ELb1ELb1ELb0EEENS1_21CollectiveEpilogueFwdINS6_IJSA_NS7_ILi256EEESB_EEES9_SE_SG_Li256ELb1ELb1ELb1ELb0EEENS1_36VarlenDynamicPersistentTileSchedulerILi128ELi96ELi256ELi128ELb1ELb1ELb1ELb0ELb1ELb1EEEEEEEEEvNT_6ParamsE)
        /*10c0*/ 	.short	0x0210
        /*10c2*/ 	.short	0x0bf0


	//----- nvinfo : EIATTR_SW_WAR
	.align		4
.L_277:
        /*10c4*/ 	.byte	0x04, 0x36
        /*10c6*/ 	.short	(.L_279 - .L_278)
.L_278:
        /*10c8*/ 	.word	0x00000008
.L_279:


//--------------------- .nv.info._ZN7cutlass13device_kernelIN5flash11enable_sm90INS1_16FlashAttnFwdSm90INS1_25CollectiveMainloopFwdSm90ILi2EN4cute5tupleIJNS5_1CILi1EEES8_S8_EEENS6_IJNS7_ILi128EEENS7_ILi96EEENS7_ILi64EEEEEELi256ENS_10bfloat16_tEfNS_4arch4Sm90ELb0ELb0ELb1ELb1ELb0ELb1ELb1ELb1ELb0ELb1ELb1ELb0EEENS1_21CollectiveEpilogueFwdINS6_IJSA_NS7_ILi256EEESB_EEES9_SE_SG_Li256ELb1ELb1ELb1ELb0EEENS1_36VarlenDynamicPersistentTileSchedulerILi128ELi96ELi256ELi128ELb1ELb1ELb1ELb0ELb1ELb1EEEEEEEEEvNT_6ParamsE --------------------------
	.section	.nv.info._ZN7cutlass13device_kernelIN5flash11enable_sm90INS1_16FlashAttnFwdSm90INS1_25CollectiveMainloopFwdSm90ILi2EN4cute5tupleIJNS5_1CILi1EEES8_S8_EEENS6_IJNS7_ILi128EEENS7_ILi96EEENS7_ILi64EEEEEELi256ENS_10bfloat16_tEfNS_4arch4Sm90ELb0ELb0ELb1ELb1ELb0ELb1ELb1ELb1ELb0ELb1ELb1ELb0EEENS1_21CollectiveEpilogueFwdINS6_IJSA_NS7_ILi256EEESB_EEES9_SE_SG_Li256ELb1ELb1ELb1ELb0EEENS1_36VarlenDynamicPersistentTileSchedulerILi128ELi96ELi256ELi128ELb1ELb1ELb1ELb0ELb1ELb1EEEEEEEEEvNT_6ParamsE,"",@"SHT_CUDA_INFO"
	.sectionflags	@""
	.align	4


	//----- nvinfo : EIATTR_CUDA_API_VERSION
	.align		4
        /*0000*/ 	.byte	0x04, 0x37
        /*0002*/ 	.short	(.L_281 - .L_280)
.L_280:
        /*0004*/ 	.word	0x00000082


	//----- nvinfo : EIATTR_KPARAM_INFO
	.align		4
.L_281:
        /*0008*/ 	.byte	0x04, 0x17
        /*000a*/ 	.short	(.L_283 - .L_282)
.L_282:
        /*000c*/ 	.word	0x00000000
        /*0010*/ 	.short	0x0000
        /*0012*/ 	.short	0x0070
        /*0014*/ 	.byte	0x00, 0xf0, 0x01, 0x2e


	//----- nvinfo : EIATTR_SPARSE_MMA_MASK
	.align		4
.L_283:
        /*0018*/ 	.byte	0x03, 0x50
        /*001a*/ 	.short	0x0000


	//----- nvinfo : EIATTR_MAXREG_COUNT
	.align		4
        /*001c*/ 	.byte	0x03, 0x1b
        /*001e*/ 	.short	0x00a8


	//----- nvinfo : EIATTR_NUM_BARRIERS
	.align		4
        /*0020*/ 	.byte	0x02, 0x4c
        /*0022*/ 	.byte	0x10
	.zero		1


	//----- nvinfo : EIATTR_EXTERNS
	.align		4
        /*0024*/ 	.byte	0x04, 0x0f
        /*0026*/ 	.short	(.L_285 - .L_284)


	//   ....[0]....
	.align		4
.L_284:
        /*0028*/ 	.word	index@(__assertfail)


	//----- nvinfo : EIATTR_ANNOTATIONS
	.align		4
.L_285:
        /*002c*/ 	.byte	0x04, 0x55
        /*002e*/ 	.short	(.L_287 - .L_286)


	//   ....[0]....
.L_286:
        /* <DEDUP_REMOVED lines=123> */


	//----- nvinfo : EIATTR_MERCURY_ISA_VERSION
	.align		4
.L_287:
        /*07c8*/ 	.byte	0x03, 0x5f
        /*07ca*/ 	.short	0x0101


	//----- nvinfo : EIATTR_UNUSED_LOAD_BYTE_OFFSET
	.align		4
        /*07cc*/ 	.byte	0x04, 0x44
        /*07ce*/ 	.short	(.L_289 - .L_288)


	//   ....[0]....
.L_288:
        /*07d0*/ 	.word	0x00000b00
        /*07d4*/ 	.word	0x0000fff0


	//   ....[1]....
        /*07d8*/ 	.word	0x0000f4b0
        /*07dc*/ 	.word	0x0000fff0


	//----- nvinfo : EIATTR_INT_WARP_WIDE_INSTR_OFFSETS
	.align		4
.L_289:
        /*07e0*/ 	.byte	0x04, 0x31
        /*07e2*/ 	.short	(.L_291 - .L_290)


	//   ....[0]....
.L_290:
        /*07e4*/ 	.word	0x00000190


	//   ....[1]....
        /*07e8*/ 	.word	0x000001d0


	//   ....[2]....
        /*07ec*/ 	.word	0x00000240


	//   ....[3]....
        /*07f0*/ 	.word	0x00000250


	//   ....[4]....
        /*07f4*/ 	.word	0x000171d0


	//   ....[5]....
        /*07f8*/ 	.word	0x00017260


	//   ....[6]....
        /*07fc*/ 	.word	0x0001bc40


	//   ....[7]....
        /*0800*/ 	.word	0x0001bcd0


	//----- nvinfo : EIATTR_COOP_GROUP_MASK_REGIDS
	.align		4
.L_291:
        /*0804*/ 	.byte	0x04, 0x29
        /*0806*/ 	.short	(.L_293 - .L_292)


	//   ....[0]....
.L_292:
        /*0808*/ 	.word	0xffffffff


	//   ....[1]....
        /*080c*/ 	.word	0xffffffff


	//   ....[2]....
        /*0810*/ 	.word	0xffffffff


	//   ....[3]....
        /*0814*/ 	.word	0xffffffff


	//   ....[4]....
        /*0818*/ 	.word	0xffffffff


	//   ....[5]....
        /*081c*/ 	.word	0xffffffff


	//   ....[6]....
        /*0820*/ 	.word	0xffffffff


	//   ....[7]....
        /*0824*/ 	.word	0xffffffff


	//   ....[8]....
        /*0828*/ 	.word	0xffffffff


	//   ....[9]....
        /*082c*/ 	.word	0xffffffff


	//   ....[10]....
        /*0830*/ 	.word	0xffffffff


	//   ....[11]....
        /*0834*/ 	.word	0xffffffff


	//   ....[12]....
        /*0838*/ 	.word	0xffffffff


	//   ....[13]....
        /*083c*/ 	.word	0xffffffff


	//   ....[14]....
        /*0840*/ 	.word	0xffffffff


	//   ....[15]....
        /*0844*/ 	.word	0xffffffff


	//   ....[16]....
        /*0848*/ 	.word	0xffffffff


	//   ....[17]....
        /*084c*/ 	.word	0xffffffff


	//   ....[18]....
        /*0850*/ 	.word	0xffffffff


	//   ....[19]....
        /*0854*/ 	.word	0xffffffff


	//   ....[20]....
        /*0858*/ 	.word	0xffffffff


	//   ....[21]....
        /*085c*/ 	.word	0xffffffff


	//   ....[22]....
        /*0860*/ 	.word	0xffffffff


	//   ....[23]....
        /*0864*/ 	.word	0xffffffff


	//   ....[24]....
        /*0868*/ 	.word	0xffffffff


	//   ....[25]....
        /*086c*/ 	.word	0xffffffff


	//   ....[26]....
        /*0870*/ 	.word	0xffffffff


	//   ....[27]....
        /*0874*/ 	.word	0xffffffff


	//   ....[28]....
        /*0878*/ 	.word	0xffffffff


	//   ....[29]....
        /*087c*/ 	.word	0xffffffff


	//   ....[30]....
        /*0880*/ 	.word	0xffffffff


	//   ....[31]....
        /*0884*/ 	.word	0xffffffff


	//   ....[32]....
        /*0888*/ 	.word	0xffffffff


	//   ....[33]....
        /*088c*/ 	.word	0xffffffff


	//   ....[34]....
        /*0890*/ 	.word	0xffffffff


	//   ....[35]....
        /*0894*/ 	.word	0xffffffff


	//   ....[36]....
        /*0898*/ 	.word	0xffffffff


	//   ....[37]....
        /*089c*/ 	.word	0xffffffff


	//   ....[38]....
        /*08a0*/ 	.word	0xffffffff


	//   ....[39]....
        /*08a4*/ 	.word	0xffffffff


	//   ....[40]....
        /*08a8*/ 	.word	0xffffffff


	//   ....[41]....
        /*08ac*/ 	.word	0xffffffff


	//   ....[42]....
        /*08b0*/ 	.word	0xffffffff


	//   ....[43]....
        /*08b4*/ 	.word	0xffffffff


	//   ....[44]....
        /*08b8*/ 	.word	0xffffffff


	//   ....[45]....
        /*08bc*/ 	.word	0xffffffff


	//   ....[46]....
        /*08c0*/ 	.word	0xffffffff


	//   ....[47]....
        /*08c4*/ 	.word	0xffffffff


	//   ....[48]....
        /*08c8*/ 	.word	0xffffffff


	//   ....[49]....
        /*08cc*/ 	.word	0xffffffff


	//   ....[50]....
        /*08d0*/ 	.word	0xffffffff


	//   ....[51]....
        /*08d4*/ 	.word	0xffffffff


	//   ....[52]....
        /*08d8*/ 	.word	0xffffffff


	//   ....[53]....
        /*08dc*/ 	.word	0xffffffff


	//   ....[54]....
        /*08e0*/ 	.word	0xffffffff


	//   ....[55]....
        /*08e4*/ 	.word	0xffffffff


	//   ....[56]....
        /*08e8*/ 	.word	0xffffffff


	//   ....[57]....
        /*08ec*/ 	.word	0xffffffff


	//   ....[58]....
        /*08f0*/ 	.word	0xffffffff


	//   ....[59]....
        /*08f4*/ 	.word	0xffffffff


	//   ....[60]....
        /*08f8*/ 	.word	0xffffffff


	//   ....[61]....
        /*08fc*/ 	.word	0xffffffff


	//   ....[62]....
        /*0900*/ 	.word	0xffffffff


	//   ....[63]....
        /*0904*/ 	.word	0xffffffff


	//   ....[64]....
        /*0908*/ 	.word	0xffffffff


	//   ....[65]....
        /*090c*/ 	.word	0xffffffff


	//   ....[66]....
        /*0910*/ 	.word	0xffffffff


	//   ....[67]....
        /*0914*/ 	.word	0xffffffff


	//   ....[68]....
        /*0918*/ 	.word	0xffffffff


	//   ....[69]....
        /*091c*/ 	.word	0xffffffff


	//   ....[70]....
        /*0920*/ 	.word	0xffffffff


	//   ....[71]....
        /*0924*/ 	.word	0xffffffff


	//   ....[72]....
        /*0928*/ 	.word	0xffffffff


	//   ....[73]....
        /*092c*/ 	.word	0xffffffff


	//   ....[74]....
        /*0930*/ 	.word	0xffffffff


	//   ....[75]....
        /*0934*/ 	.word	0xffffffff


	//   ....[76]....
        /*0938*/ 	.word	0xffffffff


	//   ....[77]....
        /*093c*/ 	.word	0xffffffff


	//   ....[78]....
        /*0940*/ 	.word	0xffffffff


	//   ....[79]....
        /*0944*/ 	.word	0xffffffff


	//   ....[80]....
        /*0948*/ 	.word	0xffffffff


	//   ....[81]....
        /*094c*/ 	.word	0xffffffff


	//   ....[82]....
        /*0950*/ 	.word	0xffffffff


	//   ....[83]....
        /*0954*/ 	.word	0xffffffff


	//   ....[84]....
        /*0958*/ 	.word	0xffffffff


	//   ....[85]....
        /*095c*/ 	.word	0xffffffff


	//   ....[86]....
        /*0960*/ 	.word	0xffffffff


	//   ....[87]....
        /*0964*/ 	.word	0xffffffff


	//   ....[88]....
        /*0968*/ 	.word	0xffffffff


	//   ....[89]....
        /*096c*/ 	.word	0xffffffff


	//   ....[90]....
        /*0970*/ 	.word	0xffffffff


	//   ....[91]....
        /*0974*/ 	.word	0xffffffff


	//   ....[92]....
        /*0978*/ 	.word	0xffffffff


	//   ....[93]....
        /*097c*/ 	.word	0xffffffff


	//   ....[94]....
        /*0980*/ 	.word	0xffffffff


	//   ....[95]....
        /*0984*/ 	.word	0xffffffff


	//   ....[96]....
        /*0988*/ 	.word	0xffffffff


	//   ....[97]....
        /*098c*/ 	.word	0xffffffff


	//   ....[98]....
        /*0990*/ 	.word	0xffffffff


	//   ....[99]....
        /*0994*/ 	.word	0xffffffff


	//   ....[100]....
        /*0998*/ 	.word	0xffffffff


	//   ....[101]....
        /*099c*/ 	.word	0xffffffff


	//   ....[102]....
        /*09a0*/ 	.word	0xffffffff


	//   ....[103]....
        /*09a4*/ 	.word	0xffffffff


	//   ....[104]....
        /*09a8*/ 	.word	0xffffffff


	//   ....[105]....
        /*09ac*/ 	.word	0xffffffff


	//   ....[106]....
        /*09b0*/ 	.word	0xffffffff


	//   ....[107]....
        /*09b4*/ 	.word	0xffffffff


	//   ....[108]....
        /*09b8*/ 	.word	0xffffffff


	//   ....[109]....
        /*09bc*/ 	.word	0xffffffff


	//   ....[110]....
        /*09c0*/ 	.word	0xffffffff


	//   ....[111]....
        /*09c4*/ 	.word	0xffffffff


	//   ....[112]....
        /*09c8*/ 	.word	0xffffffff


	//   ....[113]....
        /*09cc*/ 	.word	0xffffffff


	//   ....[114]....
        /*09d0*/ 	.word	0xffffffff


	//   ....[115]....
        /*09d4*/ 	.word	0xffffffff


	//   ....[116]....
        /*09d8*/ 	.word	0xffffffff


	//   ....[117]....
        /*09dc*/ 	.word	0xffffffff


	//   ....[118]....
        /*09e0*/ 	.word	0xffffffff


	//   ....[119]....
        /*09e4*/ 	.word	0xffffffff


	//   ....[120]....
        /*09e8*/ 	.word	0xffffffff


	//   ....[121]....
        /*09ec*/ 	.word	0xffffffff


	//   ....[122]....
        /*09f0*/ 	.word	0x0500000f


	//   ....[123]....
        /*09f4*/ 	.word	0x0500000f


	//   ....[124]....
        /*09f8*/ 	.word	0x0500000f


	//   ....[125]....
        /*09fc*/ 	.word	0x0500000f


	//   ....[126]....
        /*0a00*/ 	.word	0x0500000f


	//   ....[127]....
        /*0a04*/ 	.word	0x0500000f


	//   ....[128]....
        /*0a08*/ 	.word	0x0500000f


	//   ....[129]....
        /*0a0c*/ 	.word	0x0500000f


	//   ....[130]....
        /*0a10*/ 	.word	0x0500000f


	//   ....[131]....
        /*0a14*/ 	.word	0x0500000f


	//   ....[132]....
        /*0a18*/ 	.word	0x0500000f


	//   ....[133]....
        /*0a1c*/ 	.word	0x0500000f


	//   ....[134]....
        /*0a20*/ 	.word	0x0500000f


	//   ....[135]....
        /*0a24*/ 	.word	0x0500000f


	//   ....[136]....
        /*0a28*/ 	.word	0x0500000f


	//   ....[137]....
        /*0a2c*/ 	.word	0x0500000f


	//   ....[138]....
        /*0a30*/ 	.word	0x0500000f


	//   ....[139]....
        /*0a34*/ 	.word	0x0500000f


	//   ....[140]....
        /*0a38*/ 	.word	0x0500000f


	//   ....[141]....
        /*0a3c*/ 	.word	0x0500000f


	//   ....[142]....
        /*0a40*/ 	.word	0x0500000f


	//   ....[143]....
        /*0a44*/ 	.word	0x0500000f


	//   ....[144]....
        /*0a48*/ 	.word	0x0500000f


	//   ....[145]....
        /*0a4c*/ 	.word	0x0500000f


	//   ....[146]....
        /*0a50*/ 	.word	0x0500000f


	//   ....[147]....
        /*0a54*/ 	.word	0x0500000f


	//   ....[148]....
        /*0a58*/ 	.word	0x0500000f


	//   ....[149]....
        /*0a5c*/ 	.word	0x0500000f


	//   ....[150]....
        /*0a60*/ 	.word	0x0500000f


	//   ....[151]....
        /*0a64*/ 	.word	0x0500000f


	//   ....[152]....
        /*0a68*/ 	.word	0x0500000f


	//   ....[153]....
        /*0a6c*/ 	.word	0x0500000f


	//   ....[154]....
        /*0a70*/ 	.word	0x0500000f


	//   ....[155]....
        /*0a74*/ 	.word	0x0500000f


	//   ....[156]....
        /*0a78*/ 	.word	0x0500000f


	//   ....[157]....
        /*0a7c*/ 	.word	0x0500000f


	//   ....[158]....
        /*0a80*/ 	.word	0x0500000f


	//   ....[159]....
        /*0a84*/ 	.word	0x0500000f


	//   ....[160]....
        /*0a88*/ 	.word	0x0500000f


	//   ....[161]....
        /*0a8c*/ 	.word	0x0500000f


	//   ....[162]....
        /*0a90*/ 	.word	0x0500000f


	//   ....[163]....
        /*0a94*/ 	.word	0x0500000f


	//   ....[164]....
        /*0a98*/ 	.word	0x0500000f


	//   ....[165]....
        /*0a9c*/ 	.word	0x0500000f


	//   ....[166]....
        /*0aa0*/ 	.word	0x0500000f


	//   ....[167]....
        /*0aa4*/ 	.word	0x0500000f


	//   ....[168]....
        /*0aa8*/ 	.word	0x0500000f


	//   ....[169]....
        /*0aac*/ 	.word	0x0500000f


	//   ....[170]....
        /*0ab0*/ 	.word	0x0500000f


	//   ....[171]....
        /*0ab4*/ 	.word	0x0500000f


	//   ....[172]....
        /*0ab8*/ 	.word	0x0500000f


	//   ....[173]....
        /*0abc*/ 	.word	0x0500000f


	//   ....[174]....
        /*0ac0*/ 	.word	0x0500000f


	//   ....[175]....
        /*0ac4*/ 	.word	0x0500000f


	//   ....[176]....
        /*0ac8*/ 	.word	0x0500000f


	//   ....[177]....
        /*0acc*/ 	.word	0x0500000f


	//   ....[178]....
        /*0ad0*/ 	.word	0x0500000f


	//   ....[179]....
        /*0ad4*/ 	.word	0x0500000f


	//   ....[180]....
        /*0ad8*/ 	.word	0x0500000f


	//   ....[181]....
        /*0adc*/ 	.word	0x0500000f


	//   ....[182]....
        /*0ae0*/ 	.word	0x0500000f


	//   ....[183]....
        /*0ae4*/ 	.word	0x0500000f


	//   ....[184]....
        /*0ae8*/ 	.word	0x0500000f


	//   ....[185]....
        /*0aec*/ 	.word	0x0500000f


	//   ....[186]....
        /*0af0*/ 	.word	0x0500000f


	//   ....[187]....
        /*0af4*/ 	.word	0x0500000f


	//   ....[188]....
        /*0af8*/ 	.word	0x0500000f


	//   ....[189]....
        /*0afc*/ 	.word	0x0500000f


	//   ....[190]....
        /*0b00*/ 	.word	0x0500000f


	//   ....[191]....
        /*0b04*/ 	.word	0x0500000f


	//   ....[192]....
        /*0b08*/ 	.word	0x0500000f


	//   ....[193]....
        /*0b0c*/ 	.word	0x0500000f


	//   ....[194]....
        /*0b10*/ 	.word	0x0500000f


	//   ....[195]....
        /*0b14*/ 	.word	0x0500000f


	//   ....[196]....
        /*0b18*/ 	.word	0x0500000f


	//   ....[197]....
        /*0b1c*/ 	.word	0x0500000f


	//   ....[198]....
        /*0b20*/ 	.word	0x0500000f


	//   ....[199]....
        /*0b24*/ 	.word	0x0500000f


	//   ....[200]....
        /*0b28*/ 	.word	0x0500000f


	//   ....[201]....
        /*0b2c*/ 	.word	0x0500000f


	//   ....[202]....
        /*0b30*/ 	.word	0x0500000f


	//   ....[203]....
        /*0b34*/ 	.word	0x0500000f


	//----- nvinfo : EIATTR_COOP_GROUP_INSTR_OFFSETS
	.align		4
.L_293:
        /*0b38*/ 	.byte	0x04, 0x28
        /*0b3a*/ 	.short	(.L_295 - .L_294)


	//   ....[0]....
.L_294:
        /*0b3c*/ 	.word	0x00000070


	//   ....[1]....
        /*0b40*/ 	.word	0x000001a0


	//   ....[2]....
        /*0b44*/ 	.word	0x000001f0


	//   ....[3]....
        /*0b48*/ 	.word	0x00000440


	//   ....[4]....
        /*0b4c*/ 	.word	0x000005a0


	//   ....[5]....
        /*0b50*/ 	.word	0x000006c0


	//   ....[6]....
        /*0b54*/ 	.word	0x00000820


	//   ....[7]....
        /*0b58*/ 	.word	0x00006700


	//   ....[8]....
        /*0b5c*/ 	.word	0x00006cf0


	//   ....[9]....
        /*0b60*/ 	.word	0x00006d00


	//   ....[10]....
        /*0b64*/ 	.word	0x00006d10


	//   ....[11]....
        /*0b68*/ 	.word	0x00006d20


	//   ....[12]....
        /*0b6c*/ 	.word	0x00007d10


	//   ....[13]....
        /*0b70*/ 	.word	0x00007d20


	//   ....[14]....
        /*0b74*/ 	.word	0x00007d30


	//   ....[15]....
        /*0b78*/ 	.word	0x00007d40


	//   ....[16]....
        /*0b7c*/ 	.word	0x0000aaf0


	//   ....[17]....
        /*0b80*/ 	.word	0x0000ab30


	//   ....[18]....
        /*0b84*/ 	.word	0x0000af00


	//   ....[19]....
        /*0b88*/ 	.word	0x0000af70


	//   ....[20]....
        /*0b8c*/ 	.word	0x0000ce60


	//   ....[21]....
        /*0b90*/ 	.word	0x0000ce90


	//   ....[22]....
        /*0b94*/ 	.word	0x0000d580


	//   ....[23]....
        /*0b98*/ 	.word	0x0000d5a0


	//   ....[24]....
        /*0b9c*/ 	.word	0x0000ea10


	//   ....[25]....
        /*0ba0*/ 	.word	0x0000eac0


	//   ....[26]....
        /*0ba4*/ 	.word	0x0000eb60


	//   ....[27]....
        /*0ba8*/ 	.word	0x0000ed30


	//   ....[28]....
        /*0bac*/ 	.word	0x00010510


	//   ....[29]....
        /*0bb0*/ 	.word	0x00010530


	//   ....[30]....
        /*0bb4*/ 	.word	0x00010540


	//   ....[31]....
        /*0bb8*/ 	.word	0x00010550


	//   ....[32]....
        /*0bbc*/ 	.word	0x00010f60


	//   ....[33]....
        /*0bc0*/ 	.word	0x00010f70


	//   ....[34]....
        /*0bc4*/ 	.word	0x00011170


	//   ....[35]....
        /*0bc8*/ 	.word	0x00011180


	//   ....[36]....
        /*0bcc*/ 	.word	0x00011340


	//   ....[37]....
        /*0bd0*/ 	.word	0x00011350


	//   ....[38]....
        /*0bd4*/ 	.word	0x00011510


	//   ....[39]....
        /*0bd8*/ 	.word	0x00011520


	//   ....[40]....
        /*0bdc*/ 	.word	0x00011980


	//   ....[41]....
        /*0be0*/ 	.word	0x00011990


	//   ....[42]....
        /*0be4*/ 	.word	0x00012710


	//   ....[43]....
        /*0be8*/ 	.word	0x00012720


	//   ....[44]....
        /*0bec*/ 	.word	0x00013cc0


	//   ....[45]....
        /*0bf0*/ 	.word	0x00013cd0


	//   ....[46]....
        /*0bf4*/ 	.word	0x00013ea0


	//   ....[47]....
        /*0bf8*/ 	.word	0x00013eb0


	//   ....[48]....
        /*0bfc*/ 	.word	0x00014070


	//   ....[49]....
        /*0c00*/ 	.word	0x00014080


	//   ....[50]....
        /*0c04*/ 	.word	0x00014240


	//   ....[51]....
        /*0c08*/ 	.word	0x00014250


	//   ....[52]....
        /*0c0c*/ 	.word	0x00014470


	//   ....[53]....
        /*0c10*/ 	.word	0x000146a0


	//   ....[54]....
        /*0c14*/ 	.word	0x000146d0


	//   ....[55]....
        /*0c18*/ 	.word	0x00014700


	//   ....[56]....
        /*0c1c*/ 	.word	0x00014730


	//   ....[57]....
        /*0c20*/ 	.word	0x00014760


	//   ....[58]....
        /*0c24*/ 	.word	0x00014790


	//   ....[59]....
        /*0c28*/ 	.word	0x00014930


	//   ....[60]....
        /*0c2c*/ 	.word	0x00014960


	//   ....[61]....
        /*0c30*/ 	.word	0x00014990


	//   ....[62]....
        /*0c34*/ 	.word	0x000149c0


	//   ....[63]....
        /*0c38*/ 	.word	0x000149f0


	//   ....[64]....
        /*0c3c*/ 	.word	0x00014a20


	//   ....[65]....
        /*0c40*/ 	.word	0x00014ab0


	//   ....[66]....
        /*0c44*/ 	.word	0x00014ae0


	//   ....[67]....
        /*0c48*/ 	.word	0x00014af0


	//   ....[68]....
        /*0c4c*/ 	.word	0x00014ba0


	//   ....[69]....
        /*0c50*/ 	.word	0x00015c00


	//   ....[70]....
        /*0c54*/ 	.word	0x000177b0


	//   ....[71]....
        /*0c58*/ 	.word	0x00018270


	//   ....[72]....
        /*0c5c*/ 	.word	0x000182a0


	//   ....[73]....
        /*0c60*/ 	.word	0x000182e0


	//   ....[74]....
        /*0c64*/ 	.word	0x00018300


	//   ....[75]....
        /*0c68*/ 	.word	0x000183f0


	//   ....[76]....
        /*0c6c*/ 	.word	0x00018410


	//   ....[77]....
        /*0c70*/ 	.word	0x000184b0


	//   ....[78]....
        /*0c74*/ 	.word	0x000184c0


	//   ....[79]....
        /*0c78*/ 	.word	0x00018550


	//   ....[80]....
        /*0c7c*/ 	.word	0x00018570


	//   ....[81]....
        /*0c80*/ 	.word	0x00018610


	//   ....[82]....
        /*0c84*/ 	.word	0x00018630


	//   ....[83]....
        /*0c88*/ 	.word	0x000186c0


	//   ....[84]....
        /*0c8c*/ 	.word	0x000186e0


	//   ....[85]....
        /*0c90*/ 	.word	0x00018770


	//   ....[86]....
        /*0c94*/ 	.word	0x00018780


	//   ....[87]....
        /*0c98*/ 	.word	0x00018eb0


	//   ....[88]....
        /*0c9c*/ 	.word	0x00018ec0


	//   ....[89]....
        /*0ca0*/ 	.word	0x00018f70


	//   ....[90]....
        /*0ca4*/ 	.word	0x00018f80


	//   ....[91]....
        /*0ca8*/ 	.word	0x00019040


	//   ....[92]....
        /*0cac*/ 	.word	0x00019050


	//   ....[93]....
        /*0cb0*/ 	.word	0x00019110


	//   ....[94]....
        /*0cb4*/ 	.word	0x00019120


	//   ....[95]....
        /*0cb8*/ 	.word	0x000191c0


	//   ....[96]....
        /*0cbc*/ 	.word	0x000191d0


	//   ....[97]....
        /*0cc0*/ 	.word	0x00019280


	//   ....[98]....
        /*0cc4*/ 	.word	0x00019290


	//   ....[99]....
        /*0cc8*/ 	.word	0x00019340


	//   ....[100]....
        /*0ccc*/ 	.word	0x00019350


	//   ....[101]....
        /*0cd0*/ 	.word	0x00019360


	//   ....[102]....
        /*0cd4*/ 	.word	0x000193d0


	//   ....[103]....
        /*0cd8*/ 	.word	0x0001bf60


	//   ....[104]....
        /*0cdc*/ 	.word	0x0001bf90


	//   ....[105]....
        /*0ce0*/ 	.word	0x0001bff0


	//   ....[106]....
        /*0ce4*/ 	.word	0x0001c020


	//   ....[107]....
        /*0ce8*/ 	.word	0x0001c050


	//   ....[108]....
        /*0cec*/ 	.word	0x0001c080


	//   ....[109]....
        /*0cf0*/ 	.word	0x0001c0b0


	//   ....[110]....
        /*0cf4*/ 	.word	0x0001c0e0


	//   ....[111]....
        /*0cf8*/ 	.word	0x0001c2a0


	//   ....[112]....
        /*0cfc*/ 	.word	0x0001c2d0


	//   ....[113]....
        /*0d00*/ 	.word	0x0001c300


	//   ....[114]....
        /*0d04*/ 	.word	0x0001c330


	//   ....[115]....
        /*0d08*/ 	.word	0x0001c360


	//   ....[116]....
        /*0d0c*/ 	.word	0x0001c390


	//   ....[117]....
        /*0d10*/ 	.word	0x0001c450


	//   ....[118]....
        /*0d14*/ 	.word	0x0001c470


	//   ....[119]....
        /*0d18*/ 	.word	0x0001c480


	//   ....[120]....
        /*0d1c*/ 	.word	0x0001c4e0


	//   ....[121]....
        /*0d20*/ 	.word	0x0001cc10


	//   ....[122]....
        /*0d24*/ 	.word	0x0001d040


	//   ....[123]....
        /*0d28*/ 	.word	0x0001d0e0


	//   ....[124]....
        /*0d2c*/ 	.word	0x0001d170


	//   ....[125]....
        /*0d30*/ 	.word	0x0001d1c0


	//   ....[126]....
        /*0d34*/ 	.word	0x0001d210


	//   ....[127]....
        /*0d38*/ 	.word	0x0001d300


	//   ....[128]....
        /*0d3c*/ 	.word	0x0001d390


	//   ....[129]....
        /*0d40*/ 	.word	0x0001d3e0


	//   ....[130]....
        /*0d44*/ 	.word	0x0001d430


	//   ....[131]....
        /*0d48*/ 	.word	0x0001d690


	//   ....[132]....
        /*0d4c*/ 	.word	0x0001d6e0


	//   ....[133]....
        /*0d50*/ 	.word	0x0001d770


	//   ....[134]....
        /*0d54*/ 	.word	0x0001d800


	//   ....[135]....
        /*0d58*/ 	.word	0x0001d890


	//   ....[136]....
        /*0d5c*/ 	.word	0x0001d920


	//   ....[137]....
        /*0d60*/ 	.word	0x0001d9b0


	//   ....[138]....
        /*0d64*/ 	.word	0x0001da40


	//   ....[139]....
        /*0d68*/ 	.word	0x0001dac0


	//   ....[140]....
        /*0d6c*/ 	.word	0x0001db10


	//   ....[141]....
        /*0d70*/ 	.word	0x0001dbb0


	//   ....[142]....
        /*0d74*/ 	.word	0x0001dc40


	//   ....[143]....
        /*0d78*/ 	.word	0x0001dcd0


	//   ....[144]....
        /*0d7c*/ 	.word	0x0001dd20


	//   ....[145]....
        /*0d80*/ 	.word	0x0001ddb0


	//   ....[146]....
        /*0d84*/ 	.word	0x0001de40


	//   ....[147]....
        /*0d88*/ 	.word	0x0001ded0


	//   ....[148]....
        /*0d8c*/ 	.word	0x0001df60


	//   ....[149]....
        /*0d90*/ 	.word	0x0001dff0


	//   ....[150]....
        /*0d94*/ 	.word	0x0001e080


	//   ....[151]....
        /*0d98*/ 	.word	0x0001e140


	//   ....[152]....
        /*0d9c*/ 	.word	0x0001e420


	//   ....[153]....
        /*0da0*/ 	.word	0x0001e5a0


	//   ....[154]....
        /*0da4*/ 	.word	0x0001e600


	//   ....[155]....
        /*0da8*/ 	.word	0x0001e670


	//   ....[156]....
        /*0dac*/ 	.word	0x0001e6e0


	//   ....[157]....
        /*0db0*/ 	.word	0x0001e790


	//   ....[158]....
        /*0db4*/ 	.word	0x0001e880


	//   ....[159]....
        /*0db8*/ 	.word	0x0001e9b0


	//   ....[160]....
        /*0dbc*/ 	.word	0x0001ea50


	//   ....[161]....
        /*0dc0*/ 	.word	0x0001eb20


	//   ....[162]....
        /*0dc4*/ 	.word	0x0001ebc0


	//   ....[163]....
        /*0dc8*/ 	.word	0x0001ec90


	//   ....[164]....
        /*0dcc*/ 	.word	0x0001ed30


	//   ....[165]....
        /*0dd0*/ 	.word	0x0001ee00


	//   ....[166]....
        /*0dd4*/ 	.word	0x0001eea0


	//   ....[167]....
        /*0dd8*/ 	.word	0x0001ef50


	//   ....[168]....
        /*0ddc*/ 	.word	0x0001f030


	//   ....[169]....
        /*0de0*/ 	.word	0x0001f290


	//   ....[170]....
        /*0de4*/ 	.word	0x0001f340


	//   ....[171]....
        /*0de8*/ 	.word	0x0001f440


	//   ....[172]....
        /*0dec*/ 	.word	0x0001f530


	//   ....[173]....
        /*0df0*/ 	.word	0x0001f5c0


	//   ....[174]....
        /*0df4*/ 	.word	0x0001f6b0


	//   ....[175]....
        /*0df8*/ 	.word	0x0001f740


	//   ....[176]....
        /*0dfc*/ 	.word	0x0001f830


	//   ....[177]....
        /*0e00*/ 	.word	0x0001f8c0


	//   ....[178]....
        /*0e04*/ 	.word	0x0001f9b0


	//   ....[179]....
        /*0e08*/ 	.word	0x0001fa40


	//   ....[180]....
        /*0e0c*/ 	.word	0x0001fb20


	//   ....[181]....
        /*0e10*/ 	.word	0x0001fc50


	//   ....[182]....
        /*0e14*/ 	.word	0x0001fca0


	//   ....[183]....
        /*0e18*/ 	.word	0x0001fd00


	//   ....[184]....
        /*0e1c*/ 	.word	0x0001fda0


	//   ....[185]....
        /*0e20*/ 	.word	0x00020140


	//   ....[186]....
        /*0e24*/ 	.word	0x000201e0


	//   ....[187]....
        /*0e28*/ 	.word	0x00020380


	//   ....[188]....
        /*0e2c*/ 	.word	0x00020400


	//   ....[189]....
        /*0e30*/ 	.word	0x00020480


	//   ....[190]....
        /*0e34*/ 	.word	0x00020500


	//   ....[191]....
        /*0e38*/ 	.word	0x00020580


	//   ....[192]....
        /*0e3c*/ 	.word	0x00020610


	//   ....[193]....
        /*0e40*/ 	.word	0x000206b0


	//   ....[194]....
        /*0e44*/ 	.word	0x00020760


	//   ....[195]....
        /*0e48*/ 	.word	0x000207e0


	//   ....[196]....
        /*0e4c*/ 	.word	0x00020860


	//   ....[197]....
        /*0e50*/ 	.word	0x000208e0


	//   ....[198]....
        /*0e54*/ 	.word	0x00020970


	//   ....[199]....
        /*0e58*/ 	.word	0x000209f0


	//   ....[200]....
        /*0e5c*/ 	.word	0x00020a90


	//   ....[201]....
        /*0e60*/ 	.word	0x00020ae0


	//   ....[202]....
        /*0e64*/ 	.word	0x00020b70


	//   ....[203]....
        /*0e68*/ 	.word	0x00020ca0


	//----- nvinfo : EIATTR_REG_RECONFIG
	.align		4
.L_295:
        /*0e6c*/ 	.byte	0x01, 0x54
	.zero		2


	//----- nvinfo : EIATTR_SYSCALL_OFFSETS
	.align		4
        /*0e70*/ 	.byte	0x04, 0x46
        /*0e72*/ 	.short	(.L_297 - .L_296)


	//   ....[0]....
.L_296:
        /*0e74*/ 	.word	0x00001e50


	//   ....[1]....
        /*0e78*/ 	.word	0x00001fa0


	//   ....[2]....
        /*0e7c*/ 	.word	0x000068a0


	//   ....[3]....
        /*0e80*/ 	.word	0x00006c10


	//   ....[4]....
        /*0e84*/ 	.word	0x000173d0


	//   ....[5]....
        /*0e88*/ 	.word	0x00017520


	//   ....[6]....
        /*0e8c*/ 	.word	0x00017620


	//   ....[7]....
        /*0e90*/ 	.word	0x00017e80


	//   ....[8]....
        /*0e94*/ 	.word	0x00018a90


	//----- nvinfo : EIATTR_MBARRIER_INSTR_OFFSETS
	.align		4
.L_297:
        /*0e98*/ 	.byte	0x04, 0x39
        /*0e9a*/ 	.short	(.L_299 - .L_298)


	//   ....[0]....
.L_298:
        /*0e9c*/ 	.word	0x000002e0
        /*0ea0*/ 	.word	0x000000ff
        /*0ea4*/ 	.word	0x00032400
        /*0ea8*/ 	.short	0x0100
        /*0eaa*/ 	.byte	0x08
	.zero		1


	//   ....[1]....
        /*0eac*/ 	.word	0x000002f0
        /*0eb0*/ 	.word	0x000000ff
        /*0eb4*/ 	.word	0x00032410
        /*0eb8*/ 	.short	0x0100
        /*0eba*/ 	.byte	0x08
	.zero		1


	//   ....[2]....
        /*0ebc*/ 	.word	0x00000300
        /*0ec0*/ 	.word	0x000000ff
        /*0ec4*/ 	.word	0x00032420
        /*0ec8*/ 	.short	0x0100
        /*0eca*/ 	.byte	0x08
	.zero		1


	//   ....[3]....
        /*0ecc*/ 	.word	0x000003f0
        /*0ed0*/ 	.word	0x000000ff
        /*0ed4*/ 	.word	0x00032430
        /*0ed8*/ 	.short	0x0100
        /*0eda*/ 	.byte	0x08
	.zero		1


	//   ....[4]....
        /*0edc*/ 	.word	0x00000400
        /*0ee0*/ 	.word	0x000000ff
        /*0ee4*/ 	.word	0x00032440
        /*0ee8*/ 	.short	0x0100
        /*0eea*/ 	.byte	0x08
	.zero		1


	//   ....[5]....
        /*0eec*/ 	.word	0x00000410
        /*0ef0*/ 	.word	0x000000ff
        /*0ef4*/ 	.word	0x00032438
        /*0ef8*/ 	.short	0x0100
        /*0efa*/ 	.byte	0x08
	.zero		1


	//   ....[6]....
        /*0efc*/ 	.word	0x00000420
        /*0f00*/ 	.word	0x000000ff
        /*0f04*/ 	.word	0x00032448
        /*0f08*/ 	.short	0x0100
        /*0f0a*/ 	.byte	0x08
	.zero		1


	//   ....[7]....
        /*0f0c*/ 	.word	0x00000550
        /*0f10*/ 	.word	0x000000ff
        /*0f14*/ 	.word	0x00032450
        /*0f18*/ 	.short	0x0100
        /*0f1a*/ 	.byte	0x08
	.zero		1


	//   ....[8]....
        /*0f1c*/ 	.word	0x00000560
        /*0f20*/ 	.word	0x000000ff
        /*0f24*/ 	.word	0x00032460
        /*0f28*/ 	.short	0x0100
        /*0f2a*/ 	.byte	0x08
	.zero		1


	//   ....[9]....
        /*0f2c*/ 	.word	0x00000570
        /*0f30*/ 	.word	0x000000ff
        /*0f34*/ 	.word	0x00032458
        /*0f38*/ 	.short	0x0100
        /*0f3a*/ 	.byte	0x08
	.zero		1


	//   ....[10]....
        /*0f3c*/ 	.word	0x00000580
        /*0f40*/ 	.word	0x000000ff
        /*0f44*/ 	.word	0x00032468
        /*0f48*/ 	.short	0x0100
        /*0f4a*/ 	.byte	0x08
	.zero		1


	//   ....[11]....
        /*0f4c*/ 	.word	0x00000670
        /*0f50*/ 	.word	0x000000ff
        /*0f54*/ 	.word	0x00032470
        /*0f58*/ 	.short	0x0100
        /*0f5a*/ 	.byte	0x06
	.zero		1


	//   ....[12]....
        /*0f5c*/ 	.word	0x00000680
        /*0f60*/ 	.word	0x000000ff
        /*0f64*/ 	.word	0x00032480
        /*0f68*/ 	.short	0x0100
        /*0f6a*/ 	.byte	0x06
	.zero		1


	//   ....[13]....
        /*0f6c*/ 	.word	0x00000690
        /*0f70*/ 	.word	0x000000ff
        /*0f74*/ 	.word	0x00032478
        /*0f78*/ 	.short	0x0100
        /*0f7a*/ 	.byte	0x06
	.zero		1


	//   ....[14]....
        /*0f7c*/ 	.word	0x000006a0
        /*0f80*/ 	.word	0x000000ff
        /*0f84*/ 	.word	0x00032488
        /*0f88*/ 	.short	0x0100
        /*0f8a*/ 	.byte	0x06
	.zero		1


	//   ....[15]....
        /*0f8c*/ 	.word	0x000007d0
        /*0f90*/ 	.word	0x000000ff
        /*0f94*/ 	.word	0x00032490
        /*0f98*/ 	.short	0x0100
        /*0f9a*/ 	.byte	0x08
	.zero		1


	//   ....[16]....
        /*0f9c*/ 	.word	0x000007e0
        /*0fa0*/ 	.word	0x000000ff
        /*0fa4*/ 	.word	0x000324a0
        /*0fa8*/ 	.short	0x0100
        /*0faa*/ 	.byte	0x08
	.zero		1


	//   ....[17]....
        /*0fac*/ 	.word	0x000007f0
        /*0fb0*/ 	.word	0x000000ff
        /*0fb4*/ 	.word	0x00032498
        /*0fb8*/ 	.short	0x0100
        /*0fba*/ 	.byte	0x08
	.zero		1


	//   ....[18]....
        /*0fbc*/ 	.word	0x00000800
        /*0fc0*/ 	.word	0x000000ff
        /*0fc4*/ 	.word	0x000324a8
        /*0fc8*/ 	.short	0x0100
        /*0fca*/ 	.byte	0x08
	.zero		1


	//   ....[19]....
        /*0fcc*/ 	.word	0x00000930
        /*0fd0*/ 	.word	0x000000ff
        /*0fd4*/ 	.word	0x000324b0
        /*0fd8*/ 	.short	0x0100
        /*0fda*/ 	.byte	0x08
	.zero		1


	//   ....[20]....
        /*0fdc*/ 	.word	0x00000940
        /*0fe0*/ 	.word	0x000000ff
        /*0fe4*/ 	.word	0x000324c0
        /*0fe8*/ 	.short	0x0100
        /*0fea*/ 	.byte	0x08
	.zero		1


	//   ....[21]....
        /*0fec*/ 	.word	0x00000950
        /*0ff0*/ 	.word	0x000000ff
        /*0ff4*/ 	.word	0x000324b8
        /*0ff8*/ 	.short	0x0100
        /*0ffa*/ 	.byte	0x08
	.zero		1


	//   ....[22]....
        /*0ffc*/ 	.word	0x00000960
        /*1000*/ 	.word	0x000000ff
        /*1004*/ 	.word	0x000324c8
        /*1008*/ 	.short	0x0100
        /*100a*/ 	.byte	0x08
	.zero		1


	//   ....[23]....
        /*100c*/ 	.word	0x00003260
        /*1010*/ 	.word	0x00000061
        /*1014*/ 	.word	0x00032490
        /*1018*/ 	.short	0x010a
        /*101a*/ 	.byte	0x3f
	.zero		1


	//   ....[24]....
        /*101c*/ 	.word	0x00004520
        /*1020*/ 	.word	0x00000061
        /*1024*/ 	.word	0x00032490
        /*1028*/ 	.short	0x010a
        /*102a*/ 	.byte	0x3f
	.zero		1


	//   ....[25]....
        /*102c*/ 	.word	0x000056a0
        /*1030*/ 	.word	0x00000061
        /*1034*/ 	.word	0x00032490
        /*1038*/ 	.short	0x010a
        /*103a*/ 	.byte	0x3f
	.zero		1


	//   ....[26]....
        /*103c*/ 	.word	0x000058b0
        /*1040*/ 	.word	0x00000024
        /*1044*/ 	.word	0x00000000
        /*1048*/ 	.short	0x0101
        /*104a*/ 	.byte	0x3f
	.zero		1


	//   ....[27]....
        /*104c*/ 	.word	0x000058f0
        /*1050*/ 	.word	0x00000061
        /*1054*/ 	.word	0x000324b0
        /*1058*/ 	.short	0x010a
        /*105a*/ 	.byte	0x3f
	.zero		1


	//   ....[28]....
        /*105c*/ 	.word	0x00005f50
        /*1060*/ 	.word	0x00000061
        /*1064*/ 	.word	0x00000000
        /*1068*/ 	.short	0x0101
        /*106a*/ 	.byte	0x3f
	.zero		1


	//   ....[29]....
        /*106c*/ 	.word	0x00006930
        /*1070*/ 	.word	0x00000012
        /*1074*/ 	.word	0x00032400
        /*1078*/ 	.short	0x010a
        /*107a*/ 	.byte	0x3f
	.zero		1


	//   ....[30]....
        /*107c*/ 	.word	0x00006980
        /*1080*/ 	.word	0x00000012
        /*1084*/ 	.word	0x00032400
        /*1088*/ 	.short	0x010a
        /*108a*/ 	.byte	0x3f
	.zero		1


	//   ....[31]....
        /*108c*/ 	.word	0x00006fb0
        /*1090*/ 	.word	0x00000012
        /*1094*/ 	.word	0x00032400
        /*1098*/ 	.short	0x010a
        /*109a*/ 	.byte	0x3f
	.zero		1


	//   ....[32]....
        /*109c*/ 	.word	0x00007f10
        /*10a0*/ 	.word	0x00000012
        /*10a4*/ 	.word	0x00032400
        /*10a8*/ 	.short	0x010a
        /*10aa*/ 	.byte	0x3f
	.zero		1


	//   ....[33]....
        /*10ac*/ 	.word	0x00008d70
        /*10b0*/ 	.word	0x00000000
        /*10b4*/ 	.word	0x00032430
        /*10b8*/ 	.short	0x010a
        /*10ba*/ 	.byte	0x3f
	.zero		1


	//   ....[34]....
        /*10bc*/ 	.word	0x00008e10
        /*10c0*/ 	.word	0x00000000
        /*10c4*/ 	.word	0x00032430
        /*10c8*/ 	.short	0x010a
        /*10ca*/ 	.byte	0x3f
	.zero		1


	//   ....[35]....
        /*10cc*/ 	.word	0x00009100
        /*10d0*/ 	.word	0x00000012
        /*10d4*/ 	.word	0x00032410
        /*10d8*/ 	.short	0x010a
        /*10da*/ 	.byte	0x3f
	.zero		1


	//   ....[36]....
        /*10dc*/ 	.word	0x00009150
        /*10e0*/ 	.word	0x00000000
        /*10e4*/ 	.word	0x00032450
        /*10e8*/ 	.short	0x010a
        /*10ea*/ 	.byte	0x3f
	.zero		1


	//   ....[37]....
        /*10ec*/ 	.word	0x000091d0
        /*10f0*/ 	.word	0x00000000
        /*10f4*/ 	.word	0x00032450
        /*10f8*/ 	.short	0x010a
        /*10fa*/ 	.byte	0x3f
	.zero		1


	//   ....[38]....
        /*10fc*/ 	.word	0x0000b0f0
        /*1100*/ 	.word	0x00000003
        /*1104*/ 	.word	0x00000000
        /*1108*/ 	.short	0x0101
        /*110a*/ 	.byte	0x3f
	.zero		1


	//   ....[39]....
        /*110c*/ 	.word	0x0000bb50
        /*1110*/ 	.word	0x00000000
        /*1114*/ 	.word	0x00000000
        /*1118*/ 	.short	0x0101
        /*111a*/ 	.byte	0x3f
	.zero		1


	//   ....[40]....
        /*111c*/ 	.word	0x0000bc70
        /*1120*/ 	.word	0x00000003
        /*1124*/ 	.word	0x00032430
        /*1128*/ 	.short	0x010a
        /*112a*/ 	.byte	0x3f
	.zero		1


	//   ....[41]....
        /*112c*/ 	.word	0x0000bcd0
        /*1130*/ 	.word	0x00000003
        /*1134*/ 	.word	0x00032430
        /*1138*/ 	.short	0x010a
        /*113a*/ 	.byte	0x3f
	.zero		1


	//   ....[42]....
        /*113c*/ 	.word	0x0000bf40
        /*1140*/ 	.word	0x00000003
        /*1144*/ 	.word	0x00032450
        /*1148*/ 	.short	0x010a
        /*114a*/ 	.byte	0x3f
	.zero		1


	//   ....[43]....
        /*114c*/ 	.word	0x0000bf90
        /*1150*/ 	.word	0x00000003
        /*1154*/ 	.word	0x00032450
        /*1158*/ 	.short	0x010a
        /*115a*/ 	.byte	0x3f
	.zero		1


	//   ....[44]....
        /*115c*/ 	.word	0x0000db60
        /*1160*/ 	.word	0x0000009d
        /*1164*/ 	.word	0x00000000
        /*1168*/ 	.short	0x0101
        /*116a*/ 	.byte	0x3f
	.zero		1


	//   ....[45]....
        /*116c*/ 	.word	0x0000e9e0
        /*1170*/ 	.word	0x00000003
        /*1174*/ 	.word	0x00000000
        /*1178*/ 	.short	0x0101
        /*117a*/ 	.byte	0x3f
	.zero		1


	//   ....[46]....
        /*117c*/ 	.word	0x00010f00
        /*1180*/ 	.word	0x00000003
        /*1184*/ 	.word	0x00000000
        /*1188*/ 	.short	0x0101
        /*118a*/ 	.byte	0x3f
	.zero		1


	//   ....[47]....
        /*118c*/ 	.word	0x000118f0
        /*1190*/ 	.word	0x0000000a
        /*1194*/ 	.word	0x00000000
        /*1198*/ 	.short	0x0101
        /*119a*/ 	.byte	0x3f
	.zero		1


	//   ....[48]....
        /*119c*/ 	.word	0x00015ce0
        /*11a0*/ 	.word	0x00000012
        /*11a4*/ 	.word	0x00032420
        /*11a8*/ 	.short	0x010a
        /*11aa*/ 	.byte	0x3f
	.zero		1


	//   ....[49]....
        /*11ac*/ 	.word	0x00015db0
        /*11b0*/ 	.word	0x00000003
        /*11b4*/ 	.word	0x000324a0
        /*11b8*/ 	.short	0x010a
        /*11ba*/ 	.byte	0x3f
	.zero		1


	//   ....[50]....
        /*11bc*/ 	.word	0x00015ff0
        /*11c0*/ 	.word	0x00000003
        /*11c4*/ 	.word	0x000324c0
        /*11c8*/ 	.short	0x010a
        /*11ca*/ 	.byte	0x3f
	.zero		1


	//   ....[51]....
        /*11cc*/ 	.word	0x00016690
        /*11d0*/ 	.word	0x00000004
        /*11d4*/ 	.word	0x000324a0
        /*11d8*/ 	.short	0x010a
        /*11da*/ 	.byte	0x3f
	.zero		1


	//   ....[52]....
        /*11dc*/ 	.word	0x000168c0
        /*11e0*/ 	.word	0x00000004
        /*11e4*/ 	.word	0x000324c0
        /*11e8*/ 	.short	0x010a
        /*11ea*/ 	.byte	0x3f
	.zero		1


	//   ....[53]....
        /*11ec*/ 	.word	0x00017a20
        /*11f0*/ 	.word	0x00000000
        /*11f4*/ 	.word	0x00032440
        /*11f8*/ 	.short	0x010a
        /*11fa*/ 	.byte	0x3f
	.zero		1


	//   ....[54]....
        /*11fc*/ 	.word	0x00018840
        /*1200*/ 	.word	0x00000012
        /*1204*/ 	.word	0x00032400
        /*1208*/ 	.short	0x0107
        /*120a*/ 	.byte	0x3f
	.zero		1


	//   ....[55]....
        /*120c*/ 	.word	0x000188e0
        /*1210*/ 	.word	0x00000012
        /*1214*/ 	.word	0x00032400
        /*1218*/ 	.short	0x0101
        /*121a*/ 	.byte	0x3f
	.zero		1


	//   ....[56]....
        /*121c*/ 	.word	0x00019510
        /*1220*/ 	.word	0x00000012
        /*1224*/ 	.word	0x00032410
        /*1228*/ 	.short	0x0107
        /*122a*/ 	.byte	0x3f
	.zero		1


	//   ....[57]....
        /*122c*/ 	.word	0x00019610
        /*1230*/ 	.word	0x00000012
        /*1234*/ 	.word	0x00032410
        /*1238*/ 	.short	0x0101
        /*123a*/ 	.byte	0x3f
	.zero		1


	//   ....[58]....
        /*123c*/ 	.word	0x00019630
        /*1240*/ 	.word	0x00000012
        /*1244*/ 	.word	0x00032420
        /*1248*/ 	.short	0x010a
        /*124a*/ 	.byte	0x3f
	.zero		1


	//   ....[59]....
        /*124c*/ 	.word	0x00019710
        /*1250*/ 	.word	0x00000002
        /*1254*/ 	.word	0x00032460
        /*1258*/ 	.short	0x010a
        /*125a*/ 	.byte	0x3f
	.zero		1


	//   ....[60]....
        /*125c*/ 	.word	0x00019fc0
        /*1260*/ 	.word	0x00000002
        /*1264*/ 	.word	0x00032440
        /*1268*/ 	.short	0x010a
        /*126a*/ 	.byte	0x3f
	.zero		1


	//   ....[61]....
        /*126c*/ 	.word	0x0001a210
        /*1270*/ 	.word	0x00000002
        /*1274*/ 	.word	0x00032460
        /*1278*/ 	.short	0x010a
        /*127a*/ 	.byte	0x3f
	.zero		1


	//   ....[62]....
        /*127c*/ 	.word	0x0001aa00
        /*1280*/ 	.word	0x00000003
        /*1284*/ 	.word	0x00032440
        /*1288*/ 	.short	0x010a
        /*128a*/ 	.byte	0x3f
	.zero		1


	//   ....[63]....
        /*128c*/ 	.word	0x0001ac50
        /*1290*/ 	.word	0x00000003
        /*1294*/ 	.word	0x00032460
        /*1298*/ 	.short	0x010a
        /*129a*/ 	.byte	0x3f
	.zero		1


	//   ....[64]....
        /*129c*/ 	.word	0x0001b3d0
        /*12a0*/ 	.word	0x00000003
        /*12a4*/ 	.word	0x00032440
        /*12a8*/ 	.short	0x010a
        /*12aa*/ 	.byte	0x3f
	.zero		1


	//   ....[65]....
        /*12ac*/ 	.word	0x0001b620
        /*12b0*/ 	.word	0x00000003
        /*12b4*/ 	.word	0x00032460
        /*12b8*/ 	.short	0x010a
        /*12ba*/ 	.byte	0x3f
	.zero		1


	//   ....[66]....
        /*12bc*/ 	.word	0x0001cb90
        /*12c0*/ 	.word	0x00000000
        /*12c4*/ 	.word	0x00032420
        /*12c8*/ 	.short	0x010a
        /*12ca*/ 	.byte	0x3f
	.zero		1


	//   ....[67]....
        /*12cc*/ 	.word	0x0001cd90
        /*12d0*/ 	.word	0x00000006
        /*12d4*/ 	.word	0x00000000
        /*12d8*/ 	.short	0x010a
        /*12da*/ 	.byte	0x3f
	.zero		1


	//   ....[68]....
        /*12dc*/ 	.word	0x0001cdc0
        /*12e0*/ 	.word	0x00000007
        /*12e4*/ 	.word	0x00000000
        /*12e8*/ 	.short	0x010a
        /*12ea*/ 	.byte	0x3f
	.zero		1


	//   ....[69]....
        /*12ec*/ 	.word	0x0001ce20
        /*12f0*/ 	.word	0x00000004
        /*12f4*/ 	.word	0x00000000
        /*12f8*/ 	.short	0x010a
        /*12fa*/ 	.byte	0x3f
	.zero		1


	//   ....[70]....
        /*12fc*/ 	.word	0x0001ce50
        /*1300*/ 	.word	0x00000003
        /*1304*/ 	.word	0x00000000
        /*1308*/ 	.short	0x010a
        /*130a*/ 	.byte	0x3f
	.zero		1


	//   ....[71]....
        /*130c*/ 	.word	0x0001ceb0
        /*1310*/ 	.word	0x00000061
        /*1314*/ 	.word	0x00032490
        /*1318*/ 	.short	0x010a
        /*131a*/ 	.byte	0x3f
	.zero		1


	//   ....[72]....
        /*131c*/ 	.word	0x0001cf00
        /*1320*/ 	.word	0x00000061
        /*1324*/ 	.word	0x00032490
        /*1328*/ 	.short	0x010a
        /*132a*/ 	.byte	0x3f
	.zero		1


	//   ....[73]....
        /*132c*/ 	.word	0x0001cf50
        /*1330*/ 	.word	0x00000061
        /*1334*/ 	.word	0x00032490
        /*1338*/ 	.short	0x010a
        /*133a*/ 	.byte	0x3f
	.zero		1


	//   ....[74]....
        /*133c*/ 	.word	0x0001cfa0
        /*1340*/ 	.word	0x00000061
        /*1344*/ 	.word	0x000324b0
        /*1348*/ 	.short	0x010a
        /*134a*/ 	.byte	0x3f
	.zero		1


	//   ....[75]....
        /*134c*/ 	.word	0x0001d250
        /*1350*/ 	.word	0x00000012
        /*1354*/ 	.word	0x00032400
        /*1358*/ 	.short	0x010a
        /*135a*/ 	.byte	0x3f
	.zero		1


	//   ....[76]....
        /*135c*/ 	.word	0x0001d460
        /*1360*/ 	.word	0x00000012
        /*1364*/ 	.word	0x00032400
        /*1368*/ 	.short	0x010a
        /*136a*/ 	.byte	0x3f
	.zero		1


	//   ....[77]....
        /*136c*/ 	.word	0x0001d4b0
        /*1370*/ 	.word	0x00000000
        /*1374*/ 	.word	0x00032430
        /*1378*/ 	.short	0x010a
        /*137a*/ 	.byte	0x3f
	.zero		1


	//   ....[78]....
        /*137c*/ 	.word	0x0001d500
        /*1380*/ 	.word	0x00000012
        /*1384*/ 	.word	0x00032410
        /*1388*/ 	.short	0x010a
        /*138a*/ 	.byte	0x3f
	.zero		1


	//   ....[79]....
        /*138c*/ 	.word	0x0001d550
        /*1390*/ 	.word	0x00000000
        /*1394*/ 	.word	0x00032450
        /*1398*/ 	.short	0x010a
        /*139a*/ 	.byte	0x3f
	.zero		1


	//   ....[80]....
        /*139c*/ 	.word	0x0001d5a0
        /*13a0*/ 	.word	0x00000003
        /*13a4*/ 	.word	0x00032430
        /*13a8*/ 	.short	0x010a
        /*13aa*/ 	.byte	0x3f
	.zero		1


	//   ....[81]....
        /*13ac*/ 	.word	0x0001d5f0
        /*13b0*/ 	.word	0x00000003
        /*13b4*/ 	.word	0x00032450
        /*13b8*/ 	.short	0x010a
        /*13ba*/ 	.byte	0x3f
	.zero		1


	//   ....[82]....
        /*13bc*/ 	.word	0x0001e200
        /*13c0*/ 	.word	0x00000012
        /*13c4*/ 	.word	0x00032420
        /*13c8*/ 	.short	0x010a
        /*13ca*/ 	.byte	0x3f
	.zero		1


	//   ....[83]....
        /*13cc*/ 	.word	0x0001e250
        /*13d0*/ 	.word	0x00000003
        /*13d4*/ 	.word	0x000324a0
        /*13d8*/ 	.short	0x010a
        /*13da*/ 	.byte	0x3f
	.zero		1


	//   ....[84]....
        /*13dc*/ 	.word	0x0001e2a0
        /*13e0*/ 	.word	0x00000003
        /*13e4*/ 	.word	0x000324c0
        /*13e8*/ 	.short	0x010a
        /*13ea*/ 	.byte	0x3f
	.zero		1


	//   ....[85]....
        /*13ec*/ 	.word	0x0001e2f0
        /*13f0*/ 	.word	0x00000004
        /*13f4*/ 	.word	0x000324a0
        /*13f8*/ 	.short	0x010a
        /*13fa*/ 	.byte	0x3f
	.zero		1


	//   ....[86]....
        /*13fc*/ 	.word	0x0001e340
        /*1400*/ 	.word	0x00000004
        /*1404*/ 	.word	0x000324c0
        /*1408*/ 	.short	0x010a
        /*140a*/ 	.byte	0x3f
	.zero		1


	//   ....[87]....
        /*140c*/ 	.word	0x0001e4e0
        /*1410*/ 	.word	0x00000000
        /*1414*/ 	.word	0x00032440
        /*1418*/ 	.short	0x010a
        /*141a*/ 	.byte	0x3f
	.zero		1


	//   ....[88]....
        /*141c*/ 	.word	0x0001fe50
        /*1420*/ 	.word	0x00000012
        /*1424*/ 	.word	0x00032420
        /*1428*/ 	.short	0x010a
        /*142a*/ 	.byte	0x3f
	.zero		1


	//   ....[89]....
        /*142c*/ 	.word	0x0001fea0
        /*1430*/ 	.word	0x00000002
        /*1434*/ 	.word	0x00032460
        /*1438*/ 	.short	0x010a
        /*143a*/ 	.byte	0x3f
	.zero		1


	//   ....[90]....
        /*143c*/ 	.word	0x0001fef0
        /*1440*/ 	.word	0x00000002
        /*1444*/ 	.word	0x00032440
        /*1448*/ 	.short	0x010a
        /*144a*/ 	.byte	0x3f
	.zero		1


	//   ....[91]....
        /*144c*/ 	.word	0x0001ff40
        /*1450*/ 	.word	0x00000002
        /*1454*/ 	.word	0x00032460
        /*1458*/ 	.short	0x010a
        /*145a*/ 	.byte	0x3f
	.zero		1


	//   ....[92]....
        /*145c*/ 	.word	0x0001ff90
        /*1460*/ 	.word	0x00000003
        /*1464*/ 	.word	0x00032440
        /*1468*/ 	.short	0x010a
        /*146a*/ 	.byte	0x3f
	.zero		1


	//   ....[93]....
        /*146c*/ 	.word	0x0001ffe0
        /*1470*/ 	.word	0x00000003
        /*1474*/ 	.word	0x00032460
        /*1478*/ 	.short	0x010a
        /*147a*/ 	.byte	0x3f
	.zero		1


	//   ....[94]....
        /*147c*/ 	.word	0x00020030
        /*1480*/ 	.word	0x00000003
        /*1484*/ 	.word	0x00032440
        /*1488*/ 	.short	0x010a
        /*148a*/ 	.byte	0x3f
	.zero		1


	//   ....[95]....
        /*148c*/ 	.word	0x00020080
        /*1490*/ 	.word	0x00000003
        /*1494*/ 	.word	0x00032460
        /*1498*/ 	.short	0x010a
        /*149a*/ 	.byte	0x3f
	.zero		1


	//   ....[96]....
        /*149c*/ 	.word	0x00020bc0
        /*14a0*/ 	.word	0x00000000
        /*14a4*/ 	.word	0x00032420
        /*14a8*/ 	.short	0x010a
        /*14aa*/ 	.byte	0x3f
	.zero		1


	//   ....[97]....
        /*14ac*/ 	.word	0x00020d60
        /*14b0*/ 	.word	0x00000006
        /*14b4*/ 	.word	0x00000000
        /*14b8*/ 	.short	0x010a
        /*14ba*/ 	.byte	0x3f
	.zero		1


	//   ....[98]....
        /*14bc*/ 	.word	0x00020db0
        /*14c0*/ 	.word	0x00000007
        /*14c4*/ 	.word	0x00000000
        /*14c8*/ 	.short	0x010a
        /*14ca*/ 	.byte	0x3f
	.zero		1


	//   ....[99]....
        /*14cc*/ 	.word	0x00020e00
        /*14d0*/ 	.word	0x00000004
        /*14d4*/ 	.word	0x00000000
        /*14d8*/ 	.short	0x010a
        /*14da*/ 	.byte	0x3f
	.zero		1


	//----- nvinfo : EIATTR_NUM_MBARRIERS
	.align		4
.L_299:
        /*14dc*/ 	.byte	0x03, 0x38
        /*14de*/ 	.short	0x0017


	//----- nvinfo : EIATTR_EXIT_INSTR_OFFSETS
	.align		4
        /*14e0*/ 	.byte	0x04, 0x1c
        /*14e2*/ 	.short	(.L_301 - .L_300)


	//   ....[0]....
.L_300:
        /*14e4*/ 	.word	0x0001cea0


	//----- nvinfo : EIATTR_MAX_THREADS
	.align		4
.L_301:
        /*14e8*/ 	.byte	0x04, 0x05
        /*14ea*/ 	.short	(.L_303 - .L_302)
.L_302:
        /*14ec*/ 	.word	0x00000180
        /*14f0*/ 	.word	0x00000001
        /*14f4*/ 	.word	0x00000001


	//----- nvinfo : EIATTR_CRS_STACK_SIZE
	.align		4
.L_303:
        /*14f8*/ 	.byte	0x04, 0x1e
        /*14fa*/ 	.short	(.L_305 - .L_304)
.L_304:
        /*14fc*/ 	.word	0x00000000


	//----- nvinfo : EIATTR_CBANK_PARAM_SIZE
	.align		4
.L_305:
        /*1500*/ 	.byte	0x03, 0x19
        /*1502*/ 	.short	0x0bf0


	//----- nvinfo : EIATTR_PARAM_CBANK
	.align		4
        /*1504*/ 	.byte	0x04, 0x0a
        /*1506*/ 	.short	(.L_307 - .L_306)
	.align		4
.L_306:
        /*1508*/ 	.word	index@(.nv.constant0._ZN7cutlass13device_kernelIN5flash11enable_sm90INS1_16FlashAttnFwdSm90INS1_25CollectiveMainloopFwdSm90ILi2EN4cute5tupleIJNS5_1CILi1EEES8_S8_EEENS6_IJNS7_ILi128EEENS7_ILi96EEENS7_ILi64EEEEEELi256ENS_10bfloat16_tEfNS_4arch4Sm90ELb0ELb0ELb1ELb1ELb0ELb1ELb1ELb1ELb0ELb1ELb1ELb0EEENS1_21CollectiveEpilogueFwdINS6_IJSA_NS7_ILi256EEESB_EEES9_SE_SG_Li256ELb1ELb1ELb1ELb0EEENS1_36VarlenDynamicPersistentTileSchedulerILi128ELi96ELi256ELi128ELb1ELb1ELb1ELb0ELb1ELb1EEEEEEEEEvNT_6ParamsE)
        /*150c*/ 	.short	0x0210
        /*150e*/ 	.short	0x0bf0


	//----- nvinfo : EIATTR_SW_WAR
	.align		4
.L_307:
        /*1510*/ 	.byte	0x04, 0x36
        /*1512*/ 	.short	(.L_309 - .L_308)
.L_308:
        /*1514*/ 	.word	0x00000008
.L_309:


//--------------------- .nv.info._ZN7cutlass13device_kernelIN5flash11enable_sm90INS1_16FlashAttnFwdSm90INS1_25CollectiveMainloopFwdSm90ILi2EN4cute5tupleIJNS5_1CILi1EEES8_S8_EEENS6_IJNS7_ILi128EEENS7_ILi96EEENS7_ILi64EEEEEELi256ENS_10bfloat16_tEfNS_4arch4Sm90ELb0ELb1ELb1ELb0ELb0ELb0ELb0ELb1ELb0ELb1ELb1ELb0EEENS1_21CollectiveEpilogueFwdINS6_IJSA_NS7_ILi256EEESB_EEES9_SE_SG_Li256ELb0ELb1ELb1ELb0EEENS1_19SingleTileSchedulerILb0ELb1ELb1ELi128EEEEEEEEEvNT_6ParamsE --------------------------
	.section	.nv.info._ZN7cutlass13device_kernelIN5flash11enable_sm90INS1_16FlashAttnFwdSm90INS1_25CollectiveMainloopFwdSm90ILi2EN4cute5tupleIJNS5_1CILi1EEES8_S8_EEENS6_IJNS7_ILi128EEENS7_ILi96EEENS7_ILi64EEEEEELi256ENS_10bfloat16_tEfNS_4arch4Sm90ELb0ELb1ELb1ELb0ELb0ELb0ELb0ELb1ELb0ELb1ELb1ELb0EEENS1_21CollectiveEpilogueFwdINS6_IJSA_NS7_ILi256EEESB_EEES9_SE_SG_Li256ELb0ELb1ELb1ELb0EEENS1_19SingleTileSchedulerILb0ELb1ELb1ELi128EEEEEEEEEvNT_6ParamsE,"",@"SHT_CUDA_INFO"
	.sectionflags	@""
	.align	4


	//----- nvinfo : EIATTR_CUDA_API_VERSION
	.align		4
        /*0000*/ 	.byte	0x04, 0x37
        /*0002*/ 	.short	(.L_311 - .L_310)
.L_310:
        /*0004*/ 	.word	0x00000082


	//----- nvinfo : EIATTR_KPARAM_INFO
	.align		4
.L_311:
        /*0008*/ 	.byte	0x04, 0x17
        /*000a*/ 	.short	(.L_313 - .L_312)
.L_312:
        /*000c*/ 	.word	0x00000000
        /*0010*/ 	.short	0x0000
        /*0012*/ 	.short	0x0070
        /*0014*/ 	.byte	0x00, 0xf0, 0x01, 0x28


	//----- nvinfo : EIATTR_SPARSE_MMA_MASK
	.align		4
.L_313:
        /*0018*/ 	.byte	0x03, 0x50
        /*001a*/ 	.short	0x0000


	//----- nvinfo : EIATTR_MAXREG_COUNT
	.align		4
        /*001c*/ 	.byte	0x03, 0x1b
        /*001e*/ 	.short	0x00a8


	//----- nvinfo : EIATTR_NUM_BARRIERS
	.align		4
        /*0020*/ 	.byte	0x02, 0x4c
        /*0022*/ 	.byte	0x10
	.zero		1


	//----- nvinfo : EIATTR_EXTERNS
	.align		4
        /*0024*/ 	.byte	0x04, 0x0f
        /*0026*/ 	.short	(.L_315 - .L_314)


	//   ....[0]....
	.align		4
.L_314:
        /*0028*/ 	.word	index@(__assertfail)


	//----- nvinfo : EIATTR_ANNOTATIONS
	.align		4
.L_315:
        /*002c*/ 	.byte	0x04, 0x55
        /*002e*/ 	.short	(.L_317 - .L_316)


	//   ....[0]....
.L_316:
        /*0030*/ 	.word	0x00000001
        /*0034*/ 	.byte	0xc0, 0x15, 0x01, 0x00, 0x01, 0x00, 0x00, 0x00, 0xc0, 0x1a, 0x01, 0x00, 0x01, 0x00, 0x00, 0x00
        /*0044*/ 	.byte	0xb0, 0x1c, 0x01, 0x00, 0x01, 0x00, 0x00, 0x00, 0xa0, 0x1d, 0x01, 0x00, 0x01, 0x00, 0x00, 0x00
        /*0054*/ 	.byte	0x80, 0x29, 0x01, 0x00, 0x01, 0x00, 0x00, 0x00, 0x30, 0x2d, 0x01, 0x00


	//----- nvinfo : EIATTR_MERCURY_ISA_VERSION
	.align		4
.L_317:
        /*0060*/ 	.byte	0x03, 0x5f
        /*0062*/ 	.short	0x0101


	//----- nvinfo : EIATTR_INT_WARP_WIDE_INSTR_OFFSETS
	.align		4
        /*0064*/ 	.byte	0x04, 0x31
        /*0066*/ 	.short	(.L_319 - .L_318)


	//   ....[0]....
.L_318:
        /*0068*/ 	.word	0x00000130


	//   ....[1]....
        /*006c*/ 	.word	0x00000170


	//   ....[2]....
        /*0070*/ 	.word	0x000001e0


	//----- nvinfo : EIATTR_COOP_GROUP_MASK_REGIDS
	.align		4
.L_319:
        /*0074*/ 	.byte	0x04, 0x29
        /*0076*/ 	.short	(.L_321 - .L_320)


	//   ....[0]....
.L_320:
        /*0078*/ 	.word	0xffffffff


	//   ....[1]....
        /*007c*/ 	.word	0xffffffff


	//   ....[2]....
        /*0080*/ 	.word	0xffffffff


	//   ....[3]....
        /*0084*/ 	.word	0xffffffff


	//   ....[4]....
        /*0088*/ 	.word	0xffffffff


	//   ....[5]....
        /*008c*/ 	.word	0xffffffff


	//   ....[6]....
        /*0090*/ 	.word	0xffffffff


	//   ....[7]....
        /*0094*/ 	.word	0xffffffff


	//   ....[8]....
        /*0098*/ 	.word	0xffffffff


	//   ....[9]....
        /*009c*/ 	.word	0xffffffff


	//   ....[10]....
        /*00a0*/ 	.word	0xffffffff


	//   ....[11]....
        /*00a4*/ 	.word	0xffffffff


	//   ....[12]....
        /*00a8*/ 	.word	0xffffffff


	//   ....[13]....
        /*00ac*/ 	.word	0xffffffff


	//   ....[14]....
        /*00b0*/ 	.word	0xffffffff


	//   ....[15]....
        /*00b4*/ 	.word	0xffffffff


	//   ....[16]....
        /*00b8*/ 	.word	0xffffffff


	//   ....[17]....
        /*00bc*/ 	.word	0xffffffff


	//   ....[18]....
        /*00c0*/ 	.word	0xffffffff


	//   ....[19]....
        /*00c4*/ 	.word	0xffffffff


	//   ....[20]....
        /*00c8*/ 	.word	0xffffffff


	//   ....[21]....
        /*00cc*/ 	.word	0xffffffff


	//   ....[22]....
        /*00d0*/ 	.word	0xffffffff


	//   ....[23]....
        /*00d4*/ 	.word	0xffffffff


	//   ....[24]....
        /*00d8*/ 	.word	0xffffffff


	//   ....[25]....
        /*00dc*/ 	.word	0xffffffff


	//   ....[26]....
        /*00e0*/ 	.word	0xffffffff


	//   ....[27]....
        /*00e4*/ 	.word	0xffffffff


	//   ....[28]....
        /*00e8*/ 	.word	0xffffffff


	//   ....[29]....
        /*00ec*/ 	.word	0xffffffff


	//   ....[30]....
        /*00f0*/ 	.word	0xffffffff


	//   ....[31]....
        /*00f4*/ 	.word	0xffffffff


	//   ....[32]....
        /*00f8*/ 	.word	0xffffffff


	//   ....[33]....
        /*00fc*/ 	.word	0xffffffff


	//   ....[34]....
        /*0100*/ 	.word	0xffffffff


	//   ....[35]....
        /*0104*/ 	.word	0xffffffff


	//   ....[36]....
        /*0108*/ 	.word	0xffffffff


	//   ....[37]....
        /*010c*/ 	.word	0xffffffff


	//   ....[38]....
        /*0110*/ 	.word	0xffffffff


	//   ....[39]....
        /*0114*/ 	.word	0xffffffff


	//   ....[40]....
        /*0118*/ 	.word	0xffffffff


	//   ....[41]....
        /*011c*/ 	.word	0xffffffff


	//   ....[42]....
        /*0120*/ 	.word	0xffffffff


	//   ....[43]....
        /*0124*/ 	.word	0xffffffff


	//   ....[44]....
        /*0128*/ 	.word	0xffffffff


	//   ....[45]....
        /*012c*/ 	.word	0xffffffff


	//   ....[46]....
        /*0130*/ 	.word	0xffffffff


	//   ....[47]....
        /*0134*/ 	.word	0xffffffff


	//   ....[48]....
        /*0138*/ 	.word	0xffffffff


	//   ....[49]....
        /*013c*/ 	.word	0xffffffff


	//   ....[50]....
        /*0140*/ 	.word	0xffffffff


	//   ....[51]....
        /*0144*/ 	.word	0xffffffff


	//   ....[52]....
        /*0148*/ 	.word	0xffffffff


	//   ....[53]....
        /*014c*/ 	.word	0xffffffff


	//   ....[54]....
        /*0150*/ 	.word	0xffffffff


	//   ....[55]....
        /*0154*/ 	.word	0xffffffff


	//   ....[56]....
        /*0158*/ 	.word	0xffffffff


	//   ....[57]....
        /*015c*/ 	.word	0xffffffff


	//   ....[58]....
        /*0160*/ 	.word	0xffffffff


	//   ....[59]....
        /*0164*/ 	.word	0xffffffff


	//   ....[60]....
        /*0168*/ 	.word	0xffffffff


	//   ....[61]....
        /*016c*/ 	.word	0x0500000f


	//   ....[62]....
        /*0170*/ 	.word	0x0500000f


	//   ....[63]....
        /*0174*/ 	.word	0x0500000f


	//   ....[64]....
        /*0178*/ 	.word	0x0500000f


	//   ....[65]....
        /*017c*/ 	.word	0x0500000f


	//   ....[66]....
        /*0180*/ 	.word	0x0500000f


	//   ....[67]....
        /*0184*/ 	.word	0x0500000f


	//   ....[68]....
        /*0188*/ 	.word	0x0500000f


	//   ....[69]....
        /*018c*/ 	.word	0x0500000f


	//   ....[70]....
        /*0190*/ 	.word	0x0500000f


	//   ....[71]....
        /*0194*/ 	.word	0x0500000f


	//   ....[72]....
        /*0198*/ 	.word	0x0500000f


	//   ....[73]....
        /*019c*/ 	.word	0x0500000f


	//   ....[74]....
        /*01a0*/ 	.word	0x0500000f


	//   ....[75]....
        /*01a4*/ 	.word	0x0500000f


	//   ....[76]....
        /*01a8*/ 	.word	0x0500000f


	//   ....[77]....
        /*01ac*/ 	.word	0x0500000f


	//   ....[78]....
        /*01b0*/ 	.word	0x0500000f


	//----- nvinfo : EIATTR_COOP_GROUP_INSTR_OFFSETS
	.align		4
.L_321:
        /*01b4*/ 	.byte	0x04, 0x28
        /*01b6*/ 	.short	(.L_323 - .L_322)


	//   ....[0]....
.L_322:
        /*01b8*/ 	.word	0x00000070


	//   ....[1]....
        /*01bc*/ 	.word	0x00000140


	//   ....[2]....
        /*01c0*/ 	.word	0x00000190


	//   ....[3]....
        /*01c4*/ 	.word	0x000003c0


	//   ....[4]....
        /*01c8*/ 	.word	0x00000520


	//   ....[5]....
        /*01cc*/ 	.word	0x00000640


	//   ....[6]....
        /*01d0*/ 	.word	0x000007a0


	//   ....[7]....
        /*01d4*/ 	.word	0x00001790


	//   ....[8]....
        /*01d8*/ 	.word	0x00002290


	//   ....[9]....
        /*01dc*/ 	.word	0x00002ee0


	//   ....[10]....
        /*01e0*/ 	.word	0x00003500


	//   ....[11]....
        /*01e4*/ 	.word	0x00003610


	//   ....[12]....
        /*01e8*/ 	.word	0x00003bc0


	//   ....[13]....
        /*01ec*/ 	.word	0x00003c40


	//   ....[14]....
        /*01f0*/ 	.word	0x00004e60


	//   ....[15]....
        /*01f4*/ 	.word	0x00005680


	//   ....[16]....
        /*01f8*/ 	.word	0x00006460


	//   ....[17]....
        /*01fc*/ 	.word	0x00006580


	//   ....[18]....
        /*0200*/ 	.word	0x00006bd0


	//   ....[19]....
        /*0204*/ 	.word	0x00006c50


	//   ....[20]....
        /*0208*/ 	.word	0x00008c90


	//   ....[21]....
        /*020c*/ 	.word	0x00008d00


	//   ....[22]....
        /*0210*/ 	.word	0x00009160


	//   ....[23]....
        /*0214*/ 	.word	0x00009320


	//   ....[24]....
        /*0218*/ 	.word	0x0000aae0


	//   ....[25]....
        /*021c*/ 	.word	0x0000b2a0


	//   ....[26]....
        /*0220*/ 	.word	0x0000c110


	//   ....[27]....
        /*0224*/ 	.word	0x0000c360


	//   ....[28]....
        /*0228*/ 	.word	0x0000c7f0


	//   ....[29]....
        /*022c*/ 	.word	0x0000c850


	//   ....[30]....
        /*0230*/ 	.word	0x0000dcb0


	//   ....[31]....
        /*0234*/ 	.word	0x0000dd00


	//   ....[32]....
        /*0238*/ 	.word	0x0000dd30


	//   ....[33]....
        /*023c*/ 	.word	0x0000dd60


	//   ....[34]....
        /*0240*/ 	.word	0x0000ee10


	//   ....[35]....
        /*0244*/ 	.word	0x0000ee70


	//   ....[36]....
        /*0248*/ 	.word	0x0000eeb0


	//   ....[37]....
        /*024c*/ 	.word	0x0000eee0


	//   ....[38]....
        /*0250*/ 	.word	0x0000ef10


	//   ....[39]....
        /*0254*/ 	.word	0x0000ef30


	//   ....[40]....
        /*0258*/ 	.word	0x0000fba0


	//   ....[41]....
        /*025c*/ 	.word	0x0000fbb0


	//   ....[42]....
        /*0260*/ 	.word	0x00010be0


	//   ....[43]....
        /*0264*/ 	.word	0x00011ab0


	//   ....[44]....
        /*0268*/ 	.word	0x00012370


	//   ....[45]....
        /*026c*/ 	.word	0x000123a0


	//   ....[46]....
        /*0270*/ 	.word	0x000123d0


	//   ....[47]....
        /*0274*/ 	.word	0x00012440


	//   ....[48]....
        /*0278*/ 	.word	0x00012490


	//   ....[49]....
        /*027c*/ 	.word	0x000124b0


	//   ....[50]....
        /*0280*/ 	.word	0x00012520


	//   ....[51]....
        /*0284*/ 	.word	0x00012540


	//   ....[52]....
        /*0288*/ 	.word	0x00012590


	//   ....[53]....
        /*028c*/ 	.word	0x000125b0


	//   ....[54]....
        /*0290*/ 	.word	0x00012620


	//   ....[55]....
        /*0294*/ 	.word	0x00012640


	//   ....[56]....
        /*0298*/ 	.word	0x00012690


	//   ....[57]....
        /*029c*/ 	.word	0x000126b0


	//   ....[58]....
        /*02a0*/ 	.word	0x000126e0


	//   ....[59]....
        /*02a4*/ 	.word	0x00012700


	//   ....[60]....
        /*02a8*/ 	.word	0x000148d0


	//   ....[61]....
        /*02ac*/ 	.word	0x00014eb0


	//   ....[62]....
        /*02b0*/ 	.word	0x00015020


	//   ....[63]....
        /*02b4*/ 	.word	0x00015080


	//   ....[64]....
        /*02b8*/ 	.word	0x00015140


	//   ....[65]....
        /*02bc*/ 	.word	0x000151f0


	//   ....[66]....
        /*02c0*/ 	.word	0x000152c0


	//   ....[67]....
        /*02c4*/ 	.word	0x00015330


	//   ....[68]....
        /*02c8*/ 	.word	0x00015390


	//   ....[69]....
        /*02cc*/ 	.word	0x00015450


	//   ....[70]....
        /*02d0*/ 	.word	0x00015520


	//   ....[71]....
        /*02d4*/ 	.word	0x00015590


	//   ....[72]....
        /*02d8*/ 	.word	0x000155f0


	//   ....[73]....
        /*02dc*/ 	.word	0x000156b0


	//   ....[74]....
        /*02e0*/ 	.word	0x00015710


	//   ....[75]....
        /*02e4*/ 	.word	0x000157d0


	//   ....[76]....
        /*02e8*/ 	.word	0x00015830


	//   ....[77]....
        /*02ec*/ 	.word	0x000158e0


	//   ....[78]....
        /*02f0*/ 	.word	0x00015cf0


	//----- nvinfo : EIATTR_REG_RECONFIG
	.align		4
.L_323:
        /*02f4*/ 	.byte	0x01, 0x54
	.zero		2


	//----- nvinfo : EIATTR_SYSCALL_OFFSETS
	.align		4
        /*02f8*/ 	.byte	0x04, 0x46
        /*02fa*/ 	.short	(.L_325 - .L_324)


	//   ....[0]....
.L_324:
        /*02fc*/ 	.word	0x00001950


	//   ....[1]....
        /*0300*/ 	.word	0x00011740


	//   ....[2]....
        /*0304*/ 	.word	0x00011880


	//   ....[3]....
        /*0308*/ 	.word	0x00011970


	//   ....[4]....
        /*030c*/ 	.word	0x00012010


	//----- nvinfo : EIATTR_MBARRIER_INSTR_OFFSETS
	.align		4
.L_325:
        /*0310*/ 	.byte	0x04, 0x39
        /*0312*/ 	.short	(.L_327 - .L_326)


	//   ....[0]....
.L_326:
        /*0314*/ 	.word	0x00000270
        /*0318*/ 	.word	0x000000ff
        /*031c*/ 	.word	0x00022800
        /*0320*/ 	.short	0x0100
        /*0322*/ 	.byte	0x08
	.zero		1


	//   ....[1]....
        /*0324*/ 	.word	0x00000280
        /*0328*/ 	.word	0x000000ff
        /*032c*/ 	.word	0x00022820
        /*0330*/ 	.short	0x0100
        /*0332*/ 	.byte	0x08
	.zero		1


	//   ....[2]....
        /*0334*/ 	.word	0x00000370
        /*0338*/ 	.word	0x000000ff
        /*033c*/ 	.word	0x00022830
        /*0340*/ 	.short	0x0100
        /*0342*/ 	.byte	0x08
	.zero		1


	//   ....[3]....
        /*0344*/ 	.word	0x00000380
        /*0348*/ 	.word	0x000000ff
        /*034c*/ 	.word	0x00022840
        /*0350*/ 	.short	0x0100
        /*0352*/ 	.byte	0x08
	.zero		1


	//   ....[4]....
        /*0354*/ 	.word	0x00000390
        /*0358*/ 	.word	0x000000ff
        /*035c*/ 	.word	0x00022838
        /*0360*/ 	.short	0x0100
        /*0362*/ 	.byte	0x08
	.zero		1


	//   ....[5]....
        /*0364*/ 	.word	0x000003a0
        /*0368*/ 	.word	0x000000ff
        /*036c*/ 	.word	0x00022848
        /*0370*/ 	.short	0x0100
        /*0372*/ 	.byte	0x08
	.zero		1


	//   ....[6]....
        /*0374*/ 	.word	0x000004d0
        /*0378*/ 	.word	0x000000ff
        /*037c*/ 	.word	0x00022850
        /*0380*/ 	.short	0x0100
        /*0382*/ 	.byte	0x08
	.zero		1


	//   ....[7]....
        /*0384*/ 	.word	0x000004e0
        /*0388*/ 	.word	0x000000ff
        /*038c*/ 	.word	0x00022860
        /*0390*/ 	.short	0x0100
        /*0392*/ 	.byte	0x08
	.zero		1


	//   ....[8]....
        /*0394*/ 	.word	0x000004f0
        /*0398*/ 	.word	0x000000ff
        /*039c*/ 	.word	0x00022858
        /*03a0*/ 	.short	0x0100
        /*03a2*/ 	.byte	0x08
	.zero		1


	//   ....[9]....
        /*03a4*/ 	.word	0x00000500
        /*03a8*/ 	.word	0x000000ff
        /*03ac*/ 	.word	0x00022868
        /*03b0*/ 	.short	0x0100
        /*03b2*/ 	.byte	0x08
	.zero		1


	//   ....[10]....
        /*03b4*/ 	.word	0x000005f0
        /*03b8*/ 	.word	0x000000ff
        /*03bc*/ 	.word	0x00022870
        /*03c0*/ 	.short	0x0100
        /*03c2*/ 	.byte	0x06
	.zero		1


	//   ....[11]....
        /*03c4*/ 	.word	0x00000600
        /*03c8*/ 	.word	0x000000ff
        /*03cc*/ 	.word	0x00022880
        /*03d0*/ 	.short	0x0100
        /*03d2*/ 	.byte	0x06
	.zero		1


	//   ....[12]....
        /*03d4*/ 	.word	0x00000610
        /*03d8*/ 	.word	0x000000ff
        /*03dc*/ 	.word	0x00022878
        /*03e0*/ 	.short	0x0100
        /*03e2*/ 	.byte	0x06
	.zero		1


	//   ....[13]....
        /*03e4*/ 	.word	0x00000620
        /*03e8*/ 	.word	0x000000ff
        /*03ec*/ 	.word	0x00022888
        /*03f0*/ 	.short	0x0100
        /*03f2*/ 	.byte	0x06
	.zero		1


	//   ....[14]....
        /*03f4*/ 	.word	0x00000750
        /*03f8*/ 	.word	0x000000ff
        /*03fc*/ 	.word	0x00022890
        /*0400*/ 	.short	0x0100
        /*0402*/ 	.byte	0x08
	.zero		1


	//   ....[15]....
        /*0404*/ 	.word	0x00000760
        /*0408*/ 	.word	0x000000ff
        /*040c*/ 	.word	0x000228a0
        /*0410*/ 	.short	0x0100
        /*0412*/ 	.byte	0x08
	.zero		1


	//   ....[16]....
        /*0414*/ 	.word	0x00000770
        /*0418*/ 	.word	0x000000ff
        /*041c*/ 	.word	0x00022898
        /*0420*/ 	.short	0x0100
        /*0422*/ 	.byte	0x08
	.zero		1


	//   ....[17]....
        /*0424*/ 	.word	0x00000780
        /*0428*/ 	.word	0x000000ff
        /*042c*/ 	.word	0x000228a8
        /*0430*/ 	.short	0x0100
        /*0432*/ 	.byte	0x08
	.zero		1


	//   ....[18]....
        /*0434*/ 	.word	0x000008b0
        /*0438*/ 	.word	0x000000ff
        /*043c*/ 	.word	0x000228b0
        /*0440*/ 	.short	0x0100
        /*0442*/ 	.byte	0x08
	.zero		1


	//   ....[19]....
        /*0444*/ 	.word	0x000008c0
        /*0448*/ 	.word	0x000000ff
        /*044c*/ 	.word	0x000228c0
        /*0450*/ 	.short	0x0100
        /*0452*/ 	.byte	0x08
	.zero		1


	//   ....[20]....
        /*0454*/ 	.word	0x000008d0
        /*0458*/ 	.word	0x000000ff
        /*045c*/ 	.word	0x000228b8
        /*0460*/ 	.short	0x0100
        /*0462*/ 	.byte	0x08
	.zero		1


	//   ....[21]....
        /*0464*/ 	.word	0x000008e0
        /*0468*/ 	.word	0x000000ff
        /*046c*/ 	.word	0x000228c8
        /*0470*/ 	.short	0x0100
        /*0472*/ 	.byte	0x08
	.zero		1


	//   ....[22]....
        /*0474*/ 	.word	0x00001980
        /*0478*/ 	.word	0x000000ff
        /*047c*/ 	.word	0x00022800
        /*0480*/ 	.short	0x010a
        /*0482*/ 	.byte	0x26
	.zero		1


	//   ....[23]....
        /*0484*/ 	.word	0x00001a20
        /*0488*/ 	.word	0x000000ff
        /*048c*/ 	.word	0x00022830
        /*0490*/ 	.short	0x010a
        /*0492*/ 	.byte	0x26
	.zero		1


	//   ....[24]....
        /*0494*/ 	.word	0x00001a60
        /*0498*/ 	.word	0x000000ff
        /*049c*/ 	.word	0x00022830
        /*04a0*/ 	.short	0x010a
        /*04a2*/ 	.byte	0x26
	.zero		1


	//   ....[25]....
        /*04a4*/ 	.word	0x000022f0
        /*04a8*/ 	.word	0x00000014
        /*04ac*/ 	.word	0x00000000
        /*04b0*/ 	.short	0x0101
        /*04b2*/ 	.byte	0x3f
	.zero		1


	//   ....[26]....
        /*04b4*/ 	.word	0x00004500
        /*04b8*/ 	.word	0x000000ff
        /*04bc*/ 	.word	0x00022850
        /*04c0*/ 	.short	0x010a
        /*04c2*/ 	.byte	0x26
	.zero		1


	//   ....[27]....
        /*04c4*/ 	.word	0x00004540
        /*04c8*/ 	.word	0x000000ff
        /*04cc*/ 	.word	0x00022850
        /*04d0*/ 	.short	0x010a
        /*04d2*/ 	.byte	0x26
	.zero		1


	//   ....[28]....
        /*04d4*/ 	.word	0x000048b0
        /*04d8*/ 	.word	0x00000006
        /*04dc*/ 	.word	0x00000000
        /*04e0*/ 	.short	0x0101
        /*04e2*/ 	.byte	0x3f
	.zero		1


	//   ....[29]....
        /*04e4*/ 	.word	0x00004bd0
        /*04e8*/ 	.word	0x000000ff
        /*04ec*/ 	.word	0x00022830
        /*04f0*/ 	.short	0x010a
        /*04f2*/ 	.byte	0x20
	.zero		1


	//   ....[30]....
        /*04f4*/ 	.word	0x00004c10
        /*04f8*/ 	.word	0x000000ff
        /*04fc*/ 	.word	0x00022830
        /*0500*/ 	.short	0x010a
        /*0502*/ 	.byte	0x20
	.zero		1


	//   ....[31]....
        /*0504*/ 	.word	0x000051e0
        /*0508*/ 	.word	0x00000016
        /*050c*/ 	.word	0x00000000
        /*0510*/ 	.short	0x0101
        /*0512*/ 	.byte	0x3f
	.zero		1


	//   ....[32]....
        /*0514*/ 	.word	0x00007d70
        /*0518*/ 	.word	0x000000ff
        /*051c*/ 	.word	0x00022850
        /*0520*/ 	.short	0x010a
        /*0522*/ 	.byte	0x20
	.zero		1


	//   ....[33]....
        /*0524*/ 	.word	0x00007db0
        /*0528*/ 	.word	0x000000ff
        /*052c*/ 	.word	0x00022850
        /*0530*/ 	.short	0x010a
        /*0532*/ 	.byte	0x20
	.zero		1


	//   ....[34]....
        /*0534*/ 	.word	0x00008080
        /*0538*/ 	.word	0x000000b1
        /*053c*/ 	.word	0x00000000
        /*0540*/ 	.short	0x0101
        /*0542*/ 	.byte	0x3f
	.zero		1


	//   ....[35]....
        /*0544*/ 	.word	0x000084c0
        /*0548*/ 	.word	0x000000ff
        /*054c*/ 	.word	0x00022830
        /*0550*/ 	.short	0x010a
        /*0552*/ 	.byte	0x1c
	.zero		1


	//   ....[36]....
        /*0554*/ 	.word	0x00008500
        /*0558*/ 	.word	0x000000ff
        /*055c*/ 	.word	0x00022830
        /*0560*/ 	.short	0x010a
        /*0562*/ 	.byte	0x1c
	.zero		1


	//   ....[37]....
        /*0564*/ 	.word	0x000099f0
        /*0568*/ 	.word	0x00000098
        /*056c*/ 	.word	0x00000000
        /*0570*/ 	.short	0x0101
        /*0572*/ 	.byte	0x3f
	.zero		1


	//   ....[38]....
        /*0574*/ 	.word	0x0000a390
        /*0578*/ 	.word	0x000000ff
        /*057c*/ 	.word	0x00022850
        /*0580*/ 	.short	0x010a
        /*0582*/ 	.byte	0x1c
	.zero		1


	//   ....[39]....
        /*0584*/ 	.word	0x0000a3d0
        /*0588*/ 	.word	0x000000ff
        /*058c*/ 	.word	0x00022850
        /*0590*/ 	.short	0x010a
        /*0592*/ 	.byte	0x1c
	.zero		1


	//   ....[40]....
        /*0594*/ 	.word	0x0000a680
        /*0598*/ 	.word	0x000000c9
        /*059c*/ 	.word	0x00000000
        /*05a0*/ 	.short	0x0101
        /*05a2*/ 	.byte	0x3f
	.zero		1


	//   ....[41]....
        /*05a4*/ 	.word	0x0000a810
        /*05a8*/ 	.word	0x000000ff
        /*05ac*/ 	.word	0x00022830
        /*05b0*/ 	.short	0x010a
        /*05b2*/ 	.byte	0x1f
	.zero		1


	//   ....[42]....
        /*05b4*/ 	.word	0x0000a850
        /*05b8*/ 	.word	0x000000ff
        /*05bc*/ 	.word	0x00022830
        /*05c0*/ 	.short	0x010a
        /*05c2*/ 	.byte	0x1f
	.zero		1


	//   ....[43]....
        /*05c4*/ 	.word	0x0000adc0
        /*05c8*/ 	.word	0x0000000e
        /*05cc*/ 	.word	0x00000000
        /*05d0*/ 	.short	0x0101
        /*05d2*/ 	.byte	0x3f
	.zero		1


	//   ....[44]....
        /*05d4*/ 	.word	0x0000d980
        /*05d8*/ 	.word	0x000000ff
        /*05dc*/ 	.word	0x00022850
        /*05e0*/ 	.short	0x010a
        /*05e2*/ 	.byte	0x1f
	.zero		1


	//   ....[45]....
        /*05e4*/ 	.word	0x0000d9c0
        /*05e8*/ 	.word	0x000000ff
        /*05ec*/ 	.word	0x00022850
        /*05f0*/ 	.short	0x010a
        /*05f2*/ 	.byte	0x1f
	.zero		1


	//   ....[46]....
        /*05f4*/ 	.word	0x0000dc90
        /*05f8*/ 	.word	0x000000b0
        /*05fc*/ 	.word	0x00000000
        /*0600*/ 	.short	0x0101
        /*0602*/ 	.byte	0x3f
	.zero		1


	//   ....[47]....
        /*0604*/ 	.word	0x0000ef40
        /*0608*/ 	.word	0x000000ff
        /*060c*/ 	.word	0x00000000
        /*0610*/ 	.short	0x0101
        /*0612*/ 	.byte	0x04
	.zero		1


	//   ....[48]....
        /*0614*/ 	.word	0x00011cf0
        /*0618*/ 	.word	0x000000ff
        /*061c*/ 	.word	0x00022840
        /*0620*/ 	.short	0x010a
        /*0622*/ 	.byte	0x26
	.zero		1


	//   ....[49]....
        /*0624*/ 	.word	0x000127f0
        /*0628*/ 	.word	0x000000ff
        /*062c*/ 	.word	0x00022800
        /*0630*/ 	.short	0x0107
        /*0632*/ 	.byte	0x26
	.zero		1


	//   ....[50]....
        /*0634*/ 	.word	0x00012830
        /*0638*/ 	.word	0x000000ff
        /*063c*/ 	.word	0x00022800
        /*0640*/ 	.short	0x0101
        /*0642*/ 	.byte	0x26
	.zero		1


	//   ....[51]....
        /*0644*/ 	.word	0x00012840
        /*0648*/ 	.word	0x000000ff
        /*064c*/ 	.word	0x00022820
        /*0650*/ 	.short	0x010a
        /*0652*/ 	.byte	0x26
	.zero		1


	//   ....[52]....
        /*0654*/ 	.word	0x000128a0
        /*0658*/ 	.word	0x000000ff
        /*065c*/ 	.word	0x00022860
        /*0660*/ 	.short	0x010a
        /*0662*/ 	.byte	0x26
	.zero		1


	//   ....[53]....
        /*0664*/ 	.word	0x00013110
        /*0668*/ 	.word	0x000000ff
        /*066c*/ 	.word	0x00022848
        /*0670*/ 	.short	0x010a
        /*0672*/ 	.byte	0x26
	.zero		1


	//   ....[54]....
        /*0674*/ 	.word	0x000132e0
        /*0678*/ 	.word	0x000000ff
        /*067c*/ 	.word	0x00022868
        /*0680*/ 	.short	0x010a
        /*0682*/ 	.byte	0x26
	.zero		1


	//   ....[55]....
        /*0684*/ 	.word	0x00013940
        /*0688*/ 	.word	0x000000ff
        /*068c*/ 	.word	0x00022840
        /*0690*/ 	.short	0x010a
        /*0692*/ 	.byte	0x26
	.zero		1


	//   ....[56]....
        /*0694*/ 	.word	0x00013b20
        /*0698*/ 	.word	0x000000ff
        /*069c*/ 	.word	0x00022860
        /*06a0*/ 	.short	0x010a
        /*06a2*/ 	.byte	0x26
	.zero		1


	//   ....[57]....
        /*06a4*/ 	.word	0x000141a0
        /*06a8*/ 	.word	0x000000ff
        /*06ac*/ 	.word	0x00022848
        /*06b0*/ 	.short	0x010a
        /*06b2*/ 	.byte	0x26
	.zero		1


	//   ....[58]....
        /*06b4*/ 	.word	0x00014380
        /*06b8*/ 	.word	0x000000ff
        /*06bc*/ 	.word	0x00022868
        /*06c0*/ 	.short	0x010a
        /*06c2*/ 	.byte	0x26
	.zero		1


	//   ....[59]....
        /*06c4*/ 	.word	0x00014860
        /*06c8*/ 	.word	0x00000002
        /*06cc*/ 	.word	0x00022820
        /*06d0*/ 	.short	0x010a
        /*06d2*/ 	.byte	0x3f
	.zero		1


	//   ....[60]....
        /*06d4*/ 	.word	0x000149e0
        /*06d8*/ 	.word	0x00000007
        /*06dc*/ 	.word	0x00000000
        /*06e0*/ 	.short	0x010a
        /*06e2*/ 	.byte	0x3f
	.zero		1


	//   ....[61]....
        /*06e4*/ 	.word	0x00014a50
        /*06e8*/ 	.word	0x00000005
        /*06ec*/ 	.word	0x00000000
        /*06f0*/ 	.short	0x010a
        /*06f2*/ 	.byte	0x3f
	.zero		1


	//   ....[62]....
        /*06f4*/ 	.word	0x00014ab0
        /*06f8*/ 	.word	0x00000005
        /*06fc*/ 	.word	0x00000000
        /*0700*/ 	.short	0x010a
        /*0702*/ 	.byte	0x3f
	.zero		1


	//   ....[63]....
        /*0704*/ 	.word	0x00014ae0
        /*0708*/ 	.word	0x00000003
        /*070c*/ 	.word	0x00000000
        /*0710*/ 	.short	0x010a
        /*0712*/ 	.byte	0x3f
	.zero		1


	//   ....[64]....
        /*0714*/ 	.word	0x00014b50
        /*0718*/ 	.word	0x00000000
        /*071c*/ 	.word	0x00022800
        /*0720*/ 	.short	0x010a
        /*0722*/ 	.byte	0x3f
	.zero		1


	//   ....[65]....
        /*0724*/ 	.word	0x00014bb0
        /*0728*/ 	.word	0x00000000
        /*072c*/ 	.word	0x00022830
        /*0730*/ 	.short	0x010a
        /*0732*/ 	.byte	0x3f
	.zero		1


	//   ....[66]....
        /*0734*/ 	.word	0x00014c00
        /*0738*/ 	.word	0x00000006
        /*073c*/ 	.word	0x00022850
        /*0740*/ 	.short	0x010a
        /*0742*/ 	.byte	0x3f
	.zero		1


	//   ....[67]....
        /*0744*/ 	.word	0x00014c60
        /*0748*/ 	.word	0x0000000d
        /*074c*/ 	.word	0x00022830
        /*0750*/ 	.short	0x010a
        /*0752*/ 	.byte	0x3f
	.zero		1


	//   ....[68]....
        /*0754*/ 	.word	0x00014cb0
        /*0758*/ 	.word	0x000000b1
        /*075c*/ 	.word	0x00022850
        /*0760*/ 	.short	0x010a
        /*0762*/ 	.byte	0x3f
	.zero		1


	//   ....[69]....
        /*0764*/ 	.word	0x00014d10
        /*0768*/ 	.word	0x00000009
        /*076c*/ 	.word	0x00022830
        /*0770*/ 	.short	0x010a
        /*0772*/ 	.byte	0x3f
	.zero		1


	//   ....[70]....
        /*0774*/ 	.word	0x00014d60
        /*0778*/ 	.word	0x000000c9
        /*077c*/ 	.word	0x00022850
        /*0780*/ 	.short	0x010a
        /*0782*/ 	.byte	0x3f
	.zero		1


	//   ....[71]....
        /*0784*/ 	.word	0x00014dc0
        /*0788*/ 	.word	0x0000000a
        /*078c*/ 	.word	0x00022830
        /*0790*/ 	.short	0x010a
        /*0792*/ 	.byte	0x3f
	.zero		1


	//   ....[72]....
        /*0794*/ 	.word	0x00014e10
        /*0798*/ 	.word	0x000000b0
        /*079c*/ 	.word	0x00022850
        /*07a0*/ 	.short	0x010a
        /*07a2*/ 	.byte	0x3f
	.zero		1


	//   ....[73]....
        /*07a4*/ 	.word	0x00014f70
        /*07a8*/ 	.word	0x00000003
        /*07ac*/ 	.word	0x00022840
        /*07b0*/ 	.short	0x010a
        /*07b2*/ 	.byte	0x3f
	.zero		1


	//   ....[74]....
        /*07b4*/ 	.word	0x00015920
        /*07b8*/ 	.word	0x00000003
        /*07bc*/ 	.word	0x00022820
        /*07c0*/ 	.short	0x010a
        /*07c2*/ 	.byte	0x3f
	.zero		1


	//   ....[75]....
        /*07c4*/ 	.word	0x00015980
        /*07c8*/ 	.word	0x00000003
        /*07cc*/ 	.word	0x00022860
        /*07d0*/ 	.short	0x010a
        /*07d2*/ 	.byte	0x3f
	.zero		1


	//   ....[76]....
        /*07d4*/ 	.word	0x000159e0
        /*07d8*/ 	.word	0x00000003
        /*07dc*/ 	.word	0x00022848
        /*07e0*/ 	.short	0x010a
        /*07e2*/ 	.byte	0x3f
	.zero		1


	//   ....[77]....
        /*07e4*/ 	.word	0x00015a40
        /*07e8*/ 	.word	0x00000003
        /*07ec*/ 	.word	0x00022868
        /*07f0*/ 	.short	0x010a
        /*07f2*/ 	.byte	0x3f
	.zero		1


	//   ....[78]....
        /*07f4*/ 	.word	0x00015aa0
        /*07f8*/ 	.word	0x00000003
        /*07fc*/ 	.word	0x00022840
        /*0800*/ 	.short	0x010a
        /*0802*/ 	.byte	0x3f
	.zero		1


	//   ....[79]....
        /*0804*/ 	.word	0x00015b00
        /*0808*/ 	.word	0x00000003
        /*080c*/ 	.word	0x00022860
        /*0810*/ 	.short	0x010a
        /*0812*/ 	.byte	0x3f
	.zero		1


	//   ....[80]....
        /*0814*/ 	.word	0x00015b60
        /*0818*/ 	.word	0x00000003
        /*081c*/ 	.word	0x00022848
        /*0820*/ 	.short	0x010a
        /*0822*/ 	.byte	0x3f
	.zero		1


	//   ....[81]....
        /*0824*/ 	.word	0x00015bc0
        /*0828*/ 	.word	0x00000003
        /*082c*/ 	.word	0x00022868
        /*0830*/ 	.short	0x010a
        /*0832*/ 	.byte	0x3f
	.zero		1


	//   ....[82]....
        /*0834*/ 	.word	0x00015c10
        /*0838*/ 	.word	0x00000002
        /*083c*/ 	.word	0x00022820
        /*0840*/ 	.short	0x010a
        /*0842*/ 	.byte	0x3f
	.zero		1


	//   ....[83]....
        /*0844*/ 	.word	0x00015db0
        /*0848*/ 	.word	0x00000007
        /*084c*/ 	.word	0x00000000
        /*0850*/ 	.short	0x010a
        /*0852*/ 	.byte	0x3f
	.zero		1


	//   ....[84]....
        /*0854*/ 	.word	0x00015e00
        /*0858*/ 	.word	0x00000005
        /*085c*/ 	.word	0x00000000
        /*0860*/ 	.short	0x010a
        /*0862*/ 	.byte	0x3f
	.zero		1


	//   ....[85]....
        /*0864*/ 	.word	0x00015e50
        /*0868*/ 	.word	0x00000005
        /*086c*/ 	.word	0x00000000
        /*0870*/ 	.short	0x010a
        /*0872*/ 	.byte	0x3f
	.zero		1


	//----- nvinfo : EIATTR_NUM_MBARRIERS
	.align		4
.L_327:
        /*0874*/ 	.byte	0x03, 0x38
        /*0876*/ 	.short	0x0016


	//----- nvinfo : EIATTR_EXIT_INSTR_OFFSETS
	.align		4
        /*0878*/ 	.byte	0x04, 0x1c
        /*087a*/ 	.short	(.L_329 - .L_328)


	//   ....[0]....
.L_328:
        /*087c*/ 	.word	0x00014b30


	//----- nvinfo : EIATTR_MAX_THREADS
	.align		4
.L_329:
        /*0880*/ 	.byte	0x04, 0x05
        /*0882*/ 	.short	(.L_331 - .L_330)
.L_330:
        /*0884*/ 	.word	0x00000180
        /*0888*/ 	.word	0x00000001
        /*088c*/ 	.word	0x00000001


	//----- nvinfo : EIATTR_CRS_STACK_SIZE
	.align		4
.L_331:
        /*0890*/ 	.byte	0x04, 0x1e
        /*0892*/ 	.short	(.L_333 - .L_332)
.L_332:
        /*0894*/ 	.word	0x00000000


	//----- nvinfo : EIATTR_CBANK_PARAM_SIZE
	.align		4
.L_333:
        /*0898*/ 	.byte	0x03, 0x19
        /*089a*/ 	.short	0x0a70


	//----- nvinfo : EIATTR_PARAM_CBANK
	.align		4
        /*089c*/ 	.byte	0x04, 0x0a
        /*089e*/ 	.short	(.L_335 - .L_334)
	.align		4
.L_334:
        /*08a0*/ 	.word	index@(.nv.constant0._ZN7cutlass13device_kernelIN5flash11enable_sm90INS1_16FlashAttnFwdSm90INS1_25CollectiveMainloopFwdSm90ILi2EN4cute5tupleIJNS5_1CILi1EEES8_S8_EEENS6_IJNS7_ILi128EEENS7_ILi96EEENS7_ILi64EEEEEELi256ENS_10bfloat16_tEfNS_4arch4Sm90ELb0ELb1ELb1ELb0ELb0ELb0ELb0ELb1ELb0ELb1ELb1ELb0EEENS1_21CollectiveEpilogueFwdINS6_IJSA_NS7_ILi256EEESB_EEES9_SE_SG_Li256ELb0ELb1ELb1ELb0EEENS1_19SingleTileSchedulerILb0ELb1ELb1ELi128EEEEEEEEEvNT_6ParamsE)
        /*08a4*/ 	.short	0x0210
        /*08a6*/ 	.short	0x0a70


	//----- nvinfo : EIATTR_SW_WAR
	.align		4
.L_335:
        /*08a8*/ 	.byte	0x04, 0x36
        /*08aa*/ 	.short	(.L_337 - .L_336)
.L_336:
        /*08ac*/ 	.word	0x00000008
.L_337:


//--------------------- .nv.info._ZN7cutlass13device_kernelIN5flash11enable_sm90INS1_16FlashAttnFwdSm90INS1_25CollectiveMainloopFwdSm90ILi2EN4cute5tupleIJNS5_1CILi1EEES8_S8_EEENS6_IJNS7_ILi128EEENS7_ILi96EEENS7_ILi64EEEEEELi256ENS_10bfloat16_tEfNS_4arch4Sm90ELb0ELb1ELb1ELb0ELb0ELb0ELb1ELb1ELb0ELb1ELb1ELb0EEENS1_21CollectiveEpilogueFwdINS6_IJSA_NS7_ILi256EEESB_EEES9_SE_SG_Li256ELb0ELb1ELb1ELb0EEENS1_19SingleTileSchedulerILb0ELb1ELb1ELi128EEEEEEEEEvNT_6ParamsE --------------------------
	.section	.nv.info._ZN7cutlass13device_kernelIN5flash11enable_sm90INS1_16FlashAttnFwdSm90INS1_25CollectiveMainloopFwdSm90ILi2EN4cute5tupleIJNS5_1CILi1EEES8_S8_EEENS6_IJNS7_ILi128EEENS7_ILi96EEENS7_ILi64EEEEEELi256ENS_10bfloat16_tEfNS_4arch4Sm90ELb0ELb1ELb1ELb0ELb0ELb0ELb1ELb1ELb0ELb1ELb1ELb0EEENS1_21CollectiveEpilogueFwdINS6_IJSA_NS7_ILi256EEESB_EEES9_SE_SG_Li256ELb0ELb1ELb1ELb0EEENS1_19SingleTileSchedulerILb0ELb1ELb1ELi128EEEEEEEEEvNT_6ParamsE,"",@"SHT_CUDA_INFO"
	.sectionflags	@""
	.align	4


	//----- nvinfo : EIATTR_CUDA_API_VERSION
	.align		4
        /*0000*/ 	.byte	0x04, 0x37
        /*0002*/ 	.short	(.L_339 - .L_338)
.L_338:
        /*0004*/ 	.word	0x00000082


	//----- nvinfo : EIATTR_KPARAM_INFO
	.align		4
.L_339:
        /*0008*/ 	.byte	0x04, 0x17
        /*000a*/ 	.short	(.L_341 - .L_340)
.L_340:
        /*000c*/ 	.word	0x00000000
        /*0010*/ 	.short	0x0000
        /*0012*/ 	.short	0x0070
        /*0014*/ 	.byte	0x00, 0xf0, 0x01, 0x2c


	//----- nvinfo : EIATTR_SPARSE_MMA_MASK
	.align		4
.L_341:
        /*0018*/ 	.byte	0x03, 0x50
        /*001a*/ 	.short	0x0000


	//----- nvinfo : EIATTR_MAXREG_COUNT
	.align		4
        /*001c*/ 	.byte	0x03, 0x1b
        /*001e*/ 	.short	0x00a8


	//----- nvinfo : EIATTR_NUM_BARRIERS
	.align		4
        /*0020*/ 	.byte	0x02, 0x4c
        /*0022*/ 	.byte	0x10
	.zero		1


	//----- nvinfo : EIATTR_EXTERNS
	.align		4
        /*0024*/ 	.byte	0x04, 0x0f
        /*0026*/ 	.short	(.L_343 - .L_342)


	//   ....[0]....
	.align		4
.L_342:
        /*0028*/ 	.word	index@(__assertfail)


	//----- nvinfo : EIATTR_ANNOTATIONS
	.align		4
.L_343:
        /*002c*/ 	.byte	0x04, 0x55
        /*002e*/ 	.short	(.L_345 - .L_344)


	//   ....[0]....
.L_344:
        /* <DEDUP_REMOVED lines=1238> */


	//----- nvinfo : EIATTR_MERCURY_ISA_VERSION
	.align		4
.L_345:
        /*4d80*/ 	.byte	0x03, 0x5f
        /*4d82*/ 	.short	0x0101


	//----- nvinfo : EIATTR_INT_WARP_WIDE_INSTR_OFFSETS
	.align		4
        /*4d84*/ 	.byte	0x04, 0x31
        /*4d86*/ 	.short	(.L_347 - .L_346)


	//   ....[0]....
.L_346:
        /*4d88*/ 	.word	0x00000160


	//   ....[1]....
        /*4d8c*/ 	.word	0x000001a0


	//   ....[2]....
        /*4d90*/ 	.word	0x00000210


	//   ....[3]....
        /*4d94*/ 	.word	0x00000280


	//----- nvinfo : EIATTR_COOP_GROUP_MASK_REGIDS
	.align		4
.L_347:
        /*4d98*/ 	.byte	0x04, 0x29
        /*4d9a*/ 	.short	(.L_349 - .L_348)


	//   ....[0]....
.L_348:
        /*4d9c*/ 	.word	0xffffffff


	//   ....[1]....
        /*4da0*/ 	.word	0xffffffff


	//   ....[2]....
        /*4da4*/ 	.word	0xffffffff


	//   ....[3]....
        /*4da8*/ 	.word	0xffffffff


	//   ....[4]....
        /*4dac*/ 	.word	0xffffffff


	//   ....[5]....
        /*4db0*/ 	.word	0xffffffff


	//   ....[6]....
        /*4db4*/ 	.word	0xffffffff


	//   ....[7]....
        /*4db8*/ 	.word	0xffffffff


	//   ....[8]....
        /*4dbc*/ 	.word	0xffffffff


	//   ....[9]....
        /*4dc0*/ 	.word	0xffffffff


	//   ....[10]....
        /*4dc4*/ 	.word	0xffffffff


	//   ....[11]....
        /*4dc8*/ 	.word	0xffffffff


	//   ....[12]....
        /*4dcc*/ 	.word	0xffffffff


	//   ....[13]....
        /*4dd0*/ 	.word	0xffffffff


	//   ....[14]....
        /*4dd4*/ 	.word	0xffffffff


	//   ....[15]....
        /*4dd8*/ 	.word	0xffffffff


	//   ....[16]....
        /*4ddc*/ 	.word	0xffffffff


	//   ....[17]....
        /*4de0*/ 	.word	0xffffffff


	//   ....[18]....
        /*4de4*/ 	.word	0xffffffff


	//   ....[19]....
        /*4de8*/ 	.word	0xffffffff


	//   ....[20]....
        /*4dec*/ 	.word	0xffffffff


	//   ....[21]....
        /*4df0*/ 	.word	0xffffffff


	//   ....[22]....
        /*4df4*/ 	.word	0xffffffff


	//   ....[23]....
        /*4df8*/ 	.word	0xffffffff


	//   ....[24]....
        /*4dfc*/ 	.word	0xffffffff


	//   ....[25]....
        /*4e00*/ 	.word	0xffffffff


	//   ....[26]....
        /*4e04*/ 	.word	0xffffffff


	//   ....[27]....
        /*4e08*/ 	.word	0xffffffff


	//   ....[28]....
        /*4e0c*/ 	.word	0xffffffff


	//   ....[29]....
        /*4e10*/ 	.word	0xffffffff


	//   ....[30]....
        /*4e14*/ 	.word	0xffffffff


	//   ....[31]....
        /*4e18*/ 	.word	0xffffffff


	//   ....[32]....
        /*4e1c*/ 	.word	0xffffffff


	//   ....[33]....
        /*4e20*/ 	.word	0xffffffff


	//   ....[34]....
        /*4e24*/ 	.word	0xffffffff


	//   ....[35]....
        /*4e28*/ 	.word	0xffffffff


	//   ....[36]....
        /*4e2c*/ 	.word	0xffffffff


	//   ....[37]....
        /*4e30*/ 	.word	0xffffffff


	//   ....[38]....
        /*4e34*/ 	.word	0xffffffff


	//   ....[39]....
        /*4e38*/ 	.word	0xffffffff


	//   ....[40]....
        /*4e3c*/ 	.word	0xffffffff


	//   ....[41]....
        /*4e40*/ 	.word	0xffffffff


	//   ....[42]....
        /*4e44*/ 	.word	0xffffffff


	//   ....[43]....
        /*4e48*/ 	.word	0xffffffff


	//   ....[44]....
        /*4e4c*/ 	.word	0xffffffff


	//   ....[45]....
        /*4e50*/ 	.word	0xffffffff


	//   ....[46]....
        /*4e54*/ 	.word	0xffffffff


	//   ....[47]....
        /*4e58*/ 	.word	0xffffffff


	//   ....[48]....
        /*4e5c*/ 	.word	0xffffffff


	//   ....[49]....
        /*4e60*/ 	.word	0xffffffff


	//   ....[50]....
        /*4e64*/ 	.word	0xffffffff


	//   ....[51]....
        /*4e68*/ 	.word	0xffffffff


	//   ....[52]....
        /*4e6c*/ 	.word	0xffffffff


	//   ....[53]....
        /*4e70*/ 	.word	0xffffffff


	//   ....[54]....
        /*4e74*/ 	.word	0xffffffff


	//   ....[55]....
        /*4e78*/ 	.word	0xffffffff


	//   ....[56]....
        /*4e7c*/ 	.word	0xffffffff


	//   ....[57]....
        /*4e80*/ 	.word	0xffffffff


	//   ....[58]....
        /*4e84*/ 	.word	0xffffffff


	//   ....[59]....
        /*4e88*/ 	.word	0xffffffff


	//   ....[60]....
        /*4e8c*/ 	.word	0xffffffff


	//   ....[61]....
        /*4e90*/ 	.word	0xffffffff


	//   ....[62]....
        /*4e94*/ 	.word	0xffffffff


	//   ....[63]....
        /*4e98*/ 	.word	0xffffffff


	//   ....[64]....
        /*4e9c*/ 	.word	0xffffffff


	//   ....[65]....
        /*4ea0*/ 	.word	0xffffffff


	//   ....[66]....
        /*4ea4*/ 	.word	0xffffffff


	//   ....[67]....
        /*4ea8*/ 	.word	0xffffffff


	//   ....[68]....
        /*4eac*/ 	.word	0xffffffff


	//   ....[69]....
        /*4eb0*/ 	.word	0xffffffff


	//   ....[70]....
        /*4eb4*/ 	.word	0xffffffff


	//   ....[71]....
        /*4eb8*/ 	.word	0x0500000f


	//   ....[72]....
        /*4ebc*/ 	.word	0x0500000f


	//   ....[73]....
        /*4ec0*/ 	.word	0x0500000f


	//   ....[74]....
        /*4ec4*/ 	.word	0x0500000f


	//   ....[75]....
        /*4ec8*/ 	.word	0x0500000f


	//   ....[76]....
        /*4ecc*/ 	.word	0x0500000f


	//   ....[77]....
        /*4ed0*/ 	.word	0x0500000f


	//   ....[78]....
        /*4ed4*/ 	.word	0x0500000f


	//   ....[79]....
        /*4ed8*/ 	.word	0x0500000f


	//   ....[80]....
        /*4edc*/ 	.word	0x0500000f


	//   ....[81]....
        /*4ee0*/ 	.word	0x0500000f


	//   ....[82]....
        /*4ee4*/ 	.word	0x0500000f


	//   ....[83]....
        /*4ee8*/ 	.word	0x0500000f


	//   ....[84]....
        /*4eec*/ 	.word	0x0500000f


	//   ....[85]....
        /*4ef0*/ 	.word	0x0500000f


	//   ....[86]....
        /*4ef4*/ 	.word	0x0500000f


	//   ....[87]....
        /*4ef8*/ 	.word	0x0500000f


	//   ....[88]....
        /*4efc*/ 	.word	0x0500000f


	//   ....[89]....
        /*4f00*/ 	.word	0x0500000f


	//   ....[90]....
        /*4f04*/ 	.word	0x0500000f


	//   ....[91]....
        /*4f08*/ 	.word	0x0500000f


	//   ....[92]....
        /*4f0c*/ 	.word	0x0500000f


	//   ....[93]....
        /*4f10*/ 	.word	0x0500000f


	//   ....[94]....
        /*4f14*/ 	.word	0x0500000f


	//   ....[95]....
        /*4f18*/ 	.word	0x0500000f


	//   ....[96]....
        /*4f1c*/ 	.word	0x0500000f


	//   ....[97]....
        /*4f20*/ 	.word	0x0500000f


	//   ....[98]....
        /*4f24*/ 	.word	0x0500000f


	//   ....[99]....
        /*4f28*/ 	.word	0x0500000f


	//   ....[100]....
        /*4f2c*/ 	.word	0x0500000f


	//   ....[101]....
        /*4f30*/ 	.word	0x0500000f


	//   ....[102]....
        /*4f34*/ 	.word	0x0500000f


	//   ....[103]....
        /*4f38*/ 	.word	0x0500000f


	//   ....[104]....
        /*4f3c*/ 	.word	0x0500000f


	//   ....[105]....
        /*4f40*/ 	.word	0xffffffff


	//   ....[106]....
        /*4f44*/ 	.word	0xffffffff


	//   ....[107]....
        /*4f48*/ 	.word	0xffffffff


	//   ....[108]....
        /*4f4c*/ 	.word	0xffffffff


	//   ....[109]....
        /*4f50*/ 	.word	0xffffffff


	//   ....[110]....
        /*4f54*/ 	.word	0xffffffff


	//----- nvinfo : EIATTR_COOP_GROUP_INSTR_OFFSETS
	.align		4
.L_349:
        /*4f58*/ 	.byte	0x04, 0x28
        /*4f5a*/ 	.short	(.L_351 - .L_350)


	//   ....[0]....
.L_350:
        /*4f5c*/ 	.word	0x000000a0


	//   ....[1]....
        /*4f60*/ 	.word	0x00000170


	//   ....[2]....
        /*4f64*/ 	.word	0x00000230


	//   ....[3]....
        /*4f68*/ 	.word	0x00000400


	//   ....[4]....
        /*4f6c*/ 	.word	0x00000560


	//   ....[5]....
        /*4f70*/ 	.word	0x00000680


	//   ....[6]....
        /*4f74*/ 	.word	0x000007e0


	//   ....[7]....
        /*4f78*/ 	.word	0x00001ba0


	//   ....[8]....
        /*4f7c*/ 	.word	0x00003b80


	//   ....[9]....
        /*4f80*/ 	.word	0x00004330


	//   ....[10]....
        /*4f84*/ 	.word	0x00005950


	//   ....[11]....
        /*4f88*/ 	.word	0x000059e0


	//   ....[12]....
        /*4f8c*/ 	.word	0x00005d50


	//   ....[13]....
        /*4f90*/ 	.word	0x00005d70


	//   ....[14]....
        /*4f94*/ 	.word	0x0000b600


	//   ....[15]....
        /*4f98*/ 	.word	0x0000b6a0


	//   ....[16]....
        /*4f9c*/ 	.word	0x0000b700


	//   ....[17]....
        /*4fa0*/ 	.word	0x0000b730


	//   ....[18]....
        /*4fa4*/ 	.word	0x00021a10


	//   ....[19]....
        /*4fa8*/ 	.word	0x000220b0


	//   ....[20]....
        /*4fac*/ 	.word	0x00023050


	//   ....[21]....
        /*4fb0*/ 	.word	0x00023110


	//   ....[22]....
        /*4fb4*/ 	.word	0x000232a0


	//   ....[23]....
        /*4fb8*/ 	.word	0x000232c0


	//   ....[24]....
        /*4fbc*/ 	.word	0x0002b740


	//   ....[25]....
        /*4fc0*/ 	.word	0x0002b760


	//   ....[26]....
        /*4fc4*/ 	.word	0x0002b7c0


	//   ....[27]....
        /*4fc8*/ 	.word	0x0002b800


	//   ....[28]....
        /*4fcc*/ 	.word	0x0002cbc0


	//   ....[29]....
        /*4fd0*/ 	.word	0x0002cbf0


	//   ....[30]....
        /*4fd4*/ 	.word	0x0002ce30


	//   ....[31]....
        /*4fd8*/ 	.word	0x0002ce80


	//   ....[32]....
        /*4fdc*/ 	.word	0x0002ceb0


	//   ....[33]....
        /*4fe0*/ 	.word	0x0002cec0


	//   ....[34]....
        /*4fe4*/ 	.word	0x0002dcf0


	//   ....[35]....
        /*4fe8*/ 	.word	0x0002dd00


	//   ....[36]....
        /*4fec*/ 	.word	0x0002eec0


	//   ....[37]....
        /*4ff0*/ 	.word	0x0002fd50


	//   ....[38]....
        /*4ff4*/ 	.word	0x00030610


	//   ....[39]....
        /*4ff8*/ 	.word	0x00030640


	//   ....[40]....
        /*4ffc*/ 	.word	0x00030670


	//   ....[41]....
        /*5000*/ 	.word	0x00030690


	//   ....[42]....
        /*5004*/ 	.word	0x000307d0


	//   ....[43]....
        /*5008*/ 	.word	0x000307f0


	//   ....[44]....
        /*500c*/ 	.word	0x00030890


	//   ....[45]....
        /*5010*/ 	.word	0x000308b0


	//   ....[46]....
        /*5014*/ 	.word	0x00030950


	//   ....[47]....
        /*5018*/ 	.word	0x00030960


	//   ....[48]....
        /*501c*/ 	.word	0x00030a10


	//   ....[49]....
        /*5020*/ 	.word	0x00030a20


	//   ....[50]....
        /*5024*/ 	.word	0x00030ab0


	//   ....[51]....
        /*5028*/ 	.word	0x00030ac0


	//   ....[52]....
        /*502c*/ 	.word	0x00030ad0


	//   ....[53]....
        /*5030*/ 	.word	0x00030ae0


	//   ....[54]....
        /*5034*/ 	.word	0x00031220


	//   ....[55]....
        /*5038*/ 	.word	0x00031240


	//   ....[56]....
        /*503c*/ 	.word	0x00031270


	//   ....[57]....
        /*5040*/ 	.word	0x00031340


	//   ....[58]....
        /*5044*/ 	.word	0x000313e0


	//   ....[59]....
        /*5048*/ 	.word	0x000313f0


	//   ....[60]....
        /*504c*/ 	.word	0x00031490


	//   ....[61]....
        /*5050*/ 	.word	0x000314a0


	//   ....[62]....
        /*5054*/ 	.word	0x00031520


	//   ....[63]....
        /*5058*/ 	.word	0x00031530


	//   ....[64]....
        /*505c*/ 	.word	0x000315c0


	//   ....[65]....
        /*5060*/ 	.word	0x000315d0


	//   ....[66]....
        /*5064*/ 	.word	0x000315e0


	//   ....[67]....
        /*5068*/ 	.word	0x00031670


	//   ....[68]....
        /*506c*/ 	.word	0x00031680


	//   ....[69]....
        /*5070*/ 	.word	0x000316d0


	//   ....[70]....
        /*5074*/ 	.word	0x00033970


	//   ....[71]....
        /*5078*/ 	.word	0x00033eb0


	//   ....[72]....
        /*507c*/ 	.word	0x00034020


	//   ....[73]....
        /*5080*/ 	.word	0x00034090


	//   ....[74]....
        /*5084*/ 	.word	0x00034130


	//   ....[75]....
        /*5088*/ 	.word	0x000341d0


	//   ....[76]....
        /*508c*/ 	.word	0x000342b0


	//   ....[77]....
        /*5090*/ 	.word	0x000343c0


	//   ....[78]....
        /*5094*/ 	.word	0x00034420


	//   ....[79]....
        /*5098*/ 	.word	0x00034530


	//   ....[80]....
        /*509c*/ 	.word	0x000345a0


	//   ....[81]....
        /*50a0*/ 	.word	0x000346b0


	//   ....[82]....
        /*50a4*/ 	.word	0x00034710


	//   ....[83]....
        /*50a8*/ 	.word	0x00034830


	//   ....[84]....
        /*50ac*/ 	.word	0x00034890


	//   ....[85]....
        /*50b0*/ 	.word	0x00034980


	//   ....[86]....
        /*50b4*/ 	.word	0x000349f0


	//   ....[87]....
        /*50b8*/ 	.word	0x00034aa0


	//   ....[88]....
        /*50bc*/ 	.word	0x00034b90


	//   ....[89]....
        /*50c0*/ 	.word	0x00034c40


	//   ....[90]....
        /*50c4*/ 	.word	0x00034ee0


	//   ....[91]....
        /*50c8*/ 	.word	0x00034f60


	//   ....[92]....
        /*50cc*/ 	.word	0x00035090


	//   ....[93]....
        /*50d0*/ 	.word	0x000350e0


	//   ....[94]....
        /*50d4*/ 	.word	0x00035200


	//   ....[95]....
        /*50d8*/ 	.word	0x00035250


	//   ....[96]....
        /*50dc*/ 	.word	0x00035370


	//   ....[97]....
        /*50e0*/ 	.word	0x000353c0


	//   ....[98]....
        /*50e4*/ 	.word	0x00035550


	//   ....[99]....
        /*50e8*/ 	.word	0x000355a0


	//   ....[100]....
        /*50ec*/ 	.word	0x00035630


	//   ....[101]....
        /*50f0*/ 	.word	0x00035680


	//   ....[102]....
        /*50f4*/ 	.word	0x000357a0


	//   ....[103]....
        /*50f8*/ 	.word	0x00035870


	//   ....[104]....
        /*50fc*/ 	.word	0x00035c80


	//   ....[105]....
        /*5100*/ 	.word	0x000381b0


	//   ....[106]....
        /*5104*/ 	.word	0x000389a0


	//   ....[107]....
        /*5108*/ 	.word	0x00039c70


	//   ....[108]....
        /*510c*/ 	.word	0x00039cc0


	//   ....[109]....
        /*5110*/ 	.word	0x00039d20


	//   ....[110]....
        /*5114*/ 	.word	0x00039d40


	//----- nvinfo : EIATTR_REG_RECONFIG
	.align		4
.L_351:
        /*5118*/ 	.byte	0x01, 0x54
	.zero		2


	//----- nvinfo : EIATTR_SYSCALL_OFFSETS
	.align		4
        /*511c*/ 	.byte	0x04, 0x46
        /*511e*/ 	.short	(.L_353 - .L_352)


	//   ....[0]....
.L_352:
        /*5120*/ 	.word	0x00001ee0


	//   ....[1]....
        /*5124*/ 	.word	0x0002f9e0


	//   ....[2]....
        /*5128*/ 	.word	0x0002fb20


	//   ....[3]....
        /*512c*/ 	.word	0x0002fc10


	//   ....[4]....
        /*5130*/ 	.word	0x000302b0


	//   ....[5]....
        /*5134*/ 	.word	0x00030e00


	//----- nvinfo : EIATTR_MBARRIER_INSTR_OFFSETS
	.align		4
.L_353:
        /*5138*/ 	.byte	0x04, 0x39
        /*513a*/ 	.short	(.L_355 - .L_354)


	//   ....[0]....
.L_354:
        /*513c*/ 	.word	0x000002a0
        /*5140*/ 	.word	0x000000ff
        /*5144*/ 	.word	0x00032400
        /*5148*/ 	.short	0x0100
        /*514a*/ 	.byte	0x08
	.zero		1


	//   ....[1]....
        /*514c*/ 	.word	0x000002b0
        /*5150*/ 	.word	0x000000ff
        /*5154*/ 	.word	0x00032410
        /*5158*/ 	.short	0x0100
        /*515a*/ 	.byte	0x08
	.zero		1


	//   ....[2]....
        /*515c*/ 	.word	0x000002c0
        /*5160*/ 	.word	0x000000ff
        /*5164*/ 	.word	0x00032420
        /*5168*/ 	.short	0x0100
        /*516a*/ 	.byte	0x08
	.zero		1


	//   ....[3]....
        /*516c*/ 	.word	0x000003b0
        /*5170*/ 	.word	0x000000ff
        /*5174*/ 	.word	0x00032430
        /*5178*/ 	.short	0x0100
        /*517a*/ 	.byte	0x08
	.zero		1


	//   ....[4]....
        /*517c*/ 	.word	0x000003c0
        /*5180*/ 	.word	0x000000ff
        /*5184*/ 	.word	0x00032440
        /*5188*/ 	.short	0x0100
        /*518a*/ 	.byte	0x08
	.zero		1


	//   ....[5]....
        /*518c*/ 	.word	0x000003d0
        /*5190*/ 	.word	0x000000ff
        /*5194*/ 	.word	0x00032438
        /*5198*/ 	.short	0x0100
        /*519a*/ 	.byte	0x08
	.zero		1


	//   ....[6]....
        /*519c*/ 	.word	0x000003e0
        /*51a0*/ 	.word	0x000000ff
        /*51a4*/ 	.word	0x00032448
        /*51a8*/ 	.short	0x0100
        /*51aa*/ 	.byte	0x08
	.zero		1


	//   ....[7]....
        /*51ac*/ 	.word	0x00000510
        /*51b0*/ 	.word	0x000000ff
        /*51b4*/ 	.word	0x00032450
        /*51b8*/ 	.short	0x0100
        /*51ba*/ 	.byte	0x08
	.zero		1


	//   ....[8]....
        /*51bc*/ 	.word	0x00000520
        /*51c0*/ 	.word	0x000000ff
        /*51c4*/ 	.word	0x00032460
        /*51c8*/ 	.short	0x0100
        /*51ca*/ 	.byte	0x08
	.zero		1


	//   ....[9]....
        /*51cc*/ 	.word	0x00000530
        /*51d0*/ 	.word	0x000000ff
        /*51d4*/ 	.word	0x00032458
        /*51d8*/ 	.short	0x0100
        /*51da*/ 	.byte	0x08
	.zero		1


	//   ....[10]....
        /*51dc*/ 	.word	0x00000540
        /*51e0*/ 	.word	0x000000ff
        /*51e4*/ 	.word	0x00032468
        /*51e8*/ 	.short	0x0100
        /*51ea*/ 	.byte	0x08
	.zero		1


	//   ....[11]....
        /*51ec*/ 	.word	0x00000630
        /*51f0*/ 	.word	0x000000ff
        /*51f4*/ 	.word	0x00032470
        /*51f8*/ 	.short	0x0100
        /*51fa*/ 	.byte	0x06
	.zero		1


	//   ....[12]....
        /*51fc*/ 	.word	0x00000640
        /*5200*/ 	.word	0x000000ff
        /*5204*/ 	.word	0x00032480
        /*5208*/ 	.short	0x0100
        /*520a*/ 	.byte	0x06
	.zero		1


	//   ....[13]....
        /*520c*/ 	.word	0x00000650
        /*5210*/ 	.word	0x000000ff
        /*5214*/ 	.word	0x00032478
        /*5218*/ 	.short	0x0100
        /*521a*/ 	.byte	0x06
	.zero		1


	//   ....[14]....
        /*521c*/ 	.word	0x00000660
        /*5220*/ 	.word	0x000000ff
        /*5224*/ 	.word	0x00032488
        /*5228*/ 	.short	0x0100
        /*522a*/ 	.byte	0x06
	.zero		1


	//   ....[15]....
        /*522c*/ 	.word	0x00000790
        /*5230*/ 	.word	0x000000ff
        /*5234*/ 	.word	0x00032490
        /*5238*/ 	.short	0x0100
        /*523a*/ 	.byte	0x08
	.zero		1


	//   ....[16]....
        /*523c*/ 	.word	0x000007a0
        /*5240*/ 	.word	0x000000ff
        /*5244*/ 	.word	0x000324a0
        /*5248*/ 	.short	0x0100
        /*524a*/ 	.byte	0x08
	.zero		1


	//   ....[17]....
        /*524c*/ 	.word	0x000007b0
        /*5250*/ 	.word	0x000000ff
        /*5254*/ 	.word	0x00032498
        /*5258*/ 	.short	0x0100
        /*525a*/ 	.byte	0x08
	.zero		1


	//   ....[18]....
        /*525c*/ 	.word	0x000007c0
        /*5260*/ 	.word	0x000000ff
        /*5264*/ 	.word	0x000324a8
        /*5268*/ 	.short	0x0100
        /*526a*/ 	.byte	0x08
	.zero		1


	//   ....[19]....
        /*526c*/ 	.word	0x000008f0
        /*5270*/ 	.word	0x000000ff
        /*5274*/ 	.word	0x000324b0
        /*5278*/ 	.short	0x0100
        /*527a*/ 	.byte	0x08
	.zero		1


	//   ....[20]....
        /*527c*/ 	.word	0x00000900
        /*5280*/ 	.word	0x000000ff
        /*5284*/ 	.word	0x000324c0
        /*5288*/ 	.short	0x0100
        /*528a*/ 	.byte	0x08
	.zero		1


	//   ....[21]....
        /*528c*/ 	.word	0x00000910
        /*5290*/ 	.word	0x000000ff
        /*5294*/ 	.word	0x000324b8
        /*5298*/ 	.short	0x0100
        /*529a*/ 	.byte	0x08
	.zero		1


	//   ....[22]....
        /*529c*/ 	.word	0x00000920
        /*52a0*/ 	.word	0x000000ff
        /*52a4*/ 	.word	0x000324c8
        /*52a8*/ 	.short	0x0100
        /*52aa*/ 	.byte	0x08
	.zero		1


	//   ....[23]....
        /*52ac*/ 	.word	0x000021f0
        /*52b0*/ 	.word	0x00000048
        /*52b4*/ 	.word	0x00032400
        /*52b8*/ 	.short	0x010a
        /*52ba*/ 	.byte	0x3f
	.zero		1


	//   ....[24]....
        /*52bc*/ 	.word	0x000025d0
        /*52c0*/ 	.word	0x0000000a
        /*52c4*/ 	.word	0x00000000
        /*52c8*/ 	.short	0x010a
        /*52ca*/ 	.byte	0x3f
	.zero		1


	//   ....[25]....
        /*52cc*/ 	.word	0x00002630
        /*52d0*/ 	.word	0x0000000a
        /*52d4*/ 	.word	0x00000000
        /*52d8*/ 	.short	0x010a
        /*52da*/ 	.byte	0x3f
	.zero		1


	//   ....[26]....
        /*52dc*/ 	.word	0x000029e0
        /*52e0*/ 	.word	0x00000048
        /*52e4*/ 	.word	0x00032410
        /*52e8*/ 	.short	0x010a
        /*52ea*/ 	.byte	0x3f
	.zero		1


	//   ....[27]....
        /*52ec*/ 	.word	0x00002ae0
        /*52f0*/ 	.word	0x0000000a
        /*52f4*/ 	.word	0x00000000
        /*52f8*/ 	.short	0x010a
        /*52fa*/ 	.byte	0x3f
	.zero		1


	//   ....[28]....
        /*52fc*/ 	.word	0x00002b40
        /*5300*/ 	.word	0x0000000a
        /*5304*/ 	.word	0x00000000
        /*5308*/ 	.short	0x010a
        /*530a*/ 	.byte	0x3f
	.zero		1


	//   ....[29]....
        /*530c*/ 	.word	0x00003840
        /*5310*/ 	.word	0x00000007
        /*5314*/ 	.word	0x00000000
        /*5318*/ 	.short	0x0101
        /*531a*/ 	.byte	0x3f
	.zero		1


	//   ....[30]....
        /*531c*/ 	.word	0x00008f80
        /*5320*/ 	.word	0x00000019
        /*5324*/ 	.word	0x00000000
        /*5328*/ 	.short	0x0101
        /*532a*/ 	.byte	0x3f
	.zero		1


	//   ....[31]....
        /*532c*/ 	.word	0x000096a0
        /*5330*/ 	.word	0x00000005
        /*5334*/ 	.word	0x00000000
        /*5338*/ 	.short	0x010a
        /*533a*/ 	.byte	0x3f
	.zero		1


	//   ....[32]....
        /*533c*/ 	.word	0x00009750
        /*5340*/ 	.word	0x00000000
        /*5344*/ 	.word	0x00000000
        /*5348*/ 	.short	0x010a
        /*534a*/ 	.byte	0x3f
	.zero		1


	//   ....[33]....
        /*534c*/ 	.word	0x00009b80
        /*5350*/ 	.word	0x00000000
        /*5354*/ 	.word	0x00000000
        /*5358*/ 	.short	0x010a
        /*535a*/ 	.byte	0x3f
	.zero		1


	//   ....[34]....
        /*535c*/ 	.word	0x00009c30
        /*5360*/ 	.word	0x00000004
        /*5364*/ 	.word	0x00000000
        /*5368*/ 	.short	0x010a
        /*536a*/ 	.byte	0x3f
	.zero		1


	//   ....[35]....
        /*536c*/ 	.word	0x0000a940
        /*5370*/ 	.word	0x00000000
        /*5374*/ 	.word	0x00000000
        /*5378*/ 	.short	0x0101
        /*537a*/ 	.byte	0x3f
	.zero		1


	//   ....[36]....
        /*537c*/ 	.word	0x00020140
        /*5380*/ 	.word	0x00000000
        /*5384*/ 	.word	0x00000000
        /*5388*/ 	.short	0x0101
        /*538a*/ 	.byte	0x3f
	.zero		1


	//   ....[37]....
        /*538c*/ 	.word	0x00020350
        /*5390*/ 	.word	0x00000003
        /*5394*/ 	.word	0x00000000
        /*5398*/ 	.short	0x010a
        /*539a*/ 	.byte	0x3f
	.zero		1


	//   ....[38]....
        /*539c*/ 	.word	0x00020450
        /*53a0*/ 	.word	0x00000000
        /*53a4*/ 	.word	0x00000000
        /*53a8*/ 	.short	0x010a
        /*53aa*/ 	.byte	0x3f
	.zero		1


	//   ....[39]....
        /*53ac*/ 	.word	0x00020880
        /*53b0*/ 	.word	0x00000000
        /*53b4*/ 	.word	0x00000000
        /*53b8*/ 	.short	0x010a
        /*53ba*/ 	.byte	0x3f
	.zero		1


	//   ....[40]....
        /*53bc*/ 	.word	0x00020930
        /*53c0*/ 	.word	0x00000002
        /*53c4*/ 	.word	0x00000000
        /*53c8*/ 	.short	0x010a
        /*53ca*/ 	.byte	0x3f
	.zero		1


	//   ....[41]....
        /*53cc*/ 	.word	0x00021600
        /*53d0*/ 	.word	0x00000000
        /*53d4*/ 	.word	0x00000000
        /*53d8*/ 	.short	0x0101
        /*53da*/ 	.byte	0x3f
	.zero		1


	//   ....[42]....
        /*53dc*/ 	.word	0x0002b2d0
        /*53e0*/ 	.word	0x00000000
        /*53e4*/ 	.word	0x00000000
        /*53e8*/ 	.short	0x0101
        /*53ea*/ 	.byte	0x3f
	.zero		1


	//   ....[43]....
        /*53ec*/ 	.word	0x0002c7a0
        /*53f0*/ 	.word	0x000000ff
        /*53f4*/ 	.word	0x00000000
        /*53f8*/ 	.short	0x0101
        /*53fa*/ 	.byte	0x04
	.zero		1


	//   ....[44]....
        /*53fc*/ 	.word	0x0002ff80
        /*5400*/ 	.word	0x000000ff
        /*5404*/ 	.word	0x00032440
        /*5408*/ 	.short	0x010a
        /*540a*/ 	.byte	0x26
	.zero		1


	//   ....[45]....
        /*540c*/ 	.word	0x00030c10
        /*5410*/ 	.word	0x000000ff
        /*5414*/ 	.word	0x00032400
        /*5418*/ 	.short	0x0107
        /*541a*/ 	.byte	0x26
	.zero		1


	//   ....[46]....
        /*541c*/ 	.word	0x00030c90
        /*5420*/ 	.word	0x000000ff
        /*5424*/ 	.word	0x00032400
        /*5428*/ 	.short	0x0101
        /*542a*/ 	.byte	0x26
	.zero		1


	//   ....[47]....
        /*542c*/ 	.word	0x00031880
        /*5430*/ 	.word	0x000000ff
        /*5434*/ 	.word	0x00032410
        /*5438*/ 	.short	0x0107
        /*543a*/ 	.byte	0x26
	.zero		1


	//   ....[48]....
        /*543c*/ 	.word	0x000318e0
        /*5440*/ 	.word	0x000000ff
        /*5444*/ 	.word	0x00032410
        /*5448*/ 	.short	0x0101
        /*544a*/ 	.byte	0x26
	.zero		1


	//   ....[49]....
        /*544c*/ 	.word	0x000318f0
        /*5450*/ 	.word	0x000000ff
        /*5454*/ 	.word	0x00032420
        /*5458*/ 	.short	0x010a
        /*545a*/ 	.byte	0x26
	.zero		1


	//   ....[50]....
        /*545c*/ 	.word	0x00031950
        /*5460*/ 	.word	0x000000ff
        /*5464*/ 	.word	0x00032460
        /*5468*/ 	.short	0x010a
        /*546a*/ 	.byte	0x26
	.zero		1


	//   ....[51]....
        /*546c*/ 	.word	0x000321d0
        /*5470*/ 	.word	0x000000ff
        /*5474*/ 	.word	0x00032448
        /*5478*/ 	.short	0x010a
        /*547a*/ 	.byte	0x26
	.zero		1


	//   ....[52]....
        /*547c*/ 	.word	0x000323a0
        /*5480*/ 	.word	0x000000ff
        /*5484*/ 	.word	0x00032468
        /*5488*/ 	.short	0x010a
        /*548a*/ 	.byte	0x26
	.zero		1


	//   ....[53]....
        /*548c*/ 	.word	0x000329f0
        /*5490*/ 	.word	0x000000ff
        /*5494*/ 	.word	0x00032440
        /*5498*/ 	.short	0x010a
        /*549a*/ 	.byte	0x26
	.zero		1


	//   ....[54]....
        /*549c*/ 	.word	0x00032bd0
        /*54a0*/ 	.word	0x000000ff
        /*54a4*/ 	.word	0x00032460
        /*54a8*/ 	.short	0x010a
        /*54aa*/ 	.byte	0x26
	.zero		1


	//   ....[55]....
        /*54ac*/ 	.word	0x00033250
        /*54b0*/ 	.word	0x000000ff
        /*54b4*/ 	.word	0x00032448
        /*54b8*/ 	.short	0x010a
        /*54ba*/ 	.byte	0x26
	.zero		1


	//   ....[56]....
        /*54bc*/ 	.word	0x00033430
        /*54c0*/ 	.word	0x000000ff
        /*54c4*/ 	.word	0x00032468
        /*54c8*/ 	.short	0x010a
        /*54ca*/ 	.byte	0x26
	.zero		1


	//   ....[57]....
        /*54cc*/ 	.word	0x00033900
        /*54d0*/ 	.word	0x00000002
        /*54d4*/ 	.word	0x00032420
        /*54d8*/ 	.short	0x010a
        /*54da*/ 	.byte	0x3f
	.zero		1


	//   ....[58]....
        /*54dc*/ 	.word	0x00033a80
        /*54e0*/ 	.word	0x00000008
        /*54e4*/ 	.word	0x00000000
        /*54e8*/ 	.short	0x010a
        /*54ea*/ 	.byte	0x3f
	.zero		1


	//   ....[59]....
        /*54ec*/ 	.word	0x00033af0
        /*54f0*/ 	.word	0x00000003
        /*54f4*/ 	.word	0x00000000
        /*54f8*/ 	.short	0x010a
        /*54fa*/ 	.byte	0x3f
	.zero		1


	//   ....[60]....
        /*54fc*/ 	.word	0x00033b50
        /*5500*/ 	.word	0x00000006
        /*5504*/ 	.word	0x00000000
        /*5508*/ 	.short	0x010a
        /*550a*/ 	.byte	0x3f
	.zero		1


	//   ....[61]....
        /*550c*/ 	.word	0x00033b80
        /*5510*/ 	.word	0x00000003
        /*5514*/ 	.word	0x00000000
        /*5518*/ 	.short	0x010a
        /*551a*/ 	.byte	0x3f
	.zero		1


	//   ....[62]....
        /*551c*/ 	.word	0x00033be0
        /*5520*/ 	.word	0x00000048
        /*5524*/ 	.word	0x00032400
        /*5528*/ 	.short	0x010a
        /*552a*/ 	.byte	0x3f
	.zero		1


	//   ....[63]....
        /*552c*/ 	.word	0x00033c30
        /*5530*/ 	.word	0x0000000a
        /*5534*/ 	.word	0x00000000
        /*5538*/ 	.short	0x010a
        /*553a*/ 	.byte	0x3f
	.zero		1


	//   ....[64]....
        /*553c*/ 	.word	0x00033c80
        /*5540*/ 	.word	0x00000048
        /*5544*/ 	.word	0x00032410
        /*5548*/ 	.short	0x010a
        /*554a*/ 	.byte	0x3f
	.zero		1


	//   ....[65]....
        /*554c*/ 	.word	0x00033cd0
        /*5550*/ 	.word	0x0000000a
        /*5554*/ 	.word	0x00000000
        /*5558*/ 	.short	0x010a
        /*555a*/ 	.byte	0x3f
	.zero		1


	//   ....[66]....
        /*555c*/ 	.word	0x00033d20
        /*5560*/ 	.word	0x00000000
        /*5564*/ 	.word	0x00000000
        /*5568*/ 	.short	0x010a
        /*556a*/ 	.byte	0x3f
	.zero		1


	//   ....[67]....
        /*556c*/ 	.word	0x00033d70
        /*5570*/ 	.word	0x00000004
        /*5574*/ 	.word	0x00000000
        /*5578*/ 	.short	0x010a
        /*557a*/ 	.byte	0x3f
	.zero		1


	//   ....[68]....
        /*557c*/ 	.word	0x00033dc0
        /*5580*/ 	.word	0x00000000
        /*5584*/ 	.word	0x00000000
        /*5588*/ 	.short	0x010a
        /*558a*/ 	.byte	0x3f
	.zero		1


	//   ....[69]....
        /*558c*/ 	.word	0x00033e10
        /*5590*/ 	.word	0x00000002
        /*5594*/ 	.word	0x00000000
        /*5598*/ 	.short	0x010a
        /*559a*/ 	.byte	0x3f
	.zero		1


	//   ....[70]....
        /*559c*/ 	.word	0x00033f70
        /*55a0*/ 	.word	0x00000003
        /*55a4*/ 	.word	0x00032440
        /*55a8*/ 	.short	0x010a
        /*55aa*/ 	.byte	0x3f
	.zero		1


	//   ....[71]....
        /*55ac*/ 	.word	0x000358b0
        /*55b0*/ 	.word	0x00000003
        /*55b4*/ 	.word	0x00032420
        /*55b8*/ 	.short	0x010a
        /*55ba*/ 	.byte	0x3f
	.zero		1


	//   ....[72]....
        /*55bc*/ 	.word	0x00035910
        /*55c0*/ 	.word	0x00000003
        /*55c4*/ 	.word	0x00032460
        /*55c8*/ 	.short	0x010a
        /*55ca*/ 	.byte	0x3f
	.zero		1


	//   ....[73]....
        /*55cc*/ 	.word	0x00035970
        /*55d0*/ 	.word	0x00000003
        /*55d4*/ 	.word	0x00032448
        /*55d8*/ 	.short	0x010a
        /*55da*/ 	.byte	0x3f
	.zero		1


	//   ....[74]....
        /*55dc*/ 	.word	0x000359d0
        /*55e0*/ 	.word	0x00000003
        /*55e4*/ 	.word	0x00032468
        /*55e8*/ 	.short	0x010a
        /*55ea*/ 	.byte	0x3f
	.zero		1


	//   ....[75]....
        /*55ec*/ 	.word	0x00035a30
        /*55f0*/ 	.word	0x00000003
        /*55f4*/ 	.word	0x00032440
        /*55f8*/ 	.short	0x010a
        /*55fa*/ 	.byte	0x3f
	.zero		1


	//   ....[76]....
        /*55fc*/ 	.word	0x00035a90
        /*5600*/ 	.word	0x00000003
        /*5604*/ 	.word	0x00032460
        /*5608*/ 	.short	0x010a
        /*560a*/ 	.byte	0x3f
	.zero		1


	//   ....[77]....
        /*560c*/ 	.word	0x00035af0
        /*5610*/ 	.word	0x00000003
        /*5614*/ 	.word	0x00032448
        /*5618*/ 	.short	0x010a
        /*561a*/ 	.byte	0x3f
	.zero		1


	//   ....[78]....
        /*561c*/ 	.word	0x00035b50
        /*5620*/ 	.word	0x00000003
        /*5624*/ 	.word	0x00032468
        /*5628*/ 	.short	0x010a
        /*562a*/ 	.byte	0x3f
	.zero		1


	//   ....[79]....
        /*562c*/ 	.word	0x00035ba0
        /*5630*/ 	.word	0x00000002
        /*5634*/ 	.word	0x00032420
        /*5638*/ 	.short	0x010a
        /*563a*/ 	.byte	0x3f
	.zero		1


	//   ....[80]....
        /*563c*/ 	.word	0x00035d40
        /*5640*/ 	.word	0x00000008
        /*5644*/ 	.word	0x00000000
        /*5648*/ 	.short	0x010a
        /*564a*/ 	.byte	0x3f
	.zero		1


	//   ....[81]....
        /*564c*/ 	.word	0x00035d90
        /*5650*/ 	.word	0x00000003
        /*5654*/ 	.word	0x00000000
        /*5658*/ 	.short	0x010a
        /*565a*/ 	.byte	0x3f
	.zero		1


	//   ....[82]....
        /*565c*/ 	.word	0x00035de0
        /*5660*/ 	.word	0x00000006
        /*5664*/ 	.word	0x00000000
        /*5668*/ 	.short	0x010a
        /*566a*/ 	.byte	0x3f
	.zero		1


	//   ....[83]....
        /*566c*/ 	.word	0x000361a0
        /*5670*/ 	.word	0x00000000
        /*5674*/ 	.word	0x00000000
        /*5678*/ 	.short	0x010a
        /*567a*/ 	.byte	0x3f
	.zero		1


	//   ....[84]....
        /*567c*/ 	.word	0x000362e0
        /*5680*/ 	.word	0x0000000a
        /*5684*/ 	.word	0x00000000
        /*5688*/ 	.short	0x010a
        /*568a*/ 	.byte	0x3f
	.zero		1


	//   ....[85]....
        /*568c*/ 	.word	0x00036940
        /*5690*/ 	.word	0x00000000
        /*5694*/ 	.word	0x00000000
        /*5698*/ 	.short	0x010a
        /*569a*/ 	.byte	0x3f
	.zero		1


	//   ....[86]....
        /*569c*/ 	.word	0x00036a80
        /*56a0*/ 	.word	0x0000000a
        /*56a4*/ 	.word	0x00000000
        /*56a8*/ 	.short	0x010a
        /*56aa*/ 	.byte	0x3f
	.zero		1


	//   ....[87]....
        /*56ac*/ 	.word	0x00037bd0
        /*56b0*/ 	.word	0x00000006
        /*56b4*/ 	.word	0x00000000
        /*56b8*/ 	.short	0x0101
        /*56ba*/ 	.byte	0x3f
	.zero		1


	//   ....[88]....
        /*56bc*/ 	.word	0x000519e0
        /*56c0*/ 	.word	0x00000000
        /*56c4*/ 	.word	0x00000000
        /*56c8*/ 	.short	0x0101
        /*56ca*/ 	.byte	0x3f
	.zero		1


	//   ....[89]....
        /*56cc*/ 	.word	0x00051a10
        /*56d0*/ 	.word	0x0000000a
        /*56d4*/ 	.word	0x00000000
        /*56d8*/ 	.short	0x010a
        /*56da*/ 	.byte	0x3f
	.zero		1


	//   ....[90]....
        /*56dc*/ 	.word	0x00051a60
        /*56e0*/ 	.word	0x0000000a
        /*56e4*/ 	.word	0x00000000
        /*56e8*/ 	.short	0x010a
        /*56ea*/ 	.byte	0x3f
	.zero		1


	//----- nvinfo : EIATTR_NUM_MBARRIERS
	.align		4
.L_355:
        /*56ec*/ 	.byte	0x03, 0x38
        /*56ee*/ 	.short	0x0017


	//----- nvinfo : EIATTR_EXIT_INSTR_OFFSETS
	.align		4
        /*56f0*/ 	.byte	0x04, 0x1c
        /*56f2*/ 	.short	(.L_357 - .L_356)


	//   ....[0]....
.L_356:
        /*56f4*/ 	.word	0x00033bd0


	//----- nvinfo : EIATTR_MAX_THREADS
	.align		4
.L_357:
        /*56f8*/ 	.byte	0x04, 0x05
        /*56fa*/ 	.short	(.L_359 - .L_358)
.L_358:
        /*56fc*/ 	.word	0x00000180
        /*5700*/ 	.word	0x00000001
        /*5704*/ 	.word	0x00000001


	//----- nvinfo : EIATTR_CRS_STACK_SIZE
	.align		4
.L_359:
        /*5708*/ 	.byte	0x04, 0x1e
        /*570a*/ 	.short	(.L_361 - .L_360)
.L_360:
        /*570c*/ 	.word	0x00000000


	//----- nvinfo : EIATTR_CBANK_PARAM_SIZE
	.align		4
.L_361:
        /*5710*/ 	.byte	0x03, 0x19
        /*5712*/ 	.short	0x0b70


	//----- nvinfo : EIATTR_PARAM_CBANK
	.align		4
        /*5714*/ 	.byte	0x04, 0x0a
        /*5716*/ 	.short	(.L_363 - .L_362)
	.align		4
.L_362:
        /*5718*/ 	.word	index@(.nv.constant0._ZN7cutlass13device_kernelIN5flash11enable_sm90INS1_16FlashAttnFwdSm90INS1_25CollectiveMainloopFwdSm90ILi2EN4cute5tupleIJNS5_1CILi1EEES8_S8_EEENS6_IJNS7_ILi128EEENS7_ILi96EEENS7_ILi64EEEEEELi256ENS_10bfloat16_tEfNS_4arch4Sm90ELb0ELb1ELb1ELb0ELb0ELb0ELb1ELb1ELb0ELb1ELb1ELb0EEENS1_21CollectiveEpilogueFwdINS6_IJSA_NS7_ILi256EEESB_EEES9_SE_SG_Li256ELb0ELb1ELb1ELb0EEENS1_19SingleTileSchedulerILb0ELb1ELb1ELi128EEEEEEEEEvNT_6ParamsE)
        /*571c*/ 	.short	0x0210
        /*571e*/ 	.short	0x0b70


	//----- nvinfo : EIATTR_SW_WAR
	.align		4
.L_363:
        /*5720*/ 	.byte	0x04, 0x36
        /*5722*/ 	.short	(.L_365 - .L_364)
.L_364:
        /*5724*/ 	.word	0x00000008
.L_365:


//--------------------- .nv.info._ZN7cutlass13device_kernelIN5flash11enable_sm90INS1_16FlashAttnFwdSm90INS1_25CollectiveMainloopFwdSm90ILi2EN4cute5tupleIJNS5_1CILi1EEES8_S8_EEENS6_IJNS7_ILi128EEENS7_ILi96EEENS7_ILi64EEEEEELi256ENS_10bfloat16_tEfNS_4arch4Sm90ELb0ELb1ELb1ELb1ELb0ELb0ELb0ELb1ELb0ELb1ELb1ELb0EEENS1_21CollectiveEpilogueFwdINS6_IJSA_NS7_ILi256EEESB_EEES9_SE_SG_Li256ELb1ELb1ELb1ELb0EEENS1_36VarlenDynamicPersistentTileSchedulerILi128ELi96ELi256ELi128ELb1ELb1ELb1ELb1ELb0ELb1EEEEEEEEEvNT_6ParamsE --------------------------
	.section	.nv.info._ZN7cutlass13device_kernelIN5flash11enable_sm90INS1_16FlashAttnFwdSm90INS1_25CollectiveMainloopFwdSm90ILi2EN4cute5tupleIJNS5_1CILi1EEES8_S8_EEENS6_IJNS7_ILi128EEENS7_ILi96EEENS7_ILi64EEEEEELi256ENS_10bfloat16_tEfNS_4arch4Sm90ELb0ELb1ELb1ELb1ELb0ELb0ELb0ELb1ELb0ELb1ELb1ELb0EEENS1_21CollectiveEpilogueFwdINS6_IJSA_NS7_ILi256EEESB_EEES9_SE_SG_Li256ELb1ELb1ELb1ELb0EEENS1_36VarlenDynamicPersistentTileSchedulerILi128ELi96ELi256ELi128ELb1ELb1ELb1ELb1ELb0ELb1EEEEEEEEEvNT_6ParamsE,"",@"SHT_CUDA_INFO"
	.sectionflags	@""
	.align	4


	//----- nvinfo : EIATTR_CUDA_API_VERSION
	.align		4
        /*0000*/ 	.byte	0x04, 0x37
        /*0002*/ 	.short	(.L_367 - .L_366)
.L_366:
        /*0004*/ 	.word	0x00000082


	//----- nvinfo : EIATTR_KPARAM_INFO
	.align		4
.L_367:
        /*0008*/ 	.byte	0x04, 0x17
        /*000a*/ 	.short	(.L_369 - .L_368)
.L_368:
        /*000c*/ 	.word	0x00000000
        /*0010*/ 	.short	0x0000
        /*0012*/ 	.short	0x0070
        /*0014*/ 	.byte	0x00, 0xf0, 0x01, 0x2a


	//----- nvinfo : EIATTR_SPARSE_MMA_MASK
	.align		4
.L_369:
        /*0018*/ 	.byte	0x03, 0x50
        /*001a*/ 	.short	0x0000


	//----- nvinfo : EIATTR_MAXREG_COUNT
	.align		4
        /*001c*/ 	.byte	0x03, 0x1b
        /*001e*/ 	.short	0x00a8


	//----- nvinfo : EIATTR_NUM_BARRIERS
	.align		4
        /*0020*/ 	.byte	0x02, 0x4c
        /*0022*/ 	.byte	0x10
	.zero		1


	//----- nvinfo : EIATTR_EXTERNS
	.align		4
        /*0024*/ 	.byte	0x04, 0x0f
        /*0026*/ 	.short	(.L_371 - .L_370)


	//   ....[0]....
	.align		4
.L_370:
        /*0028*/ 	.word	index@(__assertfail)


	//----- nvinfo : EIATTR_ANNOTATIONS
	.align		4
.L_371:
        /*002c*/ 	.byte	0x04, 0x55
        /*002e*/ 	.short	(.L_373 - .L_372)


	//   ....[0]....
.L_372:
        /* <DEDUP_REMOVED lines=70> */


	//----- nvinfo : EIATTR_MERCURY_ISA_VERSION
	.align		4
.L_373:
        /*0480*/ 	.byte	0x03, 0x5f
        /*0482*/ 	.short	0x0101


	//----- nvinfo : EIATTR_UNUSED_LOAD_BYTE_OFFSET
	.align		4
        /*0484*/ 	.byte	0x04, 0x44
        /*0486*/ 	.short	(.L_375 - .L_374)


	//   ....[0]....
.L_374:
        /*0488*/ 	.word	0x00000a30
        /*048c*/ 	.word	0x0000fff0


	//   ....[1]....
        /*0490*/ 	.word	0x0000f0a0
        /*0494*/ 	.word	0x0000fff0


	//----- nvinfo : EIATTR_INT_WARP_WIDE_INSTR_OFFSETS
	.align		4
.L_375:
        /*0498*/ 	.byte	0x04, 0x31
        /*049a*/ 	.short	(.L_377 - .L_376)


	//   ....[0]....
.L_376:
        /*049c*/ 	.word	0x00000130


	//   ....[1]....
        /*04a0*/ 	.word	0x00000170


	//   ....[2]....
        /*04a4*/ 	.word	0x000001e0


	//   ....[3]....
        /*04a8*/ 	.word	0x00004ea0


	//   ....[4]....
        /*04ac*/ 	.word	0x00015470


	//   ....[5]....
        /*04b0*/ 	.word	0x00015500


	//   ....[6]....
        /*04b4*/ 	.word	0x00019180


	//   ....[7]....
        /*04b8*/ 	.word	0x00019210


	//----- nvinfo : EIATTR_COOP_GROUP_MASK_REGIDS
	.align		4
.L_377:
        /*04bc*/ 	.byte	0x04, 0x29
        /*04be*/ 	.short	(.L_379 - .L_378)


	//   ....[0]....
.L_378:
        /*04c0*/ 	.word	0xffffffff


	//   ....[1]....
        /*04c4*/ 	.word	0xffffffff


	//   ....[2]....
        /*04c8*/ 	.word	0xffffffff


	//   ....[3]....
        /*04cc*/ 	.word	0xffffffff


	//   ....[4]....
        /*04d0*/ 	.word	0xffffffff


	//   ....[5]....
        /*04d4*/ 	.word	0xffffffff


	//   ....[6]....
        /*04d8*/ 	.word	0xffffffff


	//   ....[7]....
        /*04dc*/ 	.word	0xffffffff


	//   ....[8]....
        /*04e0*/ 	.word	0xffffffff


	//   ....[9]....
        /*04e4*/ 	.word	0xffffffff


	//   ....[10]....
        /*04e8*/ 	.word	0xffffffff


	//   ....[11]....
        /*04ec*/ 	.word	0xffffffff


	//   ....[12]....
        /*04f0*/ 	.word	0xffffffff


	//   ....[13]....
        /*04f4*/ 	.word	0xffffffff


	//   ....[14]....
        /*04f8*/ 	.word	0xffffffff


	//   ....[15]....
        /*04fc*/ 	.word	0xffffffff


	//   ....[16]....
        /*0500*/ 	.word	0xffffffff


	//   ....[17]....
        /*0504*/ 	.word	0xffffffff


	//   ....[18]....
        /*0508*/ 	.word	0xffffffff


	//   ....[19]....
        /*050c*/ 	.word	0xffffffff


	//   ....[20]....
        /*0510*/ 	.word	0xffffffff


	//   ....[21]....
        /*0514*/ 	.word	0xffffffff


	//   ....[22]....
        /*0518*/ 	.word	0xffffffff


	//   ....[23]....
        /*051c*/ 	.word	0xffffffff


	//   ....[24]....
        /*0520*/ 	.word	0xffffffff


	//   ....[25]....
        /*0524*/ 	.word	0xffffffff


	//   ....[26]....
        /*0528*/ 	.word	0xffffffff


	//   ....[27]....
        /*052c*/ 	.word	0xffffffff


	//   ....[28]....
        /*0530*/ 	.word	0xffffffff


	//   ....[29]....
        /*0534*/ 	.word	0xffffffff


	//   ....[30]....
        /*0538*/ 	.word	0xffffffff


	//   ....[31]....
        /*053c*/ 	.word	0xffffffff


	//   ....[32]....
        /*0540*/ 	.word	0xffffffff


	//   ....[33]....
        /*0544*/ 	.word	0xffffffff


	//   ....[34]....
        /*0548*/ 	.word	0xffffffff


	//   ....[35]....
        /*054c*/ 	.word	0xffffffff


	//   ....[36]....
        /*0550*/ 	.word	0xffffffff


	//   ....[37]....
        /*0554*/ 	.word	0xffffffff


	//   ....[38]....
        /*0558*/ 	.word	0xffffffff


	//   ....[39]....
        /*055c*/ 	.word	0xffffffff


	//   ....[40]....
        /*0560*/ 	.word	0xffffffff


	//   ....[41]....
        /*0564*/ 	.word	0xffffffff


	//   ....[42]....
        /*0568*/ 	.word	0xffffffff


	//   ....[43]....
        /*056c*/ 	.word	0xffffffff


	//   ....[44]....
        /*0570*/ 	.word	0xffffffff


	//   ....[45]....
        /*0574*/ 	.word	0xffffffff


	//   ....[46]....
        /*0578*/ 	.word	0xffffffff


	//   ....[47]....
        /*057c*/ 	.word	0xffffffff


	//   ....[48]....
        /*0580*/ 	.word	0xffffffff


	//   ....[49]....
        /*0584*/ 	.word	0xffffffff


	//   ....[50]....
        /*0588*/ 	.word	0xffffffff


	//   ....[51]....
        /*058c*/ 	.word	0xffffffff


	//   ....[52]....
        /*0590*/ 	.word	0xffffffff


	//   ....[53]....
        /*0594*/ 	.word	0xffffffff


	//   ....[54]....
        /*0598*/ 	.word	0xffffffff


	//   ....[55]....
        /*059c*/ 	.word	0xffffffff


	//   ....[56]....
        /*05a0*/ 	.word	0xffffffff


	//   ....[57]....
        /*05a4*/ 	.word	0xffffffff


	//   ....[58]....
        /*05a8*/ 	.word	0xffffffff


	//   ....[59]....
        /*05ac*/ 	.word	0xffffffff


	//   ....[60]....
        /*05b0*/ 	.word	0xffffffff


	//   ....[61]....
        /*05b4*/ 	.word	0xffffffff


	//   ....[62]....
        /*05b8*/ 	.word	0xffffffff


	//   ....[63]....
        /*05bc*/ 	.word	0xffffffff


	//   ....[64]....
        /*05c0*/ 	.word	0xffffffff


	//   ....[65]....
        /*05c4*/ 	.word	0xffffffff


	//   ....[66]....
        /*05c8*/ 	.word	0xffffffff


	//   ....[67]....
        /*05cc*/ 	.word	0xffffffff


	//   ....[68]....
        /*05d0*/ 	.word	0xffffffff


	//   ....[69]....
        /*05d4*/ 	.word	0xffffffff


	//   ....[70]....
        /*05d8*/ 	.word	0xffffffff


	//   ....[71]....
        /*05dc*/ 	.word	0xffffffff


	//   ....[72]....
        /*05e0*/ 	.word	0xffffffff


	//   ....[73]....
        /*05e4*/ 	.word	0xffffffff


	//   ....[74]....
        /*05e8*/ 	.word	0xffffffff


	//   ....[75]....
        /*05ec*/ 	.word	0xffffffff


	//   ....[76]....
        /*05f0*/ 	.word	0xffffffff


	//   ....[77]....
        /*05f4*/ 	.word	0xffffffff


	//   ....[78]....
        /*05f8*/ 	.word	0xffffffff


	//   ....[79]....
        /*05fc*/ 	.word	0xffffffff


	//   ....[80]....
        /*0600*/ 	.word	0xffffffff


	//   ....[81]....
        /*0604*/ 	.word	0xffffffff


	//   ....[82]....
        /*0608*/ 	.word	0xffffffff


	//   ....[83]....
        /*060c*/ 	.word	0xffffffff


	//   ....[84]....
        /*0610*/ 	.word	0xffffffff


	//   ....[85]....
        /*0614*/ 	.word	0xffffffff


	//   ....[86]....
        /*0618*/ 	.word	0xffffffff


	//   ....[87]....
        /*061c*/ 	.word	0xffffffff


	//   ....[88]....
        /*0620*/ 	.word	0xffffffff


	//   ....[89]....
        /*0624*/ 	.word	0xffffffff


	//   ....[90]....
        /*0628*/ 	.word	0xffffffff


	//   ....[91]....
        /*062c*/ 	.word	0xffffffff


	//   ....[92]....
        /*0630*/ 	.word	0xffffffff


	//   ....[93]....
        /*0634*/ 	.word	0xffffffff


	//   ....[94]....
        /*0638*/ 	.word	0xffffffff


	//   ....[95]....
        /*063c*/ 	.word	0xffffffff


	//   ....[96]....
        /*0640*/ 	.word	0xffffffff


	//   ....[97]....
        /*0644*/ 	.word	0xffffffff


	//   ....[98]....
        /*0648*/ 	.word	0xffffffff


	//   ....[99]....
        /*064c*/ 	.word	0xffffffff


	//   ....[100]....
        /*0650*/ 	.word	0xffffffff


	//   ....[101]....
        /*0654*/ 	.word	0xffffffff


	//   ....[102]....
        /*0658*/ 	.word	0xffffffff


	//   ....[103]....
        /*065c*/ 	.word	0xffffffff


	//   ....[104]....
        /*0660*/ 	.word	0xffffffff


	//   ....[105]....
        /*0664*/ 	.word	0xffffffff


	//   ....[106]....
        /*0668*/ 	.word	0xffffffff


	//   ....[107]....
        /*066c*/ 	.word	0xffffffff


	//   ....[108]....
        /*0670*/ 	.word	0xffffffff


	//   ....[109]....
        /*0674*/ 	.word	0xffffffff


	//   ....[110]....
        /*0678*/ 	.word	0xffffffff


	//   ....[111]....
        /*067c*/ 	.word	0x0500000f


	//   ....[112]....
        /*0680*/ 	.word	0x0500000f


	//   ....[113]....
        /*0684*/ 	.word	0x0500000f


	//   ....[114]....
        /*0688*/ 	.word	0x0500000f


	//   ....[115]....
        /*068c*/ 	.word	0x0500000f


	//   ....[116]....
        /*0690*/ 	.word	0x0500000f


	//   ....[117]....
        /*0694*/ 	.word	0x0500000f


	//   ....[118]....
        /*0698*/ 	.word	0x0500000f


	//   ....[119]....
        /*069c*/ 	.word	0x0500000f


	//   ....[120]....
        /*06a0*/ 	.word	0x0500000f


	//   ....[121]....
        /*06a4*/ 	.word	0x0500000f


	//   ....[122]....
        /*06a8*/ 	.word	0x0500000f


	//   ....[123]....
        /*06ac*/ 	.word	0x0500000f


	//   ....[124]....
        /*06b0*/ 	.word	0x0500000f


	//   ....[125]....
        /*06b4*/ 	.word	0x0500000f


	//   ....[126]....
        /*06b8*/ 	.word	0x0500000f


	//   ....[127]....
        /*06bc*/ 	.word	0x0500000f


	//   ....[128]....
        /*06c0*/ 	.word	0x0500000f


	//   ....[129]....
        /*06c4*/ 	.word	0x0500000f


	//   ....[130]....
        /*06c8*/ 	.word	0x0500000f


	//   ....[131]....
        /*06cc*/ 	.word	0x0500000f


	//   ....[132]....
        /*06d0*/ 	.word	0x0500000f


	//   ....[133]....
        /*06d4*/ 	.word	0x0500000f


	//   ....[134]....
        /*06d8*/ 	.word	0x0500000f


	//   ....[135]....
        /*06dc*/ 	.word	0x0500000f


	//   ....[136]....
        /*06e0*/ 	.word	0x0500000f


	//   ....[137]....
        /*06e4*/ 	.word	0x0500000f


	//   ....[138]....
        /*06e8*/ 	.word	0x0500000f


	//   ....[139]....
        /*06ec*/ 	.word	0x0500000f


	//   ....[140]....
        /*06f0*/ 	.word	0x0500000f


	//   ....[141]....
        /*06f4*/ 	.word	0x0500000f


	//   ....[142]....
        /*06f8*/ 	.word	0x0500000f


	//   ....[143]....
        /*06fc*/ 	.word	0x0500000f


	//   ....[144]....
        /*0700*/ 	.word	0x0500000f


	//   ....[145]....
        /*0704*/ 	.word	0x0500000f


	//   ....[146]....
        /*0708*/ 	.word	0x0500000f


	//----- nvinfo : EIATTR_COOP_GROUP_INSTR_OFFSETS
	.align		4
.L_379:
        /*070c*/ 	.byte	0x04, 0x28
        /*070e*/ 	.short	(.L_381 - .L_380)


	//   ....[0]....
.L_380:
        /*0710*/ 	.word	0x00000070


	//   ....[1]....
        /*0714*/ 	.word	0x00000140


	//   ....[2]....
        /*0718*/ 	.word	0x00000190


	//   ....[3]....
        /*071c*/ 	.word	0x000003c0


	//   ....[4]....
        /*0720*/ 	.word	0x00000520


	//   ....[5]....
        /*0724*/ 	.word	0x00000640


	//   ....[6]....
        /*0728*/ 	.word	0x000007a0


	//   ....[7]....
        /*072c*/ 	.word	0x000021a0


	//   ....[8]....
        /*0730*/ 	.word	0x000029a0


	//   ....[9]....
        /*0734*/ 	.word	0x000037e0


	//   ....[10]....
        /*0738*/ 	.word	0x00003e00


	//   ....[11]....
        /*073c*/ 	.word	0x000040a0


	//   ....[12]....
        /*0740*/ 	.word	0x00004530


	//   ....[13]....
        /*0744*/ 	.word	0x00004580


	//   ....[14]....
        /*0748*/ 	.word	0x00005660


	//   ....[15]....
        /*074c*/ 	.word	0x00005fa0


	//   ....[16]....
        /*0750*/ 	.word	0x00006d90


	//   ....[17]....
        /*0754*/ 	.word	0x00006eb0


	//   ....[18]....
        /*0758*/ 	.word	0x00007a10


	//   ....[19]....
        /*075c*/ 	.word	0x00007a70


	//   ....[20]....
        /*0760*/ 	.word	0x000094e0


	//   ....[21]....
        /*0764*/ 	.word	0x00009540


	//   ....[22]....
        /*0768*/ 	.word	0x00009f60


	//   ....[23]....
        /*076c*/ 	.word	0x00009fc0


	//   ....[24]....
        /*0770*/ 	.word	0x0000b480


	//   ....[25]....
        /*0774*/ 	.word	0x0000bc70


	//   ....[26]....
        /*0778*/ 	.word	0x0000c9c0


	//   ....[27]....
        /*077c*/ 	.word	0x0000cae0


	//   ....[28]....
        /*0780*/ 	.word	0x0000d3d0


	//   ....[29]....
        /*0784*/ 	.word	0x0000d5a0


	//   ....[30]....
        /*0788*/ 	.word	0x0000e620


	//   ....[31]....
        /*078c*/ 	.word	0x0000e690


	//   ....[32]....
        /*0790*/ 	.word	0x0000e6d0


	//   ....[33]....
        /*0794*/ 	.word	0x0000e700


	//   ....[34]....
        /*0798*/ 	.word	0x00010140


	//   ....[35]....
        /*079c*/ 	.word	0x00010150


	//   ....[36]....
        /*07a0*/ 	.word	0x00010160


	//   ....[37]....
        /*07a4*/ 	.word	0x00010170


	//   ....[38]....
        /*07a8*/ 	.word	0x00010bf0


	//   ....[39]....
        /*07ac*/ 	.word	0x00010c10


	//   ....[40]....
        /*07b0*/ 	.word	0x00010da0


	//   ....[41]....
        /*07b4*/ 	.word	0x00010dc0


	//   ....[42]....
        /*07b8*/ 	.word	0x00010f00


	//   ....[43]....
        /*07bc*/ 	.word	0x00010f20


	//   ....[44]....
        /*07c0*/ 	.word	0x00011070


	//   ....[45]....
        /*07c4*/ 	.word	0x00011090


	//   ....[46]....
        /*07c8*/ 	.word	0x000115c0


	//   ....[47]....
        /*07cc*/ 	.word	0x000115f0


	//   ....[48]....
        /*07d0*/ 	.word	0x00011ec0


	//   ....[49]....
        /*07d4*/ 	.word	0x00011ed0


	//   ....[50]....
        /*07d8*/ 	.word	0x00013030


	//   ....[51]....
        /*07dc*/ 	.word	0x00013060


	//   ....[52]....
        /*07e0*/ 	.word	0x000131d0


	//   ....[53]....
        /*07e4*/ 	.word	0x000131f0


	//   ....[54]....
        /*07e8*/ 	.word	0x00013330


	//   ....[55]....
        /*07ec*/ 	.word	0x00013350


	//   ....[56]....
        /*07f0*/ 	.word	0x000134a0


	//   ....[57]....
        /*07f4*/ 	.word	0x000134c0


	//   ....[58]....
        /*07f8*/ 	.word	0x000136a0


	//   ....[59]....
        /*07fc*/ 	.word	0x000138b0


	//   ....[60]....
        /*0800*/ 	.word	0x000138e0


	//   ....[61]....
        /*0804*/ 	.word	0x00013910


	//   ....[62]....
        /*0808*/ 	.word	0x00013940


	//   ....[63]....
        /*080c*/ 	.word	0x00013970


	//   ....[64]....
        /*0810*/ 	.word	0x000139a0


	//   ....[65]....
        /*0814*/ 	.word	0x00013b40


	//   ....[66]....
        /*0818*/ 	.word	0x00013b70


	//   ....[67]....
        /*081c*/ 	.word	0x00013ba0


	//   ....[68]....
        /*0820*/ 	.word	0x00013bd0


	//   ....[69]....
        /*0824*/ 	.word	0x00013c00


	//   ....[70]....
        /*0828*/ 	.word	0x00013c30


	//   ....[71]....
        /*082c*/ 	.word	0x00013cd0


	//   ....[72]....
        /*0830*/ 	.word	0x00013d00


	//   ....[73]....
        /*0834*/ 	.word	0x00013d10


	//   ....[74]....
        /*0838*/ 	.word	0x00013d40


	//   ....[75]....
        /*083c*/ 	.word	0x00015a40


	//   ....[76]....
        /*0840*/ 	.word	0x000164e0


	//   ....[77]....
        /*0844*/ 	.word	0x00016500


	//   ....[78]....
        /*0848*/ 	.word	0x000165b0


	//   ....[79]....
        /*084c*/ 	.word	0x000165c0


	//   ....[80]....
        /*0850*/ 	.word	0x00016640


	//   ....[81]....
        /*0854*/ 	.word	0x00016650


	//   ....[82]....
        /*0858*/ 	.word	0x000166d0


	//   ....[83]....
        /*085c*/ 	.word	0x000166e0


	//   ....[84]....
        /*0860*/ 	.word	0x00016760


	//   ....[85]....
        /*0864*/ 	.word	0x00016770


	//   ....[86]....
        /*0868*/ 	.word	0x000167f0


	//   ....[87]....
        /*086c*/ 	.word	0x00016800


	//   ....[88]....
        /*0870*/ 	.word	0x00016880


	//   ....[89]....
        /*0874*/ 	.word	0x00016890


	//   ....[90]....
        /*0878*/ 	.word	0x000168a0


	//   ....[91]....
        /*087c*/ 	.word	0x000168f0


	//   ....[92]....
        /*0880*/ 	.word	0x000194a0


	//   ....[93]....
        /*0884*/ 	.word	0x000194d0


	//   ....[94]....
        /*0888*/ 	.word	0x00019530


	//   ....[95]....
        /*088c*/ 	.word	0x00019560


	//   ....[96]....
        /*0890*/ 	.word	0x00019590


	//   ....[97]....
        /*0894*/ 	.word	0x000195c0


	//   ....[98]....
        /*0898*/ 	.word	0x000195f0


	//   ....[99]....
        /*089c*/ 	.word	0x00019620


	//   ....[100]....
        /*08a0*/ 	.word	0x000197e0


	//   ....[101]....
        /*08a4*/ 	.word	0x00019810


	//   ....[102]....
        /*08a8*/ 	.word	0x00019840


	//   ....[103]....
        /*08ac*/ 	.word	0x00019870


	//   ....[104]....
        /*08b0*/ 	.word	0x000198a0


	//   ....[105]....
        /*08b4*/ 	.word	0x000198d0


	//   ....[106]....
        /*08b8*/ 	.word	0x000199a0


	//   ....[107]....
        /*08bc*/ 	.word	0x000199c0


	//   ....[108]....
        /*08c0*/ 	.word	0x000199d0


	//   ....[109]....
        /*08c4*/ 	.word	0x00019a50


	//   ....[110]....
        /*08c8*/ 	.word	0x0001a580


	//   ....[111]....
        /*08cc*/ 	.word	0x0001abe0


	//   ....[112]....
        /*08d0*/ 	.word	0x0001ada0


	//   ....[113]....
        /*08d4*/ 	.word	0x0001adf0


	//   ....[114]....
        /*08d8*/ 	.word	0x0001ae50


	//   ....[115]....
        /*08dc*/ 	.word	0x0001af40


	//   ....[116]....
        /*08e0*/ 	.word	0x0001afa0


	//   ....[117]....
        /*08e4*/ 	.word	0x0001b090


	//   ....[118]....
        /*08e8*/ 	.word	0x0001b0f0


	//   ....[119]....
        /*08ec*/ 	.word	0x0001b1e0


	//   ....[120]....
        /*08f0*/ 	.word	0x0001b240


	//   ....[121]....
        /*08f4*/ 	.word	0x0001b330


	//   ....[122]....
        /*08f8*/ 	.word	0x0001b390


	//   ....[123]....
        /*08fc*/ 	.word	0x0001b480


	//   ....[124]....
        /*0900*/ 	.word	0x0001b4e0


	//   ....[125]....
        /*0904*/ 	.word	0x0001b5b0


	//   ....[126]....
        /*0908*/ 	.word	0x0001b630


	//   ....[127]....
        /*090c*/ 	.word	0x0001b700


	//   ....[128]....
        /*0910*/ 	.word	0x0001ba30


	//   ....[129]....
        /*0914*/ 	.word	0x0001bad0


	//   ....[130]....
        /*0918*/ 	.word	0x0001bc70


	//   ....[131]....
        /*091c*/ 	.word	0x0001bce0


	//   ....[132]....
        /*0920*/ 	.word	0x0001bd50


	//   ....[133]....
        /*0924*/ 	.word	0x0001bdc0


	//   ....[134]....
        /*0928*/ 	.word	0x0001be30


	//   ....[135]....
        /*092c*/ 	.word	0x0001beb0


	//   ....[136]....
        /*0930*/ 	.word	0x0001bf40


	//   ....[137]....
        /*0934*/ 	.word	0x0001bfe0


	//   ....[138]....
        /*0938*/ 	.word	0x0001c050


	//   ....[139]....
        /*093c*/ 	.word	0x0001c0c0


	//   ....[140]....
        /*0940*/ 	.word	0x0001c130


	//   ....[141]....
        /*0944*/ 	.word	0x0001c1b0


	//   ....[142]....
        /*0948*/ 	.word	0x0001c220


	//   ....[143]....
        /*094c*/ 	.word	0x0001c2d0


	//   ....[144]....
        /*0950*/ 	.word	0x0001c320


	//   ....[145]....
        /*0954*/ 	.word	0x0001c3d0


	//   ....[146]....
        /*0958*/ 	.word	0x0001c500


	//----- nvinfo : EIATTR_REG_RECONFIG
	.align		4
.L_381:
        /*095c*/ 	.byte	0x01, 0x54
	.zero		2


	//----- nvinfo : EIATTR_SYSCALL_OFFSETS
	.align		4
        /*0960*/ 	.byte	0x04, 0x46
        /*0962*/ 	.short	(.L_383 - .L_382)


	//   ....[0]....
.L_382:
        /*0964*/ 	.word	0x00002320


	//   ....[1]....
        /*0968*/ 	.word	0x00015670


	//   ....[2]....
        /*096c*/ 	.word	0x000157c0


	//   ....[3]....
        /*0970*/ 	.word	0x000158b0


	//   ....[4]....
        /*0974*/ 	.word	0x000160c0


	//----- nvinfo : EIATTR_MBARRIER_INSTR_OFFSETS
	.align		4
.L_383:
        /*0978*/ 	.byte	0x04, 0x39
        /*097a*/ 	.short	(.L_385 - .L_384)


	//   ....[0]....
.L_384:
        /*097c*/ 	.word	0x00000270
        /*0980*/ 	.word	0x000000ff
        /*0984*/ 	.word	0x00022800
        /*0988*/ 	.short	0x0100
        /*098a*/ 	.byte	0x08
	.zero		1


	//   ....[1]....
        /*098c*/ 	.word	0x00000280
        /*0990*/ 	.word	0x000000ff
        /*0994*/ 	.word	0x00022820
        /*0998*/ 	.short	0x0100
        /*099a*/ 	.byte	0x08
	.zero		1


	//   ....[2]....
        /*099c*/ 	.word	0x00000370
        /*09a0*/ 	.word	0x000000ff
        /*09a4*/ 	.word	0x00022830
        /*09a8*/ 	.short	0x0100
        /*09aa*/ 	.byte	0x08
	.zero		1


	//   ....[3]....
        /*09ac*/ 	.word	0x00000380
        /*09b0*/ 	.word	0x000000ff
        /*09b4*/ 	.word	0x00022840
        /*09b8*/ 	.short	0x0100
        /*09ba*/ 	.byte	0x08
	.zero		1


	//   ....[4]....
        /*09bc*/ 	.word	0x00000390
        /*09c0*/ 	.word	0x000000ff
        /*09c4*/ 	.word	0x00022838
        /*09c8*/ 	.short	0x0100
        /*09ca*/ 	.byte	0x08
	.zero		1


	//   ....[5]....
        /*09cc*/ 	.word	0x000003a0
        /*09d0*/ 	.word	0x000000ff
        /*09d4*/ 	.word	0x00022848
        /*09d8*/ 	.short	0x0100
        /*09da*/ 	.byte	0x08
	.zero		1


	//   ....[6]....
        /*09dc*/ 	.word	0x000004d0
        /*09e0*/ 	.word	0x000000ff
        /*09e4*/ 	.word	0x00022850
        /*09e8*/ 	.short	0x0100
        /*09ea*/ 	.byte	0x08
	.zero		1


	//   ....[7]....
        /*09ec*/ 	.word	0x000004e0
        /*09f0*/ 	.word	0x000000ff
        /*09f4*/ 	.word	0x00022860
        /*09f8*/ 	.short	0x0100
        /*09fa*/ 	.byte	0x08
	.zero		1


	//   ....[8]....
        /*09fc*/ 	.word	0x000004f0
        /*0a00*/ 	.word	0x000000ff
        /*0a04*/ 	.word	0x00022858
        /*0a08*/ 	.short	0x0100
        /*0a0a*/ 	.byte	0x08
	.zero		1


	//   ....[9]....
        /*0a0c*/ 	.word	0x00000500
        /*0a10*/ 	.word	0x000000ff
        /*0a14*/ 	.word	0x00022868
        /*0a18*/ 	.short	0x0100
        /*0a1a*/ 	.byte	0x08
	.zero		1


	//   ....[10]....
        /*0a1c*/ 	.word	0x000005f0
        /*0a20*/ 	.word	0x000000ff
        /*0a24*/ 	.word	0x00022870
        /*0a28*/ 	.short	0x0100
        /*0a2a*/ 	.byte	0x06
	.zero		1


	//   ....[11]....
        /*0a2c*/ 	.word	0x00000600
        /*0a30*/ 	.word	0x000000ff
        /*0a34*/ 	.word	0x00022880
        /*0a38*/ 	.short	0x0100
        /*0a3a*/ 	.byte	0x06
	.zero		1


	//   ....[12]....
        /*0a3c*/ 	.word	0x00000610
        /*0a40*/ 	.word	0x000000ff
        /*0a44*/ 	.word	0x00022878
        /*0a48*/ 	.short	0x0100
        /*0a4a*/ 	.byte	0x06
	.zero		1


	//   ....[13]....
        /*0a4c*/ 	.word	0x00000620
        /*0a50*/ 	.word	0x000000ff
        /*0a54*/ 	.word	0x00022888
        /*0a58*/ 	.short	0x0100
        /*0a5a*/ 	.byte	0x06
	.zero		1


	//   ....[14]....
        /*0a5c*/ 	.word	0x00000750
        /*0a60*/ 	.word	0x000000ff
        /*0a64*/ 	.word	0x00022890
        /*0a68*/ 	.short	0x0100
        /*0a6a*/ 	.byte	0x08
	.zero		1


	//   ....[15]....
        /*0a6c*/ 	.word	0x00000760
        /*0a70*/ 	.word	0x000000ff
        /*0a74*/ 	.word	0x000228a0
        /*0a78*/ 	.short	0x0100
        /*0a7a*/ 	.byte	0x08
	.zero		1


	//   ....[16]....
        /*0a7c*/ 	.word	0x00000770
        /*0a80*/ 	.word	0x000000ff
        /*0a84*/ 	.word	0x00022898
        /*0a88*/ 	.short	0x0100
        /*0a8a*/ 	.byte	0x08
	.zero		1


	//   ....[17]....
        /*0a8c*/ 	.word	0x00000780
        /*0a90*/ 	.word	0x000000ff
        /*0a94*/ 	.word	0x000228a8
        /*0a98*/ 	.short	0x0100
        /*0a9a*/ 	.byte	0x08
	.zero		1


	//   ....[18]....
        /*0a9c*/ 	.word	0x000008b0
        /*0aa0*/ 	.word	0x000000ff
        /*0aa4*/ 	.word	0x000228b0
        /*0aa8*/ 	.short	0x0100
        /*0aaa*/ 	.byte	0x08
	.zero		1


	//   ....[19]....
        /*0aac*/ 	.word	0x000008c0
        /*0ab0*/ 	.word	0x000000ff
        /*0ab4*/ 	.word	0x000228c0
        /*0ab8*/ 	.short	0x0100
        /*0aba*/ 	.byte	0x08
	.zero		1


	//   ....[20]....
        /*0abc*/ 	.word	0x000008d0
        /*0ac0*/ 	.word	0x000000ff
        /*0ac4*/ 	.word	0x000228b8
        /*0ac8*/ 	.short	0x0100
        /*0aca*/ 	.byte	0x08
	.zero		1


	//   ....[21]....
        /*0acc*/ 	.word	0x000008e0
        /*0ad0*/ 	.word	0x000000ff
        /*0ad4*/ 	.word	0x000228c8
        /*0ad8*/ 	.short	0x0100
        /*0ada*/ 	.byte	0x08
	.zero		1


	//   ....[22]....
        /*0adc*/ 	.word	0x000023d0
        /*0ae0*/ 	.word	0x00000003
        /*0ae4*/ 	.word	0x00022800
        /*0ae8*/ 	.short	0x010a
        /*0aea*/ 	.byte	0x3f
	.zero		1


	//   ....[23]....
        /*0aec*/ 	.word	0x000024a0
        /*0af0*/ 	.word	0x000000ff
        /*0af4*/ 	.word	0x00022830
        /*0af8*/ 	.short	0x010a
        /*0afa*/ 	.byte	0x05
	.zero		1


	//   ....[24]....
        /*0afc*/ 	.word	0x000024e0
        /*0b00*/ 	.word	0x000000ff
        /*0b04*/ 	.word	0x00022830
        /*0b08*/ 	.short	0x010a
        /*0b0a*/ 	.byte	0x05
	.zero		1


	//   ....[25]....
        /*0b0c*/ 	.word	0x000029e0
        /*0b10*/ 	.word	0x00000005
        /*0b14*/ 	.word	0x00000000
        /*0b18*/ 	.short	0x0101
        /*0b1a*/ 	.byte	0x3f
	.zero		1


	//   ....[26]....
        /*0b1c*/ 	.word	0x00004df0
        /*0b20*/ 	.word	0x000000ff
        /*0b24*/ 	.word	0x00022850
        /*0b28*/ 	.short	0x010a
        /*0b2a*/ 	.byte	0x05
	.zero		1


	//   ....[27]....
        /*0b2c*/ 	.word	0x00004e30
        /*0b30*/ 	.word	0x000000ff
        /*0b34*/ 	.word	0x00022850
        /*0b38*/ 	.short	0x010a
        /*0b3a*/ 	.byte	0x05
	.zero		1


	//   ....[28]....
        /*0b3c*/ 	.word	0x000051d0
        /*0b40*/ 	.word	0x000000ff
        /*0b44*/ 	.word	0x00000000
        /*0b48*/ 	.short	0x0101
        /*0b4a*/ 	.byte	0x05
	.zero		1


	//   ....[29]....
        /*0b4c*/ 	.word	0x00005490
        /*0b50*/ 	.word	0x000000ff
        /*0b54*/ 	.word	0x00022830
        /*0b58*/ 	.short	0x010a
        /*0b5a*/ 	.byte	0x17
	.zero		1


	//   ....[30]....
        /*0b5c*/ 	.word	0x000054d0
        /*0b60*/ 	.word	0x000000ff
        /*0b64*/ 	.word	0x00022830
        /*0b68*/ 	.short	0x010a
        /*0b6a*/ 	.byte	0x17
	.zero		1


	//   ....[31]....
        /*0b6c*/ 	.word	0x00005b20
        /*0b70*/ 	.word	0x00000015
        /*0b74*/ 	.word	0x00000000
        /*0b78*/ 	.short	0x0101
        /*0b7a*/ 	.byte	0x3f
	.zero		1


	//   ....[32]....
        /*0b7c*/ 	.word	0x00008690
        /*0b80*/ 	.word	0x000000ff
        /*0b84*/ 	.word	0x00022850
        /*0b88*/ 	.short	0x010a
        /*0b8a*/ 	.byte	0x17
	.zero		1


	//   ....[33]....
        /*0b8c*/ 	.word	0x000086d0
        /*0b90*/ 	.word	0x000000ff
        /*0b94*/ 	.word	0x00022850
        /*0b98*/ 	.short	0x010a
        /*0b9a*/ 	.byte	0x17
	.zero		1


	//   ....[34]....
        /*0b9c*/ 	.word	0x000089d0
        /*0ba0*/ 	.word	0x000000b0
        /*0ba4*/ 	.word	0x00000000
        /*0ba8*/ 	.short	0x0101
        /*0baa*/ 	.byte	0x3f
	.zero		1


	//   ....[35]....
        /*0bac*/ 	.word	0x00008de0
        /*0bb0*/ 	.word	0x000000ff
        /*0bb4*/ 	.word	0x00022830
        /*0bb8*/ 	.short	0x010a
        /*0bba*/ 	.byte	0x06
	.zero		1


	//   ....[36]....
        /*0bbc*/ 	.word	0x00008e20
        /*0bc0*/ 	.word	0x000000ff
        /*0bc4*/ 	.word	0x00022830
        /*0bc8*/ 	.short	0x010a
        /*0bca*/ 	.byte	0x06
	.zero		1


	//   ....[37]....
        /*0bcc*/ 	.word	0x0000a7a0
        /*0bd0*/ 	.word	0x0000000f
        /*0bd4*/ 	.word	0x00000000
        /*0bd8*/ 	.short	0x0101
        /*0bda*/ 	.byte	0x3f
	.zero		1


	//   ....[38]....
        /*0bdc*/ 	.word	0x0000aca0
        /*0be0*/ 	.word	0x000000ff
        /*0be4*/ 	.word	0x00022850
        /*0be8*/ 	.short	0x010a
        /*0bea*/ 	.byte	0x06
	.zero		1


	//   ....[39]....
        /*0bec*/ 	.word	0x0000ace0
        /*0bf0*/ 	.word	0x000000ff
        /*0bf4*/ 	.word	0x00022850
        /*0bf8*/ 	.short	0x010a
        /*0bfa*/ 	.byte	0x06
	.zero		1


	//   ....[40]....
        /*0bfc*/ 	.word	0x0000afc0
        /*0c00*/ 	.word	0x0000000c
        /*0c04*/ 	.word	0x00000000
        /*0c08*/ 	.short	0x0101
        /*0c0a*/ 	.byte	0x3f
	.zero		1


	//   ....[41]....
        /*0c0c*/ 	.word	0x0000b140
        /*0c10*/ 	.word	0x000000ff
        /*0c14*/ 	.word	0x00022830
        /*0c18*/ 	.short	0x010a
        /*0c1a*/ 	.byte	0x05
	.zero		1


	//   ....[42]....
        /*0c1c*/ 	.word	0x0000b180
        /*0c20*/ 	.word	0x000000ff
        /*0c24*/ 	.word	0x00022830
        /*0c28*/ 	.short	0x010a
        /*0c2a*/ 	.byte	0x05
	.zero		1


	//   ....[43]....
        /*0c2c*/ 	.word	0x0000b760
        /*0c30*/ 	.word	0x00000015
        /*0c34*/ 	.word	0x00000000
        /*0c38*/ 	.short	0x0101
        /*0c3a*/ 	.byte	0x3f
	.zero		1


	//   ....[44]....
        /*0c3c*/ 	.word	0x0000e2c0
        /*0c40*/ 	.word	0x000000ff
        /*0c44*/ 	.word	0x00022850
        /*0c48*/ 	.short	0x010a
        /*0c4a*/ 	.byte	0x05
	.zero		1


	//   ....[45]....
        /*0c4c*/ 	.word	0x0000e300
        /*0c50*/ 	.word	0x000000ff
        /*0c54*/ 	.word	0x00022850
        /*0c58*/ 	.short	0x010a
        /*0c5a*/ 	.byte	0x05
	.zero		1


	//   ....[46]....
        /*0c5c*/ 	.word	0x0000e600
        /*0c60*/ 	.word	0x000000b0
        /*0c64*/ 	.word	0x00000000
        /*0c68*/ 	.short	0x0101
        /*0c6a*/ 	.byte	0x3f
	.zero		1


	//   ....[47]....
        /*0c6c*/ 	.word	0x00010be0
        /*0c70*/ 	.word	0x000000ff
        /*0c74*/ 	.word	0x00000000
        /*0c78*/ 	.short	0x0101
        /*0c7a*/ 	.byte	0x06
	.zero		1


	//   ....[48]....
        /*0c7c*/ 	.word	0x000112e0
        /*0c80*/ 	.word	0x000000ff
        /*0c84*/ 	.word	0x00000000
        /*0c88*/ 	.short	0x0101
        /*0c8a*/ 	.byte	0x09
	.zero		1


	//   ....[49]....
        /*0c8c*/ 	.word	0x00015ca0
        /*0c90*/ 	.word	0x00000000
        /*0c94*/ 	.word	0x00022840
        /*0c98*/ 	.short	0x010a
        /*0c9a*/ 	.byte	0x3f
	.zero		1


	//   ....[50]....
        /*0c9c*/ 	.word	0x000169a0
        /*0ca0*/ 	.word	0x00000013
        /*0ca4*/ 	.word	0x00022800
        /*0ca8*/ 	.short	0x0107
        /*0caa*/ 	.byte	0x3f
	.zero		1


	//   ....[51]....
        /*0cac*/ 	.word	0x00016a90
        /*0cb0*/ 	.word	0x00000013
        /*0cb4*/ 	.word	0x00022800
        /*0cb8*/ 	.short	0x0101
        /*0cba*/ 	.byte	0x3f
	.zero		1


	//   ....[52]....
        /*0cbc*/ 	.word	0x00016ab0
        /*0cc0*/ 	.word	0x00000013
        /*0cc4*/ 	.word	0x00022820
        /*0cc8*/ 	.short	0x010a
        /*0cca*/ 	.byte	0x3f
	.zero		1


	//   ....[53]....
        /*0ccc*/ 	.word	0x00016b90
        /*0cd0*/ 	.word	0x00000002
        /*0cd4*/ 	.word	0x00022860
        /*0cd8*/ 	.short	0x010a
        /*0cda*/ 	.byte	0x3f
	.zero		1


	//   ....[54]....
        /*0cdc*/ 	.word	0x000174c0
        /*0ce0*/ 	.word	0x00000003
        /*0ce4*/ 	.word	0x00022840
        /*0ce8*/ 	.short	0x010a
        /*0cea*/ 	.byte	0x3f
	.zero		1


	//   ....[55]....
        /*0cec*/ 	.word	0x00017720
        /*0cf0*/ 	.word	0x00000003
        /*0cf4*/ 	.word	0x00022860
        /*0cf8*/ 	.short	0x010a
        /*0cfa*/ 	.byte	0x3f
	.zero		1


	//   ....[56]....
        /*0cfc*/ 	.word	0x00017f10
        /*0d00*/ 	.word	0x00000004
        /*0d04*/ 	.word	0x00022840
        /*0d08*/ 	.short	0x010a
        /*0d0a*/ 	.byte	0x3f
	.zero		1


	//   ....[57]....
        /*0d0c*/ 	.word	0x00018160
        /*0d10*/ 	.word	0x00000004
        /*0d14*/ 	.word	0x00022860
        /*0d18*/ 	.short	0x010a
        /*0d1a*/ 	.byte	0x3f
	.zero		1


	//   ....[58]....
        /*0d1c*/ 	.word	0x000188e0
        /*0d20*/ 	.word	0x00000002
        /*0d24*/ 	.word	0x00022840
        /*0d28*/ 	.short	0x010a
        /*0d2a*/ 	.byte	0x3f
	.zero		1


	//   ....[59]....
        /*0d2c*/ 	.word	0x00018b40
        /*0d30*/ 	.word	0x00000002
        /*0d34*/ 	.word	0x00022860
        /*0d38*/ 	.short	0x010a
        /*0d3a*/ 	.byte	0x3f
	.zero		1


	//   ....[60]....
        /*0d3c*/ 	.word	0x0001a500
        /*0d40*/ 	.word	0x00000000
        /*0d44*/ 	.word	0x00022820
        /*0d48*/ 	.short	0x010a
        /*0d4a*/ 	.byte	0x3f
	.zero		1


	//   ....[61]....
        /*0d4c*/ 	.word	0x0001a6c0
        /*0d50*/ 	.word	0x00000006
        /*0d54*/ 	.word	0x00000000
        /*0d58*/ 	.short	0x010a
        /*0d5a*/ 	.byte	0x3f
	.zero		1


	//   ....[62]....
        /*0d5c*/ 	.word	0x0001a730
        /*0d60*/ 	.word	0x00000007
        /*0d64*/ 	.word	0x00000000
        /*0d68*/ 	.short	0x010a
        /*0d6a*/ 	.byte	0x3f
	.zero		1


	//   ....[63]....
        /*0d6c*/ 	.word	0x0001a7a0
        /*0d70*/ 	.word	0x00000004
        /*0d74*/ 	.word	0x00000000
        /*0d78*/ 	.short	0x010a
        /*0d7a*/ 	.byte	0x3f
	.zero		1


	//   ....[64]....
        /*0d7c*/ 	.word	0x0001a7d0
        /*0d80*/ 	.word	0x00000003
        /*0d84*/ 	.word	0x00000000
        /*0d88*/ 	.short	0x010a
        /*0d8a*/ 	.byte	0x3f
	.zero		1


	//   ....[65]....
        /*0d8c*/ 	.word	0x0001a830
        /*0d90*/ 	.word	0x00000003
        /*0d94*/ 	.word	0x00022800
        /*0d98*/ 	.short	0x010a
        /*0d9a*/ 	.byte	0x3f
	.zero		1


	//   ....[66]....
        /*0d9c*/ 	.word	0x0001a890
        /*0da0*/ 	.word	0x00000005
        /*0da4*/ 	.word	0x00022830
        /*0da8*/ 	.short	0x010a
        /*0daa*/ 	.byte	0x3f
	.zero		1


	//   ....[67]....
        /*0dac*/ 	.word	0x0001a8f0
        /*0db0*/ 	.word	0x00000009
        /*0db4*/ 	.word	0x00022850
        /*0db8*/ 	.short	0x010a
        /*0dba*/ 	.byte	0x3f
	.zero		1


	//   ....[68]....
        /*0dbc*/ 	.word	0x0001a950
        /*0dc0*/ 	.word	0x00000006
        /*0dc4*/ 	.word	0x00022830
        /*0dc8*/ 	.short	0x010a
        /*0dca*/ 	.byte	0x3f
	.zero		1


	//   ....[69]....
        /*0dcc*/ 	.word	0x0001a9a0
        /*0dd0*/ 	.word	0x000000b0
        /*0dd4*/ 	.word	0x00022850
        /*0dd8*/ 	.short	0x010a
        /*0dda*/ 	.byte	0x3f
	.zero		1


	//   ....[70]....
        /*0ddc*/ 	.word	0x0001aa00
        /*0de0*/ 	.word	0x00000004
        /*0de4*/ 	.word	0x00022830
        /*0de8*/ 	.short	0x010a
        /*0dea*/ 	.byte	0x3f
	.zero		1


	//   ....[71]....
        /*0dec*/ 	.word	0x0001aa50
        /*0df0*/ 	.word	0x0000000c
        /*0df4*/ 	.word	0x00022850
        /*0df8*/ 	.short	0x010a
        /*0dfa*/ 	.byte	0x3f
	.zero		1


	//   ....[72]....
        /*0dfc*/ 	.word	0x0001aab0
        /*0e00*/ 	.word	0x00000004
        /*0e04*/ 	.word	0x00022830
        /*0e08*/ 	.short	0x010a
        /*0e0a*/ 	.byte	0x3f
	.zero		1


	//   ....[73]....
        /*0e0c*/ 	.word	0x0001ab00
        /*0e10*/ 	.word	0x000000b0
        /*0e14*/ 	.word	0x00022850
        /*0e18*/ 	.short	0x010a
        /*0e1a*/ 	.byte	0x3f
	.zero		1


	//   ....[74]....
        /*0e1c*/ 	.word	0x0001aca0
        /*0e20*/ 	.word	0x00000000
        /*0e24*/ 	.word	0x00022840
        /*0e28*/ 	.short	0x010a
        /*0e2a*/ 	.byte	0x3f
	.zero		1


	//   ....[75]....
        /*0e2c*/ 	.word	0x0001b740
        /*0e30*/ 	.word	0x00000013
        /*0e34*/ 	.word	0x00022820
        /*0e38*/ 	.short	0x010a
        /*0e3a*/ 	.byte	0x3f
	.zero		1


	//   ....[76]....
        /*0e3c*/ 	.word	0x0001b790
        /*0e40*/ 	.word	0x00000002
        /*0e44*/ 	.word	0x00022860
        /*0e48*/ 	.short	0x010a
        /*0e4a*/ 	.byte	0x3f
	.zero		1


	//   ....[77]....
        /*0e4c*/ 	.word	0x0001b7e0
        /*0e50*/ 	.word	0x00000003
        /*0e54*/ 	.word	0x00022840
        /*0e58*/ 	.short	0x010a
        /*0e5a*/ 	.byte	0x3f
	.zero		1


	//   ....[78]....
        /*0e5c*/ 	.word	0x0001b830
        /*0e60*/ 	.word	0x00000003
        /*0e64*/ 	.word	0x00022860
        /*0e68*/ 	.short	0x010a
        /*0e6a*/ 	.byte	0x3f
	.zero		1


	//   ....[79]....
        /*0e6c*/ 	.word	0x0001b880
        /*0e70*/ 	.word	0x00000004
        /*0e74*/ 	.word	0x00022840
        /*0e78*/ 	.short	0x010a
        /*0e7a*/ 	.byte	0x3f
	.zero		1


	//   ....[80]....
        /*0e7c*/ 	.word	0x0001b8d0
        /*0e80*/ 	.word	0x00000004
        /*0e84*/ 	.word	0x00022860
        /*0e88*/ 	.short	0x010a
        /*0e8a*/ 	.byte	0x3f
	.zero		1


	//   ....[81]....
        /*0e8c*/ 	.word	0x0001b920
        /*0e90*/ 	.word	0x00000002
        /*0e94*/ 	.word	0x00022840
        /*0e98*/ 	.short	0x010a
        /*0e9a*/ 	.byte	0x3f
	.zero		1


	//   ....[82]....
        /*0e9c*/ 	.word	0x0001b970
        /*0ea0*/ 	.word	0x00000002
        /*0ea4*/ 	.word	0x00022860
        /*0ea8*/ 	.short	0x010a
        /*0eaa*/ 	.byte	0x3f
	.zero		1


	//   ....[83]....
        /*0eac*/ 	.word	0x0001c420
        /*0eb0*/ 	.word	0x00000000
        /*0eb4*/ 	.word	0x00022820
        /*0eb8*/ 	.short	0x010a
        /*0eba*/ 	.byte	0x3f
	.zero		1


	//   ....[84]....
        /*0ebc*/ 	.word	0x0001c5c0
        /*0ec0*/ 	.word	0x00000006
        /*0ec4*/ 	.word	0x00000000
        /*0ec8*/ 	.short	0x010a
        /*0eca*/ 	.byte	0x3f
	.zero		1


	//   ....[85]....
        /*0ecc*/ 	.word	0x0001c610
        /*0ed0*/ 	.word	0x00000007
        /*0ed4*/ 	.word	0x00000000
        /*0ed8*/ 	.short	0x010a
        /*0eda*/ 	.byte	0x3f
	.zero		1


	//   ....[86]....
        /*0edc*/ 	.word	0x0001c660
        /*0ee0*/ 	.word	0x00000004
        /*0ee4*/ 	.word	0x00000000
        /*0ee8*/ 	.short	0x010a
        /*0eea*/ 	.byte	0x3f
	.zero		1


	//----- nvinfo : EIATTR_NUM_MBARRIERS
	.align		4
.L_385:
        /*0eec*/ 	.byte	0x03, 0x38
        /*0eee*/ 	.short	0x0016


	//----- nvinfo : EIATTR_EXIT_INSTR_OFFSETS
	.align		4
        /*0ef0*/ 	.byte	0x04, 0x1c
        /*0ef2*/ 	.short	(.L_387 - .L_386)


	//   ....[0]....
.L_386:
        /*0ef4*/ 	.word	0x00000a70


	//   ....[1]....
        /*0ef8*/ 	.word	0x00013640


	//   ....[2]....
        /*0efc*/ 	.word	0x0001a820


	//----- nvinfo : EIATTR_MAX_THREADS
	.align		4
.L_387:
        /*0f00*/ 	.byte	0x04, 0x05
        /*0f02*/ 	.short	(.L_389 - .L_388)
.L_388:
        /*0f04*/ 	.word	0x00000180
        /*0f08*/ 	.word	0x00000001
        /*0f0c*/ 	.word	0x00000001


	//----- nvinfo : EIATTR_CRS_STACK_SIZE
	.align		4
.L_389:
        /*0f10*/ 	.byte	0x04, 0x1e
        /*0f12*/ 	.short	(.L_391 - .L_390)
.L_390:
        /*0f14*/ 	.word	0x00000000


	//----- nvinfo : EIATTR_CBANK_PARAM_SIZE
	.align		4
.L_391:
        /*0f18*/ 	.byte	0x03, 0x19
        /*0f1a*/ 	.short	0x0af0


	//----- nvinfo : EIATTR_PARAM_CBANK
	.align		4
        /*0f1c*/ 	.byte	0x04, 0x0a
        /*0f1e*/ 	.short	(.L_393 - .L_392)
	.align		4
.L_392:
        /*0f20*/ 	.word	index@(.nv.constant0._ZN7cutlass13device_kernelIN5flash11enable_sm90INS1_16FlashAttnFwdSm90INS1_25CollectiveMainloopFwdSm90ILi2EN4cute5tupleIJNS5_1CILi1EEES8_S8_EEENS6_IJNS7_ILi128EEENS7_ILi96EEENS7_ILi64EEEEEELi256ENS_10bfloat16_tEfNS_4arch4Sm90ELb0ELb1ELb1ELb1ELb0ELb0ELb0ELb1ELb0ELb1ELb1ELb0EEENS1_21CollectiveEpilogueFwdINS6_IJSA_NS7_ILi256EEESB_EEES9_SE_SG_Li256ELb1ELb1ELb1ELb0EEENS1_36VarlenDynamicPersistentTileSchedulerILi128ELi96ELi256ELi128ELb1ELb1ELb1ELb1ELb0ELb1EEEEEEEEEvNT_6ParamsE)
        /*0f24*/ 	.short	0x0210
        /*0f26*/ 	.short	0x0af0


	//----- nvinfo : EIATTR_SW_WAR
	.align		4
.L_393:
        /*0f28*/ 	.byte	0x04, 0x36
        /*0f2a*/ 	.short	(.L_395 - .L_394)
.L_394:
        /*0f2c*/ 	.word	0x00000008
.L_395:


//--------------------- .nv.info._ZN7cutlass13device_kernelIN5flash11enable_sm90INS1_16FlashAttnFwdSm90INS1_25CollectiveMainloopFwdSm90ILi2EN4cute5tupleIJNS5_1CILi1EEES8_S8_EEENS6_IJNS7_ILi128EEENS7_ILi96EEENS7_ILi64EEEEEELi256ENS_10bfloat16_tEfNS_4arch4Sm90ELb0ELb1ELb1ELb1ELb0ELb1ELb0ELb1ELb0ELb1ELb1ELb0EEENS1_21CollectiveEpilogueFwdINS6_IJSA_NS7_ILi256EEESB_EEES9_SE_SG_Li256ELb1ELb1ELb1ELb0EEENS1_36VarlenDynamicPersistentTileSchedulerILi128ELi96ELi256ELi128ELb1ELb1ELb1ELb1ELb0ELb1EEEEEEEEEvNT_6ParamsE --------------------------
	.section	.nv.info._ZN7cutlass13device_kernelIN5flash11enable_sm90INS1_16FlashAttnFwdSm90INS1_25CollectiveMainloopFwdSm90ILi2EN4cute5tupleIJNS5_1CILi1EEES8_S8_EEENS6_IJNS7_ILi128EEENS7_ILi96EEENS7_ILi64EEEEEELi256ENS_10bfloat16_tEfNS_4arch4Sm90ELb0ELb1ELb1ELb1ELb0ELb1ELb0ELb1ELb0ELb1ELb1ELb0EEENS1_21CollectiveEpilogueFwdINS6_IJSA_NS7_ILi256EEESB_EEES9_SE_SG_Li256ELb1ELb1ELb1ELb0EEENS1_36VarlenDynamicPersistentTileSchedulerILi128ELi96ELi256ELi128ELb1ELb1ELb1ELb1ELb0ELb1EEEEEEEEEvNT_6ParamsE,"",@"SHT_CUDA_INFO"
	.sectionflags	@""
	.align	4


	//----- nvinfo : EIATTR_CUDA_API_VERSION
	.align		4
        /*0000*/ 	.byte	0x04, 0x37
        /*0002*/ 	.short	(.L_397 - .L_396)
.L_396:
        /*0004*/ 	.word	0x00000082


	//----- nvinfo : EIATTR_KPARAM_INFO
	.align		4
.L_397:
        /*0008*/ 	.byte	0x04, 0x17
        /*000a*/ 	.short	(.L_399 - .L_398)
.L_398:
        /*000c*/ 	.word	0x00000000
        /*0010*/ 	.short	0x0000
        /*0012*/ 	.short	0x0070
        /*0014*/ 	.byte	0x00, 0xf0, 0x01, 0x2a


	//----- nvinfo : EIATTR_SPARSE_MMA_MASK
	.align		4
.L_399:
        /*0018*/ 	.byte	0x03, 0x50
        /*001a*/ 	.short	0x0000


	//----- nvinfo : EIATTR_MAXREG_COUNT
	.align		4
        /*001c*/ 	.byte	0x03, 0x1b
        /*001e*/ 	.short	0x00a8


	//----- nvinfo : EIATTR_NUM_BARRIERS
	.align		4
        /*0020*/ 	.byte	0x02, 0x4c
        /*0022*/ 	.byte	0x10
	.zero		1


	//----- nvinfo : EIATTR_EXTERNS
	.align		4
        /*0024*/ 	.byte	0x04, 0x0f
        /*0026*/ 	.short	(.L_401 - .L_400)


	//   ....[0]....
	.align		4
.L_400:
        /*0028*/ 	.word	index@(__assertfail)


	//----- nvinfo : EIATTR_ANNOTATIONS
	.align		4
.L_401:
        /*002c*/ 	.byte	0x04, 0x55
        /*002e*/ 	.short	(.L_403 - .L_402)


	//   ....[0]....
.L_402:
        /* <DEDUP_REMOVED lines=84> */


	//----- nvinfo : EIATTR_MERCURY_ISA_VERSION
	.align		4
.L_403:
        /*0560*/ 	.byte	0x03, 0x5f
        /*0562*/ 	.short	0x0101


	//----- nvinfo : EIATTR_UNUSED_LOAD_BYTE_OFFSET
	.align		4
        /*0564*/ 	.byte	0x04, 0x44
        /*0566*/ 	.short	(.L_405 - .L_404)


	//   ....[0]....
.L_404:
        /*0568*/ 	.word	0x00000ae0
        /*056c*/ 	.word	0x0000fff0


	//   ....[1]....
        /*0570*/ 	.word	0x000173b0
        /*0574*/ 	.word	0x0000fff0


	//----- nvinfo : EIATTR_INT_WARP_WIDE_INSTR_OFFSETS
	.align		4
.L_405:
        /*0578*/ 	.byte	0x04, 0x31
        /*057a*/ 	.short	(.L_407 - .L_406)


	//   ....[0]....
.L_406:
        /*057c*/ 	.word	0x00000190


	//   ....[1]....
        /*0580*/ 	.word	0x000001d0


	//   ....[2]....
        /*0584*/ 	.word	0x00000240


	//   ....[3]....
        /*0588*/ 	.word	0x0001fdf0


	//   ....[4]....
        /*058c*/ 	.word	0x0001fe80


	//   ....[5]....
        /*0590*/ 	.word	0x00023b00


	//   ....[6]....
        /*0594*/ 	.word	0x00023b90


	//----- nvinfo : EIATTR_COOP_GROUP_MASK_REGIDS
	.align		4
.L_407:
        /*0598*/ 	.byte	0x04, 0x29
        /*059a*/ 	.short	(.L_409 - .L_408)


	//   ....[0]....
.L_408:
        /*059c*/ 	.word	0xffffffff


	//   ....[1]....
        /*05a0*/ 	.word	0xffffffff


	//   ....[2]....
        /*05a4*/ 	.word	0xffffffff


	//   ....[3]....
        /*05a8*/ 	.word	0xffffffff


	//   ....[4]....
        /*05ac*/ 	.word	0xffffffff


	//   ....[5]....
        /*05b0*/ 	.word	0xffffffff


	//   ....[6]....
        /*05b4*/ 	.word	0xffffffff


	//   ....[7]....
        /*05b8*/ 	.word	0xffffffff


	//   ....[8]....
        /*05bc*/ 	.word	0xffffffff


	//   ....[9]....
        /*05c0*/ 	.word	0xffffffff


	//   ....[10]....
        /*05c4*/ 	.word	0xffffffff


	//   ....[11]....
        /*05c8*/ 	.word	0xffffffff


	//   ....[12]....
        /*05cc*/ 	.word	0xffffffff


	//   ....[13]....
        /*05d0*/ 	.word	0xffffffff


	//   ....[14]....
        /*05d4*/ 	.word	0xffffffff


	//   ....[15]....
        /*05d8*/ 	.word	0xffffffff


	//   ....[16]....
        /*05dc*/ 	.word	0xffffffff


	//   ....[17]....
        /*05e0*/ 	.word	0xffffffff


	//   ....[18]....
        /*05e4*/ 	.word	0xffffffff


	//   ....[19]....
        /*05e8*/ 	.word	0xffffffff


	//   ....[20]....
        /*05ec*/ 	.word	0xffffffff


	//   ....[21]....
        /*05f0*/ 	.word	0xffffffff


	//   ....[22]....
        /*05f4*/ 	.word	0xffffffff


	//   ....[23]....
        /*05f8*/ 	.word	0xffffffff


	//   ....[24]....
        /*05fc*/ 	.word	0xffffffff


	//   ....[25]....
        /*0600*/ 	.word	0xffffffff


	//   ....[26]....
        /*0604*/ 	.word	0xffffffff


	//   ....[27]....
        /*0608*/ 	.word	0xffffffff


	//   ....[28]....
        /*060c*/ 	.word	0xffffffff


	//   ....[29]....
        /*0610*/ 	.word	0xffffffff


	//   ....[30]....
        /*0614*/ 	.word	0xffffffff


	//   ....[31]....
        /*0618*/ 	.word	0xffffffff


	//   ....[32]....
        /*061c*/ 	.word	0xffffffff


	//   ....[33]....
        /*0620*/ 	.word	0xffffffff


	//   ....[34]....
        /*0624*/ 	.word	0xffffffff


	//   ....[35]....
        /*0628*/ 	.word	0xffffffff


	//   ....[36]....
        /*062c*/ 	.word	0xffffffff


	//   ....[37]....
        /*0630*/ 	.word	0xffffffff


	//   ....[38]....
        /*0634*/ 	.word	0xffffffff


	//   ....[39]....
        /*0638*/ 	.word	0xffffffff


	//   ....[40]....
        /*063c*/ 	.word	0xffffffff


	//   ....[41]....
        /*0640*/ 	.word	0xffffffff


	//   ....[42]....
        /*0644*/ 	.word	0xffffffff


	//   ....[43]....
        /*0648*/ 	.word	0xffffffff


	//   ....[44]....
        /*064c*/ 	.word	0xffffffff


	//   ....[45]....
        /*0650*/ 	.word	0xffffffff


	//   ....[46]....
        /*0654*/ 	.word	0xffffffff


	//   ....[47]....
        /*0658*/ 	.word	0xffffffff


	//   ....[48]....
        /*065c*/ 	.word	0xffffffff


	//   ....[49]....
        /*0660*/ 	.word	0xffffffff


	//   ....[50]....
        /*0664*/ 	.word	0xffffffff


	//   ....[51]....
        /*0668*/ 	.word	0xffffffff


	//   ....[52]....
        /*066c*/ 	.word	0xffffffff


	//   ....[53]....
        /*0670*/ 	.word	0xffffffff


	//   ....[54]....
        /*0674*/ 	.word	0xffffffff


	//   ....[55]....
        /*0678*/ 	.word	0xffffffff


	//   ....[56]....
        /*067c*/ 	.word	0xffffffff


	//   ....[57]....
        /*0680*/ 	.word	0xffffffff


	//   ....[58]....
        /*0684*/ 	.word	0xffffffff


	//   ....[59]....
        /*0688*/ 	.word	0xffffffff


	//   ....[60]....
        /*068c*/ 	.word	0xffffffff


	//   ....[61]....
        /*0690*/ 	.word	0xffffffff


	//   ....[62]....
        /*0694*/ 	.word	0xffffffff


	//   ....[63]....
        /*0698*/ 	.word	0xffffffff


	//   ....[64]....
        /*069c*/ 	.word	0xffffffff


	//   ....[65]....
        /*06a0*/ 	.word	0xffffffff


	//   ....[66]....
        /*06a4*/ 	.word	0xffffffff


	//   ....[67]....
        /*06a8*/ 	.word	0xffffffff


	//   ....[68]....
        /*06ac*/ 	.word	0xffffffff


	//   ....[69]....
        /*06b0*/ 	.word	0xffffffff


	//   ....[70]....
        /*06b4*/ 	.word	0xffffffff


	//   ....[71]....
        /*06b8*/ 	.word	0xffffffff


	//   ....[72]....
        /*06bc*/ 	.word	0xffffffff


	//   ....[73]....
        /*06c0*/ 	.word	0xffffffff


	//   ....[74]....
        /*06c4*/ 	.word	0xffffffff


	//   ....[75]....
        /*06c8*/ 	.word	0xffffffff


	//   ....[76]....
        /*06cc*/ 	.word	0xffffffff


	//   ....[77]....
        /*06d0*/ 	.word	0xffffffff


	//   ....[78]....
        /*06d4*/ 	.word	0xffffffff


	//   ....[79]....
        /*06d8*/ 	.word	0xffffffff


	//   ....[80]....
        /*06dc*/ 	.word	0xffffffff


	//   ....[81]....
        /*06e0*/ 	.word	0xffffffff


	//   ....[82]....
        /*06e4*/ 	.word	0xffffffff


	//   ....[83]....
        /*06e8*/ 	.word	0xffffffff


	//   ....[84]....
        /*06ec*/ 	.word	0xffffffff


	//   ....[85]....
        /*06f0*/ 	.word	0xffffffff


	//   ....[86]....
        /*06f4*/ 	.word	0xffffffff


	//   ....[87]....
        /*06f8*/ 	.word	0xffffffff


	//   ....[88]....
        /*06fc*/ 	.word	0xffffffff


	//   ....[89]....
        /*0700*/ 	.word	0xffffffff


	//   ....[90]....
        /*0704*/ 	.word	0xffffffff


	//   ....[91]....
        /*0708*/ 	.word	0xffffffff


	//   ....[92]....
        /*070c*/ 	.word	0xffffffff


	//   ....[93]....
        /*0710*/ 	.word	0xffffffff


	//   ....[94]....
        /*0714*/ 	.word	0xffffffff


	//   ....[95]....
        /*0718*/ 	.word	0xffffffff


	//   ....[96]....
        /*071c*/ 	.word	0xffffffff


	//   ....[97]....
        /*0720*/ 	.word	0xffffffff


	//   ....[98]....
        /*0724*/ 	.word	0xffffffff


	//   ....[99]....
        /*0728*/ 	.word	0xffffffff


	//   ....[100]....
        /*072c*/ 	.word	0xffffffff


	//   ....[101]....
        /*0730*/ 	.word	0xffffffff


	//   ....[102]....
        /*0734*/ 	.word	0xffffffff


	//   ....[103]....
        /*0738*/ 	.word	0xffffffff


	//   ....[104]....
        /*073c*/ 	.word	0xffffffff


	//   ....[105]....
        /*0740*/ 	.word	0xffffffff


	//   ....[106]....
        /*0744*/ 	.word	0xffffffff


	//   ....[107]....
        /*0748*/ 	.word	0xffffffff


	//   ....[108]....
        /*074c*/ 	.word	0xffffffff


	//   ....[109]....
        /*0750*/ 	.word	0xffffffff


	//   ....[110]....
        /*0754*/ 	.word	0xffffffff


	//   ....[111]....
        /*0758*/ 	.word	0xffffffff


	//   ....[112]....
        /*075c*/ 	.word	0xffffffff


	//   ....[113]....
        /*0760*/ 	.word	0xffffffff


	//   ....[114]....
        /*0764*/ 	.word	0xffffffff


	//   ....[115]....
        /*0768*/ 	.word	0xffffffff


	//   ....[116]....
        /*076c*/ 	.word	0xffffffff


	//   ....[117]....
        /*0770*/ 	.word	0xffffffff


	//   ....[118]....
        /*0774*/ 	.word	0xffffffff


	//   ....[119]....
        /*0778*/ 	.word	0xffffffff


	//   ....[120]....
        /*077c*/ 	.word	0xffffffff


	//   ....[121]....
        /*0780*/ 	.word	0xffffffff


	//   ....[122]....
        /*0784*/ 	.word	0xffffffff


	//   ....[123]....
        /*0788*/ 	.word	0xffffffff


	//   ....[124]....
        /*078c*/ 	.word	0xffffffff


	//   ....[125]....
        /*0790*/ 	.word	0xffffffff


	//   ....[126]....
        /*0794*/ 	.word	0xffffffff


	//   ....[127]....
        /*0798*/ 	.word	0xffffffff


	//   ....[128]....
        /*079c*/ 	.word	0x0500000f


	//   ....[129]....
        /*07a0*/ 	.word	0x0500000f


	//   ....[130]....
        /*07a4*/ 	.word	0x0500000f


	//   ....[131]....
        /*07a8*/ 	.word	0x0500000f


	//   ....[132]....
        /*07ac*/ 	.word	0x0500000f


	//   ....[133]....
        /*07b0*/ 	.word	0x0500000f


	//   ....[134]....
        /*07b4*/ 	.word	0x0500000f


	//   ....[135]....
        /*07b8*/ 	.word	0x0500000f


	//   ....[136]....
        /*07bc*/ 	.word	0x0500000f


	//   ....[137]....
        /*07c0*/ 	.word	0x0500000f


	//   ....[138]....
        /*07c4*/ 	.word	0x0500000f


	//   ....[139]....
        /*07c8*/ 	.word	0x0500000f


	//   ....[140]....
        /*07cc*/ 	.word	0x0500000f


	//   ....[141]....
        /*07d0*/ 	.word	0x0500000f


	//   ....[142]....
        /*07d4*/ 	.word	0x0500000f


	//   ....[143]....
        /*07d8*/ 	.word	0x0500000f


	//   ....[144]....
        /*07dc*/ 	.word	0x0500000f


	//   ....[145]....
        /*07e0*/ 	.word	0x0500000f


	//   ....[146]....
        /*07e4*/ 	.word	0x0500000f


	//   ....[147]....
        /*07e8*/ 	.word	0x0500000f


	//   ....[148]....
        /*07ec*/ 	.word	0x0500000f


	//   ....[149]....
        /*07f0*/ 	.word	0x0500000f


	//   ....[150]....
        /*07f4*/ 	.word	0x0500000f


	//   ....[151]....
        /*07f8*/ 	.word	0x0500000f


	//   ....[152]....
        /*07fc*/ 	.word	0x0500000f


	//   ....[153]....
        /*0800*/ 	.word	0x0500000f


	//   ....[154]....
        /*0804*/ 	.word	0x0500000f


	//   ....[155]....
        /*0808*/ 	.word	0x0500000f


	//   ....[156]....
        /*080c*/ 	.word	0x0500000f


	//   ....[157]....
        /*0810*/ 	.word	0x0500000f


	//   ....[158]....
        /*0814*/ 	.word	0x0500000f


	//   ....[159]....
        /*0818*/ 	.word	0x0500000f


	//   ....[160]....
        /*081c*/ 	.word	0x0500000f


	//   ....[161]....
        /*0820*/ 	.word	0x0500000f


	//   ....[162]....
        /*0824*/ 	.word	0x0500000f


	//   ....[163]....
        /*0828*/ 	.word	0x0500000f


	//   ....[164]....
        /*082c*/ 	.word	0x0500000f


	//   ....[165]....
        /*0830*/ 	.word	0x0500000f


	//   ....[166]....
        /*0834*/ 	.word	0x0500000f


	//   ....[167]....
        /*0838*/ 	.word	0x0500000f


	//   ....[168]....
        /*083c*/ 	.word	0x0500000f


	//   ....[169]....
        /*0840*/ 	.word	0x0500000f


	//   ....[170]....
        /*0844*/ 	.word	0x0500000f


	//   ....[171]....
        /*0848*/ 	.word	0x0500000f


	//   ....[172]....
        /*084c*/ 	.word	0x0500000f


	//   ....[173]....
        /*0850*/ 	.word	0x0500000f


	//   ....[174]....
        /*0854*/ 	.word	0x0500000f


	//   ....[175]....
        /*0858*/ 	.word	0x0500000f


	//   ....[176]....
        /*085c*/ 	.word	0x0500000f


	//   ....[177]....
        /*0860*/ 	.word	0x0500000f


	//   ....[178]....
        /*0864*/ 	.word	0x0500000f


	//   ....[179]....
        /*0868*/ 	.word	0x0500000f


	//   ....[180]....
        /*086c*/ 	.word	0x0500000f


	//   ....[181]....
        /*0870*/ 	.word	0x0500000f


	//   ....[182]....
        /*0874*/ 	.word	0x0500000f


	//   ....[183]....
        /*0878*/ 	.word	0x0500000f


	//   ....[184]....
        /*087c*/ 	.word	0x0500000f


	//   ....[185]....
        /*0880*/ 	.word	0x0500000f


	//   ....[186]....
        /*0884*/ 	.word	0x0500000f


	//   ....[187]....
        /*0888*/ 	.word	0x0500000f


	//   ....[188]....
        /*088c*/ 	.word	0x0500000f


	//   ....[189]....
        /*0890*/ 	.word	0x0500000f


	//   ....[190]....
        /*0894*/ 	.word	0x0500000f


	//   ....[191]....
        /*0898*/ 	.word	0x0500000f


	//   ....[192]....
        /*089c*/ 	.word	0x0500000f


	//   ....[193]....
        /*08a0*/ 	.word	0x0500000f


	//   ....[194]....
        /*08a4*/ 	.word	0x0500000f


	//   ....[195]....
        /*08a8*/ 	.word	0x0500000f


	//   ....[196]....
        /*08ac*/ 	.word	0x0500000f


	//   ....[197]....
        /*08b0*/ 	.word	0x0500000f


	//   ....[198]....
        /*08b4*/ 	.word	0x0500000f


	//   ....[199]....
        /*08b8*/ 	.word	0x0500000f


	//   ....[200]....
        /*08bc*/ 	.word	0x0500000f


	//   ....[201]....
        /*08c0*/ 	.word	0x0500000f


	//----- nvinfo : EIATTR_COOP_GROUP_INSTR_OFFSETS
	.align		4
.L_409:
        /*08c4*/ 	.byte	0x04, 0x28
        /*08c6*/ 	.short	(.L_411 - .L_410)


	//   ....[0]....
.L_410:
        /*08c8*/ 	.word	0x00000070


	//   ....[1]....
        /*08cc*/ 	.word	0x000001a0


	//   ....[2]....
        /*08d0*/ 	.word	0x000001f0


	//   ....[3]....
        /*08d4*/ 	.word	0x00000420


	//   ....[4]....
        /*08d8*/ 	.word	0x00000580


	//   ....[5]....
        /*08dc*/ 	.word	0x000006a0


	//   ....[6]....
        /*08e0*/ 	.word	0x00000800


	//   ....[7]....
        /*08e4*/ 	.word	0x00006e30


	//   ....[8]....
        /*08e8*/ 	.word	0x000075b0


	//   ....[9]....
        /*08ec*/ 	.word	0x000075c0


	//   ....[10]....
        /*08f0*/ 	.word	0x000075d0


	//   ....[11]....
        /*08f4*/ 	.word	0x000075e0


	//   ....[12]....
        /*08f8*/ 	.word	0x00007900


	//   ....[13]....
        /*08fc*/ 	.word	0x00007910


	//   ....[14]....
        /*0900*/ 	.word	0x00007920


	//   ....[15]....
        /*0904*/ 	.word	0x00007930


	//   ....[16]....
        /*0908*/ 	.word	0x00008c10


	//   ....[17]....
        /*090c*/ 	.word	0x00008c30


	//   ....[18]....
        /*0910*/ 	.word	0x00008c40


	//   ....[19]....
        /*0914*/ 	.word	0x00008c50


	//   ....[20]....
        /*0918*/ 	.word	0x00008d40


	//   ....[21]....
        /*091c*/ 	.word	0x00008d60


	//   ....[22]....
        /*0920*/ 	.word	0x00008df0


	//   ....[23]....
        /*0924*/ 	.word	0x00008e20


	//   ....[24]....
        /*0928*/ 	.word	0x0000a690


	//   ....[25]....
        /*092c*/ 	.word	0x0000b140


	//   ....[26]....
        /*0930*/ 	.word	0x0000bad0


	//   ....[27]....
        /*0934*/ 	.word	0x0000bbe0


	//   ....[28]....
        /*0938*/ 	.word	0x0000c100


	//   ....[29]....
        /*093c*/ 	.word	0x0000c1d0


	//   ....[30]....
        /*0940*/ 	.word	0x0000d5a0


	//   ....[31]....
        /*0944*/ 	.word	0x0000de20


	//   ....[32]....
        /*0948*/ 	.word	0x0000ec00


	//   ....[33]....
        /*094c*/ 	.word	0x0000ed60


	//   ....[34]....
        /*0950*/ 	.word	0x0000f690


	//   ....[35]....
        /*0954*/ 	.word	0x0000f860


	//   ....[36]....
        /*0958*/ 	.word	0x00011530


	//   ....[37]....
        /*095c*/ 	.word	0x00011590


	//   ....[38]....
        /*0960*/ 	.word	0x00011fe0


	//   ....[39]....
        /*0964*/ 	.word	0x00012040


	//   ....[40]....
        /*0968*/ 	.word	0x00013580


	//   ....[41]....
        /*096c*/ 	.word	0x00013e00


	//   ....[42]....
        /*0970*/ 	.word	0x00014be0


	//   ....[43]....
        /*0974*/ 	.word	0x00014d00


	//   ....[44]....
        /*0978*/ 	.word	0x000156c0


	//   ....[45]....
        /*097c*/ 	.word	0x00015890


	//   ....[46]....
        /*0980*/ 	.word	0x00016930


	//   ....[47]....
        /*0984*/ 	.word	0x00016960


	//   ....[48]....
        /*0988*/ 	.word	0x000169c0


	//   ....[49]....
        /*098c*/ 	.word	0x000169d0


	//   ....[50]....
        /*0990*/ 	.word	0x000183f0


	//   ....[51]....
        /*0994*/ 	.word	0x00018410


	//   ....[52]....
        /*0998*/ 	.word	0x00018420


	//   ....[53]....
        /*099c*/ 	.word	0x00018430


	//   ....[54]....
        /*09a0*/ 	.word	0x00018e40


	//   ....[55]....
        /*09a4*/ 	.word	0x00018e50


	//   ....[56]....
        /*09a8*/ 	.word	0x00019050


	//   ....[57]....
        /*09ac*/ 	.word	0x00019060


	//   ....[58]....
        /*09b0*/ 	.word	0x00019220


	//   ....[59]....
        /*09b4*/ 	.word	0x00019230


	//   ....[60]....
        /*09b8*/ 	.word	0x000193f0


	//   ....[61]....
        /*09bc*/ 	.word	0x00019400


	//   ....[62]....
        /*09c0*/ 	.word	0x00019860


	//   ....[63]....
        /*09c4*/ 	.word	0x00019870


	//   ....[64]....
        /*09c8*/ 	.word	0x0001a690


	//   ....[65]....
        /*09cc*/ 	.word	0x0001a6a0


	//   ....[66]....
        /*09d0*/ 	.word	0x0001bce0


	//   ....[67]....
        /*09d4*/ 	.word	0x0001bcf0


	//   ....[68]....
        /*09d8*/ 	.word	0x0001bec0


	//   ....[69]....
        /*09dc*/ 	.word	0x0001bed0


	//   ....[70]....
        /*09e0*/ 	.word	0x0001c090


	//   ....[71]....
        /*09e4*/ 	.word	0x0001c0a0


	//   ....[72]....
        /*09e8*/ 	.word	0x0001c260


	//   ....[73]....
        /*09ec*/ 	.word	0x0001c270


	//   ....[74]....
        /*09f0*/ 	.word	0x0001c490


	//   ....[75]....
        /*09f4*/ 	.word	0x0001c6a0


	//   ....[76]....
        /*09f8*/ 	.word	0x0001c6d0


	//   ....[77]....
        /*09fc*/ 	.word	0x0001c700


	//   ....[78]....
        /*0a00*/ 	.word	0x0001c730


	//   ....[79]....
        /*0a04*/ 	.word	0x0001c760


	//   ....[80]....
        /*0a08*/ 	.word	0x0001c790


	//   ....[81]....
        /*0a0c*/ 	.word	0x0001c930


	//   ....[82]....
        /*0a10*/ 	.word	0x0001c960


	//   ....[83]....
        /*0a14*/ 	.word	0x0001c990


	//   ....[84]....
        /*0a18*/ 	.word	0x0001c9c0


	//   ....[85]....
        /*0a1c*/ 	.word	0x0001c9f0


	//   ....[86]....
        /*0a20*/ 	.word	0x0001ca20


	//   ....[87]....
        /*0a24*/ 	.word	0x0001cac0


	//   ....[88]....
        /*0a28*/ 	.word	0x0001caf0


	//   ....[89]....
        /*0a2c*/ 	.word	0x0001cb00


	//   ....[90]....
        /*0a30*/ 	.word	0x0001cb30


	//   ....[91]....
        /*0a34*/ 	.word	0x0001e3c0


	//   ....[92]....
        /*0a38*/ 	.word	0x000203c0


	//   ....[93]....
        /*0a3c*/ 	.word	0x00020e60


	//   ....[94]....
        /*0a40*/ 	.word	0x00020e80


	//   ....[95]....
        /*0a44*/ 	.word	0x00020f30


	//   ....[96]....
        /*0a48*/ 	.word	0x00020f40


	//   ....[97]....
        /*0a4c*/ 	.word	0x00020fc0


	//   ....[98]....
        /*0a50*/ 	.word	0x00020fd0


	//   ....[99]....
        /*0a54*/ 	.word	0x00021050


	//   ....[100]....
        /*0a58*/ 	.word	0x00021060


	//   ....[101]....
        /*0a5c*/ 	.word	0x000210e0


	//   ....[102]....
        /*0a60*/ 	.word	0x000210f0


	//   ....[103]....
        /*0a64*/ 	.word	0x00021170


	//   ....[104]....
        /*0a68*/ 	.word	0x00021180


	//   ....[105]....
        /*0a6c*/ 	.word	0x00021200


	//   ....[106]....
        /*0a70*/ 	.word	0x00021210


	//   ....[107]....
        /*0a74*/ 	.word	0x00021260


	//   ....[108]....
        /*0a78*/ 	.word	0x00021280


	//   ....[109]....
        /*0a7c*/ 	.word	0x00023e20


	//   ....[110]....
        /*0a80*/ 	.word	0x00023ea0


	//   ....[111]....
        /*0a84*/ 	.word	0x00023ed0


	//   ....[112]....
        /*0a88*/ 	.word	0x00023ee0


	//   ....[113]....
        /*0a8c*/ 	.word	0x00023f10


	//   ....[114]....
        /*0a90*/ 	.word	0x00023f40


	//   ....[115]....
        /*0a94*/ 	.word	0x00023f70


	//   ....[116]....
        /*0a98*/ 	.word	0x00023fa0


	//   ....[117]....
        /*0a9c*/ 	.word	0x00024160


	//   ....[118]....
        /*0aa0*/ 	.word	0x00024190


	//   ....[119]....
        /*0aa4*/ 	.word	0x000241c0


	//   ....[120]....
        /*0aa8*/ 	.word	0x000241f0


	//   ....[121]....
        /*0aac*/ 	.word	0x00024220


	//   ....[122]....
        /*0ab0*/ 	.word	0x00024250


	//   ....[123]....
        /*0ab4*/ 	.word	0x00024320


	//   ....[124]....
        /*0ab8*/ 	.word	0x00024340


	//   ....[125]....
        /*0abc*/ 	.word	0x00024350


	//   ....[126]....
        /*0ac0*/ 	.word	0x000243d0


	//   ....[127]....
        /*0ac4*/ 	.word	0x00024f00


	//   ....[128]....
        /*0ac8*/ 	.word	0x00025330


	//   ....[129]....
        /*0acc*/ 	.word	0x000253d0


	//   ....[130]....
        /*0ad0*/ 	.word	0x00025460


	//   ....[131]....
        /*0ad4*/ 	.word	0x000254b0


	//   ....[132]....
        /*0ad8*/ 	.word	0x00025500


	//   ....[133]....
        /*0adc*/ 	.word	0x00025590


	//   ....[134]....
        /*0ae0*/ 	.word	0x00025620


	//   ....[135]....
        /*0ae4*/ 	.word	0x00025670


	//   ....[136]....
        /*0ae8*/ 	.word	0x000256c0


	//   ....[137]....
        /*0aec*/ 	.word	0x000257c0


	//   ....[138]....
        /*0af0*/ 	.word	0x00025870


	//   ....[139]....
        /*0af4*/ 	.word	0x000258f0


	//   ....[140]....
        /*0af8*/ 	.word	0x00025960


	//   ....[141]....
        /*0afc*/ 	.word	0x00025a90


	//   ....[142]....
        /*0b00*/ 	.word	0x00025bb0


	//   ....[143]....
        /*0b04*/ 	.word	0x00025c80


	//   ....[144]....
        /*0b08*/ 	.word	0x00025cd0


	//   ....[145]....
        /*0b0c*/ 	.word	0x00026020


	//   ....[146]....
        /*0b10*/ 	.word	0x00026070


	//   ....[147]....
        /*0b14*/ 	.word	0x00026100


	//   ....[148]....
        /*0b18*/ 	.word	0x00026190


	//   ....[149]....
        /*0b1c*/ 	.word	0x00026220


	//   ....[150]....
        /*0b20*/ 	.word	0x000262b0


	//   ....[151]....
        /*0b24*/ 	.word	0x00026340


	//   ....[152]....
        /*0b28*/ 	.word	0x000263d0


	//   ....[153]....
        /*0b2c*/ 	.word	0x00026450


	//   ....[154]....
        /*0b30*/ 	.word	0x000264a0


	//   ....[155]....
        /*0b34*/ 	.word	0x00026540


	//   ....[156]....
        /*0b38*/ 	.word	0x000265d0


	//   ....[157]....
        /*0b3c*/ 	.word	0x00026650


	//   ....[158]....
        /*0b40*/ 	.word	0x000266a0


	//   ....[159]....
        /*0b44*/ 	.word	0x00026730


	//   ....[160]....
        /*0b48*/ 	.word	0x000267c0


	//   ....[161]....
        /*0b4c*/ 	.word	0x00026850


	//   ....[162]....
        /*0b50*/ 	.word	0x000268e0


	//   ....[163]....
        /*0b54*/ 	.word	0x00026970


	//   ....[164]....
        /*0b58*/ 	.word	0x00026a00


	//   ....[165]....
        /*0b5c*/ 	.word	0x00026ac0


	//   ....[166]....
        /*0b60*/ 	.word	0x00026da0


	//   ....[167]....
        /*0b64*/ 	.word	0x00026f60


	//   ....[168]....
        /*0b68*/ 	.word	0x00026fb0


	//   ....[169]....
        /*0b6c*/ 	.word	0x00027010


	//   ....[170]....
        /*0b70*/ 	.word	0x00027100


	//   ....[171]....
        /*0b74*/ 	.word	0x00027160


	//   ....[172]....
        /*0b78*/ 	.word	0x00027250


	//   ....[173]....
        /*0b7c*/ 	.word	0x000272b0


	//   ....[174]....
        /*0b80*/ 	.word	0x000273a0


	//   ....[175]....
        /*0b84*/ 	.word	0x00027400


	//   ....[176]....
        /*0b88*/ 	.word	0x000274f0


	//   ....[177]....
        /*0b8c*/ 	.word	0x00027550


	//   ....[178]....
        /*0b90*/ 	.word	0x00027640


	//   ....[179]....
        /*0b94*/ 	.word	0x000276a0


	//   ....[180]....
        /*0b98*/ 	.word	0x00027770


	//   ....[181]....
        /*0b9c*/ 	.word	0x000277f0


	//   ....[182]....
        /*0ba0*/ 	.word	0x000278c0


	//   ....[183]....
        /*0ba4*/ 	.word	0x00027bf0


	//   ....[184]....
        /*0ba8*/ 	.word	0x00027c90


	//   ....[185]....
        /*0bac*/ 	.word	0x00027e30


	//   ....[186]....
        /*0bb0*/ 	.word	0x00027eb0


	//   ....[187]....
        /*0bb4*/ 	.word	0x00027f30


	//   ....[188]....
        /*0bb8*/ 	.word	0x00027fb0


	//   ....[189]....
        /*0bbc*/ 	.word	0x00028030


	//   ....[190]....
        /*0bc0*/ 	.word	0x000280c0


	//   ....[191]....
        /*0bc4*/ 	.word	0x00028160


	//   ....[192]....
        /*0bc8*/ 	.word	0x00028210


	//   ....[193]....
        /*0bcc*/ 	.word	0x00028290


	//   ....[194]....
        /*0bd0*/ 	.word	0x00028310


	//   ....[195]....
        /*0bd4*/ 	.word	0x00028390


	//   ....[196]....
        /*0bd8*/ 	.word	0x00028420


	//   ....[197]....
        /*0bdc*/ 	.word	0x000284a0


	//   ....[198]....
        /*0be0*/ 	.word	0x00028550


	//   ....[199]....
        /*0be4*/ 	.word	0x000285a0


	//   ....[200]....
        /*0be8*/ 	.word	0x00028660


	//   ....[201]....
        /*0bec*/ 	.word	0x00028790


	//----- nvinfo : EIATTR_REG_RECONFIG
	.align		4
.L_411:
        /*0bf0*/ 	.byte	0x01, 0x54
	.zero		2


	//----- nvinfo : EIATTR_SYSCALL_OFFSETS
	.align		4
        /*0bf4*/ 	.byte	0x04, 0x46
        /*0bf6*/ 	.short	(.L_413 - .L_412)


	//   ....[0]....
.L_412:
        /*0bf8*/ 	.word	0x000021c0


	//   ....[1]....
        /*0bfc*/ 	.word	0x00002310


	//   ....[2]....
        /*0c00*/ 	.word	0x00006fd0


	//   ....[3]....
        /*0c04*/ 	.word	0x000072e0


	//   ....[4]....
        /*0c08*/ 	.word	0x0001fff0


	//   ....[5]....
        /*0c0c*/ 	.word	0x00020140


	//   ....[6]....
        /*0c10*/ 	.word	0x00020230


	//   ....[7]....
        /*0c14*/ 	.word	0x00020a40


	//----- nvinfo : EIATTR_MBARRIER_INSTR_OFFSETS
	.align		4
.L_413:
        /*0c18*/ 	.byte	0x04, 0x39
        /*0c1a*/ 	.short	(.L_415 - .L_414)


	//   ....[0]....
.L_414:
        /*0c1c*/ 	.word	0x000002d0
        /*0c20*/ 	.word	0x000000ff
        /*0c24*/ 	.word	0x00022800
        /*0c28*/ 	.short	0x0100
        /*0c2a*/ 	.byte	0x08
	.zero		1


	//   ....[1]....
        /*0c2c*/ 	.word	0x000002e0
        /*0c30*/ 	.word	0x000000ff
        /*0c34*/ 	.word	0x00022820
        /*0c38*/ 	.short	0x0100
        /*0c3a*/ 	.byte	0x08
	.zero		1


	//   ....[2]....
        /*0c3c*/ 	.word	0x000003d0
        /*0c40*/ 	.word	0x000000ff
        /*0c44*/ 	.word	0x00022830
        /*0c48*/ 	.short	0x0100
        /*0c4a*/ 	.byte	0x08
	.zero		1


	//   ....[3]....
        /*0c4c*/ 	.word	0x000003e0
        /*0c50*/ 	.word	0x000000ff
        /*0c54*/ 	.word	0x00022840
        /*0c58*/ 	.short	0x0100
        /*0c5a*/ 	.byte	0x08
	.zero		1


	//   ....[4]....
        /*0c5c*/ 	.word	0x000003f0
        /*0c60*/ 	.word	0x000000ff
        /*0c64*/ 	.word	0x00022838
        /*0c68*/ 	.short	0x0100
        /*0c6a*/ 	.byte	0x08
	.zero		1


	//   ....[5]....
        /*0c6c*/ 	.word	0x00000400
        /*0c70*/ 	.word	0x000000ff
        /*0c74*/ 	.word	0x00022848
        /*0c78*/ 	.short	0x0100
        /*0c7a*/ 	.byte	0x08
	.zero		1


	//   ....[6]....
        /*0c7c*/ 	.word	0x00000530
        /*0c80*/ 	.word	0x000000ff
        /*0c84*/ 	.word	0x00022850
        /*0c88*/ 	.short	0x0100
        /*0c8a*/ 	.byte	0x08
	.zero		1


	//   ....[7]....
        /*0c8c*/ 	.word	0x00000540
        /*0c90*/ 	.word	0x000000ff
        /*0c94*/ 	.word	0x00022860
        /*0c98*/ 	.short	0x0100
        /*0c9a*/ 	.byte	0x08
	.zero		1


	//   ....[8]....
        /*0c9c*/ 	.word	0x00000550
        /*0ca0*/ 	.word	0x000000ff
        /*0ca4*/ 	.word	0x00022858
        /*0ca8*/ 	.short	0x0100
        /*0caa*/ 	.byte	0x08
	.zero		1


	//   ....[9]....
        /*0cac*/ 	.word	0x00000560
        /*0cb0*/ 	.word	0x000000ff
        /*0cb4*/ 	.word	0x00022868
        /*0cb8*/ 	.short	0x0100
        /*0cba*/ 	.byte	0x08
	.zero		1


	//   ....[10]....
        /*0cbc*/ 	.word	0x00000650
        /*0cc0*/ 	.word	0x000000ff
        /*0cc4*/ 	.word	0x00022870
        /*0cc8*/ 	.short	0x0100
        /*0cca*/ 	.byte	0x06
	.zero		1


	//   ....[11]....
        /*0ccc*/ 	.word	0x00000660
        /*0cd0*/ 	.word	0x000000ff
        /*0cd4*/ 	.word	0x00022880
        /*0cd8*/ 	.short	0x0100
        /*0cda*/ 	.byte	0x06
	.zero		1


	//   ....[12]....
        /*0cdc*/ 	.word	0x00000670
        /*0ce0*/ 	.word	0x000000ff
        /*0ce4*/ 	.word	0x00022878
        /*0ce8*/ 	.short	0x0100
        /*0cea*/ 	.byte	0x06
	.zero		1


	//   ....[13]....
        /*0cec*/ 	.word	0x00000680
        /*0cf0*/ 	.word	0x000000ff
        /*0cf4*/ 	.word	0x00022888
        /*0cf8*/ 	.short	0x0100
        /*0cfa*/ 	.byte	0x06
	.zero		1


	//   ....[14]....
        /*0cfc*/ 	.word	0x000007b0
        /*0d00*/ 	.word	0x000000ff
        /*0d04*/ 	.word	0x00022890
        /*0d08*/ 	.short	0x0100
        /*0d0a*/ 	.byte	0x08
	.zero		1


	//   ....[15]....
        /*0d0c*/ 	.word	0x000007c0
        /*0d10*/ 	.word	0x000000ff
        /*0d14*/ 	.word	0x000228a0
        /*0d18*/ 	.short	0x0100
        /*0d1a*/ 	.byte	0x08
	.zero		1


	//   ....[16]....
        /*0d1c*/ 	.word	0x000007d0
        /*0d20*/ 	.word	0x000000ff
        /*0d24*/ 	.word	0x00022898
        /*0d28*/ 	.short	0x0100
        /*0d2a*/ 	.byte	0x08
	.zero		1


	//   ....[17]....
        /*0d2c*/ 	.word	0x000007e0
        /*0d30*/ 	.word	0x000000ff
        /*0d34*/ 	.word	0x000228a8
        /*0d38*/ 	.short	0x0100
        /*0d3a*/ 	.byte	0x08
	.zero		1


	//   ....[18]....
        /*0d3c*/ 	.word	0x00000910
        /*0d40*/ 	.word	0x000000ff
        /*0d44*/ 	.word	0x000228b0
        /*0d48*/ 	.short	0x0100
        /*0d4a*/ 	.byte	0x08
	.zero		1


	//   ....[19]....
        /*0d4c*/ 	.word	0x00000920
        /*0d50*/ 	.word	0x000000ff
        /*0d54*/ 	.word	0x000228c0
        /*0d58*/ 	.short	0x0100
        /*0d5a*/ 	.byte	0x08
	.zero		1


	//   ....[20]....
        /*0d5c*/ 	.word	0x00000930
        /*0d60*/ 	.word	0x000000ff
        /*0d64*/ 	.word	0x000228b8
        /*0d68*/ 	.short	0x0100
        /*0d6a*/ 	.byte	0x08
	.zero		1


	//   ....[21]....
        /*0d6c*/ 	.word	0x00000940
        /*0d70*/ 	.word	0x000000ff
        /*0d74*/ 	.word	0x000228c8
        /*0d78*/ 	.short	0x0100
        /*0d7a*/ 	.byte	0x08
	.zero		1


	//   ....[22]....
        /*0d7c*/ 	.word	0x000035c0
        /*0d80*/ 	.word	0x0000005f
        /*0d84*/ 	.word	0x00022890
        /*0d88*/ 	.short	0x010a
        /*0d8a*/ 	.byte	0x3f
	.zero		1


	//   ....[23]....
        /*0d8c*/ 	.word	0x00004890
        /*0d90*/ 	.word	0x0000005f
        /*0d94*/ 	.word	0x00022890
        /*0d98*/ 	.short	0x010a
        /*0d9a*/ 	.byte	0x3f
	.zero		1


	//   ....[24]....
        /*0d9c*/ 	.word	0x000059a0
        /*0da0*/ 	.word	0x0000005f
        /*0da4*/ 	.word	0x00022890
        /*0da8*/ 	.short	0x010a
        /*0daa*/ 	.byte	0x3f
	.zero		1


	//   ....[25]....
        /*0dac*/ 	.word	0x00005bb0
        /*0db0*/ 	.word	0x00000020
        /*0db4*/ 	.word	0x00000000
        /*0db8*/ 	.short	0x0101
        /*0dba*/ 	.byte	0x3f
	.zero		1


	//   ....[26]....
        /*0dbc*/ 	.word	0x00005bf0
        /*0dc0*/ 	.word	0x0000005f
        /*0dc4*/ 	.word	0x000228b0
        /*0dc8*/ 	.short	0x010a
        /*0dca*/ 	.byte	0x3f
	.zero		1


	//   ....[27]....
        /*0dcc*/ 	.word	0x00006240
        /*0dd0*/ 	.word	0x0000005f
        /*0dd4*/ 	.word	0x00000000
        /*0dd8*/ 	.short	0x0101
        /*0dda*/ 	.byte	0x3f
	.zero		1


	//   ....[28]....
        /*0ddc*/ 	.word	0x00007060
        /*0de0*/ 	.word	0x00000013
        /*0de4*/ 	.word	0x00022800
        /*0de8*/ 	.short	0x010a
        /*0dea*/ 	.byte	0x3f
	.zero		1


	//   ....[29]....
        /*0dec*/ 	.word	0x000070b0
        /*0df0*/ 	.word	0x00000013
        /*0df4*/ 	.word	0x00022800
        /*0df8*/ 	.short	0x010a
        /*0dfa*/ 	.byte	0x3f
	.zero		1


	//   ....[30]....
        /*0dfc*/ 	.word	0x00007b50
        /*0e00*/ 	.word	0x00000013
        /*0e04*/ 	.word	0x00022800
        /*0e08*/ 	.short	0x010a
        /*0e0a*/ 	.byte	0x3f
	.zero		1


	//   ....[31]....
        /*0e0c*/ 	.word	0x00009090
        /*0e10*/ 	.word	0x00000013
        /*0e14*/ 	.word	0x00022800
        /*0e18*/ 	.short	0x010a
        /*0e1a*/ 	.byte	0x3f
	.zero		1


	//   ....[32]....
        /*0e1c*/ 	.word	0x0000a030
        /*0e20*/ 	.word	0x00000004
        /*0e24*/ 	.word	0x00022830
        /*0e28*/ 	.short	0x010a
        /*0e2a*/ 	.byte	0x3f
	.zero		1


	//   ....[33]....
        /*0e2c*/ 	.word	0x0000a0d0
        /*0e30*/ 	.word	0x00000004
        /*0e34*/ 	.word	0x00022830
        /*0e38*/ 	.short	0x010a
        /*0e3a*/ 	.byte	0x3f
	.zero		1


	//   ....[34]....
        /*0e3c*/ 	.word	0x0000a860
        /*0e40*/ 	.word	0x00000031
        /*0e44*/ 	.word	0x00000000
        /*0e48*/ 	.short	0x0101
        /*0e4a*/ 	.byte	0x3f
	.zero		1


	//   ....[35]....
        /*0e4c*/ 	.word	0x0000ca90
        /*0e50*/ 	.word	0x00000004
        /*0e54*/ 	.word	0x00022850
        /*0e58*/ 	.short	0x010a
        /*0e5a*/ 	.byte	0x3f
	.zero		1


	//   ....[36]....
        /*0e5c*/ 	.word	0x0000cae0
        /*0e60*/ 	.word	0x00000004
        /*0e64*/ 	.word	0x00022850
        /*0e68*/ 	.short	0x010a
        /*0e6a*/ 	.byte	0x3f
	.zero		1


	//   ....[37]....
        /*0e6c*/ 	.word	0x0000cf30
        /*0e70*/ 	.word	0x00000004
        /*0e74*/ 	.word	0x00000000
        /*0e78*/ 	.short	0x0101
        /*0e7a*/ 	.byte	0x3f
	.zero		1


	//   ....[38]....
        /*0e7c*/ 	.word	0x0000d270
        /*0e80*/ 	.word	0x000000d4
        /*0e84*/ 	.word	0x00022830
        /*0e88*/ 	.short	0x010a
        /*0e8a*/ 	.byte	0x3f
	.zero		1


	//   ....[39]....
        /*0e8c*/ 	.word	0x0000d2d0
        /*0e90*/ 	.word	0x000000d4
        /*0e94*/ 	.word	0x00022830
        /*0e98*/ 	.short	0x010a
        /*0e9a*/ 	.byte	0x3f
	.zero		1


	//   ....[40]....
        /*0e9c*/ 	.word	0x0000d980
        /*0ea0*/ 	.word	0x000000a6
        /*0ea4*/ 	.word	0x00000000
        /*0ea8*/ 	.short	0x0101
        /*0eaa*/ 	.byte	0x3f
	.zero		1


	//   ....[41]....
        /*0eac*/ 	.word	0x00010510
        /*0eb0*/ 	.word	0x000000d4
        /*0eb4*/ 	.word	0x00022850
        /*0eb8*/ 	.short	0x010a
        /*0eba*/ 	.byte	0x3f
	.zero		1


	//   ....[42]....
        /*0ebc*/ 	.word	0x00010560
        /*0ec0*/ 	.word	0x000000d4
        /*0ec4*/ 	.word	0x00022850
        /*0ec8*/ 	.short	0x010a
        /*0eca*/ 	.byte	0x3f
	.zero		1


	//   ....[43]....
        /*0ecc*/ 	.word	0x00010930
        /*0ed0*/ 	.word	0x000000d4
        /*0ed4*/ 	.word	0x00000000
        /*0ed8*/ 	.short	0x0101
        /*0eda*/ 	.byte	0x3f
	.zero		1


	//   ....[44]....
        /*0edc*/ 	.word	0x00010d40
        /*0ee0*/ 	.word	0x00000004
        /*0ee4*/ 	.word	0x00022830
        /*0ee8*/ 	.short	0x010a
        /*0eea*/ 	.byte	0x3f
	.zero		1


	//   ....[45]....
        /*0eec*/ 	.word	0x00010da0
        /*0ef0*/ 	.word	0x00000004
        /*0ef4*/ 	.word	0x00022830
        /*0ef8*/ 	.short	0x010a
        /*0efa*/ 	.byte	0x3f
	.zero		1


	//   ....[46]....
        /*0efc*/ 	.word	0x000123f0
        /*0f00*/ 	.word	0x0000009d
        /*0f04*/ 	.word	0x00000000
        /*0f08*/ 	.short	0x0101
        /*0f0a*/ 	.byte	0x3f
	.zero		1


	//   ....[47]....
        /*0f0c*/ 	.word	0x00012d30
        /*0f10*/ 	.word	0x00000004
        /*0f14*/ 	.word	0x00022850
        /*0f18*/ 	.short	0x010a
        /*0f1a*/ 	.byte	0x3f
	.zero		1


	//   ....[48]....
        /*0f1c*/ 	.word	0x00012d80
        /*0f20*/ 	.word	0x00000004
        /*0f24*/ 	.word	0x00022850
        /*0f28*/ 	.short	0x010a
        /*0f2a*/ 	.byte	0x3f
	.zero		1


	//   ....[49]....
        /*0f2c*/ 	.word	0x00013130
        /*0f30*/ 	.word	0x00000004
        /*0f34*/ 	.word	0x00000000
        /*0f38*/ 	.short	0x0101
        /*0f3a*/ 	.byte	0x3f
	.zero		1


	//   ....[50]....
        /*0f3c*/ 	.word	0x00013260
        /*0f40*/ 	.word	0x000000d3
        /*0f44*/ 	.word	0x00022830
        /*0f48*/ 	.short	0x010a
        /*0f4a*/ 	.byte	0x3f
	.zero		1


	//   ....[51]....
        /*0f4c*/ 	.word	0x000132c0
        /*0f50*/ 	.word	0x000000d3
        /*0f54*/ 	.word	0x00022830
        /*0f58*/ 	.short	0x010a
        /*0f5a*/ 	.byte	0x3f
	.zero		1


	//   ....[52]....
        /*0f5c*/ 	.word	0x00013910
        /*0f60*/ 	.word	0x000000a4
        /*0f64*/ 	.word	0x00000000
        /*0f68*/ 	.short	0x0101
        /*0f6a*/ 	.byte	0x3f
	.zero		1


	//   ....[53]....
        /*0f6c*/ 	.word	0x000164e0
        /*0f70*/ 	.word	0x000000d3
        /*0f74*/ 	.word	0x00022850
        /*0f78*/ 	.short	0x010a
        /*0f7a*/ 	.byte	0x3f
	.zero		1


	//   ....[54]....
        /*0f7c*/ 	.word	0x00016530
        /*0f80*/ 	.word	0x000000d3
        /*0f84*/ 	.word	0x00022850
        /*0f88*/ 	.short	0x010a
        /*0f8a*/ 	.byte	0x3f
	.zero		1


	//   ....[55]....
        /*0f8c*/ 	.word	0x00016900
        /*0f90*/ 	.word	0x000000d3
        /*0f94*/ 	.word	0x00000000
        /*0f98*/ 	.short	0x0101
        /*0f9a*/ 	.byte	0x3f
	.zero		1


	//   ....[56]....
        /*0f9c*/ 	.word	0x00018e10
        /*0fa0*/ 	.word	0x00000003
        /*0fa4*/ 	.word	0x00000000
        /*0fa8*/ 	.short	0x0101
        /*0faa*/ 	.byte	0x3f
	.zero		1


	//   ....[57]....
        /*0fac*/ 	.word	0x000197c0
        /*0fb0*/ 	.word	0x00000003
        /*0fb4*/ 	.word	0x00000000
        /*0fb8*/ 	.short	0x0101
        /*0fba*/ 	.byte	0x3f
	.zero		1


	//   ....[58]....
        /*0fbc*/ 	.word	0x0001e4a0
        /*0fc0*/ 	.word	0x00000013
        /*0fc4*/ 	.word	0x00022820
        /*0fc8*/ 	.short	0x010a
        /*0fca*/ 	.byte	0x3f
	.zero		1


	//   ....[59]....
        /*0fcc*/ 	.word	0x0001e570
        /*0fd0*/ 	.word	0x00000007
        /*0fd4*/ 	.word	0x000228a0
        /*0fd8*/ 	.short	0x010a
        /*0fda*/ 	.byte	0x3f
	.zero		1


	//   ....[60]....
        /*0fdc*/ 	.word	0x0001e7b0
        /*0fe0*/ 	.word	0x00000007
        /*0fe4*/ 	.word	0x000228c0
        /*0fe8*/ 	.short	0x010a
        /*0fea*/ 	.byte	0x3f
	.zero		1


	//   ....[61]....
        /*0fec*/ 	.word	0x0001ee50
        /*0ff0*/ 	.word	0x00000006
        /*0ff4*/ 	.word	0x000228a0
        /*0ff8*/ 	.short	0x010a
        /*0ffa*/ 	.byte	0x3f
	.zero		1


	//   ....[62]....
        /*0ffc*/ 	.word	0x0001f080
        /*1000*/ 	.word	0x00000006
        /*1004*/ 	.word	0x000228c0
        /*1008*/ 	.short	0x010a
        /*100a*/ 	.byte	0x3f
	.zero		1


	//   ....[63]....
        /*100c*/ 	.word	0x00020620
        /*1010*/ 	.word	0x00000000
        /*1014*/ 	.word	0x00022840
        /*1018*/ 	.short	0x010a
        /*101a*/ 	.byte	0x3f
	.zero		1


	//   ....[64]....
        /*101c*/ 	.word	0x00021320
        /*1020*/ 	.word	0x00000013
        /*1024*/ 	.word	0x00022800
        /*1028*/ 	.short	0x0107
        /*102a*/ 	.byte	0x3f
	.zero		1


	//   ....[65]....
        /*102c*/ 	.word	0x00021410
        /*1030*/ 	.word	0x00000013
        /*1034*/ 	.word	0x00022800
        /*1038*/ 	.short	0x0101
        /*103a*/ 	.byte	0x3f
	.zero		1


	//   ....[66]....
        /*103c*/ 	.word	0x00021430
        /*1040*/ 	.word	0x00000013
        /*1044*/ 	.word	0x00022820
        /*1048*/ 	.short	0x010a
        /*104a*/ 	.byte	0x3f
	.zero		1


	//   ....[67]....
        /*104c*/ 	.word	0x00021510
        /*1050*/ 	.word	0x00000002
        /*1054*/ 	.word	0x00022860
        /*1058*/ 	.short	0x010a
        /*105a*/ 	.byte	0x3f
	.zero		1


	//   ....[68]....
        /*105c*/ 	.word	0x00021e40
        /*1060*/ 	.word	0x00000002
        /*1064*/ 	.word	0x00022840
        /*1068*/ 	.short	0x010a
        /*106a*/ 	.byte	0x3f
	.zero		1


	//   ....[69]....
        /*106c*/ 	.word	0x000220a0
        /*1070*/ 	.word	0x00000002
        /*1074*/ 	.word	0x00022860
        /*1078*/ 	.short	0x010a
        /*107a*/ 	.byte	0x3f
	.zero		1


	//   ....[70]....
        /*107c*/ 	.word	0x00022890
        /*1080*/ 	.word	0x00000003
        /*1084*/ 	.word	0x00022840
        /*1088*/ 	.short	0x010a
        /*108a*/ 	.byte	0x3f
	.zero		1


	//   ....[71]....
        /*108c*/ 	.word	0x00022ae0
        /*1090*/ 	.word	0x00000003
        /*1094*/ 	.word	0x00022860
        /*1098*/ 	.short	0x010a
        /*109a*/ 	.byte	0x3f
	.zero		1


	//   ....[72]....
        /*109c*/ 	.word	0x00023260
        /*10a0*/ 	.word	0x00000003
        /*10a4*/ 	.word	0x00022840
        /*10a8*/ 	.short	0x010a
        /*10aa*/ 	.byte	0x3f
	.zero		1


	//   ....[73]....
        /*10ac*/ 	.word	0x000234c0
        /*10b0*/ 	.word	0x00000003
        /*10b4*/ 	.word	0x00022860
        /*10b8*/ 	.short	0x010a
        /*10ba*/ 	.byte	0x3f
	.zero		1


	//   ....[74]....
        /*10bc*/ 	.word	0x00024e80
        /*10c0*/ 	.word	0x00000000
        /*10c4*/ 	.word	0x00022820
        /*10c8*/ 	.short	0x010a
        /*10ca*/ 	.byte	0x3f
	.zero		1


	//   ....[75]....
        /*10cc*/ 	.word	0x00025030
        /*10d0*/ 	.word	0x00000006
        /*10d4*/ 	.word	0x00000000
        /*10d8*/ 	.short	0x010a
        /*10da*/ 	.byte	0x3f
	.zero		1


	//   ....[76]....
        /*10dc*/ 	.word	0x000250a0
        /*10e0*/ 	.word	0x00000007
        /*10e4*/ 	.word	0x00000000
        /*10e8*/ 	.short	0x010a
        /*10ea*/ 	.byte	0x3f
	.zero		1


	//   ....[77]....
        /*10ec*/ 	.word	0x00025110
        /*10f0*/ 	.word	0x00000004
        /*10f4*/ 	.word	0x00000000
        /*10f8*/ 	.short	0x010a
        /*10fa*/ 	.byte	0x3f
	.zero		1


	//   ....[78]....
        /*10fc*/ 	.word	0x00025140
        /*1100*/ 	.word	0x00000003
        /*1104*/ 	.word	0x00000000
        /*1108*/ 	.short	0x010a
        /*110a*/ 	.byte	0x3f
	.zero		1


	//   ....[79]....
        /*110c*/ 	.word	0x000251a0
        /*1110*/ 	.word	0x0000005f
        /*1114*/ 	.word	0x00022890
        /*1118*/ 	.short	0x010a
        /*111a*/ 	.byte	0x3f
	.zero		1


	//   ....[80]....
        /*111c*/ 	.word	0x000251f0
        /*1120*/ 	.word	0x0000005f
        /*1124*/ 	.word	0x00022890
        /*1128*/ 	.short	0x010a
        /*112a*/ 	.byte	0x3f
	.zero		1


	//   ....[81]....
        /*112c*/ 	.word	0x00025240
        /*1130*/ 	.word	0x0000005f
        /*1134*/ 	.word	0x00022890
        /*1138*/ 	.short	0x010a
        /*113a*/ 	.byte	0x3f
	.zero		1


	//   ....[82]....
        /*113c*/ 	.word	0x00025290
        /*1140*/ 	.word	0x0000005f
        /*1144*/ 	.word	0x000228b0
        /*1148*/ 	.short	0x010a
        /*114a*/ 	.byte	0x3f
	.zero		1


	//   ....[83]....
        /*114c*/ 	.word	0x00025700
        /*1150*/ 	.word	0x00000013
        /*1154*/ 	.word	0x00022800
        /*1158*/ 	.short	0x010a
        /*115a*/ 	.byte	0x3f
	.zero		1


	//   ....[84]....
        /*115c*/ 	.word	0x00025d00
        /*1160*/ 	.word	0x00000013
        /*1164*/ 	.word	0x00022800
        /*1168*/ 	.short	0x010a
        /*116a*/ 	.byte	0x3f
	.zero		1


	//   ....[85]....
        /*116c*/ 	.word	0x00025d50
        /*1170*/ 	.word	0x00000004
        /*1174*/ 	.word	0x00022830
        /*1178*/ 	.short	0x010a
        /*117a*/ 	.byte	0x3f
	.zero		1


	//   ....[86]....
        /*117c*/ 	.word	0x00025da0
        /*1180*/ 	.word	0x00000004
        /*1184*/ 	.word	0x00022850
        /*1188*/ 	.short	0x010a
        /*118a*/ 	.byte	0x3f
	.zero		1


	//   ....[87]....
        /*118c*/ 	.word	0x00025df0
        /*1190*/ 	.word	0x000000d4
        /*1194*/ 	.word	0x00022830
        /*1198*/ 	.short	0x010a
        /*119a*/ 	.byte	0x3f
	.zero		1


	//   ....[88]....
        /*119c*/ 	.word	0x00025e40
        /*11a0*/ 	.word	0x000000d4
        /*11a4*/ 	.word	0x00022850
        /*11a8*/ 	.short	0x010a
        /*11aa*/ 	.byte	0x3f
	.zero		1


	//   ....[89]....
        /*11ac*/ 	.word	0x00025e90
        /*11b0*/ 	.word	0x00000004
        /*11b4*/ 	.word	0x00022830
        /*11b8*/ 	.short	0x010a
        /*11ba*/ 	.byte	0x3f
	.zero		1


	//   ....[90]....
        /*11bc*/ 	.word	0x00025ee0
        /*11c0*/ 	.word	0x00000004
        /*11c4*/ 	.word	0x00022850
        /*11c8*/ 	.short	0x010a
        /*11ca*/ 	.byte	0x3f
	.zero		1


	//   ....[91]....
        /*11cc*/ 	.word	0x00025f30
        /*11d0*/ 	.word	0x000000d3
        /*11d4*/ 	.word	0x00022830
        /*11d8*/ 	.short	0x010a
        /*11da*/ 	.byte	0x3f
	.zero		1


	//   ....[92]....
        /*11dc*/ 	.word	0x00025f80
        /*11e0*/ 	.word	0x000000d3
        /*11e4*/ 	.word	0x00022850
        /*11e8*/ 	.short	0x010a
        /*11ea*/ 	.byte	0x3f
	.zero		1


	//   ....[93]....
        /*11ec*/ 	.word	0x00026b80
        /*11f0*/ 	.word	0x00000013
        /*11f4*/ 	.word	0x00022820
        /*11f8*/ 	.short	0x010a
        /*11fa*/ 	.byte	0x3f
	.zero		1


	//   ....[94]....
        /*11fc*/ 	.word	0x00026bd0
        /*1200*/ 	.word	0x00000007
        /*1204*/ 	.word	0x000228a0
        /*1208*/ 	.short	0x010a
        /*120a*/ 	.byte	0x3f
	.zero		1


	//   ....[95]....
        /*120c*/ 	.word	0x00026c20
        /*1210*/ 	.word	0x00000007
        /*1214*/ 	.word	0x000228c0
        /*1218*/ 	.short	0x010a
        /*121a*/ 	.byte	0x3f
	.zero		1


	//   ....[96]....
        /*121c*/ 	.word	0x00026c70
        /*1220*/ 	.word	0x00000006
        /*1224*/ 	.word	0x000228a0
        /*1228*/ 	.short	0x010a
        /*122a*/ 	.byte	0x3f
	.zero		1


	//   ....[97]....
        /*122c*/ 	.word	0x00026cc0
        /*1230*/ 	.word	0x00000006
        /*1234*/ 	.word	0x000228c0
        /*1238*/ 	.short	0x010a
        /*123a*/ 	.byte	0x3f
	.zero		1


	//   ....[98]....
        /*123c*/ 	.word	0x00026e60
        /*1240*/ 	.word	0x00000000
        /*1244*/ 	.word	0x00022840
        /*1248*/ 	.short	0x010a
        /*124a*/ 	.byte	0x3f
	.zero		1


	//   ....[99]....
        /*124c*/ 	.word	0x00027900
        /*1250*/ 	.word	0x00000013
        /*1254*/ 	.word	0x00022820
        /*1258*/ 	.short	0x010a
        /*125a*/ 	.byte	0x3f
	.zero		1


	//   ....[100]....
        /*125c*/ 	.word	0x00027950
        /*1260*/ 	.word	0x00000002
        /*1264*/ 	.word	0x00022860
        /*1268*/ 	.short	0x010a
        /*126a*/ 	.byte	0x3f
	.zero		1


	//   ....[101]....
        /*126c*/ 	.word	0x000279a0
        /*1270*/ 	.word	0x00000002
        /*1274*/ 	.word	0x00022840
        /*1278*/ 	.short	0x010a
        /*127a*/ 	.byte	0x3f
	.zero		1


	//   ....[102]....
        /*127c*/ 	.word	0x000279f0
        /*1280*/ 	.word	0x00000002
        /*1284*/ 	.word	0x00022860
        /*1288*/ 	.short	0x010a
        /*128a*/ 	.byte	0x3f
	.zero		1


	//   ....[103]....
        /*128c*/ 	.word	0x00027a40
        /*1290*/ 	.word	0x00000003
        /*1294*/ 	.word	0x00022840
        /*1298*/ 	.short	0x010a
        /*129a*/ 	.byte	0x3f
	.zero		1


	//   ....[104]....
        /*129c*/ 	.word	0x00027a90
        /*12a0*/ 	.word	0x00000003
        /*12a4*/ 	.word	0x00022860
        /*12a8*/ 	.short	0x010a
        /*12aa*/ 	.byte	0x3f
	.zero		1


	//   ....[105]....
        /*12ac*/ 	.word	0x00027ae0
        /*12b0*/ 	.word	0x00000003
        /*12b4*/ 	.word	0x00022840
        /*12b8*/ 	.short	0x010a
        /*12ba*/ 	.byte	0x3f
	.zero		1


	//   ....[106]....
        /*12bc*/ 	.word	0x00027b30
        /*12c0*/ 	.word	0x00000003
        /*12c4*/ 	.word	0x00022860
        /*12c8*/ 	.short	0x010a
        /*12ca*/ 	.byte	0x3f
	.zero		1


	//   ....[107]....
        /*12cc*/ 	.word	0x000286b0
        /*12d0*/ 	.word	0x00000000
        /*12d4*/ 	.word	0x00022820
        /*12d8*/ 	.short	0x010a
        /*12da*/ 	.byte	0x3f
	.zero		1


	//   ....[108]....
        /*12dc*/ 	.word	0x00028850
        /*12e0*/ 	.word	0x00000006
        /*12e4*/ 	.word	0x00000000
        /*12e8*/ 	.short	0x010a
        /*12ea*/ 	.byte	0x3f
	.zero		1


	//   ....[109]....
        /*12ec*/ 	.word	0x000288a0
        /*12f0*/ 	.word	0x00000007
        /*12f4*/ 	.word	0x00000000
        /*12f8*/ 	.short	0x010a
        /*12fa*/ 	.byte	0x3f
	.zero		1


	//   ....[110]....
        /*12fc*/ 	.word	0x000288f0
        /*1300*/ 	.word	0x00000004
        /*1304*/ 	.word	0x00000000
        /*1308*/ 	.short	0x010a
        /*130a*/ 	.byte	0x3f
	.zero		1


	//----- nvinfo : EIATTR_NUM_MBARRIERS
	.align		4
.L_415:
        /*130c*/ 	.byte	0x03, 0x38
        /*130e*/ 	.short	0x0016


	//----- nvinfo : EIATTR_EXIT_INSTR_OFFSETS
	.align		4
        /*1310*/ 	.byte	0x04, 0x1c
        /*1312*/ 	.short	(.L_417 - .L_416)


	//   ....[0]....
.L_416:
        /*1314*/ 	.word	0x00025190


	//----- nvinfo : EIATTR_MAX_THREADS
	.align		4
.L_417:
        /*1318*/ 	.byte	0x04, 0x05
        /*131a*/ 	.short	(.L_419 - .L_418)
.L_418:
        /*131c*/ 	.word	0x00000180
        /*1320*/ 	.word	0x00000001
        /*1324*/ 	.word	0x00000001


	//----- nvinfo : EIATTR_CRS_STACK_SIZE
	.align		4
.L_419:
        /*1328*/ 	.byte	0x04, 0x1e
        /*132a*/ 	.short	(.L_421 - .L_420)
.L_420:
        /*132c*/ 	.word	0x00000000


	//----- nvinfo : EIATTR_CBANK_PARAM_SIZE
	.align		4
.L_421:
        /*1330*/ 	.byte	0x03, 0x19
        /*1332*/ 	.short	0x0af0


	//----- nvinfo : EIATTR_PARAM_CBANK
	.align		4
        /*1334*/ 	.byte	0x04, 0x0a
        /*1336*/ 	.short	(.L_423 - .L_422)
	.align		4
.L_422:
        /*1338*/ 	.word	index@(.nv.constant0._ZN7cutlass13device_kernelIN5flash11enable_sm90INS1_16FlashAttnFwdSm90INS1_25CollectiveMainloopFwdSm90ILi2EN4cute5tupleIJNS5_1CILi1EEES8_S8_EEENS6_IJNS7_ILi128EEENS7_ILi96EEENS7_ILi64EEEEEELi256ENS_10bfloat16_tEfNS_4arch4Sm90ELb0ELb1ELb1ELb1ELb0ELb1ELb0ELb1ELb0ELb1ELb1ELb0EEENS1_21CollectiveEpilogueFwdINS6_IJSA_NS7_ILi256EEESB_EEES9_SE_SG_Li256ELb1ELb1ELb1ELb0EEENS1_36VarlenDynamicPersistentTileSchedulerILi128ELi96ELi256ELi128ELb1ELb1ELb1ELb1ELb0ELb1EEEEEEEEEvNT_6ParamsE)
        /*133c*/ 	.short	0x0210
        /*133e*/ 	.short	0x0af0


	//----- nvinfo : EIATTR_SW_WAR
	.align		4
.L_423:
        /*1340*/ 	.byte	0x04, 0x36
        /*1342*/ 	.short	(.L_425 - .L_424)
.L_424:
        /*1344*/ 	.word	0x00000008
.L_425:


//--------------------- .nv.info._ZN7cutlass13device_kernelIN5flash11enable_sm90INS1_16FlashAttnFwdSm90INS1_25CollectiveMainloopFwdSm90ILi2EN4cute5tupleIJNS5_1CILi1EEES8_S8_EEENS6_IJNS7_ILi128EEENS7_ILi96EEENS7_ILi64EEEEEELi256ENS_10bfloat16_tEfNS_4arch4Sm90ELb0ELb1ELb1ELb1ELb0ELb0ELb1ELb1ELb0ELb1ELb1ELb0EEENS1_21CollectiveEpilogueFwdINS6_IJSA_NS7_ILi256EEESB_EEES9_SE_SG_Li256ELb1ELb1ELb1ELb0EEENS1_36VarlenDynamicPersistentTileSchedulerILi128ELi96ELi256ELi128ELb1ELb1ELb1ELb1ELb0ELb1EEEEEEEEEvNT_6ParamsE --------------------------
	.section	.nv.info._ZN7cutlass13device_kernelIN5flash11enable_sm90INS1_16FlashAttnFwdSm90INS1_25CollectiveMainloopFwdSm90ILi2EN4cute5tupleIJNS5_1CILi1EEES8_S8_EEENS6_IJNS7_ILi128EEENS7_ILi96EEENS7_ILi64EEEEEELi256ENS_10bfloat16_tEfNS_4arch4Sm90ELb0ELb1ELb1ELb1ELb0ELb0ELb1ELb1ELb0ELb1ELb1ELb0EEENS1_21CollectiveEpilogueFwdINS6_IJSA_NS7_ILi256EEESB_EEES9_SE_SG_Li256ELb1ELb1ELb1ELb0EEENS1_36VarlenDynamicPersistentTileSchedulerILi128ELi96ELi256ELi128ELb1ELb1ELb1ELb1ELb0ELb1EEEEEEEEEvNT_6ParamsE,"",@"SHT_CUDA_INFO"
	.sectionflags	@""
	.align	4


	//----- nvinfo : EIATTR_CUDA_API_VERSION
	.align		4
        /*0000*/ 	.byte	0x04, 0x37
        /*0002*/ 	.short	(.L_427 - .L_426)
.L_426:
        /*0004*/ 	.word	0x00000082


	//----- nvinfo : EIATTR_KPARAM_INFO
	.align		4
.L_427:
        /*0008*/ 	.byte	0x04, 0x17
        /*000a*/ 	.short	(.L_429 - .L_428)
.L_428:
        /*000c*/ 	.word	0x00000000
        /*0010*/ 	.short	0x0000
        /*0012*/ 	.short	0x0070
        /*0014*/ 	.byte	0x00, 0xf0, 0x01, 0x2e


	//----- nvinfo : EIATTR_SPARSE_MMA_MASK
	.align		4
.L_429:
        /*0018*/ 	.byte	0x03, 0x50
        /*001a*/ 	.short	0x0000


	//----- nvinfo : EIATTR_MAXREG_COUNT
	.align		4
        /*001c*/ 	.byte	0x03, 0x1b
        /*001e*/ 	.short	0x00a8


	//----- nvinfo : EIATTR_NUM_BARRIERS
	.align		4
        /*0020*/ 	.byte	0x02, 0x4c
        /*0022*/ 	.byte	0x10
	.zero		1


	//----- nvinfo : EIATTR_EXTERNS
	.align		4
        /*0024*/ 	.byte	0x04, 0x0f
        /*0026*/ 	.short	(.L_431 - .L_430)


	//   ....[0]....
	.align		4
.L_430:
        /*0028*/ 	.word	index@(__assertfail)


	//----- nvinfo : EIATTR_ANNOTATIONS
	.align		4
.L_431:
        /*002c*/ 	.byte	0x04, 0x55
        /*002e*/ 	.short	(.L_433 - .L_432)


	//   ....[0]....
.L_432:
        /* <DEDUP_REMOVED lines=116> */


	//----- nvinfo : EIATTR_MERCURY_ISA_VERSION
	.align		4
.L_433:
        /*0760*/ 	.byte	0x03, 0x5f
        /*0762*/ 	.short	0x0101


	//----- nvinfo : EIATTR_UNUSED_LOAD_BYTE_OFFSET
	.align		4
        /*0764*/ 	.byte	0x04, 0x44
        /*0766*/ 	.short	(.L_435 - .L_434)


	//   ....[0]....
.L_434:
        /*0768*/ 	.word	0x00000b40
        /*076c*/ 	.word	0x0000fff0


	//   ....[1]....
        /*0770*/ 	.word	0x00020670
        /*0774*/ 	.word	0x0000fff0


	//----- nvinfo : EIATTR_INT_WARP_WIDE_INSTR_OFFSETS
	.align		4
.L_435:
        /*0778*/ 	.byte	0x04, 0x31
        /*077a*/ 	.short	(.L_437 - .L_436)


	//   ....[0]....
.L_436:
        /*077c*/ 	.word	0x00000170


	//   ....[1]....
        /*0780*/ 	.word	0x000001b0


	//   ....[2]....
        /*0784*/ 	.word	0x00000220


	//   ....[3]....
        /*0788*/ 	.word	0x00000230


	//   ....[4]....
        /*078c*/ 	.word	0x00026fb0


	//   ....[5]....
        /*0790*/ 	.word	0x00027040


	//   ....[6]....
        /*0794*/ 	.word	0x0002b910


	//   ....[7]....
        /*0798*/ 	.word	0x0002b9a0


	//----- nvinfo : EIATTR_COOP_GROUP_MASK_REGIDS
	.align		4
.L_437:
        /*079c*/ 	.byte	0x04, 0x29
        /*079e*/ 	.short	(.L_439 - .L_438)


	//   ....[0]....
.L_438:
        /*07a0*/ 	.word	0xffffffff


	//   ....[1]....
        /*07a4*/ 	.word	0xffffffff


	//   ....[2]....
        /*07a8*/ 	.word	0xffffffff


	//   ....[3]....
        /*07ac*/ 	.word	0xffffffff


	//   ....[4]....
        /*07b0*/ 	.word	0xffffffff


	//   ....[5]....
        /*07b4*/ 	.word	0xffffffff


	//   ....[6]....
        /*07b8*/ 	.word	0xffffffff


	//   ....[7]....
        /*07bc*/ 	.word	0xffffffff


	//   ....[8]....
        /*07c0*/ 	.word	0xffffffff


	//   ....[9]....
        /*07c4*/ 	.word	0xffffffff


	//   ....[10]....
        /*07c8*/ 	.word	0xffffffff


	//   ....[11]....
        /*07cc*/ 	.word	0xffffffff


	//   ....[12]....
        /*07d0*/ 	.word	0xffffffff


	//   ....[13]....
        /*07d4*/ 	.word	0xffffffff


	//   ....[14]....
        /*07d8*/ 	.word	0xffffffff


	//   ....[15]....
        /*07dc*/ 	.word	0xffffffff


	//   ....[16]....
        /*07e0*/ 	.word	0xffffffff


	//   ....[17]....
        /*07e4*/ 	.word	0xffffffff


	//   ....[18]....
        /*07e8*/ 	.word	0xffffffff


	//   ....[19]....
        /*07ec*/ 	.word	0xffffffff


	//   ....[20]....
        /*07f0*/ 	.word	0xffffffff


	//   ....[21]....
        /*07f4*/ 	.word	0xffffffff


	//   ....[22]....
        /*07f8*/ 	.word	0xffffffff


	//   ....[23]....
        /*07fc*/ 	.word	0xffffffff


	//   ....[24]....
        /*0800*/ 	.word	0xffffffff


	//   ....[25]....
        /*0804*/ 	.word	0xffffffff


	//   ....[26]....
        /*0808*/ 	.word	0xffffffff


	//   ....[27]....
        /*080c*/ 	.word	0xffffffff


	//   ....[28]....
        /*0810*/ 	.word	0xffffffff


	//   ....[29]....
        /*0814*/ 	.word	0xffffffff


	//   ....[30]....
        /*0818*/ 	.word	0xffffffff


	//   ....[31]....
        /*081c*/ 	.word	0xffffffff


	//   ....[32]....
        /*0820*/ 	.word	0xffffffff


	//   ....[33]....
        /*0824*/ 	.word	0xffffffff


	//   ....[34]....
        /*0828*/ 	.word	0xffffffff


	//   ....[35]....
        /*082c*/ 	.word	0xffffffff


	//   ....[36]....
        /*0830*/ 	.word	0xffffffff


	//   ....[37]....
        /*0834*/ 	.word	0xffffffff


	//   ....[38]....
        /*0838*/ 	.word	0xffffffff


	//   ....[39]....
        /*083c*/ 	.word	0xffffffff


	//   ....[40]....
        /*0840*/ 	.word	0xffffffff


	//   ....[41]....
        /*0844*/ 	.word	0xffffffff


	//   ....[42]....
        /*0848*/ 	.word	0xffffffff


	//   ....[43]....
        /*084c*/ 	.word	0xffffffff


	//   ....[44]....
        /*0850*/ 	.word	0xffffffff


	//   ....[45]....
        /*0854*/ 	.word	0xffffffff


	//   ....[46]....
        /*0858*/ 	.word	0xffffffff


	//   ....[47]....
        /*085c*/ 	.word	0xffffffff


	//   ....[48]....
        /*0860*/ 	.word	0xffffffff


	//   ....[49]....
        /*0864*/ 	.word	0xffffffff


	//   ....[50]....
        /*0868*/ 	.word	0xffffffff


	//   ....[51]....
        /*086c*/ 	.word	0xffffffff


	//   ....[52]....
        /*0870*/ 	.word	0xffffffff


	//   ....[53]....
        /*0874*/ 	.word	0xffffffff


	//   ....[54]....
        /*0878*/ 	.word	0xffffffff


	//   ....[55]....
        /*087c*/ 	.word	0xffffffff


	//   ....[56]....
        /*0880*/ 	.word	0xffffffff


	//   ....[57]....
        /*0884*/ 	.word	0xffffffff


	//   ....[58]....
        /*0888*/ 	.word	0xffffffff


	//   ....[59]....
        /*088c*/ 	.word	0xffffffff


	//   ....[60]....
        /*0890*/ 	.word	0xffffffff


	//   ....[61]....
        /*0894*/ 	.word	0xffffffff


	//   ....[62]....
        /*0898*/ 	.word	0xffffffff


	//   ....[63]....
        /*089c*/ 	.word	0xffffffff


	//   ....[64]....
        /*08a0*/ 	.word	0xffffffff


	//   ....[65]....
        /*08a4*/ 	.word	0xffffffff


	//   ....[66]....
        /*08a8*/ 	.word	0xffffffff


	//   ....[67]....
        /*08ac*/ 	.word	0xffffffff


	//   ....[68]....
        /*08b0*/ 	.word	0xffffffff


	//   ....[69]....
        /*08b4*/ 	.word	0xffffffff


	//   ....[70]....
        /*08b8*/ 	.word	0xffffffff


	//   ....[71]....
        /*08bc*/ 	.word	0xffffffff


	//   ....[72]....
        /*08c0*/ 	.word	0xffffffff


	//   ....[73]....
        /*08c4*/ 	.word	0xffffffff


	//   ....[74]....
        /*08c8*/ 	.word	0xffffffff


	//   ....[75]....
        /*08cc*/ 	.word	0xffffffff


	//   ....[76]....
        /*08d0*/ 	.word	0xffffffff


	//   ....[77]....
        /*08d4*/ 	.word	0xffffffff


	//   ....[78]....
        /*08d8*/ 	.word	0xffffffff


	//   ....[79]....
        /*08dc*/ 	.word	0xffffffff


	//   ....[80]....
        /*08e0*/ 	.word	0xffffffff


	//   ....[81]....
        /*08e4*/ 	.word	0xffffffff


	//   ....[82]....
        /*08e8*/ 	.word	0xffffffff


	//   ....[83]....
        /*08ec*/ 	.word	0xffffffff


	//   ....[84]....
        /*08f0*/ 	.word	0xffffffff


	//   ....[85]....
        /*08f4*/ 	.word	0xffffffff


	//   ....[86]....
        /*08f8*/ 	.word	0xffffffff


	//   ....[87]....
        /*08fc*/ 	.word	0xffffffff


	//   ....[88]....
        /*0900*/ 	.word	0xffffffff


	//   ....[89]....
        /*0904*/ 	.word	0xffffffff


	//   ....[90]....
        /*0908*/ 	.word	0xffffffff


	//   ....[91]....
        /*090c*/ 	.word	0xffffffff


	//   ....[92]....
        /*0910*/ 	.word	0xffffffff


	//   ....[93]....
        /*0914*/ 	.word	0xffffffff


	//   ....[94]....
        /*0918*/ 	.word	0xffffffff


	//   ....[95]....
        /*091c*/ 	.word	0xffffffff


	//   ....[96]....
        /*0920*/ 	.word	0xffffffff


	//   ....[97]....
        /*0924*/ 	.word	0xffffffff


	//   ....[98]....
        /*0928*/ 	.word	0xffffffff


	//   ....[99]....
        /*092c*/ 	.word	0xffffffff


	//   ....[100]....
        /*0930*/ 	.word	0xffffffff


	//   ....[101]....
        /*0934*/ 	.word	0xffffffff


	//   ....[102]....
        /*0938*/ 	.word	0xffffffff


	//   ....[103]....
        /*093c*/ 	.word	0xffffffff


	//   ....[104]....
        /*0940*/ 	.word	0xffffffff


	//   ....[105]....
        /*0944*/ 	.word	0xffffffff


	//   ....[106]....
        /*0948*/ 	.word	0xffffffff


	//   ....[107]....
        /*094c*/ 	.word	0xffffffff


	//   ....[108]....
        /*0950*/ 	.word	0xffffffff


	//   ....[109]....
        /*0954*/ 	.word	0xffffffff


	//   ....[110]....
        /*0958*/ 	.word	0xffffffff


	//   ....[111]....
        /*095c*/ 	.word	0xffffffff


	//   ....[112]....
        /*0960*/ 	.word	0xffffffff


	//   ....[113]....
        /*0964*/ 	.word	0xffffffff


	//   ....[114]....
        /*0968*/ 	.word	0xffffffff


	//   ....[115]....
        /*096c*/ 	.word	0xffffffff


	//   ....[116]....
        /*0970*/ 	.word	0xffffffff


	//   ....[117]....
        /*0974*/ 	.word	0xffffffff


	//   ....[118]....
        /*0978*/ 	.word	0xffffffff


	//   ....[119]....
        /*097c*/ 	.word	0xffffffff


	//   ....[120]....
        /*0980*/ 	.word	0xffffffff


	//   ....[121]....
        /*0984*/ 	.word	0x0500000f


	//   ....[122]....
        /*0988*/ 	.word	0x0500000f


	//   ....[123]....
        /*098c*/ 	.word	0x0500000f


	//   ....[124]....
        /*0990*/ 	.word	0x0500000f


	//   ....[125]....
        /*0994*/ 	.word	0x0500000f


	//   ....[126]....
        /*0998*/ 	.word	0x0500000f


	//   ....[127]....
        /*099c*/ 	.word	0x0500000f


	//   ....[128]....
        /*09a0*/ 	.word	0x0500000f


	//   ....[129]....
        /*09a4*/ 	.word	0x0500000f


	//   ....[130]....
        /*09a8*/ 	.word	0x0500000f


	//   ....[131]....
        /*09ac*/ 	.word	0x0500000f


	//   ....[132]....
        /*09b0*/ 	.word	0x0500000f


	//   ....[133]....
        /*09b4*/ 	.word	0x0500000f


	//   ....[134]....
        /*09b8*/ 	.word	0x0500000f


	//   ....[135]....
        /*09bc*/ 	.word	0x0500000f


	//   ....[136]....
        /*09c0*/ 	.word	0x0500000f


	//   ....[137]....
        /*09c4*/ 	.word	0x0500000f


	//   ....[138]....
        /*09c8*/ 	.word	0x0500000f


	//   ....[139]....
        /*09cc*/ 	.word	0x0500000f


	//   ....[140]....
        /*09d0*/ 	.word	0x0500000f


	//   ....[141]....
        /*09d4*/ 	.word	0x0500000f


	//   ....[142]....
        /*09d8*/ 	.word	0x0500000f


	//   ....[143]....
        /*09dc*/ 	.word	0x0500000f


	//   ....[144]....
        /*09e0*/ 	.word	0x0500000f


	//   ....[145]....
        /*09e4*/ 	.word	0x0500000f


	//   ....[146]....
        /*09e8*/ 	.word	0x0500000f


	//   ....[147]....
        /*09ec*/ 	.word	0x0500000f


	//   ....[148]....
        /*09f0*/ 	.word	0x0500000f


	//   ....[149]....
        /*09f4*/ 	.word	0x0500000f


	//   ....[150]....
        /*09f8*/ 	.word	0x0500000f


	//   ....[151]....
        /*09fc*/ 	.word	0x0500000f


	//   ....[152]....
        /*0a00*/ 	.word	0x0500000f


	//   ....[153]....
        /*0a04*/ 	.word	0x0500000f


	//   ....[154]....
        /*0a08*/ 	.word	0x0500000f


	//   ....[155]....
        /*0a0c*/ 	.word	0x0500000f


	//   ....[156]....
        /*0a10*/ 	.word	0x0500000f


	//   ....[157]....
        /*0a14*/ 	.word	0x0500000f


	//   ....[158]....
        /*0a18*/ 	.word	0x0500000f


	//   ....[159]....
        /*0a1c*/ 	.word	0x0500000f


	//   ....[160]....
        /*0a20*/ 	.word	0x0500000f


	//   ....[161]....
        /*0a24*/ 	.word	0x0500000f


	//   ....[162]....
        /*0a28*/ 	.word	0x0500000f


	//   ....[163]....
        /*0a2c*/ 	.word	0x0500000f


	//   ....[164]....
        /*0a30*/ 	.word	0x0500000f


	//   ....[165]....
        /*0a34*/ 	.word	0x0500000f


	//   ....[166]....
        /*0a38*/ 	.word	0x0500000f


	//   ....[167]....
        /*0a3c*/ 	.word	0x0500000f


	//   ....[168]....
        /*0a40*/ 	.word	0x0500000f


	//   ....[169]....
        /*0a44*/ 	.word	0x0500000f


	//   ....[170]....
        /*0a48*/ 	.word	0x0500000f


	//   ....[171]....
        /*0a4c*/ 	.word	0x0500000f


	//   ....[172]....
        /*0a50*/ 	.word	0x0500000f


	//   ....[173]....
        /*0a54*/ 	.word	0xffffffff


	//   ....[174]....
        /*0a58*/ 	.word	0xffffffff


	//   ....[175]....
        /*0a5c*/ 	.word	0xffffffff


	//   ....[176]....
        /*0a60*/ 	.word	0xffffffff


	//   ....[177]....
        /*0a64*/ 	.word	0xffffffff


	//   ....[178]....
        /*0a68*/ 	.word	0xffffffff


	//----- nvinfo : EIATTR_COOP_GROUP_INSTR_OFFSETS
	.align		4
.L_439:
        /*0a6c*/ 	.byte	0x04, 0x28
        /*0a6e*/ 	.short	(.L_441 - .L_440)


	//   ....[0]....
.L_440:
        /*0a70*/ 	.word	0x000000b0


	//   ....[1]....
        /*0a74*/ 	.word	0x00000180


	//   ....[2]....
        /*0a78*/ 	.word	0x000001d0


	//   ....[3]....
        /*0a7c*/ 	.word	0x00000420


	//   ....[4]....
        /*0a80*/ 	.word	0x00000580


	//   ....[5]....
        /*0a84*/ 	.word	0x000006a0


	//   ....[6]....
        /*0a88*/ 	.word	0x00000800


	//   ....[7]....
        /*0a8c*/ 	.word	0x00002920


	//   ....[8]....
        /*0a90*/ 	.word	0x000048b0


	//   ....[9]....
        /*0a94*/ 	.word	0x00005010


	//   ....[10]....
        /*0a98*/ 	.word	0x00006120


	//   ....[11]....
        /*0a9c*/ 	.word	0x00006650


	//   ....[12]....
        /*0aa0*/ 	.word	0x00006990


	//   ....[13]....
        /*0aa4*/ 	.word	0x000069b0


	//   ....[14]....
        /*0aa8*/ 	.word	0x0000be00


	//   ....[15]....
        /*0aac*/ 	.word	0x0000bf60


	//   ....[16]....
        /*0ab0*/ 	.word	0x0000c0a0


	//   ....[17]....
        /*0ab4*/ 	.word	0x0000c0c0


	//   ....[18]....
        /*0ab8*/ 	.word	0x00015a40


	//   ....[19]....
        /*0abc*/ 	.word	0x00016000


	//   ....[20]....
        /*0ac0*/ 	.word	0x00016fa0


	//   ....[21]....
        /*0ac4*/ 	.word	0x00017060


	//   ....[22]....
        /*0ac8*/ 	.word	0x00017210


	//   ....[23]....
        /*0acc*/ 	.word	0x00017230


	//   ....[24]....
        /*0ad0*/ 	.word	0x0001f700


	//   ....[25]....
        /*0ad4*/ 	.word	0x0001f720


	//   ....[26]....
        /*0ad8*/ 	.word	0x0001f760


	//   ....[27]....
        /*0adc*/ 	.word	0x0001f7a0


	//   ....[28]....
        /*0ae0*/ 	.word	0x000219d0


	//   ....[29]....
        /*0ae4*/ 	.word	0x000219e0


	//   ....[30]....
        /*0ae8*/ 	.word	0x00021a10


	//   ....[31]....
        /*0aec*/ 	.word	0x00021a20


	//   ....[32]....
        /*0af0*/ 	.word	0x000223d0


	//   ....[33]....
        /*0af4*/ 	.word	0x00022400


	//   ....[34]....
        /*0af8*/ 	.word	0x00022540


	//   ....[35]....
        /*0afc*/ 	.word	0x00022560


	//   ....[36]....
        /*0b00*/ 	.word	0x000226a0


	//   ....[37]....
        /*0b04*/ 	.word	0x000226c0


	//   ....[38]....
        /*0b08*/ 	.word	0x00022810


	//   ....[39]....
        /*0b0c*/ 	.word	0x00022830


	//   ....[40]....
        /*0b10*/ 	.word	0x00022d70


	//   ....[41]....
        /*0b14*/ 	.word	0x00022da0


	//   ....[42]....
        /*0b18*/ 	.word	0x000237e0


	//   ....[43]....
        /*0b1c*/ 	.word	0x000237f0


	//   ....[44]....
        /*0b20*/ 	.word	0x00024b40


	//   ....[45]....
        /*0b24*/ 	.word	0x00024b60


	//   ....[46]....
        /*0b28*/ 	.word	0x00024ca0


	//   ....[47]....
        /*0b2c*/ 	.word	0x00024cc0


	//   ....[48]....
        /*0b30*/ 	.word	0x00024e00


	//   ....[49]....
        /*0b34*/ 	.word	0x00024e20


	//   ....[50]....
        /*0b38*/ 	.word	0x00024f70


	//   ....[51]....
        /*0b3c*/ 	.word	0x00024f90


	//   ....[52]....
        /*0b40*/ 	.word	0x00025170


	//   ....[53]....
        /*0b44*/ 	.word	0x000253a0


	//   ....[54]....
        /*0b48*/ 	.word	0x000253d0


	//   ....[55]....
        /*0b4c*/ 	.word	0x00025400


	//   ....[56]....
        /*0b50*/ 	.word	0x00025430


	//   ....[57]....
        /*0b54*/ 	.word	0x00025460


	//   ....[58]....
        /*0b58*/ 	.word	0x00025490


	//   ....[59]....
        /*0b5c*/ 	.word	0x00025630


	//   ....[60]....
        /*0b60*/ 	.word	0x00025660


	//   ....[61]....
        /*0b64*/ 	.word	0x00025690


	//   ....[62]....
        /*0b68*/ 	.word	0x000256c0


	//   ....[63]....
        /*0b6c*/ 	.word	0x000256f0


	//   ....[64]....
        /*0b70*/ 	.word	0x00025720


	//   ....[65]....
        /*0b74*/ 	.word	0x000257c0


	//   ....[66]....
        /*0b78*/ 	.word	0x000257f0


	//   ....[67]....
        /*0b7c*/ 	.word	0x00025800


	//   ....[68]....
        /*0b80*/ 	.word	0x00025830


	//   ....[69]....
        /*0b84*/ 	.word	0x00027580


	//   ....[70]....
        /*0b88*/ 	.word	0x00028050


	//   ....[71]....
        /*0b8c*/ 	.word	0x00028070


	//   ....[72]....
        /*0b90*/ 	.word	0x00028090


	//   ....[73]....
        /*0b94*/ 	.word	0x000280c0


	//   ....[74]....
        /*0b98*/ 	.word	0x00028190


	//   ....[75]....
        /*0b9c*/ 	.word	0x00028220


	//   ....[76]....
        /*0ba0*/ 	.word	0x00028250


	//   ....[77]....
        /*0ba4*/ 	.word	0x000282d0


	//   ....[78]....
        /*0ba8*/ 	.word	0x00028300


	//   ....[79]....
        /*0bac*/ 	.word	0x00028380


	//   ....[80]....
        /*0bb0*/ 	.word	0x000283b0


	//   ....[81]....
        /*0bb4*/ 	.word	0x00028430


	//   ....[82]....
        /*0bb8*/ 	.word	0x00028460


	//   ....[83]....
        /*0bbc*/ 	.word	0x00028480


	//   ....[84]....
        /*0bc0*/ 	.word	0x000284d0


	//   ....[85]....
        /*0bc4*/ 	.word	0x000284e0


	//   ....[86]....
        /*0bc8*/ 	.word	0x00028c20


	//   ....[87]....
        /*0bcc*/ 	.word	0x00028c60


	//   ....[88]....
        /*0bd0*/ 	.word	0x00028c80


	//   ....[89]....
        /*0bd4*/ 	.word	0x00028d20


	//   ....[90]....
        /*0bd8*/ 	.word	0x00028db0


	//   ....[91]....
        /*0bdc*/ 	.word	0x00028dc0


	//   ....[92]....
        /*0be0*/ 	.word	0x00028e50


	//   ....[93]....
        /*0be4*/ 	.word	0x00028e60


	//   ....[94]....
        /*0be8*/ 	.word	0x00028ed0


	//   ....[95]....
        /*0bec*/ 	.word	0x00028ee0


	//   ....[96]....
        /*0bf0*/ 	.word	0x00028f60


	//   ....[97]....
        /*0bf4*/ 	.word	0x00028f70


	//   ....[98]....
        /*0bf8*/ 	.word	0x00028ff0


	//   ....[99]....
        /*0bfc*/ 	.word	0x00029000


	//   ....[100]....
        /*0c00*/ 	.word	0x00029010


	//   ....[101]....
        /*0c04*/ 	.word	0x00029050


	//   ....[102]....
        /*0c08*/ 	.word	0x0002bc30


	//   ....[103]....
        /*0c0c*/ 	.word	0x0002bc40


	//   ....[104]....
        /*0c10*/ 	.word	0x0002bca0


	//   ....[105]....
        /*0c14*/ 	.word	0x0002bce0


	//   ....[106]....
        /*0c18*/ 	.word	0x0002bd10


	//   ....[107]....
        /*0c1c*/ 	.word	0x0002bd40


	//   ....[108]....
        /*0c20*/ 	.word	0x0002bd70


	//   ....[109]....
        /*0c24*/ 	.word	0x0002bda0


	//   ....[110]....
        /*0c28*/ 	.word	0x0002bf60


	//   ....[111]....
        /*0c2c*/ 	.word	0x0002bf90


	//   ....[112]....
        /*0c30*/ 	.word	0x0002bfc0


	//   ....[113]....
        /*0c34*/ 	.word	0x0002bff0


	//   ....[114]....
        /*0c38*/ 	.word	0x0002c020


	//   ....[115]....
        /*0c3c*/ 	.word	0x0002c050


	//   ....[116]....
        /*0c40*/ 	.word	0x0002c120


	//   ....[117]....
        /*0c44*/ 	.word	0x0002c140


	//   ....[118]....
        /*0c48*/ 	.word	0x0002c150


	//   ....[119]....
        /*0c4c*/ 	.word	0x0002c1d0


	//   ....[120]....
        /*0c50*/ 	.word	0x0002cd10


	//   ....[121]....
        /*0c54*/ 	.word	0x0002d2b0


	//   ....[122]....
        /*0c58*/ 	.word	0x0002d440


	//   ....[123]....
        /*0c5c*/ 	.word	0x0002d4a0


	//   ....[124]....
        /*0c60*/ 	.word	0x0002d500


	//   ....[125]....
        /*0c64*/ 	.word	0x0002d560


	//   ....[126]....
        /*0c68*/ 	.word	0x0002d600


	//   ....[127]....
        /*0c6c*/ 	.word	0x0002d6f0


	//   ....[128]....
        /*0c70*/ 	.word	0x0002d820


	//   ....[129]....
        /*0c74*/ 	.word	0x0002d8c0


	//   ....[130]....
        /*0c78*/ 	.word	0x0002d990


	//   ....[131]....
        /*0c7c*/ 	.word	0x0002da30


	//   ....[132]....
        /*0c80*/ 	.word	0x0002db00


	//   ....[133]....
        /*0c84*/ 	.word	0x0002dba0


	//   ....[134]....
        /*0c88*/ 	.word	0x0002dc70


	//   ....[135]....
        /*0c8c*/ 	.word	0x0002dd10


	//   ....[136]....
        /*0c90*/ 	.word	0x0002ddc0


	//   ....[137]....
        /*0c94*/ 	.word	0x0002de60


	//   ....[138]....
        /*0c98*/ 	.word	0x0002e100


	//   ....[139]....
        /*0c9c*/ 	.word	0x0002e1b0


	//   ....[140]....
        /*0ca0*/ 	.word	0x0002e2b0


	//   ....[141]....
        /*0ca4*/ 	.word	0x0002e3a0


	//   ....[142]....
        /*0ca8*/ 	.word	0x0002e460


	//   ....[143]....
        /*0cac*/ 	.word	0x0002e520


	//   ....[144]....
        /*0cb0*/ 	.word	0x0002e5e0


	//   ....[145]....
        /*0cb4*/ 	.word	0x0002e6a0


	//   ....[146]....
        /*0cb8*/ 	.word	0x0002e760


	//   ....[147]....
        /*0cbc*/ 	.word	0x0002e820


	//   ....[148]....
        /*0cc0*/ 	.word	0x0002e8e0


	//   ....[149]....
        /*0cc4*/ 	.word	0x0002e990


	//   ....[150]....
        /*0cc8*/ 	.word	0x0002ea90


	//   ....[151]....
        /*0ccc*/ 	.word	0x0002eae0


	//   ....[152]....
        /*0cd0*/ 	.word	0x0002eb40


	//   ....[153]....
        /*0cd4*/ 	.word	0x0002ec20


	//   ....[154]....
        /*0cd8*/ 	.word	0x0002ef50


	//   ....[155]....
        /*0cdc*/ 	.word	0x0002eff0


	//   ....[156]....
        /*0ce0*/ 	.word	0x0002f190


	//   ....[157]....
        /*0ce4*/ 	.word	0x0002f210


	//   ....[158]....
        /*0ce8*/ 	.word	0x0002f290


	//   ....[159]....
        /*0cec*/ 	.word	0x0002f310


	//   ....[160]....
        /*0cf0*/ 	.word	0x0002f390


	//   ....[161]....
        /*0cf4*/ 	.word	0x0002f420


	//   ....[162]....
        /*0cf8*/ 	.word	0x0002f4c0


	//   ....[163]....
        /*0cfc*/ 	.word	0x0002f570


	//   ....[164]....
        /*0d00*/ 	.word	0x0002f5f0


	//   ....[165]....
        /*0d04*/ 	.word	0x0002f670


	//   ....[166]....
        /*0d08*/ 	.word	0x0002f6f0


	//   ....[167]....
        /*0d0c*/ 	.word	0x0002f780


	//   ....[168]....
        /*0d10*/ 	.word	0x0002f800


	//   ....[169]....
        /*0d14*/ 	.word	0x0002f8b0


	//   ....[170]....
        /*0d18*/ 	.word	0x0002f900


	//   ....[171]....
        /*0d1c*/ 	.word	0x0002f9c0


	//   ....[172]....
        /*0d20*/ 	.word	0x0002faf0


	//   ....[173]....
        /*0d24*/ 	.word	0x000321d0


	//   ....[174]....
        /*0d28*/ 	.word	0x00032ff0


	//   ....[175]....
        /*0d2c*/ 	.word	0x00033bb0


	//   ....[176]....
        /*0d30*/ 	.word	0x00033bf0


	//   ....[177]....
        /*0d34*/ 	.word	0x00033c60


	//   ....[178]....
        /*0d38*/ 	.word	0x00033c80


	//----- nvinfo : EIATTR_REG_RECONFIG
	.align		4
.L_441:
        /*0d3c*/ 	.byte	0x01, 0x54
	.zero		2


	//----- nvinfo : EIATTR_SYSCALL_OFFSETS
	.align		4
        /*0d40*/ 	.byte	0x04, 0x46
        /*0d42*/ 	.short	(.L_443 - .L_442)


	//   ....[0]....
.L_442:
        /*0d44*/ 	.word	0x00002ba0


	//   ....[1]....
        /*0d48*/ 	.word	0x000271b0


	//   ....[2]....
        /*0d4c*/ 	.word	0x00027300


	//   ....[3]....
        /*0d50*/ 	.word	0x000273f0


	//   ....[4]....
        /*0d54*/ 	.word	0x00027c50


	//   ....[5]....
        /*0d58*/ 	.word	0x00028850


	//----- nvinfo : EIATTR_MBARRIER_INSTR_OFFSETS
	.align		4
.L_443:
        /*0d5c*/ 	.byte	0x04, 0x39
        /*0d5e*/ 	.short	(.L_445 - .L_444)


	//   ....[0]....
.L_444:
        /*0d60*/ 	.word	0x000002c0
        /*0d64*/ 	.word	0x000000ff
        /*0d68*/ 	.word	0x00032400
        /*0d6c*/ 	.short	0x0100
        /*0d6e*/ 	.byte	0x08
	.zero		1


	//   ....[1]....
        /*0d70*/ 	.word	0x000002d0
        /*0d74*/ 	.word	0x000000ff
        /*0d78*/ 	.word	0x00032410
        /*0d7c*/ 	.short	0x0100
        /*0d7e*/ 	.byte	0x08
	.zero		1


	//   ....[2]....
        /*0d80*/ 	.word	0x000002e0
        /*0d84*/ 	.word	0x000000ff
        /*0d88*/ 	.word	0x00032420
        /*0d8c*/ 	.short	0x0100
        /*0d8e*/ 	.byte	0x08
	.zero		1


	//   ....[3]....
        /*0d90*/ 	.word	0x000003d0
        /*0d94*/ 	.word	0x000000ff
        /*0d98*/ 	.word	0x00032430
        /*0d9c*/ 	.short	0x0100
        /*0d9e*/ 	.byte	0x08
	.zero		1


	//   ....[4]....
        /*0da0*/ 	.word	0x000003e0
        /*0da4*/ 	.word	0x000000ff
        /*0da8*/ 	.word	0x00032440
        /*0dac*/ 	.short	0x0100
        /*0dae*/ 	.byte	0x08
	.zero		1


	//   ....[5]....
        /*0db0*/ 	.word	0x000003f0
        /*0db4*/ 	.word	0x000000ff
        /*0db8*/ 	.word	0x00032438
        /*0dbc*/ 	.short	0x0100
        /*0dbe*/ 	.byte	0x08
	.zero		1


	//   ....[6]....
        /*0dc0*/ 	.word	0x00000400
        /*0dc4*/ 	.word	0x000000ff
        /*0dc8*/ 	.word	0x00032448
        /*0dcc*/ 	.short	0x0100
        /*0dce*/ 	.byte	0x08
	.zero		1


	//   ....[7]....
        /*0dd0*/ 	.word	0x00000530
        /*0dd4*/ 	.word	0x000000ff
        /*0dd8*/ 	.word	0x00032450
        /*0ddc*/ 	.short	0x0100
        /*0dde*/ 	.byte	0x08
	.zero		1


	//   ....[8]....
        /*0de0*/ 	.word	0x00000540
        /*0de4*/ 	.word	0x000000ff
        /*0de8*/ 	.word	0x00032460
        /*0dec*/ 	.short	0x0100
        /*0dee*/ 	.byte	0x08
	.zero		1


	//   ....[9]....
        /*0df0*/ 	.word	0x00000550
        /*0df4*/ 	.word	0x000000ff
        /*0df8*/ 	.word	0x00032458
        /*0dfc*/ 	.short	0x0100
        /*0dfe*/ 	.byte	0x08
	.zero		1


	//   ....[10]....
        /*0e00*/ 	.word	0x00000560
        /*0e04*/ 	.word	0x000000ff
        /*0e08*/ 	.word	0x00032468
        /*0e0c*/ 	.short	0x0100
        /*0e0e*/ 	.byte	0x08
	.zero		1


	//   ....[11]....
        /*0e10*/ 	.word	0x00000650
        /*0e14*/ 	.word	0x000000ff
        /*0e18*/ 	.word	0x00032470
        /*0e1c*/ 	.short	0x0100
        /*0e1e*/ 	.byte	0x06
	.zero		1


	//   ....[12]....
        /*0e20*/ 	.word	0x00000660
        /*0e24*/ 	.word	0x000000ff
        /*0e28*/ 	.word	0x00032480
        /*0e2c*/ 	.short	0x0100
        /*0e2e*/ 	.byte	0x06
	.zero		1


	//   ....[13]....
        /*0e30*/ 	.word	0x00000670
        /*0e34*/ 	.word	0x000000ff
        /*0e38*/ 	.word	0x00032478
        /*0e3c*/ 	.short	0x0100
        /*0e3e*/ 	.byte	0x06
	.zero		1


	//   ....[14]....
        /*0e40*/ 	.word	0x00000680
        /*0e44*/ 	.word	0x000000ff
        /*0e48*/ 	.word	0x00032488
        /*0e4c*/ 	.short	0x0100
        /*0e4e*/ 	.byte	0x06
	.zero		1


	//   ....[15]....
        /*0e50*/ 	.word	0x000007b0
        /*0e54*/ 	.word	0x000000ff
        /*0e58*/ 	.word	0x00032490
        /*0e5c*/ 	.short	0x0100
        /*0e5e*/ 	.byte	0x08
	.zero		1


	//   ....[16]....
        /*0e60*/ 	.word	0x000007c0
        /*0e64*/ 	.word	0x000000ff
        /*0e68*/ 	.word	0x000324a0
        /*0e6c*/ 	.short	0x0100
        /*0e6e*/ 	.byte	0x08
	.zero		1


	//   ....[17]....
        /*0e70*/ 	.word	0x000007d0
        /*0e74*/ 	.word	0x000000ff
        /*0e78*/ 	.word	0x00032498
        /*0e7c*/ 	.short	0x0100
        /*0e7e*/ 	.byte	0x08
	.zero		1


	//   ....[18]....
        /*0e80*/ 	.word	0x000007e0
        /*0e84*/ 	.word	0x000000ff
        /*0e88*/ 	.word	0x000324a8
        /*0e8c*/ 	.short	0x0100
        /*0e8e*/ 	.byte	0x08
	.zero		1


	//   ....[19]....
        /*0e90*/ 	.word	0x00000910
        /*0e94*/ 	.word	0x000000ff
        /*0e98*/ 	.word	0x000324b0
        /*0e9c*/ 	.short	0x0100
        /*0e9e*/ 	.byte	0x08
	.zero		1


	//   ....[20]....
        /*0ea0*/ 	.word	0x00000920
        /*0ea4*/ 	.word	0x000000ff
        /*0ea8*/ 	.word	0x000324c0
        /*0eac*/ 	.short	0x0100
        /*0eae*/ 	.byte	0x08
	.zero		1


	//   ....[21]....
        /*0eb0*/ 	.word	0x00000930
        /*0eb4*/ 	.word	0x000000ff
        /*0eb8*/ 	.word	0x000324b8
        /*0ebc*/ 	.short	0x0100
        /*0ebe*/ 	.byte	0x08
	.zero		1


	//   ....[22]....
        /*0ec0*/ 	.word	0x00000940
        /*0ec4*/ 	.word	0x000000ff
        /*0ec8*/ 	.word	0x000324c8
        /*0ecc*/ 	.short	0x0100
        /*0ece*/ 	.byte	0x08
	.zero		1


	//   ....[23]....
        /*0ed0*/ 	.word	0x00002de0
        /*0ed4*/ 	.word	0x00000048
        /*0ed8*/ 	.word	0x00032400
        /*0edc*/ 	.short	0x010a
        /*0ede*/ 	.byte	0x3f
	.zero		1


	//   ....[24]....
        /*0ee0*/ 	.word	0x00003270
        /*0ee4*/ 	.word	0x0000000a
        /*0ee8*/ 	.word	0x00000000
        /*0eec*/ 	.short	0x010a
        /*0eee*/ 	.byte	0x3f
	.zero		1


	//   ....[25]....
        /*0ef0*/ 	.word	0x000032d0
        /*0ef4*/ 	.word	0x0000000a
        /*0ef8*/ 	.word	0x00000000
        /*0efc*/ 	.short	0x010a
        /*0efe*/ 	.byte	0x3f
	.zero		1


	//   ....[26]....
        /*0f00*/ 	.word	0x00003680
        /*0f04*/ 	.word	0x00000048
        /*0f08*/ 	.word	0x00032410
        /*0f0c*/ 	.short	0x010a
        /*0f0e*/ 	.byte	0x3f
	.zero		1


	//   ....[27]....
        /*0f10*/ 	.word	0x00003780
        /*0f14*/ 	.word	0x0000000a
        /*0f18*/ 	.word	0x00000000
        /*0f1c*/ 	.short	0x010a
        /*0f1e*/ 	.byte	0x3f
	.zero		1


	//   ....[28]....
        /*0f20*/ 	.word	0x000037e0
        /*0f24*/ 	.word	0x0000000a
        /*0f28*/ 	.word	0x00000000
        /*0f2c*/ 	.short	0x010a
        /*0f2e*/ 	.byte	0x3f
	.zero		1


	//   ....[29]....
        /*0f30*/ 	.word	0x00004500
        /*0f34*/ 	.word	0x0000000a
        /*0f38*/ 	.word	0x00000000
        /*0f3c*/ 	.short	0x0101
        /*0f3e*/ 	.byte	0x3f
	.zero		1


	//   ....[30]....
        /*0f40*/ 	.word	0x00009c70
        /*0f44*/ 	.word	0x00000090
        /*0f48*/ 	.word	0x00000000
        /*0f4c*/ 	.short	0x0101
        /*0f4e*/ 	.byte	0x3f
	.zero		1


	//   ....[31]....
        /*0f50*/ 	.word	0x0000a3e0
        /*0f54*/ 	.word	0x00000003
        /*0f58*/ 	.word	0x00000000
        /*0f5c*/ 	.short	0x010a
        /*0f5e*/ 	.byte	0x3f
	.zero		1


	//   ....[32]....
        /*0f60*/ 	.word	0x0000a4e0
        /*0f64*/ 	.word	0x00000000
        /*0f68*/ 	.word	0x00000000
        /*0f6c*/ 	.short	0x010a
        /*0f6e*/ 	.byte	0x3f
	.zero		1


	//   ....[33]....
        /*0f70*/ 	.word	0x0000a910
        /*0f74*/ 	.word	0x00000003
        /*0f78*/ 	.word	0x00000000
        /*0f7c*/ 	.short	0x010a
        /*0f7e*/ 	.byte	0x3f
	.zero		1


	//   ....[34]....
        /*0f80*/ 	.word	0x0000a9c0
        /*0f84*/ 	.word	0x00000004
        /*0f88*/ 	.word	0x00000000
        /*0f8c*/ 	.short	0x010a
        /*0f8e*/ 	.byte	0x3f
	.zero		1


	//   ....[35]....
        /*0f90*/ 	.word	0x0000b6b0
        /*0f94*/ 	.word	0x00000003
        /*0f98*/ 	.word	0x00000000
        /*0f9c*/ 	.short	0x0101
        /*0f9e*/ 	.byte	0x3f
	.zero		1


	//   ....[36]....
        /*0fa0*/ 	.word	0x00014080
        /*0fa4*/ 	.word	0x00000000
        /*0fa8*/ 	.word	0x00000000
        /*0fac*/ 	.short	0x0101
        /*0fae*/ 	.byte	0x3f
	.zero		1


	//   ....[37]....
        /*0fb0*/ 	.word	0x00014280
        /*0fb4*/ 	.word	0x00000005
        /*0fb8*/ 	.word	0x00000000
        /*0fbc*/ 	.short	0x010a
        /*0fbe*/ 	.byte	0x3f
	.zero		1


	//   ....[38]....
        /*0fc0*/ 	.word	0x00014380
        /*0fc4*/ 	.word	0x00000000
        /*0fc8*/ 	.word	0x00000000
        /*0fcc*/ 	.short	0x010a
        /*0fce*/ 	.byte	0x3f
	.zero		1


	//   ....[39]....
        /*0fd0*/ 	.word	0x000147b0
        /*0fd4*/ 	.word	0x0000000b
        /*0fd8*/ 	.word	0x00000000
        /*0fdc*/ 	.short	0x010a
        /*0fde*/ 	.byte	0x3f
	.zero		1


	//   ....[40]....
        /*0fe0*/ 	.word	0x00014860
        /*0fe4*/ 	.word	0x00000004
        /*0fe8*/ 	.word	0x00000000
        /*0fec*/ 	.short	0x010a
        /*0fee*/ 	.byte	0x3f
	.zero		1


	//   ....[41]....
        /*0ff0*/ 	.word	0x00015550
        /*0ff4*/ 	.word	0x00000004
        /*0ff8*/ 	.word	0x00000000
        /*0ffc*/ 	.short	0x0101
        /*0ffe*/ 	.byte	0x3f
	.zero		1


	//   ....[42]....
        /*1000*/ 	.word	0x0001f250
        /*1004*/ 	.word	0x00000000
        /*1008*/ 	.word	0x00000000
        /*100c*/ 	.short	0x0101
        /*100e*/ 	.byte	0x3f
	.zero		1


	//   ....[43]....
        /*1010*/ 	.word	0x000223c0
        /*1014*/ 	.word	0x00000000
        /*1018*/ 	.word	0x00000000
        /*101c*/ 	.short	0x0101
        /*101e*/ 	.byte	0x3f
	.zero		1


	//   ....[44]....
        /*1020*/ 	.word	0x00022d90
        /*1024*/ 	.word	0x00000004
        /*1028*/ 	.word	0x00000000
        /*102c*/ 	.short	0x0101
        /*102e*/ 	.byte	0x3f
	.zero		1


	//   ....[45]....
        /*1030*/ 	.word	0x000277f0
        /*1034*/ 	.word	0x00000000
        /*1038*/ 	.word	0x00032440
        /*103c*/ 	.short	0x010a
        /*103e*/ 	.byte	0x3f
	.zero		1


	//   ....[46]....
        /*1040*/ 	.word	0x00028600
        /*1044*/ 	.word	0x00000012
        /*1048*/ 	.word	0x00032400
        /*104c*/ 	.short	0x0107
        /*104e*/ 	.byte	0x3f
	.zero		1


	//   ....[47]....
        /*1050*/ 	.word	0x000286c0
        /*1054*/ 	.word	0x00000012
        /*1058*/ 	.word	0x00032400
        /*105c*/ 	.short	0x0101
        /*105e*/ 	.byte	0x3f
	.zero		1


	//   ....[48]....
        /*1060*/ 	.word	0x00029190
        /*1064*/ 	.word	0x00000012
        /*1068*/ 	.word	0x00032410
        /*106c*/ 	.short	0x0107
        /*106e*/ 	.byte	0x3f
	.zero		1


	//   ....[49]....
        /*1070*/ 	.word	0x00029290
        /*1074*/ 	.word	0x00000012
        /*1078*/ 	.word	0x00032410
        /*107c*/ 	.short	0x0101
        /*107e*/ 	.byte	0x3f
	.zero		1


	//   ....[50]....
        /*1080*/ 	.word	0x000292b0
        /*1084*/ 	.word	0x00000012
        /*1088*/ 	.word	0x00032420
        /*108c*/ 	.short	0x010a
        /*108e*/ 	.byte	0x3f
	.zero		1


	//   ....[51]....
        /*1090*/ 	.word	0x00029390
        /*1094*/ 	.word	0x00000002
        /*1098*/ 	.word	0x00032460
        /*109c*/ 	.short	0x010a
        /*109e*/ 	.byte	0x3f
	.zero		1


	//   ....[52]....
        /*10a0*/ 	.word	0x00029cc0
        /*10a4*/ 	.word	0x00000002
        /*10a8*/ 	.word	0x00032440
        /*10ac*/ 	.short	0x010a
        /*10ae*/ 	.byte	0x3f
	.zero		1


	//   ....[53]....
        /*10b0*/ 	.word	0x00029ef0
        /*10b4*/ 	.word	0x00000002
        /*10b8*/ 	.word	0x00032460
        /*10bc*/ 	.short	0x010a
        /*10be*/ 	.byte	0x3f
	.zero		1


	//   ....[54]....
        /*10c0*/ 	.word	0x0002a6f0
        /*10c4*/ 	.word	0x00000002
        /*10c8*/ 	.word	0x00032440
        /*10cc*/ 	.short	0x010a
        /*10ce*/ 	.byte	0x3f
	.zero		1


	//   ....[55]....
        /*10d0*/ 	.word	0x0002a920
        /*10d4*/ 	.word	0x00000002
        /*10d8*/ 	.word	0x00032460
        /*10dc*/ 	.short	0x010a
        /*10de*/ 	.byte	0x3f
	.zero		1


	//   ....[56]....
        /*10e0*/ 	.word	0x0002b0c0
        /*10e4*/ 	.word	0x00000003
        /*10e8*/ 	.word	0x00032440
        /*10ec*/ 	.short	0x010a
        /*10ee*/ 	.byte	0x3f
	.zero		1


	//   ....[57]....
        /*10f0*/ 	.word	0x0002b2f0
        /*10f4*/ 	.word	0x00000003
        /*10f8*/ 	.word	0x00032460
        /*10fc*/ 	.short	0x010a
        /*10fe*/ 	.byte	0x3f
	.zero		1


	//   ....[58]....
        /*1100*/ 	.word	0x0002cc90
        /*1104*/ 	.word	0x00000000
        /*1108*/ 	.word	0x00032420
        /*110c*/ 	.short	0x010a
        /*110e*/ 	.byte	0x3f
	.zero		1


	//   ....[59]....
        /*1110*/ 	.word	0x0002ce80
        /*1114*/ 	.word	0x00000006
        /*1118*/ 	.word	0x00000000
        /*111c*/ 	.short	0x010a
        /*111e*/ 	.byte	0x3f
	.zero		1


	//   ....[60]....
        /*1120*/ 	.word	0x0002ceb0
        /*1124*/ 	.word	0x00000007
        /*1128*/ 	.word	0x00000000
        /*112c*/ 	.short	0x010a
        /*112e*/ 	.byte	0x3f
	.zero		1


	//   ....[61]....
        /*1130*/ 	.word	0x0002cf10
        /*1134*/ 	.word	0x00000004
        /*1138*/ 	.word	0x00000000
        /*113c*/ 	.short	0x010a
        /*113e*/ 	.byte	0x3f
	.zero		1


	//   ....[62]....
        /*1140*/ 	.word	0x0002cf40
        /*1144*/ 	.word	0x00000003
        /*1148*/ 	.word	0x00000000
        /*114c*/ 	.short	0x010a
        /*114e*/ 	.byte	0x3f
	.zero		1


	//   ....[63]....
        /*1150*/ 	.word	0x0002cfa0
        /*1154*/ 	.word	0x00000048
        /*1158*/ 	.word	0x00032400
        /*115c*/ 	.short	0x010a
        /*115e*/ 	.byte	0x3f
	.zero		1


	//   ....[64]....
        /*1160*/ 	.word	0x0002cff0
        /*1164*/ 	.word	0x0000000a
        /*1168*/ 	.word	0x00000000
        /*116c*/ 	.short	0x010a
        /*116e*/ 	.byte	0x3f
	.zero		1


	//   ....[65]....
        /*1170*/ 	.word	0x0002d040
        /*1174*/ 	.word	0x00000048
        /*1178*/ 	.word	0x00032410
        /*117c*/ 	.short	0x010a
        /*117e*/ 	.byte	0x3f
	.zero		1


	//   ....[66]....
        /*1180*/ 	.word	0x0002d090
        /*1184*/ 	.word	0x0000000a
        /*1188*/ 	.word	0x00000000
        /*118c*/ 	.short	0x010a
        /*118e*/ 	.byte	0x3f
	.zero		1


	//   ....[67]....
        /*1190*/ 	.word	0x0002d0e0
        /*1194*/ 	.word	0x00000000
        /*1198*/ 	.word	0x00000000
        /*119c*/ 	.short	0x010a
        /*119e*/ 	.byte	0x3f
	.zero		1


	//   ....[68]....
        /*11a0*/ 	.word	0x0002d130
        /*11a4*/ 	.word	0x00000004
        /*11a8*/ 	.word	0x00000000
        /*11ac*/ 	.short	0x010a
        /*11ae*/ 	.byte	0x3f
	.zero		1


	//   ....[69]....
        /*11b0*/ 	.word	0x0002d180
        /*11b4*/ 	.word	0x00000000
        /*11b8*/ 	.word	0x00000000
        /*11bc*/ 	.short	0x010a
        /*11be*/ 	.byte	0x3f
	.zero		1


	//   ....[70]....
        /*11c0*/ 	.word	0x0002d1d0
        /*11c4*/ 	.word	0x00000004
        /*11c8*/ 	.word	0x00000000
        /*11cc*/ 	.short	0x010a
        /*11ce*/ 	.byte	0x3f
	.zero		1


	//   ....[71]....
        /*11d0*/ 	.word	0x0002d370
        /*11d4*/ 	.word	0x00000000
        /*11d8*/ 	.word	0x00032440
        /*11dc*/ 	.short	0x010a
        /*11de*/ 	.byte	0x3f
	.zero		1


	//   ....[72]....
        /*11e0*/ 	.word	0x0002ec60
        /*11e4*/ 	.word	0x00000012
        /*11e8*/ 	.word	0x00032420
        /*11ec*/ 	.short	0x010a
        /*11ee*/ 	.byte	0x3f
	.zero		1


	//   ....[73]....
        /*11f0*/ 	.word	0x0002ecb0
        /*11f4*/ 	.word	0x00000002
        /*11f8*/ 	.word	0x00032460
        /*11fc*/ 	.short	0x010a
        /*11fe*/ 	.byte	0x3f
	.zero		1


	//   ....[74]....
        /*1200*/ 	.word	0x0002ed00
        /*1204*/ 	.word	0x00000002
        /*1208*/ 	.word	0x00032440
        /*120c*/ 	.short	0x010a
        /*120e*/ 	.byte	0x3f
	.zero		1


	//   ....[75]....
        /*1210*/ 	.word	0x0002ed50
        /*1214*/ 	.word	0x00000002
        /*1218*/ 	.word	0x00032460
        /*121c*/ 	.short	0x010a
        /*121e*/ 	.byte	0x3f
	.zero		1


	//   ....[76]....
        /*1220*/ 	.word	0x0002eda0
        /*1224*/ 	.word	0x00000002
        /*1228*/ 	.word	0x00032440
        /*122c*/ 	.short	0x010a
        /*122e*/ 	.byte	0x3f
	.zero		1


	//   ....[77]....
        /*1230*/ 	.word	0x0002edf0
        /*1234*/ 	.word	0x00000002
        /*1238*/ 	.word	0x00032460
        /*123c*/ 	.short	0x010a
        /*123e*/ 	.byte	0x3f
	.zero		1


	//   ....[78]....
        /*1240*/ 	.word	0x0002ee40
        /*1244*/ 	.word	0x00000003
        /*1248*/ 	.word	0x00032440
        /*124c*/ 	.short	0x010a
        /*124e*/ 	.byte	0x3f
	.zero		1


	//   ....[79]....
        /*1250*/ 	.word	0x0002ee90
        /*1254*/ 	.word	0x00000003
        /*1258*/ 	.word	0x00032460
        /*125c*/ 	.short	0x010a
        /*125e*/ 	.byte	0x3f
	.zero		1


	//   ....[80]....
        /*1260*/ 	.word	0x0002fa10
        /*1264*/ 	.word	0x00000000
        /*1268*/ 	.word	0x00032420
        /*126c*/ 	.short	0x010a
        /*126e*/ 	.byte	0x3f
	.zero		1


	//   ....[81]....
        /*1270*/ 	.word	0x0002fbb0
        /*1274*/ 	.word	0x00000006
        /*1278*/ 	.word	0x00000000
        /*127c*/ 	.short	0x010a
        /*127e*/ 	.byte	0x3f
	.zero		1


	//   ....[82]....
        /*1280*/ 	.word	0x0002fc00
        /*1284*/ 	.word	0x00000007
        /*1288*/ 	.word	0x00000000
        /*128c*/ 	.short	0x010a
        /*128e*/ 	.byte	0x3f
	.zero		1


	//   ....[83]....
        /*1290*/ 	.word	0x0002fc50
        /*1294*/ 	.word	0x00000004
        /*1298*/ 	.word	0x00000000
        /*129c*/ 	.short	0x010a
        /*129e*/ 	.byte	0x3f
	.zero		1


	//   ....[84]....
        /*12a0*/ 	.word	0x00030010
        /*12a4*/ 	.word	0x00000012
        /*12a8*/ 	.word	0x00000000
        /*12ac*/ 	.short	0x010a
        /*12ae*/ 	.byte	0x3f
	.zero		1


	//   ....[85]....
        /*12b0*/ 	.word	0x00030150
        /*12b4*/ 	.word	0x0000000e
        /*12b8*/ 	.word	0x00000000
        /*12bc*/ 	.short	0x010a
        /*12be*/ 	.byte	0x3f
	.zero		1


	//   ....[86]....
        /*12c0*/ 	.word	0x000307b0
        /*12c4*/ 	.word	0x0000000d
        /*12c8*/ 	.word	0x00000000
        /*12cc*/ 	.short	0x010a
        /*12ce*/ 	.byte	0x3f
	.zero		1


	//   ....[87]....
        /*12d0*/ 	.word	0x000308f0
        /*12d4*/ 	.word	0x00000012
        /*12d8*/ 	.word	0x00000000
        /*12dc*/ 	.short	0x010a
        /*12de*/ 	.byte	0x3f
	.zero		1


	//   ....[88]....
        /*12e0*/ 	.word	0x00031b00
        /*12e4*/ 	.word	0x00000013
        /*12e8*/ 	.word	0x00000000
        /*12ec*/ 	.short	0x0101
        /*12ee*/ 	.byte	0x3f
	.zero		1


	//   ....[89]....
        /*12f0*/ 	.word	0x0004b8c0
        /*12f4*/ 	.word	0x00000004
        /*12f8*/ 	.word	0x00000000
        /*12fc*/ 	.short	0x0101
        /*12fe*/ 	.byte	0x3f
	.zero		1


	//   ....[90]....
        /*1300*/ 	.word	0x0004b900
        /*1304*/ 	.word	0x0000000e
        /*1308*/ 	.word	0x00000000
        /*130c*/ 	.short	0x010a
        /*130e*/ 	.byte	0x3f
	.zero		1


	//   ....[91]....
        /*1310*/ 	.word	0x0004b950
        /*1314*/ 	.word	0x00000012
        /*1318*/ 	.word	0x00000000
        /*131c*/ 	.short	0x010a
        /*131e*/ 	.byte	0x3f
	.zero		1


	//----- nvinfo : EIATTR_NUM_MBARRIERS
	.align		4
.L_445:
        /*1320*/ 	.byte	0x03, 0x38
        /*1322*/ 	.short	0x0017


	//----- nvinfo : EIATTR_EXIT_INSTR_OFFSETS
	.align		4
        /*1324*/ 	.byte	0x04, 0x1c
        /*1326*/ 	.short	(.L_447 - .L_446)


	//   ....[0]....
.L_446:
        /*1328*/ 	.word	0x00000b80


	//   ....[1]....
        /*132c*/ 	.word	0x00025110


	//   ....[2]....
        /*1330*/ 	.word	0x0002cf90


	//----- nvinfo : EIATTR_MAX_THREADS
	.align		4
.L_447:
        /*1334*/ 	.byte	0x04, 0x05
        /*1336*/ 	.short	(.L_449 - .L_448)
.L_448:
        /*1338*/ 	.word	0x00000180
        /*133c*/ 	.word	0x00000001
        /*1340*/ 	.word	0x00000001


	//----- nvinfo : EIATTR_CRS_STACK_SIZE
	.align		4
.L_449:
        /*1344*/ 	.byte	0x04, 0x1e
        /*1346*/ 	.short	(.L_451 - .L_450)
.L_450:
        /*1348*/ 	.word	0x00000000


	//----- nvinfo : EIATTR_CBANK_PARAM_SIZE
	.align		4
.L_451:
        /*134c*/ 	.byte	0x03, 0x19
        /*134e*/ 	.short	0x0bf0


	//----- nvinfo : EIATTR_PARAM_CBANK
	.align		4
        /*1350*/ 	.byte	0x04, 0x0a
        /*1352*/ 	.short	(.L_453 - .L_452)
	.align		4
.L_452:
        /*1354*/ 	.word	index@(.nv.constant0._ZN7cutlass13device_kernelIN5flash11enable_sm90INS1_16FlashAttnFwdSm90INS1_25CollectiveMainloopFwdSm90ILi2EN4cute5tupleIJNS5_1CILi1EEES8_S8_EEENS6_IJNS7_ILi128EEENS7_ILi96EEENS7_ILi64EEEEEELi256ENS_10bfloat16_tEfNS_4arch4Sm90ELb0ELb1ELb1ELb1ELb0ELb0ELb1ELb1ELb0ELb1ELb1ELb0EEENS1_21CollectiveEpilogueFwdINS6_IJSA_NS7_ILi256EEESB_EEES9_SE_SG_Li256ELb1ELb1ELb1ELb0EEENS1_36VarlenDynamicPersistentTileSchedulerILi128ELi96ELi256ELi128ELb1ELb1ELb1ELb1ELb0ELb1EEEEEEEEEvNT_6ParamsE)
        /*1358*/ 	.short	0x0210
        /*135a*/ 	.short	0x0bf0


	//----- nvinfo : EIATTR_SW_WAR
	.align		4
.L_453:
        /*135c*/ 	.byte	0x04, 0x36
        /*135e*/ 	.short	(.L_455 - .L_454)
.L_454:
        /*1360*/ 	.word	0x00000008
.L_455:


//--------------------- .nv.info._ZN7cutlass13device_kernelIN5flash11enable_sm90INS1_16FlashAttnFwdSm90INS1_25CollectiveMainloopFwdSm90ILi2EN4cute5tupleIJNS5_1CILi1EEES8_S8_EEENS6_IJNS7_ILi128EEENS7_ILi96EEENS7_ILi64EEEEEELi256ENS_10bfloat16_tEfNS_4arch4Sm90ELb0ELb1ELb1ELb1ELb0ELb1ELb1ELb1ELb0ELb1ELb1ELb0EEENS1_21CollectiveEpilogueFwdINS6_IJSA_NS7_ILi256EEESB_EEES9_SE_SG_Li256ELb1ELb1ELb1ELb0EEENS1_36VarlenDynamicPersistentTileSchedulerILi128ELi96ELi256ELi128ELb1ELb1ELb1ELb1ELb0ELb1EEEEEEEEEvNT_6ParamsE --------------------------
	.section	.nv.info._ZN7cutlass13device_kernelIN5flash11enable_sm90INS1_16FlashAttnFwdSm90INS1_25CollectiveMainloopFwdSm90ILi2EN4cute5tupleIJNS5_1CILi1EEES8_S8_EEENS6_IJNS7_ILi128EEENS7_ILi96EEENS7_ILi64EEEEEELi256ENS_10bfloat16_tEfNS_4arch4Sm90ELb0ELb1ELb1ELb1ELb0ELb1ELb1ELb1ELb0ELb1ELb1ELb0EEENS1_21CollectiveEpilogueFwdINS6_IJSA_NS7_ILi256EEESB_EEES9_SE_SG_Li256ELb1ELb1ELb1ELb0EEENS1_36VarlenDynamicPersistentTileSchedulerILi128ELi96ELi256ELi128ELb1ELb1ELb1ELb1ELb0ELb1EEEEEEEEEvNT_6ParamsE,"",@"SHT_CUDA_INFO"
	.sectionflags	@""
	.align	4


	//----- nvinfo : EIATTR_CUDA_API_VERSION
	.align		4
        /*0000*/ 	.byte	0x04, 0x37
        /*0002*/ 	.short	(.L_457 - .L_456)
.L_456:
        /*0004*/ 	.word	0x00000082


	//----- nvinfo : EIATTR_KPARAM_INFO
	.align		4
.L_457:
        /*0008*/ 	.byte	0x04, 0x17
        /*000a*/ 	.short	(.L_459 - .L_458)
.L_458:
        /*000c*/ 	.word	0x00000000
        /*0010*/ 	.short	0x0000
        /*0012*/ 	.short	0x0070
        /*0014*/ 	.byte	0x00, 0xf0, 0x01, 0x2e


	//----- nvinfo : EIATTR_SPARSE_MMA_MASK
	.align		4
.L_459:
        /*0018*/ 	.byte	0x03, 0x50
        /*001a*/ 	.short	0x0000


	//----- nvinfo : EIATTR_MAXREG_COUNT
	.align		4
        /*001c*/ 	.byte	0x03, 0x1b
        /*001e*/ 	.short	0x00a8


	//----- nvinfo : EIATTR_NUM_BARRIERS
	.align		4
        /*0020*/ 	.byte	0x02, 0x4c
        /*0022*/ 	.byte	0x10
	.zero		1


	//----- nvinfo : EIATTR_EXTERNS
	.align		4
        /*0024*/ 	.byte	0x04, 0x0f
        /*0026*/ 	.short	(.L_461 - .L_460)


	//   ....[0]....
	.align		4
.L_460:
        /*0028*/ 	.word	index@(__assertfail)


	//----- nvinfo : EIATTR_ANNOTATIONS
	.align		4
.L_461:
        /*002c*/ 	.byte	0x04, 0x55
        /*002e*/ 	.short	(.L_463 - .L_462)


	//   ....[0]....
.L_462:
        /* <DEDUP_REMOVED lines=173> */


	//----- nvinfo : EIATTR_MERCURY_ISA_VERSION
	.align		4
.L_463:
        /*0af0*/ 	.byte	0x03, 0x5f
        /*0af2*/ 	.short	0x0101


	//----- nvinfo : EIATTR_UNUSED_LOAD_BYTE_OFFSET
	.align		4
        /*0af4*/ 	.byte	0x04, 0x44
        /*0af6*/ 	.short	(.L_465 - .L_464)


	//   ....[0]....
.L_464:
        /*0af8*/ 	.word	0x00000be0
        /*0afc*/ 	.word	0x0000fff0


	//   ....[1]....
        /*0b00*/ 	.word	0x0002cf00
        /*0b04*/ 	.word	0x0000fff0


	//----- nvinfo : EIATTR_INT_WARP_WIDE_INSTR_OFFSETS
	.align		4
.L_465:
        /*0b08*/ 	.byte	0x04, 0x31
        /*0b0a*/ 	.short	(.L_467 - .L_466)


	//   ....[0]....
.L_466:
        /*0b0c*/ 	.word	0x000001e0


	//   ....[1]....
        /*0b10*/ 	.word	0x00000220


	//   ....[2]....
        /*0b14*/ 	.word	0x00000290


	//   ....[3]....
        /*0b18*/ 	.word	0x000002a0


	//   ....[4]....
        /*0b1c*/ 	.word	0x000357a0


	//   ....[5]....
        /*0b20*/ 	.word	0x00035830


	//   ....[6]....
        /*0b24*/ 	.word	0x0003a220


	//   ....[7]....
        /*0b28*/ 	.word	0x0003a2b0


	//----- nvinfo : EIATTR_COOP_GROUP_MASK_REGIDS
	.align		4
.L_467:
        /*0b2c*/ 	.byte	0x04, 0x29
        /*0b2e*/ 	.short	(.L_469 - .L_468)


	//   ....[0]....
.L_468:
        /*0b30*/ 	.word	0xffffffff


	//   ....[1]....
        /*0b34*/ 	.word	0xffffffff


	//   ....[2]....
        /*0b38*/ 	.word	0xffffffff


	//   ....[3]....
        /*0b3c*/ 	.word	0xffffffff


	//   ....[4]....
        /*0b40*/ 	.word	0xffffffff


	//   ....[5]....
        /*0b44*/ 	.word	0xffffffff


	//   ....[6]....
        /*0b48*/ 	.word	0xffffffff


	//   ....[7]....
        /*0b4c*/ 	.word	0xffffffff


	//   ....[8]....
        /*0b50*/ 	.word	0xffffffff


	//   ....[9]....
        /*0b54*/ 	.word	0xffffffff


	//   ....[10]....
        /*0b58*/ 	.word	0xffffffff


	//   ....[11]....
        /*0b5c*/ 	.word	0xffffffff


	//   ....[12]....
        /*0b60*/ 	.word	0xffffffff


	//   ....[13]....
        /*0b64*/ 	.word	0xffffffff


	//   ....[14]....
        /*0b68*/ 	.word	0xffffffff


	//   ....[15]....
        /*0b6c*/ 	.word	0xffffffff


	//   ....[16]....
        /*0b70*/ 	.word	0xffffffff


	//   ....[17]....
        /*0b74*/ 	.word	0xffffffff


	//   ....[18]....
        /*0b78*/ 	.word	0xffffffff


	//   ....[19]....
        /*0b7c*/ 	.word	0xffffffff


	//   ....[20]....
        /*0b80*/ 	.word	0xffffffff


	//   ....[21]....
        /*0b84*/ 	.word	0xffffffff


	//   ....[22]....
        /*0b88*/ 	.word	0xffffffff


	//   ....[23]....
        /*0b8c*/ 	.word	0xffffffff


	//   ....[24]....
        /*0b90*/ 	.word	0xffffffff


	//   ....[25]....
        /*0b94*/ 	.word	0xffffffff


	//   ....[26]....
        /*0b98*/ 	.word	0xffffffff


	//   ....[27]....
        /*0b9c*/ 	.word	0xffffffff


	//   ....[28]....
        /*0ba0*/ 	.word	0xffffffff


	//   ....[29]....
        /*0ba4*/ 	.word	0xffffffff


	//   ....[30]....
        /*0ba8*/ 	.word	0xffffffff


	//   ....[31]....
        /*0bac*/ 	.word	0xffffffff


	//   ....[32]....
        /*0bb0*/ 	.word	0xffffffff


	//   ....[33]....
        /*0bb4*/ 	.word	0xffffffff


	//   ....[34]....
        /*0bb8*/ 	.word	0xffffffff


	//   ....[35]....
        /*0bbc*/ 	.word	0xffffffff


	//   ....[36]....
        /*0bc0*/ 	.word	0xffffffff


	//   ....[37]....
        /*0bc4*/ 	.word	0xffffffff


	//   ....[38]....
        /*0bc8*/ 	.word	0xffffffff


	//   ....[39]....
        /*0bcc*/ 	.word	0xffffffff


	//   ....[40]....
        /*0bd0*/ 	.word	0xffffffff


	//   ....[41]....
        /*0bd4*/ 	.word	0xffffffff


	//   ....[42]....
        /*0bd8*/ 	.word	0xffffffff


	//   ....[43]....
        /*0bdc*/ 	.word	0xffffffff


	//   ....[44]....
        /*0be0*/ 	.word	0xffffffff


	//   ....[45]....
        /*0be4*/ 	.word	0xffffffff


	//   ....[46]....
        /*0be8*/ 	.word	0xffffffff


	//   ....[47]....
        /*0bec*/ 	.word	0xffffffff


	//   ....[48]....
        /*0bf0*/ 	.word	0xffffffff


	//   ....[49]....
        /*0bf4*/ 	.word	0xffffffff


	//   ....[50]....
        /*0bf8*/ 	.word	0xffffffff


	//   ....[51]....
        /*0bfc*/ 	.word	0xffffffff


	//   ....[52]....
        /*0c00*/ 	.word	0xffffffff


	//   ....[53]....
        /*0c04*/ 	.word	0xffffffff


	//   ....[54]....
        /*0c08*/ 	.word	0xffffffff


	//   ....[55]....
        /*0c0c*/ 	.word	0xffffffff


	//   ....[56]....
        /*0c10*/ 	.word	0xffffffff


	//   ....[57]....
        /*0c14*/ 	.word	0xffffffff


	//   ....[58]....
        /*0c18*/ 	.word	0xffffffff


	//   ....[59]....
        /*0c1c*/ 	.word	0xffffffff


	//   ....[60]....
        /*0c20*/ 	.word	0xffffffff


	//   ....[61]....
        /*0c24*/ 	.word	0xffffffff


	//   ....[62]....
        /*0c28*/ 	.word	0xffffffff


	//   ....[63]....
        /*0c2c*/ 	.word	0xffffffff


	//   ....[64]....
        /*0c30*/ 	.word	0xffffffff


	//   ....[65]....
        /*0c34*/ 	.word	0xffffffff


	//   ....[66]....
        /*0c38*/ 	.word	0xffffffff


	//   ....[67]....
        /*0c3c*/ 	.word	0xffffffff


	//   ....[68]....
        /*0c40*/ 	.word	0xffffffff


	//   ....[69]....
        /*0c44*/ 	.word	0xffffffff


	//   ....[70]....
        /*0c48*/ 	.word	0xffffffff


	//   ....[71]....
        /*0c4c*/ 	.word	0xffffffff


	//   ....[72]....
        /*0c50*/ 	.word	0xffffffff


	//   ....[73]....
        /*0c54*/ 	.word	0xffffffff


	//   ....[74]....
        /*0c58*/ 	.word	0xffffffff


	//   ....[75]....
        /*0c5c*/ 	.word	0xffffffff


	//   ....[76]....
        /*0c60*/ 	.word	0xffffffff


	//   ....[77]....
        /*0c64*/ 	.word	0xffffffff


	//   ....[78]....
        /*0c68*/ 	.word	0xffffffff


	//   ....[79]....
        /*0c6c*/ 	.word	0xffffffff


	//   ....[80]....
        /*0c70*/ 	.word	0xffffffff


	//   ....[81]....
        /*0c74*/ 	.word	0xffffffff


	//   ....[82]....
        /*0c78*/ 	.word	0xffffffff


	//   ....[83]....
        /*0c7c*/ 	.word	0xffffffff


	//   ....[84]....
        /*0c80*/ 	.word	0xffffffff


	//   ....[85]....
        /*0c84*/ 	.word	0xffffffff


	//   ....[86]....
        /*0c88*/ 	.word	0xffffffff


	//   ....[87]....
        /*0c8c*/ 	.word	0xffffffff


	//   ....[88]....
        /*0c90*/ 	.word	0xffffffff


	//   ....[89]....
        /*0c94*/ 	.word	0xffffffff


	//   ....[90]....
        /*0c98*/ 	.word	0xffffffff


	//   ....[91]....
        /*0c9c*/ 	.word	0xffffffff


	//   ....[92]....
        /*0ca0*/ 	.word	0xffffffff


	//   ....[93]....
        /*0ca4*/ 	.word	0xffffffff


	//   ....[94]....
        /*0ca8*/ 	.word	0xffffffff


	//   ....[95]....
        /*0cac*/ 	.word	0xffffffff


	//   ....[96]....
        /*0cb0*/ 	.word	0xffffffff


	//   ....[97]....
        /*0cb4*/ 	.word	0xffffffff


	//   ....[98]....
        /*0cb8*/ 	.word	0xffffffff


	//   ....[99]....
        /*0cbc*/ 	.word	0xffffffff


	//   ....[100]....
        /*0cc0*/ 	.word	0xffffffff


	//   ....[101]....
        /*0cc4*/ 	.word	0xffffffff


	//   ....[102]....
        /*0cc8*/ 	.word	0xffffffff


	//   ....[103]....
        /*0ccc*/ 	.word	0xffffffff


	//   ....[104]....
        /*0cd0*/ 	.word	0xffffffff


	//   ....[105]....
        /*0cd4*/ 	.word	0xffffffff


	//   ....[106]....
        /*0cd8*/ 	.word	0xffffffff


	//   ....[107]....
        /*0cdc*/ 	.word	0xffffffff


	//   ....[108]....
        /*0ce0*/ 	.word	0xffffffff


	//   ....[109]....
        /*0ce4*/ 	.word	0xffffffff


	//   ....[110]....
        /*0ce8*/ 	.word	0xffffffff


	//   ....[111]....
        /*0cec*/ 	.word	0xffffffff


	//   ....[112]....
        /*0cf0*/ 	.word	0xffffffff


	//   ....[113]....
        /*0cf4*/ 	.word	0xffffffff


	//   ....[114]....
        /*0cf8*/ 	.word	0xffffffff


	//   ....[115]....
        /*0cfc*/ 	.word	0xffffffff


	//   ....[116]....
        /*0d00*/ 	.word	0xffffffff


	//   ....[117]....
        /*0d04*/ 	.word	0xffffffff


	//   ....[118]....
        /*0d08*/ 	.word	0xffffffff


	//   ....[119]....
        /*0d0c*/ 	.word	0xffffffff


	//   ....[120]....
        /*0d10*/ 	.word	0xffffffff


	//   ....[121]....
        /*0d14*/ 	.word	0xffffffff


	//   ....[122]....
        /*0d18*/ 	.word	0xffffffff


	//   ....[123]....
        /*0d1c*/ 	.word	0xffffffff


	//   ....[124]....
        /*0d20*/ 	.word	0xffffffff


	//   ....[125]....
        /*0d24*/ 	.word	0xffffffff


	//   ....[126]....
        /*0d28*/ 	.word	0xffffffff


	//   ....[127]....
        /*0d2c*/ 	.word	0xffffffff


	//   ....[128]....
        /*0d30*/ 	.word	0xffffffff


	//   ....[129]....
        /*0d34*/ 	.word	0xffffffff


	//   ....[130]....
        /*0d38*/ 	.word	0xffffffff


	//   ....[131]....
        /*0d3c*/ 	.word	0xffffffff


	//   ....[132]....
        /*0d40*/ 	.word	0xffffffff


	//   ....[133]....
        /*0d44*/ 	.word	0xffffffff


	//   ....[134]....
        /*0d48*/ 	.word	0xffffffff


	//   ....[135]....
        /*0d4c*/ 	.word	0xffffffff


	//   ....[136]....
        /*0d50*/ 	.word	0xffffffff


	//   ....[137]....
        /*0d54*/ 	.word	0xffffffff


	//   ....[138]....
        /*0d58*/ 	.word	0x0500000f


	//   ....[139]....
        /*0d5c*/ 	.word	0x0500000f


	//   ....[140]....
        /*0d60*/ 	.word	0x0500000f


	//   ....[141]....
        /*0d64*/ 	.word	0x0500000f


	//   ....[142]....
        /*0d68*/ 	.word	0x0500000f


	//   ....[143]....
        /*0d6c*/ 	.word	0x0500000f


	//   ....[144]....
        /*0d70*/ 	.word	0x0500000f


	//   ....[145]....
        /*0d74*/ 	.word	0x0500000f


	//   ....[146]....
        /*0d78*/ 	.word	0x0500000f


	//   ....[147]....
        /*0d7c*/ 	.word	0x0500000f


	//   ....[148]....
        /*0d80*/ 	.word	0x0500000f


	//   ....[149]....
        /*0d84*/ 	.word	0x0500000f


	//   ....[150]....
        /*0d88*/ 	.word	0x0500000f


	//   ....[151]....
        /*0d8c*/ 	.word	0x0500000f


	//   ....[152]....
        /*0d90*/ 	.word	0x0500000f


	//   ....[153]....
        /*0d94*/ 	.word	0x0500000f


	//   ....[154]....
        /*0d98*/ 	.word	0x0500000f


	//   ....[155]....
        /*0d9c*/ 	.word	0x0500000f


	//   ....[156]....
        /*0da0*/ 	.word	0x0500000f


	//   ....[157]....
        /*0da4*/ 	.word	0x0500000f


	//   ....[158]....
        /*0da8*/ 	.word	0x0500000f


	//   ....[159]....
        /*0dac*/ 	.word	0x0500000f


	//   ....[160]....
        /*0db0*/ 	.word	0x0500000f


	//   ....[161]....
        /*0db4*/ 	.word	0x0500000f


	//   ....[162]....
        /*0db8*/ 	.word	0x0500000f


	//   ....[163]....
        /*0dbc*/ 	.word	0x0500000f


	//   ....[164]....
        /*0dc0*/ 	.word	0x0500000f


	//   ....[165]....
        /*0dc4*/ 	.word	0x0500000f


	//   ....[166]....
        /*0dc8*/ 	.word	0x0500000f


	//   ....[167]....
        /*0dcc*/ 	.word	0x0500000f


	//   ....[168]....
        /*0dd0*/ 	.word	0x0500000f


	//   ....[169]....
        /*0dd4*/ 	.word	0x0500000f


	//   ....[170]....
        /*0dd8*/ 	.word	0x0500000f


	//   ....[171]....
        /*0ddc*/ 	.word	0x0500000f


	//   ....[172]....
        /*0de0*/ 	.word	0x0500000f


	//   ....[173]....
        /*0de4*/ 	.word	0x0500000f


	//   ....[174]....
        /*0de8*/ 	.word	0x0500000f


	//   ....[175]....
        /*0dec*/ 	.word	0x0500000f


	//   ....[176]....
        /*0df0*/ 	.word	0x0500000f


	//   ....[177]....
        /*0df4*/ 	.word	0x0500000f


	//   ....[178]....
        /*0df8*/ 	.word	0x0500000f


	//   ....[179]....
        /*0dfc*/ 	.word	0x0500000f


	//   ....[180]....
        /*0e00*/ 	.word	0x0500000f


	//   ....[181]....
        /*0e04*/ 	.word	0x0500000f


	//   ....[182]....
        /*0e08*/ 	.word	0x0500000f


	//   ....[183]....
        /*0e0c*/ 	.word	0x0500000f


	//   ....[184]....
        /*0e10*/ 	.word	0x0500000f


	//   ....[185]....
        /*0e14*/ 	.word	0x0500000f


	//   ....[186]....
        /*0e18*/ 	.word	0x0500000f


	//   ....[187]....
        /*0e1c*/ 	.word	0x0500000f


	//   ....[188]....
        /*0e20*/ 	.word	0x0500000f


	//   ....[189]....
        /*0e24*/ 	.word	0x0500000f


	//   ....[190]....
        /*0e28*/ 	.word	0x0500000f


	//   ....[191]....
        /*0e2c*/ 	.word	0x0500000f


	//   ....[192]....
        /*0e30*/ 	.word	0x0500000f


	//   ....[193]....
        /*0e34*/ 	.word	0x0500000f


	//   ....[194]....
        /*0e38*/ 	.word	0x0500000f


	//   ....[195]....
        /*0e3c*/ 	.word	0x0500000f


	//   ....[196]....
        /*0e40*/ 	.word	0x0500000f


	//   ....[197]....
        /*0e44*/ 	.word	0x0500000f


	//   ....[198]....
        /*0e48*/ 	.word	0x0500000f


	//   ....[199]....
        /*0e4c*/ 	.word	0x0500000f


	//   ....[200]....
        /*0e50*/ 	.word	0x0500000f


	//   ....[201]....
        /*0e54*/ 	.word	0x0500000f


	//   ....[202]....
        /*0e58*/ 	.word	0x0500000f


	//   ....[203]....
        /*0e5c*/ 	.word	0x0500000f


	//   ....[204]....
        /*0e60*/ 	.word	0x0500000f


	//   ....[205]....
        /*0e64*/ 	.word	0x0500000f


	//   ....[206]....
        /*0e68*/ 	.word	0x0500000f


	//   ....[207]....
        /*0e6c*/ 	.word	0x0500000f


	//   ....[208]....
        /*0e70*/ 	.word	0x0500000f


	//   ....[209]....
        /*0e74*/ 	.word	0x0500000f


	//   ....[210]....
        /*0e78*/ 	.word	0x0500000f


	//   ....[211]....
        /*0e7c*/ 	.word	0x0500000f


	//   ....[212]....
        /*0e80*/ 	.word	0x0500000f


	//   ....[213]....
        /*0e84*/ 	.word	0x0500000f


	//   ....[214]....
        /*0e88*/ 	.word	0x0500000f


	//   ....[215]....
        /*0e8c*/ 	.word	0x0500000f


	//   ....[216]....
        /*0e90*/ 	.word	0x0500000f


	//   ....[217]....
        /*0e94*/ 	.word	0x0500000f


	//   ....[218]....
        /*0e98*/ 	.word	0x0500000f


	//   ....[219]....
        /*0e9c*/ 	.word	0x0500000f


	//   ....[220]....
        /*0ea0*/ 	.word	0x0500000f


	//   ....[221]....
        /*0ea4*/ 	.word	0x0500000f


	//   ....[222]....
        /*0ea8*/ 	.word	0x0500000f


	//   ....[223]....
        /*0eac*/ 	.word	0x0500000f


	//   ....[224]....
        /*0eb0*/ 	.word	0x0500000f


	//   ....[225]....
        /*0eb4*/ 	.word	0x0500000f


	//   ....[226]....
        /*0eb8*/ 	.word	0x0500000f


	//   ....[227]....
        /*0ebc*/ 	.word	0x0500000f


	//   ....[228]....
        /*0ec0*/ 	.word	0xffffffff


	//   ....[229]....
        /*0ec4*/ 	.word	0xffffffff


	//   ....[230]....
        /*0ec8*/ 	.word	0xffffffff


	//   ....[231]....
        /*0ecc*/ 	.word	0xffffffff


	//   ....[232]....
        /*0ed0*/ 	.word	0xffffffff


	//   ....[233]....
        /*0ed4*/ 	.word	0xffffffff


	//----- nvinfo : EIATTR_COOP_GROUP_INSTR_OFFSETS
	.align		4
.L_469:
        /*0ed8*/ 	.byte	0x04, 0x28
        /*0eda*/ 	.short	(.L_471 - .L_470)


	//   ....[0]....
.L_470:
        /*0edc*/ 	.word	0x000000c0


	//   ....[1]....
        /*0ee0*/ 	.word	0x000001f0


	//   ....[2]....
        /*0ee4*/ 	.word	0x00000240


	//   ....[3]....
        /*0ee8*/ 	.word	0x00000490


	//   ....[4]....
        /*0eec*/ 	.word	0x000005f0


	//   ....[5]....
        /*0ef0*/ 	.word	0x00000710


	//   ....[6]....
        /*0ef4*/ 	.word	0x00000870


	//   ....[7]....
        /*0ef8*/ 	.word	0x00007710


	//   ....[8]....
        /*0efc*/ 	.word	0x00008480


	//   ....[9]....
        /*0f00*/ 	.word	0x00008490


	//   ....[10]....
        /*0f04*/ 	.word	0x000084a0


	//   ....[11]....
        /*0f08*/ 	.word	0x000084b0


	//   ....[12]....
        /*0f0c*/ 	.word	0x000087f0


	//   ....[13]....
        /*0f10*/ 	.word	0x00008800


	//   ....[14]....
        /*0f14*/ 	.word	0x00008810


	//   ....[15]....
        /*0f18*/ 	.word	0x00008820


	//   ....[16]....
        /*0f1c*/ 	.word	0x00009b50


	//   ....[17]....
        /*0f20*/ 	.word	0x00009b70


	//   ....[18]....
        /*0f24*/ 	.word	0x00009b80


	//   ....[19]....
        /*0f28*/ 	.word	0x00009b90


	//   ....[20]....
        /*0f2c*/ 	.word	0x00009c70


	//   ....[21]....
        /*0f30*/ 	.word	0x00009c90


	//   ....[22]....
        /*0f34*/ 	.word	0x00009ca0


	//   ....[23]....
        /*0f38*/ 	.word	0x00009cb0


	//   ....[24]....
        /*0f3c*/ 	.word	0x0000ce80


	//   ....[25]....
        /*0f40*/ 	.word	0x0000d470


	//   ....[26]....
        /*0f44*/ 	.word	0x0000e4b0


	//   ....[27]....
        /*0f48*/ 	.word	0x0000e620


	//   ....[28]....
        /*0f4c*/ 	.word	0x0000e670


	//   ....[29]....
        /*0f50*/ 	.word	0x0000e690


	//   ....[30]....
        /*0f54*/ 	.word	0x000185e0


	//   ....[31]....
        /*0f58*/ 	.word	0x00018730


	//   ....[32]....
        /*0f5c*/ 	.word	0x00018870


	//   ....[33]....
        /*0f60*/ 	.word	0x00018890


	//   ....[34]....
        /*0f64*/ 	.word	0x00022290


	//   ....[35]....
        /*0f68*/ 	.word	0x00022ef0


	//   ....[36]....
        /*0f6c*/ 	.word	0x00023760


	//   ....[37]....
        /*0f70*/ 	.word	0x000237c0


	//   ....[38]....
        /*0f74*/ 	.word	0x00023af0


	//   ....[39]....
        /*0f78*/ 	.word	0x00023b20


	//   ....[40]....
        /*0f7c*/ 	.word	0x0002bee0


	//   ....[41]....
        /*0f80*/ 	.word	0x0002bf00


	//   ....[42]....
        /*0f84*/ 	.word	0x0002bf40


	//   ....[43]....
        /*0f88*/ 	.word	0x0002bf70


	//   ....[44]....
        /*0f8c*/ 	.word	0x0002e1a0


	//   ....[45]....
        /*0f90*/ 	.word	0x0002e1c0


	//   ....[46]....
        /*0f94*/ 	.word	0x0002e1f0


	//   ....[47]....
        /*0f98*/ 	.word	0x0002e200


	//   ....[48]....
        /*0f9c*/ 	.word	0x0002eb70


	//   ....[49]....
        /*0fa0*/ 	.word	0x0002eb80


	//   ....[50]....
        /*0fa4*/ 	.word	0x0002ed10


	//   ....[51]....
        /*0fa8*/ 	.word	0x0002ed20


	//   ....[52]....
        /*0fac*/ 	.word	0x0002eeb0


	//   ....[53]....
        /*0fb0*/ 	.word	0x0002eec0


	//   ....[54]....
        /*0fb4*/ 	.word	0x0002f050


	//   ....[55]....
        /*0fb8*/ 	.word	0x0002f060


	//   ....[56]....
        /*0fbc*/ 	.word	0x0002f490


	//   ....[57]....
        /*0fc0*/ 	.word	0x0002f4a0


	//   ....[58]....
        /*0fc4*/ 	.word	0x00030160


	//   ....[59]....
        /*0fc8*/ 	.word	0x00030170


	//   ....[60]....
        /*0fcc*/ 	.word	0x000316d0


	//   ....[61]....
        /*0fd0*/ 	.word	0x000316e0


	//   ....[62]....
        /*0fd4*/ 	.word	0x00031880


	//   ....[63]....
        /*0fd8*/ 	.word	0x00031890


	//   ....[64]....
        /*0fdc*/ 	.word	0x00031a20


	//   ....[65]....
        /*0fe0*/ 	.word	0x00031a30


	//   ....[66]....
        /*0fe4*/ 	.word	0x00031bc0


	//   ....[67]....
        /*0fe8*/ 	.word	0x00031bd0


	//   ....[68]....
        /*0fec*/ 	.word	0x00031dc0


	//   ....[69]....
        /*0ff0*/ 	.word	0x00031ff0


	//   ....[70]....
        /*0ff4*/ 	.word	0x00032020


	//   ....[71]....
        /*0ff8*/ 	.word	0x00032050


	//   ....[72]....
        /*0ffc*/ 	.word	0x00032080


	//   ....[73]....
        /*1000*/ 	.word	0x000320b0


	//   ....[74]....
        /*1004*/ 	.word	0x000320e0


	//   ....[75]....
        /*1008*/ 	.word	0x00032280


	//   ....[76]....
        /*100c*/ 	.word	0x000322b0


	//   ....[77]....
        /*1010*/ 	.word	0x000322e0


	//   ....[78]....
        /*1014*/ 	.word	0x00032310


	//   ....[79]....
        /*1018*/ 	.word	0x00032340


	//   ....[80]....
        /*101c*/ 	.word	0x00032370


	//   ....[81]....
        /*1020*/ 	.word	0x00032410


	//   ....[82]....
        /*1024*/ 	.word	0x00032440


	//   ....[83]....
        /*1028*/ 	.word	0x00032450


	//   ....[84]....
        /*102c*/ 	.word	0x00032480


	//   ....[85]....
        /*1030*/ 	.word	0x00033d70


	//   ....[86]....
        /*1034*/ 	.word	0x00035d70


	//   ....[87]....
        /*1038*/ 	.word	0x00036840


	//   ....[88]....
        /*103c*/ 	.word	0x00036850


	//   ....[89]....
        /*1040*/ 	.word	0x00036870


	//   ....[90]....
        /*1044*/ 	.word	0x00036890


	//   ....[91]....
        /*1048*/ 	.word	0x00036980


	//   ....[92]....
        /*104c*/ 	.word	0x00036a10


	//   ....[93]....
        /*1050*/ 	.word	0x00036a40


	//   ....[94]....
        /*1054*/ 	.word	0x00036ac0


	//   ....[95]....
        /*1058*/ 	.word	0x00036af0


	//   ....[96]....
        /*105c*/ 	.word	0x00036b70


	//   ....[97]....
        /*1060*/ 	.word	0x00036ba0


	//   ....[98]....
        /*1064*/ 	.word	0x00036c20


	//   ....[99]....
        /*1068*/ 	.word	0x00036c50


	//   ....[100]....
        /*106c*/ 	.word	0x00036cb0


	//   ....[101]....
        /*1070*/ 	.word	0x00036cc0


	//   ....[102]....
        /*1074*/ 	.word	0x00036d30


	//   ....[103]....
        /*1078*/ 	.word	0x00037410


	//   ....[104]....
        /*107c*/ 	.word	0x00037450


	//   ....[105]....
        /*1080*/ 	.word	0x00037470


	//   ....[106]....
        /*1084*/ 	.word	0x00037510


	//   ....[107]....
        /*1088*/ 	.word	0x000375d0


	//   ....[108]....
        /*108c*/ 	.word	0x000375e0


	//   ....[109]....
        /*1090*/ 	.word	0x000376a0


	//   ....[110]....
        /*1094*/ 	.word	0x000376b0


	//   ....[111]....
        /*1098*/ 	.word	0x00037750


	//   ....[112]....
        /*109c*/ 	.word	0x00037760


	//   ....[113]....
        /*10a0*/ 	.word	0x00037810


	//   ....[114]....
        /*10a4*/ 	.word	0x00037820


	//   ....[115]....
        /*10a8*/ 	.word	0x000378d0


	//   ....[116]....
        /*10ac*/ 	.word	0x000378e0


	//   ....[117]....
        /*10b0*/ 	.word	0x000378f0


	//   ....[118]....
        /*10b4*/ 	.word	0x00037960


	//   ....[119]....
        /*10b8*/ 	.word	0x0003a550


	//   ....[120]....
        /*10bc*/ 	.word	0x0003a560


	//   ....[121]....
        /*10c0*/ 	.word	0x0003a5a0


	//   ....[122]....
        /*10c4*/ 	.word	0x0003a5e0


	//   ....[123]....
        /*10c8*/ 	.word	0x0003a610


	//   ....[124]....
        /*10cc*/ 	.word	0x0003a640


	//   ....[125]....
        /*10d0*/ 	.word	0x0003a670


	//   ....[126]....
        /*10d4*/ 	.word	0x0003a6a0


	//   ....[127]....
        /*10d8*/ 	.word	0x0003a870


	//   ....[128]....
        /*10dc*/ 	.word	0x0003a8a0


	//   ....[129]....
        /*10e0*/ 	.word	0x0003a8d0


	//   ....[130]....
        /*10e4*/ 	.word	0x0003a900


	//   ....[131]....
        /*10e8*/ 	.word	0x0003a930


	//   ....[132]....
        /*10ec*/ 	.word	0x0003a960


	//   ....[133]....
        /*10f0*/ 	.word	0x0003aa30


	//   ....[134]....
        /*10f4*/ 	.word	0x0003aa50


	//   ....[135]....
        /*10f8*/ 	.word	0x0003aa60


	//   ....[136]....
        /*10fc*/ 	.word	0x0003aae0


	//   ....[137]....
        /*1100*/ 	.word	0x0003b620


	//   ....[138]....
        /*1104*/ 	.word	0x0003ba40


	//   ....[139]....
        /*1108*/ 	.word	0x0003bae0


	//   ....[140]....
        /*110c*/ 	.word	0x0003bb70


	//   ....[141]....
        /*1110*/ 	.word	0x0003bbc0


	//   ....[142]....
        /*1114*/ 	.word	0x0003bc10


	//   ....[143]....
        /*1118*/ 	.word	0x0003bcb0


	//   ....[144]....
        /*111c*/ 	.word	0x0003bd40


	//   ....[145]....
        /*1120*/ 	.word	0x0003bd90


	//   ....[146]....
        /*1124*/ 	.word	0x0003bde0


	//   ....[147]....
        /*1128*/ 	.word	0x0003bed0


	//   ....[148]....
        /*112c*/ 	.word	0x0003bf80


	//   ....[149]....
        /*1130*/ 	.word	0x0003c000


	//   ....[150]....
        /*1134*/ 	.word	0x0003c070


	//   ....[151]....
        /*1138*/ 	.word	0x0003c1e0


	//   ....[152]....
        /*113c*/ 	.word	0x0003c320


	//   ....[153]....
        /*1140*/ 	.word	0x0003c370


	//   ....[154]....
        /*1144*/ 	.word	0x0003c3d0


	//   ....[155]....
        /*1148*/ 	.word	0x0003c680


	//   ....[156]....
        /*114c*/ 	.word	0x0003c6d0


	//   ....[157]....
        /*1150*/ 	.word	0x0003c760


	//   ....[158]....
        /*1154*/ 	.word	0x0003c7f0


	//   ....[159]....
        /*1158*/ 	.word	0x0003c880


	//   ....[160]....
        /*115c*/ 	.word	0x0003c910


	//   ....[161]....
        /*1160*/ 	.word	0x0003c9a0


	//   ....[162]....
        /*1164*/ 	.word	0x0003ca30


	//   ....[163]....
        /*1168*/ 	.word	0x0003cab0


	//   ....[164]....
        /*116c*/ 	.word	0x0003cb00


	//   ....[165]....
        /*1170*/ 	.word	0x0003cb90


	//   ....[166]....
        /*1174*/ 	.word	0x0003cc20


	//   ....[167]....
        /*1178*/ 	.word	0x0003cca0


	//   ....[168]....
        /*117c*/ 	.word	0x0003ccf0


	//   ....[169]....
        /*1180*/ 	.word	0x0003cd80


	//   ....[170]....
        /*1184*/ 	.word	0x0003ce10


	//   ....[171]....
        /*1188*/ 	.word	0x0003cea0


	//   ....[172]....
        /*118c*/ 	.word	0x0003cf30


	//   ....[173]....
        /*1190*/ 	.word	0x0003cfc0


	//   ....[174]....
        /*1194*/ 	.word	0x0003d050


	//   ....[175]....
        /*1198*/ 	.word	0x0003d110


	//   ....[176]....
        /*119c*/ 	.word	0x0003d3f0


	//   ....[177]....
        /*11a0*/ 	.word	0x0003d580


	//   ....[178]....
        /*11a4*/ 	.word	0x0003d5e0


	//   ....[179]....
        /*11a8*/ 	.word	0x0003d640


	//   ....[180]....
        /*11ac*/ 	.word	0x0003d6a0


	//   ....[181]....
        /*11b0*/ 	.word	0x0003d740


	//   ....[182]....
        /*11b4*/ 	.word	0x0003d830


	//   ....[183]....
        /*11b8*/ 	.word	0x0003d960


	//   ....[184]....
        /*11bc*/ 	.word	0x0003da00


	//   ....[185]....
        /*11c0*/ 	.word	0x0003dad0


	//   ....[186]....
        /*11c4*/ 	.word	0x0003db70


	//   ....[187]....
        /*11c8*/ 	.word	0x0003dc40


	//   ....[188]....
        /*11cc*/ 	.word	0x0003dce0


	//   ....[189]....
        /*11d0*/ 	.word	0x0003ddb0


	//   ....[190]....
        /*11d4*/ 	.word	0x0003de50


	//   ....[191]....
        /*11d8*/ 	.word	0x0003df00


	//   ....[192]....
        /*11dc*/ 	.word	0x0003dfe0


	//   ....[193]....
        /*11e0*/ 	.word	0x0003e240


	//   ....[194]....
        /*11e4*/ 	.word	0x0003e2f0


	//   ....[195]....
        /*11e8*/ 	.word	0x0003e3f0


	//   ....[196]....
        /*11ec*/ 	.word	0x0003e4e0


	//   ....[197]....
        /*11f0*/ 	.word	0x0003e570


	//   ....[198]....
        /*11f4*/ 	.word	0x0003e660


	//   ....[199]....
        /*11f8*/ 	.word	0x0003e6f0


	//   ....[200]....
        /*11fc*/ 	.word	0x0003e7e0


	//   ....[201]....
        /*1200*/ 	.word	0x0003e870


	//   ....[202]....
        /*1204*/ 	.word	0x0003e960


	//   ....[203]....
        /*1208*/ 	.word	0x0003e9f0


	//   ....[204]....
        /*120c*/ 	.word	0x0003ead0


	//   ....[205]....
        /*1210*/ 	.word	0x0003ec00


	//   ....[206]....
        /*1214*/ 	.word	0x0003ec50


	//   ....[207]....
        /*1218*/ 	.word	0x0003ecb0


	//   ....[208]....
        /*121c*/ 	.word	0x0003ed50


	//   ....[209]....
        /*1220*/ 	.word	0x0003f0f0


	//   ....[210]....
        /*1224*/ 	.word	0x0003f190


	//   ....[211]....
        /*1228*/ 	.word	0x0003f330


	//   ....[212]....
        /*122c*/ 	.word	0x0003f3b0


	//   ....[213]....
        /*1230*/ 	.word	0x0003f430


	//   ....[214]....
        /*1234*/ 	.word	0x0003f4b0


	//   ....[215]....
        /*1238*/ 	.word	0x0003f530


	//   ....[216]....
        /*123c*/ 	.word	0x0003f5c0


	//   ....[217]....
        /*1240*/ 	.word	0x0003f660


	//   ....[218]....
        /*1244*/ 	.word	0x0003f710


	//   ....[219]....
        /*1248*/ 	.word	0x0003f790


	//   ....[220]....
        /*124c*/ 	.word	0x0003f810


	//   ....[221]....
        /*1250*/ 	.word	0x0003f890


	//   ....[222]....
        /*1254*/ 	.word	0x0003f920


	//   ....[223]....
        /*1258*/ 	.word	0x0003f9a0


	//   ....[224]....
        /*125c*/ 	.word	0x0003fa50


	//   ....[225]....
        /*1260*/ 	.word	0x0003faa0


	//   ....[226]....
        /*1264*/ 	.word	0x0003fb60


	//   ....[227]....
        /*1268*/ 	.word	0x0003fc90


	//   ....[228]....
        /*126c*/ 	.word	0x00041980


	//   ....[229]....
        /*1270*/ 	.word	0x000426f0


	//   ....[230]....
        /*1274*/ 	.word	0x000431d0


	//   ....[231]....
        /*1278*/ 	.word	0x00043200


	//   ....[232]....
        /*127c*/ 	.word	0x00043220


	//   ....[233]....
        /*1280*/ 	.word	0x00043230


	//----- nvinfo : EIATTR_REG_RECONFIG
	.align		4
.L_471:
        /*1284*/ 	.byte	0x01, 0x54
	.zero		2


	//----- nvinfo : EIATTR_SYSCALL_OFFSETS
	.align		4
        /*1288*/ 	.byte	0x04, 0x46
        /*128a*/ 	.short	(.L_473 - .L_472)


	//   ....[0]....
.L_472:
        /*128c*/ 	.word	0x00002610


	//   ....[1]....
        /*1290*/ 	.word	0x00002760


	//   ....[2]....
        /*1294*/ 	.word	0x00007c50


	//   ....[3]....
        /*1298*/ 	.word	0x00008230


	//   ....[4]....
        /*129c*/ 	.word	0x000359a0


	//   ....[5]....
        /*12a0*/ 	.word	0x00035af0


	//   ....[6]....
        /*12a4*/ 	.word	0x00035be0


	//   ....[7]....
        /*12a8*/ 	.word	0x00036440


	//   ....[8]....
        /*12ac*/ 	.word	0x00037040


	//----- nvinfo : EIATTR_MBARRIER_INSTR_OFFSETS
	.align		4
.L_473:
        /*12b0*/ 	.byte	0x04, 0x39
        /*12b2*/ 	.short	(.L_475 - .L_474)


	//   ....[0]....
.L_474:
        /*12b4*/ 	.word	0x00000330
        /*12b8*/ 	.word	0x000000ff
        /*12bc*/ 	.word	0x00032400
        /*12c0*/ 	.short	0x0100
        /*12c2*/ 	.byte	0x08
	.zero		1


	//   ....[1]....
        /*12c4*/ 	.word	0x00000340
        /*12c8*/ 	.word	0x000000ff
        /*12cc*/ 	.word	0x00032410
        /*12d0*/ 	.short	0x0100
        /*12d2*/ 	.byte	0x08
	.zero		1


	//   ....[2]....
        /*12d4*/ 	.word	0x00000350
        /*12d8*/ 	.word	0x000000ff
        /*12dc*/ 	.word	0x00032420
        /*12e0*/ 	.short	0x0100
        /*12e2*/ 	.byte	0x08
	.zero		1


	//   ....[3]....
        /*12e4*/ 	.word	0x00000440
        /*12e8*/ 	.word	0x000000ff
        /*12ec*/ 	.word	0x00032430
        /*12f0*/ 	.short	0x0100
        /*12f2*/ 	.byte	0x08
	.zero		1


	//   ....[4]....
        /*12f4*/ 	.word	0x00000450
        /*12f8*/ 	.word	0x000000ff
        /*12fc*/ 	.word	0x00032440
        /*1300*/ 	.short	0x0100
        /*1302*/ 	.byte	0x08
	.zero		1


	//   ....[5]....
        /*1304*/ 	.word	0x00000460
        /*1308*/ 	.word	0x000000ff
        /*130c*/ 	.word	0x00032438
        /*1310*/ 	.short	0x0100
        /*1312*/ 	.byte	0x08
	.zero		1


	//   ....[6]....
        /*1314*/ 	.word	0x00000470
        /*1318*/ 	.word	0x000000ff
        /*131c*/ 	.word	0x00032448
        /*1320*/ 	.short	0x0100
        /*1322*/ 	.byte	0x08
	.zero		1


	//   ....[7]....
        /*1324*/ 	.word	0x000005a0
        /*1328*/ 	.word	0x000000ff
        /*132c*/ 	.word	0x00032450
        /*1330*/ 	.short	0x0100
        /*1332*/ 	.byte	0x08
	.zero		1


	//   ....[8]....
        /*1334*/ 	.word	0x000005b0
        /*1338*/ 	.word	0x000000ff
        /*133c*/ 	.word	0x00032460
        /*1340*/ 	.short	0x0100
        /*1342*/ 	.byte	0x08
	.zero		1


	//   ....[9]....
        /*1344*/ 	.word	0x000005c0
        /*1348*/ 	.word	0x000000ff
        /*134c*/ 	.word	0x00032458
        /*1350*/ 	.short	0x0100
        /*1352*/ 	.byte	0x08
	.zero		1


	//   ....[10]....
        /*1354*/ 	.word	0x000005d0
        /*1358*/ 	.word	0x000000ff
        /*135c*/ 	.word	0x00032468
        /*1360*/ 	.short	0x0100
        /*1362*/ 	.byte	0x08
	.zero		1


	//   ....[11]....
        /*1364*/ 	.word	0x000006c0
        /*1368*/ 	.word	0x000000ff
        /*136c*/ 	.word	0x00032470
        /*1370*/ 	.short	0x0100
        /*1372*/ 	.byte	0x06
	.zero		1


	//   ....[12]....
        /*1374*/ 	.word	0x000006d0
        /*1378*/ 	.word	0x000000ff
        /*137c*/ 	.word	0x00032480
        /*1380*/ 	.short	0x0100
        /*1382*/ 	.byte	0x06
	.zero		1


	//   ....[13]....
        /*1384*/ 	.word	0x000006e0
        /*1388*/ 	.word	0x000000ff
        /*138c*/ 	.word	0x00032478
        /*1390*/ 	.short	0x0100
        /*1392*/ 	.byte	0x06
	.zero		1


	//   ....[14]....
        /*1394*/ 	.word	0x000006f0
        /*1398*/ 	.word	0x000000ff
        /*139c*/ 	.word	0x00032488
        /*13a0*/ 	.short	0x0100
        /*13a2*/ 	.byte	0x06
	.zero		1


	//   ....[15]....
        /*13a4*/ 	.word	0x00000820
        /*13a8*/ 	.word	0x000000ff
        /*13ac*/ 	.word	0x00032490
        /*13b0*/ 	.short	0x0100
        /*13b2*/ 	.byte	0x08
	.zero		1


	//   ....[16]....
        /*13b4*/ 	.word	0x00000830
        /*13b8*/ 	.word	0x000000ff
        /*13bc*/ 	.word	0x000324a0
        /*13c0*/ 	.short	0x0100
        /*13c2*/ 	.byte	0x08
	.zero		1


	//   ....[17]....
        /*13c4*/ 	.word	0x00000840
        /*13c8*/ 	.word	0x000000ff
        /*13cc*/ 	.word	0x00032498
        /*13d0*/ 	.short	0x0100
        /*13d2*/ 	.byte	0x08
	.zero		1


	//   ....[18]....
        /*13d4*/ 	.word	0x00000850
        /*13d8*/ 	.word	0x000000ff
        /*13dc*/ 	.word	0x000324a8
        /*13e0*/ 	.short	0x0100
        /*13e2*/ 	.byte	0x08
	.zero		1


	//   ....[19]....
        /*13e4*/ 	.word	0x00000980
        /*13e8*/ 	.word	0x000000ff
        /*13ec*/ 	.word	0x000324b0
        /*13f0*/ 	.short	0x0100
        /*13f2*/ 	.byte	0x08
	.zero		1


	//   ....[20]....
        /*13f4*/ 	.word	0x00000990
        /*13f8*/ 	.word	0x000000ff
        /*13fc*/ 	.word	0x000324c0
        /*1400*/ 	.short	0x0100
        /*1402*/ 	.byte	0x08
	.zero		1


	//   ....[21]....
        /*1404*/ 	.word	0x000009a0
        /*1408*/ 	.word	0x000000ff
        /*140c*/ 	.word	0x000324b8
        /*1410*/ 	.short	0x0100
        /*1412*/ 	.byte	0x08
	.zero		1


	//   ....[22]....
        /*1414*/ 	.word	0x000009b0
        /*1418*/ 	.word	0x000000ff
        /*141c*/ 	.word	0x000324c8
        /*1420*/ 	.short	0x0100
        /*1422*/ 	.byte	0x08
	.zero		1


	//   ....[23]....
        /*1424*/ 	.word	0x00003910
        /*1428*/ 	.word	0x00000044
        /*142c*/ 	.word	0x00032490
        /*1430*/ 	.short	0x010a
        /*1432*/ 	.byte	0x3f
	.zero		1


	//   ....[24]....
        /*1434*/ 	.word	0x00004ef0
        /*1438*/ 	.word	0x00000044
        /*143c*/ 	.word	0x00032490
        /*1440*/ 	.short	0x010a
        /*1442*/ 	.byte	0x3f
	.zero		1


	//   ....[25]....
        /*1444*/ 	.word	0x000060b0
        /*1448*/ 	.word	0x00000044
        /*144c*/ 	.word	0x00032490
        /*1450*/ 	.short	0x010a
        /*1452*/ 	.byte	0x3f
	.zero		1


	//   ....[26]....
        /*1454*/ 	.word	0x000062e0
        /*1458*/ 	.word	0x00000004
        /*145c*/ 	.word	0x00000000
        /*1460*/ 	.short	0x0101
        /*1462*/ 	.byte	0x3f
	.zero		1


	//   ....[27]....
        /*1464*/ 	.word	0x00006320
        /*1468*/ 	.word	0x00000044
        /*146c*/ 	.word	0x000324b0
        /*1470*/ 	.short	0x010a
        /*1472*/ 	.byte	0x3f
	.zero		1


	//   ....[28]....
        /*1474*/ 	.word	0x00006970
        /*1478*/ 	.word	0x00000044
        /*147c*/ 	.word	0x00000000
        /*1480*/ 	.short	0x0101
        /*1482*/ 	.byte	0x3f
	.zero		1


	//   ....[29]....
        /*1484*/ 	.word	0x00007fb0
        /*1488*/ 	.word	0x00000002
        /*148c*/ 	.word	0x00032400
        /*1490*/ 	.short	0x010a
        /*1492*/ 	.byte	0x3f
	.zero		1


	//   ....[30]....
        /*1494*/ 	.word	0x00008000
        /*1498*/ 	.word	0x00000002
        /*149c*/ 	.word	0x00032400
        /*14a0*/ 	.short	0x010a
        /*14a2*/ 	.byte	0x3f
	.zero		1


	//   ....[31]....
        /*14a4*/ 	.word	0x00008a80
        /*14a8*/ 	.word	0x00000002
        /*14ac*/ 	.word	0x00032400
        /*14b0*/ 	.short	0x010a
        /*14b2*/ 	.byte	0x3f
	.zero		1


	//   ....[32]....
        /*14b4*/ 	.word	0x00009fe0
        /*14b8*/ 	.word	0x00000002
        /*14bc*/ 	.word	0x00032400
        /*14c0*/ 	.short	0x010a
        /*14c2*/ 	.byte	0x3f
	.zero		1


	//   ....[33]....
        /*14c4*/ 	.word	0x0000b6d0
        /*14c8*/ 	.word	0x00000005
        /*14cc*/ 	.word	0x00000000
        /*14d0*/ 	.short	0x010a
        /*14d2*/ 	.byte	0x3f
	.zero		1


	//   ....[34]....
        /*14d4*/ 	.word	0x0000b7d0
        /*14d8*/ 	.word	0x00000002
        /*14dc*/ 	.word	0x00000000
        /*14e0*/ 	.short	0x010a
        /*14e2*/ 	.byte	0x3f
	.zero		1


	//   ....[35]....
        /*14e4*/ 	.word	0x0000bc00
        /*14e8*/ 	.word	0x00000012
        /*14ec*/ 	.word	0x00000000
        /*14f0*/ 	.short	0x010a
        /*14f2*/ 	.byte	0x3f
	.zero		1


	//   ....[36]....
        /*14f4*/ 	.word	0x0000bcb0
        /*14f8*/ 	.word	0x00000004
        /*14fc*/ 	.word	0x00000000
        /*1500*/ 	.short	0x010a
        /*1502*/ 	.byte	0x3f
	.zero		1


	//   ....[37]....
        /*1504*/ 	.word	0x0000c9c0
        /*1508*/ 	.word	0x00000004
        /*150c*/ 	.word	0x00000000
        /*1510*/ 	.short	0x0101
        /*1512*/ 	.byte	0x3f
	.zero		1


	//   ....[38]....
        /*1514*/ 	.word	0x000166c0
        /*1518*/ 	.word	0x00000002
        /*151c*/ 	.word	0x00000000
        /*1520*/ 	.short	0x0101
        /*1522*/ 	.byte	0x3f
	.zero		1


	//   ....[39]....
        /*1524*/ 	.word	0x00016b70
        /*1528*/ 	.word	0x00000007
        /*152c*/ 	.word	0x00000000
        /*1530*/ 	.short	0x010a
        /*1532*/ 	.byte	0x3f
	.zero		1


	//   ....[40]....
        /*1534*/ 	.word	0x00016c70
        /*1538*/ 	.word	0x00000000
        /*153c*/ 	.word	0x00000000
        /*1540*/ 	.short	0x010a
        /*1542*/ 	.byte	0x3f
	.zero		1


	//   ....[41]....
        /*1544*/ 	.word	0x000170a0
        /*1548*/ 	.word	0x00000014
        /*154c*/ 	.word	0x00000000
        /*1550*/ 	.short	0x010a
        /*1552*/ 	.byte	0x3f
	.zero		1


	//   ....[42]....
        /*1554*/ 	.word	0x00017150
        /*1558*/ 	.word	0x00000006
        /*155c*/ 	.word	0x00000000
        /*1560*/ 	.short	0x010a
        /*1562*/ 	.byte	0x3f
	.zero		1


	//   ....[43]....
        /*1564*/ 	.word	0x00017e60
        /*1568*/ 	.word	0x00000006
        /*156c*/ 	.word	0x00000000
        /*1570*/ 	.short	0x0101
        /*1572*/ 	.byte	0x3f
	.zero		1


	//   ....[44]....
        /*1574*/ 	.word	0x00020890
        /*1578*/ 	.word	0x00000000
        /*157c*/ 	.word	0x00000000
        /*1580*/ 	.short	0x0101
        /*1582*/ 	.byte	0x3f
	.zero		1


	//   ....[45]....
        /*1584*/ 	.word	0x00020aa0
        /*1588*/ 	.word	0x00000005
        /*158c*/ 	.word	0x00000000
        /*1590*/ 	.short	0x010a
        /*1592*/ 	.byte	0x3f
	.zero		1


	//   ....[46]....
        /*1594*/ 	.word	0x00020ba0
        /*1598*/ 	.word	0x00000006
        /*159c*/ 	.word	0x00000000
        /*15a0*/ 	.short	0x010a
        /*15a2*/ 	.byte	0x3f
	.zero		1


	//   ....[47]....
        /*15a4*/ 	.word	0x00020fd0
        /*15a8*/ 	.word	0x00000005
        /*15ac*/ 	.word	0x00000000
        /*15b0*/ 	.short	0x010a
        /*15b2*/ 	.byte	0x3f
	.zero		1


	//   ....[48]....
        /*15b4*/ 	.word	0x00021080
        /*15b8*/ 	.word	0x00000006
        /*15bc*/ 	.word	0x00000000
        /*15c0*/ 	.short	0x010a
        /*15c2*/ 	.byte	0x3f
	.zero		1


	//   ....[49]....
        /*15c4*/ 	.word	0x00021d90
        /*15c8*/ 	.word	0x00000005
        /*15cc*/ 	.word	0x00000000
        /*15d0*/ 	.short	0x0101
        /*15d2*/ 	.byte	0x3f
	.zero		1


	//   ....[50]....
        /*15d4*/ 	.word	0x0002bac0
        /*15d8*/ 	.word	0x00000004
        /*15dc*/ 	.word	0x00000000
        /*15e0*/ 	.short	0x0101
        /*15e2*/ 	.byte	0x3f
	.zero		1


	//   ....[51]....
        /*15e4*/ 	.word	0x0002ea90
        /*15e8*/ 	.word	0x00000003
        /*15ec*/ 	.word	0x00000000
        /*15f0*/ 	.short	0x0101
        /*15f2*/ 	.byte	0x3f
	.zero		1


	//   ....[52]....
        /*15f4*/ 	.word	0x0002f390
        /*15f8*/ 	.word	0x00000008
        /*15fc*/ 	.word	0x00000000
        /*1600*/ 	.short	0x0101
        /*1602*/ 	.byte	0x3f
	.zero		1


	//   ....[53]....
        /*1604*/ 	.word	0x00033e50
        /*1608*/ 	.word	0x00000012
        /*160c*/ 	.word	0x00032420
        /*1610*/ 	.short	0x010a
        /*1612*/ 	.byte	0x3f
	.zero		1


	//   ....[54]....
        /*1614*/ 	.word	0x00033f20
        /*1618*/ 	.word	0x00000005
        /*161c*/ 	.word	0x000324a0
        /*1620*/ 	.short	0x010a
        /*1622*/ 	.byte	0x3f
	.zero		1


	//   ....[55]....
        /*1624*/ 	.word	0x00034160
        /*1628*/ 	.word	0x00000005
        /*162c*/ 	.word	0x000324c0
        /*1630*/ 	.short	0x010a
        /*1632*/ 	.byte	0x3f
	.zero		1


	//   ....[56]....
        /*1634*/ 	.word	0x00034800
        /*1638*/ 	.word	0x00000006
        /*163c*/ 	.word	0x000324a0
        /*1640*/ 	.short	0x010a
        /*1642*/ 	.byte	0x3f
	.zero		1


	//   ....[57]....
        /*1644*/ 	.word	0x00034a30
        /*1648*/ 	.word	0x00000006
        /*164c*/ 	.word	0x000324c0
        /*1650*/ 	.short	0x010a
        /*1652*/ 	.byte	0x3f
	.zero		1


	//   ....[58]....
        /*1654*/ 	.word	0x00035fe0
        /*1658*/ 	.word	0x00000000
        /*165c*/ 	.word	0x00032440
        /*1660*/ 	.short	0x010a
        /*1662*/ 	.byte	0x3f
	.zero		1


	//   ....[59]....
        /*1664*/ 	.word	0x00036df0
        /*1668*/ 	.word	0x00000012
        /*166c*/ 	.word	0x00032400
        /*1670*/ 	.short	0x0107
        /*1672*/ 	.byte	0x3f
	.zero		1


	//   ....[60]....
        /*1674*/ 	.word	0x00036eb0
        /*1678*/ 	.word	0x00000012
        /*167c*/ 	.word	0x00032400
        /*1680*/ 	.short	0x0101
        /*1682*/ 	.byte	0x3f
	.zero		1


	//   ....[61]....
        /*1684*/ 	.word	0x00037aa0
        /*1688*/ 	.word	0x00000012
        /*168c*/ 	.word	0x00032410
        /*1690*/ 	.short	0x0107
        /*1692*/ 	.byte	0x3f
	.zero		1


	//   ....[62]....
        /*1694*/ 	.word	0x00037ba0
        /*1698*/ 	.word	0x00000012
        /*169c*/ 	.word	0x00032410
        /*16a0*/ 	.short	0x0101
        /*16a2*/ 	.byte	0x3f
	.zero		1


	//   ....[63]....
        /*16a4*/ 	.word	0x00037bc0
        /*16a8*/ 	.word	0x00000012
        /*16ac*/ 	.word	0x00032420
        /*16b0*/ 	.short	0x010a
        /*16b2*/ 	.byte	0x3f
	.zero		1


	//   ....[64]....
        /*16b4*/ 	.word	0x00037ca0
        /*16b8*/ 	.word	0x00000002
        /*16bc*/ 	.word	0x00032460
        /*16c0*/ 	.short	0x010a
        /*16c2*/ 	.byte	0x3f
	.zero		1


	//   ....[65]....
        /*16c4*/ 	.word	0x000385d0
        /*16c8*/ 	.word	0x00000002
        /*16cc*/ 	.word	0x00032440
        /*16d0*/ 	.short	0x010a
        /*16d2*/ 	.byte	0x3f
	.zero		1


	//   ....[66]....
        /*16d4*/ 	.word	0x00038800
        /*16d8*/ 	.word	0x00000002
        /*16dc*/ 	.word	0x00032460
        /*16e0*/ 	.short	0x010a
        /*16e2*/ 	.byte	0x3f
	.zero		1


	//   ....[67]....
        /*16e4*/ 	.word	0x00039000
        /*16e8*/ 	.word	0x00000003
        /*16ec*/ 	.word	0x00032440
        /*16f0*/ 	.short	0x010a
        /*16f2*/ 	.byte	0x3f
	.zero		1


	//   ....[68]....
        /*16f4*/ 	.word	0x00039230
        /*16f8*/ 	.word	0x00000003
        /*16fc*/ 	.word	0x00032460
        /*1700*/ 	.short	0x010a
        /*1702*/ 	.byte	0x3f
	.zero		1


	//   ....[69]....
        /*1704*/ 	.word	0x000399d0
        /*1708*/ 	.word	0x00000003
        /*170c*/ 	.word	0x00032440
        /*1710*/ 	.short	0x010a
        /*1712*/ 	.byte	0x3f
	.zero		1


	//   ....[70]....
        /*1714*/ 	.word	0x00039c00
        /*1718*/ 	.word	0x00000003
        /*171c*/ 	.word	0x00032460
        /*1720*/ 	.short	0x010a
        /*1722*/ 	.byte	0x3f
	.zero		1


	//   ....[71]....
        /*1724*/ 	.word	0x0003b5a0
        /*1728*/ 	.word	0x00000000
        /*172c*/ 	.word	0x00032420
        /*1730*/ 	.short	0x010a
        /*1732*/ 	.byte	0x3f
	.zero		1


	//   ....[72]....
        /*1734*/ 	.word	0x0003b780
        /*1738*/ 	.word	0x00000006
        /*173c*/ 	.word	0x00000000
        /*1740*/ 	.short	0x010a
        /*1742*/ 	.byte	0x3f
	.zero		1


	//   ....[73]....
        /*1744*/ 	.word	0x0003b7b0
        /*1748*/ 	.word	0x00000007
        /*174c*/ 	.word	0x00000000
        /*1750*/ 	.short	0x010a
        /*1752*/ 	.byte	0x3f
	.zero		1


	//   ....[74]....
        /*1754*/ 	.word	0x0003b810
        /*1758*/ 	.word	0x00000004
        /*175c*/ 	.word	0x00000000
        /*1760*/ 	.short	0x010a
        /*1762*/ 	.byte	0x3f
	.zero		1


	//   ....[75]....
        /*1764*/ 	.word	0x0003b840
        /*1768*/ 	.word	0x00000003
        /*176c*/ 	.word	0x00000000
        /*1770*/ 	.short	0x010a
        /*1772*/ 	.byte	0x3f
	.zero		1


	//   ....[76]....
        /*1774*/ 	.word	0x0003b8a0
        /*1778*/ 	.word	0x00000044
        /*177c*/ 	.word	0x00032490
        /*1780*/ 	.short	0x010a
        /*1782*/ 	.byte	0x3f
	.zero		1


	//   ....[77]....
        /*1784*/ 	.word	0x0003b8f0
        /*1788*/ 	.word	0x00000044
        /*178c*/ 	.word	0x00032490
        /*1790*/ 	.short	0x010a
        /*1792*/ 	.byte	0x3f
	.zero		1


	//   ....[78]....
        /*1794*/ 	.word	0x0003b940
        /*1798*/ 	.word	0x00000044
        /*179c*/ 	.word	0x00032490
        /*17a0*/ 	.short	0x010a
        /*17a2*/ 	.byte	0x3f
	.zero		1


	//   ....[79]....
        /*17a4*/ 	.word	0x0003b990
        /*17a8*/ 	.word	0x00000044
        /*17ac*/ 	.word	0x000324b0
        /*17b0*/ 	.short	0x010a
        /*17b2*/ 	.byte	0x3f
	.zero		1


	//   ....[80]....
        /*17b4*/ 	.word	0x0003be10
        /*17b8*/ 	.word	0x00000002
        /*17bc*/ 	.word	0x00032400
        /*17c0*/ 	.short	0x010a
        /*17c2*/ 	.byte	0x3f
	.zero		1


	//   ....[81]....
        /*17c4*/ 	.word	0x0003c400
        /*17c8*/ 	.word	0x00000002
        /*17cc*/ 	.word	0x00032400
        /*17d0*/ 	.short	0x010a
        /*17d2*/ 	.byte	0x3f
	.zero		1


	//   ....[82]....
        /*17d4*/ 	.word	0x0003c450
        /*17d8*/ 	.word	0x00000002
        /*17dc*/ 	.word	0x00000000
        /*17e0*/ 	.short	0x010a
        /*17e2*/ 	.byte	0x3f
	.zero		1


	//   ....[83]....
        /*17e4*/ 	.word	0x0003c4a0
        /*17e8*/ 	.word	0x00000004
        /*17ec*/ 	.word	0x00000000
        /*17f0*/ 	.short	0x010a
        /*17f2*/ 	.byte	0x3f
	.zero		1


	//   ....[84]....
        /*17f4*/ 	.word	0x0003c4f0
        /*17f8*/ 	.word	0x00000000
        /*17fc*/ 	.word	0x00000000
        /*1800*/ 	.short	0x010a
        /*1802*/ 	.byte	0x3f
	.zero		1


	//   ....[85]....
        /*1804*/ 	.word	0x0003c540
        /*1808*/ 	.word	0x00000006
        /*180c*/ 	.word	0x00000000
        /*1810*/ 	.short	0x010a
        /*1812*/ 	.byte	0x3f
	.zero		1


	//   ....[86]....
        /*1814*/ 	.word	0x0003c590
        /*1818*/ 	.word	0x00000006
        /*181c*/ 	.word	0x00000000
        /*1820*/ 	.short	0x010a
        /*1822*/ 	.byte	0x3f
	.zero		1


	//   ....[87]....
        /*1824*/ 	.word	0x0003c5e0
        /*1828*/ 	.word	0x00000006
        /*182c*/ 	.word	0x00000000
        /*1830*/ 	.short	0x010a
        /*1832*/ 	.byte	0x3f
	.zero		1


	//   ....[88]....
        /*1834*/ 	.word	0x0003d1d0
        /*1838*/ 	.word	0x00000012
        /*183c*/ 	.word	0x00032420
        /*1840*/ 	.short	0x010a
        /*1842*/ 	.byte	0x3f
	.zero		1


	//   ....[89]....
        /*1844*/ 	.word	0x0003d220
        /*1848*/ 	.word	0x00000005
        /*184c*/ 	.word	0x000324a0
        /*1850*/ 	.short	0x010a
        /*1852*/ 	.byte	0x3f
	.zero		1


	//   ....[90]....
        /*1854*/ 	.word	0x0003d270
        /*1858*/ 	.word	0x00000005
        /*185c*/ 	.word	0x000324c0
        /*1860*/ 	.short	0x010a
        /*1862*/ 	.byte	0x3f
	.zero		1


	//   ....[91]....
        /*1864*/ 	.word	0x0003d2c0
        /*1868*/ 	.word	0x00000006
        /*186c*/ 	.word	0x000324a0
        /*1870*/ 	.short	0x010a
        /*1872*/ 	.byte	0x3f
	.zero		1


	//   ....[92]....
        /*1874*/ 	.word	0x0003d310
        /*1878*/ 	.word	0x00000006
        /*187c*/ 	.word	0x000324c0
        /*1880*/ 	.short	0x010a
        /*1882*/ 	.byte	0x3f
	.zero		1


	//   ....[93]....
        /*1884*/ 	.word	0x0003d4b0
        /*1888*/ 	.word	0x00000000
        /*188c*/ 	.word	0x00032440
        /*1890*/ 	.short	0x010a
        /*1892*/ 	.byte	0x3f
	.zero		1


	//   ....[94]....
        /*1894*/ 	.word	0x0003ee00
        /*1898*/ 	.word	0x00000012
        /*189c*/ 	.word	0x00032420
        /*18a0*/ 	.short	0x010a
        /*18a2*/ 	.byte	0x3f
	.zero		1


	//   ....[95]....
        /*18a4*/ 	.word	0x0003ee50
        /*18a8*/ 	.word	0x00000002
        /*18ac*/ 	.word	0x00032460
        /*18b0*/ 	.short	0x010a
        /*18b2*/ 	.byte	0x3f
	.zero		1


	//   ....[96]....
        /*18b4*/ 	.word	0x0003eea0
        /*18b8*/ 	.word	0x00000002
        /*18bc*/ 	.word	0x00032440
        /*18c0*/ 	.short	0x010a
        /*18c2*/ 	.byte	0x3f
	.zero		1


	//   ....[97]....
        /*18c4*/ 	.word	0x0003eef0
        /*18c8*/ 	.word	0x00000002
        /*18cc*/ 	.word	0x00032460
        /*18d0*/ 	.short	0x010a
        /*18d2*/ 	.byte	0x3f
	.zero		1


	//   ....[98]....
        /*18d4*/ 	.word	0x0003ef40
        /*18d8*/ 	.word	0x00000003
        /*18dc*/ 	.word	0x00032440
        /*18e0*/ 	.short	0x010a
        /*18e2*/ 	.byte	0x3f
	.zero		1


	//   ....[99]....
        /*18e4*/ 	.word	0x0003ef90
        /*18e8*/ 	.word	0x00000003
        /*18ec*/ 	.word	0x00032460
        /*18f0*/ 	.short	0x010a
        /*18f2*/ 	.byte	0x3f
	.zero		1


	//   ....[100]....
        /*18f4*/ 	.word	0x0003efe0
        /*18f8*/ 	.word	0x00000003
        /*18fc*/ 	.word	0x00032440
        /*1900*/ 	.short	0x010a
        /*1902*/ 	.byte	0x3f
	.zero		1


	//   ....[101]....
        /*1904*/ 	.word	0x0003f030
        /*1908*/ 	.word	0x00000003
        /*190c*/ 	.word	0x00032460
        /*1910*/ 	.short	0x010a
        /*1912*/ 	.byte	0x3f
	.zero		1


	//   ....[102]....
        /*1914*/ 	.word	0x0003fbb0
        /*1918*/ 	.word	0x00000000
        /*191c*/ 	.word	0x00032420
        /*1920*/ 	.short	0x010a
        /*1922*/ 	.byte	0x3f
	.zero		1


	//   ....[103]....
        /*1924*/ 	.word	0x0003fd50
        /*1928*/ 	.word	0x00000006
        /*192c*/ 	.word	0x00000000
        /*1930*/ 	.short	0x010a
        /*1932*/ 	.byte	0x3f
	.zero		1


	//   ....[104]....
        /*1934*/ 	.word	0x0003fda0
        /*1938*/ 	.word	0x00000007
        /*193c*/ 	.word	0x00000000
        /*1940*/ 	.short	0x010a
        /*1942*/ 	.byte	0x3f
	.zero		1


	//   ....[105]....
        /*1944*/ 	.word	0x0003fdf0
        /*1948*/ 	.word	0x00000004
        /*194c*/ 	.word	0x00000000
        /*1950*/ 	.short	0x010a
        /*1952*/ 	.byte	0x3f
	.zero		1


	//   ....[106]....
        /*1954*/ 	.word	0x0003ff80
        /*1958*/ 	.word	0x00000000
        /*195c*/ 	.word	0x00000000
        /*1960*/ 	.short	0x010a
        /*1962*/ 	.byte	0x3f
	.zero		1


	//   ....[107]....
        /*1964*/ 	.word	0x00040080
        /*1968*/ 	.word	0x00000003
        /*196c*/ 	.word	0x00000000
        /*1970*/ 	.short	0x010a
        /*1972*/ 	.byte	0x3f
	.zero		1


	//   ....[108]....
        /*1974*/ 	.word	0x000404a0
        /*1978*/ 	.word	0x00000003
        /*197c*/ 	.word	0x00032410
        /*1980*/ 	.short	0x010a
        /*1982*/ 	.byte	0x3f
	.zero		1


	//   ....[109]....
        /*1984*/ 	.word	0x000405c0
        /*1988*/ 	.word	0x00000003
        /*198c*/ 	.word	0x00000000
        /*1990*/ 	.short	0x010a
        /*1992*/ 	.byte	0x3f
	.zero		1


	//   ....[110]....
        /*1994*/ 	.word	0x000406c0
        /*1998*/ 	.word	0x0000000a
        /*199c*/ 	.word	0x00000000
        /*19a0*/ 	.short	0x010a
        /*19a2*/ 	.byte	0x3f
	.zero		1


	//   ....[111]....
        /*19a4*/ 	.word	0x00041430
        /*19a8*/ 	.word	0x0000000a
        /*19ac*/ 	.word	0x00000000
        /*19b0*/ 	.short	0x0101
        /*19b2*/ 	.byte	0x3f
	.zero		1


	//   ....[112]....
        /*19b4*/ 	.word	0x0004b9a0
        /*19b8*/ 	.word	0x00000000
        /*19bc*/ 	.word	0x00000000
        /*19c0*/ 	.short	0x0101
        /*19c2*/ 	.byte	0x3f
	.zero		1


	//   ....[113]....
        /*19c4*/ 	.word	0x0004b9d0
        /*19c8*/ 	.word	0x00000003
        /*19cc*/ 	.word	0x00000000
        /*19d0*/ 	.short	0x010a
        /*19d2*/ 	.byte	0x3f
	.zero		1


	//   ....[114]....
        /*19d4*/ 	.word	0x0004ba20
        /*19d8*/ 	.word	0x00000003
        /*19dc*/ 	.word	0x00032410
        /*19e0*/ 	.short	0x010a
        /*19e2*/ 	.byte	0x3f
	.zero		1


	//   ....[115]....
        /*19e4*/ 	.word	0x0004ba70
        /*19e8*/ 	.word	0x0000000a
        /*19ec*/ 	.word	0x00000000
        /*19f0*/ 	.short	0x010a
        /*19f2*/ 	.byte	0x3f
	.zero		1


	//----- nvinfo : EIATTR_NUM_MBARRIERS
	.align		4
.L_475:
        /*19f4*/ 	.byte	0x03, 0x38
        /*19f6*/ 	.short	0x0017


	//----- nvinfo : EIATTR_EXIT_INSTR_OFFSETS
	.align		4
        /*19f8*/ 	.byte	0x04, 0x1c
        /*19fa*/ 	.short	(.L_477 - .L_476)


	//   ....[0]....
.L_476:
        /*19fc*/ 	.word	0x0003b890


	//----- nvinfo : EIATTR_MAX_THREADS
	.align		4
.L_477:
        /*1a00*/ 	.byte	0x04, 0x05
        /*1a02*/ 	.short	(.L_479 - .L_478)
.L_478:
        /*1a04*/ 	.word	0x00000180
        /*1a08*/ 	.word	0x00000001
        /*1a0c*/ 	.word	0x00000001


	//----- nvinfo : EIATTR_CRS_STACK_SIZE
	.align		4
.L_479:
        /*1a10*/ 	.byte	0x04, 0x1e
        /*1a12*/ 	.short	(.L_481 - .L_480)
.L_480:
        /*1a14*/ 	.word	0x00000000


	//----- nvinfo : EIATTR_CBANK_PARAM_SIZE
	.align		4
.L_481:
        /*1a18*/ 	.byte	0x03, 0x19
        /*1a1a*/ 	.short	0x0bf0


	//----- nvinfo : EIATTR_PARAM_CBANK
	.align		4
        /*1a1c*/ 	.byte	0x04, 0x0a
        /*1a1e*/ 	.short	(.L_483 - .L_482)
	.align		4
.L_482:
        /*1a20*/ 	.word	index@(.nv.constant0._ZN7cutlass13device_kernelIN5flash11enable_sm90INS1_16FlashAttnFwdSm90INS1_25CollectiveMainloopFwdSm90ILi2EN4cute5tupleIJNS5_1CILi1EEES8_S8_EEENS6_IJNS7_ILi128EEENS7_ILi96EEENS7_ILi64EEEEEELi256ENS_10bfloat16_tEfNS_4arch4Sm90ELb0ELb1ELb1ELb1ELb0ELb1ELb1ELb1ELb0ELb1ELb1ELb0EEENS1_21CollectiveEpilogueFwdINS6_IJSA_NS7_ILi256EEESB_EEES9_SE_SG_Li256ELb1ELb1ELb1ELb0EEENS1_36VarlenDynamicPersistentTileSchedulerILi128ELi96ELi256ELi128ELb1ELb1ELb1ELb1ELb0ELb1EEEEEEEEEvNT_6ParamsE)
        /*1a24*/ 	.short	0x0210
        /*1a26*/ 	.short	0x0bf0


	//----- nvinfo : EIATTR_SW_WAR
	.align		4
.L_483:
        /*1a28*/ 	.byte	0x04, 0x36
        /*1a2a*/ 	.short	(.L_485 - .L_484)
.L_484:
        /*1a2c*/ 	.word	0x00000008
.L_485:


//--------------------- .nv.info._ZN7cutlass13device_kernelIN5flash11enable_sm90INS1_16FlashAttnFwdSm90INS1_25CollectiveMainloopFwdSm90ILi2EN4cute5tupleIJNS5_1CILi1EEES8_S8_EEENS6_IJNS7_ILi128EEENS7_ILi96EEENS7_ILi64EEEEEELi256ENS_10bfloat16_tEfNS_4arch4Sm90ELb1ELb0ELb1ELb0ELb0ELb0ELb0ELb1ELb0ELb1ELb1ELb0EEENS1_21CollectiveEpilogueFwdINS6_IJSA_NS7_ILi256EEESB_EEES9_SE_SG_Li256ELb0ELb1ELb1ELb0EEENS1_19SingleTileSchedulerILb0ELb1ELb1ELi128EEEEEEEEEvNT_6ParamsE --------------------------
	.section	.nv.info._ZN7cutlass13device_kernelIN5flash11enable_sm90INS1_16FlashAttnFwdSm90INS1_25CollectiveMainloopFwdSm90ILi2EN4cute5tupleIJNS5_1CILi1EEES8_S8_EEENS6_IJNS7_ILi128EEENS7_ILi96EEENS7_ILi64EEEEEELi256ENS_10bfloat16_tEfNS_4arch4Sm90ELb1ELb0ELb1ELb0ELb0ELb0ELb0ELb1ELb0ELb1ELb1ELb0EEENS1_21CollectiveEpilogueFwdINS6_IJSA_NS7_ILi256EEESB_EEES9_SE_SG_Li256ELb0ELb1ELb1ELb0EEENS1_19SingleTileSchedulerILb0ELb1ELb1ELi128EEEEEEEEEvNT_6ParamsE,"",@"SHT_CUDA_INFO"
	.sectionflags	@""
	.align	4


	//----- nvinfo : EIATTR_CUDA_API_VERSION
	.align		4
        /*0000*/ 	.byte	0x04, 0x37
        /*0002*/ 	.short	(.L_487 - .L_486)
.L_486:
        /*0004*/ 	.word	0x00000082


	//----- nvinfo : EIATTR_KPARAM_INFO
	.align		4
.L_487:
        /*0008*/ 	.byte	0x04, 0x17
        /*000a*/ 	.short	(.L_489 - .L_488)
.L_488:
        /*000c*/ 	.word	0x00000000
        /*0010*/ 	.short	0x0000
        /*0012*/ 	.short	0x0070
        /*0014*/ 	.byte	0x00, 0xf0, 0x01, 0x28


	//----- nvinfo : EIATTR_SPARSE_MMA_MASK
	.align		4
.L_489:
        /*0018*/ 	.byte	0x03, 0x50
        /*001a*/ 	.short	0x0000


	//----- nvinfo : EIATTR_MAXREG_COUNT
	.align		4
        /*001c*/ 	.byte	0x03, 0x1b
        /*001e*/ 	.short	0x00a8


	//----- nvinfo : EIATTR_NUM_BARRIERS
	.align		4
        /*0020*/ 	.byte	0x02, 0x4c
        /*0022*/ 	.byte	0x10
	.zero		1


	//----- nvinfo : EIATTR_EXTERNS
	.align		4
        /*0024*/ 	.byte	0x04, 0x0f
        /*0026*/ 	.short	(.L_491 - .L_490)


	//   ....[0]....
	.align		4
.L_490:
        /*0028*/ 	.word	index@(__assertfail)


	//----- nvinfo : EIATTR_ANNOTATIONS
	.align		4
.L_491:
        /*002c*/ 	.byte	0x04, 0x55
        /*002e*/ 	.short	(.L_493 - .L_492)


	//   ....[0]....
.L_492:
        /*0030*/ 	.word	0x00000001
        /*0034*/ 	.byte	0xf0, 0xbd, 0x00, 0x00, 0x01, 0x00, 0x00, 0x00, 0x70, 0xc2, 0x00, 0x00, 0x01, 0x00, 0x00, 0x00
        /*0044*/ 	.byte	0xc0, 0xc2, 0x00, 0x00, 0x01, 0x00, 0x00, 0x00, 0xa0, 0xc4, 0x00, 0x00, 0x01, 0x00, 0x00, 0x00
        /*0054*/ 	.byte	0x90, 0xc5, 0x00, 0x00, 0x01, 0x00, 0x00, 0x00, 0xd0, 0xd1, 0x00, 0x00, 0x01, 0x00, 0x00, 0x00
        /*0064*/ 	.byte	0x80, 0xd5, 0x00, 0x00, 0x01, 0x00, 0x00, 0x00, 0xb0, 0xd7, 0x00, 0x00, 0x01, 0x00, 0x00, 0x00
        /*0074*/ 	.byte	0xf0, 0xdf, 0x00, 0x00, 0x01, 0x00, 0x00, 0x00, 0x80, 0xe8, 0x00, 0x00


	//----- nvinfo : EIATTR_MERCURY_ISA_VERSION
	.align		4
.L_493:
        /*0080*/ 	.byte	0x03, 0x5f
        /*0082*/ 	.short	0x0101


	//----- nvinfo : EIATTR_INT_WARP_WIDE_INSTR_OFFSETS
	.align		4
        /*0084*/ 	.byte	0x04, 0x31
        /*0086*/ 	.short	(.L_495 - .L_494)


	//   ....[0]....
.L_494:
        /*0088*/ 	.word	0x00000130


	//   ....[1]....
        /*008c*/ 	.word	0x00000170


	//   ....[2]....
        /*0090*/ 	.word	0x000001e0


	//----- nvinfo : EIATTR_COOP_GROUP_MASK_REGIDS
	.align		4
.L_495:
        /*0094*/ 	.byte	0x04, 0x29
        /*0096*/ 	.short	(.L_497 - .L_496)


	//   ....[0]....
.L_496:
        /*0098*/ 	.word	0xffffffff


	//   ....[1]....
        /*009c*/ 	.word	0xffffffff


	//   ....[2]....
        /*00a0*/ 	.word	0xffffffff


	//   ....[3]....
        /*00a4*/ 	.word	0xffffffff


	//   ....[4]....
        /*00a8*/ 	.word	0xffffffff


	//   ....[5]....
        /*00ac*/ 	.word	0xffffffff


	//   ....[6]....
        /*00b0*/ 	.word	0xffffffff


	//   ....[7]....
        /*00b4*/ 	.word	0xffffffff


	//   ....[8]....
        /*00b8*/ 	.word	0xffffffff


	//   ....[9]....
        /*00bc*/ 	.word	0xffffffff


	//   ....[10]....
        /*00c0*/ 	.word	0xffffffff


	//   ....[11]....
        /*00c4*/ 	.word	0xffffffff


	//   ....[12]....
        /*00c8*/ 	.word	0xffffffff


	//   ....[13]....
        /*00cc*/ 	.word	0xffffffff


	//   ....[14]....
        /*00d0*/ 	.word	0xffffffff


	//   ....[15]....
        /*00d4*/ 	.word	0xffffffff


	//   ....[16]....
        /*00d8*/ 	.word	0xffffffff


	//   ....[17]....
        /*00dc*/ 	.word	0xffffffff


	//   ....[18]....
        /*00e0*/ 	.word	0xffffffff


	//   ....[19]....
        /*00e4*/ 	.word	0xffffffff


	//   ....[20]....
        /*00e8*/ 	.word	0xffffffff


	//   ....[21]....
        /*00ec*/ 	.word	0xffffffff


	//   ....[22]....
        /*00f0*/ 	.word	0xffffffff


	//   ....[23]....
        /*00f4*/ 	.word	0xffffffff


	//   ....[24]....
        /*00f8*/ 	.word	0xffffffff


	//   ....[25]....
        /*00fc*/ 	.word	0xffffffff


	//   ....[26]....
        /*0100*/ 	.word	0xffffffff


	//   ....[27]....
        /*0104*/ 	.word	0xffffffff


	//   ....[28]....
        /*0108*/ 	.word	0xffffffff


	//   ....[29]....
        /*010c*/ 	.word	0xffffffff


	//   ....[30]....
        /*0110*/ 	.word	0xffffffff


	//   ....[31]....
        /*0114*/ 	.word	0xffffffff


	//   ....[32]....
        /*0118*/ 	.word	0xffffffff


	//   ....[33]....
        /*011c*/ 	.word	0xffffffff


	//   ....[34]....
        /*0120*/ 	.word	0xffffffff


	//   ....[35]....
        /*0124*/ 	.word	0xffffffff


	//   ....[36]....
        /*0128*/ 	.word	0xffffffff


	//   ....[37]....
        /*012c*/ 	.word	0xffffffff


	//   ....[38]....
        /*0130*/ 	.word	0xffffffff


	//   ....[39]....
        /*0134*/ 	.word	0xffffffff


	//   ....[40]....
        /*0138*/ 	.word	0xffffffff


	//   ....[41]....
        /*013c*/ 	.word	0xffffffff


	//   ....[42]....
        /*0140*/ 	.word	0xffffffff


	//   ....[43]....
        /*0144*/ 	.word	0xffffffff


	//   ....[44]....
        /*0148*/ 	.word	0xffffffff


	//   ....[45]....
        /*014c*/ 	.word	0xffffffff


	//   ....[46]....
        /*0150*/ 	.word	0xffffffff


	//   ....[47]....
        /*0154*/ 	.word	0xffffffff


	//   ....[48]....
        /*0158*/ 	.word	0xffffffff


	//   ....[49]....
        /*015c*/ 	.word	0xffffffff


	//   ....[50]....
        /*0160*/ 	.word	0xffffffff


	//   ....[51]....
        /*0164*/ 	.word	0xffffffff


	//   ....[52]....
        /*0168*/ 	.word	0xffffffff


	//   ....[53]....
        /*016c*/ 	.word	0xffffffff


	//   ....[54]....
        /*0170*/ 	.word	0xffffffff


	//   ....[55]....
        /*0174*/ 	.word	0x0500000f


	//   ....[56]....
        /*0178*/ 	.word	0x0500000f


	//   ....[57]....
        /*017c*/ 	.word	0x0500000f


	//   ....[58]....
        /*0180*/ 	.word	0x0500000f


	//   ....[59]....
        /*0184*/ 	.word	0x0500000f


	//   ....[60]....
        /*0188*/ 	.word	0x0500000f


	//   ....[61]....
        /*018c*/ 	.word	0x0500000f


	//   ....[62]....
        /*0190*/ 	.word	0x0500000f


	//   ....[63]....
        /*0194*/ 	.word	0x0500000f


	//   ....[64]....
        /*0198*/ 	.word	0x0500000f


	//   ....[65]....
        /*019c*/ 	.word	0x0500000f


	//   ....[66]....
        /*01a0*/ 	.word	0x0500000f


	//   ....[67]....
        /*01a4*/ 	.word	0x0500000f


	//   ....[68]....
        /*01a8*/ 	.word	0x0500000f


	//   ....[69]....
        /*01ac*/ 	.word	0x0500000f


	//   ....[70]....
        /*01b0*/ 	.word	0x0500000f


	//   ....[71]....
        /*01b4*/ 	.word	0x0500000f


	//   ....[72]....
        /*01b8*/ 	.word	0x0500000f


	//----- nvinfo : EIATTR_COOP_GROUP_INSTR_OFFSETS
	.align		4
.L_497:
        /*01bc*/ 	.byte	0x04, 0x28
        /*01be*/ 	.short	(.L_499 - .L_498)


	//   ....[0]....
.L_498:
        /*01c0*/ 	.word	0x00000060


	//   ....[1]....
        /*01c4*/ 	.word	0x00000140


	//   ....[2]....
        /*01c8*/ 	.word	0x00000190


	//   ....[3]....
        /*01cc*/ 	.word	0x000003c0


	//   ....[4]....
        /*01d0*/ 	.word	0x00000520


	//   ....[5]....
        /*01d4*/ 	.word	0x00000640


	//   ....[6]....
        /*01d8*/ 	.word	0x000007a0


	//   ....[7]....
        /*01dc*/ 	.word	0x00001430


	//   ....[8]....
        /*01e0*/ 	.word	0x00001ad0


	//   ....[9]....
        /*01e4*/ 	.word	0x00001b10


	//   ....[10]....
        /*01e8*/ 	.word	0x000025e0


	//   ....[11]....
        /*01ec*/ 	.word	0x00002670


	//   ....[12]....
        /*01f0*/ 	.word	0x00002d90


	//   ....[13]....
        /*01f4*/ 	.word	0x00002de0


	//   ....[14]....
        /*01f8*/ 	.word	0x00003ec0


	//   ....[15]....
        /*01fc*/ 	.word	0x000045f0


	//   ....[16]....
        /*0200*/ 	.word	0x00004870


	//   ....[17]....
        /*0204*/ 	.word	0x00004910


	//   ....[18]....
        /*0208*/ 	.word	0x00005020


	//   ....[19]....
        /*020c*/ 	.word	0x000051f0


	//   ....[20]....
        /*0210*/ 	.word	0x00006e60


	//   ....[21]....
        /*0214*/ 	.word	0x00006ef0


	//   ....[22]....
        /*0218*/ 	.word	0x000072e0


	//   ....[23]....
        /*021c*/ 	.word	0x000074a0


	//   ....[24]....
        /*0220*/ 	.word	0x00008860


	//   ....[25]....
        /*0224*/ 	.word	0x000088b0


	//   ....[26]....
        /*0228*/ 	.word	0x000088e0


	//   ....[27]....
        /*022c*/ 	.word	0x00008910


	//   ....[28]....
        /*0230*/ 	.word	0x000099c0


	//   ....[29]....
        /*0234*/ 	.word	0x00009a20


	//   ....[30]....
        /*0238*/ 	.word	0x00009a60


	//   ....[31]....
        /*023c*/ 	.word	0x00009aa0


	//   ....[32]....
        /*0240*/ 	.word	0x00009ac0


	//   ....[33]....
        /*0244*/ 	.word	0x00009af0


	//   ....[34]....
        /*0248*/ 	.word	0x0000a750


	//   ....[35]....
        /*024c*/ 	.word	0x0000a760


	//   ....[36]....
        /*0250*/ 	.word	0x0000b790


	//   ....[37]....
        /*0254*/ 	.word	0x0000c2b0


	//   ....[38]....
        /*0258*/ 	.word	0x0000cb60


	//   ....[39]....
        /*025c*/ 	.word	0x0000cb90


	//   ....[40]....
        /*0260*/ 	.word	0x0000cc10


	//   ....[41]....
        /*0264*/ 	.word	0x0000cc50


	//   ....[42]....
        /*0268*/ 	.word	0x0000ccb0


	//   ....[43]....
        /*026c*/ 	.word	0x0000cce0


	//   ....[44]....
        /*0270*/ 	.word	0x0000cd30


	//   ....[45]....
        /*0274*/ 	.word	0x0000cd70


	//   ....[46]....
        /*0278*/ 	.word	0x0000cdd0


	//   ....[47]....
        /*027c*/ 	.word	0x0000ce00


	//   ....[48]....
        /*0280*/ 	.word	0x0000ce50


	//   ....[49]....
        /*0284*/ 	.word	0x0000ce80


	//   ....[50]....
        /*0288*/ 	.word	0x0000cee0


	//   ....[51]....
        /*028c*/ 	.word	0x0000cf10


	//   ....[52]....
        /*0290*/ 	.word	0x0000cf30


	//   ....[53]....
        /*0294*/ 	.word	0x0000cf70


	//   ....[54]....
        /*0298*/ 	.word	0x0000f160


	//   ....[55]....
        /*029c*/ 	.word	0x0000f690


	//   ....[56]....
        /*02a0*/ 	.word	0x0000f810


	//   ....[57]....
        /*02a4*/ 	.word	0x0000f860


	//   ....[58]....
        /*02a8*/ 	.word	0x0000f920


	//   ....[59]....
        /*02ac*/ 	.word	0x0000f9e0


	//   ....[60]....
        /*02b0*/ 	.word	0x0000fa60


	//   ....[61]....
        /*02b4*/ 	.word	0x0000fb20


	//   ....[62]....
        /*02b8*/ 	.word	0x0000fba0


	//   ....[63]....
        /*02bc*/ 	.word	0x0000fc60


	//   ....[64]....
        /*02c0*/ 	.word	0x0000fce0


	//   ....[65]....
        /*02c4*/ 	.word	0x0000fda0


	//   ....[66]....
        /*02c8*/ 	.word	0x0000fe20


	//   ....[67]....
        /*02cc*/ 	.word	0x0000fed0


	//   ....[68]....
        /*02d0*/ 	.word	0x0000ff50


	//   ....[69]....
        /*02d4*/ 	.word	0x00010000


	//   ....[70]....
        /*02d8*/ 	.word	0x00010090


	//   ....[71]....
        /*02dc*/ 	.word	0x00010120


	//   ....[72]....
        /*02e0*/ 	.word	0x00010530


	//----- nvinfo : EIATTR_REG_RECONFIG
	.align		4
.L_499:
        /*02e4*/ 	.byte	0x01, 0x54
	.zero		2


	//----- nvinfo : EIATTR_SYSCALL_OFFSETS
	.align		4
        /*02e8*/ 	.byte	0x04, 0x46
        /*02ea*/ 	.short	(.L_501 - .L_500)


	//   ....[0]....
.L_500:
        /*02ec*/ 	.word	0x000015f0


	//   ....[1]....
        /*02f0*/ 	.word	0x0000bf70


	//   ....[2]....
        /*02f4*/ 	.word	0x0000c0b0


	//   ....[3]....
        /*02f8*/ 	.word	0x0000c1a0


	//   ....[4]....
        /*02fc*/ 	.word	0x0000c7f0


	//----- nvinfo : EIATTR_MBARRIER_INSTR_OFFSETS
	.align		4
.L_501:
        /*0300*/ 	.byte	0x04, 0x39
        /*0302*/ 	.short	(.L_503 - .L_502)


	//   ....[0]....
.L_502:
        /*0304*/ 	.word	0x00000270
        /*0308*/ 	.word	0x000000ff
        /*030c*/ 	.word	0x00022800
        /*0310*/ 	.short	0x0100
        /*0312*/ 	.byte	0x08
	.zero		1


	//   ....[1]....
        /*0314*/ 	.word	0x00000280
        /*0318*/ 	.word	0x000000ff
        /*031c*/ 	.word	0x00022820
        /*0320*/ 	.short	0x0100
        /*0322*/ 	.byte	0x08
	.zero		1


	//   ....[2]....
        /*0324*/ 	.word	0x00000370
        /*0328*/ 	.word	0x000000ff
        /*032c*/ 	.word	0x00022830
        /*0330*/ 	.short	0x0100
        /*0332*/ 	.byte	0x08
	.zero		1


	//   ....[3]....
        /*0334*/ 	.word	0x00000380
        /*0338*/ 	.word	0x000000ff
        /*033c*/ 	.word	0x00022840
        /*0340*/ 	.short	0x0100
        /*0342*/ 	.byte	0x08
	.zero		1


	//   ....[4]....
        /*0344*/ 	.word	0x00000390
        /*0348*/ 	.word	0x000000ff
        /*034c*/ 	.word	0x00022838
        /*0350*/ 	.short	0x0100
        /*0352*/ 	.byte	0x08
	.zero		1


	//   ....[5]....
        /*0354*/ 	.word	0x000003a0
        /*0358*/ 	.word	0x000000ff
        /*035c*/ 	.word	0x00022848
        /*0360*/ 	.short	0x0100
        /*0362*/ 	.byte	0x08
	.zero		1


	//   ....[6]....
        /*0364*/ 	.word	0x000004d0
        /*0368*/ 	.word	0x000000ff
        /*036c*/ 	.word	0x00022850
        /*0370*/ 	.short	0x0100
        /*0372*/ 	.byte	0x08
	.zero		1


	//   ....[7]....
        /*0374*/ 	.word	0x000004e0
        /*0378*/ 	.word	0x000000ff
        /*037c*/ 	.word	0x00022860
        /*0380*/ 	.short	0x0100
        /*0382*/ 	.byte	0x08
	.zero		1


	//   ....[8]....
        /*0384*/ 	.word	0x000004f0
        /*0388*/ 	.word	0x000000ff
        /*038c*/ 	.word	0x00022858
        /*0390*/ 	.short	0x0100
        /*0392*/ 	.byte	0x08
	.zero		1


	//   ....[9]....
        /*0394*/ 	.word	0x00000500
        /*0398*/ 	.word	0x000000ff
        /*039c*/ 	.word	0x00022868
        /*03a0*/ 	.short	0x0100
        /*03a2*/ 	.byte	0x08
	.zero		1


	//   ....[10]....
        /*03a4*/ 	.word	0x000005f0
        /*03a8*/ 	.word	0x000000ff
        /*03ac*/ 	.word	0x00022870
        /*03b0*/ 	.short	0x0100
        /*03b2*/ 	.byte	0x06
	.zero		1


	//   ....[11]....
        /*03b4*/ 	.word	0x00000600
        /*03b8*/ 	.word	0x000000ff
        /*03bc*/ 	.word	0x00022880
        /*03c0*/ 	.short	0x0100
        /*03c2*/ 	.byte	0x06
	.zero		1


	//   ....[12]....
        /*03c4*/ 	.word	0x00000610
        /*03c8*/ 	.word	0x000000ff
        /*03cc*/ 	.word	0x00022878
        /*03d0*/ 	.short	0x0100
        /*03d2*/ 	.byte	0x06
	.zero		1


	//   ....[13]....
        /*03d4*/ 	.word	0x00000620
        /*03d8*/ 	.word	0x000000ff
        /*03dc*/ 	.word	0x00022888
        /*03e0*/ 	.short	0x0100
        /*03e2*/ 	.byte	0x06
	.zero		1


	//   ....[14]....
        /*03e4*/ 	.word	0x00000750
        /*03e8*/ 	.word	0x000000ff
        /*03ec*/ 	.word	0x00022890
        /*03f0*/ 	.short	0x0100
        /*03f2*/ 	.byte	0x08
	.zero		1


	//   ....[15]....
        /*03f4*/ 	.word	0x00000760
        /*03f8*/ 	.word	0x000000ff
        /*03fc*/ 	.word	0x000228a0
        /*0400*/ 	.short	0x0100
        /*0402*/ 	.byte	0x08
	.zero		1


	//   ....[16]....
        /*0404*/ 	.word	0x00000770
        /*0408*/ 	.word	0x000000ff
        /*040c*/ 	.word	0x00022898
        /*0410*/ 	.short	0x0100
        /*0412*/ 	.byte	0x08
	.zero		1


	//   ....[17]....
        /*0414*/ 	.word	0x00000780
        /*0418*/ 	.word	0x000000ff
        /*041c*/ 	.word	0x000228a8
        /*0420*/ 	.short	0x0100
        /*0422*/ 	.byte	0x08
	.zero		1


	//   ....[18]....
        /*0424*/ 	.word	0x000008b0
        /*0428*/ 	.word	0x000000ff
        /*042c*/ 	.word	0x000228b0
        /*0430*/ 	.short	0x0100
        /*0432*/ 	.byte	0x08
	.zero		1


	//   ....[19]....
        /*0434*/ 	.word	0x000008c0
        /*0438*/ 	.word	0x000000ff
        /*043c*/ 	.word	0x000228c0
        /*0440*/ 	.short	0x0100
        /*0442*/ 	.byte	0x08
	.zero		1


	//   ....[20]....
        /*0444*/ 	.word	0x000008d0
        /*0448*/ 	.word	0x000000ff
        /*044c*/ 	.word	0x000228b8
        /*0450*/ 	.short	0x0100
        /*0452*/ 	.byte	0x08
	.zero		1


	//   ....[21]....
        /*0454*/ 	.word	0x000008e0
        /*0458*/ 	.word	0x000000ff
        /*045c*/ 	.word	0x000228c8
        /*0460*/ 	.short	0x0100
        /*0462*/ 	.byte	0x08
	.zero		1


	//   ....[22]....
        /*0464*/ 	.word	0x00001620
        /*0468*/ 	.word	0x000000ff
        /*046c*/ 	.word	0x00022800
        /*0470*/ 	.short	0x010a
        /*0472*/ 	.byte	0x27
	.zero		1


	//   ....[23]....
        /*0474*/ 	.word	0x000016b0
        /*0478*/ 	.word	0x000000ff
        /*047c*/ 	.word	0x00022830
        /*0480*/ 	.short	0x010a
        /*0482*/ 	.byte	0x27
	.zero		1


	//   ....[24]....
        /*0484*/ 	.word	0x000016f0
        /*0488*/ 	.word	0x000000ff
        /*048c*/ 	.word	0x00022830
        /*0490*/ 	.short	0x010a
        /*0492*/ 	.byte	0x27
	.zero		1


	//   ....[25]....
        /*0494*/ 	.word	0x00003320
        /*0498*/ 	.word	0x00000003
        /*049c*/ 	.word	0x00000000
        /*04a0*/ 	.short	0x0101
        /*04a2*/ 	.byte	0x3f
	.zero		1


	//   ....[26]....
        /*04a4*/ 	.word	0x000036d0
        /*04a8*/ 	.word	0x000000ff
        /*04ac*/ 	.word	0x00022850
        /*04b0*/ 	.short	0x010a
        /*04b2*/ 	.byte	0x27
	.zero		1


	//   ....[27]....
        /*04b4*/ 	.word	0x00003710
        /*04b8*/ 	.word	0x000000ff
        /*04bc*/ 	.word	0x00022850
        /*04c0*/ 	.short	0x010a
        /*04c2*/ 	.byte	0x27
	.zero		1


	//   ....[28]....
        /*04c4*/ 	.word	0x00003b20
        /*04c8*/ 	.word	0x0000000c
        /*04cc*/ 	.word	0x00000000
        /*04d0*/ 	.short	0x0101
        /*04d2*/ 	.byte	0x3f
	.zero		1


	//   ....[29]....
        /*04d4*/ 	.word	0x00003c60
        /*04d8*/ 	.word	0x000000ff
        /*04dc*/ 	.word	0x00022830
        /*04e0*/ 	.short	0x010a
        /*04e2*/ 	.byte	0x1d
	.zero		1


	//   ....[30]....
        /*04e4*/ 	.word	0x00003ca0
        /*04e8*/ 	.word	0x000000ff
        /*04ec*/ 	.word	0x00022830
        /*04f0*/ 	.short	0x010a
        /*04f2*/ 	.byte	0x1d
	.zero		1


	//   ....[31]....
        /*04f4*/ 	.word	0x00005870
        /*04f8*/ 	.word	0x00000003
        /*04fc*/ 	.word	0x00000000
        /*0500*/ 	.short	0x0101
        /*0502*/ 	.byte	0x3f
	.zero		1


	//   ....[32]....
        /*0504*/ 	.word	0x00006250
        /*0508*/ 	.word	0x000000ff
        /*050c*/ 	.word	0x00022850
        /*0510*/ 	.short	0x010a
        /*0512*/ 	.byte	0x1d
	.zero		1


	//   ....[33]....
        /*0514*/ 	.word	0x00006290
        /*0518*/ 	.word	0x000000ff
        /*051c*/ 	.word	0x00022850
        /*0520*/ 	.short	0x010a
        /*0522*/ 	.byte	0x1d
	.zero		1


	//   ....[34]....
        /*0524*/ 	.word	0x00006570
        /*0528*/ 	.word	0x000000b0
        /*052c*/ 	.word	0x00000000
        /*0530*/ 	.short	0x0101
        /*0532*/ 	.byte	0x3f
	.zero		1


	//   ....[35]....
        /*0534*/ 	.word	0x000066a0
        /*0538*/ 	.word	0x000000ff
        /*053c*/ 	.word	0x00022830
        /*0540*/ 	.short	0x010a
        /*0542*/ 	.byte	0x1a
	.zero		1


	//   ....[36]....
        /*0544*/ 	.word	0x000066e0
        /*0548*/ 	.word	0x000000ff
        /*054c*/ 	.word	0x00022830
        /*0550*/ 	.short	0x010a
        /*0552*/ 	.byte	0x1a
	.zero		1


	//   ....[37]....
        /*0554*/ 	.word	0x00007910
        /*0558*/ 	.word	0x00000098
        /*055c*/ 	.word	0x00000000
        /*0560*/ 	.short	0x0101
        /*0562*/ 	.byte	0x3f
	.zero		1


	//   ....[38]....
        /*0564*/ 	.word	0x00008530
        /*0568*/ 	.word	0x000000ff
        /*056c*/ 	.word	0x00022850
        /*0570*/ 	.short	0x010a
        /*0572*/ 	.byte	0x1a
	.zero		1


	//   ....[39]....
        /*0574*/ 	.word	0x00008570
        /*0578*/ 	.word	0x000000ff
        /*057c*/ 	.word	0x00022850
        /*0580*/ 	.short	0x010a
        /*0582*/ 	.byte	0x1a
	.zero		1


	//   ....[40]....
        /*0584*/ 	.word	0x00008840
        /*0588*/ 	.word	0x000000c6
        /*058c*/ 	.word	0x00000000
        /*0590*/ 	.short	0x0101
        /*0592*/ 	.byte	0x3f
	.zero		1


	//   ....[41]....
        /*0594*/ 	.word	0x00009ad0
        /*0598*/ 	.word	0x000000ff
        /*059c*/ 	.word	0x00000000
        /*05a0*/ 	.short	0x0101
        /*05a2*/ 	.byte	0x04
	.zero		1


	//   ....[42]....
        /*05a4*/ 	.word	0x0000c4e0
        /*05a8*/ 	.word	0x000000ff
        /*05ac*/ 	.word	0x00022840
        /*05b0*/ 	.short	0x010a
        /*05b2*/ 	.byte	0x26
	.zero		1


	//   ....[43]....
        /*05b4*/ 	.word	0x0000d040
        /*05b8*/ 	.word	0x000000ff
        /*05bc*/ 	.word	0x00022800
        /*05c0*/ 	.short	0x0107
        /*05c2*/ 	.byte	0x26
	.zero		1


	//   ....[44]....
        /*05c4*/ 	.word	0x0000d080
        /*05c8*/ 	.word	0x000000ff
        /*05cc*/ 	.word	0x00022800
        /*05d0*/ 	.short	0x0101
        /*05d2*/ 	.byte	0x26
	.zero		1


	//   ....[45]....
        /*05d4*/ 	.word	0x0000d090
        /*05d8*/ 	.word	0x000000ff
        /*05dc*/ 	.word	0x00022820
        /*05e0*/ 	.short	0x010a
        /*05e2*/ 	.byte	0x26
	.zero		1


	//   ....[46]....
        /*05e4*/ 	.word	0x0000d0f0
        /*05e8*/ 	.word	0x000000ff
        /*05ec*/ 	.word	0x00022860
        /*05f0*/ 	.short	0x010a
        /*05f2*/ 	.byte	0x26
	.zero		1


	//   ....[47]....
        /*05f4*/ 	.word	0x0000d970
        /*05f8*/ 	.word	0x000000ff
        /*05fc*/ 	.word	0x00022848
        /*0600*/ 	.short	0x010a
        /*0602*/ 	.byte	0x26
	.zero		1


	//   ....[48]....
        /*0604*/ 	.word	0x0000db40
        /*0608*/ 	.word	0x000000ff
        /*060c*/ 	.word	0x00022868
        /*0610*/ 	.short	0x010a
        /*0612*/ 	.byte	0x26
	.zero		1


	//   ....[49]....
        /*0614*/ 	.word	0x0000e1b0
        /*0618*/ 	.word	0x000000ff
        /*061c*/ 	.word	0x00022840
        /*0620*/ 	.short	0x010a
        /*0622*/ 	.byte	0x26
	.zero		1


	//   ....[50]....
        /*0624*/ 	.word	0x0000e390
        /*0628*/ 	.word	0x000000ff
        /*062c*/ 	.word	0x00022860
        /*0630*/ 	.short	0x010a
        /*0632*/ 	.byte	0x26
	.zero		1


	//   ....[51]....
        /*0634*/ 	.word	0x0000ea30
        /*0638*/ 	.word	0x000000ff
        /*063c*/ 	.word	0x00022848
        /*0640*/ 	.short	0x010a
        /*0642*/ 	.byte	0x26
	.zero		1


	//   ....[52]....
        /*0644*/ 	.word	0x0000ec10
        /*0648*/ 	.word	0x000000ff
        /*064c*/ 	.word	0x00022868
        /*0650*/ 	.short	0x010a
        /*0652*/ 	.byte	0x26
	.zero		1


	//   ....[53]....
        /*0654*/ 	.word	0x0000f0f0
        /*0658*/ 	.word	0x00000002
        /*065c*/ 	.word	0x00022820
        /*0660*/ 	.short	0x010a
        /*0662*/ 	.byte	0x3f
	.zero		1


	//   ....[54]....
        /*0664*/ 	.word	0x0000f270
        /*0668*/ 	.word	0x00000007
        /*066c*/ 	.word	0x00000000
        /*0670*/ 	.short	0x010a
        /*0672*/ 	.byte	0x3f
	.zero		1


	//   ....[55]....
        /*0674*/ 	.word	0x0000f2e0
        /*0678*/ 	.word	0x00000005
        /*067c*/ 	.word	0x00000000
        /*0680*/ 	.short	0x010a
        /*0682*/ 	.byte	0x3f
	.zero		1


	//   ....[56]....
        /*0684*/ 	.word	0x0000f340
        /*0688*/ 	.word	0x00000005
        /*068c*/ 	.word	0x00000000
        /*0690*/ 	.short	0x010a
        /*0692*/ 	.byte	0x3f
	.zero		1


	//   ....[57]....
        /*0694*/ 	.word	0x0000f370
        /*0698*/ 	.word	0x00000003
        /*069c*/ 	.word	0x00000000
        /*06a0*/ 	.short	0x010a
        /*06a2*/ 	.byte	0x3f
	.zero		1


	//   ....[58]....
        /*06a4*/ 	.word	0x0000f3e0
        /*06a8*/ 	.word	0x00000004
        /*06ac*/ 	.word	0x00022800
        /*06b0*/ 	.short	0x010a
        /*06b2*/ 	.byte	0x3f
	.zero		1


	//   ....[59]....
        /*06b4*/ 	.word	0x0000f440
        /*06b8*/ 	.word	0x00000004
        /*06bc*/ 	.word	0x00022830
        /*06c0*/ 	.short	0x010a
        /*06c2*/ 	.byte	0x3f
	.zero		1


	//   ....[60]....
        /*06c4*/ 	.word	0x0000f490
        /*06c8*/ 	.word	0x0000000c
        /*06cc*/ 	.word	0x00022850
        /*06d0*/ 	.short	0x010a
        /*06d2*/ 	.byte	0x3f
	.zero		1


	//   ....[61]....
        /*06d4*/ 	.word	0x0000f4f0
        /*06d8*/ 	.word	0x00000008
        /*06dc*/ 	.word	0x00022830
        /*06e0*/ 	.short	0x010a
        /*06e2*/ 	.byte	0x3f
	.zero		1


	//   ....[62]....
        /*06e4*/ 	.word	0x0000f540
        /*06e8*/ 	.word	0x000000b0
        /*06ec*/ 	.word	0x00022850
        /*06f0*/ 	.short	0x010a
        /*06f2*/ 	.byte	0x3f
	.zero		1


	//   ....[63]....
        /*06f4*/ 	.word	0x0000f5a0
        /*06f8*/ 	.word	0x00000006
        /*06fc*/ 	.word	0x00022830
        /*0700*/ 	.short	0x010a
        /*0702*/ 	.byte	0x3f
	.zero		1


	//   ....[64]....
        /*0704*/ 	.word	0x0000f5f0
        /*0708*/ 	.word	0x000000c6
        /*070c*/ 	.word	0x00022850
        /*0710*/ 	.short	0x010a
        /*0712*/ 	.byte	0x3f
	.zero		1


	//   ....[65]....
        /*0714*/ 	.word	0x0000f750
        /*0718*/ 	.word	0x00000003
        /*071c*/ 	.word	0x00022840
        /*0720*/ 	.short	0x010a
        /*0722*/ 	.byte	0x3f
	.zero		1


	//   ....[66]....
        /*0724*/ 	.word	0x00010160
        /*0728*/ 	.word	0x00000003
        /*072c*/ 	.word	0x00022820
        /*0730*/ 	.short	0x010a
        /*0732*/ 	.byte	0x3f
	.zero		1


	//   ....[67]....
        /*0734*/ 	.word	0x000101c0
        /*0738*/ 	.word	0x00000003
        /*073c*/ 	.word	0x00022860
        /*0740*/ 	.short	0x010a
        /*0742*/ 	.byte	0x3f
	.zero		1


	//   ....[68]....
        /*0744*/ 	.word	0x00010220
        /*0748*/ 	.word	0x00000003
        /*074c*/ 	.word	0x00022848
        /*0750*/ 	.short	0x010a
        /*0752*/ 	.byte	0x3f
	.zero		1


	//   ....[69]....
        /*0754*/ 	.word	0x00010280
        /*0758*/ 	.word	0x00000003
        /*075c*/ 	.word	0x00022868
        /*0760*/ 	.short	0x010a
        /*0762*/ 	.byte	0x3f
	.zero		1


	//   ....[70]....
        /*0764*/ 	.word	0x000102e0
        /*0768*/ 	.word	0x00000003
        /*076c*/ 	.word	0x00022840
        /*0770*/ 	.short	0x010a
        /*0772*/ 	.byte	0x3f
	.zero		1


	//   ....[71]....
        /*0774*/ 	.word	0x00010340
        /*0778*/ 	.word	0x00000003
        /*077c*/ 	.word	0x00022860
        /*0780*/ 	.short	0x010a
        /*0782*/ 	.byte	0x3f
	.zero		1


	//   ....[72]....
        /*0784*/ 	.word	0x000103a0
        /*0788*/ 	.word	0x00000003
        /*078c*/ 	.word	0x00022848
        /*0790*/ 	.short	0x010a
        /*0792*/ 	.byte	0x3f
	.zero		1


	//   ....[73]....
        /*0794*/ 	.word	0x00010400
        /*0798*/ 	.word	0x00000003
        /*079c*/ 	.word	0x00022868
        /*07a0*/ 	.short	0x010a
        /*07a2*/ 	.byte	0x3f
	.zero		1


	//   ....[74]....
        /*07a4*/ 	.word	0x00010450
        /*07a8*/ 	.word	0x00000002
        /*07ac*/ 	.word	0x00022820
        /*07b0*/ 	.short	0x010a
        /*07b2*/ 	.byte	0x3f
	.zero		1


	//   ....[75]....
        /*07b4*/ 	.word	0x000105f0
        /*07b8*/ 	.word	0x00000007
        /*07bc*/ 	.word	0x00000000
        /*07c0*/ 	.short	0x010a
        /*07c2*/ 	.byte	0x3f
	.zero		1


	//   ....[76]....
        /*07c4*/ 	.word	0x00010640
        /*07c8*/ 	.word	0x00000005
        /*07cc*/ 	.word	0x00000000
        /*07d0*/ 	.short	0x010a
        /*07d2*/ 	.byte	0x3f
	.zero		1


	//   ....[77]....
        /*07d4*/ 	.word	0x00010690
        /*07d8*/ 	.word	0x00000005
        /*07dc*/ 	.word	0x00000000
        /*07e0*/ 	.short	0x010a
        /*07e2*/ 	.byte	0x3f
	.zero		1


	//----- nvinfo : EIATTR_NUM_MBARRIERS
	.align		4
.L_503:
        /*07e4*/ 	.byte	0x03, 0x38
        /*07e6*/ 	.short	0x0016


	//----- nvinfo : EIATTR_EXIT_INSTR_OFFSETS
	.align		4
        /*07e8*/ 	.byte	0x04, 0x1c
        /*07ea*/ 	.short	(.L_505 - .L_504)


	//   ....[0]....
.L_504:
        /*07ec*/ 	.word	0x0000f3c0


	//----- nvinfo : EIATTR_MAX_THREADS
	.align		4
.L_505:
        /*07f0*/ 	.byte	0x04, 0x05
        /*07f2*/ 	.short	(.L_507 - .L_506)
.L_506:
        /*07f4*/ 	.word	0x00000180
        /*07f8*/ 	.word	0x00000001
        /*07fc*/ 	.word	0x00000001


	//----- nvinfo : EIATTR_CRS_STACK_SIZE
	.align		4
.L_507:
        /*0800*/ 	.byte	0x04, 0x1e
        /*0802*/ 	.short	(.L_509 - .L_508)
.L_508:
        /*0804*/ 	.word	0x00000000


	//----- nvinfo : EIATTR_CBANK_PARAM_SIZE
	.align		4
.L_509:
        /*0808*/ 	.byte	0x03, 0x19
        /*080a*/ 	.short	0x0a70


	//----- nvinfo : EIATTR_PARAM_CBANK
	.align		4
        /*080c*/ 	.byte	0x04, 0x0a
        /*080e*/ 	.short	(.L_511 - .L_510)
	.align		4
.L_510:
        /*0810*/ 	.word	index@(.nv.constant0._ZN7cutlass13device_kernelIN5flash11enable_sm90INS1_16FlashAttnFwdSm90INS1_25CollectiveMainloopFwdSm90ILi2EN4cute5tupleIJNS5_1CILi1EEES8_S8_EEENS6_IJNS7_ILi128EEENS7_ILi96EEENS7_ILi64EEEEEELi256ENS_10bfloat16_tEfNS_4arch4Sm90ELb1ELb0ELb1ELb0ELb0ELb0ELb0ELb1ELb0ELb1ELb1ELb0EEENS1_21CollectiveEpilogueFwdINS6_IJSA_NS7_ILi256EEESB_EEES9_SE_SG_Li256ELb0ELb1ELb1ELb0EEENS1_19SingleTileSchedulerILb0ELb1ELb1ELi128EEEEEEEEEvNT_6ParamsE)
        /*0814*/ 	.short	0x0210
        /*0816*/ 	.short	0x0a70


	//----- nvinfo : EIATTR_SW_WAR
	.align		4
.L_511:
        /*0818*/ 	.byte	0x04, 0x36
        /*081a*/ 	.short	(.L_513 - .L_512)
.L_512:
        /*081c*/ 	.word	0x00000008
.L_513:


//--------------------- .nv.info._ZN7cutlass13device_kernelIN5flash11enable_sm90INS1_16FlashAttnFwdSm90INS1_25CollectiveMainloopFwdSm90ILi2EN4cute5tupleIJNS5_1CILi1EEES8_S8_EEENS6_IJNS7_ILi128EEENS7_ILi96EEENS7_ILi64EEEEEELi256ENS_10bfloat16_tEfNS_4arch4Sm90ELb1ELb0ELb1ELb0ELb0ELb0ELb1ELb1ELb0ELb1ELb1ELb0EEENS1_21CollectiveEpilogueFwdINS6_IJSA_NS7_ILi256EEESB_EEES9_SE_SG_Li256ELb0ELb1ELb1ELb0EEENS1_19SingleTileSchedulerILb0ELb1ELb1ELi128EEEEEEEEEvNT_6ParamsE --------------------------
	.section	.nv.info._ZN7cutlass13device_kernelIN5flash11enable_sm90INS1_16FlashAttnFwdSm90INS1_25CollectiveMainloopFwdSm90ILi2EN4cute5tupleIJNS5_1CILi1EEES8_S8_EEENS6_IJNS7_ILi128EEENS7_ILi96EEENS7_ILi64EEEEEELi256ENS_10bfloat16_tEfNS_4arch4Sm90ELb1ELb0ELb1ELb0ELb0ELb0ELb1ELb1ELb0ELb1ELb1ELb0EEENS1_21CollectiveEpilogueFwdINS6_IJSA_NS7_ILi256EEESB_EEES9_SE_SG_Li256ELb0ELb1ELb1ELb0EEENS1_19SingleTileSchedulerILb0ELb1ELb1ELi128EEEEEEEEEvNT_6ParamsE,"",@"SHT_CUDA_INFO"
	.sectionflags	@""
	.align	4


	//----- nvinfo : EIATTR_CUDA_API_VERSION
	.align		4
        /*0000*/ 	.byte	0x04, 0x37
        /*0002*/ 	.short	(.L_515 - .L_514)
.L_514:
        /*0004*/ 	.word	0x00000082


	//----- nvinfo : EIATTR_KPARAM_INFO
	.align		4
.L_515:
        /*0008*/ 	.byte	0x04, 0x17
        /*000a*/ 	.short	(.L_517 - .L_516)
.L_516:
        /*000c*/ 	.word	0x00000000
        /*0010*/ 	.short	0x0000
        /*0012*/ 	.short	0x0070
        /*0014*/ 	.byte	0x00, 0xf0, 0x01, 0x2c


	//----- nvinfo : EIATTR_SPARSE_MMA_MASK
	.align		4
.L_517:
        /*0018*/ 	.byte	0x03, 0x50
        /*001a*/ 	.short	0x0000


	//----- nvinfo : EIATTR_MAXREG_COUNT
	.align		4
        /*001c*/ 	.byte	0x03, 0x1b
        /*001e*/ 	.short	0x00a8


	//----- nvinfo : EIATTR_NUM_BARRIERS
	.align		4
        /*0020*/ 	.byte	0x02, 0x4c
        /*0022*/ 	.byte	0x10
	.zero		1


	//----- nvinfo : EIATTR_EXTERNS
	.align		4
        /*0024*/ 	.byte	0x04, 0x0f
        /*0026*/ 	.short	(.L_519 - .L_518)


	//   ....[0]....
	.align		4
.L_518:
        /*0028*/ 	.word	index@(__assertfail)


	//----- nvinfo : EIATTR_ANNOTATIONS
	.align		4
.L_519:
        /*002c*/ 	.byte	0x04, 0x55
        /*002e*/ 	.short	(.L_521 - .L_520)


	//   ....[0]....
.L_520:
        /* <DEDUP_REMOVED lines=27> */


	//----- nvinfo : EIATTR_MERCURY_ISA_VERSION
	.align		4
.L_521:
        /*01c8*/ 	.byte	0x03, 0x5f
        /*01ca*/ 	.short	0x0101


	//----- nvinfo : EIATTR_INT_WARP_WIDE_INSTR_OFFSETS
	.align		4
        /*01cc*/ 	.byte	0x04, 0x31
        /*01ce*/ 	.short	(.L_523 - .L_522)


	//   ....[0]....
.L_522:
        /*01d0*/ 	.word	0x00000120


	//   ....[1]....
        /*01d4*/ 	.word	0x00000160


	//   ....[2]....
        /*01d8*/ 	.word	0x000001d0


	//   ....[3]....
        /*01dc*/ 	.word	0x00000240


	//----- nvinfo : EIATTR_COOP_GROUP_MASK_REGIDS
	.align		4
.L_523:
        /*01e0*/ 	.byte	0x04, 0x29
        /*01e2*/ 	.short	(.L_525 - .L_524)


	//   ....[0]....
.L_524:
        /*01e4*/ 	.word	0xffffffff


	//   ....[1]....
        /*01e8*/ 	.word	0xffffffff


	//   ....[2]....
        /*01ec*/ 	.word	0xffffffff


	//   ....[3]....
        /*01f0*/ 	.word	0xffffffff


	//   ....[4]....
        /*01f4*/ 	.word	0xffffffff


	//   ....[5]....
        /*01f8*/ 	.word	0xffffffff


	//   ....[6]....
        /*01fc*/ 	.word	0xffffffff


	//   ....[7]....
        /*0200*/ 	.word	0xffffffff


	//   ....[8]....
        /*0204*/ 	.word	0xffffffff


	//   ....[9]....
        /*0208*/ 	.word	0xffffffff


	//   ....[10]....
        /*020c*/ 	.word	0xffffffff


	//   ....[11]....
        /*0210*/ 	.word	0xffffffff


	//   ....[12]....
        /*0214*/ 	.word	0xffffffff


	//   ....[13]....
        /*0218*/ 	.word	0xffffffff


	//   ....[14]....
        /*021c*/ 	.word	0xffffffff


	//   ....[15]....
        /*0220*/ 	.word	0xffffffff


	//   ....[16]....
        /*0224*/ 	.word	0xffffffff


	//   ....[17]....
        /*0228*/ 	.word	0xffffffff


	//   ....[18]....
        /*022c*/ 	.word	0xffffffff


	//   ....[19]....
        /*0230*/ 	.word	0xffffffff


	//   ....[20]....
        /*0234*/ 	.word	0xffffffff


	//   ....[21]....
        /*0238*/ 	.word	0xffffffff


	//   ....[22]....
        /*023c*/ 	.word	0xffffffff


	//   ....[23]....
        /*0240*/ 	.word	0xffffffff


	//   ....[24]....
        /*0244*/ 	.word	0xffffffff


	//   ....[25]....
        /*0248*/ 	.word	0xffffffff


	//   ....[26]....
        /*024c*/ 	.word	0xffffffff


	//   ....[27]....
        /*0250*/ 	.word	0xffffffff


	//   ....[28]....
        /*0254*/ 	.word	0xffffffff


	//   ....[29]....
        /*0258*/ 	.word	0xffffffff


	//   ....[30]....
        /*025c*/ 	.word	0xffffffff


	//   ....[31]....
        /*0260*/ 	.word	0xffffffff


	//   ....[32]....
        /*0264*/ 	.word	0xffffffff


	//   ....[33]....
        /*0268*/ 	.word	0xffffffff


	//   ....[34]....
        /*026c*/ 	.word	0xffffffff


	//   ....[35]....
        /*0270*/ 	.word	0xffffffff


	//   ....[36]....
        /*0274*/ 	.word	0xffffffff


	//   ....[37]....
        /*0278*/ 	.word	0xffffffff


	//   ....[38]....
        /*027c*/ 	.word	0xffffffff


	//   ....[39]....
        /*0280*/ 	.word	0xffffffff


	//   ....[40]....
        /*0284*/ 	.word	0xffffffff


	//   ....[41]....
        /*0288*/ 	.word	0xffffffff


	//   ....[42]....
        /*028c*/ 	.word	0xffffffff


	//   ....[43]....
        /*0290*/ 	.word	0xffffffff


	//   ....[44]....
        /*0294*/ 	.word	0xffffffff


	//   ....[45]....
        /*0298*/ 	.word	0xffffffff


	//   ....[46]....
        /*029c*/ 	.word	0xffffffff


	//   ....[47]....
        /*02a0*/ 	.word	0xffffffff


	//   ....[48]....
        /*02a4*/ 	.word	0xffffffff


	//   ....[49]....
        /*02a8*/ 	.word	0xffffffff


	//   ....[50]....
        /*02ac*/ 	.word	0xffffffff


	//   ....[51]....
        /*02b0*/ 	.word	0xffffffff


	//   ....[52]....
        /*02b4*/ 	.word	0xffffffff


	//   ....[53]....
        /*02b8*/ 	.word	0xffffffff


	//   ....[54]....
        /*02bc*/ 	.word	0xffffffff


	//   ....[55]....
        /*02c0*/ 	.word	0xffffffff


	//   ....[56]....
        /*02c4*/ 	.word	0xffffffff


	//   ....[57]....
        /*02c8*/ 	.word	0xffffffff


	//   ....[58]....
        /*02cc*/ 	.word	0xffffffff


	//   ....[59]....
        /*02d0*/ 	.word	0xffffffff


	//   ....[60]....
        /*02d4*/ 	.word	0xffffffff


	//   ....[61]....
        /*02d8*/ 	.word	0xffffffff


	//   ....[62]....
        /*02dc*/ 	.word	0xffffffff


	//   ....[63]....
        /*02e0*/ 	.word	0xffffffff


	//   ....[64]....
        /*02e4*/ 	.word	0xffffffff


	//   ....[65]....
        /*02e8*/ 	.word	0xffffffff


	//   ....[66]....
        /*02ec*/ 	.word	0xffffffff


	//   ....[67]....
        /*02f0*/ 	.word	0xffffffff


	//   ....[68]....
        /*02f4*/ 	.word	0xffffffff


	//   ....[69]....
        /*02f8*/ 	.word	0xffffffff


	//   ....[70]....
        /*02fc*/ 	.word	0xffffffff


	//   ....[71]....
        /*0300*/ 	.word	0x0500000f


	//   ....[72]....
        /*0304*/ 	.word	0x0500000f


	//   ....[73]....
        /*0308*/ 	.word	0x0500000f


	//   ....[74]....
        /*030c*/ 	.word	0x0500000f


	//   ....[75]....
        /*0310*/ 	.word	0x0500000f


	//   ....[76]....
        /*0314*/ 	.word	0x0500000f


	//   ....[77]....
        /*0318*/ 	.word	0x0500000f


	//   ....[78]....
        /*031c*/ 	.word	0x0500000f


	//   ....[79]....
        /*0320*/ 	.word	0x0500000f


	//   ....[80]....
        /*0324*/ 	.word	0x0500000f


	//   ....[81]....
        /*0328*/ 	.word	0x0500000f


	//   ....[82]....
        /*032c*/ 	.word	0x0500000f


	//   ....[83]....
        /*0330*/ 	.word	0x0500000f


	//   ....[84]....
        /*0334*/ 	.word	0x0500000f


	//   ....[85]....
        /*0338*/ 	.word	0x0500000f


	//   ....[86]....
        /*033c*/ 	.word	0x0500000f


	//   ....[87]....
        /*0340*/ 	.word	0x0500000f


	//   ....[88]....
        /*0344*/ 	.word	0x0500000f


	//   ....[89]....
        /*0348*/ 	.word	0x0500000f


	//   ....[90]....
        /*034c*/ 	.word	0x0500000f


	//   ....[91]....
        /*0350*/ 	.word	0x0500000f


	//   ....[92]....
        /*0354*/ 	.word	0x0500000f


	//   ....[93]....
        /*0358*/ 	.word	0x0500000f


	//   ....[94]....
        /*035c*/ 	.word	0x0500000f


	//   ....[95]....
        /*0360*/ 	.word	0x0500000f


	//   ....[96]....
        /*0364*/ 	.word	0x0500000f


	//   ....[97]....
        /*0368*/ 	.word	0x0500000f


	//   ....[98]....
        /*036c*/ 	.word	0x0500000f


	//   ....[99]....
        /*0370*/ 	.word	0x0500000f


	//   ....[100]....
        /*0374*/ 	.word	0x0500000f


	//   ....[101]....
        /*0378*/ 	.word	0x0500000f


	//   ....[102]....
        /*037c*/ 	.word	0x0500000f


	//   ....[103]....
        /*0380*/ 	.word	0x0500000f


	//   ....[104]....
        /*0384*/ 	.word	0x0500000f


	//----- nvinfo : EIATTR_COOP_GROUP_INSTR_OFFSETS
	.align		4
.L_525:
        /*0388*/ 	.byte	0x04, 0x28
        /*038a*/ 	.short	(.L_527 - .L_526)


	//   ....[0]....
.L_526:
        /*038c*/ 	.word	0x00000060


	//   ....[1]....
        /*0390*/ 	.word	0x00000130


	//   ....[2]....
        /*0394*/ 	.word	0x000001f0


	//   ....[3]....
        /*0398*/ 	.word	0x000003c0


	//   ....[4]....
        /*039c*/ 	.word	0x00000520


	//   ....[5]....
        /*03a0*/ 	.word	0x00000640


	//   ....[6]....
        /*03a4*/ 	.word	0x000007a0


	//   ....[7]....
        /*03a8*/ 	.word	0x00001480


	//   ....[8]....
        /*03ac*/ 	.word	0x00002b30


	//   ....[9]....
        /*03b0*/ 	.word	0x00002b70


	//   ....[10]....
        /*03b4*/ 	.word	0x000037f0


	//   ....[11]....
        /*03b8*/ 	.word	0x00003830


	//   ....[12]....
        /*03bc*/ 	.word	0x00003850


	//   ....[13]....
        /*03c0*/ 	.word	0x00003870


	//   ....[14]....
        /*03c4*/ 	.word	0x000053b0


	//   ....[15]....
        /*03c8*/ 	.word	0x000053f0


	//   ....[16]....
        /*03cc*/ 	.word	0x00006320


	//   ....[17]....
        /*03d0*/ 	.word	0x00006360


	//   ....[18]....
        /*03d4*/ 	.word	0x00006380


	//   ....[19]....
        /*03d8*/ 	.word	0x000063a0


	//   ....[20]....
        /*03dc*/ 	.word	0x00008be0


	//   ....[21]....
        /*03e0*/ 	.word	0x00008cc0


	//   ....[22]....
        /*03e4*/ 	.word	0x00008cd0


	//   ....[23]....
        /*03e8*/ 	.word	0x00008d20


	//   ....[24]....
        /*03ec*/ 	.word	0x0000a2e0


	//   ....[25]....
        /*03f0*/ 	.word	0x0000a300


	//   ....[26]....
        /*03f4*/ 	.word	0x0000a350


	//   ....[27]....
        /*03f8*/ 	.word	0x0000a360


	//   ....[28]....
        /*03fc*/ 	.word	0x0000b490


	//   ....[29]....
        /*0400*/ 	.word	0x0000b4f0


	//   ....[30]....
        /*0404*/ 	.word	0x0000b530


	//   ....[31]....
        /*0408*/ 	.word	0x0000b560


	//   ....[32]....
        /*040c*/ 	.word	0x0000b590


	//   ....[33]....
        /*0410*/ 	.word	0x0000b5b0


	//   ....[34]....
        /*0414*/ 	.word	0x0000c230


	//   ....[35]....
        /*0418*/ 	.word	0x0000c240


	//   ....[36]....
        /*041c*/ 	.word	0x0000d2b0


	//   ....[37]....
        /*0420*/ 	.word	0x0000de60


	//   ....[38]....
        /*0424*/ 	.word	0x0000e790


	//   ....[39]....
        /*0428*/ 	.word	0x0000e7d0


	//   ....[40]....
        /*042c*/ 	.word	0x0000e800


	//   ....[41]....
        /*0430*/ 	.word	0x0000e820


	//   ....[42]....
        /*0434*/ 	.word	0x0000e840


	//   ....[43]....
        /*0438*/ 	.word	0x0000e960


	//   ....[44]....
        /*043c*/ 	.word	0x0000ea20


	//   ....[45]....
        /*0440*/ 	.word	0x0000ea40


	//   ....[46]....
        /*0444*/ 	.word	0x0000eae0


	//   ....[47]....
        /*0448*/ 	.word	0x0000eb00


	//   ....[48]....
        /*044c*/ 	.word	0x0000eba0


	//   ....[49]....
        /*0450*/ 	.word	0x0000ebc0


	//   ....[50]....
        /*0454*/ 	.word	0x0000ec40


	//   ....[51]....
        /*0458*/ 	.word	0x0000ec60


	//   ....[52]....
        /*045c*/ 	.word	0x0000ec70


	//   ....[53]....
        /*0460*/ 	.word	0x0000ec80


	//   ....[54]....
        /*0464*/ 	.word	0x0000f350


	//   ....[55]....
        /*0468*/ 	.word	0x0000f400


	//   ....[56]....
        /*046c*/ 	.word	0x0000f420


	//   ....[57]....
        /*0470*/ 	.word	0x0000f4d0


	//   ....[58]....
        /*0474*/ 	.word	0x0000f560


	//   ....[59]....
        /*0478*/ 	.word	0x0000f580


	//   ....[60]....
        /*047c*/ 	.word	0x0000f620


	//   ....[61]....
        /*0480*/ 	.word	0x0000f630


	//   ....[62]....
        /*0484*/ 	.word	0x0000f660


	//   ....[63]....
        /*0488*/ 	.word	0x0000f680


	//   ....[64]....
        /*048c*/ 	.word	0x0000f700


	//   ....[65]....
        /*0490*/ 	.word	0x0000f740


	//   ....[66]....
        /*0494*/ 	.word	0x0000f7d0


	//   ....[67]....
        /*0498*/ 	.word	0x0000f800


	//   ....[68]....
        /*049c*/ 	.word	0x0000f8b0


	//   ....[69]....
        /*04a0*/ 	.word	0x0000f900


	//   ....[70]....
        /*04a4*/ 	.word	0x00011bd0


	//   ....[71]....
        /*04a8*/ 	.word	0x000121d0


	//   ....[72]....
        /*04ac*/ 	.word	0x00012340


	//   ....[73]....
        /*04b0*/ 	.word	0x000123a0


	//   ....[74]....
        /*04b4*/ 	.word	0x000124e0


	//   ....[75]....
        /*04b8*/ 	.word	0x00012570


	//   ....[76]....
        /*04bc*/ 	.word	0x00012670


	//   ....[77]....
        /*04c0*/ 	.word	0x00012700


	//   ....[78]....
        /*04c4*/ 	.word	0x00012810


	//   ....[79]....
        /*04c8*/ 	.word	0x00012880


	//   ....[80]....
        /*04cc*/ 	.word	0x000129a0


	//   ....[81]....
        /*04d0*/ 	.word	0x00012a10


	//   ....[82]....
        /*04d4*/ 	.word	0x00012b30


	//   ....[83]....
        /*04d8*/ 	.word	0x00012ba0


	//   ....[84]....
        /*04dc*/ 	.word	0x00012cb0


	//   ....[85]....
        /*04e0*/ 	.word	0x00012d10


	//   ....[86]....
        /*04e4*/ 	.word	0x00012e10


	//   ....[87]....
        /*04e8*/ 	.word	0x00012e60


	//   ....[88]....
        /*04ec*/ 	.word	0x00012f00


	//   ....[89]....
        /*04f0*/ 	.word	0x00012fc0


	//   ....[90]....
        /*04f4*/ 	.word	0x000132e0


	//   ....[91]....
        /*04f8*/ 	.word	0x00013350


	//   ....[92]....
        /*04fc*/ 	.word	0x00013460


	//   ....[93]....
        /*0500*/ 	.word	0x000134c0


	//   ....[94]....
        /*0504*/ 	.word	0x000135d0


	//   ....[95]....
        /*0508*/ 	.word	0x00013620


	//   ....[96]....
        /*050c*/ 	.word	0x00013720


	//   ....[97]....
        /*0510*/ 	.word	0x00013780


	//   ....[98]....
        /*0514*/ 	.word	0x000138f0


	//   ....[99]....
        /*0518*/ 	.word	0x00013940


	//   ....[100]....
        /*051c*/ 	.word	0x00013a60


	//   ....[101]....
        /*0520*/ 	.word	0x00013ab0


	//   ....[102]....
        /*0524*/ 	.word	0x00013bc0


	//   ....[103]....
        /*0528*/ 	.word	0x00013c10


	//   ....[104]....
        /*052c*/ 	.word	0x00014020


	//----- nvinfo : EIATTR_REG_RECONFIG
	.align		4
.L_527:
        /*0530*/ 	.byte	0x01, 0x54
	.zero		2


	//----- nvinfo : EIATTR_SYSCALL_OFFSETS
	.align		4
        /*0534*/ 	.byte	0x04, 0x46
        /*0536*/ 	.short	(.L_529 - .L_528)


	//   ....[0]....
.L_528:
        /*0538*/ 	.word	0x000016d0


	//   ....[1]....
        /*053c*/ 	.word	0x0000daa0


	//   ....[2]....
        /*0540*/ 	.word	0x0000dbe0


	//   ....[3]....
        /*0544*/ 	.word	0x0000dcd0


	//   ....[4]....
        /*0548*/ 	.word	0x0000e3f0


	//   ....[5]....
        /*054c*/ 	.word	0x0000efa0


	//----- nvinfo : EIATTR_MBARRIER_INSTR_OFFSETS
	.align		4
.L_529:
        /*0550*/ 	.byte	0x04, 0x39
        /*0552*/ 	.short	(.L_531 - .L_530)


	//   ....[0]....
.L_530:
        /*0554*/ 	.word	0x00000260
        /*0558*/ 	.word	0x000000ff
        /*055c*/ 	.word	0x00032400
        /*0560*/ 	.short	0x0100
        /*0562*/ 	.byte	0x08
	.zero		1


	//   ....[1]....
        /*0564*/ 	.word	0x00000270
        /*0568*/ 	.word	0x000000ff
        /*056c*/ 	.word	0x00032410
        /*0570*/ 	.short	0x0100
        /*0572*/ 	.byte	0x08
	.zero		1


	//   ....[2]....
        /*0574*/ 	.word	0x00000280
        /*0578*/ 	.word	0x000000ff
        /*057c*/ 	.word	0x00032420
        /*0580*/ 	.short	0x0100
        /*0582*/ 	.byte	0x08
	.zero		1


	//   ....[3]....
        /*0584*/ 	.word	0x00000370
        /*0588*/ 	.word	0x000000ff
        /*058c*/ 	.word	0x00032430
        /*0590*/ 	.short	0x0100
        /*0592*/ 	.byte	0x08
	.zero		1


	//   ....[4]....
        /*0594*/ 	.word	0x00000380
        /*0598*/ 	.word	0x000000ff
        /*059c*/ 	.word	0x00032440
        /*05a0*/ 	.short	0x0100
        /*05a2*/ 	.byte	0x08
	.zero		1


	//   ....[5]....
        /*05a4*/ 	.word	0x00000390
        /*05a8*/ 	.word	0x000000ff
        /*05ac*/ 	.word	0x00032438
        /*05b0*/ 	.short	0x0100
        /*05b2*/ 	.byte	0x08
	.zero		1


	//   ....[6]....
        /*05b4*/ 	.word	0x000003a0
        /*05b8*/ 	.word	0x000000ff
        /*05bc*/ 	.word	0x00032448
        /*05c0*/ 	.short	0x0100
        /*05c2*/ 	.byte	0x08
	.zero		1


	//   ....[7]....
        /*05c4*/ 	.word	0x000004d0
        /*05c8*/ 	.word	0x000000ff
        /*05cc*/ 	.word	0x00032450
        /*05d0*/ 	.short	0x0100
        /*05d2*/ 	.byte	0x08
	.zero		1


	//   ....[8]....
        /*05d4*/ 	.word	0x000004e0
        /*05d8*/ 	.word	0x000000ff
        /*05dc*/ 	.word	0x00032460
        /*05e0*/ 	.short	0x0100
        /*05e2*/ 	.byte	0x08
	.zero		1


	//   ....[9]....
        /*05e4*/ 	.word	0x000004f0
        /*05e8*/ 	.word	0x000000ff
        /*05ec*/ 	.word	0x00032458
        /*05f0*/ 	.short	0x0100
        /*05f2*/ 	.byte	0x08
	.zero		1


	//   ....[10]....
        /*05f4*/ 	.word	0x00000500
        /*05f8*/ 	.word	0x000000ff
        /*05fc*/ 	.word	0x00032468
        /*0600*/ 	.short	0x0100
        /*0602*/ 	.byte	0x08
	.zero		1


	//   ....[11]....
        /*0604*/ 	.word	0x000005f0
        /*0608*/ 	.word	0x000000ff
        /*060c*/ 	.word	0x00032470
        /*0610*/ 	.short	0x0100
        /*0612*/ 	.byte	0x06
	.zero		1


	//   ....[12]....
        /*0614*/ 	.word	0x00000600
        /*0618*/ 	.word	0x000000ff
        /*061c*/ 	.word	0x00032480
        /*0620*/ 	.short	0x0100
        /*0622*/ 	.byte	0x06
	.zero		1


	//   ....[13]....
        /*0624*/ 	.word	0x00000610
        /*0628*/ 	.word	0x000000ff
        /*062c*/ 	.word	0x00032478
        /*0630*/ 	.short	0x0100
        /*0632*/ 	.byte	0x06
	.zero		1


	//   ....[14]....
        /*0634*/ 	.word	0x00000620
        /*0638*/ 	.word	0x000000ff
        /*063c*/ 	.word	0x00032488
        /*0640*/ 	.short	0x0100
        /*0642*/ 	.byte	0x06
	.zero		1


	//   ....[15]....
        /*0644*/ 	.word	0x00000750
        /*0648*/ 	.word	0x000000ff
        /*064c*/ 	.word	0x00032490
        /*0650*/ 	.short	0x0100
        /*0652*/ 	.byte	0x08
	.zero		1


	//   ....[16]....
        /*0654*/ 	.word	0x00000760
        /*0658*/ 	.word	0x000000ff
        /*065c*/ 	.word	0x000324a0
        /*0660*/ 	.short	0x0100
        /*0662*/ 	.byte	0x08
	.zero		1


	//   ....[17]....
        /*0664*/ 	.word	0x00000770
        /*0668*/ 	.word	0x000000ff
        /*066c*/ 	.word	0x00032498
        /*0670*/ 	.short	0x0100
        /*0672*/ 	.byte	0x08
	.zero		1


	//   ....[18]....
        /*0674*/ 	.word	0x00000780
        /*0678*/ 	.word	0x000000ff
        /*067c*/ 	.word	0x000324a8
        /*0680*/ 	.short	0x0100
        /*0682*/ 	.byte	0x08
	.zero		1


	//   ....[19]....
        /*0684*/ 	.word	0x000008b0
        /*0688*/ 	.word	0x000000ff
        /*068c*/ 	.word	0x000324b0
        /*0690*/ 	.short	0x0100
        /*0692*/ 	.byte	0x08
	.zero		1


	//   ....[20]....
        /*0694*/ 	.word	0x000008c0
        /*0698*/ 	.word	0x000000ff
        /*069c*/ 	.word	0x000324c0
        /*06a0*/ 	.short	0x0100
        /*06a2*/ 	.byte	0x08
	.zero		1


	//   ....[21]....
        /*06a4*/ 	.word	0x000008d0
        /*06a8*/ 	.word	0x000000ff
        /*06ac*/ 	.word	0x000324b8
        /*06b0*/ 	.short	0x0100
        /*06b2*/ 	.byte	0x08
	.zero		1


	//   ....[22]....
        /*06b4*/ 	.word	0x000008e0
        /*06b8*/ 	.word	0x000000ff
        /*06bc*/ 	.word	0x000324c8
        /*06c0*/ 	.short	0x0100
        /*06c2*/ 	.byte	0x08
	.zero		1


	//   ....[23]....
        /*06c4*/ 	.word	0x00001710
        /*06c8*/ 	.word	0x000000ff
        /*06cc*/ 	.word	0x00032400
        /*06d0*/ 	.short	0x010a
        /*06d2*/ 	.byte	0x04
	.zero		1


	//   ....[24]....
        /*06d4*/ 	.word	0x000017b0
        /*06d8*/ 	.word	0x000000ff
        /*06dc*/ 	.word	0x00032430
        /*06e0*/ 	.short	0x010a
        /*06e2*/ 	.byte	0x04
	.zero		1


	//   ....[25]....
        /*06e4*/ 	.word	0x00001800
        /*06e8*/ 	.word	0x000000ff
        /*06ec*/ 	.word	0x00032430
        /*06f0*/ 	.short	0x010a
        /*06f2*/ 	.byte	0x04
	.zero		1


	//   ....[26]....
        /*06f4*/ 	.word	0x00001b10
        /*06f8*/ 	.word	0x000000ff
        /*06fc*/ 	.word	0x00032410
        /*0700*/ 	.short	0x010a
        /*0702*/ 	.byte	0x08
	.zero		1


	//   ....[27]....
        /*0704*/ 	.word	0x00001b60
        /*0708*/ 	.word	0x000000ff
        /*070c*/ 	.word	0x00032450
        /*0710*/ 	.short	0x010a
        /*0712*/ 	.byte	0x04
	.zero		1


	//   ....[28]....
        /*0714*/ 	.word	0x00001bb0
        /*0718*/ 	.word	0x000000ff
        /*071c*/ 	.word	0x00032450
        /*0720*/ 	.short	0x010a
        /*0722*/ 	.byte	0x04
	.zero		1


	//   ....[29]....
        /*0724*/ 	.word	0x00003c50
        /*0728*/ 	.word	0x0000000d
        /*072c*/ 	.word	0x00000000
        /*0730*/ 	.short	0x0101
        /*0732*/ 	.byte	0x3f
	.zero		1


	//   ....[30]....
        /*0734*/ 	.word	0x000046e0
        /*0738*/ 	.word	0x000000aa
        /*073c*/ 	.word	0x00000000
        /*0740*/ 	.short	0x0101
        /*0742*/ 	.byte	0x3f
	.zero		1


	//   ....[31]....
        /*0744*/ 	.word	0x00004800
        /*0748*/ 	.word	0x000000ff
        /*074c*/ 	.word	0x00032430
        /*0750*/ 	.short	0x010a
        /*0752*/ 	.byte	0x05
	.zero		1


	//   ....[32]....
        /*0754*/ 	.word	0x00004840
        /*0758*/ 	.word	0x000000ff
        /*075c*/ 	.word	0x00032430
        /*0760*/ 	.short	0x010a
        /*0762*/ 	.byte	0x05
	.zero		1


	//   ....[33]....
        /*0764*/ 	.word	0x00004b90
        /*0768*/ 	.word	0x000000ff
        /*076c*/ 	.word	0x00032450
        /*0770*/ 	.short	0x010a
        /*0772*/ 	.byte	0x05
	.zero		1


	//   ....[34]....
        /*0774*/ 	.word	0x00004bd0
        /*0778*/ 	.word	0x000000ff
        /*077c*/ 	.word	0x00032450
        /*0780*/ 	.short	0x010a
        /*0782*/ 	.byte	0x05
	.zero		1


	//   ....[35]....
        /*0784*/ 	.word	0x00006620
        /*0788*/ 	.word	0x00000098
        /*078c*/ 	.word	0x00000000
        /*0790*/ 	.short	0x0101
        /*0792*/ 	.byte	0x3f
	.zero		1


	//   ....[36]....
        /*0794*/ 	.word	0x000079a0
        /*0798*/ 	.word	0x000000b2
        /*079c*/ 	.word	0x00000000
        /*07a0*/ 	.short	0x0101
        /*07a2*/ 	.byte	0x3f
	.zero		1


	//   ....[37]....
        /*07a4*/ 	.word	0x00007af0
        /*07a8*/ 	.word	0x000000ff
        /*07ac*/ 	.word	0x00032430
        /*07b0*/ 	.short	0x010a
        /*07b2*/ 	.byte	0x07
	.zero		1


	//   ....[38]....
        /*07b4*/ 	.word	0x00007b30
        /*07b8*/ 	.word	0x000000ff
        /*07bc*/ 	.word	0x00032430
        /*07c0*/ 	.short	0x010a
        /*07c2*/ 	.byte	0x07
	.zero		1


	//   ....[39]....
        /*07c4*/ 	.word	0x00007d50
        /*07c8*/ 	.word	0x000000ff
        /*07cc*/ 	.word	0x00032450
        /*07d0*/ 	.short	0x010a
        /*07d2*/ 	.byte	0x07
	.zero		1


	//   ....[40]....
        /*07d4*/ 	.word	0x00007d90
        /*07d8*/ 	.word	0x000000ff
        /*07dc*/ 	.word	0x00032450
        /*07e0*/ 	.short	0x010a
        /*07e2*/ 	.byte	0x07
	.zero		1


	//   ....[41]....
        /*07e4*/ 	.word	0x00008f20
        /*07e8*/ 	.word	0x00000098
        /*07ec*/ 	.word	0x00000000
        /*07f0*/ 	.short	0x0101
        /*07f2*/ 	.byte	0x3f
	.zero		1


	//   ....[42]....
        /*07f4*/ 	.word	0x0000a2c0
        /*07f8*/ 	.word	0x000000d2
        /*07fc*/ 	.word	0x00000000
        /*0800*/ 	.short	0x0101
        /*0802*/ 	.byte	0x3f
	.zero		1


	//   ....[43]....
        /*0804*/ 	.word	0x0000b5c0
        /*0808*/ 	.word	0x000000ff
        /*080c*/ 	.word	0x00000000
        /*0810*/ 	.short	0x0101
        /*0812*/ 	.byte	0x04
	.zero		1


	//   ....[44]....
        /*0814*/ 	.word	0x0000e0b0
        /*0818*/ 	.word	0x000000ff
        /*081c*/ 	.word	0x00032440
        /*0820*/ 	.short	0x010a
        /*0822*/ 	.byte	0x26
	.zero		1


	//   ....[45]....
        /*0824*/ 	.word	0x0000edb0
        /*0828*/ 	.word	0x000000ff
        /*082c*/ 	.word	0x00032400
        /*0830*/ 	.short	0x0107
        /*0832*/ 	.byte	0x26
	.zero		1


	//   ....[46]....
        /*0834*/ 	.word	0x0000ee30
        /*0838*/ 	.word	0x000000ff
        /*083c*/ 	.word	0x00032400
        /*0840*/ 	.short	0x0101
        /*0842*/ 	.byte	0x26
	.zero		1


	//   ....[47]....
        /*0844*/ 	.word	0x0000fab0
        /*0848*/ 	.word	0x000000ff
        /*084c*/ 	.word	0x00032410
        /*0850*/ 	.short	0x0107
        /*0852*/ 	.byte	0x26
	.zero		1


	//   ....[48]....
        /*0854*/ 	.word	0x0000fb10
        /*0858*/ 	.word	0x000000ff
        /*085c*/ 	.word	0x00032410
        /*0860*/ 	.short	0x0101
        /*0862*/ 	.byte	0x26
	.zero		1


	//   ....[49]....
        /*0864*/ 	.word	0x0000fb20
        /*0868*/ 	.word	0x000000ff
        /*086c*/ 	.word	0x00032420
        /*0870*/ 	.short	0x010a
        /*0872*/ 	.byte	0x26
	.zero		1


	//   ....[50]....
        /*0874*/ 	.word	0x0000fb80
        /*0878*/ 	.word	0x000000ff
        /*087c*/ 	.word	0x00032460
        /*0880*/ 	.short	0x010a
        /*0882*/ 	.byte	0x26
	.zero		1


	//   ....[51]....
        /*0884*/ 	.word	0x00010400
        /*0888*/ 	.word	0x000000ff
        /*088c*/ 	.word	0x00032448
        /*0890*/ 	.short	0x010a
        /*0892*/ 	.byte	0x26
	.zero		1


	//   ....[52]....
        /*0894*/ 	.word	0x000105d0
        /*0898*/ 	.word	0x000000ff
        /*089c*/ 	.word	0x00032468
        /*08a0*/ 	.short	0x010a
        /*08a2*/ 	.byte	0x26
	.zero		1


	//   ....[53]....
        /*08a4*/ 	.word	0x00010c30
        /*08a8*/ 	.word	0x000000ff
        /*08ac*/ 	.word	0x00032440
        /*08b0*/ 	.short	0x010a
        /*08b2*/ 	.byte	0x26
	.zero		1


	//   ....[54]....
        /*08b4*/ 	.word	0x00010e10
        /*08b8*/ 	.word	0x000000ff
        /*08bc*/ 	.word	0x00032460
        /*08c0*/ 	.short	0x010a
        /*08c2*/ 	.byte	0x26
	.zero		1


	//   ....[55]....
        /*08c4*/ 	.word	0x000114a0
        /*08c8*/ 	.word	0x000000ff
        /*08cc*/ 	.word	0x00032448
        /*08d0*/ 	.short	0x010a
        /*08d2*/ 	.byte	0x26
	.zero		1


	//   ....[56]....
        /*08d4*/ 	.word	0x00011680
        /*08d8*/ 	.word	0x000000ff
        /*08dc*/ 	.word	0x00032468
        /*08e0*/ 	.short	0x010a
        /*08e2*/ 	.byte	0x26
	.zero		1


	//   ....[57]....
        /*08e4*/ 	.word	0x00011b60
        /*08e8*/ 	.word	0x00000002
        /*08ec*/ 	.word	0x00032420
        /*08f0*/ 	.short	0x010a
        /*08f2*/ 	.byte	0x3f
	.zero		1


	//   ....[58]....
        /*08f4*/ 	.word	0x00011ce0
        /*08f8*/ 	.word	0x00000007
        /*08fc*/ 	.word	0x00000000
        /*0900*/ 	.short	0x010a
        /*0902*/ 	.byte	0x3f
	.zero		1


	//   ....[59]....
        /*0904*/ 	.word	0x00011d50
        /*0908*/ 	.word	0x00000005
        /*090c*/ 	.word	0x00000000
        /*0910*/ 	.short	0x010a
        /*0912*/ 	.byte	0x3f
	.zero		1


	//   ....[60]....
        /*0914*/ 	.word	0x00011db0
        /*0918*/ 	.word	0x00000005
        /*091c*/ 	.word	0x00000000
        /*0920*/ 	.short	0x010a
        /*0922*/ 	.byte	0x3f
	.zero		1


	//   ....[61]....
        /*0924*/ 	.word	0x00011de0
        /*0928*/ 	.word	0x00000003
        /*092c*/ 	.word	0x00000000
        /*0930*/ 	.short	0x010a
        /*0932*/ 	.byte	0x3f
	.zero		1


	//   ....[62]....
        /*0934*/ 	.word	0x00011e60
        /*0938*/ 	.word	0x00000003
        /*093c*/ 	.word	0x00032400
        /*0940*/ 	.short	0x010a
        /*0942*/ 	.byte	0x3f
	.zero		1


	//   ....[63]....
        /*0944*/ 	.word	0x00011ed0
        /*0948*/ 	.word	0x00000003
        /*094c*/ 	.word	0x00032430
        /*0950*/ 	.short	0x010a
        /*0952*/ 	.byte	0x3f
	.zero		1


	//   ....[64]....
        /*0954*/ 	.word	0x00011f40
        /*0958*/ 	.word	0x00000003
        /*095c*/ 	.word	0x00032410
        /*0960*/ 	.short	0x010a
        /*0962*/ 	.byte	0x3f
	.zero		1


	//   ....[65]....
        /*0964*/ 	.word	0x00011fb0
        /*0968*/ 	.word	0x00000003
        /*096c*/ 	.word	0x00032450
        /*0970*/ 	.short	0x010a
        /*0972*/ 	.byte	0x3f
	.zero		1


	//   ....[66]....
        /*0974*/ 	.word	0x00012010
        /*0978*/ 	.word	0x00000098
        /*097c*/ 	.word	0x00032430
        /*0980*/ 	.short	0x010a
        /*0982*/ 	.byte	0x3f
	.zero		1


	//   ....[67]....
        /*0984*/ 	.word	0x00012070
        /*0988*/ 	.word	0x000000ce
        /*098c*/ 	.word	0x00032450
        /*0990*/ 	.short	0x010a
        /*0992*/ 	.byte	0x3f
	.zero		1


	//   ....[68]....
        /*0994*/ 	.word	0x000120d0
        /*0998*/ 	.word	0x00000099
        /*099c*/ 	.word	0x00032430
        /*09a0*/ 	.short	0x010a
        /*09a2*/ 	.byte	0x3f
	.zero		1


	//   ....[69]....
        /*09a4*/ 	.word	0x00012130
        /*09a8*/ 	.word	0x000000cd
        /*09ac*/ 	.word	0x00032450
        /*09b0*/ 	.short	0x010a
        /*09b2*/ 	.byte	0x3f
	.zero		1


	//   ....[70]....
        /*09b4*/ 	.word	0x00012290
        /*09b8*/ 	.word	0x00000003
        /*09bc*/ 	.word	0x00032440
        /*09c0*/ 	.short	0x010a
        /*09c2*/ 	.byte	0x3f
	.zero		1


	//   ....[71]....
        /*09c4*/ 	.word	0x00013c50
        /*09c8*/ 	.word	0x00000003
        /*09cc*/ 	.word	0x00032420
        /*09d0*/ 	.short	0x010a
        /*09d2*/ 	.byte	0x3f
	.zero		1


	//   ....[72]....
        /*09d4*/ 	.word	0x00013cb0
        /*09d8*/ 	.word	0x00000003
        /*09dc*/ 	.word	0x00032460
        /*09e0*/ 	.short	0x010a
        /*09e2*/ 	.byte	0x3f
	.zero		1


	//   ....[73]....
        /*09e4*/ 	.word	0x00013d10
        /*09e8*/ 	.word	0x00000003
        /*09ec*/ 	.word	0x00032448
        /*09f0*/ 	.short	0x010a
        /*09f2*/ 	.byte	0x3f
	.zero		1


	//   ....[74]....
        /*09f4*/ 	.word	0x00013d70
        /*09f8*/ 	.word	0x00000003
        /*09fc*/ 	.word	0x00032468
        /*0a00*/ 	.short	0x010a
        /*0a02*/ 	.byte	0x3f
	.zero		1


	//   ....[75]....
        /*0a04*/ 	.word	0x00013dd0
        /*0a08*/ 	.word	0x00000003
        /*0a0c*/ 	.word	0x00032440
        /*0a10*/ 	.short	0x010a
        /*0a12*/ 	.byte	0x3f
	.zero		1


	//   ....[76]....
        /*0a14*/ 	.word	0x00013e30
        /*0a18*/ 	.word	0x00000003
        /*0a1c*/ 	.word	0x00032460
        /*0a20*/ 	.short	0x010a
        /*0a22*/ 	.byte	0x3f
	.zero		1


	//   ....[77]....
        /*0a24*/ 	.word	0x00013e90
        /*0a28*/ 	.word	0x00000003
        /*0a2c*/ 	.word	0x00032448
        /*0a30*/ 	.short	0x010a
        /*0a32*/ 	.byte	0x3f
	.zero		1


	//   ....[78]....
        /*0a34*/ 	.word	0x00013ef0
        /*0a38*/ 	.word	0x00000003
        /*0a3c*/ 	.word	0x00032468
        /*0a40*/ 	.short	0x010a
        /*0a42*/ 	.byte	0x3f
	.zero		1


	//   ....[79]....
        /*0a44*/ 	.word	0x00013f40
        /*0a48*/ 	.word	0x00000002
        /*0a4c*/ 	.word	0x00032420
        /*0a50*/ 	.short	0x010a
        /*0a52*/ 	.byte	0x3f
	.zero		1


	//   ....[80]....
        /*0a54*/ 	.word	0x000140e0
        /*0a58*/ 	.word	0x00000007
        /*0a5c*/ 	.word	0x00000000
        /*0a60*/ 	.short	0x010a
        /*0a62*/ 	.byte	0x3f
	.zero		1


	//   ....[81]....
        /*0a64*/ 	.word	0x00014130
        /*0a68*/ 	.word	0x00000005
        /*0a6c*/ 	.word	0x00000000
        /*0a70*/ 	.short	0x010a
        /*0a72*/ 	.byte	0x3f
	.zero		1


	//   ....[82]....
        /*0a74*/ 	.word	0x00014180
        /*0a78*/ 	.word	0x00000005
        /*0a7c*/ 	.word	0x00000000
        /*0a80*/ 	.short	0x010a
        /*0a82*/ 	.byte	0x3f
	.zero		1


	//----- nvinfo : EIATTR_NUM_MBARRIERS
	.align		4
.L_531:
        /*0a84*/ 	.byte	0x03, 0x38
        /*0a86*/ 	.short	0x0017


	//----- nvinfo : EIATTR_EXIT_INSTR_OFFSETS
	.align		4
        /*0a88*/ 	.byte	0x04, 0x1c
        /*0a8a*/ 	.short	(.L_533 - .L_532)


	//   ....[0]....
.L_532:
        /*0a8c*/ 	.word	0x00011e30


	//----- nvinfo : EIATTR_MAX_THREADS
	.align		4
.L_533:
        /*0a90*/ 	.byte	0x04, 0x05
        /*0a92*/ 	.short	(.L_535 - .L_534)
.L_534:
        /*0a94*/ 	.word	0x00000180
        /*0a98*/ 	.word	0x00000001
        /*0a9c*/ 	.word	0x00000001


	//----- nvinfo : EIATTR_CRS_STACK_SIZE
	.align		4
.L_535:
        /*0aa0*/ 	.byte	0x04, 0x1e
        /*0aa2*/ 	.short	(.L_537 - .L_536)
.L_536:
        /*0aa4*/ 	.word	0x00000000


	//----- nvinfo : EIATTR_CBANK_PARAM_SIZE
	.align		4
.L_537:
        /*0aa8*/ 	.byte	0x03, 0x19
        /*0aaa*/ 	.short	0x0b70


	//----- nvinfo : EIATTR_PARAM_CBANK
	.align		4
        /*0aac*/ 	.byte	0x04, 0x0a
        /*0aae*/ 	.short	(.L_539 - .L_538)
	.align		4
.L_538:
        /*0ab0*/ 	.word	index@(.nv.constant0._ZN7cutlass13device_kernelIN5flash11enable_sm90INS1_16FlashAttnFwdSm90INS1_25CollectiveMainloopFwdSm90ILi2EN4cute5tupleIJNS5_1CILi1EEES8_S8_EEENS6_IJNS7_ILi128EEENS7_ILi96EEENS7_ILi64EEEEEELi256ENS_10bfloat16_tEfNS_4arch4Sm90ELb1ELb0ELb1ELb0ELb0ELb0ELb1ELb1ELb0ELb1ELb1ELb0EEENS1_21CollectiveEpilogueFwdINS6_IJSA_NS7_ILi256EEESB_EEES9_SE_SG_Li256ELb0ELb1ELb1ELb0EEENS1_19SingleTileSchedulerILb0ELb1ELb1ELi128EEEEEEEEEvNT_6ParamsE)
        /*0ab4*/ 	.short	0x0210
        /*0ab6*/ 	.short	0x0b70


	//----- nvinfo : EIATTR_SW_WAR
	.align		4
.L_539:
        /*0ab8*/ 	.byte	0x04, 0x36
        /*0aba*/ 	.short	(.L_541 - .L_540)
.L_540:
        /*0abc*/ 	.word	0x00000008
.L_541:


//--------------------- .nv.info._ZN7cutlass13device_kernelIN5flash11enable_sm90INS1_16FlashAttnFwdSm90INS1_25CollectiveMainloopFwdSm90ILi2EN4cute5tupleIJNS5_1CILi1EEES8_S8_EEENS6_IJNS7_ILi128EEENS7_ILi96EEENS7_ILi64EEEEEELi256ENS_10bfloat16_tEfNS_4arch4Sm90ELb1ELb0ELb1ELb1ELb0ELb0ELb0ELb1ELb0ELb1ELb1ELb0EEENS1_21CollectiveEpilogueFwdINS6_IJSA_NS7_ILi256EEESB_EEES9_SE_SG_Li256ELb1ELb1ELb1ELb0EEENS1_36VarlenDynamicPersistentTileSchedulerILi128ELi96ELi256ELi128ELb1ELb1ELb1ELb1ELb1ELb1EEEEEEEEEvNT_6ParamsE --------------------------
	.section	.nv.info._ZN7cutlass13device_kernelIN5flash11enable_sm90INS1_16FlashAttnFwdSm90INS1_25CollectiveMainloopFwdSm90ILi2EN4cute5tupleIJNS5_1CILi1EEES8_S8_EEENS6_IJNS7_ILi128EEENS7_ILi96EEENS7_ILi64EEEEEELi256ENS_10bfloat16_tEfNS_4arch4Sm90ELb1ELb0ELb1ELb1ELb0ELb0ELb0ELb1ELb0ELb1ELb1ELb0EEENS1_21CollectiveEpilogueFwdINS6_IJSA_NS7_ILi256EEESB_EEES9_SE_SG_Li256ELb1ELb1ELb1ELb0EEENS1_36VarlenDynamicPersistentTileSchedulerILi128ELi96ELi256ELi128ELb1ELb1ELb1ELb1ELb1ELb1EEEEEEEEEvNT_6ParamsE,"",@"SHT_CUDA_INFO"
	.sectionflags	@""
	.align	4


	//----- nvinfo : EIATTR_CUDA_API_VERSION
	.align		4
        /*0000*/ 	.byte	0x04, 0x37
        /*0002*/ 	.short	(.L_543 - .L_542)
.L_542:
        /*0004*/ 	.word	0x00000082


	//----- nvinfo : EIATTR_KPARAM_INFO
	.align		4
.L_543:
        /*0008*/ 	.byte	0x04, 0x17
        /*000a*/ 	.short	(.L_545 - .L_544)
.L_544:
        /*000c*/ 	.word	0x00000000
        /*0010*/ 	.short	0x0000
        /*0012*/ 	.short	0x0070
        /*0014*/ 	.byte	0x00, 0xf0, 0x01, 0x2a


	//----- nvinfo : EIATTR_SPARSE_MMA_MASK
	.align		4
.L_545:
        /*0018*/ 	.byte	0x03, 0x50
        /*001a*/ 	.short	0x0000


	//----- nvinfo : EIATTR_MAXREG_COUNT
	.align		4
        /*001c*/ 	.byte	0x03, 0x1b
        /*001e*/ 	.short	0x00a8


	//----- nvinfo : EIATTR_NUM_BARRIERS
	.align		4
        /*0020*/ 	.byte	0x02, 0x4c
        /*0022*/ 	.byte	0x10
	.zero		1


	//----- nvinfo : EIATTR_EXTERNS
	.align		4
        /*0024*/ 	.byte	0x04, 0x0f
        /*0026*/ 	.short	(.L_547 - .L_546)


	//   ....[0]....
	.align		4
.L_546:
        /*0028*/ 	.word	index@(__assertfail)


	//----- nvinfo : EIATTR_ANNOTATIONS
	.align		4
.L_547:
        /*002c*/ 	.byte	0x04, 0x55
        /*002e*/ 	.short	(.L_549 - .L_548)


	//   ....[0]....
.L_548:
        /* <DEDUP_REMOVED lines=69> */


	//----- nvinfo : EIATTR_MERCURY_ISA_VERSION
	.align		4
.L_549:
        /*0470*/ 	.byte	0x03, 0x5f
        /*0472*/ 	.short	0x0101


	//----- nvinfo : EIATTR_UNUSED_LOAD_BYTE_OFFSET
	.align		4
        /*0474*/ 	.byte	0x04, 0x44
        /*0476*/ 	.short	(.L_551 - .L_550)


	//   ....[0]....
.L_550:
        /*0478*/ 	.word	0x00000a30
        /*047c*/ 	.word	0x0000fff0


	//   ....[1]....
        /*0480*/ 	.word	0x00009e90
        /*0484*/ 	.word	0x0000fff0


	//----- nvinfo : EIATTR_INT_WARP_WIDE_INSTR_OFFSETS
	.align		4
.L_551:
        /*0488*/ 	.byte	0x04, 0x31
        /*048a*/ 	.short	(.L_553 - .L_552)


	//   ....[0]....
.L_552:
        /*048c*/ 	.word	0x00000130


	//   ....[1]....
        /*0490*/ 	.word	0x00000170


	//   ....[2]....
        /*0494*/ 	.word	0x000001e0


	//   ....[3]....
        /*0498*/ 	.word	0x00004190


	//   ....[4]....
        /*049c*/ 	.word	0x000100f0


	//   ....[5]....
        /*04a0*/ 	.word	0x00010180


	//   ....[6]....
        /*04a4*/ 	.word	0x00013db0


	//   ....[7]....
        /*04a8*/ 	.word	0x00013e40


	//----- nvinfo : EIATTR_COOP_GROUP_MASK_REGIDS
	.align		4
.L_553:
        /*04ac*/ 	.byte	0x04, 0x29
        /*04ae*/ 	.short	(.L_555 - .L_554)


	//   ....[0]....
.L_554:
        /*04b0*/ 	.word	0xffffffff


	//   ....[1]....
        /*04b4*/ 	.word	0xffffffff


	//   ....[2]....
        /*04b8*/ 	.word	0xffffffff


	//   ....[3]....
        /*04bc*/ 	.word	0xffffffff


	//   ....[4]....
        /*04c0*/ 	.word	0xffffffff


	//   ....[5]....
        /*04c4*/ 	.word	0xffffffff


	//   ....[6]....
        /*04c8*/ 	.word	0xffffffff


	//   ....[7]....
        /*04cc*/ 	.word	0xffffffff


	//   ....[8]....
        /*04d0*/ 	.word	0xffffffff


	//   ....[9]....
        /*04d4*/ 	.word	0xffffffff


	//   ....[10]....
        /*04d8*/ 	.word	0xffffffff


	//   ....[11]....
        /*04dc*/ 	.word	0xffffffff


	//   ....[12]....
        /*04e0*/ 	.word	0xffffffff


	//   ....[13]....
        /*04e4*/ 	.word	0xffffffff


	//   ....[14]....
        /*04e8*/ 	.word	0xffffffff


	//   ....[15]....
        /*04ec*/ 	.word	0xffffffff


	//   ....[16]....
        /*04f0*/ 	.word	0xffffffff


	//   ....[17]....
        /*04f4*/ 	.word	0xffffffff


	//   ....[18]....
        /*04f8*/ 	.word	0xffffffff


	//   ....[19]....
        /*04fc*/ 	.word	0xffffffff


	//   ....[20]....
        /*0500*/ 	.word	0xffffffff


	//   ....[21]....
        /*0504*/ 	.word	0xffffffff


	//   ....[22]....
        /*0508*/ 	.word	0xffffffff


	//   ....[23]....
        /*050c*/ 	.word	0xffffffff


	//   ....[24]....
        /*0510*/ 	.word	0xffffffff


	//   ....[25]....
        /*0514*/ 	.word	0xffffffff


	//   ....[26]....
        /*0518*/ 	.word	0xffffffff


	//   ....[27]....
        /*051c*/ 	.word	0xffffffff


	//   ....[28]....
        /*0520*/ 	.word	0xffffffff


	//   ....[29]....
        /*0524*/ 	.word	0xffffffff


	//   ....[30]....
        /*0528*/ 	.word	0xffffffff


	//   ....[31]....
        /*052c*/ 	.word	0xffffffff


	//   ....[32]....
        /*0530*/ 	.word	0xffffffff


	//   ....[33]....
        /*0534*/ 	.word	0xffffffff


	//   ....[34]....
        /*0538*/ 	.word	0xffffffff


	//   ....[35]....
        /*053c*/ 	.word	0xffffffff


	//   ....[36]....
        /*0540*/ 	.word	0xffffffff


	//   ....[37]....
        /*0544*/ 	.word	0xffffffff


	//   ....[38]....
        /*0548*/ 	.word	0xffffffff


	//   ....[39]....
        /*054c*/ 	.word	0xffffffff


	//   ....[40]....
        /*0550*/ 	.word	0xffffffff


	//   ....[41]....
        /*0554*/ 	.word	0xffffffff


	//   ....[42]....
        /*0558*/ 	.word	0xffffffff


	//   ....[43]....
        /*055c*/ 	.word	0xffffffff


	//   ....[44]....
        /*0560*/ 	.word	0xffffffff


	//   ....[45]....
        /*0564*/ 	.word	0xffffffff


	//   ....[46]....
        /*0568*/ 	.word	0xffffffff


	//   ....[47]....
        /*056c*/ 	.word	0xffffffff


	//   ....[48]....
        /*0570*/ 	.word	0xffffffff


	//   ....[49]....
        /*0574*/ 	.word	0xffffffff


	//   ....[50]....
        /*0578*/ 	.word	0xffffffff


	//   ....[51]....
        /*057c*/ 	.word	0xffffffff


	//   ....[52]....
        /*0580*/ 	.word	0xffffffff


	//   ....[53]....
        /*0584*/ 	.word	0xffffffff


	//   ....[54]....
        /*0588*/ 	.word	0xffffffff


	//   ....[55]....
        /*058c*/ 	.word	0xffffffff


	//   ....[56]....
        /*0590*/ 	.word	0xffffffff


	//   ....[57]....
        /*0594*/ 	.word	0xffffffff


	//   ....[58]....
        /*0598*/ 	.word	0xffffffff


	//   ....[59]....
        /*059c*/ 	.word	0xffffffff


	//   ....[60]....
        /*05a0*/ 	.word	0xffffffff


	//   ....[61]....
        /*05a4*/ 	.word	0xffffffff


	//   ....[62]....
        /*05a8*/ 	.word	0xffffffff


	//   ....[63]....
        /*05ac*/ 	.word	0xffffffff


	//   ....[64]....
        /*05b0*/ 	.word	0xffffffff


	//   ....[65]....
        /*05b4*/ 	.word	0xffffffff


	//   ....[66]....
        /*05b8*/ 	.word	0xffffffff


	//   ....[67]....
        /*05bc*/ 	.word	0xffffffff


	//   ....[68]....
        /*05c0*/ 	.word	0xffffffff


	//   ....[69]....
        /*05c4*/ 	.word	0xffffffff


	//   ....[70]....
        /*05c8*/ 	.word	0xffffffff


	//   ....[71]....
        /*05cc*/ 	.word	0xffffffff


	//   ....[72]....
        /*05d0*/ 	.word	0xffffffff


	//   ....[73]....
        /*05d4*/ 	.word	0xffffffff


	//   ....[74]....
        /*05d8*/ 	.word	0xffffffff


	//   ....[75]....
        /*05dc*/ 	.word	0xffffffff


	//   ....[76]....
        /*05e0*/ 	.word	0xffffffff


	//   ....[77]....
        /*05e4*/ 	.word	0xffffffff


	//   ....[78]....
        /*05e8*/ 	.word	0xffffffff


	//   ....[79]....
        /*05ec*/ 	.word	0xffffffff


	//   ....[80]....
        /*05f0*/ 	.word	0xffffffff


	//   ....[81]....
        /*05f4*/ 	.word	0xffffffff


	//   ....[82]....
        /*05f8*/ 	.word	0xffffffff


	//   ....[83]....
        /*05fc*/ 	.word	0xffffffff


	//   ....[84]....
        /*0600*/ 	.word	0xffffffff


	//   ....[85]....
        /*0604*/ 	.word	0xffffffff


	//   ....[86]....
        /*0608*/ 	.word	0xffffffff


	//   ....[87]....
        /*060c*/ 	.word	0xffffffff


	//   ....[88]....
        /*0610*/ 	.word	0xffffffff


	//   ....[89]....
        /*0614*/ 	.word	0xffffffff


	//   ....[90]....
        /*0618*/ 	.word	0xffffffff


	//   ....[91]....
        /*061c*/ 	.word	0xffffffff


	//   ....[92]....
        /*0620*/ 	.word	0xffffffff


	//   ....[93]....
        /*0624*/ 	.word	0xffffffff


	//   ....[94]....
        /*0628*/ 	.word	0xffffffff


	//   ....[95]....
        /*062c*/ 	.word	0xffffffff


	//   ....[96]....
        /*0630*/ 	.word	0xffffffff


	//   ....[97]....
        /*0634*/ 	.word	0xffffffff


	//   ....[98]....
        /*0638*/ 	.word	0xffffffff


	//   ....[99]....
        /*063c*/ 	.word	0xffffffff


	//   ....[100]....
        /*0640*/ 	.word	0xffffffff


	//   ....[101]....
        /*0644*/ 	.word	0xffffffff


	//   ....[102]....
        /*0648*/ 	.word	0xffffffff


	//   ....[103]....
        /*064c*/ 	.word	0xffffffff


	//   ....[104]....
        /*0650*/ 	.word	0xffffffff


	//   ....[105]....
        /*0654*/ 	.word	0x0500000f


	//   ....[106]....
        /*0658*/ 	.word	0x0500000f


	//   ....[107]....
        /*065c*/ 	.word	0x0500000f


	//   ....[108]....
        /*0660*/ 	.word	0x0500000f


	//   ....[109]....
        /*0664*/ 	.word	0x0500000f


	//   ....[110]....
        /*0668*/ 	.word	0x0500000f


	//   ....[111]....
        /*066c*/ 	.word	0x0500000f


	//   ....[112]....
        /*0670*/ 	.word	0x0500000f


	//   ....[113]....
        /*0674*/ 	.word	0x0500000f


	//   ....[114]....
        /*0678*/ 	.word	0x0500000f


	//   ....[115]....
        /*067c*/ 	.word	0x0500000f


	//   ....[116]....
        /*0680*/ 	.word	0x0500000f


	//   ....[117]....
        /*0684*/ 	.word	0x0500000f


	//   ....[118]....
        /*0688*/ 	.word	0x0500000f


	//   ....[119]....
        /*068c*/ 	.word	0x0500000f


	//   ....[120]....
        /*0690*/ 	.word	0x0500000f


	//   ....[121]....
        /*0694*/ 	.word	0x0500000f


	//   ....[122]....
        /*0698*/ 	.word	0x0500000f


	//   ....[123]....
        /*069c*/ 	.word	0x0500000f


	//   ....[124]....
        /*06a0*/ 	.word	0x0500000f


	//   ....[125]....
        /*06a4*/ 	.word	0x0500000f


	//   ....[126]....
        /*06a8*/ 	.word	0x0500000f


	//   ....[127]....
        /*06ac*/ 	.word	0x0500000f


	//   ....[128]....
        /*06b0*/ 	.word	0x0500000f


	//   ....[129]....
        /*06b4*/ 	.word	0x0500000f


	//   ....[130]....
        /*06b8*/ 	.word	0x0500000f


	//   ....[131]....
        /*06bc*/ 	.word	0x0500000f


	//   ....[132]....
        /*06c0*/ 	.word	0x0500000f


	//   ....[133]....
        /*06c4*/ 	.word	0x0500000f


	//   ....[134]....
        /*06c8*/ 	.word	0x0500000f


	//   ....[135]....
        /*06cc*/ 	.word	0x0500000f


	//   ....[136]....
        /*06d0*/ 	.word	0x0500000f


	//   ....[137]....
        /*06d4*/ 	.word	0x0500000f


	//   ....[138]....
        /*06d8*/ 	.word	0x0500000f


	//   ....[139]....
        /*06dc*/ 	.word	0x0500000f


	//   ....[140]....
        /*06e0*/ 	.word	0x0500000f


	//----- nvinfo : EIATTR_COOP_GROUP_INSTR_OFFSETS
	.align		4
.L_555:
        /*06e4*/ 	.byte	0x04, 0x28
        /*06e6*/ 	.short	(.L_557 - .L_556)


	//   ....[0]....
.L_556:
        /*06e8*/ 	.word	0x00000070


	//   ....[1]....
        /*06ec*/ 	.word	0x00000140


	//   ....[2]....
        /*06f0*/ 	.word	0x00000190


	//   ....[3]....
        /*06f4*/ 	.word	0x000003c0


	//   ....[4]....
        /*06f8*/ 	.word	0x00000520


	//   ....[5]....
        /*06fc*/ 	.word	0x00000640


	//   ....[6]....
        /*0700*/ 	.word	0x000007a0


	//   ....[7]....
        /*0704*/ 	.word	0x00001f50


	//   ....[8]....
        /*0708*/ 	.word	0x00002510


	//   ....[9]....
        /*070c*/ 	.word	0x00002520


	//   ....[10]....
        /*0710*/ 	.word	0x00002fb0


	//   ....[11]....
        /*0714*/ 	.word	0x00003030


	//   ....[12]....
        /*0718*/ 	.word	0x00003730


	//   ....[13]....
        /*071c*/ 	.word	0x00003780


	//   ....[14]....
        /*0720*/ 	.word	0x00004780


	//   ....[15]....
        /*0724*/ 	.word	0x000047c0


	//   ....[16]....
        /*0728*/ 	.word	0x00005670


	//   ....[17]....
        /*072c*/ 	.word	0x00005690


	//   ....[18]....
        /*0730*/ 	.word	0x00005fe0


	//   ....[19]....
        /*0734*/ 	.word	0x00006110


	//   ....[20]....
        /*0738*/ 	.word	0x000078e0


	//   ....[21]....
        /*073c*/ 	.word	0x00007940


	//   ....[22]....
        /*0740*/ 	.word	0x00008360


	//   ....[23]....
        /*0744*/ 	.word	0x000083c0


	//   ....[24]....
        /*0748*/ 	.word	0x00009410


	//   ....[25]....
        /*074c*/ 	.word	0x00009480


	//   ....[26]....
        /*0750*/ 	.word	0x000094e0


	//   ....[27]....
        /*0754*/ 	.word	0x00009510


	//   ....[28]....
        /*0758*/ 	.word	0x0000afd0


	//   ....[29]....
        /*075c*/ 	.word	0x0000afe0


	//   ....[30]....
        /*0760*/ 	.word	0x0000aff0


	//   ....[31]....
        /*0764*/ 	.word	0x0000b000


	//   ....[32]....
        /*0768*/ 	.word	0x0000baa0


	//   ....[33]....
        /*076c*/ 	.word	0x0000bac0


	//   ....[34]....
        /*0770*/ 	.word	0x0000bc70


	//   ....[35]....
        /*0774*/ 	.word	0x0000bc90


	//   ....[36]....
        /*0778*/ 	.word	0x0000bdd0


	//   ....[37]....
        /*077c*/ 	.word	0x0000bdf0


	//   ....[38]....
        /*0780*/ 	.word	0x0000bf40


	//   ....[39]....
        /*0784*/ 	.word	0x0000bf60


	//   ....[40]....
        /*0788*/ 	.word	0x0000c470


	//   ....[41]....
        /*078c*/ 	.word	0x0000c480


	//   ....[42]....
        /*0790*/ 	.word	0x0000cd30


	//   ....[43]....
        /*0794*/ 	.word	0x0000cd40


	//   ....[44]....
        /*0798*/ 	.word	0x0000df70


	//   ....[45]....
        /*079c*/ 	.word	0x0000dfa0


	//   ....[46]....
        /*07a0*/ 	.word	0x0000e110


	//   ....[47]....
        /*07a4*/ 	.word	0x0000e130


	//   ....[48]....
        /*07a8*/ 	.word	0x0000e270


	//   ....[49]....
        /*07ac*/ 	.word	0x0000e290


	//   ....[50]....
        /*07b0*/ 	.word	0x0000e3e0


	//   ....[51]....
        /*07b4*/ 	.word	0x0000e400


	//   ....[52]....
        /*07b8*/ 	.word	0x0000e5e0


	//   ....[53]....
        /*07bc*/ 	.word	0x0000e810


	//   ....[54]....
        /*07c0*/ 	.word	0x0000e840


	//   ....[55]....
        /*07c4*/ 	.word	0x0000e870


	//   ....[56]....
        /*07c8*/ 	.word	0x0000e8a0


	//   ....[57]....
        /*07cc*/ 	.word	0x0000e8d0


	//   ....[58]....
        /*07d0*/ 	.word	0x0000e900


	//   ....[59]....
        /*07d4*/ 	.word	0x0000eaa0


	//   ....[60]....
        /*07d8*/ 	.word	0x0000ead0


	//   ....[61]....
        /*07dc*/ 	.word	0x0000eb00


	//   ....[62]....
        /*07e0*/ 	.word	0x0000eb30


	//   ....[63]....
        /*07e4*/ 	.word	0x0000eb60


	//   ....[64]....
        /*07e8*/ 	.word	0x0000eb90


	//   ....[65]....
        /*07ec*/ 	.word	0x0000ec30


	//   ....[66]....
        /*07f0*/ 	.word	0x0000ec60


	//   ....[67]....
        /*07f4*/ 	.word	0x0000ec70


	//   ....[68]....
        /*07f8*/ 	.word	0x0000eca0


	//   ....[69]....
        /*07fc*/ 	.word	0x000106d0


	//   ....[70]....
        /*0800*/ 	.word	0x000111d0


	//   ....[71]....
        /*0804*/ 	.word	0x000111f0


	//   ....[72]....
        /*0808*/ 	.word	0x000112a0


	//   ....[73]....
        /*080c*/ 	.word	0x000112b0


	//   ....[74]....
        /*0810*/ 	.word	0x00011330


	//   ....[75]....
        /*0814*/ 	.word	0x00011340


	//   ....[76]....
        /*0818*/ 	.word	0x000113c0


	//   ....[77]....
        /*081c*/ 	.word	0x000113d0


	//   ....[78]....
        /*0820*/ 	.word	0x00011450


	//   ....[79]....
        /*0824*/ 	.word	0x00011460


	//   ....[80]....
        /*0828*/ 	.word	0x000114e0


	//   ....[81]....
        /*082c*/ 	.word	0x000114f0


	//   ....[82]....
        /*0830*/ 	.word	0x00011570


	//   ....[83]....
        /*0834*/ 	.word	0x00011580


	//   ....[84]....
        /*0838*/ 	.word	0x000115d0


	//   ....[85]....
        /*083c*/ 	.word	0x000115f0


	//   ....[86]....
        /*0840*/ 	.word	0x000140d0


	//   ....[87]....
        /*0844*/ 	.word	0x00014100


	//   ....[88]....
        /*0848*/ 	.word	0x00014160


	//   ....[89]....
        /*084c*/ 	.word	0x00014190


	//   ....[90]....
        /*0850*/ 	.word	0x000141c0


	//   ....[91]....
        /*0854*/ 	.word	0x000141f0


	//   ....[92]....
        /*0858*/ 	.word	0x00014220


	//   ....[93]....
        /*085c*/ 	.word	0x00014250


	//   ....[94]....
        /*0860*/ 	.word	0x00014410


	//   ....[95]....
        /*0864*/ 	.word	0x00014440


	//   ....[96]....
        /*0868*/ 	.word	0x00014470


	//   ....[97]....
        /*086c*/ 	.word	0x000144a0


	//   ....[98]....
        /*0870*/ 	.word	0x000144d0


	//   ....[99]....
        /*0874*/ 	.word	0x00014500


	//   ....[100]....
        /*0878*/ 	.word	0x000145d0


	//   ....[101]....
        /*087c*/ 	.word	0x000145f0


	//   ....[102]....
        /*0880*/ 	.word	0x00014600


	//   ....[103]....
        /*0884*/ 	.word	0x00014680


	//   ....[104]....
        /*0888*/ 	.word	0x000151b0


	//   ....[105]....
        /*088c*/ 	.word	0x00015740


	//   ....[106]....
        /*0890*/ 	.word	0x00015930


	//   ....[107]....
        /*0894*/ 	.word	0x00015980


	//   ....[108]....
        /*0898*/ 	.word	0x000159e0


	//   ....[109]....
        /*089c*/ 	.word	0x00015ad0


	//   ....[110]....
        /*08a0*/ 	.word	0x00015b30


	//   ....[111]....
        /*08a4*/ 	.word	0x00015c20


	//   ....[112]....
        /*08a8*/ 	.word	0x00015c80


	//   ....[113]....
        /*08ac*/ 	.word	0x00015d70


	//   ....[114]....
        /*08b0*/ 	.word	0x00015dd0


	//   ....[115]....
        /*08b4*/ 	.word	0x00015ec0


	//   ....[116]....
        /*08b8*/ 	.word	0x00015f20


	//   ....[117]....
        /*08bc*/ 	.word	0x00016010


	//   ....[118]....
        /*08c0*/ 	.word	0x00016070


	//   ....[119]....
        /*08c4*/ 	.word	0x00016150


	//   ....[120]....
        /*08c8*/ 	.word	0x000161b0


	//   ....[121]....
        /*08cc*/ 	.word	0x00016280


	//   ....[122]....
        /*08d0*/ 	.word	0x000165b0


	//   ....[123]....
        /*08d4*/ 	.word	0x00016650


	//   ....[124]....
        /*08d8*/ 	.word	0x000167f0


	//   ....[125]....
        /*08dc*/ 	.word	0x00016860


	//   ....[126]....
        /*08e0*/ 	.word	0x000168d0


	//   ....[127]....
        /*08e4*/ 	.word	0x00016940


	//   ....[128]....
        /*08e8*/ 	.word	0x000169b0


	//   ....[129]....
        /*08ec*/ 	.word	0x00016a30


	//   ....[130]....
        /*08f0*/ 	.word	0x00016ac0


	//   ....[131]....
        /*08f4*/ 	.word	0x00016b60


	//   ....[132]....
        /*08f8*/ 	.word	0x00016bd0


	//   ....[133]....
        /*08fc*/ 	.word	0x00016c40


	//   ....[134]....
        /*0900*/ 	.word	0x00016cb0


	//   ....[135]....
        /*0904*/ 	.word	0x00016d30


	//   ....[136]....
        /*0908*/ 	.word	0x00016da0


	//   ....[137]....
        /*090c*/ 	.word	0x00016e50


	//   ....[138]....
        /*0910*/ 	.word	0x00016ea0


	//   ....[139]....
        /*0914*/ 	.word	0x00016f50


	//   ....[140]....
        /*0918*/ 	.word	0x00017080


	//----- nvinfo : EIATTR_REG_RECONFIG
	.align		4
.L_557:
        /*091c*/ 	.byte	0x01, 0x54
	.zero		2


	//----- nvinfo : EIATTR_SYSCALL_OFFSETS
	.align		4
        /*0920*/ 	.byte	0x04, 0x46
        /*0922*/ 	.short	(.L_559 - .L_558)


	//   ....[0]....
.L_558:
        /*0924*/ 	.word	0x000020d0


	//   ....[1]....
        /*0928*/ 	.word	0x000102f0


	//   ....[2]....
        /*092c*/ 	.word	0x00010440


	//   ....[3]....
        /*0930*/ 	.word	0x00010540


	//   ....[4]....
        /*0934*/ 	.word	0x00010e00


	//----- nvinfo : EIATTR_MBARRIER_INSTR_OFFSETS
	.align		4
.L_559:
        /*0938*/ 	.byte	0x04, 0x39
        /*093a*/ 	.short	(.L_561 - .L_560)


	//   ....[0]....
.L_560:
        /*093c*/ 	.word	0x00000270
        /*0940*/ 	.word	0x000000ff
        /*0944*/ 	.word	0x00022800
        /*0948*/ 	.short	0x0100
        /*094a*/ 	.byte	0x08
	.zero		1


	//   ....[1]....
        /*094c*/ 	.word	0x00000280
        /*0950*/ 	.word	0x000000ff
        /*0954*/ 	.word	0x00022820
        /*0958*/ 	.short	0x0100
        /*095a*/ 	.byte	0x08
	.zero		1


	//   ....[2]....
        /*095c*/ 	.word	0x00000370
        /*0960*/ 	.word	0x000000ff
        /*0964*/ 	.word	0x00022830
        /*0968*/ 	.short	0x0100
        /*096a*/ 	.byte	0x08
	.zero		1


	//   ....[3]....
        /*096c*/ 	.word	0x00000380
        /*0970*/ 	.word	0x000000ff
        /*0974*/ 	.word	0x00022840
        /*0978*/ 	.short	0x0100
        /*097a*/ 	.byte	0x08
	.zero		1


	//   ....[4]....
        /*097c*/ 	.word	0x00000390
        /*0980*/ 	.word	0x000000ff
        /*0984*/ 	.word	0x00022838
        /*0988*/ 	.short	0x0100
        /*098a*/ 	.byte	0x08
	.zero		1


	//   ....[5]....
        /*098c*/ 	.word	0x000003a0
        /*0990*/ 	.word	0x000000ff
        /*0994*/ 	.word	0x00022848
        /*0998*/ 	.short	0x0100
        /*099a*/ 	.byte	0x08
	.zero		1


	//   ....[6]....
        /*099c*/ 	.word	0x000004d0
        /*09a0*/ 	.word	0x000000ff
        /*09a4*/ 	.word	0x00022850
        /*09a8*/ 	.short	0x0100
        /*09aa*/ 	.byte	0x08
	.zero		1


	//   ....[7]....
        /*09ac*/ 	.word	0x000004e0
        /*09b0*/ 	.word	0x000000ff
        /*09b4*/ 	.word	0x00022860
        /*09b8*/ 	.short	0x0100
        /*09ba*/ 	.byte	0x08
	.zero		1


	//   ....[8]....
        /*09bc*/ 	.word	0x000004f0
        /*09c0*/ 	.word	0x000000ff
        /*09c4*/ 	.word	0x00022858
        /*09c8*/ 	.short	0x0100
        /*09ca*/ 	.byte	0x08
	.zero		1


	//   ....[9]....
        /*09cc*/ 	.word	0x00000500
        /*09d0*/ 	.word	0x000000ff
        /*09d4*/ 	.word	0x00022868
        /*09d8*/ 	.short	0x0100
        /*09da*/ 	.byte	0x08
	.zero		1


	//   ....[10]....
        /*09dc*/ 	.word	0x000005f0
        /*09e0*/ 	.word	0x000000ff
        /*09e4*/ 	.word	0x00022870
        /*09e8*/ 	.short	0x0100
        /*09ea*/ 	.byte	0x06
	.zero		1


	//   ....[11]....
        /*09ec*/ 	.word	0x00000600
        /*09f0*/ 	.word	0x000000ff
        /*09f4*/ 	.word	0x00022880
        /*09f8*/ 	.short	0x0100
        /*09fa*/ 	.byte	0x06
	.zero		1


	//   ....[12]....
        /*09fc*/ 	.word	0x00000610
        /*0a00*/ 	.word	0x000000ff
        /*0a04*/ 	.word	0x00022878
        /*0a08*/ 	.short	0x0100
        /*0a0a*/ 	.byte	0x06
	.zero		1


	//   ....[13]....
        /*0a0c*/ 	.word	0x00000620
        /*0a10*/ 	.word	0x000000ff
        /*0a14*/ 	.word	0x00022888
        /*0a18*/ 	.short	0x0100
        /*0a1a*/ 	.byte	0x06
	.zero		1


	//   ....[14]....
        /*0a1c*/ 	.word	0x00000750
        /*0a20*/ 	.word	0x000000ff
        /*0a24*/ 	.word	0x00022890
        /*0a28*/ 	.short	0x0100
        /*0a2a*/ 	.byte	0x08
	.zero		1


	//   ....[15]....
        /*0a2c*/ 	.word	0x00000760
        /*0a30*/ 	.word	0x000000ff
        /*0a34*/ 	.word	0x000228a0
        /*0a38*/ 	.short	0x0100
        /*0a3a*/ 	.byte	0x08
	.zero		1


	//   ....[16]....
        /*0a3c*/ 	.word	0x00000770
        /*0a40*/ 	.word	0x000000ff
        /*0a44*/ 	.word	0x00022898
        /*0a48*/ 	.short	0x0100
        /*0a4a*/ 	.byte	0x08
	.zero		1


	//   ....[17]....
        /*0a4c*/ 	.word	0x00000780
        /*0a50*/ 	.word	0x000000ff
        /*0a54*/ 	.word	0x000228a8
        /*0a58*/ 	.short	0x0100
        /*0a5a*/ 	.byte	0x08
	.zero		1


	//   ....[18]....
        /*0a5c*/ 	.word	0x000008b0
        /*0a60*/ 	.word	0x000000ff
        /*0a64*/ 	.word	0x000228b0
        /*0a68*/ 	.short	0x0100
        /*0a6a*/ 	.byte	0x08
	.zero		1


	//   ....[19]....
        /*0a6c*/ 	.word	0x000008c0
        /*0a70*/ 	.word	0x000000ff
        /*0a74*/ 	.word	0x000228c0
        /*0a78*/ 	.short	0x0100
        /*0a7a*/ 	.byte	0x08
	.zero		1


	//   ....[20]....
        /*0a7c*/ 	.word	0x000008d0
        /*0a80*/ 	.word	0x000000ff
        /*0a84*/ 	.word	0x000228b8
        /*0a88*/ 	.short	0x0100
        /*0a8a*/ 	.byte	0x08
	.zero		1


	//   ....[21]....
        /*0a8c*/ 	.word	0x000008e0
        /*0a90*/ 	.word	0x000000ff
        /*0a94*/ 	.word	0x000228c8
        /*0a98*/ 	.short	0x0100
        /*0a9a*/ 	.byte	0x08
	.zero		1


	//   ....[22]....
        /*0a9c*/ 	.word	0x00002180
        /*0aa0*/ 	.word	0x00000006
        /*0aa4*/ 	.word	0x00022800
        /*0aa8*/ 	.short	0x010a
        /*0aaa*/ 	.byte	0x3f
	.zero		1


	//   ....[23]....
        /*0aac*/ 	.word	0x00002250
        /*0ab0*/ 	.word	0x000000ff
        /*0ab4*/ 	.word	0x00022830
        /*0ab8*/ 	.short	0x010a
        /*0aba*/ 	.byte	0x16
	.zero		1


	//   ....[24]....
        /*0abc*/ 	.word	0x00002290
        /*0ac0*/ 	.word	0x000000ff
        /*0ac4*/ 	.word	0x00022830
        /*0ac8*/ 	.short	0x010a
        /*0aca*/ 	.byte	0x16
	.zero		1


	//   ....[25]....
        /*0acc*/ 	.word	0x00003c00
        /*0ad0*/ 	.word	0x00000003
        /*0ad4*/ 	.word	0x00000000
        /*0ad8*/ 	.short	0x0101
        /*0ada*/ 	.byte	0x3f
	.zero		1


	//   ....[26]....
        /*0adc*/ 	.word	0x000040e0
        /*0ae0*/ 	.word	0x000000ff
        /*0ae4*/ 	.word	0x00022850
        /*0ae8*/ 	.short	0x010a
        /*0aea*/ 	.byte	0x16
	.zero		1


	//   ....[27]....
        /*0aec*/ 	.word	0x00004120
        /*0af0*/ 	.word	0x000000ff
        /*0af4*/ 	.word	0x00022850
        /*0af8*/ 	.short	0x010a
        /*0afa*/ 	.byte	0x16
	.zero		1


	//   ....[28]....
        /*0afc*/ 	.word	0x000044c0
        /*0b00*/ 	.word	0x000000ff
        /*0b04*/ 	.word	0x00000000
        /*0b08*/ 	.short	0x0101
        /*0b0a*/ 	.byte	0x16
	.zero		1


	//   ....[29]....
        /*0b0c*/ 	.word	0x00004620
        /*0b10*/ 	.word	0x000000ff
        /*0b14*/ 	.word	0x00022830
        /*0b18*/ 	.short	0x010a
        /*0b1a*/ 	.byte	0x1a
	.zero		1


	//   ....[30]....
        /*0b1c*/ 	.word	0x00004670
        /*0b20*/ 	.word	0x000000ff
        /*0b24*/ 	.word	0x00022830
        /*0b28*/ 	.short	0x010a
        /*0b2a*/ 	.byte	0x1a
	.zero		1


	//   ....[31]....
        /*0b2c*/ 	.word	0x000068d0
        /*0b30*/ 	.word	0x0000009c
        /*0b34*/ 	.word	0x00000000
        /*0b38*/ 	.short	0x0101
        /*0b3a*/ 	.byte	0x3f
	.zero		1


	//   ....[32]....
        /*0b3c*/ 	.word	0x00006d20
        /*0b40*/ 	.word	0x000000ff
        /*0b44*/ 	.word	0x00022850
        /*0b48*/ 	.short	0x010a
        /*0b4a*/ 	.byte	0x1a
	.zero		1


	//   ....[33]....
        /*0b4c*/ 	.word	0x00006d60
        /*0b50*/ 	.word	0x000000ff
        /*0b54*/ 	.word	0x00022850
        /*0b58*/ 	.short	0x010a
        /*0b5a*/ 	.byte	0x1a
	.zero		1


	//   ....[34]....
        /*0b5c*/ 	.word	0x00007060
        /*0b60*/ 	.word	0x00000007
        /*0b64*/ 	.word	0x00000000
        /*0b68*/ 	.short	0x0101
        /*0b6a*/ 	.byte	0x3f
	.zero		1


	//   ....[35]....
        /*0b6c*/ 	.word	0x000071d0
        /*0b70*/ 	.word	0x000000ff
        /*0b74*/ 	.word	0x00022830
        /*0b78*/ 	.short	0x010a
        /*0b7a*/ 	.byte	0x19
	.zero		1


	//   ....[36]....
        /*0b7c*/ 	.word	0x00007210
        /*0b80*/ 	.word	0x000000ff
        /*0b84*/ 	.word	0x00022830
        /*0b88*/ 	.short	0x010a
        /*0b8a*/ 	.byte	0x19
	.zero		1


	//   ....[37]....
        /*0b8c*/ 	.word	0x00008bb0
        /*0b90*/ 	.word	0x0000000f
        /*0b94*/ 	.word	0x00000000
        /*0b98*/ 	.short	0x0101
        /*0b9a*/ 	.byte	0x3f
	.zero		1


	//   ....[38]....
        /*0b9c*/ 	.word	0x000090a0
        /*0ba0*/ 	.word	0x000000ff
        /*0ba4*/ 	.word	0x00022850
        /*0ba8*/ 	.short	0x010a
        /*0baa*/ 	.byte	0x19
	.zero		1


	//   ....[39]....
        /*0bac*/ 	.word	0x000090e0
        /*0bb0*/ 	.word	0x000000ff
        /*0bb4*/ 	.word	0x00022850
        /*0bb8*/ 	.short	0x010a
        /*0bba*/ 	.byte	0x19
	.zero		1


	//   ....[40]....
        /*0bbc*/ 	.word	0x000093f0
        /*0bc0*/ 	.word	0x0000000c
        /*0bc4*/ 	.word	0x00000000
        /*0bc8*/ 	.short	0x0101
        /*0bca*/ 	.byte	0x3f
	.zero		1


	//   ....[41]....
        /*0bcc*/ 	.word	0x0000bad0
        /*0bd0*/ 	.word	0x000000ff
        /*0bd4*/ 	.word	0x00000000
        /*0bd8*/ 	.short	0x0101
        /*0bda*/ 	.byte	0x08
	.zero		1


	//   ....[42]....
        /*0bdc*/ 	.word	0x0000c2e0
        /*0be0*/ 	.word	0x000000ff
        /*0be4*/ 	.word	0x00000000
        /*0be8*/ 	.short	0x0101
        /*0bea*/ 	.byte	0x08
	.zero		1


	//   ....[43]....
        /*0bec*/ 	.word	0x00010940
        /*0bf0*/ 	.word	0x00000000
        /*0bf4*/ 	.word	0x00022840
        /*0bf8*/ 	.short	0x010a
        /*0bfa*/ 	.byte	0x3f
	.zero		1


	//   ....[44]....
        /*0bfc*/ 	.word	0x00011690
        /*0c00*/ 	.word	0x00000012
        /*0c04*/ 	.word	0x00022800
        /*0c08*/ 	.short	0x0107
        /*0c0a*/ 	.byte	0x3f
	.zero		1


	//   ....[45]....
        /*0c0c*/ 	.word	0x00011780
        /*0c10*/ 	.word	0x00000012
        /*0c14*/ 	.word	0x00022800
        /*0c18*/ 	.short	0x0101
        /*0c1a*/ 	.byte	0x3f
	.zero		1


	//   ....[46]....
        /*0c1c*/ 	.word	0x000117a0
        /*0c20*/ 	.word	0x00000012
        /*0c24*/ 	.word	0x00022820
        /*0c28*/ 	.short	0x010a
        /*0c2a*/ 	.byte	0x3f
	.zero		1


	//   ....[47]....
        /*0c2c*/ 	.word	0x00011880
        /*0c30*/ 	.word	0x00000002
        /*0c34*/ 	.word	0x00022860
        /*0c38*/ 	.short	0x010a
        /*0c3a*/ 	.byte	0x3f
	.zero		1


	//   ....[48]....
        /*0c3c*/ 	.word	0x00012130
        /*0c40*/ 	.word	0x00000003
        /*0c44*/ 	.word	0x00022840
        /*0c48*/ 	.short	0x010a
        /*0c4a*/ 	.byte	0x3f
	.zero		1


	//   ....[49]....
        /*0c4c*/ 	.word	0x00012380
        /*0c50*/ 	.word	0x00000003
        /*0c54*/ 	.word	0x00022860
        /*0c58*/ 	.short	0x010a
        /*0c5a*/ 	.byte	0x3f
	.zero		1


	//   ....[50]....
        /*0c5c*/ 	.word	0x00012b70
        /*0c60*/ 	.word	0x00000004
        /*0c64*/ 	.word	0x00022840
        /*0c68*/ 	.short	0x010a
        /*0c6a*/ 	.byte	0x3f
	.zero		1


	//   ....[51]....
        /*0c6c*/ 	.word	0x00012dc0
        /*0c70*/ 	.word	0x00000004
        /*0c74*/ 	.word	0x00022860
        /*0c78*/ 	.short	0x010a
        /*0c7a*/ 	.byte	0x3f
	.zero		1


	//   ....[52]....
        /*0c7c*/ 	.word	0x00013540
        /*0c80*/ 	.word	0x00000002
        /*0c84*/ 	.word	0x00022840
        /*0c88*/ 	.short	0x010a
        /*0c8a*/ 	.byte	0x3f
	.zero		1


	//   ....[53]....
        /*0c8c*/ 	.word	0x00013790
        /*0c90*/ 	.word	0x00000002
        /*0c94*/ 	.word	0x00022860
        /*0c98*/ 	.short	0x010a
        /*0c9a*/ 	.byte	0x3f
	.zero		1


	//   ....[54]....
        /*0c9c*/ 	.word	0x00015130
        /*0ca0*/ 	.word	0x00000000
        /*0ca4*/ 	.word	0x00022820
        /*0ca8*/ 	.short	0x010a
        /*0caa*/ 	.byte	0x3f
	.zero		1


	//   ....[55]....
        /*0cac*/ 	.word	0x00015320
        /*0cb0*/ 	.word	0x00000006
        /*0cb4*/ 	.word	0x00000000
        /*0cb8*/ 	.short	0x010a
        /*0cba*/ 	.byte	0x3f
	.zero		1


	//   ....[56]....
        /*0cbc*/ 	.word	0x00015350
        /*0cc0*/ 	.word	0x00000007
        /*0cc4*/ 	.word	0x00000000
        /*0cc8*/ 	.short	0x010a
        /*0cca*/ 	.byte	0x3f
	.zero		1


	//   ....[57]....
        /*0ccc*/ 	.word	0x000153b0
        /*0cd0*/ 	.word	0x00000004
        /*0cd4*/ 	.word	0x00000000
        /*0cd8*/ 	.short	0x010a
        /*0cda*/ 	.byte	0x3f
	.zero		1


	//   ....[58]....
        /*0cdc*/ 	.word	0x000153e0
        /*0ce0*/ 	.word	0x00000003
        /*0ce4*/ 	.word	0x00000000
        /*0ce8*/ 	.short	0x010a
        /*0cea*/ 	.byte	0x3f
	.zero		1


	//   ....[59]....
        /*0cec*/ 	.word	0x00015440
        /*0cf0*/ 	.word	0x00000006
        /*0cf4*/ 	.word	0x00022800
        /*0cf8*/ 	.short	0x010a
        /*0cfa*/ 	.byte	0x3f
	.zero		1


	//   ....[60]....
        /*0cfc*/ 	.word	0x000154a0
        /*0d00*/ 	.word	0x00000000
        /*0d04*/ 	.word	0x00022830
        /*0d08*/ 	.short	0x010a
        /*0d0a*/ 	.byte	0x3f
	.zero		1


	//   ....[61]....
        /*0d0c*/ 	.word	0x00015500
        /*0d10*/ 	.word	0x0000000a
        /*0d14*/ 	.word	0x00022850
        /*0d18*/ 	.short	0x010a
        /*0d1a*/ 	.byte	0x3f
	.zero		1


	//   ....[62]....
        /*0d1c*/ 	.word	0x00015560
        /*0d20*/ 	.word	0x00000005
        /*0d24*/ 	.word	0x00022830
        /*0d28*/ 	.short	0x010a
        /*0d2a*/ 	.byte	0x3f
	.zero		1


	//   ....[63]....
        /*0d2c*/ 	.word	0x000155b0
        /*0d30*/ 	.word	0x00000007
        /*0d34*/ 	.word	0x00022850
        /*0d38*/ 	.short	0x010a
        /*0d3a*/ 	.byte	0x3f
	.zero		1


	//   ....[64]....
        /*0d3c*/ 	.word	0x00015610
        /*0d40*/ 	.word	0x00000005
        /*0d44*/ 	.word	0x00022830
        /*0d48*/ 	.short	0x010a
        /*0d4a*/ 	.byte	0x3f
	.zero		1


	//   ....[65]....
        /*0d4c*/ 	.word	0x00015660
        /*0d50*/ 	.word	0x0000000c
        /*0d54*/ 	.word	0x00022850
        /*0d58*/ 	.short	0x010a
        /*0d5a*/ 	.byte	0x3f
	.zero		1


	//   ....[66]....
        /*0d5c*/ 	.word	0x00015800
        /*0d60*/ 	.word	0x00000000
        /*0d64*/ 	.word	0x00022840
        /*0d68*/ 	.short	0x010a
        /*0d6a*/ 	.byte	0x3f
	.zero		1


	//   ....[67]....
        /*0d6c*/ 	.word	0x000162c0
        /*0d70*/ 	.word	0x00000012
        /*0d74*/ 	.word	0x00022820
        /*0d78*/ 	.short	0x010a
        /*0d7a*/ 	.byte	0x3f
	.zero		1


	//   ....[68]....
        /*0d7c*/ 	.word	0x00016310
        /*0d80*/ 	.word	0x00000002
        /*0d84*/ 	.word	0x00022860
        /*0d88*/ 	.short	0x010a
        /*0d8a*/ 	.byte	0x3f
	.zero		1


	//   ....[69]....
        /*0d8c*/ 	.word	0x00016360
        /*0d90*/ 	.word	0x00000003
        /*0d94*/ 	.word	0x00022840
        /*0d98*/ 	.short	0x010a
        /*0d9a*/ 	.byte	0x3f
	.zero		1


	//   ....[70]....
        /*0d9c*/ 	.word	0x000163b0
        /*0da0*/ 	.word	0x00000003
        /*0da4*/ 	.word	0x00022860
        /*0da8*/ 	.short	0x010a
        /*0daa*/ 	.byte	0x3f
	.zero		1


	//   ....[71]....
        /*0dac*/ 	.word	0x00016400
        /*0db0*/ 	.word	0x00000004
        /*0db4*/ 	.word	0x00022840
        /*0db8*/ 	.short	0x010a
        /*0dba*/ 	.byte	0x3f
	.zero		1


	//   ....[72]....
        /*0dbc*/ 	.word	0x00016450
        /*0dc0*/ 	.word	0x00000004
        /*0dc4*/ 	.word	0x00022860
        /*0dc8*/ 	.short	0x010a
        /*0dca*/ 	.byte	0x3f
	.zero		1


	//   ....[73]....
        /*0dcc*/ 	.word	0x000164a0
        /*0dd0*/ 	.word	0x00000002
        /*0dd4*/ 	.word	0x00022840
        /*0dd8*/ 	.short	0x010a
        /*0dda*/ 	.byte	0x3f
	.zero		1


	//   ....[74]....
        /*0ddc*/ 	.word	0x000164f0
        /*0de0*/ 	.word	0x00000002
        /*0de4*/ 	.word	0x00022860
        /*0de8*/ 	.short	0x010a
        /*0dea*/ 	.byte	0x3f
	.zero		1


	//   ....[75]....
        /*0dec*/ 	.word	0x00016fa0
        /*0df0*/ 	.word	0x00000000
        /*0df4*/ 	.word	0x00022820
        /*0df8*/ 	.short	0x010a
        /*0dfa*/ 	.byte	0x3f
	.zero		1


	//   ....[76]....
        /*0dfc*/ 	.word	0x00017140
        /*0e00*/ 	.word	0x00000006
        /*0e04*/ 	.word	0x00000000
        /*0e08*/ 	.short	0x010a
        /*0e0a*/ 	.byte	0x3f
	.zero		1


	//   ....[77]....
        /*0e0c*/ 	.word	0x00017190
        /*0e10*/ 	.word	0x00000007
        /*0e14*/ 	.word	0x00000000
        /*0e18*/ 	.short	0x010a
        /*0e1a*/ 	.byte	0x3f
	.zero		1


	//   ....[78]....
        /*0e1c*/ 	.word	0x000171e0
        /*0e20*/ 	.word	0x00000004
        /*0e24*/ 	.word	0x00000000
        /*0e28*/ 	.short	0x010a
        /*0e2a*/ 	.byte	0x3f
	.zero		1


	//----- nvinfo : EIATTR_NUM_MBARRIERS
	.align		4
.L_561:
        /*0e2c*/ 	.byte	0x03, 0x38
        /*0e2e*/ 	.short	0x0016


	//----- nvinfo : EIATTR_EXIT_INSTR_OFFSETS
	.align		4
        /*0e30*/ 	.byte	0x04, 0x1c
        /*0e32*/ 	.short	(.L_563 - .L_562)


	//   ....[0]....
.L_562:
        /*0e34*/ 	.word	0x00000a70


	//   ....[1]....
        /*0e38*/ 	.word	0x0000e580


	//   ....[2]....
        /*0e3c*/ 	.word	0x00015430


	//----- nvinfo : EIATTR_MAX_THREADS
	.align		4
.L_563:
        /*0e40*/ 	.byte	0x04, 0x05
        /*0e42*/ 	.short	(.L_565 - .L_564)
.L_564:
        /*0e44*/ 	.word	0x00000180
        /*0e48*/ 	.word	0x00000001
        /*0e4c*/ 	.word	0x00000001


	//----- nvinfo : EIATTR_CRS_STACK_SIZE
	.align		4
.L_565:
        /*0e50*/ 	.byte	0x04, 0x1e
        /*0e52*/ 	.short	(.L_567 - .L_566)
.L_566:
        /*0e54*/ 	.word	0x00000000


	//----- nvinfo : EIATTR_CBANK_PARAM_SIZE
	.align		4
.L_567:
        /*0e58*/ 	.byte	0x03, 0x19
        /*0e5a*/ 	.short	0x0af0


	//----- nvinfo : EIATTR_PARAM_CBANK
	.align		4
        /*0e5c*/ 	.byte	0x04, 0x0a
        /*0e5e*/ 	.short	(.L_569 - .L_568)
	.align		4
.L_568:
        /*0e60*/ 	.word	index@(.nv.constant0._ZN7cutlass13device_kernelIN5flash11enable_sm90INS1_16FlashAttnFwdSm90INS1_25CollectiveMainloopFwdSm90ILi2EN4cute5tupleIJNS5_1CILi1EEES8_S8_EEENS6_IJNS7_ILi128EEENS7_ILi96EEENS7_ILi64EEEEEELi256ENS_10bfloat16_tEfNS_4arch4Sm90ELb1ELb0ELb1ELb1ELb0ELb0ELb0ELb1ELb0ELb1ELb1ELb0EEENS1_21CollectiveEpilogueFwdINS6_IJSA_NS7_ILi256EEESB_EEES9_SE_SG_Li256ELb1ELb1ELb1ELb0EEENS1_36VarlenDynamicPersistentTileSchedulerILi128ELi96ELi256ELi128ELb1ELb1ELb1ELb1ELb1ELb1EEEEEEEEEvNT_6ParamsE)
        /*0e64*/ 	.short	0x0210
        /*0e66*/ 	.short	0x0af0


	//----- nvinfo : EIATTR_SW_WAR
	.align		4
.L_569:
        /*0e68*/ 	.byte	0x04, 0x36
        /*0e6a*/ 	.short	(.L_571 - .L_570)
.L_570:
        /*0e6c*/ 	.word	0x00000008
.L_571:


//--------------------- .nv.info._ZN7cutlass13device_kernelIN5flash11enable_sm90INS1_16FlashAttnFwdSm90INS1_25CollectiveMainloopFwdSm90ILi2EN4cute5tupleIJNS5_1CILi1EEES8_S8_EEENS6_IJNS7_ILi128EEENS7_ILi96EEENS7_ILi64EEEEEELi256ENS_10bfloat16_tEfNS_4arch4Sm90ELb1ELb0ELb1ELb1ELb0ELb1ELb0ELb1ELb0ELb1ELb1ELb0EEENS1_21CollectiveEpilogueFwdINS6_IJSA_NS7_ILi256EEESB_EEES9_SE_SG_Li256ELb1ELb1ELb1ELb0EEENS1_36VarlenDynamicPersistentTileSchedulerILi128ELi96ELi256ELi128ELb1ELb1ELb1ELb1ELb1ELb1EEEEEEEEEvNT_6ParamsE --------------------------
	.section	.nv.info._ZN7cutlass13device_kernelIN5flash11enable_sm90INS1_16FlashAttnFwdSm90INS1_25CollectiveMainloopFwdSm90ILi2EN4cute5tupleIJNS5_1CILi1EEES8_S8_EEENS6_IJNS7_ILi128EEENS7_ILi96EEENS7_ILi64EEEEEELi256ENS_10bfloat16_tEfNS_4arch4Sm90ELb1ELb0ELb1ELb1ELb0ELb1ELb0ELb1ELb0ELb1ELb1ELb0EEENS1_21CollectiveEpilogueFwdINS6_IJSA_NS7_ILi256EEESB_EEES9_SE_SG_Li256ELb1ELb1ELb1ELb0EEENS1_36VarlenDynamicPersistentTileSchedulerILi128ELi96ELi256ELi128ELb1ELb1ELb1ELb1ELb1ELb1EEEEEEEEEvNT_6ParamsE,"",@"SHT_CUDA_INFO"
	.sectionflags	@""
	.align	4


	//----- nvinfo : EIATTR_CUDA_API_VERSION
	.align		4
        /*0000*/ 	.byte	0x04, 0x37
        /*0002*/ 	.short	(.L_573 - .L_572)
.L_572:
        /*0004*/ 	.word	0x00000082


	//----- nvinfo : EIATTR_KPARAM_INFO
	.align		4
.L_573:
        /*0008*/ 	.byte	0x04, 0x17
        /*000a*/ 	.short	(.L_575 - .L_574)
.L_574:
        /*000c*/ 	.word	0x00000000
        /*0010*/ 	.short	0x0000
        /*0012*/ 	.short	0x0070
        /*0014*/ 	.byte	0x00, 0xf0, 0x01, 0x2a


	//----- nvinfo : EIATTR_SPARSE_MMA_MASK
	.align		4
.L_575:
        /*0018*/ 	.byte	0x03, 0x50
        /*001a*/ 	.short	0x0000


	//----- nvinfo : EIATTR_MAXREG_COUNT
	.align		4
        /*001c*/ 	.byte	0x03, 0x1b
        /*001e*/ 	.short	0x00a8


	//----- nvinfo : EIATTR_NUM_BARRIERS
	.align		4
        /*0020*/ 	.byte	0x02, 0x4c
        /*0022*/ 	.byte	0x10
	.zero		1


	//----- nvinfo : EIATTR_EXTERNS
	.align		4
        /*0024*/ 	.byte	0x04, 0x0f
        /*0026*/ 	.short	(.L_577 - .L_576)


	//   ....[0]....
	.align		4
.L_576:
        /*0028*/ 	.word	index@(__assertfail)


	//----- nvinfo : EIATTR_ANNOTATIONS
	.align		4
.L_577:
        /*002c*/ 	.byte	0x04, 0x55
        /*002e*/ 	.short	(.L_579 - .L_578)


	//   ....[0]....
.L_578:
        /* <DEDUP_REMOVED lines=87> */


	//----- nvinfo : EIATTR_MERCURY_ISA_VERSION
	.align		4
.L_579:
        /*0590*/ 	.byte	0x03, 0x5f
        /*0592*/ 	.short	0x0101


	//----- nvinfo : EIATTR_UNUSED_LOAD_BYTE_OFFSET
	.align		4
        /*0594*/ 	.byte	0x04, 0x44
        /*0596*/ 	.short	(.L_581 - .L_580)


	//   ....[0]....
.L_580:
        /*0598*/ 	.word	0x00000ae0
        /*059c*/ 	.word	0x0000fff0


	//   ....[1]....
        /*05a0*/ 	.word	0x00011a60
        /*05a4*/ 	.word	0x0000fff0


	//----- nvinfo : EIATTR_INT_WARP_WIDE_INSTR_OFFSETS
	.align		4
.L_581:
        /*05a8*/ 	.byte	0x04, 0x31
        /*05aa*/ 	.short	(.L_583 - .L_582)


	//   ....[0]....
.L_582:
        /*05ac*/ 	.word	0x00000190


	//   ....[1]....
        /*05b0*/ 	.word	0x000001d0


	//   ....[2]....
        /*05b4*/ 	.word	0x00000240


	//   ....[3]....
        /*05b8*/ 	.word	0x00019d20


	//   ....[4]....
        /*05bc*/ 	.word	0x00019db0


	//   ....[5]....
        /*05c0*/ 	.word	0x0001da20


	//   ....[6]....
        /*05c4*/ 	.word	0x0001dab0


	//----- nvinfo : EIATTR_COOP_GROUP_MASK_REGIDS
	.align		4
.L_583:
        /*05c8*/ 	.byte	0x04, 0x29
        /*05ca*/ 	.short	(.L_585 - .L_584)


	//   ....[0]....
.L_584:
        /*05cc*/ 	.word	0xffffffff


	//   ....[1]....
        /*05d0*/ 	.word	0xffffffff


	//   ....[2]....
        /*05d4*/ 	.word	0xffffffff


	//   ....[3]....
        /*05d8*/ 	.word	0xffffffff


	//   ....[4]....
        /*05dc*/ 	.word	0xffffffff


	//   ....[5]....
        /*05e0*/ 	.word	0xffffffff


	//   ....[6]....
        /*05e4*/ 	.word	0xffffffff


	//   ....[7]....
        /*05e8*/ 	.word	0xffffffff


	//   ....[8]....
        /*05ec*/ 	.word	0xffffffff


	//   ....[9]....
        /*05f0*/ 	.word	0xffffffff


	//   ....[10]....
        /*05f4*/ 	.word	0xffffffff


	//   ....[11]....
        /*05f8*/ 	.word	0xffffffff


	//   ....[12]....
        /*05fc*/ 	.word	0xffffffff


	//   ....[13]....
        /*0600*/ 	.word	0xffffffff


	//   ....[14]....
        /*0604*/ 	.word	0xffffffff


	//   ....[15]....
        /*0608*/ 	.word	0xffffffff


	//   ....[16]....
        /*060c*/ 	.word	0xffffffff


	//   ....[17]....
        /*0610*/ 	.word	0xffffffff


	//   ....[18]....
        /*0614*/ 	.word	0xffffffff


	//   ....[19]....
        /*0618*/ 	.word	0xffffffff


	//   ....[20]....
        /*061c*/ 	.word	0xffffffff


	//   ....[21]....
        /*0620*/ 	.word	0xffffffff


	//   ....[22]....
        /*0624*/ 	.word	0xffffffff


	//   ....[23]....
        /*0628*/ 	.word	0xffffffff


	//   ....[24]....
        /*062c*/ 	.word	0xffffffff


	//   ....[25]....
        /*0630*/ 	.word	0xffffffff


	//   ....[26]....
        /*0634*/ 	.word	0xffffffff


	//   ....[27]....
        /*0638*/ 	.word	0xffffffff


	//   ....[28]....
        /*063c*/ 	.word	0xffffffff


	//   ....[29]....
        /*0640*/ 	.word	0xffffffff


	//   ....[30]....
        /*0644*/ 	.word	0xffffffff


	//   ....[31]....
        /*0648*/ 	.word	0xffffffff


	//   ....[32]....
        /*064c*/ 	.word	0xffffffff


	//   ....[33]....
        /*0650*/ 	.word	0xffffffff


	//   ....[34]....
        /*0654*/ 	.word	0xffffffff


	//   ....[35]....
        /*0658*/ 	.word	0xffffffff


	//   ....[36]....
        /*065c*/ 	.word	0xffffffff


	//   ....[37]....
        /*0660*/ 	.word	0xffffffff


	//   ....[38]....
        /*0664*/ 	.word	0xffffffff


	//   ....[39]....
        /*0668*/ 	.word	0xffffffff


	//   ....[40]....
        /*066c*/ 	.word	0xffffffff


	//   ....[41]....
        /*0670*/ 	.word	0xffffffff


	//   ....[42]....
        /*0674*/ 	.word	0xffffffff


	//   ....[43]....
        /*0678*/ 	.word	0xffffffff


	//   ....[44]....
        /*067c*/ 	.word	0xffffffff


	//   ....[45]....
        /*0680*/ 	.word	0xffffffff


	//   ....[46]....
        /*0684*/ 	.word	0xffffffff


	//   ....[47]....
        /*0688*/ 	.word	0xffffffff


	//   ....[48]....
        /*068c*/ 	.word	0xffffffff


	//   ....[49]....
        /*0690*/ 	.word	0xffffffff


	//   ....[50]....
        /*0694*/ 	.word	0xffffffff


	//   ....[51]....
        /*0698*/ 	.word	0xffffffff


	//   ....[52]....
        /*069c*/ 	.word	0xffffffff


	//   ....[53]....
        /*06a0*/ 	.word	0xffffffff


	//   ....[54]....
        /*06a4*/ 	.word	0xffffffff


	//   ....[55]....
        /*06a8*/ 	.word	0xffffffff


	//   ....[56]....
        /*06ac*/ 	.word	0xffffffff


	//   ....[57]....
        /*06b0*/ 	.word	0xffffffff


	//   ....[58]....
        /*06b4*/ 	.word	0xffffffff


	//   ....[59]....
        /*06b8*/ 	.word	0xffffffff


	//   ....[60]....
        /*06bc*/ 	.word	0xffffffff


	//   ....[61]....
        /*06c0*/ 	.word	0xffffffff


	//   ....[62]....
        /*06c4*/ 	.word	0xffffffff


	//   ....[63]....
        /*06c8*/ 	.word	0xffffffff


	//   ....[64]....
        /*06cc*/ 	.word	0xffffffff


	//   ....[65]....
        /*06d0*/ 	.word	0xffffffff


	//   ....[66]....
        /*06d4*/ 	.word	0xffffffff


	//   ....[67]....
        /*06d8*/ 	.word	0xffffffff


	//   ....[68]....
        /*06dc*/ 	.word	0xffffffff


	//   ....[69]....
        /*06e0*/ 	.word	0xffffffff


	//   ....[70]....
        /*06e4*/ 	.word	0xffffffff


	//   ....[71]....
        /*06e8*/ 	.word	0xffffffff


	//   ....[72]....
        /*06ec*/ 	.word	0xffffffff


	//   ....[73]....
        /*06f0*/ 	.word	0xffffffff


	//   ....[74]....
        /*06f4*/ 	.word	0xffffffff


	//   ....[75]....
        /*06f8*/ 	.word	0xffffffff


	//   ....[76]....
        /*06fc*/ 	.word	0xffffffff


	//   ....[77]....
        /*0700*/ 	.word	0xffffffff


	//   ....[78]....
        /*0704*/ 	.word	0xffffffff


	//   ....[79]....
        /*0708*/ 	.word	0xffffffff


	//   ....[80]....
        /*070c*/ 	.word	0xffffffff


	//   ....[81]....
        /*0710*/ 	.word	0xffffffff


	//   ....[82]....
        /*0714*/ 	.word	0xffffffff


	//   ....[83]....
        /*0718*/ 	.word	0xffffffff


	//   ....[84]....
        /*071c*/ 	.word	0xffffffff


	//   ....[85]....
        /*0720*/ 	.word	0xffffffff


	//   ....[86]....
        /*0724*/ 	.word	0xffffffff


	//   ....[87]....
        /*0728*/ 	.word	0xffffffff


	//   ....[88]....
        /*072c*/ 	.word	0xffffffff


	//   ....[89]....
        /*0730*/ 	.word	0xffffffff


	//   ....[90]....
        /*0734*/ 	.word	0xffffffff


	//   ....[91]....
        /*0738*/ 	.word	0xffffffff


	//   ....[92]....
        /*073c*/ 	.word	0xffffffff


	//   ....[93]....
        /*0740*/ 	.word	0xffffffff


	//   ....[94]....
        /*0744*/ 	.word	0xffffffff


	//   ....[95]....
        /*0748*/ 	.word	0xffffffff


	//   ....[96]....
        /*074c*/ 	.word	0xffffffff


	//   ....[97]....
        /*0750*/ 	.word	0xffffffff


	//   ....[98]....
        /*0754*/ 	.word	0xffffffff


	//   ....[99]....
        /*0758*/ 	.word	0xffffffff


	//   ....[100]....
        /*075c*/ 	.word	0xffffffff


	//   ....[101]....
        /*0760*/ 	.word	0xffffffff


	//   ....[102]....
        /*0764*/ 	.word	0xffffffff


	//   ....[103]....
        /*0768*/ 	.word	0xffffffff


	//   ....[104]....
        /*076c*/ 	.word	0xffffffff


	//   ....[105]....
        /*0770*/ 	.word	0xffffffff


	//   ....[106]....
        /*0774*/ 	.word	0xffffffff


	//   ....[107]....
        /*0778*/ 	.word	0xffffffff


	//   ....[108]....
        /*077c*/ 	.word	0xffffffff


	//   ....[109]....
        /*0780*/ 	.word	0xffffffff


	//   ....[110]....
        /*0784*/ 	.word	0xffffffff


	//   ....[111]....
        /*0788*/ 	.word	0xffffffff


	//   ....[112]....
        /*078c*/ 	.word	0xffffffff


	//   ....[113]....
        /*0790*/ 	.word	0xffffffff


	//   ....[114]....
        /*0794*/ 	.word	0xffffffff


	//   ....[115]....
        /*0798*/ 	.word	0xffffffff


	//   ....[116]....
        /*079c*/ 	.word	0xffffffff


	//   ....[117]....
        /*07a0*/ 	.word	0xffffffff


	//   ....[118]....
        /*07a4*/ 	.word	0xffffffff


	//   ....[119]....
        /*07a8*/ 	.word	0xffffffff


	//   ....[120]....
        /*07ac*/ 	.word	0xffffffff


	//   ....[121]....
        /*07b0*/ 	.word	0xffffffff


	//   ....[122]....
        /*07b4*/ 	.word	0x0500000f


	//   ....[123]....
        /*07b8*/ 	.word	0x0500000f


	//   ....[124]....
        /*07bc*/ 	.word	0x0500000f


	//   ....[125]....
        /*07c0*/ 	.word	0x0500000f


	//   ....[126]....
        /*07c4*/ 	.word	0x0500000f


	//   ....[127]....
        /*07c8*/ 	.word	0x0500000f


	//   ....[128]....
        /*07cc*/ 	.word	0x0500000f


	//   ....[129]....
        /*07d0*/ 	.word	0x0500000f


	//   ....[130]....
        /*07d4*/ 	.word	0x0500000f


	//   ....[131]....
        /*07d8*/ 	.word	0x0500000f


	//   ....[132]....
        /*07dc*/ 	.word	0x0500000f


	//   ....[133]....
        /*07e0*/ 	.word	0x0500000f


	//   ....[134]....
        /*07e4*/ 	.word	0x0500000f


	//   ....[135]....
        /*07e8*/ 	.word	0x0500000f


	//   ....[136]....
        /*07ec*/ 	.word	0x0500000f


	//   ....[137]....
        /*07f0*/ 	.word	0x0500000f


	//   ....[138]....
        /*07f4*/ 	.word	0x0500000f


	//   ....[139]....
        /*07f8*/ 	.word	0x0500000f


	//   ....[140]....
        /*07fc*/ 	.word	0x0500000f


	//   ....[141]....
        /*0800*/ 	.word	0x0500000f


	//   ....[142]....
        /*0804*/ 	.word	0x0500000f


	//   ....[143]....
        /*0808*/ 	.word	0x0500000f


	//   ....[144]....
        /*080c*/ 	.word	0x0500000f


	//   ....[145]....
        /*0810*/ 	.word	0x0500000f


	//   ....[146]....
        /*0814*/ 	.word	0x0500000f


	//   ....[147]....
        /*0818*/ 	.word	0x0500000f


	//   ....[148]....
        /*081c*/ 	.word	0x0500000f


	//   ....[149]....
        /*0820*/ 	.word	0x0500000f


	//   ....[150]....
        /*0824*/ 	.word	0x0500000f


	//   ....[151]....
        /*0828*/ 	.word	0x0500000f


	//   ....[152]....
        /*082c*/ 	.word	0x0500000f


	//   ....[153]....
        /*0830*/ 	.word	0x0500000f


	//   ....[154]....
        /*0834*/ 	.word	0x0500000f


	//   ....[155]....
        /*0838*/ 	.word	0x0500000f


	//   ....[156]....
        /*083c*/ 	.word	0x0500000f


	//   ....[157]....
        /*0840*/ 	.word	0x0500000f


	//   ....[158]....
        /*0844*/ 	.word	0x0500000f


	//   ....[159]....
        /*0848*/ 	.word	0x0500000f


	//   ....[160]....
        /*084c*/ 	.word	0x0500000f


	//   ....[161]....
        /*0850*/ 	.word	0x0500000f


	//   ....[162]....
        /*0854*/ 	.word	0x0500000f


	//   ....[163]....
        /*0858*/ 	.word	0x0500000f


	//   ....[164]....
        /*085c*/ 	.word	0x0500000f


	//   ....[165]....
        /*0860*/ 	.word	0x0500000f


	//   ....[166]....
        /*0864*/ 	.word	0x0500000f


	//   ....[167]....
        /*0868*/ 	.word	0x0500000f


	//   ....[168]....
        /*086c*/ 	.word	0x0500000f


	//   ....[169]....
        /*0870*/ 	.word	0x0500000f


	//   ....[170]....
        /*0874*/ 	.word	0x0500000f


	//   ....[171]....
        /*0878*/ 	.word	0x0500000f


	//   ....[172]....
        /*087c*/ 	.word	0x0500000f


	//   ....[173]....
        /*0880*/ 	.word	0x0500000f


	//   ....[174]....
        /*0884*/ 	.word	0x0500000f


	//   ....[175]....
        /*0888*/ 	.word	0x0500000f


	//   ....[176]....
        /*088c*/ 	.word	0x0500000f


	//   ....[177]....
        /*0890*/ 	.word	0x0500000f


	//   ....[178]....
        /*0894*/ 	.word	0x0500000f


	//   ....[179]....
        /*0898*/ 	.word	0x0500000f


	//   ....[180]....
        /*089c*/ 	.word	0x0500000f


	//   ....[181]....
        /*08a0*/ 	.word	0x0500000f


	//   ....[182]....
        /*08a4*/ 	.word	0x0500000f


	//   ....[183]....
        /*08a8*/ 	.word	0x0500000f


	//   ....[184]....
        /*08ac*/ 	.word	0x0500000f


	//   ....[185]....
        /*08b0*/ 	.word	0x0500000f


	//   ....[186]....
        /*08b4*/ 	.word	0x0500000f


	//   ....[187]....
        /*08b8*/ 	.word	0x0500000f


	//   ....[188]....
        /*08bc*/ 	.word	0x0500000f


	//   ....[189]....
        /*08c0*/ 	.word	0x0500000f


	//   ....[190]....
        /*08c4*/ 	.word	0x0500000f


	//   ....[191]....
        /*08c8*/ 	.word	0x0500000f


	//   ....[192]....
        /*08cc*/ 	.word	0x0500000f


	//   ....[193]....
        /*08d0*/ 	.word	0x0500000f


	//   ....[194]....
        /*08d4*/ 	.word	0x0500000f


	//   ....[195]....
        /*08d8*/ 	.word	0x0500000f


	//----- nvinfo : EIATTR_COOP_GROUP_INSTR_OFFSETS
	.align		4
.L_585:
        /*08dc*/ 	.byte	0x04, 0x28
        /*08de*/ 	.short	(.L_587 - .L_586)


	//   ....[0]....
.L_586:
        /*08e0*/ 	.word	0x00000070


	//   ....[1]....
        /*08e4*/ 	.word	0x000001a0


	//   ....[2]....
        /*08e8*/ 	.word	0x000001f0


	//   ....[3]....
        /*08ec*/ 	.word	0x00000420


	//   ....[4]....
        /*08f0*/ 	.word	0x00000580


	//   ....[5]....
        /*08f4*/ 	.word	0x000006a0


	//   ....[6]....
        /*08f8*/ 	.word	0x00000800


	//   ....[7]....
        /*08fc*/ 	.word	0x000067a0


	//   ....[8]....
        /*0900*/ 	.word	0x00006f20


	//   ....[9]....
        /*0904*/ 	.word	0x00006f30


	//   ....[10]....
        /*0908*/ 	.word	0x00006f40


	//   ....[11]....
        /*090c*/ 	.word	0x00006f50


	//   ....[12]....
        /*0910*/ 	.word	0x00007240


	//   ....[13]....
        /*0914*/ 	.word	0x00007250


	//   ....[14]....
        /*0918*/ 	.word	0x00007260


	//   ....[15]....
        /*091c*/ 	.word	0x00007270


	//   ....[16]....
        /*0920*/ 	.word	0x00008540


	//   ....[17]....
        /*0924*/ 	.word	0x00008560


	//   ....[18]....
        /*0928*/ 	.word	0x00008570


	//   ....[19]....
        /*092c*/ 	.word	0x00008580


	//   ....[20]....
        /*0930*/ 	.word	0x00008670


	//   ....[21]....
        /*0934*/ 	.word	0x00008690


	//   ....[22]....
        /*0938*/ 	.word	0x00008720


	//   ....[23]....
        /*093c*/ 	.word	0x00008750


	//   ....[24]....
        /*0940*/ 	.word	0x0000a010


	//   ....[25]....
        /*0944*/ 	.word	0x0000a070


	//   ....[26]....
        /*0948*/ 	.word	0x0000a7d0


	//   ....[27]....
        /*094c*/ 	.word	0x0000a830


	//   ....[28]....
        /*0950*/ 	.word	0x0000af70


	//   ....[29]....
        /*0954*/ 	.word	0x0000aff0


	//   ....[30]....
        /*0958*/ 	.word	0x0000c090


	//   ....[31]....
        /*095c*/ 	.word	0x0000c0d0


	//   ....[32]....
        /*0960*/ 	.word	0x0000cca0


	//   ....[33]....
        /*0964*/ 	.word	0x0000cd40


	//   ....[34]....
        /*0968*/ 	.word	0x0000d6e0


	//   ....[35]....
        /*096c*/ 	.word	0x0000d8e0


	//   ....[36]....
        /*0970*/ 	.word	0x0000f440


	//   ....[37]....
        /*0974*/ 	.word	0x0000f4a0


	//   ....[38]....
        /*0978*/ 	.word	0x0000fe60


	//   ....[39]....
        /*097c*/ 	.word	0x0000fec0


	//   ....[40]....
        /*0980*/ 	.word	0x00010fe0


	//   ....[41]....
        /*0984*/ 	.word	0x00011080


	//   ....[42]....
        /*0988*/ 	.word	0x00011110


	//   ....[43]....
        /*098c*/ 	.word	0x000112e0


	//   ....[44]....
        /*0990*/ 	.word	0x00012ab0


	//   ....[45]....
        /*0994*/ 	.word	0x00012ad0


	//   ....[46]....
        /*0998*/ 	.word	0x00012ae0


	//   ....[47]....
        /*099c*/ 	.word	0x00012af0


	//   ....[48]....
        /*09a0*/ 	.word	0x000134f0


	//   ....[49]....
        /*09a4*/ 	.word	0x00013500


	//   ....[50]....
        /*09a8*/ 	.word	0x00013700


	//   ....[51]....
        /*09ac*/ 	.word	0x00013710


	//   ....[52]....
        /*09b0*/ 	.word	0x000138d0


	//   ....[53]....
        /*09b4*/ 	.word	0x000138e0


	//   ....[54]....
        /*09b8*/ 	.word	0x00013aa0


	//   ....[55]....
        /*09bc*/ 	.word	0x00013ab0


	//   ....[56]....
        /*09c0*/ 	.word	0x00013f10


	//   ....[57]....
        /*09c4*/ 	.word	0x00013f20


	//   ....[58]....
        /*09c8*/ 	.word	0x00014cc0


	//   ....[59]....
        /*09cc*/ 	.word	0x00014cd0


	//   ....[60]....
        /*09d0*/ 	.word	0x00016280


	//   ....[61]....
        /*09d4*/ 	.word	0x00016290


	//   ....[62]....
        /*09d8*/ 	.word	0x00016460


	//   ....[63]....
        /*09dc*/ 	.word	0x00016470


	//   ....[64]....
        /*09e0*/ 	.word	0x00016630


	//   ....[65]....
        /*09e4*/ 	.word	0x00016640


	//   ....[66]....
        /*09e8*/ 	.word	0x00016800


	//   ....[67]....
        /*09ec*/ 	.word	0x00016810


	//   ....[68]....
        /*09f0*/ 	.word	0x00016a30


	//   ....[69]....
        /*09f4*/ 	.word	0x00016c40


	//   ....[70]....
        /*09f8*/ 	.word	0x00016c70


	//   ....[71]....
        /*09fc*/ 	.word	0x00016ca0


	//   ....[72]....
        /*0a00*/ 	.word	0x00016cd0


	//   ....[73]....
        /*0a04*/ 	.word	0x00016d00


	//   ....[74]....
        /*0a08*/ 	.word	0x00016d30


	//   ....[75]....
        /*0a0c*/ 	.word	0x00016ed0


	//   ....[76]....
        /*0a10*/ 	.word	0x00016f00


	//   ....[77]....
        /*0a14*/ 	.word	0x00016f30


	//   ....[78]....
        /*0a18*/ 	.word	0x00016f60


	//   ....[79]....
        /*0a1c*/ 	.word	0x00016f90


	//   ....[80]....
        /*0a20*/ 	.word	0x00016fc0


	//   ....[81]....
        /*0a24*/ 	.word	0x00017060


	//   ....[82]....
        /*0a28*/ 	.word	0x00017090


	//   ....[83]....
        /*0a2c*/ 	.word	0x000170a0


	//   ....[84]....
        /*0a30*/ 	.word	0x000170d0


	//   ....[85]....
        /*0a34*/ 	.word	0x00018670


	//   ....[86]....
        /*0a38*/ 	.word	0x0001a300


	//   ....[87]....
        /*0a3c*/ 	.word	0x0001adf0


	//   ....[88]....
        /*0a40*/ 	.word	0x0001ae00


	//   ....[89]....
        /*0a44*/ 	.word	0x0001aea0


	//   ....[90]....
        /*0a48*/ 	.word	0x0001aeb0


	//   ....[91]....
        /*0a4c*/ 	.word	0x0001af30


	//   ....[92]....
        /*0a50*/ 	.word	0x0001af40


	//   ....[93]....
        /*0a54*/ 	.word	0x0001afc0


	//   ....[94]....
        /*0a58*/ 	.word	0x0001afd0


	//   ....[95]....
        /*0a5c*/ 	.word	0x0001b050


	//   ....[96]....
        /*0a60*/ 	.word	0x0001b060


	//   ....[97]....
        /*0a64*/ 	.word	0x0001b0e0


	//   ....[98]....
        /*0a68*/ 	.word	0x0001b0f0


	//   ....[99]....
        /*0a6c*/ 	.word	0x0001b170


	//   ....[100]....
        /*0a70*/ 	.word	0x0001b180


	//   ....[101]....
        /*0a74*/ 	.word	0x0001b1d0


	//   ....[102]....
        /*0a78*/ 	.word	0x0001b1f0


	//   ....[103]....
        /*0a7c*/ 	.word	0x0001dd40


	//   ....[104]....
        /*0a80*/ 	.word	0x0001ddc0


	//   ....[105]....
        /*0a84*/ 	.word	0x0001ddf0


	//   ....[106]....
        /*0a88*/ 	.word	0x0001de00


	//   ....[107]....
        /*0a8c*/ 	.word	0x0001de30


	//   ....[108]....
        /*0a90*/ 	.word	0x0001de60


	//   ....[109]....
        /*0a94*/ 	.word	0x0001de90


	//   ....[110]....
        /*0a98*/ 	.word	0x0001dec0


	//   ....[111]....
        /*0a9c*/ 	.word	0x0001e080


	//   ....[112]....
        /*0aa0*/ 	.word	0x0001e0b0


	//   ....[113]....
        /*0aa4*/ 	.word	0x0001e0e0


	//   ....[114]....
        /*0aa8*/ 	.word	0x0001e110


	//   ....[115]....
        /*0aac*/ 	.word	0x0001e140


	//   ....[116]....
        /*0ab0*/ 	.word	0x0001e170


	//   ....[117]....
        /*0ab4*/ 	.word	0x0001e240


	//   ....[118]....
        /*0ab8*/ 	.word	0x0001e260


	//   ....[119]....
        /*0abc*/ 	.word	0x0001e270


	//   ....[120]....
        /*0ac0*/ 	.word	0x0001e2f0


	//   ....[121]....
        /*0ac4*/ 	.word	0x0001ee20


	//   ....[122]....
        /*0ac8*/ 	.word	0x0001f250


	//   ....[123]....
        /*0acc*/ 	.word	0x0001f2f0


	//   ....[124]....
        /*0ad0*/ 	.word	0x0001f380


	//   ....[125]....
        /*0ad4*/ 	.word	0x0001f3d0


	//   ....[126]....
        /*0ad8*/ 	.word	0x0001f420


	//   ....[127]....
        /*0adc*/ 	.word	0x0001f4b0


	//   ....[128]....
        /*0ae0*/ 	.word	0x0001f540


	//   ....[129]....
        /*0ae4*/ 	.word	0x0001f590


	//   ....[130]....
        /*0ae8*/ 	.word	0x0001f5e0


	//   ....[131]....
        /*0aec*/ 	.word	0x0001f6e0


	//   ....[132]....
        /*0af0*/ 	.word	0x0001f790


	//   ....[133]....
        /*0af4*/ 	.word	0x0001f810


	//   ....[134]....
        /*0af8*/ 	.word	0x0001f880


	//   ....[135]....
        /*0afc*/ 	.word	0x0001f9b0


	//   ....[136]....
        /*0b00*/ 	.word	0x0001fad0


	//   ....[137]....
        /*0b04*/ 	.word	0x0001fba0


	//   ....[138]....
        /*0b08*/ 	.word	0x0001fbf0


	//   ....[139]....
        /*0b0c*/ 	.word	0x0001fea0


	//   ....[140]....
        /*0b10*/ 	.word	0x0001fef0


	//   ....[141]....
        /*0b14*/ 	.word	0x0001ff80


	//   ....[142]....
        /*0b18*/ 	.word	0x00020010


	//   ....[143]....
        /*0b1c*/ 	.word	0x000200a0


	//   ....[144]....
        /*0b20*/ 	.word	0x00020130


	//   ....[145]....
        /*0b24*/ 	.word	0x000201c0


	//   ....[146]....
        /*0b28*/ 	.word	0x00020250


	//   ....[147]....
        /*0b2c*/ 	.word	0x000202d0


	//   ....[148]....
        /*0b30*/ 	.word	0x00020320


	//   ....[149]....
        /*0b34*/ 	.word	0x000203c0


	//   ....[150]....
        /*0b38*/ 	.word	0x00020450


	//   ....[151]....
        /*0b3c*/ 	.word	0x000204e0


	//   ....[152]....
        /*0b40*/ 	.word	0x00020530


	//   ....[153]....
        /*0b44*/ 	.word	0x000205c0


	//   ....[154]....
        /*0b48*/ 	.word	0x00020650


	//   ....[155]....
        /*0b4c*/ 	.word	0x000206e0


	//   ....[156]....
        /*0b50*/ 	.word	0x00020770


	//   ....[157]....
        /*0b54*/ 	.word	0x00020800


	//   ....[158]....
        /*0b58*/ 	.word	0x00020890


	//   ....[159]....
        /*0b5c*/ 	.word	0x00020950


	//   ....[160]....
        /*0b60*/ 	.word	0x00020c30


	//   ....[161]....
        /*0b64*/ 	.word	0x00020e10


	//   ....[162]....
        /*0b68*/ 	.word	0x00020e60


	//   ....[163]....
        /*0b6c*/ 	.word	0x00020ec0


	//   ....[164]....
        /*0b70*/ 	.word	0x00020fb0


	//   ....[165]....
        /*0b74*/ 	.word	0x00021010


	//   ....[166]....
        /*0b78*/ 	.word	0x00021100


	//   ....[167]....
        /*0b7c*/ 	.word	0x00021160


	//   ....[168]....
        /*0b80*/ 	.word	0x00021250


	//   ....[169]....
        /*0b84*/ 	.word	0x000212b0


	//   ....[170]....
        /*0b88*/ 	.word	0x000213a0


	//   ....[171]....
        /*0b8c*/ 	.word	0x00021400


	//   ....[172]....
        /*0b90*/ 	.word	0x000214f0


	//   ....[173]....
        /*0b94*/ 	.word	0x00021550


	//   ....[174]....
        /*0b98*/ 	.word	0x00021620


	//   ....[175]....
        /*0b9c*/ 	.word	0x000216a0


	//   ....[176]....
        /*0ba0*/ 	.word	0x00021770


	//   ....[177]....
        /*0ba4*/ 	.word	0x00021aa0


	//   ....[178]....
        /*0ba8*/ 	.word	0x00021b40


	//   ....[179]....
        /*0bac*/ 	.word	0x00021ce0


	//   ....[180]....
        /*0bb0*/ 	.word	0x00021d60


	//   ....[181]....
        /*0bb4*/ 	.word	0x00021de0


	//   ....[182]....
        /*0bb8*/ 	.word	0x00021e60


	//   ....[183]....
        /*0bbc*/ 	.word	0x00021ee0


	//   ....[184]....
        /*0bc0*/ 	.word	0x00021f70


	//   ....[185]....
        /*0bc4*/ 	.word	0x00022010


	//   ....[186]....
        /*0bc8*/ 	.word	0x000220c0


	//   ....[187]....
        /*0bcc*/ 	.word	0x00022140


	//   ....[188]....
        /*0bd0*/ 	.word	0x000221c0


	//   ....[189]....
        /*0bd4*/ 	.word	0x00022240


	//   ....[190]....
        /*0bd8*/ 	.word	0x000222d0


	//   ....[191]....
        /*0bdc*/ 	.word	0x00022350


	//   ....[192]....
        /*0be0*/ 	.word	0x00022400


	//   ....[193]....
        /*0be4*/ 	.word	0x00022450


	//   ....[194]....
        /*0be8*/ 	.word	0x00022510


	//   ....[195]....
        /*0bec*/ 	.word	0x00022640


	//----- nvinfo : EIATTR_REG_RECONFIG
	.align		4
.L_587:
        /*0bf0*/ 	.byte	0x01, 0x54
	.zero		2


	//----- nvinfo : EIATTR_SYSCALL_OFFSETS
	.align		4
        /*0bf4*/ 	.byte	0x04, 0x46
        /*0bf6*/ 	.short	(.L_589 - .L_588)


	//   ....[0]....
.L_588:
        /*0bf8*/ 	.word	0x00001ed0


	//   ....[1]....
        /*0bfc*/ 	.word	0x00002020


	//   ....[2]....
        /*0c00*/ 	.word	0x00006940


	//   ....[3]....
        /*0c04*/ 	.word	0x00006c50


	//   ....[4]....
        /*0c08*/ 	.word	0x00019f20


	//   ....[5]....
        /*0c0c*/ 	.word	0x0001a070


	//   ....[6]....
        /*0c10*/ 	.word	0x0001a170


	//   ....[7]....
        /*0c14*/ 	.word	0x0001aa10


	//----- nvinfo : EIATTR_MBARRIER_INSTR_OFFSETS
	.align		4
.L_589:
        /*0c18*/ 	.byte	0x04, 0x39
        /*0c1a*/ 	.short	(.L_591 - .L_590)


	//   ....[0]....
.L_590:
        /*0c1c*/ 	.word	0x000002d0
        /*0c20*/ 	.word	0x000000ff
        /*0c24*/ 	.word	0x00022800
        /*0c28*/ 	.short	0x0100
        /*0c2a*/ 	.byte	0x08
	.zero		1


	//   ....[1]....
        /*0c2c*/ 	.word	0x000002e0
        /*0c30*/ 	.word	0x000000ff
        /*0c34*/ 	.word	0x00022820
        /*0c38*/ 	.short	0x0100
        /*0c3a*/ 	.byte	0x08
	.zero		1


	//   ....[2]....
        /*0c3c*/ 	.word	0x000003d0
        /*0c40*/ 	.word	0x000000ff
        /*0c44*/ 	.word	0x00022830
        /*0c48*/ 	.short	0x0100
        /*0c4a*/ 	.byte	0x08
	.zero		1


	//   ....[3]....
        /*0c4c*/ 	.word	0x000003e0
        /*0c50*/ 	.word	0x000000ff
        /*0c54*/ 	.word	0x00022840
        /*0c58*/ 	.short	0x0100
        /*0c5a*/ 	.byte	0x08
	.zero		1


	//   ....[4]....
        /*0c5c*/ 	.word	0x000003f0
        /*0c60*/ 	.word	0x000000ff
        /*0c64*/ 	.word	0x00022838
        /*0c68*/ 	.short	0x0100
        /*0c6a*/ 	.byte	0x08
	.zero		1


	//   ....[5]....
        /*0c6c*/ 	.word	0x00000400
        /*0c70*/ 	.word	0x000000ff
        /*0c74*/ 	.word	0x00022848
        /*0c78*/ 	.short	0x0100
        /*0c7a*/ 	.byte	0x08
	.zero		1


	//   ....[6]....
        /*0c7c*/ 	.word	0x00000530
        /*0c80*/ 	.word	0x000000ff
        /*0c84*/ 	.word	0x00022850
        /*0c88*/ 	.short	0x0100
        /*0c8a*/ 	.byte	0x08
	.zero		1


	//   ....[7]....
        /*0c8c*/ 	.word	0x00000540
        /*0c90*/ 	.word	0x000000ff
        /*0c94*/ 	.word	0x00022860
        /*0c98*/ 	.short	0x0100
        /*0c9a*/ 	.byte	0x08
	.zero		1


	//   ....[8]....
        /*0c9c*/ 	.word	0x00000550
        /*0ca0*/ 	.word	0x000000ff
        /*0ca4*/ 	.word	0x00022858
        /*0ca8*/ 	.short	0x0100
        /*0caa*/ 	.byte	0x08
	.zero		1


	//   ....[9]....
        /*0cac*/ 	.word	0x00000560
        /*0cb0*/ 	.word	0x000000ff
        /*0cb4*/ 	.word	0x00022868
        /*0cb8*/ 	.short	0x0100
        /*0cba*/ 	.byte	0x08
	.zero		1


	//   ....[10]....
        /*0cbc*/ 	.word	0x00000650
        /*0cc0*/ 	.word	0x000000ff
        /*0cc4*/ 	.word	0x00022870
        /*0cc8*/ 	.short	0x0100
        /*0cca*/ 	.byte	0x06
	.zero		1


	//   ....[11]....
        /*0ccc*/ 	.word	0x00000660
        /*0cd0*/ 	.word	0x000000ff
        /*0cd4*/ 	.word	0x00022880
        /*0cd8*/ 	.short	0x0100
        /*0cda*/ 	.byte	0x06
	.zero		1


	//   ....[12]....
        /*0cdc*/ 	.word	0x00000670
        /*0ce0*/ 	.word	0x000000ff
        /*0ce4*/ 	.word	0x00022878
        /*0ce8*/ 	.short	0x0100
        /*0cea*/ 	.byte	0x06
	.zero		1


	//   ....[13]....
        /*0cec*/ 	.word	0x00000680
        /*0cf0*/ 	.word	0x000000ff
        /*0cf4*/ 	.word	0x00022888
        /*0cf8*/ 	.short	0x0100
        /*0cfa*/ 	.byte	0x06
	.zero		1


	//   ....[14]....
        /*0cfc*/ 	.word	0x000007b0
        /*0d00*/ 	.word	0x000000ff
        /*0d04*/ 	.word	0x00022890
        /*0d08*/ 	.short	0x0100
        /*0d0a*/ 	.byte	0x08
	.zero		1


	//   ....[15]....
        /*0d0c*/ 	.word	0x000007c0
        /*0d10*/ 	.word	0x000000ff
        /*0d14*/ 	.word	0x000228a0
        /*0d18*/ 	.short	0x0100
        /*0d1a*/ 	.byte	0x08
	.zero		1


	//   ....[16]....
        /*0d1c*/ 	.word	0x000007d0
        /*0d20*/ 	.word	0x000000ff
        /*0d24*/ 	.word	0x00022898
        /*0d28*/ 	.short	0x0100
        /*0d2a*/ 	.byte	0x08
	.zero		1


	//   ....[17]....
        /*0d2c*/ 	.word	0x000007e0
        /*0d30*/ 	.word	0x000000ff
        /*0d34*/ 	.word	0x000228a8
        /*0d38*/ 	.short	0x0100
        /*0d3a*/ 	.byte	0x08
	.zero		1


	//   ....[18]....
        /*0d3c*/ 	.word	0x00000910
        /*0d40*/ 	.word	0x000000ff
        /*0d44*/ 	.word	0x000228b0
        /*0d48*/ 	.short	0x0100
        /*0d4a*/ 	.byte	0x08
	.zero		1


	//   ....[19]....
        /*0d4c*/ 	.word	0x00000920
        /*0d50*/ 	.word	0x000000ff
        /*0d54*/ 	.word	0x000228c0
        /*0d58*/ 	.short	0x0100
        /*0d5a*/ 	.byte	0x08
	.zero		1


	//   ....[20]....
        /*0d5c*/ 	.word	0x00000930
        /*0d60*/ 	.word	0x000000ff
        /*0d64*/ 	.word	0x000228b8
        /*0d68*/ 	.short	0x0100
        /*0d6a*/ 	.byte	0x08
	.zero		1


	//   ....[21]....
        /*0d6c*/ 	.word	0x00000940
        /*0d70*/ 	.word	0x000000ff
        /*0d74*/ 	.word	0x000228c8
        /*0d78*/ 	.short	0x0100
        /*0d7a*/ 	.byte	0x08
	.zero		1


	//   ....[22]....
        /*0d7c*/ 	.word	0x000032e0
        /*0d80*/ 	.word	0x00000060
        /*0d84*/ 	.word	0x00022890
        /*0d88*/ 	.short	0x010a
        /*0d8a*/ 	.byte	0x3f
	.zero		1


	//   ....[23]....
        /*0d8c*/ 	.word	0x00004590
        /*0d90*/ 	.word	0x00000060
        /*0d94*/ 	.word	0x00022890
        /*0d98*/ 	.short	0x010a
        /*0d9a*/ 	.byte	0x3f
	.zero		1


	//   ....[24]....
        /*0d9c*/ 	.word	0x00005690
        /*0da0*/ 	.word	0x00000060
        /*0da4*/ 	.word	0x00022890
        /*0da8*/ 	.short	0x010a
        /*0daa*/ 	.byte	0x3f
	.zero		1


	//   ....[25]....
        /*0dac*/ 	.word	0x000058a0
        /*0db0*/ 	.word	0x00000020
        /*0db4*/ 	.word	0x00000000
        /*0db8*/ 	.short	0x0101
        /*0dba*/ 	.byte	0x3f
	.zero		1


	//   ....[26]....
        /*0dbc*/ 	.word	0x000058e0
        /*0dc0*/ 	.word	0x00000060
        /*0dc4*/ 	.word	0x000228b0
        /*0dc8*/ 	.short	0x010a
        /*0dca*/ 	.byte	0x3f
	.zero		1


	//   ....[27]....
        /*0dcc*/ 	.word	0x00005f30
        /*0dd0*/ 	.word	0x00000060
        /*0dd4*/ 	.word	0x00000000
        /*0dd8*/ 	.short	0x0101
        /*0dda*/ 	.byte	0x3f
	.zero		1


	//   ....[28]....
        /*0ddc*/ 	.word	0x000069d0
        /*0de0*/ 	.word	0x00000012
        /*0de4*/ 	.word	0x00022800
        /*0de8*/ 	.short	0x010a
        /*0dea*/ 	.byte	0x3f
	.zero		1


	//   ....[29]....
        /*0dec*/ 	.word	0x00006a20
        /*0df0*/ 	.word	0x00000012
        /*0df4*/ 	.word	0x00022800
        /*0df8*/ 	.short	0x010a
        /*0dfa*/ 	.byte	0x3f
	.zero		1


	//   ....[30]....
        /*0dfc*/ 	.word	0x000074a0
        /*0e00*/ 	.word	0x00000012
        /*0e04*/ 	.word	0x00022800
        /*0e08*/ 	.short	0x010a
        /*0e0a*/ 	.byte	0x3f
	.zero		1


	//   ....[31]....
        /*0e0c*/ 	.word	0x000089c0
        /*0e10*/ 	.word	0x00000012
        /*0e14*/ 	.word	0x00022800
        /*0e18*/ 	.short	0x010a
        /*0e1a*/ 	.byte	0x3f
	.zero		1


	//   ....[32]....
        /*0e1c*/ 	.word	0x00009960
        /*0e20*/ 	.word	0x0000000f
        /*0e24*/ 	.word	0x00022830
        /*0e28*/ 	.short	0x010a
        /*0e2a*/ 	.byte	0x3f
	.zero		1


	//   ....[33]....
        /*0e2c*/ 	.word	0x00009a00
        /*0e30*/ 	.word	0x0000000f
        /*0e34*/ 	.word	0x00022830
        /*0e38*/ 	.short	0x010a
        /*0e3a*/ 	.byte	0x3f
	.zero		1


	//   ....[34]....
        /*0e3c*/ 	.word	0x0000b2e0
        /*0e40*/ 	.word	0x00000027
        /*0e44*/ 	.word	0x00000000
        /*0e48*/ 	.short	0x0101
        /*0e4a*/ 	.byte	0x3f
	.zero		1


	//   ....[35]....
        /*0e4c*/ 	.word	0x0000b8f0
        /*0e50*/ 	.word	0x0000000f
        /*0e54*/ 	.word	0x00022850
        /*0e58*/ 	.short	0x010a
        /*0e5a*/ 	.byte	0x3f
	.zero		1


	//   ....[36]....
        /*0e5c*/ 	.word	0x0000b940
        /*0e60*/ 	.word	0x0000000f
        /*0e64*/ 	.word	0x00022850
        /*0e68*/ 	.short	0x010a
        /*0e6a*/ 	.byte	0x3f
	.zero		1


	//   ....[37]....
        /*0e6c*/ 	.word	0x0000bdb0
        /*0e70*/ 	.word	0x0000000f
        /*0e74*/ 	.word	0x00000000
        /*0e78*/ 	.short	0x0101
        /*0e7a*/ 	.byte	0x3f
	.zero		1


	//   ....[38]....
        /*0e7c*/ 	.word	0x0000bee0
        /*0e80*/ 	.word	0x00000015
        /*0e84*/ 	.word	0x00022830
        /*0e88*/ 	.short	0x010a
        /*0e8a*/ 	.byte	0x3f
	.zero		1


	//   ....[39]....
        /*0e8c*/ 	.word	0x0000bf90
        /*0e90*/ 	.word	0x00000015
        /*0e94*/ 	.word	0x00022830
        /*0e98*/ 	.short	0x010a
        /*0e9a*/ 	.byte	0x3f
	.zero		1


	//   ....[40]....
        /*0e9c*/ 	.word	0x0000dc90
        /*0ea0*/ 	.word	0x0000009d
        /*0ea4*/ 	.word	0x00000000
        /*0ea8*/ 	.short	0x0101
        /*0eaa*/ 	.byte	0x3f
	.zero		1


	//   ....[41]....
        /*0eac*/ 	.word	0x0000e6a0
        /*0eb0*/ 	.word	0x00000015
        /*0eb4*/ 	.word	0x00022850
        /*0eb8*/ 	.short	0x010a
        /*0eba*/ 	.byte	0x3f
	.zero		1


	//   ....[42]....
        /*0ebc*/ 	.word	0x0000e6f0
        /*0ec0*/ 	.word	0x00000015
        /*0ec4*/ 	.word	0x00022850
        /*0ec8*/ 	.short	0x010a
        /*0eca*/ 	.byte	0x3f
	.zero		1


	//   ....[43]....
        /*0ecc*/ 	.word	0x0000eac0
        /*0ed0*/ 	.word	0x00000015
        /*0ed4*/ 	.word	0x00000000
        /*0ed8*/ 	.short	0x0101
        /*0eda*/ 	.byte	0x3f
	.zero		1


	//   ....[44]....
        /*0edc*/ 	.word	0x0000ebc0
        /*0ee0*/ 	.word	0x0000000f
        /*0ee4*/ 	.word	0x00022830
        /*0ee8*/ 	.short	0x010a
        /*0eea*/ 	.byte	0x3f
	.zero		1


	//   ....[45]....
        /*0eec*/ 	.word	0x0000ec20
        /*0ef0*/ 	.word	0x0000000f
        /*0ef4*/ 	.word	0x00022830
        /*0ef8*/ 	.short	0x010a
        /*0efa*/ 	.byte	0x3f
	.zero		1


	//   ....[46]....
        /*0efc*/ 	.word	0x000102a0
        /*0f00*/ 	.word	0x000000a0
        /*0f04*/ 	.word	0x00000000
        /*0f08*/ 	.short	0x0101
        /*0f0a*/ 	.byte	0x3f
	.zero		1


	//   ....[47]....
        /*0f0c*/ 	.word	0x00010b90
        /*0f10*/ 	.word	0x0000000f
        /*0f14*/ 	.word	0x00022850
        /*0f18*/ 	.short	0x010a
        /*0f1a*/ 	.byte	0x3f
	.zero		1


	//   ....[48]....
        /*0f1c*/ 	.word	0x00010be0
        /*0f20*/ 	.word	0x0000000f
        /*0f24*/ 	.word	0x00022850
        /*0f28*/ 	.short	0x010a
        /*0f2a*/ 	.byte	0x3f
	.zero		1


	//   ....[49]....
        /*0f2c*/ 	.word	0x00010fb0
        /*0f30*/ 	.word	0x0000000f
        /*0f34*/ 	.word	0x00000000
        /*0f38*/ 	.short	0x0101
        /*0f3a*/ 	.byte	0x3f
	.zero		1


	//   ....[50]....
        /*0f3c*/ 	.word	0x00013490
        /*0f40*/ 	.word	0x00000003
        /*0f44*/ 	.word	0x00000000
        /*0f48*/ 	.short	0x0101
        /*0f4a*/ 	.byte	0x3f
	.zero		1


	//   ....[51]....
        /*0f4c*/ 	.word	0x00013e70
        /*0f50*/ 	.word	0x00000003
        /*0f54*/ 	.word	0x00000000
        /*0f58*/ 	.short	0x0101
        /*0f5a*/ 	.byte	0x3f
	.zero		1


	//   ....[52]....
        /*0f5c*/ 	.word	0x00018750
        /*0f60*/ 	.word	0x00000012
        /*0f64*/ 	.word	0x00022820
        /*0f68*/ 	.short	0x010a
        /*0f6a*/ 	.byte	0x3f
	.zero		1


	//   ....[53]....
        /*0f6c*/ 	.word	0x00018820
        /*0f70*/ 	.word	0x00000004
        /*0f74*/ 	.word	0x000228a0
        /*0f78*/ 	.short	0x010a
        /*0f7a*/ 	.byte	0x3f
	.zero		1


	//   ....[54]....
        /*0f7c*/ 	.word	0x00018a60
        /*0f80*/ 	.word	0x00000004
        /*0f84*/ 	.word	0x000228c0
        /*0f88*/ 	.short	0x010a
        /*0f8a*/ 	.byte	0x3f
	.zero		1


	//   ....[55]....
        /*0f8c*/ 	.word	0x00019100
        /*0f90*/ 	.word	0x00000005
        /*0f94*/ 	.word	0x000228a0
        /*0f98*/ 	.short	0x010a
        /*0f9a*/ 	.byte	0x3f
	.zero		1


	//   ....[56]....
        /*0f9c*/ 	.word	0x00019330
        /*0fa0*/ 	.word	0x00000005
        /*0fa4*/ 	.word	0x000228c0
        /*0fa8*/ 	.short	0x010a
        /*0faa*/ 	.byte	0x3f
	.zero		1


	//   ....[57]....
        /*0fac*/ 	.word	0x0001a560
        /*0fb0*/ 	.word	0x00000000
        /*0fb4*/ 	.word	0x00022840
        /*0fb8*/ 	.short	0x010a
        /*0fba*/ 	.byte	0x3f
	.zero		1


	//   ....[58]....
        /*0fbc*/ 	.word	0x0001b290
        /*0fc0*/ 	.word	0x00000012
        /*0fc4*/ 	.word	0x00022800
        /*0fc8*/ 	.short	0x0107
        /*0fca*/ 	.byte	0x3f
	.zero		1


	//   ....[59]....
        /*0fcc*/ 	.word	0x0001b380
        /*0fd0*/ 	.word	0x00000012
        /*0fd4*/ 	.word	0x00022800
        /*0fd8*/ 	.short	0x0101
        /*0fda*/ 	.byte	0x3f
	.zero		1


	//   ....[60]....
        /*0fdc*/ 	.word	0x0001b3a0
        /*0fe0*/ 	.word	0x00000012
        /*0fe4*/ 	.word	0x00022820
        /*0fe8*/ 	.short	0x010a
        /*0fea*/ 	.byte	0x3f
	.zero		1


	//   ....[61]....
        /*0fec*/ 	.word	0x0001b480
        /*0ff0*/ 	.word	0x00000002
        /*0ff4*/ 	.word	0x00022860
        /*0ff8*/ 	.short	0x010a
        /*0ffa*/ 	.byte	0x3f
	.zero		1


	//   ....[62]....
        /*0ffc*/ 	.word	0x0001bd50
        /*1000*/ 	.word	0x00000002
        /*1004*/ 	.word	0x00022840
        /*1008*/ 	.short	0x010a
        /*100a*/ 	.byte	0x3f
	.zero		1


	//   ....[63]....
        /*100c*/ 	.word	0x0001bfb0
        /*1010*/ 	.word	0x00000002
        /*1014*/ 	.word	0x00022860
        /*1018*/ 	.short	0x010a
        /*101a*/ 	.byte	0x3f
	.zero		1


	//   ....[64]....
        /*101c*/ 	.word	0x0001c7b0
        /*1020*/ 	.word	0x00000003
        /*1024*/ 	.word	0x00022840
        /*1028*/ 	.short	0x010a
        /*102a*/ 	.byte	0x3f
	.zero		1


	//   ....[65]....
        /*102c*/ 	.word	0x0001ca00
        /*1030*/ 	.word	0x00000003
        /*1034*/ 	.word	0x00022860
        /*1038*/ 	.short	0x010a
        /*103a*/ 	.byte	0x3f
	.zero		1


	//   ....[66]....
        /*103c*/ 	.word	0x0001d180
        /*1040*/ 	.word	0x00000003
        /*1044*/ 	.word	0x00022840
        /*1048*/ 	.short	0x010a
        /*104a*/ 	.byte	0x3f
	.zero		1


	//   ....[67]....
        /*104c*/ 	.word	0x0001d3e0
        /*1050*/ 	.word	0x00000003
        /*1054*/ 	.word	0x00022860
        /*1058*/ 	.short	0x010a
        /*105a*/ 	.byte	0x3f
	.zero		1


	//   ....[68]....
        /*105c*/ 	.word	0x0001eda0
        /*1060*/ 	.word	0x00000000
        /*1064*/ 	.word	0x00022820
        /*1068*/ 	.short	0x010a
        /*106a*/ 	.byte	0x3f
	.zero		1


	//   ....[69]....
        /*106c*/ 	.word	0x0001ef50
        /*1070*/ 	.word	0x00000006
        /*1074*/ 	.word	0x00000000
        /*1078*/ 	.short	0x010a
        /*107a*/ 	.byte	0x3f
	.zero		1


	//   ....[70]....
        /*107c*/ 	.word	0x0001efc0
        /*1080*/ 	.word	0x00000007
        /*1084*/ 	.word	0x00000000
        /*1088*/ 	.short	0x010a
        /*108a*/ 	.byte	0x3f
	.zero		1


	//   ....[71]....
        /*108c*/ 	.word	0x0001f030
        /*1090*/ 	.word	0x00000004
        /*1094*/ 	.word	0x00000000
        /*1098*/ 	.short	0x010a
        /*109a*/ 	.byte	0x3f
	.zero		1


	//   ....[72]....
        /*109c*/ 	.word	0x0001f060
        /*10a0*/ 	.word	0x00000003
        /*10a4*/ 	.word	0x00000000
        /*10a8*/ 	.short	0x010a
        /*10aa*/ 	.byte	0x3f
	.zero		1


	//   ....[73]....
        /*10ac*/ 	.word	0x0001f0c0
        /*10b0*/ 	.word	0x00000060
        /*10b4*/ 	.word	0x00022890
        /*10b8*/ 	.short	0x010a
        /*10ba*/ 	.byte	0x3f
	.zero		1


	//   ....[74]....
        /*10bc*/ 	.word	0x0001f110
        /*10c0*/ 	.word	0x00000060
        /*10c4*/ 	.word	0x00022890
        /*10c8*/ 	.short	0x010a
        /*10ca*/ 	.byte	0x3f
	.zero		1


	//   ....[75]....
        /*10cc*/ 	.word	0x0001f160
        /*10d0*/ 	.word	0x00000060
        /*10d4*/ 	.word	0x00022890
        /*10d8*/ 	.short	0x010a
        /*10da*/ 	.byte	0x3f
	.zero		1


	//   ....[76]....
        /*10dc*/ 	.word	0x0001f1b0
        /*10e0*/ 	.word	0x00000060
        /*10e4*/ 	.word	0x000228b0
        /*10e8*/ 	.short	0x010a
        /*10ea*/ 	.byte	0x3f
	.zero		1


	//   ....[77]....
        /*10ec*/ 	.word	0x0001f620
        /*10f0*/ 	.word	0x00000012
        /*10f4*/ 	.word	0x00022800
        /*10f8*/ 	.short	0x010a
        /*10fa*/ 	.byte	0x3f
	.zero		1


	//   ....[78]....
        /*10fc*/ 	.word	0x0001fc20
        /*1100*/ 	.word	0x00000012
        /*1104*/ 	.word	0x00022800
        /*1108*/ 	.short	0x010a
        /*110a*/ 	.byte	0x3f
	.zero		1


	//   ....[79]....
        /*110c*/ 	.word	0x0001fc70
        /*1110*/ 	.word	0x0000000f
        /*1114*/ 	.word	0x00022830
        /*1118*/ 	.short	0x010a
        /*111a*/ 	.byte	0x3f
	.zero		1


	//   ....[80]....
        /*111c*/ 	.word	0x0001fcc0
        /*1120*/ 	.word	0x0000000f
        /*1124*/ 	.word	0x00022850
        /*1128*/ 	.short	0x010a
        /*112a*/ 	.byte	0x3f
	.zero		1


	//   ....[81]....
        /*112c*/ 	.word	0x0001fd10
        /*1130*/ 	.word	0x00000015
        /*1134*/ 	.word	0x00022830
        /*1138*/ 	.short	0x010a
        /*113a*/ 	.byte	0x3f
	.zero		1


	//   ....[82]....
        /*113c*/ 	.word	0x0001fd60
        /*1140*/ 	.word	0x00000015
        /*1144*/ 	.word	0x00022850
        /*1148*/ 	.short	0x010a
        /*114a*/ 	.byte	0x3f
	.zero		1


	//   ....[83]....
        /*114c*/ 	.word	0x0001fdb0
        /*1150*/ 	.word	0x0000000f
        /*1154*/ 	.word	0x00022830
        /*1158*/ 	.short	0x010a
        /*115a*/ 	.byte	0x3f
	.zero		1


	//   ....[84]....
        /*115c*/ 	.word	0x0001fe00
        /*1160*/ 	.word	0x0000000f
        /*1164*/ 	.word	0x00022850
        /*1168*/ 	.short	0x010a
        /*116a*/ 	.byte	0x3f
	.zero		1


	//   ....[85]....
        /*116c*/ 	.word	0x00020a10
        /*1170*/ 	.word	0x00000012
        /*1174*/ 	.word	0x00022820
        /*1178*/ 	.short	0x010a
        /*117a*/ 	.byte	0x3f
	.zero		1


	//   ....[86]....
        /*117c*/ 	.word	0x00020a60
        /*1180*/ 	.word	0x00000004
        /*1184*/ 	.word	0x000228a0
        /*1188*/ 	.short	0x010a
        /*118a*/ 	.byte	0x3f
	.zero		1


	//   ....[87]....
        /*118c*/ 	.word	0x00020ab0
        /*1190*/ 	.word	0x00000004
        /*1194*/ 	.word	0x000228c0
        /*1198*/ 	.short	0x010a
        /*119a*/ 	.byte	0x3f
	.zero		1


	//   ....[88]....
        /*119c*/ 	.word	0x00020b00
        /*11a0*/ 	.word	0x00000005
        /*11a4*/ 	.word	0x000228a0
        /*11a8*/ 	.short	0x010a
        /*11aa*/ 	.byte	0x3f
	.zero		1


	//   ....[89]....
        /*11ac*/ 	.word	0x00020b50
        /*11b0*/ 	.word	0x00000005
        /*11b4*/ 	.word	0x000228c0
        /*11b8*/ 	.short	0x010a
        /*11ba*/ 	.byte	0x3f
	.zero		1


	//   ....[90]....
        /*11bc*/ 	.word	0x00020cf0
        /*11c0*/ 	.word	0x00000000
        /*11c4*/ 	.word	0x00022840
        /*11c8*/ 	.short	0x010a
        /*11ca*/ 	.byte	0x3f
	.zero		1


	//   ....[91]....
        /*11cc*/ 	.word	0x000217b0
        /*11d0*/ 	.word	0x00000012
        /*11d4*/ 	.word	0x00022820
        /*11d8*/ 	.short	0x010a
        /*11da*/ 	.byte	0x3f
	.zero		1


	//   ....[92]....
        /*11dc*/ 	.word	0x00021800
        /*11e0*/ 	.word	0x00000002
        /*11e4*/ 	.word	0x00022860
        /*11e8*/ 	.short	0x010a
        /*11ea*/ 	.byte	0x3f
	.zero		1


	//   ....[93]....
        /*11ec*/ 	.word	0x00021850
        /*11f0*/ 	.word	0x00000002
        /*11f4*/ 	.word	0x00022840
        /*11f8*/ 	.short	0x010a
        /*11fa*/ 	.byte	0x3f
	.zero		1


	//   ....[94]....
        /*11fc*/ 	.word	0x000218a0
        /*1200*/ 	.word	0x00000002
        /*1204*/ 	.word	0x00022860
        /*1208*/ 	.short	0x010a
        /*120a*/ 	.byte	0x3f
	.zero		1


	//   ....[95]....
        /*120c*/ 	.word	0x000218f0
        /*1210*/ 	.word	0x00000003
        /*1214*/ 	.word	0x00022840
        /*1218*/ 	.short	0x010a
        /*121a*/ 	.byte	0x3f
	.zero		1


	//   ....[96]....
        /*121c*/ 	.word	0x00021940
        /*1220*/ 	.word	0x00000003
        /*1224*/ 	.word	0x00022860
        /*1228*/ 	.short	0x010a
        /*122a*/ 	.byte	0x3f
	.zero		1


	//   ....[97]....
        /*122c*/ 	.word	0x00021990
        /*1230*/ 	.word	0x00000003
        /*1234*/ 	.word	0x00022840
        /*1238*/ 	.short	0x010a
        /*123a*/ 	.byte	0x3f
	.zero		1


	//   ....[98]....
        /*123c*/ 	.word	0x000219e0
        /*1240*/ 	.word	0x00000003
        /*1244*/ 	.word	0x00022860
        /*1248*/ 	.short	0x010a
        /*124a*/ 	.byte	0x3f
	.zero		1


	//   ....[99]....
        /*124c*/ 	.word	0x00022560
        /*1250*/ 	.word	0x00000000
        /*1254*/ 	.word	0x00022820
        /*1258*/ 	.short	0x010a
        /*125a*/ 	.byte	0x3f
	.zero		1


	//   ....[100]....
        /*125c*/ 	.word	0x00022700
        /*1260*/ 	.word	0x00000006
        /*1264*/ 	.word	0x00000000
        /*1268*/ 	.short	0x010a
        /*126a*/ 	.byte	0x3f
	.zero		1


	//   ....[101]....
        /*126c*/ 	.word	0x00022750
        /*1270*/ 	.word	0x00000007
        /*1274*/ 	.word	0x00000000
        /*1278*/ 	.short	0x010a
        /*127a*/ 	.byte	0x3f
	.zero		1


	//   ....[102]....
        /*127c*/ 	.word	0x000227a0
        /*1280*/ 	.word	0x00000004
        /*1284*/ 	.word	0x00000000
        /*1288*/ 	.short	0x010a
        /*128a*/ 	.byte	0x3f
	.zero		1


	//----- nvinfo : EIATTR_NUM_MBARRIERS
	.align		4
.L_591:
        /*128c*/ 	.byte	0x03, 0x38
        /*128e*/ 	.short	0x0016


	//----- nvinfo : EIATTR_EXIT_INSTR_OFFSETS
	.align		4
        /*1290*/ 	.byte	0x04, 0x1c
        /*1292*/ 	.short	(.L_593 - .L_592)


	//   ....[0]....
.L_592:
        /*1294*/ 	.word	0x0001f0b0


	//----- nvinfo : EIATTR_MAX_THREADS
	.align		4
.L_593:
        /*1298*/ 	.byte	0x04, 0x05
        /*129a*/ 	.short	(.L_595 - .L_594)
.L_594:
        /*129c*/ 	.word	0x00000180
        /*12a0*/ 	.word	0x00000001
        /*12a4*/ 	.word	0x00000001


	//----- nvinfo : EIATTR_CRS_STACK_SIZE
	.align		4
.L_595:
        /*12a8*/ 	.byte	0x04, 0x1e
        /*12aa*/ 	.short	(.L_597 - .L_596)
.L_596:
        /*12ac*/ 	.word	0x00000000


	//----- nvinfo : EIATTR_CBANK_PARAM_SIZE
	.align		4
.L_597:
        /*12b0*/ 	.byte	0x03, 0x19
        /*12b2*/ 	.short	0x0af0


	//----- nvinfo : EIATTR_PARAM_CBANK
	.align		4
        /*12b4*/ 	.byte	0x04, 0x0a
        /*12b6*/ 	.short	(.L_599 - .L_598)
	.align		4
.L_598:
        /*12b8*/ 	.word	index@(.nv.constant0._ZN7cutlass13device_kernelIN5flash11enable_sm90INS1_16FlashAttnFwdSm90INS1_25CollectiveMainloopFwdSm90ILi2EN4cute5tupleIJNS5_1CILi1EEES8_S8_EEENS6_IJNS7_ILi128EEENS7_ILi96EEENS7_ILi64EEEEEELi256ENS_10bfloat16_tEfNS_4arch4Sm90ELb1ELb0ELb1ELb1ELb0ELb1ELb0ELb1ELb0ELb1ELb1ELb0EEENS1_21CollectiveEpilogueFwdINS6_IJSA_NS7_ILi256EEESB_EEES9_SE_SG_Li256ELb1ELb1ELb1ELb0EEENS1_36VarlenDynamicPersistentTileSchedulerILi128ELi96ELi256ELi128ELb1ELb1ELb1ELb1ELb1ELb1EEEEEEEEEvNT_6ParamsE)
        /*12bc*/ 	.short	0x0210
        /*12be*/ 	.short	0x0af0


	//----- nvinfo : EIATTR_SW_WAR
	.align		4
.L_599:
        /*12c0*/ 	.byte	0x04, 0x36
        /*12c2*/ 	.short	(.L_601 - .L_600)
.L_600:
        /*12c4*/ 	.word	0x00000008
.L_601:


//--------------------- .nv.info._ZN7cutlass13device_kernelIN5flash11enable_sm90INS1_16FlashAttnFwdSm90INS1_25CollectiveMainloopFwdSm90ILi2EN4cute5tupleIJNS5_1CILi1EEES8_S8_EEENS6_IJNS7_ILi128EEENS7_ILi96EEENS7_ILi64EEEEEELi256ENS_10bfloat16_tEfNS_4arch4Sm90ELb1ELb0ELb1ELb1ELb0ELb0ELb1ELb1ELb0ELb1ELb1ELb0EEENS1_21CollectiveEpilogueFwdINS6_IJSA_NS7_ILi256EEESB_EEES9_SE_SG_Li256ELb1ELb1ELb1ELb0EEENS1_36VarlenDynamicPersistentTileSchedulerILi128ELi96ELi256ELi128ELb1ELb1ELb1ELb1ELb1ELb1EEEEEEEEEvNT_6ParamsE --------------------------
	.section	.nv.info._ZN7cutlass13device_kernelIN5flash11enable_sm90INS1_16FlashAttnFwdSm90INS1_25CollectiveMainloopFwdSm90ILi2EN4cute5tupleIJNS5_1CILi1EEES8_S8_EEENS6_IJNS7_ILi128EEENS7_ILi96EEENS7_ILi64EEEEEELi256ENS_10bfloat16_tEfNS_4arch4Sm90ELb1ELb0ELb1ELb1ELb0ELb0ELb1ELb1ELb0ELb1ELb1ELb0EEENS1_21CollectiveEpilogueFwdINS6_IJSA_NS7_ILi256EEESB_EEES9_SE_SG_Li256ELb1ELb1ELb1ELb0EEENS1_36VarlenDynamicPersistentTileSchedulerILi128ELi96ELi256ELi128ELb1ELb1ELb1ELb1ELb1ELb1EEEEEEEEEvNT_6ParamsE,"",@"SHT_CUDA_INFO"
	.sectionflags	@""
	.align	4


	//----- nvinfo : EIATTR_CUDA_API_VERSION
	.align		4
        /*0000*/ 	.byte	0x04, 0x37
        /*0002*/ 	.short	(.L_603 - .L_602)
.L_602:
        /*0004*/ 	.word	0x00000082


	//----- nvinfo : EIATTR_KPARAM_INFO
	.align		4
.L_603:
        /*0008*/ 	.byte	0x04, 0x17
        /*000a*/ 	.short	(.L_605 - .L_604)
.L_604:
        /*000c*/ 	.word	0x00000000
        /*0010*/ 	.short	0x0000
        /*0012*/ 	.short	0x0070
        /*0014*/ 	.byte	0x00, 0xf0, 0x01, 0x2e


	//----- nvinfo : EIATTR_SPARSE_MMA_MASK
	.align		4
.L_605:
        /*0018*/ 	.byte	0x03, 0x50
        /*001a*/ 	.short	0x0000


	//----- nvinfo : EIATTR_MAXREG_COUNT
	.align		4
        /*001c*/ 	.byte	0x03, 0x1b
        /*001e*/ 	.short	0x00a8


	//----- nvinfo : EIATTR_NUM_BARRIERS
	.align		4
        /*0020*/ 	.byte	0x02, 0x4c
        /*0022*/ 	.byte	0x10
	.zero		1


	//----- nvinfo : EIATTR_EXTERNS
	.align		4
        /*0024*/ 	.byte	0x04, 0x0f
        /*0026*/ 	.short	(.L_607 - .L_606)


	//   ....[0]....
	.align		4
.L_606:
        /*0028*/ 	.word	index@(__assertfail)


	//----- nvinfo : EIATTR_ANNOTATIONS
	.align		4
.L_607:
        /*002c*/ 	.byte	0x04, 0x55
        /*002e*/ 	.short	(.L_609 - .L_608)


	//   ....[0]....
.L_608:
        /* <DEDUP_REMOVED lines=99> */


	//----- nvinfo : EIATTR_MERCURY_ISA_VERSION
	.align		4
.L_609:
        /*0650*/ 	.byte	0x03, 0x5f
        /*0652*/ 	.short	0x0101


	//----- nvinfo : EIATTR_UNUSED_LOAD_BYTE_OFFSET
	.align		4
        /*0654*/ 	.byte	0x04, 0x44
        /*0656*/ 	.short	(.L_611 - .L_610)


	//   ....[0]....
.L_610:
        /*0658*/ 	.word	0x00000a50
        /*065c*/ 	.word	0x0000fff0


	//   ....[1]....
        /*0660*/ 	.word	0x0000b110
        /*0664*/ 	.word	0x0000fff0


	//----- nvinfo : EIATTR_INT_WARP_WIDE_INSTR_OFFSETS
	.align		4
.L_611:
        /*0668*/ 	.byte	0x04, 0x31
        /*066a*/ 	.short	(.L_613 - .L_612)


	//   ....[0]....
.L_612:
        /*066c*/ 	.word	0x00000120


	//   ....[1]....
        /*0670*/ 	.word	0x00000160


	//   ....[2]....
        /*0674*/ 	.word	0x000001d0


	//   ....[3]....
        /*0678*/ 	.word	0x00000240


	//   ....[4]....
        /*067c*/ 	.word	0x000114b0


	//   ....[5]....
        /*0680*/ 	.word	0x00011540


	//   ....[6]....
        /*0684*/ 	.word	0x00015dd0


	//   ....[7]....
        /*0688*/ 	.word	0x00015e60


	//----- nvinfo : EIATTR_COOP_GROUP_MASK_REGIDS
	.align		4
.L_613:
        /*068c*/ 	.byte	0x04, 0x29
        /*068e*/ 	.short	(.L_615 - .L_614)


	//   ....[0]....
.L_614:
        /*0690*/ 	.word	0xffffffff


	//   ....[1]....
        /*0694*/ 	.word	0xffffffff


	//   ....[2]....
        /*0698*/ 	.word	0xffffffff


	//   ....[3]....
        /*069c*/ 	.word	0xffffffff


	//   ....[4]....
        /*06a0*/ 	.word	0xffffffff


	//   ....[5]....
        /*06a4*/ 	.word	0xffffffff


	//   ....[6]....
        /*06a8*/ 	.word	0xffffffff


	//   ....[7]....
        /*06ac*/ 	.word	0xffffffff


	//   ....[8]....
        /*06b0*/ 	.word	0xffffffff


	//   ....[9]....
        /*06b4*/ 	.word	0xffffffff


	//   ....[10]....
        /*06b8*/ 	.word	0xffffffff


	//   ....[11]....
        /*06bc*/ 	.word	0xffffffff


	//   ....[12]....
        /*06c0*/ 	.word	0xffffffff


	//   ....[13]....
        /*06c4*/ 	.word	0xffffffff


	//   ....[14]....
        /*06c8*/ 	.word	0xffffffff


	//   ....[15]....
        /*06cc*/ 	.word	0xffffffff


	//   ....[16]....
        /*06d0*/ 	.word	0xffffffff


	//   ....[17]....
        /*06d4*/ 	.word	0xffffffff


	//   ....[18]....
        /*06d8*/ 	.word	0xffffffff


	//   ....[19]....
        /*06dc*/ 	.word	0xffffffff


	//   ....[20]....
        /*06e0*/ 	.word	0xffffffff


	//   ....[21]....
        /*06e4*/ 	.word	0xffffffff


	//   ....[22]....
        /*06e8*/ 	.word	0xffffffff


	//   ....[23]....
        /*06ec*/ 	.word	0xffffffff


	//   ....[24]....
        /*06f0*/ 	.word	0xffffffff


	//   ....[25]....
        /*06f4*/ 	.word	0xffffffff


	//   ....[26]....
        /*06f8*/ 	.word	0xffffffff


	//   ....[27]....
        /*06fc*/ 	.word	0xffffffff


	//   ....[28]....
        /*0700*/ 	.word	0xffffffff


	//   ....[29]....
        /*0704*/ 	.word	0xffffffff


	//   ....[30]....
        /*0708*/ 	.word	0xffffffff


	//   ....[31]....
        /*070c*/ 	.word	0xffffffff


	//   ....[32]....
        /*0710*/ 	.word	0xffffffff


	//   ....[33]....
        /*0714*/ 	.word	0xffffffff


	//   ....[34]....
        /*0718*/ 	.word	0xffffffff


	//   ....[35]....
        /*071c*/ 	.word	0xffffffff


	//   ....[36]....
        /*0720*/ 	.word	0xffffffff


	//   ....[37]....
        /*0724*/ 	.word	0xffffffff


	//   ....[38]....
        /*0728*/ 	.word	0xffffffff


	//   ....[39]....
        /*072c*/ 	.word	0xffffffff


	//   ....[40]....
        /*0730*/ 	.word	0xffffffff


	//   ....[41]....
        /*0734*/ 	.word	0xffffffff


	//   ....[42]....
        /*0738*/ 	.word	0xffffffff


	//   ....[43]....
        /*073c*/ 	.word	0xffffffff


	//   ....[44]....
        /*0740*/ 	.word	0xffffffff


	//   ....[45]....
        /*0744*/ 	.word	0xffffffff


	//   ....[46]....
        /*0748*/ 	.word	0xffffffff


	//   ....[47]....
        /*074c*/ 	.word	0xffffffff


	//   ....[48]....
        /*0750*/ 	.word	0xffffffff


	//   ....[49]....
        /*0754*/ 	.word	0xffffffff


	//   ....[50]....
        /*0758*/ 	.word	0xffffffff


	//   ....[51]....
        /*075c*/ 	.word	0xffffffff


	//   ....[52]....
        /*0760*/ 	.word	0xffffffff


	//   ....[53]....
        /*0764*/ 	.word	0xffffffff


	//   ....[54]....
        /*0768*/ 	.word	0xffffffff


	//   ....[55]....
        /*076c*/ 	.word	0xffffffff


	//   ....[56]....
        /*0770*/ 	.word	0xffffffff


	//   ....[57]....
        /*0774*/ 	.word	0xffffffff


	//   ....[58]....
        /*0778*/ 	.word	0xffffffff


	//   ....[59]....
        /*077c*/ 	.word	0xffffffff


	//   ....[60]....
        /*0780*/ 	.word	0xffffffff


	//   ....[61]....
        /*0784*/ 	.word	0xffffffff


	//   ....[62]....
        /*0788*/ 	.word	0xffffffff


	//   ....[63]....
        /*078c*/ 	.word	0xffffffff


	//   ....[64]....
        /*0790*/ 	.word	0xffffffff


	//   ....[65]....
        /*0794*/ 	.word	0xffffffff


	//   ....[66]....
        /*0798*/ 	.word	0xffffffff


	//   ....[67]....
        /*079c*/ 	.word	0xffffffff


	//   ....[68]....
        /*07a0*/ 	.word	0xffffffff


	//   ....[69]....
        /*07a4*/ 	.word	0xffffffff


	//   ....[70]....
        /*07a8*/ 	.word	0xffffffff


	//   ....[71]....
        /*07ac*/ 	.word	0xffffffff


	//   ....[72]....
        /*07b0*/ 	.word	0xffffffff


	//   ....[73]....
        /*07b4*/ 	.word	0xffffffff


	//   ....[74]....
        /*07b8*/ 	.word	0xffffffff


	//   ....[75]....
        /*07bc*/ 	.word	0xffffffff


	//   ....[76]....
        /*07c0*/ 	.word	0xffffffff


	//   ....[77]....
        /*07c4*/ 	.word	0xffffffff


	//   ....[78]....
        /*07c8*/ 	.word	0xffffffff


	//   ....[79]....
        /*07cc*/ 	.word	0xffffffff


	//   ....[80]....
        /*07d0*/ 	.word	0xffffffff


	//   ....[81]....
        /*07d4*/ 	.word	0xffffffff


	//   ....[82]....
        /*07d8*/ 	.word	0xffffffff


	//   ....[83]....
        /*07dc*/ 	.word	0xffffffff


	//   ....[84]....
        /*07e0*/ 	.word	0xffffffff


	//   ....[85]....
        /*07e4*/ 	.word	0xffffffff


	//   ....[86]....
        /*07e8*/ 	.word	0xffffffff


	//   ....[87]....
        /*07ec*/ 	.word	0xffffffff


	//   ....[88]....
        /*07f0*/ 	.word	0xffffffff


	//   ....[89]....
        /*07f4*/ 	.word	0xffffffff


	//   ....[90]....
        /*07f8*/ 	.word	0xffffffff


	//   ....[91]....
        /*07fc*/ 	.word	0xffffffff


	//   ....[92]....
        /*0800*/ 	.word	0xffffffff


	//   ....[93]....
        /*0804*/ 	.word	0xffffffff


	//   ....[94]....
        /*0808*/ 	.word	0xffffffff


	//   ....[95]....
        /*080c*/ 	.word	0xffffffff


	//   ....[96]....
        /*0810*/ 	.word	0xffffffff


	//   ....[97]....
        /*0814*/ 	.word	0xffffffff


	//   ....[98]....
        /*0818*/ 	.word	0xffffffff


	//   ....[99]....
        /*081c*/ 	.word	0xffffffff


	//   ....[100]....
        /*0820*/ 	.word	0xffffffff


	//   ....[101]....
        /*0824*/ 	.word	0xffffffff


	//   ....[102]....
        /*0828*/ 	.word	0xffffffff


	//   ....[103]....
        /*082c*/ 	.word	0xffffffff


	//   ....[104]....
        /*0830*/ 	.word	0xffffffff


	//   ....[105]....
        /*0834*/ 	.word	0xffffffff


	//   ....[106]....
        /*0838*/ 	.word	0xffffffff


	//   ....[107]....
        /*083c*/ 	.word	0xffffffff


	//   ....[108]....
        /*0840*/ 	.word	0xffffffff


	//   ....[109]....
        /*0844*/ 	.word	0xffffffff


	//   ....[110]....
        /*0848*/ 	.word	0xffffffff


	//   ....[111]....
        /*084c*/ 	.word	0xffffffff


	//   ....[112]....
        /*0850*/ 	.word	0xffffffff


	//   ....[113]....
        /*0854*/ 	.word	0xffffffff


	//   ....[114]....
        /*0858*/ 	.word	0xffffffff


	//   ....[115]....
        /*085c*/ 	.word	0xffffffff


	//   ....[116]....
        /*0860*/ 	.word	0xffffffff


	//   ....[117]....
        /*0864*/ 	.word	0xffffffff


	//   ....[118]....
        /*0868*/ 	.word	0xffffffff


	//   ....[119]....
        /*086c*/ 	.word	0xffffffff


	//   ....[120]....
        /*0870*/ 	.word	0xffffffff


	//   ....[121]....
        /*0874*/ 	.word	0x0500000f


	//   ....[122]....
        /*0878*/ 	.word	0x0500000f


	//   ....[123]....
        /*087c*/ 	.word	0x0500000f


	//   ....[124]....
        /*0880*/ 	.word	0x0500000f


	//   ....[125]....
        /*0884*/ 	.word	0x0500000f


	//   ....[126]....
        /*0888*/ 	.word	0x0500000f


	//   ....[127]....
        /*088c*/ 	.word	0x0500000f


	//   ....[128]....
        /*0890*/ 	.word	0x0500000f


	//   ....[129]....
        /*0894*/ 	.word	0x0500000f


	//   ....[130]....
        /*0898*/ 	.word	0x0500000f


	//   ....[131]....
        /*089c*/ 	.word	0x0500000f


	//   ....[132]....
        /*08a0*/ 	.word	0x0500000f


	//   ....[133]....
        /*08a4*/ 	.word	0x0500000f


	//   ....[134]....
        /*08a8*/ 	.word	0x0500000f


	//   ....[135]....
        /*08ac*/ 	.word	0x0500000f


	//   ....[136]....
        /*08b0*/ 	.word	0x0500000f


	//   ....[137]....
        /*08b4*/ 	.word	0x0500000f


	//   ....[138]....
        /*08b8*/ 	.word	0x0500000f


	//   ....[139]....
        /*08bc*/ 	.word	0x0500000f


	//   ....[140]....
        /*08c0*/ 	.word	0x0500000f


	//   ....[141]....
        /*08c4*/ 	.word	0x0500000f


	//   ....[142]....
        /*08c8*/ 	.word	0x0500000f


	//   ....[143]....
        /*08cc*/ 	.word	0x0500000f


	//   ....[144]....
        /*08d0*/ 	.word	0x0500000f


	//   ....[145]....
        /*08d4*/ 	.word	0x0500000f


	//   ....[146]....
        /*08d8*/ 	.word	0x0500000f


	//   ....[147]....
        /*08dc*/ 	.word	0x0500000f


	//   ....[148]....
        /*08e0*/ 	.word	0x0500000f


	//   ....[149]....
        /*08e4*/ 	.word	0x0500000f


	//   ....[150]....
        /*08e8*/ 	.word	0x0500000f


	//   ....[151]....
        /*08ec*/ 	.word	0x0500000f


	//   ....[152]....
        /*08f0*/ 	.word	0x0500000f


	//   ....[153]....
        /*08f4*/ 	.word	0x0500000f


	//   ....[154]....
        /*08f8*/ 	.word	0x0500000f


	//   ....[155]....
        /*08fc*/ 	.word	0x0500000f


	//   ....[156]....
        /*0900*/ 	.word	0x0500000f


	//   ....[157]....
        /*0904*/ 	.word	0x0500000f


	//   ....[158]....
        /*0908*/ 	.word	0x0500000f


	//   ....[159]....
        /*090c*/ 	.word	0x0500000f


	//   ....[160]....
        /*0910*/ 	.word	0x0500000f


	//   ....[161]....
        /*0914*/ 	.word	0x0500000f


	//   ....[162]....
        /*0918*/ 	.word	0x0500000f


	//   ....[163]....
        /*091c*/ 	.word	0x0500000f


	//   ....[164]....
        /*0920*/ 	.word	0x0500000f


	//   ....[165]....
        /*0924*/ 	.word	0x0500000f


	//   ....[166]....
        /*0928*/ 	.word	0x0500000f


	//   ....[167]....
        /*092c*/ 	.word	0x0500000f


	//   ....[168]....
        /*0930*/ 	.word	0x0500000f


	//   ....[169]....
        /*0934*/ 	.word	0x0500000f


	//   ....[170]....
        /*0938*/ 	.word	0x0500000f


	//   ....[171]....
        /*093c*/ 	.word	0x0500000f


	//   ....[172]....
        /*0940*/ 	.word	0x0500000f


	//----- nvinfo : EIATTR_COOP_GROUP_INSTR_OFFSETS
	.align		4
.L_615:
        /*0944*/ 	.byte	0x04, 0x28
        /*0946*/ 	.short	(.L_617 - .L_616)


	//   ....[0]....
.L_616:
        /*0948*/ 	.word	0x00000060


	//   ....[1]....
        /*094c*/ 	.word	0x00000130


	//   ....[2]....
        /*0950*/ 	.word	0x000001f0


	//   ....[3]....
        /*0954*/ 	.word	0x000003c0


	//   ....[4]....
        /*0958*/ 	.word	0x00000520


	//   ....[5]....
        /*095c*/ 	.word	0x00000640


	//   ....[6]....
        /*0960*/ 	.word	0x000007a0


	//   ....[7]....
        /*0964*/ 	.word	0x00001d70


	//   ....[8]....
        /*0968*/ 	.word	0x00003180


	//   ....[9]....
        /*096c*/ 	.word	0x000031c0


	//   ....[10]....
        /*0970*/ 	.word	0x00003850


	//   ....[11]....
        /*0974*/ 	.word	0x00003a80


	//   ....[12]....
        /*0978*/ 	.word	0x00003f10


	//   ....[13]....
        /*097c*/ 	.word	0x00004090


	//   ....[14]....
        /*0980*/ 	.word	0x00005710


	//   ....[15]....
        /*0984*/ 	.word	0x000059b0


	//   ....[16]....
        /*0988*/ 	.word	0x000062f0


	//   ....[17]....
        /*098c*/ 	.word	0x000063d0


	//   ....[18]....
        /*0990*/ 	.word	0x00006d90


	//   ....[19]....
        /*0994*/ 	.word	0x00006df0


	//   ....[20]....
        /*0998*/ 	.word	0x00008c90


	//   ....[21]....
        /*099c*/ 	.word	0x00008cf0


	//   ....[22]....
        /*09a0*/ 	.word	0x00009740


	//   ....[23]....
        /*09a4*/ 	.word	0x000097a0


	//   ....[24]....
        /*09a8*/ 	.word	0x0000a700


	//   ....[25]....
        /*09ac*/ 	.word	0x0000a730


	//   ....[26]....
        /*09b0*/ 	.word	0x0000a770


	//   ....[27]....
        /*09b4*/ 	.word	0x0000a780


	//   ....[28]....
        /*09b8*/ 	.word	0x0000c160


	//   ....[29]....
        /*09bc*/ 	.word	0x0000c170


	//   ....[30]....
        /*09c0*/ 	.word	0x0000c180


	//   ....[31]....
        /*09c4*/ 	.word	0x0000c1d0


	//   ....[32]....
        /*09c8*/ 	.word	0x0000cc80


	//   ....[33]....
        /*09cc*/ 	.word	0x0000cca0


	//   ....[34]....
        /*09d0*/ 	.word	0x0000ce20


	//   ....[35]....
        /*09d4*/ 	.word	0x0000ce40


	//   ....[36]....
        /*09d8*/ 	.word	0x0000cf80


	//   ....[37]....
        /*09dc*/ 	.word	0x0000cfa0


	//   ....[38]....
        /*09e0*/ 	.word	0x0000d0f0


	//   ....[39]....
        /*09e4*/ 	.word	0x0000d110


	//   ....[40]....
        /*09e8*/ 	.word	0x0000d650


	//   ....[41]....
        /*09ec*/ 	.word	0x0000d690


	//   ....[42]....
        /*09f0*/ 	.word	0x0000e190


	//   ....[43]....
        /*09f4*/ 	.word	0x0000e1a0


	//   ....[44]....
        /*09f8*/ 	.word	0x0000f2e0


	//   ....[45]....
        /*09fc*/ 	.word	0x0000f310


	//   ....[46]....
        /*0a00*/ 	.word	0x0000f480


	//   ....[47]....
        /*0a04*/ 	.word	0x0000f4a0


	//   ....[48]....
        /*0a08*/ 	.word	0x0000f5e0


	//   ....[49]....
        /*0a0c*/ 	.word	0x0000f600


	//   ....[50]....
        /*0a10*/ 	.word	0x0000f750


	//   ....[51]....
        /*0a14*/ 	.word	0x0000f770


	//   ....[52]....
        /*0a18*/ 	.word	0x0000f940


	//   ....[53]....
        /*0a1c*/ 	.word	0x0000fb80


	//   ....[54]....
        /*0a20*/ 	.word	0x0000fbb0


	//   ....[55]....
        /*0a24*/ 	.word	0x0000fbe0


	//   ....[56]....
        /*0a28*/ 	.word	0x0000fc10


	//   ....[57]....
        /*0a2c*/ 	.word	0x0000fc40


	//   ....[58]....
        /*0a30*/ 	.word	0x0000fc70


	//   ....[59]....
        /*0a34*/ 	.word	0x0000fe10


	//   ....[60]....
        /*0a38*/ 	.word	0x0000fe40


	//   ....[61]....
        /*0a3c*/ 	.word	0x0000fe70


	//   ....[62]....
        /*0a40*/ 	.word	0x0000fea0


	//   ....[63]....
        /*0a44*/ 	.word	0x0000fed0


	//   ....[64]....
        /*0a48*/ 	.word	0x0000ff00


	//   ....[65]....
        /*0a4c*/ 	.word	0x0000ffa0


	//   ....[66]....
        /*0a50*/ 	.word	0x0000ffd0


	//   ....[67]....
        /*0a54*/ 	.word	0x0000ffe0


	//   ....[68]....
        /*0a58*/ 	.word	0x00010010


	//   ....[69]....
        /*0a5c*/ 	.word	0x00011a90


	//   ....[70]....
        /*0a60*/ 	.word	0x00012540


	//   ....[71]....
        /*0a64*/ 	.word	0x00012570


	//   ....[72]....
        /*0a68*/ 	.word	0x00012590


	//   ....[73]....
        /*0a6c*/ 	.word	0x000125d0


	//   ....[74]....
        /*0a70*/ 	.word	0x000126d0


	//   ....[75]....
        /*0a74*/ 	.word	0x000126f0


	//   ....[76]....
        /*0a78*/ 	.word	0x00012780


	//   ....[77]....
        /*0a7c*/ 	.word	0x00012790


	//   ....[78]....
        /*0a80*/ 	.word	0x00012820


	//   ....[79]....
        /*0a84*/ 	.word	0x00012840


	//   ....[80]....
        /*0a88*/ 	.word	0x000128e0


	//   ....[81]....
        /*0a8c*/ 	.word	0x00012900


	//   ....[82]....
        /*0a90*/ 	.word	0x00012990


	//   ....[83]....
        /*0a94*/ 	.word	0x000129b0


	//   ....[84]....
        /*0a98*/ 	.word	0x00012a40


	//   ....[85]....
        /*0a9c*/ 	.word	0x00012a50


	//   ....[86]....
        /*0aa0*/ 	.word	0x00013120


	//   ....[87]....
        /*0aa4*/ 	.word	0x00013180


	//   ....[88]....
        /*0aa8*/ 	.word	0x00013190


	//   ....[89]....
        /*0aac*/ 	.word	0x00013230


	//   ....[90]....
        /*0ab0*/ 	.word	0x000132c0


	//   ....[91]....
        /*0ab4*/ 	.word	0x000132d0


	//   ....[92]....
        /*0ab8*/ 	.word	0x00013360


	//   ....[93]....
        /*0abc*/ 	.word	0x00013370


	//   ....[94]....
        /*0ac0*/ 	.word	0x000133e0


	//   ....[95]....
        /*0ac4*/ 	.word	0x000133f0


	//   ....[96]....
        /*0ac8*/ 	.word	0x00013470


	//   ....[97]....
        /*0acc*/ 	.word	0x00013480


	//   ....[98]....
        /*0ad0*/ 	.word	0x00013500


	//   ....[99]....
        /*0ad4*/ 	.word	0x00013510


	//   ....[100]....
        /*0ad8*/ 	.word	0x00013520


	//   ....[101]....
        /*0adc*/ 	.word	0x00013560


	//   ....[102]....
        /*0ae0*/ 	.word	0x000160f0


	//   ....[103]....
        /*0ae4*/ 	.word	0x00016120


	//   ....[104]....
        /*0ae8*/ 	.word	0x00016180


	//   ....[105]....
        /*0aec*/ 	.word	0x000161b0


	//   ....[106]....
        /*0af0*/ 	.word	0x000161e0


	//   ....[107]....
        /*0af4*/ 	.word	0x00016210


	//   ....[108]....
        /*0af8*/ 	.word	0x00016240


	//   ....[109]....
        /*0afc*/ 	.word	0x00016270


	//   ....[110]....
        /*0b00*/ 	.word	0x00016430


	//   ....[111]....
        /*0b04*/ 	.word	0x00016460


	//   ....[112]....
        /*0b08*/ 	.word	0x00016490


	//   ....[113]....
        /*0b0c*/ 	.word	0x000164c0


	//   ....[114]....
        /*0b10*/ 	.word	0x000164f0


	//   ....[115]....
        /*0b14*/ 	.word	0x00016520


	//   ....[116]....
        /*0b18*/ 	.word	0x000165f0


	//   ....[117]....
        /*0b1c*/ 	.word	0x00016610


	//   ....[118]....
        /*0b20*/ 	.word	0x00016620


	//   ....[119]....
        /*0b24*/ 	.word	0x000166a0


	//   ....[120]....
        /*0b28*/ 	.word	0x000171e0


	//   ....[121]....
        /*0b2c*/ 	.word	0x000177c0


	//   ....[122]....
        /*0b30*/ 	.word	0x00017940


	//   ....[123]....
        /*0b34*/ 	.word	0x000179a0


	//   ....[124]....
        /*0b38*/ 	.word	0x00017a30


	//   ....[125]....
        /*0b3c*/ 	.word	0x00017a90


	//   ....[126]....
        /*0b40*/ 	.word	0x00017b30


	//   ....[127]....
        /*0b44*/ 	.word	0x00017c20


	//   ....[128]....
        /*0b48*/ 	.word	0x00017d50


	//   ....[129]....
        /*0b4c*/ 	.word	0x00017df0


	//   ....[130]....
        /*0b50*/ 	.word	0x00017ec0


	//   ....[131]....
        /*0b54*/ 	.word	0x00017f60


	//   ....[132]....
        /*0b58*/ 	.word	0x00018030


	//   ....[133]....
        /*0b5c*/ 	.word	0x000180d0


	//   ....[134]....
        /*0b60*/ 	.word	0x000181a0


	//   ....[135]....
        /*0b64*/ 	.word	0x00018240


	//   ....[136]....
        /*0b68*/ 	.word	0x000182f0


	//   ....[137]....
        /*0b6c*/ 	.word	0x000183d0


	//   ....[138]....
        /*0b70*/ 	.word	0x00018630


	//   ....[139]....
        /*0b74*/ 	.word	0x000186e0


	//   ....[140]....
        /*0b78*/ 	.word	0x000187e0


	//   ....[141]....
        /*0b7c*/ 	.word	0x000188d0


	//   ....[142]....
        /*0b80*/ 	.word	0x00018990


	//   ....[143]....
        /*0b84*/ 	.word	0x00018a50


	//   ....[144]....
        /*0b88*/ 	.word	0x00018b10


	//   ....[145]....
        /*0b8c*/ 	.word	0x00018bd0


	//   ....[146]....
        /*0b90*/ 	.word	0x00018c90


	//   ....[147]....
        /*0b94*/ 	.word	0x00018d50


	//   ....[148]....
        /*0b98*/ 	.word	0x00018e10


	//   ....[149]....
        /*0b9c*/ 	.word	0x00018ec0


	//   ....[150]....
        /*0ba0*/ 	.word	0x00018fc0


	//   ....[151]....
        /*0ba4*/ 	.word	0x00019010


	//   ....[152]....
        /*0ba8*/ 	.word	0x00019070


	//   ....[153]....
        /*0bac*/ 	.word	0x00019150


	//   ....[154]....
        /*0bb0*/ 	.word	0x00019480


	//   ....[155]....
        /*0bb4*/ 	.word	0x00019520


	//   ....[156]....
        /*0bb8*/ 	.word	0x000196c0


	//   ....[157]....
        /*0bbc*/ 	.word	0x00019740


	//   ....[158]....
        /*0bc0*/ 	.word	0x000197c0


	//   ....[159]....
        /*0bc4*/ 	.word	0x00019840


	//   ....[160]....
        /*0bc8*/ 	.word	0x000198c0


	//   ....[161]....
        /*0bcc*/ 	.word	0x00019950


	//   ....[162]....
        /*0bd0*/ 	.word	0x000199f0


	//   ....[163]....
        /*0bd4*/ 	.word	0x00019aa0


	//   ....[164]....
        /*0bd8*/ 	.word	0x00019b20


	//   ....[165]....
        /*0bdc*/ 	.word	0x00019ba0


	//   ....[166]....
        /*0be0*/ 	.word	0x00019c20


	//   ....[167]....
        /*0be4*/ 	.word	0x00019cb0


	//   ....[168]....
        /*0be8*/ 	.word	0x00019d30


	//   ....[169]....
        /*0bec*/ 	.word	0x00019de0


	//   ....[170]....
        /*0bf0*/ 	.word	0x00019e30


	//   ....[171]....
        /*0bf4*/ 	.word	0x00019ef0


	//   ....[172]....
        /*0bf8*/ 	.word	0x0001a020


	//----- nvinfo : EIATTR_REG_RECONFIG
	.align		4
.L_617:
        /*0bfc*/ 	.byte	0x01, 0x54
	.zero		2


	//----- nvinfo : EIATTR_SYSCALL_OFFSETS
	.align		4
        /*0c00*/ 	.byte	0x04, 0x46
        /*0c02*/ 	.short	(.L_619 - .L_618)


	//   ....[0]....
.L_618:
        /*0c04*/ 	.word	0x00001f70


	//   ....[1]....
        /*0c08*/ 	.word	0x000116b0


	//   ....[2]....
        /*0c0c*/ 	.word	0x00011800


	//   ....[3]....
        /*0c10*/ 	.word	0x00011900


	//   ....[4]....
        /*0c14*/ 	.word	0x00012160


	//   ....[5]....
        /*0c18*/ 	.word	0x00012d60


	//----- nvinfo : EIATTR_MBARRIER_INSTR_OFFSETS
	.align		4
.L_619:
        /*0c1c*/ 	.byte	0x04, 0x39
        /*0c1e*/ 	.short	(.L_621 - .L_620)


	//   ....[0]....
.L_620:
        /*0c20*/ 	.word	0x00000260
        /*0c24*/ 	.word	0x000000ff
        /*0c28*/ 	.word	0x00032400
        /*0c2c*/ 	.short	0x0100
        /*0c2e*/ 	.byte	0x08
	.zero		1


	//   ....[1]....
        /*0c30*/ 	.word	0x00000270
        /*0c34*/ 	.word	0x000000ff
        /*0c38*/ 	.word	0x00032410
        /*0c3c*/ 	.short	0x0100
        /*0c3e*/ 	.byte	0x08
	.zero		1


	//   ....[2]....
        /*0c40*/ 	.word	0x00000280
        /*0c44*/ 	.word	0x000000ff
        /*0c48*/ 	.word	0x00032420
        /*0c4c*/ 	.short	0x0100
        /*0c4e*/ 	.byte	0x08
	.zero		1


	//   ....[3]....
        /*0c50*/ 	.word	0x00000370
        /*0c54*/ 	.word	0x000000ff
        /*0c58*/ 	.word	0x00032430
        /*0c5c*/ 	.short	0x0100
        /*0c5e*/ 	.byte	0x08
	.zero		1


	//   ....[4]....
        /*0c60*/ 	.word	0x00000380
        /*0c64*/ 	.word	0x000000ff
        /*0c68*/ 	.word	0x00032440
        /*0c6c*/ 	.short	0x0100
        /*0c6e*/ 	.byte	0x08
	.zero		1


	//   ....[5]....
        /*0c70*/ 	.word	0x00000390
        /*0c74*/ 	.word	0x000000ff
        /*0c78*/ 	.word	0x00032438
        /*0c7c*/ 	.short	0x0100
        /*0c7e*/ 	.byte	0x08
	.zero		1


	//   ....[6]....
        /*0c80*/ 	.word	0x000003a0
        /*0c84*/ 	.word	0x000000ff
        /*0c88*/ 	.word	0x00032448
        /*0c8c*/ 	.short	0x0100
        /*0c8e*/ 	.byte	0x08
	.zero		1


	//   ....[7]....
        /*0c90*/ 	.word	0x000004d0
        /*0c94*/ 	.word	0x000000ff
        /*0c98*/ 	.word	0x00032450
        /*0c9c*/ 	.short	0x0100
        /*0c9e*/ 	.byte	0x08
	.zero		1


	//   ....[8]....
        /*0ca0*/ 	.word	0x000004e0
        /*0ca4*/ 	.word	0x000000ff
        /*0ca8*/ 	.word	0x00032460
        /*0cac*/ 	.short	0x0100
        /*0cae*/ 	.byte	0x08
	.zero		1


	//   ....[9]....
        /*0cb0*/ 	.word	0x000004f0
        /*0cb4*/ 	.word	0x000000ff
        /*0cb8*/ 	.word	0x00032458
        /*0cbc*/ 	.short	0x0100
        /*0cbe*/ 	.byte	0x08
	.zero		1


	//   ....[10]....
        /*0cc0*/ 	.word	0x00000500
        /*0cc4*/ 	.word	0x000000ff
        /*0cc8*/ 	.word	0x00032468
        /*0ccc*/ 	.short	0x0100
        /*0cce*/ 	.byte	0x08
	.zero		1


	//   ....[11]....
        /*0cd0*/ 	.word	0x000005f0
        /*0cd4*/ 	.word	0x000000ff
        /*0cd8*/ 	.word	0x00032470
        /*0cdc*/ 	.short	0x0100
        /*0cde*/ 	.byte	0x06
	.zero		1


	//   ....[12]....
        /*0ce0*/ 	.word	0x00000600
        /*0ce4*/ 	.word	0x000000ff
        /*0ce8*/ 	.word	0x00032480
        /*0cec*/ 	.short	0x0100
        /*0cee*/ 	.byte	0x06
	.zero		1


	//   ....[13]....
        /*0cf0*/ 	.word	0x00000610
        /*0cf4*/ 	.word	0x000000ff
        /*0cf8*/ 	.word	0x00032478
        /*0cfc*/ 	.short	0x0100
        /*0cfe*/ 	.byte	0x06
	.zero		1


	//   ....[14]....
        /*0d00*/ 	.word	0x00000620
        /*0d04*/ 	.word	0x000000ff
        /*0d08*/ 	.word	0x00032488
        /*0d0c*/ 	.short	0x0100
        /*0d0e*/ 	.byte	0x06
	.zero		1


	//   ....[15]....
        /*0d10*/ 	.word	0x00000750
        /*0d14*/ 	.word	0x000000ff
        /*0d18*/ 	.word	0x00032490
        /*0d1c*/ 	.short	0x0100
        /*0d1e*/ 	.byte	0x08
	.zero		1


	//   ....[16]....
        /*0d20*/ 	.word	0x00000760
        /*0d24*/ 	.word	0x000000ff
        /*0d28*/ 	.word	0x000324a0
        /*0d2c*/ 	.short	0x0100
        /*0d2e*/ 	.byte	0x08
	.zero		1


	//   ....[17]....
        /*0d30*/ 	.word	0x00000770
        /*0d34*/ 	.word	0x000000ff
        /*0d38*/ 	.word	0x00032498
        /*0d3c*/ 	.short	0x0100
        /*0d3e*/ 	.byte	0x08
	.zero		1


	//   ....[18]....
        /*0d40*/ 	.word	0x00000780
        /*0d44*/ 	.word	0x000000ff
        /*0d48*/ 	.word	0x000324a8
        /*0d4c*/ 	.short	0x0100
        /*0d4e*/ 	.byte	0x08
	.zero		1


	//   ....[19]....
        /*0d50*/ 	.word	0x000008b0
        /*0d54*/ 	.word	0x000000ff
        /*0d58*/ 	.word	0x000324b0
        /*0d5c*/ 	.short	0x0100
        /*0d5e*/ 	.byte	0x08
	.zero		1


	//   ....[20]....
        /*0d60*/ 	.word	0x000008c0
        /*0d64*/ 	.word	0x000000ff
        /*0d68*/ 	.word	0x000324c0
        /*0d6c*/ 	.short	0x0100
        /*0d6e*/ 	.byte	0x08
	.zero		1


	//   ....[21]....
        /*0d70*/ 	.word	0x000008d0
        /*0d74*/ 	.word	0x000000ff
        /*0d78*/ 	.word	0x000324b8
        /*0d7c*/ 	.short	0x0100
        /*0d7e*/ 	.byte	0x08
	.zero		1


	//   ....[22]....
        /*0d80*/ 	.word	0x000008e0
        /*0d84*/ 	.word	0x000000ff
        /*0d88*/ 	.word	0x000324c8
        /*0d8c*/ 	.short	0x0100
        /*0d8e*/ 	.byte	0x08
	.zero		1


	//   ....[23]....
        /*0d90*/ 	.word	0x00002030
        /*0d94*/ 	.word	0x00000005
        /*0d98*/ 	.word	0x00032400
        /*0d9c*/ 	.short	0x010a
        /*0d9e*/ 	.byte	0x3f
	.zero		1


	//   ....[24]....
        /*0da0*/ 	.word	0x000020e0
        /*0da4*/ 	.word	0x00000000
        /*0da8*/ 	.word	0x00032430
        /*0dac*/ 	.short	0x010a
        /*0dae*/ 	.byte	0x3f
	.zero		1


	//   ....[25]....
        /*0db0*/ 	.word	0x00002120
        /*0db4*/ 	.word	0x00000000
        /*0db8*/ 	.word	0x00032430
        /*0dbc*/ 	.short	0x010a
        /*0dbe*/ 	.byte	0x3f
	.zero		1


	//   ....[26]....
        /*0dc0*/ 	.word	0x00002420
        /*0dc4*/ 	.word	0x00000005
        /*0dc8*/ 	.word	0x00032410
        /*0dcc*/ 	.short	0x010a
        /*0dce*/ 	.byte	0x3f
	.zero		1


	//   ....[27]....
        /*0dd0*/ 	.word	0x00002460
        /*0dd4*/ 	.word	0x00000000
        /*0dd8*/ 	.word	0x00032450
        /*0ddc*/ 	.short	0x010a
        /*0dde*/ 	.byte	0x3f
	.zero		1


	//   ....[28]....
        /*0de0*/ 	.word	0x000024a0
        /*0de4*/ 	.word	0x00000000
        /*0de8*/ 	.word	0x00032450
        /*0dec*/ 	.short	0x010a
        /*0dee*/ 	.byte	0x3f
	.zero		1


	//   ....[29]....
        /*0df0*/ 	.word	0x00004280
        /*0df4*/ 	.word	0x00000015
        /*0df8*/ 	.word	0x00000000
        /*0dfc*/ 	.short	0x0101
        /*0dfe*/ 	.byte	0x3f
	.zero		1


	//   ....[30]....
        /*0e00*/ 	.word	0x00004c90
        /*0e04*/ 	.word	0x00000000
        /*0e08*/ 	.word	0x00000000
        /*0e0c*/ 	.short	0x0101
        /*0e0e*/ 	.byte	0x3f
	.zero		1


	//   ....[31]....
        /*0e10*/ 	.word	0x00004dd0
        /*0e14*/ 	.word	0x000000ff
        /*0e18*/ 	.word	0x00032430
        /*0e1c*/ 	.short	0x010a
        /*0e1e*/ 	.byte	0x05
	.zero		1


	//   ....[32]....
        /*0e20*/ 	.word	0x00004e10
        /*0e24*/ 	.word	0x000000ff
        /*0e28*/ 	.word	0x00032430
        /*0e2c*/ 	.short	0x010a
        /*0e2e*/ 	.byte	0x05
	.zero		1


	//   ....[33]....
        /*0e30*/ 	.word	0x00005020
        /*0e34*/ 	.word	0x000000ff
        /*0e38*/ 	.word	0x00032450
        /*0e3c*/ 	.short	0x010a
        /*0e3e*/ 	.byte	0x05
	.zero		1


	//   ....[34]....
        /*0e40*/ 	.word	0x00005060
        /*0e44*/ 	.word	0x000000ff
        /*0e48*/ 	.word	0x00032450
        /*0e4c*/ 	.short	0x010a
        /*0e4e*/ 	.byte	0x05
	.zero		1


	//   ....[35]....
        /*0e50*/ 	.word	0x00007220
        /*0e54*/ 	.word	0x000000c5
        /*0e58*/ 	.word	0x00000000
        /*0e5c*/ 	.short	0x0101
        /*0e5e*/ 	.byte	0x3f
	.zero		1


	//   ....[36]....
        /*0e60*/ 	.word	0x00007d10
        /*0e64*/ 	.word	0x0000000c
        /*0e68*/ 	.word	0x00000000
        /*0e6c*/ 	.short	0x0101
        /*0e6e*/ 	.byte	0x3f
	.zero		1


	//   ....[37]....
        /*0e70*/ 	.word	0x00007e60
        /*0e74*/ 	.word	0x000000ff
        /*0e78*/ 	.word	0x00032430
        /*0e7c*/ 	.short	0x010a
        /*0e7e*/ 	.byte	0x05
	.zero		1


	//   ....[38]....
        /*0e80*/ 	.word	0x00007ea0
        /*0e84*/ 	.word	0x000000ff
        /*0e88*/ 	.word	0x00032430
        /*0e8c*/ 	.short	0x010a
        /*0e8e*/ 	.byte	0x05
	.zero		1


	//   ....[39]....
        /*0e90*/ 	.word	0x000080b0
        /*0e94*/ 	.word	0x000000ff
        /*0e98*/ 	.word	0x00032450
        /*0e9c*/ 	.short	0x010a
        /*0e9e*/ 	.byte	0x05
	.zero		1


	//   ....[40]....
        /*0ea0*/ 	.word	0x000080f0
        /*0ea4*/ 	.word	0x000000ff
        /*0ea8*/ 	.word	0x00032450
        /*0eac*/ 	.short	0x010a
        /*0eae*/ 	.byte	0x05
	.zero		1


	//   ....[41]....
        /*0eb0*/ 	.word	0x00009940
        /*0eb4*/ 	.word	0x00000099
        /*0eb8*/ 	.word	0x00000000
        /*0ebc*/ 	.short	0x0101
        /*0ebe*/ 	.byte	0x3f
	.zero		1


	//   ....[42]....
        /*0ec0*/ 	.word	0x0000a660
        /*0ec4*/ 	.word	0x00000015
        /*0ec8*/ 	.word	0x00000000
        /*0ecc*/ 	.short	0x0101
        /*0ece*/ 	.byte	0x3f
	.zero		1


	//   ....[43]....
        /*0ed0*/ 	.word	0x0000cc60
        /*0ed4*/ 	.word	0x00000000
        /*0ed8*/ 	.word	0x00000000
        /*0edc*/ 	.short	0x0101
        /*0ede*/ 	.byte	0x3f
	.zero		1


	//   ....[44]....
        /*0ee0*/ 	.word	0x0000d630
        /*0ee4*/ 	.word	0x00000009
        /*0ee8*/ 	.word	0x00000000
        /*0eec*/ 	.short	0x0101
        /*0eee*/ 	.byte	0x3f
	.zero		1


	//   ....[45]....
        /*0ef0*/ 	.word	0x00011d00
        /*0ef4*/ 	.word	0x00000000
        /*0ef8*/ 	.word	0x00032440
        /*0efc*/ 	.short	0x010a
        /*0efe*/ 	.byte	0x3f
	.zero		1


	//   ....[46]....
        /*0f00*/ 	.word	0x00012b10
        /*0f04*/ 	.word	0x00000012
        /*0f08*/ 	.word	0x00032400
        /*0f0c*/ 	.short	0x0107
        /*0f0e*/ 	.byte	0x3f
	.zero		1


	//   ....[47]....
        /*0f10*/ 	.word	0x00012bb0
        /*0f14*/ 	.word	0x00000012
        /*0f18*/ 	.word	0x00032400
        /*0f1c*/ 	.short	0x0101
        /*0f1e*/ 	.byte	0x3f
	.zero		1


	//   ....[48]....
        /*0f20*/ 	.word	0x000136a0
        /*0f24*/ 	.word	0x00000012
        /*0f28*/ 	.word	0x00032410
        /*0f2c*/ 	.short	0x0107
        /*0f2e*/ 	.byte	0x3f
	.zero		1


	//   ....[49]....
        /*0f30*/ 	.word	0x000137a0
        /*0f34*/ 	.word	0x00000012
        /*0f38*/ 	.word	0x00032410
        /*0f3c*/ 	.short	0x0101
        /*0f3e*/ 	.byte	0x3f
	.zero		1


	//   ....[50]....
        /*0f40*/ 	.word	0x000137c0
        /*0f44*/ 	.word	0x00000012
        /*0f48*/ 	.word	0x00032420
        /*0f4c*/ 	.short	0x010a
        /*0f4e*/ 	.byte	0x3f
	.zero		1


	//   ....[51]....
        /*0f50*/ 	.word	0x000138a0
        /*0f54*/ 	.word	0x00000002
        /*0f58*/ 	.word	0x00032460
        /*0f5c*/ 	.short	0x010a
        /*0f5e*/ 	.byte	0x3f
	.zero		1


	//   ....[52]....
        /*0f60*/ 	.word	0x00014170
        /*0f64*/ 	.word	0x00000002
        /*0f68*/ 	.word	0x00032440
        /*0f6c*/ 	.short	0x010a
        /*0f6e*/ 	.byte	0x3f
	.zero		1


	//   ....[53]....
        /*0f70*/ 	.word	0x000143a0
        /*0f74*/ 	.word	0x00000002
        /*0f78*/ 	.word	0x00032460
        /*0f7c*/ 	.short	0x010a
        /*0f7e*/ 	.byte	0x3f
	.zero		1


	//   ....[54]....
        /*0f80*/ 	.word	0x00014bb0
        /*0f84*/ 	.word	0x00000002
        /*0f88*/ 	.word	0x00032440
        /*0f8c*/ 	.short	0x010a
        /*0f8e*/ 	.byte	0x3f
	.zero		1


	//   ....[55]....
        /*0f90*/ 	.word	0x00014de0
        /*0f94*/ 	.word	0x00000002
        /*0f98*/ 	.word	0x00032460
        /*0f9c*/ 	.short	0x010a
        /*0f9e*/ 	.byte	0x3f
	.zero		1


	//   ....[56]....
        /*0fa0*/ 	.word	0x00015580
        /*0fa4*/ 	.word	0x00000003
        /*0fa8*/ 	.word	0x00032440
        /*0fac*/ 	.short	0x010a
        /*0fae*/ 	.byte	0x3f
	.zero		1


	//   ....[57]....
        /*0fb0*/ 	.word	0x000157b0
        /*0fb4*/ 	.word	0x00000003
        /*0fb8*/ 	.word	0x00032460
        /*0fbc*/ 	.short	0x010a
        /*0fbe*/ 	.byte	0x3f
	.zero		1


	//   ....[58]....
        /*0fc0*/ 	.word	0x00017160
        /*0fc4*/ 	.word	0x00000000
        /*0fc8*/ 	.word	0x00032420
        /*0fcc*/ 	.short	0x010a
        /*0fce*/ 	.byte	0x3f
	.zero		1


	//   ....[59]....
        /*0fd0*/ 	.word	0x00017350
        /*0fd4*/ 	.word	0x00000006
        /*0fd8*/ 	.word	0x00000000
        /*0fdc*/ 	.short	0x010a
        /*0fde*/ 	.byte	0x3f
	.zero		1


	//   ....[60]....
        /*0fe0*/ 	.word	0x00017380
        /*0fe4*/ 	.word	0x00000007
        /*0fe8*/ 	.word	0x00000000
        /*0fec*/ 	.short	0x010a
        /*0fee*/ 	.byte	0x3f
	.zero		1


	//   ....[61]....
        /*0ff0*/ 	.word	0x000173e0
        /*0ff4*/ 	.word	0x00000004
        /*0ff8*/ 	.word	0x00000000
        /*0ffc*/ 	.short	0x010a
        /*0ffe*/ 	.byte	0x3f
	.zero		1


	//   ....[62]....
        /*1000*/ 	.word	0x00017410
        /*1004*/ 	.word	0x00000003
        /*1008*/ 	.word	0x00000000
        /*100c*/ 	.short	0x010a
        /*100e*/ 	.byte	0x3f
	.zero		1


	//   ....[63]....
        /*1010*/ 	.word	0x00017470
        /*1014*/ 	.word	0x00000005
        /*1018*/ 	.word	0x00032400
        /*101c*/ 	.short	0x010a
        /*101e*/ 	.byte	0x3f
	.zero		1


	//   ....[64]....
        /*1020*/ 	.word	0x000174c0
        /*1024*/ 	.word	0x00000000
        /*1028*/ 	.word	0x00032430
        /*102c*/ 	.short	0x010a
        /*102e*/ 	.byte	0x3f
	.zero		1


	//   ....[65]....
        /*1030*/ 	.word	0x00017510
        /*1034*/ 	.word	0x00000005
        /*1038*/ 	.word	0x00032410
        /*103c*/ 	.short	0x010a
        /*103e*/ 	.byte	0x3f
	.zero		1


	//   ....[66]....
        /*1040*/ 	.word	0x00017560
        /*1044*/ 	.word	0x00000000
        /*1048*/ 	.word	0x00032450
        /*104c*/ 	.short	0x010a
        /*104e*/ 	.byte	0x3f
	.zero		1


	//   ....[67]....
        /*1050*/ 	.word	0x000175c0
        /*1054*/ 	.word	0x00000014
        /*1058*/ 	.word	0x00032430
        /*105c*/ 	.short	0x010a
        /*105e*/ 	.byte	0x3f
	.zero		1


	//   ....[68]....
        /*1060*/ 	.word	0x00017620
        /*1064*/ 	.word	0x00000014
        /*1068*/ 	.word	0x00032450
        /*106c*/ 	.short	0x010a
        /*106e*/ 	.byte	0x3f
	.zero		1


	//   ....[69]....
        /*1070*/ 	.word	0x00017680
        /*1074*/ 	.word	0x00000014
        /*1078*/ 	.word	0x00032430
        /*107c*/ 	.short	0x010a
        /*107e*/ 	.byte	0x3f
	.zero		1


	//   ....[70]....
        /*1080*/ 	.word	0x000176e0
        /*1084*/ 	.word	0x00000014
        /*1088*/ 	.word	0x00032450
        /*108c*/ 	.short	0x010a
        /*108e*/ 	.byte	0x3f
	.zero		1


	//   ....[71]....
        /*1090*/ 	.word	0x00017880
        /*1094*/ 	.word	0x00000000
        /*1098*/ 	.word	0x00032440
        /*109c*/ 	.short	0x010a
        /*109e*/ 	.byte	0x3f
	.zero		1


	//   ....[72]....
        /*10a0*/ 	.word	0x00019190
        /*10a4*/ 	.word	0x00000012
        /*10a8*/ 	.word	0x00032420
        /*10ac*/ 	.short	0x010a
        /*10ae*/ 	.byte	0x3f
	.zero		1


	//   ....[73]....
        /*10b0*/ 	.word	0x000191e0
        /*10b4*/ 	.word	0x00000002
        /*10b8*/ 	.word	0x00032460
        /*10bc*/ 	.short	0x010a
        /*10be*/ 	.byte	0x3f
	.zero		1


	//   ....[74]....
        /*10c0*/ 	.word	0x00019230
        /*10c4*/ 	.word	0x00000002
        /*10c8*/ 	.word	0x00032440
        /*10cc*/ 	.short	0x010a
        /*10ce*/ 	.byte	0x3f
	.zero		1


	//   ....[75]....
        /*10d0*/ 	.word	0x00019280
        /*10d4*/ 	.word	0x00000002
        /*10d8*/ 	.word	0x00032460
        /*10dc*/ 	.short	0x010a
        /*10de*/ 	.byte	0x3f
	.zero		1


	//   ....[76]....
        /*10e0*/ 	.word	0x000192d0
        /*10e4*/ 	.word	0x00000002
        /*10e8*/ 	.word	0x00032440
        /*10ec*/ 	.short	0x010a
        /*10ee*/ 	.byte	0x3f
	.zero		1


	//   ....[77]....
        /*10f0*/ 	.word	0x00019320
        /*10f4*/ 	.word	0x00000002
        /*10f8*/ 	.word	0x00032460
        /*10fc*/ 	.short	0x010a
        /*10fe*/ 	.byte	0x3f
	.zero		1


	//   ....[78]....
        /*1100*/ 	.word	0x00019370
        /*1104*/ 	.word	0x00000003
        /*1108*/ 	.word	0x00032440
        /*110c*/ 	.short	0x010a
        /*110e*/ 	.byte	0x3f
	.zero		1


	//   ....[79]....
        /*1110*/ 	.word	0x000193c0
        /*1114*/ 	.word	0x00000003
        /*1118*/ 	.word	0x00032460
        /*111c*/ 	.short	0x010a
        /*111e*/ 	.byte	0x3f
	.zero		1


	//   ....[80]....
        /*1120*/ 	.word	0x00019f40
        /*1124*/ 	.word	0x00000000
        /*1128*/ 	.word	0x00032420
        /*112c*/ 	.short	0x010a
        /*112e*/ 	.byte	0x3f
	.zero		1


	//   ....[81]....
        /*1130*/ 	.word	0x0001a0e0
        /*1134*/ 	.word	0x00000006
        /*1138*/ 	.word	0x00000000
        /*113c*/ 	.short	0x010a
        /*113e*/ 	.byte	0x3f
	.zero		1


	//   ....[82]....
        /*1140*/ 	.word	0x0001a130
        /*1144*/ 	.word	0x00000007
        /*1148*/ 	.word	0x00000000
        /*114c*/ 	.short	0x010a
        /*114e*/ 	.byte	0x3f
	.zero		1


	//   ....[83]....
        /*1150*/ 	.word	0x0001a180
        /*1154*/ 	.word	0x00000004
        /*1158*/ 	.word	0x00000000
        /*115c*/ 	.short	0x010a
        /*115e*/ 	.byte	0x3f
	.zero		1


	//----- nvinfo : EIATTR_NUM_MBARRIERS
	.align		4
.L_621:
        /*1160*/ 	.byte	0x03, 0x38
        /*1162*/ 	.short	0x0017


	//----- nvinfo : EIATTR_EXIT_INSTR_OFFSETS
	.align		4
        /*1164*/ 	.byte	0x04, 0x1c
        /*1166*/ 	.short	(.L_623 - .L_622)


	//   ....[0]....
.L_622:
        /*1168*/ 	.word	0x00000a90


	//   ....[1]....
        /*116c*/ 	.word	0x0000f8e0


	//   ....[2]....
        /*1170*/ 	.word	0x00017460


	//----- nvinfo : EIATTR_MAX_THREADS
	.align		4
.L_623:
        /*1174*/ 	.byte	0x04, 0x05
        /*1176*/ 	.short	(.L_625 - .L_624)
.L_624:
        /*1178*/ 	.word	0x00000180
        /*117c*/ 	.word	0x00000001
        /*1180*/ 	.word	0x00000001


	//----- nvinfo : EIATTR_CRS_STACK_SIZE
	.align		4
.L_625:
        /*1184*/ 	.byte	0x04, 0x1e
        /*1186*/ 	.short	(.L_627 - .L_626)
.L_626:
        /*1188*/ 	.word	0x00000000


	//----- nvinfo : EIATTR_CBANK_PARAM_SIZE
	.align		4
.L_627:
        /*118c*/ 	.byte	0x03, 0x19
        /*118e*/ 	.short	0x0bf0


	//----- nvinfo : EIATTR_PARAM_CBANK
	.align		4
        /*1190*/ 	.byte	0x04, 0x0a
        /*1192*/ 	.short	(.L_629 - .L_628)
	.align		4
.L_628:
        /*1194*/ 	.word	index@(.nv.constant0._ZN7cutlass13device_kernelIN5flash11enable_sm90INS1_16FlashAttnFwdSm90INS1_25CollectiveMainloopFwdSm90ILi2EN4cute5tupleIJNS5_1CILi1EEES8_S8_EEENS6_IJNS7_ILi128EEENS7_ILi96EEENS7_ILi64EEEEEELi256ENS_10bfloat16_tEfNS_4arch4Sm90ELb1ELb0ELb1ELb1ELb0ELb0ELb1ELb1ELb0ELb1ELb1ELb0EEENS1_21CollectiveEpilogueFwdINS6_IJSA_NS7_ILi256EEESB_EEES9_SE_SG_Li256ELb1ELb1ELb1ELb0EEENS1_36VarlenDynamicPersistentTileSchedulerILi128ELi96ELi256ELi128ELb1ELb1ELb1ELb1ELb1ELb1EEEEEEEEEvNT_6ParamsE)
        /*1198*/ 	.short	0x0210
        /*119a*/ 	.short	0x0bf0


	//----- nvinfo : EIATTR_SW_WAR
	.align		4
.L_629:
        /*119c*/ 	.byte	0x04, 0x36
        /*119e*/ 	.short	(.L_631 - .L_630)
.L_630:
        /*11a0*/ 	.word	0x00000008
.L_631:


//--------------------- .nv.info._ZN7cutlass13device_kernelIN5flash11enable_sm90INS1_16FlashAttnFwdSm90INS1_25CollectiveMainloopFwdSm90ILi2EN4cute5tupleIJNS5_1CILi1EEES8_S8_EEENS6_IJNS7_ILi128EEENS7_ILi96EEENS7_ILi64EEEEEELi256ENS_10bfloat16_tEfNS_4arch4Sm90ELb1ELb0ELb1ELb1ELb0ELb1ELb1ELb1ELb0ELb1ELb1ELb0EEENS1_21CollectiveEpilogueFwdINS6_IJSA_NS7_ILi256EEESB_EEES9_SE_SG_Li256ELb1ELb1ELb1ELb0EEENS1_36VarlenDynamicPersistentTileSchedulerILi128ELi96ELi256ELi128ELb1ELb1ELb1ELb1ELb1ELb1EEEEEEEEEvNT_6ParamsE --------------------------
	.section	.nv.info._ZN7cutlass13device_kernelIN5flash11enable_sm90INS1_16FlashAttnFwdSm90INS1_25CollectiveMainloopFwdSm90ILi2EN4cute5tupleIJNS5_1CILi1EEES8_S8_EEENS6_IJNS7_ILi128EEENS7_ILi96EEENS7_ILi64EEEEEELi256ENS_10bfloat16_tEfNS_4arch4Sm90ELb1ELb0ELb1ELb1ELb0ELb1ELb1ELb1ELb0ELb1ELb1ELb0EEENS1_21CollectiveEpilogueFwdINS6_IJSA_NS7_ILi256EEESB_EEES9_SE_SG_Li256ELb1ELb1ELb1ELb0EEENS1_36VarlenDynamicPersistentTileSchedulerILi128ELi96ELi256ELi128ELb1ELb1ELb1ELb1ELb1ELb1EEEEEEEEEvNT_6ParamsE,"",@"SHT_CUDA_INFO"
	.sectionflags	@""
	.align	4


	//----- nvinfo : EIATTR_CUDA_API_VERSION
	.align		4
        /*0000*/ 	.byte	0x04, 0x37
        /*0002*/ 	.short	(.L_633 - .L_632)
.L_632:
        /*0004*/ 	.word	0x00000082


	//----- nvinfo : EIATTR_KPARAM_INFO
	.align		4
.L_633:
        /*0008*/ 	.byte	0x04, 0x17
        /*000a*/ 	.short	(.L_635 - .L_634)
.L_634:
        /*000c*/ 	.word	0x00000000
        /*0010*/ 	.short	0x0000
        /*0012*/ 	.short	0x0070
        /*0014*/ 	.byte	0x00, 0xf0, 0x01, 0x2e


	//----- nvinfo : EIATTR_SPARSE_MMA_MASK
	.align		4
.L_635:
        /*0018*/ 	.byte	0x03, 0x50
        /*001a*/ 	.short	0x0000


	//----- nvinfo : EIATTR_MAXREG_COUNT
	.align		4
        /*001c*/ 	.byte	0x03, 0x1b
        /*001e*/ 	.short	0x00a8


	//----- nvinfo : EIATTR_NUM_BARRIERS
	.align		4
        /*0020*/ 	.byte	0x02, 0x4c
        /*0022*/ 	.byte	0x10
	.zero		1


	//----- nvinfo : EIATTR_EXTERNS
	.align		4
        /*0024*/ 	.byte	0x04, 0x0f
        /*0026*/ 	.short	(.L_637 - .L_636)


	//   ....[0]....
	.align		4
.L_636:
        /*0028*/ 	.word	index@(__assertfail)


	//----- nvinfo : EIATTR_ANNOTATIONS
	.align		4
.L_637:
        /*002c*/ 	.byte	0x04, 0x55
        /*002e*/ 	.short	(.L_639 - .L_638)


	//   ....[0]....
.L_638:
        /* <DEDUP_REMOVED lines=250> */


	//----- nvinfo : EIATTR_MERCURY_ISA_VERSION
	.align		4
.L_639:
        /*0fc0*/ 	.byte	0x03, 0x5f
        /*0fc2*/ 	.short	0x0101


	//----- nvinfo : EIATTR_UNUSED_LOAD_BYTE_OFFSET
	.align		4
        /*0fc4*/ 	.byte	0x04, 0x44
        /*0fc6*/ 	.short	(.L_641 - .L_640)


	//   ....[0]....
.L_640:
        /*0fc8*/ 	.word	0x00000af0
        /*0fcc*/ 	.word	0x0000fff0


	//   ....[1]....
        /*0fd0*/ 	.word	0x00014230
        /*0fd4*/ 	.word	0x0000fff0


	//----- nvinfo : EIATTR_INT_WARP_WIDE_INSTR_OFFSETS
	.align		4
.L_641:
        /*0fd8*/ 	.byte	0x04, 0x31
        /*0fda*/ 	.short	(.L_643 - .L_642)


	//   ....[0]....
.L_642:
        /*0fdc*/ 	.word	0x00000190


	//   ....[1]....
        /*0fe0*/ 	.word	0x000001d0


	//   ....[2]....
        /*0fe4*/ 	.word	0x00000240


	//   ....[3]....
        /*0fe8*/ 	.word	0x00000250


	//   ....[4]....
        /*0fec*/ 	.word	0x0001d360


	//   ....[5]....
        /*0ff0*/ 	.word	0x0001d3f0


	//   ....[6]....
        /*0ff4*/ 	.word	0x00021dc0


	//   ....[7]....
        /*0ff8*/ 	.word	0x00021e50


	//----- nvinfo : EIATTR_COOP_GROUP_MASK_REGIDS
	.align		4
.L_643:
        /*0ffc*/ 	.byte	0x04, 0x29
        /*0ffe*/ 	.short	(.L_645 - .L_644)


	//   ....[0]....
.L_644:
        /*1000*/ 	.word	0xffffffff


	//   ....[1]....
        /*1004*/ 	.word	0xffffffff


	//   ....[2]....
        /*1008*/ 	.word	0xffffffff


	//   ....[3]....
        /*100c*/ 	.word	0xffffffff


	//   ....[4]....
        /*1010*/ 	.word	0xffffffff


	//   ....[5]....
        /*1014*/ 	.word	0xffffffff


	//   ....[6]....
        /*1018*/ 	.word	0xffffffff


	//   ....[7]....
        /*101c*/ 	.word	0xffffffff


	//   ....[8]....
        /*1020*/ 	.word	0xffffffff


	//   ....[9]....
        /*1024*/ 	.word	0xffffffff


	//   ....[10]....
        /*1028*/ 	.word	0xffffffff


	//   ....[11]....
        /*102c*/ 	.word	0xffffffff


	//   ....[12]....
        /*1030*/ 	.word	0xffffffff


	//   ....[13]....
        /*1034*/ 	.word	0xffffffff


	//   ....[14]....
        /*1038*/ 	.word	0xffffffff


	//   ....[15]....
        /*103c*/ 	.word	0xffffffff


	//   ....[16]....
        /*1040*/ 	.word	0xffffffff


	//   ....[17]....
        /*1044*/ 	.word	0xffffffff


	//   ....[18]....
        /*1048*/ 	.word	0xffffffff


	//   ....[19]....
        /*104c*/ 	.word	0xffffffff


	//   ....[20]....
        /*1050*/ 	.word	0xffffffff


	//   ....[21]....
        /*1054*/ 	.word	0xffffffff


	//   ....[22]....
        /*1058*/ 	.word	0xffffffff


	//   ....[23]....
        /*105c*/ 	.word	0xffffffff


	//   ....[24]....
        /*1060*/ 	.word	0xffffffff


	//   ....[25]....
        /*1064*/ 	.word	0xffffffff


	//   ....[26]....
        /*1068*/ 	.word	0xffffffff


	//   ....[27]....
        /*106c*/ 	.word	0xffffffff


	//   ....[28]....
        /*1070*/ 	.word	0xffffffff


	//   ....[29]....
        /*1074*/ 	.word	0xffffffff


	//   ....[30]....
        /*1078*/ 	.word	0xffffffff


	//   ....[31]....
        /*107c*/ 	.word	0xffffffff


	//   ....[32]....
        /*1080*/ 	.word	0xffffffff


	//   ....[33]....
        /*1084*/ 	.word	0xffffffff


	//   ....[34]....
        /*1088*/ 	.word	0xffffffff


	//   ....[35]....
        /*108c*/ 	.word	0xffffffff


	//   ....[36]....
        /*1090*/ 	.word	0xffffffff


	//   ....[37]....
        /*1094*/ 	.word	0xffffffff


	//   ....[38]....
        /*1098*/ 	.word	0xffffffff


	//   ....[39]....
        /*109c*/ 	.word	0xffffffff


	//   ....[40]....
        /*10a0*/ 	.word	0xffffffff


	//   ....[41]....
        /*10a4*/ 	.word	0xffffffff


	//   ....[42]....
        /*10a8*/ 	.word	0xffffffff


	//   ....[43]....
        /*10ac*/ 	.word	0xffffffff


	//   ....[44]....
        /*10b0*/ 	.word	0xffffffff


	//   ....[45]....
        /*10b4*/ 	.word	0xffffffff


	//   ....[46]....
        /*10b8*/ 	.word	0xffffffff


	//   ....[47]....
        /*10bc*/ 	.word	0xffffffff


	//   ....[48]....
        /*10c0*/ 	.word	0xffffffff


	//   ....[49]....
        /*10c4*/ 	.word	0xffffffff


	//   ....[50]....
        /*10c8*/ 	.word	0xffffffff


	//   ....[51]....
        /*10cc*/ 	.word	0xffffffff


	//   ....[52]....
        /*10d0*/ 	.word	0xffffffff


	//   ....[53]....
        /*10d4*/ 	.word	0xffffffff


	//   ....[54]....
        /*10d8*/ 	.word	0xffffffff


	//   ....[55]....
        /*10dc*/ 	.word	0xffffffff


	//   ....[56]....
        /*10e0*/ 	.word	0xffffffff


	//   ....[57]....
        /*10e4*/ 	.word	0xffffffff


	//   ....[58]....
        /*10e8*/ 	.word	0xffffffff


	//   ....[59]....
        /*10ec*/ 	.word	0xffffffff


	//   ....[60]....
        /*10f0*/ 	.word	0xffffffff


	//   ....[61]....
        /*10f4*/ 	.word	0xffffffff


	//   ....[62]....
        /*10f8*/ 	.word	0xffffffff


	//   ....[63]....
        /*10fc*/ 	.word	0xffffffff


	//   ....[64]....
        /*1100*/ 	.word	0xffffffff


	//   ....[65]....
        /*1104*/ 	.word	0xffffffff


	//   ....[66]....
        /*1108*/ 	.word	0xffffffff


	//   ....[67]....
        /*110c*/ 	.word	0xffffffff


	//   ....[68]....
        /*1110*/ 	.word	0xffffffff


	//   ....[69]....
        /*1114*/ 	.word	0xffffffff


	//   ....[70]....
        /*1118*/ 	.word	0xffffffff


	//   ....[71]....
        /*111c*/ 	.word	0xffffffff


	//   ....[72]....
        /*1120*/ 	.word	0xffffffff


	//   ....[73]....
        /*1124*/ 	.word	0xffffffff


	//   ....[74]....
        /*1128*/ 	.word	0xffffffff


	//   ....[75]....
        /*112c*/ 	.word	0xffffffff


	//   ....[76]....
        /*1130*/ 	.word	0xffffffff


	//   ....[77]....
        /*1134*/ 	.word	0xffffffff


	//   ....[78]....
        /*1138*/ 	.word	0xffffffff


	//   ....[79]....
        /*113c*/ 	.word	0xffffffff


	//   ....[80]....
        /*1140*/ 	.word	0xffffffff


	//   ....[81]....
        /*1144*/ 	.word	0xffffffff


	//   ....[82]....
        /*1148*/ 	.word	0xffffffff


	//   ....[83]....
        /*114c*/ 	.word	0xffffffff


	//   ....[84]....
        /*1150*/ 	.word	0xffffffff


	//   ....[85]....
        /*1154*/ 	.word	0xffffffff


	//   ....[86]....
        /*1158*/ 	.word	0xffffffff


	//   ....[87]....
        /*115c*/ 	.word	0xffffffff


	//   ....[88]....
        /*1160*/ 	.word	0xffffffff


	//   ....[89]....
        /*1164*/ 	.word	0xffffffff


	//   ....[90]....
        /*1168*/ 	.word	0xffffffff


	//   ....[91]....
        /*116c*/ 	.word	0xffffffff


	//   ....[92]....
        /*1170*/ 	.word	0xffffffff


	//   ....[93]....
        /*1174*/ 	.word	0xffffffff


	//   ....[94]....
        /*1178*/ 	.word	0xffffffff


	//   ....[95]....
        /*117c*/ 	.word	0xffffffff


	//   ....[96]....
        /*1180*/ 	.word	0xffffffff


	//   ....[97]....
        /*1184*/ 	.word	0xffffffff


	//   ....[98]....
        /*1188*/ 	.word	0xffffffff


	//   ....[99]....
        /*118c*/ 	.word	0xffffffff


	//   ....[100]....
        /*1190*/ 	.word	0xffffffff


	//   ....[101]....
        /*1194*/ 	.word	0xffffffff


	//   ....[102]....
        /*1198*/ 	.word	0xffffffff


	//   ....[103]....
        /*119c*/ 	.word	0xffffffff


	//   ....[104]....
        /*11a0*/ 	.word	0xffffffff


	//   ....[105]....
        /*11a4*/ 	.word	0xffffffff


	//   ....[106]....
        /*11a8*/ 	.word	0xffffffff


	//   ....[107]....
        /*11ac*/ 	.word	0xffffffff


	//   ....[108]....
        /*11b0*/ 	.word	0xffffffff


	//   ....[109]....
        /*11b4*/ 	.word	0xffffffff


	//   ....[110]....
        /*11b8*/ 	.word	0xffffffff


	//   ....[111]....
        /*11bc*/ 	.word	0xffffffff


	//   ....[112]....
        /*11c0*/ 	.word	0xffffffff


	//   ....[113]....
        /*11c4*/ 	.word	0xffffffff


	//   ....[114]....
        /*11c8*/ 	.word	0xffffffff


	//   ....[115]....
        /*11cc*/ 	.word	0xffffffff


	//   ....[116]....
        /*11d0*/ 	.word	0xffffffff


	//   ....[117]....
        /*11d4*/ 	.word	0xffffffff


	//   ....[118]....
        /*11d8*/ 	.word	0xffffffff


	//   ....[119]....
        /*11dc*/ 	.word	0xffffffff


	//   ....[120]....
        /*11e0*/ 	.word	0xffffffff


	//   ....[121]....
        /*11e4*/ 	.word	0xffffffff


	//   ....[122]....
        /*11e8*/ 	.word	0xffffffff


	//   ....[123]....
        /*11ec*/ 	.word	0xffffffff


	//   ....[124]....
        /*11f0*/ 	.word	0xffffffff


	//   ....[125]....
        /*11f4*/ 	.word	0xffffffff


	//   ....[126]....
        /*11f8*/ 	.word	0xffffffff


	//   ....[127]....
        /*11fc*/ 	.word	0xffffffff


	//   ....[128]....
        /*1200*/ 	.word	0xffffffff


	//   ....[129]....
        /*1204*/ 	.word	0xffffffff


	//   ....[130]....
        /*1208*/ 	.word	0xffffffff


	//   ....[131]....
        /*120c*/ 	.word	0xffffffff


	//   ....[132]....
        /*1210*/ 	.word	0xffffffff


	//   ....[133]....
        /*1214*/ 	.word	0xffffffff


	//   ....[134]....
        /*1218*/ 	.word	0xffffffff


	//   ....[135]....
        /*121c*/ 	.word	0xffffffff


	//   ....[136]....
        /*1220*/ 	.word	0xffffffff


	//   ....[137]....
        /*1224*/ 	.word	0xffffffff


	//   ....[138]....
        /*1228*/ 	.word	0x0500000f


	//   ....[139]....
        /*122c*/ 	.word	0x0500000f


	//   ....[140]....
        /*1230*/ 	.word	0x0500000f


	//   ....[141]....
        /*1234*/ 	.word	0x0500000f


	//   ....[142]....
        /*1238*/ 	.word	0x0500000f


	//   ....[143]....
        /*123c*/ 	.word	0x0500000f


	//   ....[144]....
        /*1240*/ 	.word	0x0500000f


	//   ....[145]....
        /*1244*/ 	.word	0x0500000f


	//   ....[146]....
        /*1248*/ 	.word	0x0500000f


	//   ....[147]....
        /*124c*/ 	.word	0x0500000f


	//   ....[148]....
        /*1250*/ 	.word	0x0500000f


	//   ....[149]....
        /*1254*/ 	.word	0x0500000f


	//   ....[150]....
        /*1258*/ 	.word	0x0500000f


	//   ....[151]....
        /*125c*/ 	.word	0x0500000f


	//   ....[152]....
        /*1260*/ 	.word	0x0500000f


	//   ....[153]....
        /*1264*/ 	.word	0x0500000f


	//   ....[154]....
        /*1268*/ 	.word	0x0500000f


	//   ....[155]....
        /*126c*/ 	.word	0x0500000f


	//   ....[156]....
        /*1270*/ 	.word	0x0500000f


	//   ....[157]....
        /*1274*/ 	.word	0x0500000f


	//   ....[158]....
        /*1278*/ 	.word	0x0500000f


	//   ....[159]....
        /*127c*/ 	.word	0x0500000f


	//   ....[160]....
        /*1280*/ 	.word	0x0500000f


	//   ....[161]....
        /*1284*/ 	.word	0x0500000f


	//   ....[162]....
        /*1288*/ 	.word	0x0500000f


	//   ....[163]....
        /*128c*/ 	.word	0x0500000f


	//   ....[164]....
        /*1290*/ 	.word	0x0500000f


	//   ....[165]....
        /*1294*/ 	.word	0x0500000f


	//   ....[166]....
        /*1298*/ 	.word	0x0500000f


	//   ....[167]....
        /*129c*/ 	.word	0x0500000f


	//   ....[168]....
        /*12a0*/ 	.word	0x0500000f


	//   ....[169]....
        /*12a4*/ 	.word	0x0500000f


	//   ....[170]....
        /*12a8*/ 	.word	0x0500000f


	//   ....[171]....
        /*12ac*/ 	.word	0x0500000f


	//   ....[172]....
        /*12b0*/ 	.word	0x0500000f


	//   ....[173]....
        /*12b4*/ 	.word	0x0500000f


	//   ....[174]....
        /*12b8*/ 	.word	0x0500000f


	//   ....[175]....
        /*12bc*/ 	.word	0x0500000f


	//   ....[176]....
        /*12c0*/ 	.word	0x0500000f


	//   ....[177]....
        /*12c4*/ 	.word	0x0500000f


	//   ....[178]....
        /*12c8*/ 	.word	0x0500000f


	//   ....[179]....
        /*12cc*/ 	.word	0x0500000f


	//   ....[180]....
        /*12d0*/ 	.word	0x0500000f


	//   ....[181]....
        /*12d4*/ 	.word	0x0500000f


	//   ....[182]....
        /*12d8*/ 	.word	0x0500000f


	//   ....[183]....
        /*12dc*/ 	.word	0x0500000f


	//   ....[184]....
        /*12e0*/ 	.word	0x0500000f


	//   ....[185]....
        /*12e4*/ 	.word	0x0500000f


	//   ....[186]....
        /*12e8*/ 	.word	0x0500000f


	//   ....[187]....
        /*12ec*/ 	.word	0x0500000f


	//   ....[188]....
        /*12f0*/ 	.word	0x0500000f


	//   ....[189]....
        /*12f4*/ 	.word	0x0500000f


	//   ....[190]....
        /*12f8*/ 	.word	0x0500000f


	//   ....[191]....
        /*12fc*/ 	.word	0x0500000f


	//   ....[192]....
        /*1300*/ 	.word	0x0500000f


	//   ....[193]....
        /*1304*/ 	.word	0x0500000f


	//   ....[194]....
        /*1308*/ 	.word	0x0500000f


	//   ....[195]....
        /*130c*/ 	.word	0x0500000f


	//   ....[196]....
        /*1310*/ 	.word	0x0500000f


	//   ....[197]....
        /*1314*/ 	.word	0x0500000f


	//   ....[198]....
        /*1318*/ 	.word	0x0500000f


	//   ....[199]....
        /*131c*/ 	.word	0x0500000f


	//   ....[200]....
        /*1320*/ 	.word	0x0500000f


	//   ....[201]....
        /*1324*/ 	.word	0x0500000f


	//   ....[202]....
        /*1328*/ 	.word	0x0500000f


	//   ....[203]....
        /*132c*/ 	.word	0x0500000f


	//   ....[204]....
        /*1330*/ 	.word	0x0500000f


	//   ....[205]....
        /*1334*/ 	.word	0x0500000f


	//   ....[206]....
        /*1338*/ 	.word	0x0500000f


	//   ....[207]....
        /*133c*/ 	.word	0x0500000f


	//   ....[208]....
        /*1340*/ 	.word	0x0500000f


	//   ....[209]....
        /*1344*/ 	.word	0x0500000f


	//   ....[210]....
        /*1348*/ 	.word	0x0500000f


	//   ....[211]....
        /*134c*/ 	.word	0x0500000f


	//   ....[212]....
        /*1350*/ 	.word	0x0500000f


	//   ....[213]....
        /*1354*/ 	.word	0x0500000f


	//   ....[214]....
        /*1358*/ 	.word	0x0500000f


	//   ....[215]....
        /*135c*/ 	.word	0x0500000f


	//   ....[216]....
        /*1360*/ 	.word	0x0500000f


	//   ....[217]....
        /*1364*/ 	.word	0x0500000f


	//   ....[218]....
        /*1368*/ 	.word	0x0500000f


	//   ....[219]....
        /*136c*/ 	.word	0x0500000f


	//   ....[220]....
        /*1370*/ 	.word	0x0500000f


	//   ....[221]....
        /*1374*/ 	.word	0x0500000f


	//   ....[222]....
        /*1378*/ 	.word	0x0500000f


	//   ....[223]....
        /*137c*/ 	.word	0x0500000f


	//   ....[224]....
        /*1380*/ 	.word	0x0500000f


	//   ....[225]....
        /*1384*/ 	.word	0x0500000f


	//   ....[226]....
        /*1388*/ 	.word	0x0500000f


	//   ....[227]....
        /*138c*/ 	.word	0x0500000f


	//----- nvinfo : EIATTR_COOP_GROUP_INSTR_OFFSETS
	.align		4
.L_645:
        /*1390*/ 	.byte	0x04, 0x28
        /*1392*/ 	.short	(.L_647 - .L_646)


	//   ....[0]....
.L_646:
        /*1394*/ 	.word	0x00000070


	//   ....[1]....
        /*1398*/ 	.word	0x000001a0


	//   ....[2]....
        /*139c*/ 	.word	0x000001f0


	//   ....[3]....
        /*13a0*/ 	.word	0x00000440


	//   ....[4]....
        /*13a4*/ 	.word	0x000005a0


	//   ....[5]....
        /*13a8*/ 	.word	0x000006c0


	//   ....[6]....
        /*13ac*/ 	.word	0x00000820


	//   ....[7]....
        /*13b0*/ 	.word	0x00006ea0


	//   ....[8]....
        /*13b4*/ 	.word	0x00007690


	//   ....[9]....
        /*13b8*/ 	.word	0x000076a0


	//   ....[10]....
        /*13bc*/ 	.word	0x000076b0


	//   ....[11]....
        /*13c0*/ 	.word	0x000076c0


	//   ....[12]....
        /*13c4*/ 	.word	0x000079c0


	//   ....[13]....
        /*13c8*/ 	.word	0x000079d0


	//   ....[14]....
        /*13cc*/ 	.word	0x000079e0


	//   ....[15]....
        /*13d0*/ 	.word	0x000079f0


	//   ....[16]....
        /*13d4*/ 	.word	0x00008d10


	//   ....[17]....
        /*13d8*/ 	.word	0x00008d20


	//   ....[18]....
        /*13dc*/ 	.word	0x00008d30


	//   ....[19]....
        /*13e0*/ 	.word	0x00008d60


	//   ....[20]....
        /*13e4*/ 	.word	0x00008e40


	//   ....[21]....
        /*13e8*/ 	.word	0x00008e60


	//   ....[22]....
        /*13ec*/ 	.word	0x00008e70


	//   ....[23]....
        /*13f0*/ 	.word	0x00008ef0


	//   ....[24]....
        /*13f4*/ 	.word	0x0000b520


	//   ....[25]....
        /*13f8*/ 	.word	0x0000b750


	//   ....[26]....
        /*13fc*/ 	.word	0x0000bcd0


	//   ....[27]....
        /*1400*/ 	.word	0x0000bd40


	//   ....[28]....
        /*1404*/ 	.word	0x0000c400


	//   ....[29]....
        /*1408*/ 	.word	0x0000c450


	//   ....[30]....
        /*140c*/ 	.word	0x0000e1a0


	//   ....[31]....
        /*1410*/ 	.word	0x0000e1f0


	//   ....[32]....
        /*1414*/ 	.word	0x0000e930


	//   ....[33]....
        /*1418*/ 	.word	0x0000e990


	//   ....[34]....
        /*141c*/ 	.word	0x0000f1b0


	//   ....[35]....
        /*1420*/ 	.word	0x0000f1e0


	//   ....[36]....
        /*1424*/ 	.word	0x00011bb0


	//   ....[37]....
        /*1428*/ 	.word	0x00011c20


	//   ....[38]....
        /*142c*/ 	.word	0x00012230


	//   ....[39]....
        /*1430*/ 	.word	0x00012280


	//   ....[40]....
        /*1434*/ 	.word	0x00013780


	//   ....[41]....
        /*1438*/ 	.word	0x00013810


	//   ....[42]....
        /*143c*/ 	.word	0x00013820


	//   ....[43]....
        /*1440*/ 	.word	0x00013880


	//   ....[44]....
        /*1444*/ 	.word	0x000152f0


	//   ....[45]....
        /*1448*/ 	.word	0x00015310


	//   ....[46]....
        /*144c*/ 	.word	0x00015320


	//   ....[47]....
        /*1450*/ 	.word	0x00015330


	//   ....[48]....
        /*1454*/ 	.word	0x00015d40


	//   ....[49]....
        /*1458*/ 	.word	0x00015d50


	//   ....[50]....
        /*145c*/ 	.word	0x00015f90


	//   ....[51]....
        /*1460*/ 	.word	0x00015fa0


	//   ....[52]....
        /*1464*/ 	.word	0x000161a0


	//   ....[53]....
        /*1468*/ 	.word	0x000161b0


	//   ....[54]....
        /*146c*/ 	.word	0x000163b0


	//   ....[55]....
        /*1470*/ 	.word	0x000163c0


	//   ....[56]....
        /*1474*/ 	.word	0x00016860


	//   ....[57]....
        /*1478*/ 	.word	0x00016870


	//   ....[58]....
        /*147c*/ 	.word	0x000174f0


	//   ....[59]....
        /*1480*/ 	.word	0x00017500


	//   ....[60]....
        /*1484*/ 	.word	0x00019750


	//   ....[61]....
        /*1488*/ 	.word	0x00019760


	//   ....[62]....
        /*148c*/ 	.word	0x00019970


	//   ....[63]....
        /*1490*/ 	.word	0x00019980


	//   ....[64]....
        /*1494*/ 	.word	0x00019b80


	//   ....[65]....
        /*1498*/ 	.word	0x00019b90


	//   ....[66]....
        /*149c*/ 	.word	0x00019d90


	//   ....[67]....
        /*14a0*/ 	.word	0x00019da0


	//   ....[68]....
        /*14a4*/ 	.word	0x0001a000


	//   ....[69]....
        /*14a8*/ 	.word	0x0001a230


	//   ....[70]....
        /*14ac*/ 	.word	0x0001a260


	//   ....[71]....
        /*14b0*/ 	.word	0x0001a290


	//   ....[72]....
        /*14b4*/ 	.word	0x0001a2c0


	//   ....[73]....
        /*14b8*/ 	.word	0x0001a2f0


	//   ....[74]....
        /*14bc*/ 	.word	0x0001a320


	//   ....[75]....
        /*14c0*/ 	.word	0x0001a4c0


	//   ....[76]....
        /*14c4*/ 	.word	0x0001a4f0


	//   ....[77]....
        /*14c8*/ 	.word	0x0001a520


	//   ....[78]....
        /*14cc*/ 	.word	0x0001a550


	//   ....[79]....
        /*14d0*/ 	.word	0x0001a580


	//   ....[80]....
        /*14d4*/ 	.word	0x0001a5b0


	//   ....[81]....
        /*14d8*/ 	.word	0x0001a650


	//   ....[82]....
        /*14dc*/ 	.word	0x0001a680


	//   ....[83]....
        /*14e0*/ 	.word	0x0001a690


	//   ....[84]....
        /*14e4*/ 	.word	0x0001a6c0


	//   ....[85]....
        /*14e8*/ 	.word	0x0001bcb0


	//   ....[86]....
        /*14ec*/ 	.word	0x0001d940


	//   ....[87]....
        /*14f0*/ 	.word	0x0001e3f0


	//   ....[88]....
        /*14f4*/ 	.word	0x0001e420


	//   ....[89]....
        /*14f8*/ 	.word	0x0001e440


	//   ....[90]....
        /*14fc*/ 	.word	0x0001e480


	//   ....[91]....
        /*1500*/ 	.word	0x0001e580


	//   ....[92]....
        /*1504*/ 	.word	0x0001e5a0


	//   ....[93]....
        /*1508*/ 	.word	0x0001e630


	//   ....[94]....
        /*150c*/ 	.word	0x0001e640


	//   ....[95]....
        /*1510*/ 	.word	0x0001e6d0


	//   ....[96]....
        /*1514*/ 	.word	0x0001e6f0


	//   ....[97]....
        /*1518*/ 	.word	0x0001e790


	//   ....[98]....
        /*151c*/ 	.word	0x0001e7b0


	//   ....[99]....
        /*1520*/ 	.word	0x0001e840


	//   ....[100]....
        /*1524*/ 	.word	0x0001e860


	//   ....[101]....
        /*1528*/ 	.word	0x0001e8f0


	//   ....[102]....
        /*152c*/ 	.word	0x0001e900


	//   ....[103]....
        /*1530*/ 	.word	0x0001f030


	//   ....[104]....
        /*1534*/ 	.word	0x0001f040


	//   ....[105]....
        /*1538*/ 	.word	0x0001f0f0


	//   ....[106]....
        /*153c*/ 	.word	0x0001f100


	//   ....[107]....
        /*1540*/ 	.word	0x0001f1c0


	//   ....[108]....
        /*1544*/ 	.word	0x0001f1d0


	//   ....[109]....
        /*1548*/ 	.word	0x0001f290


	//   ....[110]....
        /*154c*/ 	.word	0x0001f2a0


	//   ....[111]....
        /*1550*/ 	.word	0x0001f340


	//   ....[112]....
        /*1554*/ 	.word	0x0001f350


	//   ....[113]....
        /*1558*/ 	.word	0x0001f400


	//   ....[114]....
        /*155c*/ 	.word	0x0001f410


	//   ....[115]....
        /*1560*/ 	.word	0x0001f4c0


	//   ....[116]....
        /*1564*/ 	.word	0x0001f4d0


	//   ....[117]....
        /*1568*/ 	.word	0x0001f4e0


	//   ....[118]....
        /*156c*/ 	.word	0x0001f550


	//   ....[119]....
        /*1570*/ 	.word	0x000220e0


	//   ....[120]....
        /*1574*/ 	.word	0x00022110


	//   ....[121]....
        /*1578*/ 	.word	0x00022170


	//   ....[122]....
        /*157c*/ 	.word	0x000221a0


	//   ....[123]....
        /*1580*/ 	.word	0x000221d0


	//   ....[124]....
        /*1584*/ 	.word	0x00022200


	//   ....[125]....
        /*1588*/ 	.word	0x00022230


	//   ....[126]....
        /*158c*/ 	.word	0x00022260


	//   ....[127]....
        /*1590*/ 	.word	0x00022420


	//   ....[128]....
        /*1594*/ 	.word	0x00022450


	//   ....[129]....
        /*1598*/ 	.word	0x00022480


	//   ....[130]....
        /*159c*/ 	.word	0x000224b0


	//   ....[131]....
        /*15a0*/ 	.word	0x000224e0


	//   ....[132]....
        /*15a4*/ 	.word	0x00022510


	//   ....[133]....
        /*15a8*/ 	.word	0x000225e0


	//   ....[134]....
        /*15ac*/ 	.word	0x00022600


	//   ....[135]....
        /*15b0*/ 	.word	0x00022610


	//   ....[136]....
        /*15b4*/ 	.word	0x00022690


	//   ....[137]....
        /*15b8*/ 	.word	0x000231d0


	//   ....[138]....
        /*15bc*/ 	.word	0x000235e0


	//   ....[139]....
        /*15c0*/ 	.word	0x00023680


	//   ....[140]....
        /*15c4*/ 	.word	0x00023710


	//   ....[141]....
        /*15c8*/ 	.word	0x00023760


	//   ....[142]....
        /*15cc*/ 	.word	0x000237b0


	//   ....[143]....
        /*15d0*/ 	.word	0x00023840


	//   ....[144]....
        /*15d4*/ 	.word	0x000238d0


	//   ....[145]....
        /*15d8*/ 	.word	0x00023920


	//   ....[146]....
        /*15dc*/ 	.word	0x00023970


	//   ....[147]....
        /*15e0*/ 	.word	0x00023a70


	//   ....[148]....
        /*15e4*/ 	.word	0x00023b20


	//   ....[149]....
        /*15e8*/ 	.word	0x00023b70


	//   ....[150]....
        /*15ec*/ 	.word	0x00023bc0


	//   ....[151]....
        /*15f0*/ 	.word	0x00023d40


	//   ....[152]....
        /*15f4*/ 	.word	0x00023e80


	//   ....[153]....
        /*15f8*/ 	.word	0x00023f30


	//   ....[154]....
        /*15fc*/ 	.word	0x00023f80


	//   ....[155]....
        /*1600*/ 	.word	0x00024280


	//   ....[156]....
        /*1604*/ 	.word	0x000242d0


	//   ....[157]....
        /*1608*/ 	.word	0x00024360


	//   ....[158]....
        /*160c*/ 	.word	0x000243f0


	//   ....[159]....
        /*1610*/ 	.word	0x00024480


	//   ....[160]....
        /*1614*/ 	.word	0x00024510


	//   ....[161]....
        /*1618*/ 	.word	0x000245a0


	//   ....[162]....
        /*161c*/ 	.word	0x00024630


	//   ....[163]....
        /*1620*/ 	.word	0x000246b0


	//   ....[164]....
        /*1624*/ 	.word	0x00024700


	//   ....[165]....
        /*1628*/ 	.word	0x000247a0


	//   ....[166]....
        /*162c*/ 	.word	0x00024830


	//   ....[167]....
        /*1630*/ 	.word	0x000248c0


	//   ....[168]....
        /*1634*/ 	.word	0x00024910


	//   ....[169]....
        /*1638*/ 	.word	0x000249a0


	//   ....[170]....
        /*163c*/ 	.word	0x00024a30


	//   ....[171]....
        /*1640*/ 	.word	0x00024ac0


	//   ....[172]....
        /*1644*/ 	.word	0x00024b50


	//   ....[173]....
        /*1648*/ 	.word	0x00024be0


	//   ....[174]....
        /*164c*/ 	.word	0x00024c70


	//   ....[175]....
        /*1650*/ 	.word	0x00024d30


	//   ....[176]....
        /*1654*/ 	.word	0x00025010


	//   ....[177]....
        /*1658*/ 	.word	0x00025190


	//   ....[178]....
        /*165c*/ 	.word	0x000251f0


	//   ....[179]....
        /*1660*/ 	.word	0x00025280


	//   ....[180]....
        /*1664*/ 	.word	0x000252e0


	//   ....[181]....
        /*1668*/ 	.word	0x00025380


	//   ....[182]....
        /*166c*/ 	.word	0x00025470


	//   ....[183]....
        /*1670*/ 	.word	0x000255a0


	//   ....[184]....
        /*1674*/ 	.word	0x00025640


	//   ....[185]....
        /*1678*/ 	.word	0x00025710


	//   ....[186]....
        /*167c*/ 	.word	0x000257b0


	//   ....[187]....
        /*1680*/ 	.word	0x00025880


	//   ....[188]....
        /*1684*/ 	.word	0x00025920


	//   ....[189]....
        /*1688*/ 	.word	0x000259f0


	//   ....[190]....
        /*168c*/ 	.word	0x00025a90


	//   ....[191]....
        /*1690*/ 	.word	0x00025b40


	//   ....[192]....
        /*1694*/ 	.word	0x00025c20


	//   ....[193]....
        /*1698*/ 	.word	0x00025e80


	//   ....[194]....
        /*169c*/ 	.word	0x00025f30


	//   ....[195]....
        /*16a0*/ 	.word	0x00026030


	//   ....[196]....
        /*16a4*/ 	.word	0x00026120


	//   ....[197]....
        /*16a8*/ 	.word	0x000261b0


	//   ....[198]....
        /*16ac*/ 	.word	0x000262a0


	//   ....[199]....
        /*16b0*/ 	.word	0x00026330


	//   ....[200]....
        /*16b4*/ 	.word	0x00026420


	//   ....[201]....
        /*16b8*/ 	.word	0x000264b0


	//   ....[202]....
        /*16bc*/ 	.word	0x000265a0


	//   ....[203]....
        /*16c0*/ 	.word	0x00026630


	//   ....[204]....
        /*16c4*/ 	.word	0x00026710


	//   ....[205]....
        /*16c8*/ 	.word	0x00026840


	//   ....[206]....
        /*16cc*/ 	.word	0x00026890


	//   ....[207]....
        /*16d0*/ 	.word	0x000268f0


	//   ....[208]....
        /*16d4*/ 	.word	0x00026990


	//   ....[209]....
        /*16d8*/ 	.word	0x00026d30


	//   ....[210]....
        /*16dc*/ 	.word	0x00026dd0


	//   ....[211]....
        /*16e0*/ 	.word	0x00026f70


	//   ....[212]....
        /*16e4*/ 	.word	0x00026ff0


	//   ....[213]....
        /*16e8*/ 	.word	0x00027070


	//   ....[214]....
        /*16ec*/ 	.word	0x000270f0


	//   ....[215]....
        /*16f0*/ 	.word	0x00027170


	//   ....[216]....
        /*16f4*/ 	.word	0x00027200


	//   ....[217]....
        /*16f8*/ 	.word	0x000272a0


	//   ....[218]....
        /*16fc*/ 	.word	0x00027350


	//   ....[219]....
        /*1700*/ 	.word	0x000273d0


	//   ....[220]....
        /*1704*/ 	.word	0x00027450


	//   ....[221]....
        /*1708*/ 	.word	0x000274d0


	//   ....[222]....
        /*170c*/ 	.word	0x00027560


	//   ....[223]....
        /*1710*/ 	.word	0x000275e0


	//   ....[224]....
        /*1714*/ 	.word	0x00027690


	//   ....[225]....
        /*1718*/ 	.word	0x000276e0


	//   ....[226]....
        /*171c*/ 	.word	0x000277a0


	//   ....[227]....
        /*1720*/ 	.word	0x000278d0


	//----- nvinfo : EIATTR_REG_RECONFIG
	.align		4
.L_647:
        /*1724*/ 	.byte	0x01, 0x54
	.zero		2


	//----- nvinfo : EIATTR_SYSCALL_OFFSETS
	.align		4
        /*1728*/ 	.byte	0x04, 0x46
        /*172a*/ 	.short	(.L_649 - .L_648)


	//   ....[0]....
.L_648:
        /*172c*/ 	.word	0x000023f0


	//   ....[1]....
        /*1730*/ 	.word	0x00002540


	//   ....[2]....
        /*1734*/ 	.word	0x00007090


	//   ....[3]....
        /*1738*/ 	.word	0x000073b0


	//   ....[4]....
        /*173c*/ 	.word	0x0001d560


	//   ....[5]....
        /*1740*/ 	.word	0x0001d6b0


	//   ....[6]....
        /*1744*/ 	.word	0x0001d7b0


	//   ....[7]....
        /*1748*/ 	.word	0x0001e010


	//   ....[8]....
        /*174c*/ 	.word	0x0001ec10


	//----- nvinfo : EIATTR_MBARRIER_INSTR_OFFSETS
	.align		4
.L_649:
        /*1750*/ 	.byte	0x04, 0x39
        /*1752*/ 	.short	(.L_651 - .L_650)


	//   ....[0]....
.L_650:
        /*1754*/ 	.word	0x000002e0
        /*1758*/ 	.word	0x000000ff
        /*175c*/ 	.word	0x00032400
        /*1760*/ 	.short	0x0100
        /*1762*/ 	.byte	0x08
	.zero		1


	//   ....[1]....
        /*1764*/ 	.word	0x000002f0
        /*1768*/ 	.word	0x000000ff
        /*176c*/ 	.word	0x00032410
        /*1770*/ 	.short	0x0100
        /*1772*/ 	.byte	0x08
	.zero		1


	//   ....[2]....
        /*1774*/ 	.word	0x00000300
        /*1778*/ 	.word	0x000000ff
        /*177c*/ 	.word	0x00032420
        /*1780*/ 	.short	0x0100
        /*1782*/ 	.byte	0x08
	.zero		1


	//   ....[3]....
        /*1784*/ 	.word	0x000003f0
        /*1788*/ 	.word	0x000000ff
        /*178c*/ 	.word	0x00032430
        /*1790*/ 	.short	0x0100
        /*1792*/ 	.byte	0x08
	.zero		1


	//   ....[4]....
        /*1794*/ 	.word	0x00000400
        /*1798*/ 	.word	0x000000ff
        /*179c*/ 	.word	0x00032440
        /*17a0*/ 	.short	0x0100
        /*17a2*/ 	.byte	0x08
	.zero		1


	//   ....[5]....
        /*17a4*/ 	.word	0x00000410
        /*17a8*/ 	.word	0x000000ff
        /*17ac*/ 	.word	0x00032438
        /*17b0*/ 	.short	0x0100
        /*17b2*/ 	.byte	0x08
	.zero		1


	//   ....[6]....
        /*17b4*/ 	.word	0x00000420
        /*17b8*/ 	.word	0x000000ff
        /*17bc*/ 	.word	0x00032448
        /*17c0*/ 	.short	0x0100
        /*17c2*/ 	.byte	0x08
	.zero		1


	//   ....[7]....
        /*17c4*/ 	.word	0x00000550
        /*17c8*/ 	.word	0x000000ff
        /*17cc*/ 	.word	0x00032450
        /*17d0*/ 	.short	0x0100
        /*17d2*/ 	.byte	0x08
	.zero		1


	//   ....[8]....
        /*17d4*/ 	.word	0x00000560
        /*17d8*/ 	.word	0x000000ff
        /*17dc*/ 	.word	0x00032460
        /*17e0*/ 	.short	0x0100
        /*17e2*/ 	.byte	0x08
	.zero		1


	//   ....[9]....
        /*17e4*/ 	.word	0x00000570
        /*17e8*/ 	.word	0x000000ff
        /*17ec*/ 	.word	0x00032458
        /*17f0*/ 	.short	0x0100
        /*17f2*/ 	.byte	0x08
	.zero		1


	//   ....[10]....
        /*17f4*/ 	.word	0x00000580
        /*17f8*/ 	.word	0x000000ff
        /*17fc*/ 	.word	0x00032468
        /*1800*/ 	.short	0x0100
        /*1802*/ 	.byte	0x08
	.zero		1


	//   ....[11]....
        /*1804*/ 	.word	0x00000670
        /*1808*/ 	.word	0x000000ff
        /*180c*/ 	.word	0x00032470
        /*1810*/ 	.short	0x0100
        /*1812*/ 	.byte	0x06
	.zero		1


	//   ....[12]....
        /*1814*/ 	.word	0x00000680
        /*1818*/ 	.word	0x000000ff
        /*181c*/ 	.word	0x00032480
        /*1820*/ 	.short	0x0100
        /*1822*/ 	.byte	0x06
	.zero		1


	//   ....[13]....
        /*1824*/ 	.word	0x00000690
        /*1828*/ 	.word	0x000000ff
        /*182c*/ 	.word	0x00032478
        /*1830*/ 	.short	0x0100
        /*1832*/ 	.byte	0x06
	.zero		1


	//   ....[14]....
        /*1834*/ 	.word	0x000006a0
        /*1838*/ 	.word	0x000000ff
        /*183c*/ 	.word	0x00032488
        /*1840*/ 	.short	0x0100
        /*1842*/ 	.byte	0x06
	.zero		1


	//   ....[15]....
        /*1844*/ 	.word	0x000007d0
        /*1848*/ 	.word	0x000000ff
        /*184c*/ 	.word	0x00032490
        /*1850*/ 	.short	0x0100
        /*1852*/ 	.byte	0x08
	.zero		1


	//   ....[16]....
        /*1854*/ 	.word	0x000007e0
        /*1858*/ 	.word	0x000000ff
        /*185c*/ 	.word	0x000324a0
        /*1860*/ 	.short	0x0100
        /*1862*/ 	.byte	0x08
	.zero		1


	//   ....[17]....
        /*1864*/ 	.word	0x000007f0
        /*1868*/ 	.word	0x000000ff
        /*186c*/ 	.word	0x00032498
        /*1870*/ 	.short	0x0100
        /*1872*/ 	.byte	0x08
	.zero		1


	//   ....[18]....
        /*1874*/ 	.word	0x00000800
        /*1878*/ 	.word	0x000000ff
        /*187c*/ 	.word	0x000324a8
        /*1880*/ 	.short	0x0100
        /*1882*/ 	.byte	0x08
	.zero		1


	//   ....[19]....
        /*1884*/ 	.word	0x00000930
        /*1888*/ 	.word	0x000000ff
        /*188c*/ 	.word	0x000324b0
        /*1890*/ 	.short	0x0100
        /*1892*/ 	.byte	0x08
	.zero		1


	//   ....[20]....
        /*1894*/ 	.word	0x00000940
        /*1898*/ 	.word	0x000000ff
        /*189c*/ 	.word	0x000324c0
        /*18a0*/ 	.short	0x0100
        /*18a2*/ 	.byte	0x08
	.zero		1


	//   ....[21]....
        /*18a4*/ 	.word	0x00000950
        /*18a8*/ 	.word	0x000000ff
        /*18ac*/ 	.word	0x000324b8
        /*18b0*/ 	.short	0x0100
        /*18b2*/ 	.byte	0x08
	.zero		1


	//   ....[22]....
        /*18b4*/ 	.word	0x00000960
        /*18b8*/ 	.word	0x000000ff
        /*18bc*/ 	.word	0x000324c8
        /*18c0*/ 	.short	0x0100
        /*18c2*/ 	.byte	0x08
	.zero		1


	//   ....[23]....
        /*18c4*/ 	.word	0x00003880
        /*18c8*/ 	.word	0x00000060
        /*18cc*/ 	.word	0x00032490
        /*18d0*/ 	.short	0x010a
        /*18d2*/ 	.byte	0x3f
	.zero		1


	//   ....[24]....
        /*18d4*/ 	.word	0x00004b40
        /*18d8*/ 	.word	0x00000060
        /*18dc*/ 	.word	0x00032490
        /*18e0*/ 	.short	0x010a
        /*18e2*/ 	.byte	0x3f
	.zero		1


	//   ....[25]....
        /*18e4*/ 	.word	0x00005d30
        /*18e8*/ 	.word	0x00000060
        /*18ec*/ 	.word	0x00032490
        /*18f0*/ 	.short	0x010a
        /*18f2*/ 	.byte	0x3f
	.zero		1


	//   ....[26]....
        /*18f4*/ 	.word	0x00005f50
        /*18f8*/ 	.word	0x00000020
        /*18fc*/ 	.word	0x00000000
        /*1900*/ 	.short	0x0101
        /*1902*/ 	.byte	0x3f
	.zero		1


	//   ....[27]....
        /*1904*/ 	.word	0x00005f90
        /*1908*/ 	.word	0x00000060
        /*190c*/ 	.word	0x000324b0
        /*1910*/ 	.short	0x010a
        /*1912*/ 	.byte	0x3f
	.zero		1


	//   ....[28]....
        /*1914*/ 	.word	0x000065f0
        /*1918*/ 	.word	0x00000060
        /*191c*/ 	.word	0x00000000
        /*1920*/ 	.short	0x0101
        /*1922*/ 	.byte	0x3f
	.zero		1


	//   ....[29]....
        /*1924*/ 	.word	0x00007130
        /*1928*/ 	.word	0x00000013
        /*192c*/ 	.word	0x00032400
        /*1930*/ 	.short	0x010a
        /*1932*/ 	.byte	0x3f
	.zero		1


	//   ....[30]....
        /*1934*/ 	.word	0x00007180
        /*1938*/ 	.word	0x00000013
        /*193c*/ 	.word	0x00032400
        /*1940*/ 	.short	0x010a
        /*1942*/ 	.byte	0x3f
	.zero		1


	//   ....[31]....
        /*1944*/ 	.word	0x00007c40
        /*1948*/ 	.word	0x00000013
        /*194c*/ 	.word	0x00032400
        /*1950*/ 	.short	0x010a
        /*1952*/ 	.byte	0x3f
	.zero		1


	//   ....[32]....
        /*1954*/ 	.word	0x000091b0
        /*1958*/ 	.word	0x00000013
        /*195c*/ 	.word	0x00032400
        /*1960*/ 	.short	0x010a
        /*1962*/ 	.byte	0x3f
	.zero		1


	//   ....[33]....
        /*1964*/ 	.word	0x0000a1d0
        /*1968*/ 	.word	0x000000b3
        /*196c*/ 	.word	0x00032430
        /*1970*/ 	.short	0x010a
        /*1972*/ 	.byte	0x3f
	.zero		1


	//   ....[34]....
        /*1974*/ 	.word	0x0000a260
        /*1978*/ 	.word	0x000000b3
        /*197c*/ 	.word	0x00032430
        /*1980*/ 	.short	0x010a
        /*1982*/ 	.byte	0x3f
	.zero		1


	//   ....[35]....
        /*1984*/ 	.word	0x0000a590
        /*1988*/ 	.word	0x00000013
        /*198c*/ 	.word	0x00032410
        /*1990*/ 	.short	0x010a
        /*1992*/ 	.byte	0x3f
	.zero		1


	//   ....[36]....
        /*1994*/ 	.word	0x0000a5e0
        /*1998*/ 	.word	0x000000b3
        /*199c*/ 	.word	0x00032450
        /*19a0*/ 	.short	0x010a
        /*19a2*/ 	.byte	0x3f
	.zero		1


	//   ....[37]....
        /*19a4*/ 	.word	0x0000a660
        /*19a8*/ 	.word	0x000000b3
        /*19ac*/ 	.word	0x00032450
        /*19b0*/ 	.short	0x010a
        /*19b2*/ 	.byte	0x3f
	.zero		1


	//   ....[38]....
        /*19b4*/ 	.word	0x0000c630
        /*19b8*/ 	.word	0x00000018
        /*19bc*/ 	.word	0x00000000
        /*19c0*/ 	.short	0x0101
        /*19c2*/ 	.byte	0x3f
	.zero		1


	//   ....[39]....
        /*19c4*/ 	.word	0x0000d280
        /*19c8*/ 	.word	0x000000b3
        /*19cc*/ 	.word	0x00000000
        /*19d0*/ 	.short	0x0101
        /*19d2*/ 	.byte	0x3f
	.zero		1


	//   ....[40]....
        /*19d4*/ 	.word	0x0000d360
        /*19d8*/ 	.word	0x000000d3
        /*19dc*/ 	.word	0x00032430
        /*19e0*/ 	.short	0x010a
        /*19e2*/ 	.byte	0x3f
	.zero		1


	//   ....[41]....
        /*19e4*/ 	.word	0x0000d3d0
        /*19e8*/ 	.word	0x000000d3
        /*19ec*/ 	.word	0x00032430
        /*19f0*/ 	.short	0x010a
        /*19f2*/ 	.byte	0x3f
	.zero		1


	//   ....[42]....
        /*19f4*/ 	.word	0x0000d670
        /*19f8*/ 	.word	0x000000d3
        /*19fc*/ 	.word	0x00032450
        /*1a00*/ 	.short	0x010a
        /*1a02*/ 	.byte	0x3f
	.zero		1


	//   ....[43]....
        /*1a04*/ 	.word	0x0000d6c0
        /*1a08*/ 	.word	0x000000d3
        /*1a0c*/ 	.word	0x00032450
        /*1a10*/ 	.short	0x010a
        /*1a12*/ 	.byte	0x3f
	.zero		1


	//   ....[44]....
        /*1a14*/ 	.word	0x0000f6c0
        /*1a18*/ 	.word	0x00000003
        /*1a1c*/ 	.word	0x00000000
        /*1a20*/ 	.short	0x0101
        /*1a22*/ 	.byte	0x3f
	.zero		1


	//   ....[45]....
        /*1a24*/ 	.word	0x00010820
        /*1a28*/ 	.word	0x000000d3
        /*1a2c*/ 	.word	0x00000000
        /*1a30*/ 	.short	0x0101
        /*1a32*/ 	.byte	0x3f
	.zero		1


	//   ....[46]....
        /*1a34*/ 	.word	0x00010930
        /*1a38*/ 	.word	0x000000d3
        /*1a3c*/ 	.word	0x00032430
        /*1a40*/ 	.short	0x010a
        /*1a42*/ 	.byte	0x3f
	.zero		1


	//   ....[47]....
        /*1a44*/ 	.word	0x000109a0
        /*1a48*/ 	.word	0x000000d3
        /*1a4c*/ 	.word	0x00032430
        /*1a50*/ 	.short	0x010a
        /*1a52*/ 	.byte	0x3f
	.zero		1


	//   ....[48]....
        /*1a54*/ 	.word	0x00010c40
        /*1a58*/ 	.word	0x000000d3
        /*1a5c*/ 	.word	0x00032450
        /*1a60*/ 	.short	0x010a
        /*1a62*/ 	.byte	0x3f
	.zero		1


	//   ....[49]....
        /*1a64*/ 	.word	0x00010c90
        /*1a68*/ 	.word	0x000000d3
        /*1a6c*/ 	.word	0x00032450
        /*1a70*/ 	.short	0x010a
        /*1a72*/ 	.byte	0x3f
	.zero		1


	//   ....[50]....
        /*1a74*/ 	.word	0x000124e0
        /*1a78*/ 	.word	0x00000003
        /*1a7c*/ 	.word	0x00000000
        /*1a80*/ 	.short	0x0101
        /*1a82*/ 	.byte	0x3f
	.zero		1


	//   ....[51]....
        /*1a84*/ 	.word	0x00013740
        /*1a88*/ 	.word	0x000000d3
        /*1a8c*/ 	.word	0x00000000
        /*1a90*/ 	.short	0x0101
        /*1a92*/ 	.byte	0x3f
	.zero		1


	//   ....[52]....
        /*1a94*/ 	.word	0x00015cb0
        /*1a98*/ 	.word	0x00000003
        /*1a9c*/ 	.word	0x00000000
        /*1aa0*/ 	.short	0x0101
        /*1aa2*/ 	.byte	0x3f
	.zero		1


	//   ....[53]....
        /*1aa4*/ 	.word	0x000167c0
        /*1aa8*/ 	.word	0x00000003
        /*1aac*/ 	.word	0x00000000
        /*1ab0*/ 	.short	0x0101
        /*1ab2*/ 	.byte	0x3f
	.zero		1


	//   ....[54]....
        /*1ab4*/ 	.word	0x0001bd90
        /*1ab8*/ 	.word	0x00000012
        /*1abc*/ 	.word	0x00032420
        /*1ac0*/ 	.short	0x010a
        /*1ac2*/ 	.byte	0x3f
	.zero		1


	//   ....[55]....
        /*1ac4*/ 	.word	0x0001be60
        /*1ac8*/ 	.word	0x00000004
        /*1acc*/ 	.word	0x000324a0
        /*1ad0*/ 	.short	0x010a
        /*1ad2*/ 	.byte	0x3f
	.zero		1


	//   ....[56]....
        /*1ad4*/ 	.word	0x0001c0a0
        /*1ad8*/ 	.word	0x00000004
        /*1adc*/ 	.word	0x000324c0
        /*1ae0*/ 	.short	0x010a
        /*1ae2*/ 	.byte	0x3f
	.zero		1


	//   ....[57]....
        /*1ae4*/ 	.word	0x0001c740
        /*1ae8*/ 	.word	0x00000005
        /*1aec*/ 	.word	0x000324a0
        /*1af0*/ 	.short	0x010a
        /*1af2*/ 	.byte	0x3f
	.zero		1


	//   ....[58]....
        /*1af4*/ 	.word	0x0001c970
        /*1af8*/ 	.word	0x00000005
        /*1afc*/ 	.word	0x000324c0
        /*1b00*/ 	.short	0x010a
        /*1b02*/ 	.byte	0x3f
	.zero		1


	//   ....[59]....
        /*1b04*/ 	.word	0x0001dbb0
        /*1b08*/ 	.word	0x00000000
        /*1b0c*/ 	.word	0x00032440
        /*1b10*/ 	.short	0x010a
        /*1b12*/ 	.byte	0x3f
	.zero		1


	//   ....[60]....
        /*1b14*/ 	.word	0x0001e9c0
        /*1b18*/ 	.word	0x00000012
        /*1b1c*/ 	.word	0x00032400
        /*1b20*/ 	.short	0x0107
        /*1b22*/ 	.byte	0x3f
	.zero		1


	//   ....[61]....
        /*1b24*/ 	.word	0x0001ea60
        /*1b28*/ 	.word	0x00000012
        /*1b2c*/ 	.word	0x00032400
        /*1b30*/ 	.short	0x0101
        /*1b32*/ 	.byte	0x3f
	.zero		1


	//   ....[62]....
        /*1b34*/ 	.word	0x0001f690
        /*1b38*/ 	.word	0x00000012
        /*1b3c*/ 	.word	0x00032410
        /*1b40*/ 	.short	0x0107
        /*1b42*/ 	.byte	0x3f
	.zero		1


	//   ....[63]....
        /*1b44*/ 	.word	0x0001f790
        /*1b48*/ 	.word	0x00000012
        /*1b4c*/ 	.word	0x00032410
        /*1b50*/ 	.short	0x0101
        /*1b52*/ 	.byte	0x3f
	.zero		1


	//   ....[64]....
        /*1b54*/ 	.word	0x0001f7b0
        /*1b58*/ 	.word	0x00000012
        /*1b5c*/ 	.word	0x00032420
        /*1b60*/ 	.short	0x010a
        /*1b62*/ 	.byte	0x3f
	.zero		1


	//   ....[65]....
        /*1b64*/ 	.word	0x0001f890
        /*1b68*/ 	.word	0x00000002
        /*1b6c*/ 	.word	0x00032460
        /*1b70*/ 	.short	0x010a
        /*1b72*/ 	.byte	0x3f
	.zero		1


	//   ....[66]....
        /*1b74*/ 	.word	0x00020140
        /*1b78*/ 	.word	0x00000002
        /*1b7c*/ 	.word	0x00032440
        /*1b80*/ 	.short	0x010a
        /*1b82*/ 	.byte	0x3f
	.zero		1


	//   ....[67]....
        /*1b84*/ 	.word	0x00020390
        /*1b88*/ 	.word	0x00000002
        /*1b8c*/ 	.word	0x00032460
        /*1b90*/ 	.short	0x010a
        /*1b92*/ 	.byte	0x3f
	.zero		1


	//   ....[68]....
        /*1b94*/ 	.word	0x00020b80
        /*1b98*/ 	.word	0x00000003
        /*1b9c*/ 	.word	0x00032440
        /*1ba0*/ 	.short	0x010a
        /*1ba2*/ 	.byte	0x3f
	.zero		1


	//   ....[69]....
        /*1ba4*/ 	.word	0x00020dd0
        /*1ba8*/ 	.word	0x00000003
        /*1bac*/ 	.word	0x00032460
        /*1bb0*/ 	.short	0x010a
        /*1bb2*/ 	.byte	0x3f
	.zero		1


	//   ....[70]....
        /*1bb4*/ 	.word	0x00021550
        /*1bb8*/ 	.word	0x00000003
        /*1bbc*/ 	.word	0x00032440
        /*1bc0*/ 	.short	0x010a
        /*1bc2*/ 	.byte	0x3f
	.zero		1


	//   ....[71]....
        /*1bc4*/ 	.word	0x000217a0
        /*1bc8*/ 	.word	0x00000003
        /*1bcc*/ 	.word	0x00032460
        /*1bd0*/ 	.short	0x010a
        /*1bd2*/ 	.byte	0x3f
	.zero		1


	//   ....[72]....
        /*1bd4*/ 	.word	0x00023150
        /*1bd8*/ 	.word	0x00000000
        /*1bdc*/ 	.word	0x00032420
        /*1be0*/ 	.short	0x010a
        /*1be2*/ 	.byte	0x3f
	.zero		1


	//   ....[73]....
        /*1be4*/ 	.word	0x00023330
        /*1be8*/ 	.word	0x00000006
        /*1bec*/ 	.word	0x00000000
        /*1bf0*/ 	.short	0x010a
        /*1bf2*/ 	.byte	0x3f
	.zero		1


	//   ....[74]....
        /*1bf4*/ 	.word	0x00023360
        /*1bf8*/ 	.word	0x00000007
        /*1bfc*/ 	.word	0x00000000
        /*1c00*/ 	.short	0x010a
        /*1c02*/ 	.byte	0x3f
	.zero		1


	//   ....[75]....
        /*1c04*/ 	.word	0x000233c0
        /*1c08*/ 	.word	0x00000004
        /*1c0c*/ 	.word	0x00000000
        /*1c10*/ 	.short	0x010a
        /*1c12*/ 	.byte	0x3f
	.zero		1


	//   ....[76]....
        /*1c14*/ 	.word	0x000233f0
        /*1c18*/ 	.word	0x00000003
        /*1c1c*/ 	.word	0x00000000
        /*1c20*/ 	.short	0x010a
        /*1c22*/ 	.byte	0x3f
	.zero		1


	//   ....[77]....
        /*1c24*/ 	.word	0x00023450
        /*1c28*/ 	.word	0x00000060
        /*1c2c*/ 	.word	0x00032490
        /*1c30*/ 	.short	0x010a
        /*1c32*/ 	.byte	0x3f
	.zero		1


	//   ....[78]....
        /*1c34*/ 	.word	0x000234a0
        /*1c38*/ 	.word	0x00000060
        /*1c3c*/ 	.word	0x00032490
        /*1c40*/ 	.short	0x010a
        /*1c42*/ 	.byte	0x3f
	.zero		1


	//   ....[79]....
        /*1c44*/ 	.word	0x000234f0
        /*1c48*/ 	.word	0x00000060
        /*1c4c*/ 	.word	0x00032490
        /*1c50*/ 	.short	0x010a
        /*1c52*/ 	.byte	0x3f
	.zero		1


	//   ....[80]....
        /*1c54*/ 	.word	0x00023540
        /*1c58*/ 	.word	0x00000060
        /*1c5c*/ 	.word	0x000324b0
        /*1c60*/ 	.short	0x010a
        /*1c62*/ 	.byte	0x3f
	.zero		1


	//   ....[81]....
        /*1c64*/ 	.word	0x000239b0
        /*1c68*/ 	.word	0x00000013
        /*1c6c*/ 	.word	0x00032400
        /*1c70*/ 	.short	0x010a
        /*1c72*/ 	.byte	0x3f
	.zero		1


	//   ....[82]....
        /*1c74*/ 	.word	0x00023fb0
        /*1c78*/ 	.word	0x00000013
        /*1c7c*/ 	.word	0x00032400
        /*1c80*/ 	.short	0x010a
        /*1c82*/ 	.byte	0x3f
	.zero		1


	//   ....[83]....
        /*1c84*/ 	.word	0x00024000
        /*1c88*/ 	.word	0x000000b3
        /*1c8c*/ 	.word	0x00032430
        /*1c90*/ 	.short	0x010a
        /*1c92*/ 	.byte	0x3f
	.zero		1


	//   ....[84]....
        /*1c94*/ 	.word	0x00024050
        /*1c98*/ 	.word	0x00000013
        /*1c9c*/ 	.word	0x00032410
        /*1ca0*/ 	.short	0x010a
        /*1ca2*/ 	.byte	0x3f
	.zero		1


	//   ....[85]....
        /*1ca4*/ 	.word	0x000240a0
        /*1ca8*/ 	.word	0x000000b3
        /*1cac*/ 	.word	0x00032450
        /*1cb0*/ 	.short	0x010a
        /*1cb2*/ 	.byte	0x3f
	.zero		1


	//   ....[86]....
        /*1cb4*/ 	.word	0x000240f0
        /*1cb8*/ 	.word	0x000000d3
        /*1cbc*/ 	.word	0x00032430
        /*1cc0*/ 	.short	0x010a
        /*1cc2*/ 	.byte	0x3f
	.zero		1


	//   ....[87]....
        /*1cc4*/ 	.word	0x00024140
        /*1cc8*/ 	.word	0x000000d3
        /*1ccc*/ 	.word	0x00032450
        /*1cd0*/ 	.short	0x010a
        /*1cd2*/ 	.byte	0x3f
	.zero		1


	//   ....[88]....
        /*1cd4*/ 	.word	0x00024190
        /*1cd8*/ 	.word	0x000000d3
        /*1cdc*/ 	.word	0x00032430
        /*1ce0*/ 	.short	0x010a
        /*1ce2*/ 	.byte	0x3f
	.zero		1


	//   ....[89]....
        /*1ce4*/ 	.word	0x000241e0
        /*1ce8*/ 	.word	0x000000d3
        /*1cec*/ 	.word	0x00032450
        /*1cf0*/ 	.short	0x010a
        /*1cf2*/ 	.byte	0x3f
	.zero		1


	//   ....[90]....
        /*1cf4*/ 	.word	0x00024df0
        /*1cf8*/ 	.word	0x00000012
        /*1cfc*/ 	.word	0x00032420
        /*1d00*/ 	.short	0x010a
        /*1d02*/ 	.byte	0x3f
	.zero		1


	//   ....[91]....
        /*1d04*/ 	.word	0x00024e40
        /*1d08*/ 	.word	0x00000004
        /*1d0c*/ 	.word	0x000324a0
        /*1d10*/ 	.short	0x010a
        /*1d12*/ 	.byte	0x3f
	.zero		1


	//   ....[92]....
        /*1d14*/ 	.word	0x00024e90
        /*1d18*/ 	.word	0x00000004
        /*1d1c*/ 	.word	0x000324c0
        /*1d20*/ 	.short	0x010a
        /*1d22*/ 	.byte	0x3f
	.zero		1


	//   ....[93]....
        /*1d24*/ 	.word	0x00024ee0
        /*1d28*/ 	.word	0x00000005
        /*1d2c*/ 	.word	0x000324a0
        /*1d30*/ 	.short	0x010a
        /*1d32*/ 	.byte	0x3f
	.zero		1


	//   ....[94]....
        /*1d34*/ 	.word	0x00024f30
        /*1d38*/ 	.word	0x00000005
        /*1d3c*/ 	.word	0x000324c0
        /*1d40*/ 	.short	0x010a
        /*1d42*/ 	.byte	0x3f
	.zero		1


	//   ....[95]....
        /*1d44*/ 	.word	0x000250d0
        /*1d48*/ 	.word	0x00000000
        /*1d4c*/ 	.word	0x00032440
        /*1d50*/ 	.short	0x010a
        /*1d52*/ 	.byte	0x3f
	.zero		1


	//   ....[96]....
        /*1d54*/ 	.word	0x00026a40
        /*1d58*/ 	.word	0x00000012
        /*1d5c*/ 	.word	0x00032420
        /*1d60*/ 	.short	0x010a
        /*1d62*/ 	.byte	0x3f
	.zero		1


	//   ....[97]....
        /*1d64*/ 	.word	0x00026a90
        /*1d68*/ 	.word	0x00000002
        /*1d6c*/ 	.word	0x00032460
        /*1d70*/ 	.short	0x010a
        /*1d72*/ 	.byte	0x3f
	.zero		1


	//   ....[98]....
        /*1d74*/ 	.word	0x00026ae0
        /*1d78*/ 	.word	0x00000002
        /*1d7c*/ 	.word	0x00032440
        /*1d80*/ 	.short	0x010a
        /*1d82*/ 	.byte	0x3f
	.zero		1


	//   ....[99]....
        /*1d84*/ 	.word	0x00026b30
        /*1d88*/ 	.word	0x00000002
        /*1d8c*/ 	.word	0x00032460
        /*1d90*/ 	.short	0x010a
        /*1d92*/ 	.byte	0x3f
	.zero		1


	//   ....[100]....
        /*1d94*/ 	.word	0x00026b80
        /*1d98*/ 	.word	0x00000003
        /*1d9c*/ 	.word	0x00032440
        /*1da0*/ 	.short	0x010a
        /*1da2*/ 	.byte	0x3f
	.zero		1


	//   ....[101]....
        /*1da4*/ 	.word	0x00026bd0
        /*1da8*/ 	.word	0x00000003
        /*1dac*/ 	.word	0x00032460
        /*1db0*/ 	.short	0x010a
        /*1db2*/ 	.byte	0x3f
	.zero		1


	//   ....[102]....
        /*1db4*/ 	.word	0x00026c20
        /*1db8*/ 	.word	0x00000003
        /*1dbc*/ 	.word	0x00032440
        /*1dc0*/ 	.short	0x010a
        /*1dc2*/ 	.byte	0x3f
	.zero		1


	//   ....[103]....
        /*1dc4*/ 	.word	0x00026c70
        /*1dc8*/ 	.word	0x00000003
        /*1dcc*/ 	.word	0x00032460
        /*1dd0*/ 	.short	0x010a
        /*1dd2*/ 	.byte	0x3f
	.zero		1


	//   ....[104]....
        /*1dd4*/ 	.word	0x000277f0
        /*1dd8*/ 	.word	0x00000000
        /*1ddc*/ 	.word	0x00032420
        /*1de0*/ 	.short	0x010a
        /*1de2*/ 	.byte	0x3f
	.zero		1


	//   ....[105]....
        /*1de4*/ 	.word	0x00027990
        /*1de8*/ 	.word	0x00000006
        /*1dec*/ 	.word	0x00000000
        /*1df0*/ 	.short	0x010a
        /*1df2*/ 	.byte	0x3f
	.zero		1


	//   ....[106]....
        /*1df4*/ 	.word	0x000279e0
        /*1df8*/ 	.word	0x00000007
        /*1dfc*/ 	.word	0x00000000
        /*1e00*/ 	.short	0x010a
        /*1e02*/ 	.byte	0x3f
	.zero		1


	//   ....[107]....
        /*1e04*/ 	.word	0x00027a30
        /*1e08*/ 	.word	0x00000004
        /*1e0c*/ 	.word	0x00000000
        /*1e10*/ 	.short	0x010a
        /*1e12*/ 	.byte	0x3f
	.zero		1


	//----- nvinfo : EIATTR_NUM_MBARRIERS
	.align		4
.L_651:
        /*1e14*/ 	.byte	0x03, 0x38
        /*1e16*/ 	.short	0x0017


	//----- nvinfo : EIATTR_EXIT_INSTR_OFFSETS
	.align		4
        /*1e18*/ 	.byte	0x04, 0x1c
        /*1e1a*/ 	.short	(.L_653 - .L_652)


	//   ....[0]....
.L_652:
        /*1e1c*/ 	.word	0x00023440


	//----- nvinfo : EIATTR_MAX_THREADS
	.align		4
.L_653:
        /*1e20*/ 	.byte	0x04, 0x05
        /*1e22*/ 	.short	(.L_655 - .L_654)
.L_654:
        /*1e24*/ 	.word	0x00000180
        /*1e28*/ 	.word	0x00000001
        /*1e2c*/ 	.word	0x00000001


	//----- nvinfo : EIATTR_CRS_STACK_SIZE
	.align		4
.L_655:
        /*1e30*/ 	.byte	0x04, 0x1e
        /*1e32*/ 	.short	(.L_657 - .L_656)
.L_656:
        /*1e34*/ 	.word	0x00000000


	//----- nvinfo : EIATTR_CBANK_PARAM_SIZE
	.align		4
.L_657:
        /*1e38*/ 	.byte	0x03, 0x19
        /*1e3a*/ 	.short	0x0bf0


	//----- nvinfo : EIATTR_PARAM_CBANK
	.align		4
        /*1e3c*/ 	.byte	0x04, 0x0a
        /*1e3e*/ 	.short	(.L_659 - .L_658)
	.align		4
.L_658:
        /*1e40*/ 	.word	index@(.nv.constant0._ZN7cutlass13device_kernelIN5flash11enable_sm90INS1_16FlashAttnFwdSm90INS1_25CollectiveMainloopFwdSm90ILi2EN4cute5tupleIJNS5_1CILi1EEES8_S8_EEENS6_IJNS7_ILi128EEENS7_ILi96EEENS7_ILi64EEEEEELi256ENS_10bfloat16_tEfNS_4arch4Sm90ELb1ELb0ELb1ELb1ELb0ELb1ELb1ELb1ELb0ELb1ELb1ELb0EEENS1_21CollectiveEpilogueFwdINS6_IJSA_NS7_ILi256EEESB_EEES9_SE_SG_Li256ELb1ELb1ELb1ELb0EEENS1_36VarlenDynamicPersistentTileSchedulerILi128ELi96ELi256ELi128ELb1ELb1ELb1ELb1ELb1ELb1EEEEEEEEEvNT_6ParamsE)
        /*1e44*/ 	.short	0x0210
        /*1e46*/ 	.short	0x0bf0


	//----- nvinfo : EIATTR_SW_WAR
	.align		4
.L_659:
        /*1e48*/ 	.byte	0x04, 0x36
        /*1e4a*/ 	.short	(.L_661 - .L_660)
.L_660:
        /*1e4c*/ 	.word	0x00000008
.L_661:


//--------------------- .nv.callgraph             --------------------------
	.section	.nv.callgraph,"",@"SHT_CUDA_CALLGRAPH"
	.align	4
	.sectionentsize	8
	.align		4
        /*0000*/ 	.word	0x00000000
	.align		4
        /*0004*/ 	.word	0xffffffff
	.align		4
        /*0008*/ 	.word	index@(_ZN7cutlass13device_kernelIN5flash11enable_sm90INS1_16FlashAttnFwdSm90INS1_25CollectiveMainloopFwdSm90ILi2EN4cute5tupleIJNS5_1CILi1EEES8_S8_EEENS6_IJNS7_ILi128EEENS7_ILi96EEENS7_ILi64EEEEEELi256ENS_10bfloat16_tEfNS_4arch4Sm90ELb0ELb0ELb1ELb0ELb0ELb0ELb0ELb1ELb0ELb1ELb1ELb0EEENS1_21CollectiveEpilogueFwdINS6_IJSA_NS7_ILi256EEESB_EEES9_SE_SG_Li256ELb0ELb1ELb1ELb0EEENS1_19SingleTileSchedulerILb0ELb1ELb1ELi128EEEEEEEEEvNT_6ParamsE)
	.align		4
        /*000c*/ 	.word	index@(__assertfail)
	.align		4
        /*0010*/ 	.word	index@(_ZN7cutlass13device_kernelIN5flash11enable_sm90INS1_16FlashAttnFwdSm90INS1_25CollectiveMainloopFwdSm90ILi2EN4cute5tupleIJNS5_1CILi1EEES8_S8_EEENS6_IJNS7_ILi128EEENS7_ILi96EEENS7_ILi64EEEEEELi256ENS_10bfloat16_tEfNS_4arch4Sm90ELb0ELb0ELb1ELb0ELb0ELb0ELb1ELb1ELb0ELb1ELb1ELb0EEENS1_21CollectiveEpilogueFwdINS6_IJSA_NS7_ILi256EEESB_EEES9_SE_SG_Li256ELb0ELb1ELb1ELb0EEENS1_19SingleTileSchedulerILb0ELb1ELb1ELi128EEEEEEEEEvNT_6ParamsE)
	.align		4
        /*0014*/ 	.word	index@(__assertfail)
	.align		4
        /*0018*/ 	.word	index@(_ZN7cutlass13device_kernelIN5flash11enable_sm90INS1_16FlashAttnFwdSm90INS1_25CollectiveMainloopFwdSm90ILi2EN4cute5tupleIJNS5_1CILi1EEES8_S8_EEENS6_IJNS7_ILi128EEENS7_ILi96EEENS7_ILi64EEEEEELi256ENS_10bfloat16_tEfNS_4arch4Sm90ELb0ELb0ELb1ELb1ELb0ELb0ELb0ELb1ELb0ELb1ELb1ELb0EEENS1_21CollectiveEpilogueFwdINS6_IJSA_NS7_ILi256EEESB_EEES9_SE_SG_Li256ELb1ELb1ELb1ELb0EEENS1_36VarlenDynamicPersistentTileSchedulerILi128ELi96ELi256ELi128ELb1ELb1ELb1ELb0ELb1ELb1EEEEEEEEEvNT_6ParamsE)
	.align		4
        /*001c*/ 	.word	index@(__assertfail)
	.align		4
        /*0020*/ 	.word	index@(_ZN7cutlass13device_kernelIN5flash11enable_sm90INS1_16FlashAttnFwdSm90INS1_25CollectiveMainloopFwdSm90ILi2EN4cute5tupleIJNS5_1CILi1EEES8_S8_EEENS6_IJNS7_ILi128EEENS7_ILi96EEENS7_ILi64EEEEEELi256ENS_10bfloat16_tEfNS_4arch4Sm90ELb0ELb0ELb1ELb1ELb0ELb1ELb0ELb1ELb0ELb1ELb1ELb0EEENS1_21CollectiveEpilogueFwdINS6_IJSA_NS7_ILi256EEESB_EEES9_SE_SG_Li256ELb1ELb1ELb1ELb0EEENS1_36VarlenDynamicPersistentTileSchedulerILi128ELi96ELi256ELi128ELb1ELb1ELb1ELb0ELb1ELb1EEEEEEEEEvNT_6ParamsE)
	.align		4
        /*0024*/ 	.word	index@(__assertfail)
	.align		4
        /*0028*/ 	.word	index@(_ZN7cutlass13device_kernelIN5flash11enable_sm90INS1_16FlashAttnFwdSm90INS1_25CollectiveMainloopFwdSm90ILi2EN4cute5tupleIJNS5_1CILi1EEES8_S8_EEENS6_IJNS7_ILi128EEENS7_ILi96EEENS7_ILi64EEEEEELi256ENS_10bfloat16_tEfNS_4arch4Sm90ELb0ELb0ELb1ELb1ELb0ELb0ELb1ELb1ELb0ELb1ELb1ELb0EEENS1_21CollectiveEpilogueFwdINS6_IJSA_NS7_ILi256EEESB_EEES9_SE_SG_Li256ELb1ELb1ELb1ELb0EEENS1_36VarlenDynamicPersistentTileSchedulerILi128ELi96ELi256ELi128ELb1ELb1ELb1ELb0ELb1ELb1EEEEEEEEEvNT_6ParamsE)
	.align		4
        /*002c*/ 	.word	index@(__assertfail)
	.align		4
        /*0030*/ 	.word	index@(_ZN7cutlass13device_kernelIN5flash11enable_sm90INS1_16FlashAttnFwdSm90INS1_25CollectiveMainloopFwdSm90ILi2EN4cute5tupleIJNS5_1CILi1EEES8_S8_EEENS6_IJNS7_ILi128EEENS7_ILi96EEENS7_ILi64EEEEEELi256ENS_10bfloat16_tEfNS_4arch4Sm90ELb0ELb0ELb1ELb1ELb0ELb1ELb1ELb1ELb0ELb1ELb1ELb0EEENS1_21CollectiveEpilogueFwdINS6_IJSA_NS7_ILi256EEESB_EEES9_SE_SG_Li256ELb1ELb1ELb1ELb0EEENS1_36VarlenDynamicPersistentTileSchedulerILi128ELi96ELi256ELi128ELb1ELb1ELb1ELb0ELb1ELb1EEEEEEEEEvNT_6ParamsE)
	.align		4
        /*0034*/ 	.word	index@(__assertfail)
	.align		4
        /*0038*/ 	.word	index@(_ZN7cutlass13device_kernelIN5flash11enable_sm90INS1_16FlashAttnFwdSm90INS1_25CollectiveMainloopFwdSm90ILi2EN4cute5tupleIJNS5_1CILi1EEES8_S8_EEENS6_IJNS7_ILi128EEENS7_ILi96EEENS7_ILi64EEEEEELi256ENS_10bfloat16_tEfNS_4arch4Sm90ELb0ELb1ELb1ELb0ELb0ELb0ELb0ELb1ELb0ELb1ELb1ELb0EEENS1_21CollectiveEpilogueFwdINS6_IJSA_NS7_ILi256EEESB_EEES9_SE_SG_Li256ELb0ELb1ELb1ELb0EEENS1_19SingleTileSchedulerILb0ELb1ELb1ELi128EEEEEEEEEvNT_6ParamsE)
	.align		4
        /*003c*/ 	.word	index@(__assertfail)
	.align		4
        /*0040*/ 	.word	index@(_ZN7cutlass13device_kernelIN5flash11enable_sm90INS1_16FlashAttnFwdSm90INS1_25CollectiveMainloopFwdSm90ILi2EN4cute5tupleIJNS5_1CILi1EEES8_S8_EEENS6_IJNS7_ILi128EEENS7_ILi96EEENS7_ILi64EEEEEELi256ENS_10bfloat16_tEfNS_4arch4Sm90ELb0ELb1ELb1ELb0ELb0ELb0ELb1ELb1ELb0ELb1ELb1ELb0EEENS1_21CollectiveEpilogueFwdINS6_IJSA_NS7_ILi256EEESB_EEES9_SE_SG_Li256ELb0ELb1ELb1ELb0EEENS1_19SingleTileSchedulerILb0ELb1ELb1ELi128EEEEEEEEEvNT_6ParamsE)
	.align		4
        /*0044*/ 	.word	index@(__assertfail)
	.align		4
        /*0048*/ 	.word	index@(_ZN7cutlass13device_kernelIN5flash11enable_sm90INS1_16FlashAttnFwdSm90INS1_25CollectiveMainloopFwdSm90ILi2EN4cute5tupleIJNS5_1CILi1EEES8_S8_EEENS6_IJNS7_ILi128EEENS7_ILi96EEENS7_ILi64EEEEEELi256ENS_10bfloat16_tEfNS_4arch4Sm90ELb0ELb1ELb1ELb1ELb0ELb0ELb0ELb1ELb0ELb1ELb1ELb0EEENS1_21CollectiveEpilogueFwdINS6_IJSA_NS7_ILi256EEESB_EEES9_SE_SG_Li256ELb1ELb1ELb1ELb0EEENS1_36VarlenDynamicPersistentTileSchedulerILi128ELi96ELi256ELi128ELb1ELb1ELb1ELb1ELb0ELb1EEEEEEEEEvNT_6ParamsE)
	.align		4
        /*004c*/ 	.word	index@(__assertfail)
	.align		4
        /*0050*/ 	.word	index@(_ZN7cutlass13device_kernelIN5flash11enable_sm90INS1_16FlashAttnFwdSm90INS1_25CollectiveMainloopFwdSm90ILi2EN4cute5tupleIJNS5_1CILi1EEES8_S8_EEENS6_IJNS7_ILi128EEENS7_ILi96EEENS7_ILi64EEEEEELi256ENS_10bfloat16_tEfNS_4arch4Sm90ELb0ELb1ELb1ELb1ELb0ELb1ELb0ELb1ELb0ELb1ELb1ELb0EEENS1_21CollectiveEpilogueFwdINS6_IJSA_NS7_ILi256EEESB_EEES9_SE_SG_Li256ELb1ELb1ELb1ELb0EEENS1_36VarlenDynamicPersistentTileSchedulerILi128ELi96ELi256ELi128ELb1ELb1ELb1ELb1ELb0ELb1EEEEEEEEEvNT_6ParamsE)
	.align		4
        /*0054*/ 	.word	index@(__assertfail)
	.align		4
        /*0058*/ 	.word	index@(_ZN7cutlass13device_kernelIN5flash11enable_sm90INS1_16FlashAttnFwdSm90INS1_25CollectiveMainloopFwdSm90ILi2EN4cute5tupleIJNS5_1CILi1EEES8_S8_EEENS6_IJNS7_ILi128EEENS7_ILi96EEENS7_ILi64EEEEEELi256ENS_10bfloat16_tEfNS_4arch4Sm90ELb0ELb1ELb1ELb1ELb0ELb0ELb1ELb1ELb0ELb1ELb1ELb0EEENS1_21CollectiveEpilogueFwdINS6_IJSA_NS7_ILi256EEESB_EEES9_SE_SG_Li256ELb1ELb1ELb1ELb0EEENS1_36VarlenDynamicPersistentTileSchedulerILi128ELi96ELi256ELi128ELb1ELb1ELb1ELb1ELb0ELb1EEEEEEEEEvNT_6ParamsE)
	.align		4
        /*005c*/ 	.word	index@(__assertfail)
	.align		4
        /*0060*/ 	.word	index@(_ZN7cutlass13device_kernelIN5flash11enable_sm90INS1_16FlashAttnFwdSm90INS1_25CollectiveMainloopFwdSm90ILi2EN4cute5tupleIJNS5_1CILi1EEES8_S8_EEENS6_IJNS7_ILi128EEENS7_ILi96EEENS7_ILi64EEEEEELi256ENS_10bfloat16_tEfNS_4arch4Sm90ELb0ELb1ELb1ELb1ELb0ELb1ELb1ELb1ELb0ELb1ELb1ELb0EEENS1_21CollectiveEpilogueFwdINS6_IJSA_NS7_ILi256EEESB_EEES9_SE_SG_Li256ELb1ELb1ELb1ELb0EEENS1_36VarlenDynamicPersistentTileSchedulerILi128ELi96ELi256ELi128ELb1ELb1ELb1ELb1ELb0ELb1EEEEEEEEEvNT_6ParamsE)
	.align		4
        /*0064*/ 	.word	index@(__assertfail)
	.align		4
        /*0068*/ 	.word	index@(_ZN7cutlass13device_kernelIN5flash11enable_sm90INS1_16FlashAttnFwdSm90INS1_25CollectiveMainloopFwdSm90ILi2EN4cute5tupleIJNS5_1CILi1EEES8_S8_EEENS6_IJNS7_ILi128EEENS7_ILi96EEENS7_ILi64EEEEEELi256ENS_10bfloat16_tEfNS_4arch4Sm90ELb1ELb0ELb1ELb0ELb0ELb0ELb0ELb1ELb0ELb1ELb1ELb0EEENS1_21CollectiveEpilogueFwdINS6_IJSA_NS7_ILi256EEESB_EEES9_SE_SG_Li256ELb0ELb1ELb1ELb0EEENS1_19SingleTileSchedulerILb0ELb1ELb1ELi128EEEEEEEEEvNT_6ParamsE)
	.align		4
        /*006c*/ 	.word	index@(__assertfail)
	.align		4
        /*0070*/ 	.word	index@(_ZN7cutlass13device_kernelIN5flash11enable_sm90INS1_16FlashAttnFwdSm90INS1_25CollectiveMainloopFwdSm90ILi2EN4cute5tupleIJNS5_1CILi1EEES8_S8_EEENS6_IJNS7_ILi128EEENS7_ILi96EEENS7_ILi64EEEEEELi256ENS_10bfloat16_tEfNS_4arch4Sm90ELb1ELb0ELb1ELb0ELb0ELb0ELb1ELb1ELb0ELb1ELb1ELb0EEENS1_21CollectiveEpilogueFwdINS6_IJSA_NS7_ILi256EEESB_EEES9_SE_SG_Li256ELb0ELb1ELb1ELb0EEENS1_19SingleTileSchedulerILb0ELb1ELb1ELi128EEEEEEEEEvNT_6ParamsE)
	.align		4
        /*0074*/ 	.word	index@(__assertfail)
	.align		4
        /*0078*/ 	.word	index@(_ZN7cutlass13device_kernelIN5flash11enable_sm90INS1_16FlashAttnFwdSm90INS1_25CollectiveMainloopFwdSm90ILi2EN4cute5tupleIJNS5_1CILi1EEES8_S8_EEENS6_IJNS7_ILi128EEENS7_ILi96EEENS7_ILi64EEEEEELi256ENS_10bfloat16_tEfNS_4arch4Sm90ELb1ELb0ELb1ELb1ELb0ELb0ELb0ELb1ELb0ELb1ELb1ELb0EEENS1_21CollectiveEpilogueFwdINS6_IJSA_NS7_ILi256EEESB_EEES9_SE_SG_Li256ELb1ELb1ELb1ELb0EEENS1_36VarlenDynamicPersistentTileSchedulerILi128ELi96ELi256ELi128ELb1ELb1ELb1ELb1ELb1ELb1EEEEEEEEEvNT_6ParamsE)
	.align		4
        /*007c*/ 	.word	index@(__assertfail)
	.align		4
        /*0080*/ 	.word	index@(_ZN7cutlass13device_kernelIN5flash11enable_sm90INS1_16FlashAttnFwdSm90INS1_25CollectiveMainloopFwdSm90ILi2EN4cute5tupleIJNS5_1CILi1EEES8_S8_EEENS6_IJNS7_ILi128EEENS7_ILi96EEENS7_ILi64EEEEEELi256ENS_10bfloat16_tEfNS_4arch4Sm90ELb1ELb0ELb1ELb1ELb0ELb1ELb0ELb1ELb0ELb1ELb1ELb0EEENS1_21CollectiveEpilogueFwdINS6_IJSA_NS7_ILi256EEESB_EEES9_SE_SG_Li256ELb1ELb1ELb1ELb0EEENS1_36VarlenDynamicPersistentTileSchedulerILi128ELi96ELi256ELi128ELb1ELb1ELb1ELb1ELb1ELb1EEEEEEEEEvNT_6ParamsE)
	.align		4
        /*0084*/ 	.word	index@(__assertfail)
	.align		4
        /*0088*/ 	.word	index@(_ZN7cutlass13device_kernelIN5flash11enable_sm90INS1_16FlashAttnFwdSm90INS1_25CollectiveMainloopFwdSm90ILi2EN4cute5tupleIJNS5_1CILi1EEES8_S8_EEENS6_IJNS7_ILi128EEENS7_ILi96EEENS7_ILi64EEEEEELi256ENS_10bfloat16_tEfNS_4arch4Sm90ELb1ELb0ELb1ELb1ELb0ELb0ELb1ELb1ELb0ELb1ELb1ELb0EEENS1_21CollectiveEpilogueFwdINS6_IJSA_NS7_ILi256EEESB_EEES9_SE_SG_Li256ELb1ELb1ELb1ELb0EEENS1_36VarlenDynamicPersistentTileSchedulerILi128ELi96ELi256ELi128ELb1ELb1ELb1ELb1ELb1ELb1EEEEEEEEEvNT_6ParamsE)
	.align		4
        /*008c*/ 	.word	index@(__assertfail)
	.align		4
        /*0090*/ 	.word	index@(_ZN7cutlass13device_kernelIN5flash11enable_sm90INS1_16FlashAttnFwdSm90INS1_25CollectiveMainloopFwdSm90ILi2EN4cute5tupleIJNS5_1CILi1EEES8_S8_EEENS6_IJNS7_ILi128EEENS7_ILi96EEENS7_ILi64EEEEEELi256ENS_10bfloat16_tEfNS_4arch4Sm90ELb1ELb0ELb1ELb1ELb0ELb1ELb1ELb1ELb0ELb1ELb1ELb0EEENS1_21CollectiveEpilogueFwdINS6_IJSA_NS7_ILi256EEESB_EEES9_SE_SG_Li256ELb1ELb1ELb1ELb0EEENS1_36VarlenDynamicPersistentTileSchedulerILi128ELi96ELi256ELi128ELb1ELb1ELb1ELb1ELb1ELb1EEEEEEEEEvNT_6ParamsE)
	.align		4
        /*0094*/ 	.word	index@(__assertfail)
	.align		4
        /*0098*/ 	.word	0x00000000
	.align		4
        /*009c*/ 	.word	0xfffffffe
	.align		4
        /*00a0*/ 	.word	0x00000000
	.align		4
        /*00a4*/ 	.word	0xfffffffd
	.align		4
        /*00a8*/ 	.word	0x00000000
	.align		4
        /*00ac*/ 	.word	0xfffffffc


//--------------------- .nv.constant4             --------------------------
	.section	.nv.constant4,"a",@progbits
	.align	8
	.align		8
.nv.constant4:
        /*0000*/ 	.dword	__assertfail
	.align		8
        /*0008*/ 	.dword	__unnamed_1
	.align		8
        /*0010*/ 	.dword	__unnamed_2
	.align		8
        /*0018*/ 	.dword	__unnamed_3
	.align		8
        /*0020*/ 	.dword	__unnamed_4
	.align		8
        /*0028*/ 	.dword	__unnamed_5
	.align		8
        /*0030*/ 	.dword	__unnamed_6
	.align		8
        /*0038*/ 	.dword	__unnamed_7
	.align		8
        /*0040*/ 	.dword	_ZN83_INTERNAL_b6fd8604_47_flash_fwd_hdim64_256_bf16_split_softcap_sm90_cu_ef95aea4_45414cuda3std3__45__cpo5beginE
	.align		8
        /*0048*/ 	.dword	_ZN83_INTERNAL_b6fd8604_47_flash_fwd_hdim64_256_bf16_split_softcap_sm90_cu_ef95aea4_45414cuda3std3__45__cpo3endE
	.align		8
        /*0050*/ 	.dword	_ZN83_INTERNAL_b6fd8604_47_flash_fwd_hdim64_256_bf16_split_softcap_sm90_cu_ef95aea4_45414cuda3std3__45__cpo6cbeginE
	.align		8
        /*0058*/ 	.dword	_ZN83_INTERNAL_b6fd8604_47_flash_fwd_hdim64_256_bf16_split_softcap_sm90_cu_ef95aea4_45414cuda3std3__45__cpo4cendE
	.align		8
        /*0060*/ 	.dword	_ZN83_INTERNAL_b6fd8604_47_flash_fwd_hdim64_256_bf16_split_softcap_sm90_cu_ef95aea4_45414cuda3std3__485_GLOBAL__N__b6fd8604_47_flash_fwd_hdim64_256_bf16_split_softcap_sm90_cu_ef95aea4_45416ignoreE
	.align		8
        /*0068*/ 	.dword	_ZN83_INTERNAL_b6fd8604_47_flash_fwd_hdim64_256_bf16_split_softcap_sm90_cu_ef95aea4_45414cuda3std3__419piecewise_constructE
	.align		8
        /*0070*/ 	.dword	_ZN83_INTERNAL_b6fd8604_47_flash_fwd_hdim64_256_bf16_split_softcap_sm90_cu_ef95aea4_45414cuda3std3__48in_placeE
	.align		8
        /*0078*/ 	.dword	_ZN83_INTERNAL_b6fd8604_47_flash_fwd_hdim64_256_bf16_split_softcap_sm90_cu_ef95aea4_45414cuda3std6ranges3__45__cpo4swapE
	.align		8
        /*0080*/ 	.dword	_ZN83_INTERNAL_b6fd8604_47_flash_fwd_hdim64_256_bf16_split_softcap_sm90_cu_ef95aea4_45414cuda3std6ranges3__45__cpo9iter_moveE
	.align		8
        /*0088*/ 	.dword	_ZN83_INTERNAL_b6fd8604_47_flash_fwd_hdim64_256_bf16_split_softcap_sm90_cu_ef95aea4_45414cute7productE
	.align		8
        /*0090*/ 	.dword	_ZN83_INTERNAL_b6fd8604_47_flash_fwd_hdim64_256_bf16_split_softcap_sm90_cu_ef95aea4_45414cute1_E
	.align		8
        /*0098*/ 	.dword	$str$20
	.align		8
        /*00a0*/ 	.dword	$str$21


//--------------------- .text._ZN7cutlass13device_kernelIN5flash11enable_sm90INS1_16FlashAttnFwdSm90INS1_25CollectiveMainloopFwdSm90ILi2EN4cute5tupleIJNS5_1CILi1EEES8_S8_EEENS6_IJNS7_ILi128EEENS7_ILi96EEENS7_ILi64EEEEEELi256ENS_10bfloat16_tEfNS_4arch4Sm90ELb0ELb0ELb1ELb0ELb0ELb0ELb0ELb1ELb0ELb1ELb1ELb0EEENS1_21CollectiveEpilogueFwdINS6_IJSA_NS7_ILi256EEESB_EEES9_SE_SG_Li256ELb0ELb1ELb1ELb0EEENS1_19SingleTileSchedulerILb0ELb1ELb1ELi128EEEEEEEEEvNT_6ParamsE --------------------------
	.section	.text._ZN7cutlass13device_kernelIN5flash11enable_sm90INS1_16FlashAttnFwdSm90INS1_25CollectiveMainloopFwdSm90ILi2EN4cute5tupleIJNS5_1CILi1EEES8_S8_EEENS6_IJNS7_ILi128EEENS7_ILi96EEENS7_ILi64EEEEEELi256ENS_10bfloat16_tEfNS_4arch4Sm90ELb0ELb0ELb1ELb0ELb0ELb0ELb0ELb1ELb0ELb1ELb1ELb0EEENS1_21CollectiveEpilogueFwdINS6_IJSA_NS7_ILi256EEESB_EEES9_SE_SG_Li256ELb0ELb1ELb1ELb0EEENS1_19SingleTileSchedulerILb0ELb1ELb1ELi128EEEEEEEEEvNT_6ParamsE,"ax",@progbits
	.align	128
.text._ZN7cutlass13device_kernelIN5flash11enable_sm90INS1_16FlashAttnFwdSm90INS1_25CollectiveMainloopFwdSm90ILi2EN4cute5tupleIJNS5_1CILi1EEES8_S8_EEENS6_IJNS7_ILi128EEENS7_ILi96EEENS7_ILi64EEEEEELi256ENS_10bfloat16_tEfNS_4arch4Sm90ELb0ELb0ELb1ELb0ELb0ELb0ELb0ELb1ELb0ELb1ELb1ELb0EEENS1_21CollectiveEpilogueFwdINS6_IJSA_NS7_ILi256EEESB_EEES9_SE_SG_Li256ELb0ELb1ELb1ELb0EEENS1_19SingleTileSchedulerILb0ELb1ELb1ELi128EEEEEEEEEvNT_6ParamsE:
        .type           _ZN7cutlass13device_kernelIN5flash11enable_sm90INS1_16FlashAttnFwdSm90INS1_25CollectiveMainloopFwdSm90ILi2EN4cute5tupleIJNS5_1CILi1EEES8_S8_EEENS6_IJNS7_ILi128EEENS7_ILi96EEENS7_ILi64EEEEEELi256ENS_10bfloat16_tEfNS_4arch4Sm90ELb0ELb0ELb1ELb0ELb0ELb0ELb0ELb1ELb0ELb1ELb1ELb0EEENS1_21CollectiveEpilogueFwdINS6_IJSA_NS7_ILi256EEESB_EEES9_SE_SG_Li256ELb0ELb1ELb1ELb0EEENS1_19SingleTileSchedulerILb0ELb1ELb1ELi128EEEEEEEEEvNT_6ParamsE,@function
        .size           _ZN7cutlass13device_kernelIN5flash11enable_sm90INS1_16FlashAttnFwdSm90INS1_25CollectiveMainloopFwdSm90ILi2EN4cute5tupleIJNS5_1CILi1EEES8_S8_EEENS6_IJNS7_ILi128EEENS7_ILi96EEENS7_ILi64EEEEEELi256ENS_10bfloat16_tEfNS_4arch4Sm90ELb0ELb0ELb1ELb0ELb0ELb0ELb0ELb1ELb0ELb1ELb1ELb0EEENS1_21CollectiveEpilogueFwdINS6_IJSA_NS7_ILi256EEESB_EEES9_SE_SG_Li256ELb0ELb1ELb1ELb0EEENS1_19SingleTileSchedulerILb0ELb1ELb1ELi128EEEEEEEEEvNT_6ParamsE,(.L_x_6128 - _ZN7cutlass13device_kernelIN5flash11enable_sm90INS1_16FlashAttnFwdSm90INS1_25CollectiveMainloopFwdSm90ILi2EN4cute5tupleIJNS5_1CILi1EEES8_S8_EEENS6_IJNS7_ILi128EEENS7_ILi96EEENS7_ILi64EEEEEELi256ENS_10bfloat16_tEfNS_4arch4Sm90ELb0ELb0ELb1ELb0ELb0ELb0ELb0ELb1ELb0ELb1ELb1ELb0EEENS1_21CollectiveEpilogueFwdINS6_IJSA_NS7_ILi256EEESB_EEES9_SE_SG_Li256ELb0ELb1ELb1ELb0EEENS1_19SingleTileSchedulerILb0ELb1ELb1ELi128EEEEEEEEEvNT_6ParamsE)
        .other          _ZN7cutlass13device_kernelIN5flash11enable_sm90INS1_16FlashAttnFwdSm90INS1_25CollectiveMainloopFwdSm90ILi2EN4cute5tupleIJNS5_1CILi1EEES8_S8_EEENS6_IJNS7_ILi128EEENS7_ILi96EEENS7_ILi64EEEEEELi256ENS_10bfloat16_tEfNS_4arch4Sm90ELb0ELb0ELb1ELb0ELb0ELb0ELb0ELb1ELb0ELb1ELb1ELb0EEENS1_21CollectiveEpilogueFwdINS6_IJSA_NS7_ILi256EEESB_EEES9_SE_SG_Li256ELb0ELb1ELb1ELb0EEENS1_19SingleTileSchedulerILb0ELb1ELb1ELi128EEEEEEEEEvNT_6ParamsE,@"STO_CUDA_ENTRY STV_DEFAULT"
_ZN7cutlass13device_kernelIN5flash11enable_sm90INS1_16FlashAttnFwdSm90INS1_25CollectiveMainloopFwdSm90ILi2EN4cute5tupleIJNS5_1CILi1EEES8_S8_EEENS6_IJNS7_ILi128EEENS7_ILi96EEENS7_ILi64EEEEEELi256ENS_10bfloat16_tEfNS_4arch4Sm90ELb0ELb0ELb1ELb0ELb0ELb0ELb0ELb1ELb0ELb1ELb1ELb0EEENS1_21CollectiveEpilogueFwdINS6_IJSA_NS7_ILi256EEESB_EEES9_SE_SG_Li256ELb0ELb1ELb1ELb0EEENS1_19SingleTileSchedulerILb0ELb1ELb1ELi128EEEEEEEEEvNT_6ParamsE:
[----:B------:R-:W0:Y:S02]  /*0000*/  LDC R1, c[0x0][0x28] ;  /* 0x00000a00ff017b82 */ /* 0x000e240000000800 */
[----:B0-----:R-:W-:Y:S01]  /*0010*/  VIADD R1, R1, 0xfffffff0 ;  /* 0xfffffff001017836 */ /* 0x001fe20000000000 */
[----:B------:R-:W0:Y:S01]  /*0020*/  S2R R3, SR_TID.X ;  /* 0x0000000000037919 */ /* 0x000e220000002100 */
[----:B------:R-:W-:Y:S01]  /*0030*/  ELECT P0, URZ, PT ;  /* 0x00000000003f782f */ /* 0x000fe20003800000 */
[----:B------:R-:W-:Y:S01]  /*0040*/  BSSY B0, `(.L_x_0) ;  /* 0x000000e000007945 */ /* 0x000fe20003800000 */
[----:B0-----:R-:W-:-:S05]  /*0050*/  SHF.R.U32.HI R0, RZ, 0x5, R3 ;  /* 0x00000005ff007819 */ /* 0x001fca0000011603 */
[----:B------:R-:W0:Y:S02]  /*0060*/  SHFL.IDX PT, R2, R0, RZ, 0x1f ;  /* 0x00001fff00027589 */ /* 0x000e2400000e0000 */
[----:B0-----:R-:W-:Y:S02]  /*0070*/  ISETP.EQ.AND P0, PT, R2, RZ, P0 ;  /* 0x000000ff0200720c */ /* 0x001fe40000702270 */
[----:B------:R-:W-:-:S11]  /*0080*/  SHF.R.U32.HI R2, RZ, 0x7, R3 ;  /* 0x00000007ff027819 */ /* 0x000fd60000011603 */
[----:B------:R-:W-:Y:S05]  /*0090*/  @!P0 BRA `(.L_x_1) ;  /* 0x0000000000208947 */ /* 0x000fea0003800000 */
[----:B------:R-:W-:Y:S02]  /*00a0*/  ULDC.64 UR4, c[0x0][0x198] ;  /* 0x0000660000047ab9 */ /* 0x000fe40000000a00 */
[----:B------:R-:W-:Y:S02]  /*00b0*/  UIADD3 UR6, UP0, UR4, 0x370, URZ ;  /* 0x0000037004067890 */ /* 0x000fe4000ff1e03f */
[----:B------:R-:W-:Y:S02]  /*00c0*/  UIADD3 UR4, UP1, UR4, 0x470, URZ ;  /* 0x0000047004047890 */ /* 0x000fe4000ff3e03f */
[----:B------:R-:W-:Y:S02]  /*00d0*/  UIADD3.X UR7, URZ, UR5, URZ, UP0, !UPT ;  /* 0x000000053f077290 */ /* 0x000fe400087fe43f */
[----:B------:R-:W-:-:S07]  /*00e0*/  UIADD3.X UR5, URZ, UR5, URZ, UP1, !UPT ;  /* 0x000000053f057290 */ /* 0x000fce0008ffe43f */
[----:B------:R0:W-:Y:S02]  /*00f0*/  UTMACCTL.PF [UR6] ;  /* 0x00000000060079b9 */ /* 0x0001e40008040000 */
[----:B------:R0:W-:Y:S02]  /*0100*/  UTMACCTL.PF [UR4] ;  /* 0x00000000040079b9 */ /* 0x0001e40008040000 */
[----:B0-----:R-:W-:Y:S01]  /*0110*/  NOP ;  /* 0x0000000000007918 */ /* 0x001fe20000000000 */
.L_x_1:
[----:B------:R-:W-:Y:S05]  /*0120*/  BSYNC B0 ;  /* 0x0000000000007941 */ /* 0x000fea0003800000 */
.L_x_0:
[----:B------:R-:W-:Y:S01]  /*0130*/  VOTEU.ANY UP0, P0 ;  /* 0x00000000003f7886 */ /* 0x000fe20000000100 */
[----:B------:R-:W0:Y:S01]  /*0140*/  SHFL.IDX PT, R4, R2, RZ, 0x1f ;  /* 0x00001fff02047589 */ /* 0x000e2200000e0000 */
[----:B------:R-:W-:Y:S01]  /*0150*/  UMOV UR4, 0x80 ;  /* 0x0000008000047882 */ /* 0x000fe20000000000 */
[----:B------:R-:W-:Y:S01]  /*0160*/  UMOV UR7, 0x100 ;  /* 0x0000010000077882 */ /* 0x000fe20000000000 */
[----:B------:R-:W-:Y:S01]  /*0170*/  VOTEU.ANY UP1, P0 ;  /* 0x00000000003f7886 */ /* 0x000fe20000020100 */
[----:B------:R-:W1:Y:S01]  /*0180*/  @UP0 S2UR UR8, SR_CgaCtaId ;  /* 0x00000000000809c3 */ /* 0x000e620000008800 */
[----:B------:R-:W2:Y:S01]  /*0190*/  SHFL.IDX PT, R3, R0, RZ, 0x1f ;  /* 0x00001fff00037589 */ /* 0x000ea200000e0000 */
[----:B------:R-:W-:Y:S01]  /*01a0*/  @UP0 UMOV UR6, 0x400 ;  /* 0x0000040000060882 */ /* 0x000fe20000000000 */
[----:B------:R-:W-:-:S04]  /*01b0*/  @UP0 UIADD3 UR4, -UR4, 0x100000, URZ ;  /* 0x0010000004040890 */ /* 0x000fc8000fffe13f */
[----:B------:R-:W-:Y:S02]  /*01c0*/  @UP0 USHF.L.U32 UR5, UR4, 0xb, URZ ;  /* 0x0000000b04050899 */ /* 0x000fe4000800063f */
[----:B------:R-:W-:Y:S01]  /*01d0*/  @UP0 USHF.L.U32 UR4, UR4, 0x1, URZ ;  /* 0x0000000104040899 */ /* 0x000fe2000800063f */
[----:B------:R-:W-:Y:S01]  /*01e0*/  VOTEU.ANY UP2, P0 ;  /* 0x00000000003f7886 */ /* 0x000fe20000040100 */
[----:B0-----:R-:W-:Y:S01]  /*01f0*/  R2UR UR9, R4 ;  /* 0x00000000040972ca */ /* 0x001fe200000e0000 */
[----:B-1----:R-:W-:Y:S01]  /*0200*/  @UP0 ULEA UR8, UR8, UR6, 0x18 ;  /* 0x0000000608080291 */ /* 0x002fe2000f8ec03f */
[----:B--2---:R-:W-:Y:S01]  /*0210*/  ISETP.NE.AND P1, PT, R3, RZ, PT ;  /* 0x000000ff0300720c */ /* 0x004fe20003f25270 */
[----:B------:R-:W-:-:S04]  /*0220*/  @UP0 UIADD3 UR6, -UR7, 0x100000, URZ ;  /* 0x0010000007060890 */ /* 0x000fc8000fffe13f */
[----:B------:R-:W-:Y:S02]  /*0230*/  @UP0 USHF.L.U32 UR7, UR6, 0xb, URZ ;  /* 0x0000000b06070899 */ /* 0x000fe4000800063f */
[----:B------:R-:W-:-:S04]  /*0240*/  @UP0 USHF.L.U32 UR6, UR6, 0x1, URZ ;  /* 0x0000000106060899 */ /* 0x000fc8000800063f */
[----:B------:R-:W-:Y:S01]  /*0250*/  UISETP.NE.AND UP0, UPT, UR9, URZ, UPT ;  /* 0x0000003f0900728c */ /* 0x000fe2000bf05270 */
[----:B------:R-:W0:Y:S02]  /*0260*/  FENCE.VIEW.ASYNC.S ;  /* 0x00000000000073c6 */ /* 0x000e240000000000 */
[----:B0-----:R0:W1:Y:S05]  /*0270*/  @UP1 SYNCS.EXCH.64 URZ, [UR8+0x22800], UR4 ;  /* 0x02280004083f15b2 */ /* 0x00106a0008000100 */
[----:B------:R0:W2:Y:S01]  /*0280*/  @UP2 SYNCS.EXCH.64 URZ, [UR8+0x22820], UR6 ;  /* 0x02282006083f25b2 */ /* 0x0000a20008000100 */
[----:B------:R-:W-:Y:S05]  /*0290*/  @P1 BRA `(.L_x_2) ;  /* 0x0000000000481947 */ /* 0x000fea0003800000 */
[----:B0-----:R-:W0:Y:S01]  /*02a0*/  S2UR UR5, SR_CgaCtaId ;  /* 0x00000000000579c3 */ /* 0x001e220000008800 */
[----:B------:R-:W-:Y:S01]  /*02b0*/  UMOV UR4, 0x400 ;  /* 0x0000040000047882 */ /* 0x000fe20000000000 */
[----:B------:R-:W-:Y:S01]  /*02c0*/  UMOV UR6, 0x1 ;  /* 0x0000000100067882 */ /* 0x000fe20000000000 */
[----:B------:R-:W-:Y:S01]  /*02d0*/  UMOV UR7, 0x2 ;  /* 0x0000000200077882 */ /* 0x000fe20000000000 */
[----:B------:R-:W-:Y:S01]  /*02e0*/  ELECT P0, URZ, PT ;  /* 0x00000000003f782f */ /* 0x000fe20003800000 */
[----:B0-----:R-:W-:Y:S02]  /*02f0*/  ULEA UR8, UR5, UR4, 0x18 ;  /* 0x0000000405087291 */ /* 0x001fe4000f8ec03f */
[----:B------:R-:W-:-:S04]  /*0300*/  UIADD3 UR4, -UR6, 0x100000, URZ ;  /* 0x0010000006047890 */ /* 0x000fc8000fffe13f */
[----:B------:R-:W-:Y:S02]  /*0310*/  USHF.L.U32 UR5, UR4, 0xb, URZ ;  /* 0x0000000b04057899 */ /* 0x000fe4000800063f */
[----:B------:R-:W-:Y:S02]  /*0320*/  USHF.L.U32 UR4, UR4, 0x1, URZ ;  /* 0x0000000104047899 */ /* 0x000fe4000800063f */
[----:B------:R-:W-:-:S04]  /*0330*/  UIADD3 UR6, -UR7, 0x100000, URZ ;  /* 0x0010000007067890 */ /* 0x000fc8000fffe13f */
[----:B------:R-:W-:Y:S02]  /*0340*/  USHF.L.U32 UR7, UR6, 0xb, URZ ;  /* 0x0000000b06077899 */ /* 0x000fe4000800063f */
[----:B------:R-:W-:Y:S01]  /*0350*/  USHF.L.U32 UR6, UR6, 0x1, URZ ;  /* 0x0000000106067899 */ /* 0x000fe2000800063f */
[----:B------:R-:W0:Y:S03]  /*0360*/  FENCE.VIEW.ASYNC.S ;  /* 0x00000000000073c6 */ /* 0x000e260000000000 */
[----:B0-----:R3:W4:Y:S08]  /*0370*/  SYNCS.EXCH.64 URZ, [UR8+0x22830], UR4 ;  /* 0x02283004083f75b2 */ /* 0x0017300008000100 */
[----:B------:R3:W0:Y:S01]  /*0380*/  SYNCS.EXCH.64 URZ, [UR8+0x22840], UR6 ;  /* 0x02284006083f75b2 */ /* 0x0006220008000100 */
[----:B------:R3:W0:Y:S01]  /*0390*/  SYNCS.EXCH.64 URZ, [UR8+0x22838], UR4 ;  /* 0x02283804083f75b2 */ /* 0x0006220008000100 */
[----:B------:R3:W0:Y:S02]  /*03a0*/  SYNCS.EXCH.64 URZ, [UR8+0x22848], UR6 ;  /* 0x02284806083f75b2 */ /* 0x0006240008000100 */
[----:B---3--:R-:W-:Y:S01]  /*03b0*/  NOP ;  /* 0x0000000000007918 */ /* 0x008fe20000000000 */
.L_x_2:
[----:B------:R-:W3:Y:S01]  /*03c0*/  SHFL.IDX PT, R3, R0, RZ, 0x1f ;  /* 0x00001fff00037589 */ /* 0x000ee200000e0000 */
[----:B------:R-:W-:Y:S01]  /*03d0*/  NOP ;  /* 0x0000000000007918 */ /* 0x000fe20000000000 */
[----:B---3--:R-:W-:-:S13]  /*03e0*/  ISETP.NE.AND P0, PT, R3, RZ, PT ;  /* 0x000000ff0300720c */ /* 0x008fda0003f05270 */
        /* <DEDUP_REMOVED lines=14> */
[----:B0-----:R3:W0:Y:S08]  /*04d0*/  SYNCS.EXCH.64 URZ, [UR8+0x22850], UR4 ;  /* 0x02285004083f75b2 */ /* 0x0016300008000100 */
[----:B------:R3:W0:Y:S01]  /*04e0*/  SYNCS.EXCH.64 URZ, [UR8+0x22860], UR6 ;  /* 0x02286006083f75b2 */ /* 0x0006220008000100 */
[----:B------:R3:W0:Y:S01]  /*04f0*/  SYNCS.EXCH.64 URZ, [UR8+0x22858], UR4 ;  /* 0x02285804083f75b2 */ /* 0x0006220008000100 */
[----:B------:R3:W0:Y:S02]  /*0500*/  SYNCS.EXCH.64 URZ, [UR8+0x22868], UR6 ;  /* 0x02286806083f75b2 */ /* 0x0006240008000100 */
[----:B---3--:R-:W-:Y:S01]  /*0510*/  NOP ;  /* 0x0000000000007918 */ /* 0x008fe20000000000 */
.L_x_3:
[----:B------:R-:W3:Y:S01]  /*0520*/  SHFL.IDX PT, R3, R0, RZ, 0x1f ;  /* 0x00001fff00037589 */ /* 0x000ee200000e0000 */
[----:B------:R-:W-:Y:S01]  /*0530*/  NOP ;  /* 0x0000000000007918 */ /* 0x000fe20000000000 */
[----:B---3--:R-:W-:-:S13]  /*0540*/  ISETP.NE.AND P0, PT, R3, RZ, PT ;  /* 0x000000ff0300720c */ /* 0x008fda0003f05270 */
[----:B------:R-:W-:Y:S05]  /*0550*/  @P0 BRA `(.L_x_4) ;  /* 0x0000000000380947 */ /* 0x000fea0003800000 */
[----:B0-----:R-:W0:Y:S01]  /*0560*/  S2UR UR5, SR_CgaCtaId ;  /* 0x00000000000579c3 */ /* 0x001e220000008800 */
[----:B------:R-:W-:Y:S01]  /*0570*/  UMOV UR4, 0x400 ;  /* 0x0000040000047882 */ /* 0x000fe20000000000 */
[----:B------:R-:W-:Y:S01]  /*0580*/  UMOV UR7, 0x1 ;  /* 0x0000000100077882 */ /* 0x000fe20000000000 */
[----:B------:R-:W-:Y:S01]  /*0590*/  ELECT P0, URZ, PT ;  /* 0x00000000003f782f */ /* 0x000fe20003800000 */
[----:B0-----:R-:W-:Y:S02]  /*05a0*/  ULEA UR6, UR5, UR4, 0x18 ;  /* 0x0000000405067291 */ /* 0x001fe4000f8ec03f */
[----:B------:R-:W-:-:S04]  /*05b0*/  UIADD3 UR4, -UR7, 0x100000, URZ ;  /* 0x0010000007047890 */ /* 0x000fc8000fffe13f */
[----:B------:R-:W-:Y:S02]  /*05c0*/  USHF.L.U32 UR5, UR4, 0xb, URZ ;  /* 0x0000000b04057899 */ /* 0x000fe4000800063f */
[----:B------:R-:W-:Y:S01]  /*05d0*/  USHF.L.U32 UR4, UR4, 0x1, URZ ;  /* 0x0000000104047899 */ /* 0x000fe2000800063f */
[----:B------:R-:W0:Y:S11]  /*05e0*/  FENCE.VIEW.ASYNC.S ;  /* 0x00000000000073c6 */ /* 0x000e360000000000 */
[----:B0-----:R3:W0:Y:S01]  /*05f0*/  SYNCS.EXCH.64 URZ, [UR6+0x22870], UR4 ;  /* 0x02287004063f75b2 */ /* 0x0016220008000100 */
[----:B------:R3:W0:Y:S01]  /*0600*/  SYNCS.EXCH.64 URZ, [UR6+0x22880], UR4 ;  /* 0x02288004063f75b2 */ /* 0x0006220008000100 */
[----:B------:R3:W0:Y:S01]  /*0610*/  SYNCS.EXCH.64 URZ, [UR6+0x22878], UR4 ;  /* 0x02287804063f75b2 */ /* 0x0006220008000100 */
[----:B------:R3:W0:Y:S02]  /*0620*/  SYNCS.EXCH.64 URZ, [UR6+0x22888], UR4 ;  /* 0x02288804063f75b2 */ /* 0x0006240008000100 */
[----:B---3--:R-:W-:Y:S01]  /*0630*/  NOP ;  /* 0x0000000000007918 */ /* 0x008fe20000000000 */
.L_x_4:
        /* <DEDUP_REMOVED lines=22> */
.L_x_5:
        /* <DEDUP_REMOVED lines=22> */
.L_x_6:
[----:B------:R-:W-:Y:S01]  /*0900*/  PLOP3.LUT P0, PT, PT, PT, UP0, 0x80, 0x0 ;  /* 0x000000000000781c */ /* 0x000fe20003f0f008 */
[----:B------:R-:W-:Y:S01]  /*0910*/  UMOV UR42, 0x1 ;  /* 0x00000001002a7882 */ /* 0x000fe20000000000 */
[----:B------:R-:W-:Y:S01]  /*0920*/  NOP ;  /* 0x0000000000007918 */ /* 0x000fe20000000000 */
[----:B------:R-:W-:Y:S01]  /*0930*/  USEL UR42, UR42, 0x2, !UP0 ;  /* 0x000000022a2a7887 */ /* 0x000fe2000c000000 */
[----:B------:R-:W-:Y:S01]  /*0940*/  BSSY B6, `(.L_x_7) ;  /* 0x0000ba0000067945 */ /* 0x000fe20003800000 */
[----:B------:R-:W-:Y:S01]  /*0950*/  ULDC.64 UR44, c[0x0][0x208] ;  /* 0x00008200002c7ab9 */ /* 0x000fe20000000a00 */
[----:B012-4-:R-:W-:Y:S07]  /*0960*/  BAR.SYNC.DEFER_BLOCKING 0x0 ;  /* 0x0000000000007b1d */ /* 0x017fee0000010000 */
[----:B------:R-:W-:Y:S05]  /*0970*/  @!P0 BRA `(.L_x_8) ;  /* 0x0000007c00948947 */ /* 0x000fea0003800000 */
.L_x_9:
[----:B------:R-:W-:-:S08]  /*0980*/  NOP ;  /* 0x0000000000007918 */ /* 0x000fd00000000000 */
[----:B------:R-:W0:Y:S02]  /*0990*/  USETMAXREG.TRY_ALLOC.CTAPOOL UP0, 0xf0 ;  /* 0x000000f0000079c8 */ /* 0x000e240008000600 */
[----:B0-----:R-:W-:-:S13]  /*09a0*/  PLOP3.LUT P0, PT, PT, PT, UP0, 0x80, 0x0 ;  /* 0x000000000000781c */ /* 0x001fda0003f0f008 */
[----:B------:R-:W-:Y:S05]  /*09b0*/  @!P0 BRA `(.L_x_9) ;  /* 0xfffffffc00f08947 */ /* 0x000fea000383ffff */
[----:B------:R-:W0:Y:S01]  /*09c0*/  S2UR UR6, SR_CTAID.Y ;  /* 0x00000000000679c3 */ /* 0x000e220000002600 */
[----:B------:R-:W-:-:S07]  /*09d0*/  ULDC UR7, c[0x0][0xc50] ;  /* 0x0003140000077ab9 */ /* 0x000fce0000000800 */
[----:B------:R-:W-:Y:S08]  /*09e0*/  BAR.ARV 0x8, 0x180 ;  /* 0x0206000000007b1d */ /* 0x000ff00000002000 */
[----:B------:R-:W1:Y:S01]  /*09f0*/  S2UR UR8, SR_CTAID.Z ;  /* 0x00000000000879c3 */ /* 0x000e620000002700 */
[----:B------:R-:W-:Y:S01]  /*0a00*/  ISETP.NE.AND P0, PT, R2, 0x1, PT ;  /* 0x000000010200780c */ /* 0x000fe20003f05270 */
[----:B------:R-:W-:-:S11]  /*0a10*/  UISETP.NE.AND UP0, UPT, UR7, 0x1, UPT ;  /* 0x000000010700788c */ /* 0x000fd6000bf05270 */
[----:B------:R-:W-:Y:S01]  /*0a20*/  @UP0 ULDC UR4, c[0x0][0xc54] ;  /* 0x0003150000040ab9 */ /* 0x000fe20000000800 */
[----:B------:R-:W-:Y:S06]  /*0a30*/  @!P0 BAR.ARV 0x9, 0x100 ;  /* 0x0244000000008b1d */ /* 0x000fec0000002000 */
[----:B0-----:R-:W-:Y:S01]  /*0a40*/  UIMAD.WIDE.U32 UR4, UR6, UR4, URZ ;  /* 0x00000004060472a5 */ /* 0x001fe2000f8e003f */
[----:B------:R-:W-:Y:S01]  /*0a50*/  @UP0 ULDC UR9, c[0x0][0xc58] ;  /* 0x0003160000090ab9 */ /* 0x000fe20000000800 */
[----:B------:R-:W-:Y:S01]  /*0a60*/  UMOV UR36, UR6 ;  /* 0x0000000600247c82 */ /* 0x000fe20008000000 */
[----:B-1----:R-:W-:Y:S01]  /*0a70*/  ISETP.LE.AND P0, PT, RZ, UR8, PT ;  /* 0x00000008ff007c0c */ /* 0x002fe2000bf03270 */
[----:B------:R-:W-:-:S04]  /*0a80*/  @UP0 USHF.R.U32.HI UR36, URZ, UR9, UR5 ;  /* 0x000000093f240299 */ /* 0x000fc80008011605 */
[----:B------:R-:W-:-:S04]  /*0a90*/  UIADD3 UR4, -UR36, URZ, URZ ;  /* 0x0000003f24047290 */ /* 0x000fc8000fffe13f */
[----:B------:R-:W-:-:S04]  /*0aa0*/  UIMAD UR7, UR7, UR4, UR6 ;  /* 0x00000004070772a4 */ /* 0x000fc8000f8e0206 */
[----:B------:R-:W-:Y:S08]  /*0ab0*/  @!P0 BRA `(.L_x_10) ;  /* 0x000000b800208947 */ /* 0x000ff00003800000 */
[----:B------:R-:W-:Y:S01]  /*0ac0*/  ULDC.64 UR4, c[0x0][0x418] ;  /* 0x0001060000047ab9 */ /* 0x000fe20000000a00 */
[----:B------:R-:W-:Y:S01]  /*0ad0*/  ULDC UR39, c[0x0][0x424] ;  /* 0x0001090000277ab9 */ /* 0x000fe20000000800 */
[----:B------:R-:W-:Y:S02]  /*0ae0*/  UISETP.NE.U32.AND UP0, UPT, UR4, URZ, UPT ;  /* 0x0000003f0400728c */ /* 0x000fe4000bf05070 */
[----:B------:R-:W-:Y:S02]  /*0af0*/  ULOP3.LUT UR37, UR7, 0xffff, URZ, 0xc0, !UPT ;  /* 0x0000ffff07257892 */ /* 0x000fe4000f8ec03f */
[----:B------:R-:W-:Y:S01]  /*0b00*/  UISETP.NE.AND.EX UP0, UPT, UR5, URZ, UPT, UP0 ;  /* 0x0000003f0500728c */ /* 0x000fe2000bf05300 */
[----:B------:R-:W-:-:S03]  /*0b10*/  ULDC UR4, c[0x0][0x2f0] ;  /* 0x0000bc0000047ab9 */ /* 0x000fc60000000800 */
[----:B------:R-:W-:-:S04]  /*0b20*/  USEL UR39, UR39, 0x1, UP0 ;  /* 0x0000000127277887 */ /* 0x000fc80008000000 */
[----:B------:R-:W-:-:S04]  /*0b30*/  UIMAD UR39, UR39, UR4, URZ ;  /* 0x00000004272772a4 */ /* 0x000fc8000f8e023f */
[----:B------:R-:W-:Y:S02]  /*0b40*/  UISETP.GE.AND UP0, UPT, UR39, 0x1, UPT ;  /* 0x000000012700788c */ /* 0x000fe4000bf06270 */
[----:B------:R-:W-:-:S04]  /*0b50*/  UIADD3 UR4, UR39, 0x5f, URZ ;  /* 0x0000005f27047890 */ /* 0x000fc8000fffe03f */
[----:B------:R-:W-:Y:S01]  /*0b60*/  PLOP3.LUT P0, PT, PT, PT, UP0, 0x80, 0x0 ;  /* 0x000000000000781c */ /* 0x000fe20003f0f008 */
[----:B------:R-:W-:-:S04]  /*0b70*/  UIMAD.WIDE UR4, UR4, 0x2aaaaaab, URZ ;  /* 0x2aaaaaab040478a5 */ /* 0x000fc8000f8e023f */
[----:B------:R-:W-:-:S03]  /*0b80*/  USHF.R.U32.HI UR6, URZ, 0x1f, UR5 ;  /* 0x0000001f3f067899 */ /* 0x000fc60008011605 */
[----:B------:R-:W-:Y:S01]  /*0b90*/  UMOV UR4, URZ ;  /* 0x0000003f00047c82 */ /* 0x000fe20008000000 */
[----:B------:R-:W-:-:S04]  /*0ba0*/  ULEA.HI.SX32 UR6, UR5, UR6, 0x1c ;  /* 0x0000000605067291 */ /* 0x000fc8000f8fe23f */
[----:B------:R-:W-:Y:S08]  /*0bb0*/  @!P0 BRA `(.L_x_11) ;  /* 0x0000000000908947 */ /* 0x000ff00003800000 */
[----:B------:R-:W-:Y:S01]  /*0bc0*/  USHF.R.U32.HI UR7, URZ, 0x10, UR7 ;  /* 0x000000103f077899 */ /* 0x000fe20008011607 */
[----:B------:R-:W-:-:S03]  /*0bd0*/  UMOV UR4, URZ ;  /* 0x0000003f00047c82 */ /* 0x000fc60008000000 */
[----:B------:R-:W-:-:S11]  /*0be0*/  UISETP.NE.AND UP0, UPT, UR7, URZ, UPT ;  /* 0x0000003f0700728c */ /* 0x000fd6000bf05270 */
[----:B------:R-:W-:Y:S02]  /*0bf0*/  @!UP0 ULDC UR7, c[0x0][0x9f0] ;  /* 0x00027c0000078ab9 */ /* 0x000fe40000000800 */
[----:B------:R-:W-:Y:S01]  /*0c00*/  IMAD.U32 R4, RZ, RZ, UR7 ;  /* 0x00000007ff047e24 */ /* 0x000fe2000f8e00ff */
[----:B------:R-:W-:-:S04]  /*0c10*/  UIADD3 UR8, UR6, -0x1, UR7 ;  /* 0xffffffff06087890 */ /* 0x000fc8000fffe007 */
[-C--:B------:R-:W-:Y:S02]  /*0c20*/  IABS R0, R4.reuse ;  /* 0x0000000400007213 */ /* 0x080fe40000000000 */
[----:B------:R-:W-:Y:S01]  /*0c30*/  IMAD.U32 R5, RZ, RZ, UR8 ;  /* 0x00000008ff057e24 */ /* 0x000fe2000f8e00ff */
[----:B------:R-:W-:Y:S01]  /*0c40*/  IABS R6, R4 ;  /* 0x0000000400067213 */ /* 0x000fe20000000000 */
[----:B------:R-:W-:Y:S01]  /*0c50*/  ULOP3.LUT UR8, UR8, UR7, URZ, 0x3c, !UPT ;  /* 0x0000000708087292 */ /* 0x000fe2000f8e3c3f */
[----:B------:R-:W-:Y:S02]  /*0c60*/  R2UR UR11, R0 ;  /* 0x00000000000b72ca */ /* 0x000fe400000e0000 */
[----:B------:R-:W-:-:S04]  /*0c70*/  IABS R5, R5 ;  /* 0x0000000500057213 */ /* 0x000fc80000000000 */
[----:B------:R-:W-:-:S04]  /*0c80*/  MOV R4, R5 ;  /* 0x0000000500047202 */ /* 0x000fc80000000f00 */
[----:B------:R-:W-:-:S03]  /*0c90*/  R2UR UR10, R4 ;  /* 0x00000000040a72ca */ /* 0x000fc600000e0000 */
[----:B------:R-:W0:Y:S08]  /*0ca0*/  I2F.RP R0, UR11 ;  /* 0x0000000b00007d06 */ /* 0x000e300008209400 */
[----:B0-----:R-:W0:Y:S02]  /*0cb0*/  MUFU.RCP R0, R0 ;  /* 0x0000000000007308 */ /* 0x001e240000001000 */
[----:B0-----:R-:W-:-:S02]  /*0cc0*/  VIADD R3, R0, 0xffffffe ;  /* 0x0ffffffe00037836 */ /* 0x001fc40000000000 */
[----:B------:R-:W-:-:S04]  /*0cd0*/  IMAD.MOV R0, RZ, RZ, -R6 ;  /* 0x000000ffff007224 */ /* 0x000fc800078e0a06 */
[----:B------:R-:W0:Y:S02]  /*0ce0*/  F2I.FTZ.U32.TRUNC.NTZ R3, R3 ;  /* 0x0000000300037305 */ /* 0x000e24000021f000 */
[----:B0-----:R-:W-:-:S13]  /*0cf0*/  R2UR UR5, R3 ;  /* 0x00000000030572ca */ /* 0x001fda00000e0000 */
[----:B------:R-:W-:-:S04]  /*0d00*/  UIADD3 UR9, URZ, -UR5, URZ ;  /* 0x800000053f097290 */ /* 0x000fc8000fffe03f */
[----:B------:R-:W-:-:S04]  /*0d10*/  UIMAD UR9, UR9, UR11, URZ ;  /* 0x0000000b090972a4 */ /* 0x000fc8000f8e023f */
[----:B------:R-:W-:-:S03]  /*0d20*/  UIMAD.WIDE.U32 UR4, UR5, UR9, UR4 ;  /* 0x00000009050472a5 */ /* 0x000fc6000f8e0004 */
[----:B------:R-:W-:Y:S01]  /*0d30*/  R2UR UR9, R0 ;  /* 0x00000000000972ca */ /* 0x000fe200000e0000 */
[----:B------:R-:W-:-:S12]  /*0d40*/  UIMAD.WIDE.U32 UR4, UR5, UR10, URZ ;  /* 0x0000000a050472a5 */ /* 0x000fd8000f8e003f */
[----:B------:R-:W-:-:S04]  /*0d50*/  UIMAD UR4, UR5, UR9, UR10 ;  /* 0x00000009050472a4 */ /* 0x000fc8000f8e020a */
[----:B------:R-:W-:-:S11]  /*0d60*/  UISETP.GT.U32.AND UP1, UPT, UR11, UR4, UPT ;  /* 0x000000040b00728c */ /* 0x000fd6000bf24070 */
[----:B------:R-:W-:Y:S02]  /*0d70*/  @!UP1 UIADD3 UR4, UR4, -UR11, URZ ;  /* 0x8000000b04049290 */ /* 0x000fe4000fffe03f */
[----:B------:R-:W-:Y:S02]  /*0d80*/  @!UP1 UIADD3 UR5, UR5, 0x1, URZ ;  /* 0x0000000105059890 */ /* 0x000fe4000fffe03f */
[----:B------:R-:W-:Y:S02]  /*0d90*/  UISETP.GE.U32.AND UP0, UPT, UR4, UR11, UPT ;  /* 0x0000000b0400728c */ /* 0x000fe4000bf06070 */
[----:B------:R-:W-:-:S09]  /*0da0*/  UISETP.GE.AND UP1, UPT, UR8, URZ, UPT ;  /* 0x0000003f0800728c */ /* 0x000fd2000bf26270 */
[----:B------:R-:W-:Y:S02]  /*0db0*/  @UP0 UIADD3 UR5, UR5, 0x1, URZ ;  /* 0x0000000105050890 */ /* 0x000fe4000fffe03f */
[----:B------:R-:W-:-:S05]  /*0dc0*/  UISETP.NE.AND UP0, UPT, UR7, URZ, UPT ;  /* 0x0000003f0700728c */ /* 0x000fca000bf05270 */
[----:B------:R-:W-:Y:S02]  /*0dd0*/  UMOV UR4, UR5 ;  /* 0x0000000500047c82 */ /* 0x000fe40008000000 */
[----:B------:R-:W-:-:S04]  /*0de0*/  @!UP1 UIADD3 UR4, -UR4, URZ, URZ ;  /* 0x0000003f04049290 */ /* 0x000fc8000fffe13f */
[----:B------:R-:W-:-:S12]  /*0df0*/  @!UP0 ULOP3.LUT UR4, URZ, UR7, URZ, 0x33, !UPT ;  /* 0x000000073f048292 */ /* 0x000fd8000f8e333f */
.L_x_11:
[----:B------:R-:W-:Y:S01]  /*0e00*/  UIMAD UR37, UR37, UR4, URZ ;  /* 0x00000004252572a4 */ /* 0x000fe2000f8e023f */
[----:B------:R-:W-:Y:S01]  /*0e10*/  IMAD.U32 R0, RZ, RZ, UR6 ;  /* 0x00000006ff007e24 */ /* 0x000fe2000f8e00ff */
[----:B------:R-:W0:Y:S01]  /*0e20*/  S2R R4, SR_TID.X ;  /* 0x0000000000047919 */ /* 0x000e220000002100 */
[----:B------:R-:W-:Y:S01]  /*0e30*/  IMAD.U32 R3, RZ, RZ, UR4 ;  /* 0x00000004ff037e24 */ /* 0x000fe2000f8e00ff */
[----:B------:R-:W-:Y:S01]  /*0e40*/  PLOP3.LUT P0, PT, PT, PT, PT, 0x80, 0x0 ;  /* 0x000000000000781c */ /* 0x000fe20003f0f070 */
[----:B------:R-:W-:Y:S01]  /*0e50*/  IMAD.MOV.U32 R5, RZ, RZ, RZ ;  /* 0x000000ffff057224 */ /* 0x000fe200078e00ff */
[----:B------:R-:W-:Y:S02]  /*0e60*/  MOV R6, RZ ;  /* 0x000000ff00067202 */ /* 0x000fe40000000f00 */
[----:B------:R-:W-:Y:S02]  /*0e70*/  CS2R R150, SRZ ;  /* 0x0000000000967805 */ /* 0x000fe4000001ff00 */
[----:B------:R-:W-:-:S02]  /*0e80*/  VIADDMNMX R0, R3, UR37, R0, PT ;  /* 0x0000002503007c46 */ /* 0x000fc4000b800100 */
[----:B------:R-:W-:Y:S02]  /*0e90*/  CS2R R148, SRZ ;  /* 0x0000000000947805 */ /* 0x000fe4000001ff00 */
[----:B------:R-:W-:Y:S02]  /*0ea0*/  CS2R R146, SRZ ;  /* 0x0000000000927805 */ /* 0x000fe4000001ff00 */
[----:B------:R-:W-:Y:S02]  /*0eb0*/  CS2R R144, SRZ ;  /* 0x0000000000907805 */ /* 0x000fe4000001ff00 */
[----:B------:R-:W-:Y:S02]  /*0ec0*/  R2UR UR40, R0 ;  /* 0x00000000002872ca */ /* 0x000fe400000e0000 */
[----:B------:R-:W-:Y:S02]  /*0ed0*/  CS2R R142, SRZ ;  /* 0x00000000008e7805 */ /* 0x000fe4000001ff00 */
[----:B------:R-:W-:-:S02]  /*0ee0*/  CS2R R140, SRZ ;  /* 0x00000000008c7805 */ /* 0x000fc4000001ff00 */
[----:B------:R-:W-:Y:S02]  /*0ef0*/  CS2R R138, SRZ ;  /* 0x00000000008a7805 */ /* 0x000fe4000001ff00 */
[----:B------:R-:W-:Y:S02]  /*0f00*/  CS2R R136, SRZ ;  /* 0x0000000000887805 */ /* 0x000fe4000001ff00 */
[----:B------:R-:W-:Y:S02]  /*0f10*/  CS2R R134, SRZ ;  /* 0x0000000000867805 */ /* 0x000fe4000001ff00 */
[----:B------:R-:W-:Y:S02]  /*0f20*/  CS2R R132, SRZ ;  /* 0x0000000000847805 */ /* 0x000fe4000001ff00 */
[----:B------:R-:W-:Y:S02]  /*0f30*/  CS2R R130, SRZ ;  /* 0x0000000000827805 */ /* 0x000fe4000001ff00 */
[----:B------:R-:W-:-:S02]  /*0f40*/  CS2R R128, SRZ ;  /* 0x0000000000807805 */ /* 0x000fc4000001ff00 */
[----:B------:R-:W-:Y:S02]  /*0f50*/  CS2R R126, SRZ ;  /* 0x00000000007e7805 */ /* 0x000fe4000001ff00 */
[----:B------:R-:W-:Y:S02]  /*0f60*/  CS2R R124, SRZ ;  /* 0x00000000007c7805 */ /* 0x000fe4000001ff00 */
[----:B------:R-:W-:Y:S02]  /*0f70*/  CS2R R122, SRZ ;  /* 0x00000000007a7805 */ /* 0x000fe4000001ff00 */
[----:B------:R-:W-:Y:S01]  /*0f80*/  CS2R R120, SRZ ;  /* 0x0000000000787805 */ /* 0x000fe2000001ff00 */
[----:B------:R-:W-:Y:S01]  /*0f90*/  UISETP.GT.AND UP0, UPT, UR40, UR37, UPT ;  /* 0x000000252800728c */ /* 0x000fe2000bf04270 */
[----:B------:R-:W-:Y:S02]  /*0fa0*/  CS2R R118, SRZ ;  /* 0x0000000000767805 */ /* 0x000fe4000001ff00 */
[----:B------:R-:W-:-:S02]  /*0fb0*/  CS2R R116, SRZ ;  /* 0x0000000000747805 */ /* 0x000fc4000001ff00 */
[----:B------:R-:W-:Y:S02]  /*0fc0*/  CS2R R114, SRZ ;  /* 0x0000000000727805 */ /* 0x000fe4000001ff00 */
[----:B------:R-:W-:Y:S02]  /*0fd0*/  CS2R R112, SRZ ;  /* 0x0000000000707805 */ /* 0x000fe4000001ff00 */
[----:B------:R-:W-:Y:S02]  /*0fe0*/  CS2R R110, SRZ ;  /* 0x00000000006e7805 */ /* 0x000fe4000001ff00 */
[----:B------:R-:W-:Y:S02]  /*0ff0*/  PLOP3.LUT P1, PT, PT, PT, UP0, 0x80, 0x0 ;  /* 0x000000000000781c */ /* 0x000fe40003f2f008 */
[----:B------:R-:W-:Y:S02]  /*1000*/  CS2R R108, SRZ ;  /* 0x00000000006c7805 */ /* 0x000fe4000001ff00 */
[----:B------:R-:W-:Y:S01]  /*1010*/  CS2R R106, SRZ ;  /* 0x00000000006a7805 */ /* 0x000fe2000001ff00 */
[----:B0-----:R-:W-:Y:S01]  /*1020*/  VIADD R16, R4, 0xffffff80 ;  /* 0xffffff8004107836 */ /* 0x001fe20000000000 */
        /* <DEDUP_REMOVED lines=41> */
[----:B------:R-:W-:Y:S06]  /*12c0*/  @!P1 BRA `(.L_x_12) ;  /* 0x0000005000009947 */ /* 0x000fec0003800000 */
[----:B------:R-:W-:Y:S01]  /*12d0*/  SHF.R.S32.HI R3, RZ, 0x1f, R16 ;  /* 0x0000001fff037819 */ /* 0x000fe20000011410 */
[----:B------:R-:W0:Y:S01]  /*12e0*/  S2UR UR6, SR_CgaCtaId ;  /* 0x00000000000679c3 */ /* 0x000e220000008800 */
[----:B------:R-:W-:Y:S02]  /*12f0*/  UMOV UR38, 0x400 ;  /* 0x0000040000267882 */ /* 0x000fe40000000000 */
[----:B------:R-:W-:-:S04]  /*1300*/  LEA.HI R17, R3, R16, RZ, 0x7 ;  /* 0x0000001003117211 */ /* 0x000fc800078f38ff */
[----:B------:R-:W-:-:S06]  /*1310*/  SHF.R.S32.HI R0, RZ, 0x7, R17 ;  /* 0x00000007ff007819 */ /* 0x000fcc0000011411 */
[----:B------:R-:W1:Y:S01]  /*1320*/  SHFL.IDX PT, R0, R0, RZ, 0x1f ;  /* 0x00001fff00007589 */ /* 0x000e6200000e0000 */
[----:B0-----:R-:W-:-:S04]  /*1330*/  ULEA UR38, UR6, UR38, 0x18 ;  /* 0x0000002606267291 */ /* 0x001fc8000f8ec03f */
[----:B------:R-:W-:-:S04]  /*1340*/  UIADD3 UR6, UR38, 0x18400, URZ ;  /* 0x0001840026067890 */ /* 0x000fc8000fffe03f */
[----:B------:R-:W-:Y:S01]  /*1350*/  ULOP3.LUT UP0, URZ, UR6, 0x1bf, URZ, 0xc0, !UPT ;  /* 0x000001bf063f7892 */ /* 0x000fe2000f80c03f */
[----:B-1----:R-:W-:-:S05]  /*1360*/  R2UR UR4, R0 ;  /* 0x00000000000472ca */ /* 0x002fca00000e0000 */
[----:B------:R-:W-:-:S08]  /*1370*/  PLOP3.LUT P0, PT, PT, PT, UP0, 0x80, 0x0 ;  /* 0x000000000000781c */ /* 0x000fd00003f0f008 */
[----:B------:R-:W-:-:S04]  /*1380*/  ULEA.HI UR5, UR4, UR4, URZ, 0x1 ;  /* 0x0000000404057291 */ /* 0x000fc8000f8f083f */
[----:B------:R-:W-:-:S04]  /*1390*/  ULOP3.LUT UR5, UR5, 0x1e, URZ, 0xc0, !UPT ;  /* 0x0000001e05057892 */ /* 0x000fc8000f8ec03f */
[----:B------:R-:W-:-:S04]  /*13a0*/  UIADD3 UR5, UR4, -UR5, URZ ;  /* 0x8000000504057290 */ /* 0x000fc8000fffe03f */
[----:B------:R-:W-:-:S04]  /*13b0*/  ULEA UR5, UR5, UR6, 0xd ;  /* 0x0000000605057291 */ /* 0x000fc8000f8e683f */
[----:B------:R-:W-:-:S04]  /*13c0*/  USHF.R.U32.HI UR5, URZ, 0x4, UR5 ;  /* 0x000000043f057899 */ /* 0x000fc80008011605 */
[----:B------:R-:W-:Y:S01]  /*13d0*/  ULOP3.LUT UR41, UR5, 0x3fff, URZ, 0xc0, !UPT ;  /* 0x00003fff05297892 */ /* 0x000fe2000f8ec03f */
[----:B------:R-:W-:Y:S11]  /*13e0*/  @!P0 BRA `(.L_x_13) ;  /* 0x0000000000408947 */ /* 0x000ff60003800000 */
[----:B------:R-:W-:Y:S01]  /*13f0*/  MOV R0, 0x0 ;  /* 0x0000000000007802 */ /* 0x000fe20000000f00 */
[----:B------:R-:W-:Y:S01]  /*1400*/  ULDC.64 UR4, c[0x4][0x98] ;  /* 0x0100260000047ab9 */ /* 0x000fe20000000a00 */
[----:B------:R-:W-:Y:S01]  /*1410*/  ULDC.64 UR6, c[0x4][0x38] ;  /* 0x01000e0000067ab9 */ /* 0x000fe20000000a00 */
[----:B------:R-:W-:Y:S01]  /*1420*/  IMAD.U32 R4, RZ, RZ, UR4 ;  /* 0x00000004ff047e24 */ /* 0x000fe2000f8e00ff */
[----:B------:R0:W1:Y:S01]  /*1430*/  LDC.64 R14, c[0x4][R0] ;  /* 0x01000000000e7b82 */ /* 0x0000620000000a00 */
[----:B------:R-:W-:Y:S01]  /*1440*/  IMAD.U32 R5, RZ, RZ, UR5 ;  /* 0x00000005ff057e24 */ /* 0x000fe2000f8e00ff */
[----:B------:R-:W-:Y:S01]  /*1450*/  ULDC.64 UR4, c[0x4][0xa0] ;  /* 0x0100280000047ab9 */ /* 0x000fe20000000a00 */
[----:B------:R-:W-:Y:S01]  /*1460*/  IMAD.U32 R10, RZ, RZ, UR6 ;  /* 0x00000006ff0a7e24 */ /* 0x000fe2000f8e00ff */
[----:B------:R-:W-:Y:S01]  /*1470*/  MOV R7, UR5 ;  /* 0x0000000500077c02 */ /* 0x000fe20008000f00 */
[----:B------:R-:W-:Y:S01]  /*1480*/  IMAD.U32 R6, RZ, RZ, UR4 ;  /* 0x00000004ff067e24 */ /* 0x000fe2000f8e00ff */
[----:B------:R-:W-:Y:S01]  /*1490*/  MOV R13, RZ ;  /* 0x000000ff000d7202 */ /* 0x000fe20000000f00 */
[----:B------:R-:W-:-:S02]  /*14a0*/  IMAD.U32 R11, RZ, RZ, UR7 ;  /* 0x00000007ff0b7e24 */ /* 0x000fc4000f8e00ff */
[----:B------:R-:W-:Y:S02]  /*14b0*/  IMAD.MOV.U32 R8, RZ, RZ, 0x70 ;  /* 0x00000070ff087424 */ /* 0x000fe400078e00ff */
[----:B0-----:R-:W-:-:S07]  /*14c0*/  IMAD.MOV.U32 R12, RZ, RZ, 0x1 ;  /* 0x00000001ff0c7424 */ /* 0x001fce00078e00ff */
[----:B------:R-:W-:-:S07]  /*14d0*/  LEPC R20, `(.L_x_13) ;  /* 0x000000001014794e */ /* 0x000fce0000000000 */
[----:B-1----:R-:W-:Y:S05]  /*14e0*/  CALL.ABS.NOINC R14 ;  /* 0x000000000e007343 */ /* 0x002fea0003c00000 */
.L_x_13:
[----:B------:R-:W-:Y:S01]  /*14f0*/  SHF.L.U32 R7, RZ, 0x1f, RZ ;  /* 0x0000001fff077819 */ /* 0x000fe200000006ff */
[----:B------:R-:W-:-:S03]  /*1500*/  VIADD R0, R2, 0x8 ;  /* 0x0000000802007836 */ /* 0x000fc60000000000 */
[----:B------:R-:W0:Y:S02]  /*1510*/  SYNCS.PHASECHK.TRANS64.TRYWAIT P0, [UR38+0x22800], R7 ;  /* 0x02280007ff0075a7 */ /* 0x000e240008000166 */
[----:B0-----:R-:W-:Y:S05]  /*1520*/  @!P0 BRA `(.L_x_14) ;  /* 0x000000ac008c8947 */ /* 0x001fea0003800000 */
.L_x_120:
[----:B------:R-:W-:Y:S05]  /*1530*/  WARPSYNC.ALL ;  /* 0x0000000000007948 */ /* 0x000fea0003800000 */
[----:B------:R-:W-:Y:S01]  /*1540*/  ULOP3.LUT UR4, UR42, 0x1, URZ, 0xfc, !UPT ;  /* 0x000000012a047892 */ /* 0x000fe2000f8efc3f */
[----:B------:R1:W-:Y:S03]  /*1550*/  BAR.SYNC.DEFER_BLOCKING R0, 0x100 ;  /* 0x000400000000751d */ /* 0x0003e60000010000 */
[----:B------:R-:W-:-:S06]  /*1560*/  UISETP.NE.AND UP0, UPT, UR4, 0x3, UPT ;  /* 0x000000030400788c */ /* 0x000fcc000bf05270 */
[----:B------:R-:W-:-:S13]  /*1570*/  PLOP3.LUT P0, PT, PT, PT, UP0, 0x80, 0x0 ;  /* 0x000000000000781c */ /* 0x000fda0003f0f008 */
[----:B-1----:R-:W-:Y:S05]  /*1580*/  @!P0 BRA `(.L_x_15) ;  /* 0x0000000000048947 */ /* 0x002fea0003800000 */
[----:B------:R-:W-:Y:S01]  /*1590*/  BPT.TRAP 0x1 ;  /* 0x000000040000795c */ /* 0x000fe20000300000 */
.L_x_15:
[----:B------:R1:W2:Y:S01]  /*15a0*/  SYNCS.PHASECHK.TRANS64.TRYWAIT P1, [UR38+0x22830], R7 ;  /* 0x02283007ff0075a7 */ /* 0x0002a20008020166 */
[----:B------:R-:W-:Y:S05]  /*15b0*/  @!P0 BRA `(.L_x_16) ;  /* 0x0000000000048947 */ /* 0x000fea0003800000 */
[----:B------:R-:W-:Y:S01]  /*15c0*/  BPT.TRAP 0x1 ;  /* 0x000000040000795c */ /* 0x000fe20000300000 */
.L_x_16:
[----:B--2---:R-:W-:Y:S05]  /*15d0*/  @P1 BRA `(.L_x_17) ;  /* 0x0000000000081947 */ /* 0x004fea0003800000 */
[----:B------:R-:W2:Y:S02]  /*15e0*/  SYNCS.PHASECHK.TRANS64.TRYWAIT P1, [UR38+0x22830], R7 ;  /* 0x02283007ff0075a7 */ /* 0x000ea40008020166 */
[----:B--2---:R-:W-:Y:S05]  /*15f0*/  @!P1 BRA `(.L_x_18) ;  /* 0x000000ac00709947 */ /* 0x004fea0003800000 */
.L_x_17:
[----:B------:R-:W-:Y:S01]  /*1600*/  UIADD3 UR4, UR38, 0x1c400, URZ ;  /* 0x0001c40026047890 */ /* 0x000fe2000fffe03f */
[----:B------:R-:W-:Y:S01]  /*1610*/  WARPGROUP.ARRIVE ;  /* 0x00000000000079c5 */ /* 0x000fe20000000000 */
[----:B------:R-:W-:Y:S01]  /*1620*/  ULOP3.LUT UR8, UR41, 0x10000, URZ, 0xfc, !UPT ;  /* 0x0001000029087892 */ /* 0x000fe2000f8efc3f */
[----:B------:R-:W-:Y:S01]  /*1630*/  LOP3.LUT R17, R17, 0xffffff80, RZ, 0xc0, !PT ;  /* 0xffffff8011117812 */ /* 0x000fe200078ec0ff */
[----:B------:R-:W-:Y:S01]  /*1640*/  USHF.R.U32.HI UR4, URZ, 0x4, UR4 ;  /* 0x000000043f047899 */ /* 0x000fe20008011604 */
[----:B------:R-:W-:Y:S01]  /*1650*/  P2R R11, PR, RZ, 0x1 ;  /* 0x00000001ff0b7803 */ /* 0x000fe20000000000 */
[----:B------:R-:W-:Y:S01]  /*1660*/  UMOV UR9, 0x40000040 ;  /* 0x4000004000097882 */ /* 0x000fe20000000000 */
[----:B------:R-:W-:Y:S01]  /*1670*/  UMOV UR7, 0x40000040 ;  /* 0x4000004000077882 */ /* 0x000fe20000000000 */
[----:B------:R-:W-:Y:S01]  /*1680*/  ULOP3.LUT UR4, UR4, 0x3fff, URZ, 0xc0, !UPT ;  /* 0x00003fff04047892 */ /* 0x000fe2000f8ec03f */
[----:B------:R-:W-:Y:S01]  /*1690*/  IMAD.IADD R17, R16, 0x1, -R17 ;  /* 0x0000000110117824 */ /* 0x000fe200078e0a11 */
[----:B------:R-:W-:Y:S01]  /*16a0*/  UMOV UR5, UR9 ;  /* 0x0000000900057c82 */ /* 0x000fe20008000000 */
[----:B------:R-:W-:Y:S01]  /*16b0*/  UIADD3 UR12, UR8, 0x2, URZ ;  /* 0x00000002080c7890 */ /* 0x000fe2000fffe03f */
[----:B------:R-:W2:Y:S01]  /*16c0*/  S2R R13, SR_TID.X ;  /* 0x00000000000d7919 */ /* 0x000ea20000002100 */
[----:B------:R-:W-:Y:S01]  /*16d0*/  ULOP3.LUT UR6, UR4, 0x10000, URZ, 0xfc, !UPT ;  /* 0x0001000004067892 */ /* 0x000fe2000f8efc3f */
[----:B0-----:R-:W-:Y:S01]  /*16e0*/  SHF.R.S32.HI R4, RZ, 0x1f, R17 ;  /* 0x0000001fff047819 */ /* 0x001fe20000011411 */
[----:B------:R-:W-:Y:S01]  /*16f0*/  UMOV UR13, 0x40000040 ;  /* 0x40000040000d7882 */ /* 0x000fe20000000000 */
[----:B------:R-:W-:Y:S01]  /*1700*/  UMOV UR4, UR8 ;  /* 0x0000000800047c82 */ /* 0x000fe20008000000 */
[----:B------:R-:W-:Y:S01]  /*1710*/  UIADD3 UR14, UR6, 0x2, URZ ;  /* 0x00000002060e7890 */ /* 0x000fe2000fffe03f */
[----:B------:R-:W-:Y:S01]  /*1720*/  LEA.HI R4, R4, R17, RZ, 0x2 ;  /* 0x0000001104047211 */ /* 0x000fe200078f10ff */
[----:B------:R-:W-:Y:S01]  /*1730*/  UMOV UR15, 0x40000040 ;  /* 0x40000040000f7882 */ /* 0x000fe20000000000 */
[----:B------:R-:W-:-:S02]  /*1740*/  UIADD3 UR16, UR8, 0x4, URZ ;  /* 0x0000000408107890 */ /* 0x000fc4000fffe03f */
[----:B------:R-:W-:Y:S01]  /*1750*/  HGMMA.64x96x16.F32.BF16 R24, gdesc[UR4], RZ, !UPT, gsb0 ;  /* 0x01600000041879f0 */ /* 0x000fe2000c0018ff */
[----:B------:R-:W-:Y:S01]  /*1760*/  UIADD3 UR18, UR6, 0x4, URZ ;  /* 0x0000000406127890 */ /* 0x000fe2000fffe03f */
[----:B------:R-:W-:Y:S01]  /*1770*/  LOP3.LUT R4, R4, 0x7ffffffc, RZ, 0xc0, !PT ;  /* 0x7ffffffc04047812 */ /* 0x000fe200078ec0ff */
[----:B------:R-:W-:Y:S01]  /*1780*/  UMOV UR17, 0x40000040 ;  /* 0x4000004000117882 */ /* 0x000fe20000000000 */
[----:B------:R-:W-:Y:S01]  /*1790*/  UMOV UR19, 0x40000040 ;  /* 0x4000004000137882 */ /* 0x000fe20000000000 */
[----:B------:R-:W-:Y:S02]  /*17a0*/  UIADD3 UR20, UR8, 0x6, URZ ;  /* 0x0000000608147890 */ /* 0x000fe4000fffe03f */
[----:B------:R-:W-:Y:S01]  /*17b0*/  UIADD3 UR22, UR6, 0x6, URZ ;  /* 0x0000000606167890 */ /* 0x000fe2000fffe03f */
[----:B------:R-:W-:Y:S01]  /*17c0*/  IMAD.IADD R4, R17, 0x1, -R4 ;  /* 0x0000000111047824 */ /* 0x000fe200078e0a04 */
[----:B------:R-:W-:Y:S01]  /*17d0*/  UMOV UR21, 0x40000040 ;  /* 0x4000004000157882 */ /* 0x000fe20000000000 */
[----:B------:R-:W-:Y:S01]  /*17e0*/  UMOV UR23, 0x40000040 ;  /* 0x4000004000177882 */ /* 0x000fe20000000000 */
[----:B------:R-:W-:Y:S01]  /*17f0*/  ULDC UR4, c[0x0][0x9d8] ;  /* 0x0002760000047ab9 */ /* 0x000fe20000000800 */
[----:B------:R-:W-:Y:S01]  /*1800*/  UIMAD UR39, UR40, -0x60, UR39 ;  /* 0xffffffa0282778a4 */ /* 0x000fe2000f8e0227 */
[----:B------:R-:W-:-:S03]  /*1810*/  ULDC UR7, c[0x0][0x988] ;  /* 0x0002620000077ab9 */ /* 0x000fc60000000800 */
[----:B------:R-:W-:-:S06]  /*1820*/  UIADD3 UR39, UR39, 0x60, URZ ;  /* 0x0000006027277890 */ /* 0x000fcc000fffe03f */
[----:B------:R-:W-:Y:S01]  /*1830*/  IMAD.U32 R3, RZ, RZ, UR39 ;  /* 0x00000027ff037e24 */ /* 0x000fe2000f8e00ff */
[----:B--2---:R-:W-:-:S03]  /*1840*/  LOP3.LUT R13, R13, 0x7f, RZ, 0xc0, !PT ;  /* 0x0000007f0d0d7812 */ /* 0x004fc600078ec0ff */
[----:B------:R-:W-:-:S05]  /*1850*/  IMAD R4, R4, -0x2, R3 ;  /* 0xfffffffe04047824 */ /* 0x000fca00078e0203 */
[C---:B------:R-:W-:Y:S02]  /*1860*/  ISETP.GT.AND P6, PT, R4.reuse, RZ, PT ;  /* 0x000000ff0400720c */ /* 0x040fe40003fc4270 */
[C---:B------:R-:W-:Y:S02]  /*1870*/  ISETP.GT.AND P5, PT, R4.reuse, 0x1, PT ;  /* 0x000000010400780c */ /* 0x040fe40003fa4270 */
[C---:B------:R-:W-:Y:S02]  /*1880*/  ISETP.GT.AND P4, PT, R4.reuse, 0x8, PT ;  /* 0x000000080400780c */ /* 0x040fe40003f84270 */
[C---:B------:R-:W-:Y:S02]  /*1890*/  ISETP.GT.AND P3, PT, R4.reuse, 0x9, PT ;  /* 0x000000090400780c */ /* 0x040fe40003f64270 */
[C---:B------:R-:W-:Y:S02]  /*18a0*/  ISETP.GT.AND P1, PT, R4.reuse, 0x10, PT ;  /* 0x000000100400780c */ /* 0x040fe40003f24270 */
[----:B------:R-:W-:Y:S01]  /*18b0*/  ISETP.GT.AND P2, PT, R4, 0x11, PT ;  /* 0x000000110400780c */ /* 0x000fe20003f44270 */
[----:B------:R-:W-:-:S02]  /*18c0*/  WARPGROUP.DEPBAR.LE gsb0, 0x0 ;  /* 0x00008000000079c5 */ /* 0x000fc40000010000 */
[----:B------:R-:W-:-:S06]  /*18d0*/  WARPGROUP.ARRIVE ;  /* 0x00000000000079c5 */ /* 0x000fcc0000000000 */
[----:B------:R-:W-:Y:S03]  /*18e0*/  HGMMA.64x96x16.F32.BF16 R24, gdesc[UR12], R24, gsb0 ;  /* 0x016000000c1879f0 */ /* 0x000fe60008001818 */
[----:B------:R-:W-:Y:S02]  /*18f0*/  WARPGROUP.DEPBAR.LE gsb0, 0x0 ;  /* 0x00008000000079c5 */ /* 0x000fe40000010000 */
[----:B------:R-:W-:-:S06]  /*1900*/  WARPGROUP.ARRIVE ;  /* 0x00000000000079c5 */ /* 0x000fcc0000000000 */
[----:B------:R-:W-:Y:S03]  /*1910*/  HGMMA.64x96x16.F32.BF16 R24, gdesc[UR16], R24, gsb0 ;  /* 0x01600000101879f0 */ /* 0x000fe60008001818 */
[----:B------:R-:W-:Y:S02]  /*1920*/  WARPGROUP.DEPBAR.LE gsb0, 0x0 ;  /* 0x00008000000079c5 */ /* 0x000fe40000010000 */
[----:B------:R-:W-:-:S06]  /*1930*/  WARPGROUP.ARRIVE ;  /* 0x00000000000079c5 */ /* 0x000fcc0000000000 */
[----:B------:R-:W-:Y:S03]  /*1940*/  HGMMA.64x96x16.F32.BF16 R24, gdesc[UR20], R24, gsb0 ;  /* 0x01600000141879f0 */ /* 0x000fe60008001818 */
[----:B------:R-:W-:Y:S02]  /*1950*/  WARPGROUP.DEPBAR.LE gsb0, 0x0 ;  /* 0x00008000000079c5 */ /* 0x000fe40000010000 */
[----:B------:R-:W-:Y:S01]  /*1960*/  FMUL.FTZ R24, R24, UR4 ;  /* 0x0000000418187c20 */ /* 0x000fe20008410000 */
[----:B------:R-:W-:Y:S01]  /*1970*/  FMUL.FTZ R25, R25, UR4 ;  /* 0x0000000419197c20 */ /* 0x000fe20008410000 */
[----:B------:R-:W-:Y:S01]  /*1980*/  FMUL.FTZ R28, R28, UR4 ;  /* 0x000000041c1c7c20 */ /* 0x000fe20008410000 */
[----:B------:R-:W-:Y:S01]  /*1990*/  FMUL.FTZ R29, R29, UR4 ;  /* 0x000000041d1d7c20 */ /* 0x000fe20008410000 */
[----:B------:R-:W-:Y:S01]  /*19a0*/  FMUL.FTZ R32, R32, UR4 ;  /* 0x0000000420207c20 */ /* 0x000fe20008410000 */
[----:B------:R-:W-:Y:S01]  /*19b0*/  FMUL.FTZ R33, R33, UR4 ;  /* 0x0000000421217c20 */ /* 0x000fe20008410000 */
[----:B------:R-:W0:Y:S01]  /*19c0*/  MUFU.TANH R24, R24 ;  /* 0x0000001800187308 */ /* 0x000e220000002400 */
[----:B------:R-:W-:Y:S01]  /*19d0*/  FMUL.FTZ R26, R26, UR4 ;  /* 0x000000041a1a7c20 */ /* 0x000fe20008410000 */
[----:B------:R-:W-:Y:S01]  /*19e0*/  FMUL.FTZ R27, R27, UR4 ;  /* 0x000000041b1b7c20 */ /* 0x000fe20008410000 */
[----:B------:R-:W-:Y:S01]  /*19f0*/  FMUL.FTZ R36, R36, UR4 ;  /* 0x0000000424247c20 */ /* 0x000fe20008410000 */
[----:B------:R-:W-:Y:S01]  /*1a00*/  FMUL.FTZ R30, R30, UR4 ;  /* 0x000000041e1e7c20 */ /* 0x000fe20008410000 */
[----:B------:R-:W-:Y:S01]  /*1a10*/  FMUL.FTZ R37, R37, UR4 ;  /* 0x0000000425257c20 */ /* 0x000fe20008410000 */
[----:B------:R-:W-:Y:S01]  /*1a20*/  FMUL.FTZ R31, R31, UR4 ;  /* 0x000000041f1f7c20 */ /* 0x000fe20008410000 */
[----:B------:R-:W-:Y:S01]  /*1a30*/  FMUL.FTZ R40, R40, UR4 ;  /* 0x0000000428287c20 */ /* 0x000fe20008410000 */
[----:B------:R-:W2:Y:S01]  /*1a40*/  MUFU.TANH R25, R25 ;  /* 0x0000001900197308 */ /* 0x000ea20000002400 */
[----:B------:R-:W-:Y:S01]  /*1a50*/  FMUL.FTZ R34, R34, UR4 ;  /* 0x0000000422227c20 */ /* 0x000fe20008410000 */
[----:B------:R-:W-:Y:S01]  /*1a60*/  FMUL.FTZ R41, R41, UR4 ;  /* 0x0000000429297c20 */ /* 0x000fe20008410000 */
[----:B------:R-:W-:Y:S01]  /*1a70*/  FMUL.FTZ R35, R35, UR4 ;  /* 0x0000000423237c20 */ /* 0x000fe20008410000 */
[----:B------:R-:W-:Y:S01]  /*1a80*/  FMUL.FTZ R44, R44, UR4 ;  /* 0x000000042c2c7c20 */ /* 0x000fe20008410000 */
[----:B------:R-:W-:Y:S01]  /*1a90*/  FMUL.FTZ R38, R38, UR4 ;  /* 0x0000000426267c20 */ /* 0x000fe20008410000 */
[----:B------:R-:W-:Y:S01]  /*1aa0*/  FMUL.FTZ R45, R45, UR4 ;  /* 0x000000042d2d7c20 */ /* 0x000fe20008410000 */
[----:B------:R-:W-:Y:S01]  /*1ab0*/  FMUL.FTZ R39, R39, UR4 ;  /* 0x0000000427277c20 */ /* 0x000fe20008410000 */
[----:B------:R-:W3:Y:S01]  /*1ac0*/  MUFU.TANH R28, R28 ;  /* 0x0000001c001c7308 */ /* 0x000ee20000002400 */
[----:B0-----:R-:W-:Y:S01]  /*1ad0*/  FSEL R24, R24, -INF , P6 ;  /* 0xff80000018187808 */ /* 0x001fe20003000000 */
[----:B------:R-:W-:Y:S01]  /*1ae0*/  FMUL.FTZ R48, R48, UR4 ;  /* 0x0000000430307c20 */ /* 0x000fe20008410000 */
[----:B------:R-:W-:Y:S01]  /*1af0*/  FMUL.FTZ R42, R42, UR4 ;  /* 0x000000042a2a7c20 */ /* 0x000fe20008410000 */
[----:B------:R-:W-:Y:S01]  /*1b00*/  FMUL.FTZ R49, R49, UR4 ;  /* 0x0000000431317c20 */ /* 0x000fe20008410000 */
[----:B------:R-:W-:Y:S01]  /*1b10*/  FMUL.FTZ R43, R43, UR4 ;  /* 0x000000042b2b7c20 */ /* 0x000fe20008410000 */
[----:B------:R-:W-:Y:S01]  /*1b20*/  FMUL.FTZ R52, R52, UR4 ;  /* 0x0000000434347c20 */ /* 0x000fe20008410000 */
[----:B------:R-:W-:Y:S01]  /*1b30*/  FMUL.FTZ R47, R47, UR4 ;  /* 0x000000042f2f7c20 */ /* 0x000fe20008410000 */
[----:B------:R-:W0:Y:S01]  /*1b40*/  MUFU.TANH R29, R29 ;  /* 0x0000001d001d7308 */ /* 0x000e220000002400 */
[----:B--2---:R-:W-:Y:S01]  /*1b50*/  FSEL R25, R25, -INF , P5 ;  /* 0xff80000019197808 */ /* 0x004fe20002800000 */
[----:B------:R-:W-:Y:S01]  /*1b60*/  FMUL.FTZ R53, R53, UR4 ;  /* 0x0000000435357c20 */ /* 0x000fe20008410000 */
[----:B------:R-:W-:Y:S01]  /*1b70*/  FMUL.FTZ R46, R46, UR4 ;  /* 0x000000042e2e7c20 */ /* 0x000fe20008410000 */
[----:B------:R-:W-:Y:S01]  /*1b80*/  FMUL.FTZ R56, R56, UR4 ;  /* 0x0000000438387c20 */ /* 0x000fe20008410000 */
[----:B------:R-:W-:Y:S01]  /*1b90*/  FMNMX.FTZ R3, R24, R25, !PT ;  /* 0x0000001918037209 */ /* 0x000fe20007810000 */
[----:B------:R-:W-:Y:S01]  /*1ba0*/  FMUL.FTZ R50, R50, UR4 ;  /* 0x0000000432327c20 */ /* 0x000fe20008410000 */
[----:B------:R-:W-:Y:S01]  /*1bb0*/  FMUL.FTZ R57, R57, UR4 ;  /* 0x0000000439397c20 */ /* 0x000fe20008410000 */
[----:B------:R-:W2:Y:S01]  /*1bc0*/  MUFU.TANH R32, R32 ;  /* 0x0000002000207308 */ /* 0x000ea20000002400 */
[----:B---3--:R-:W-:Y:S01]  /*1bd0*/  FSEL R28, R28, -INF , P4 ;  /* 0xff8000001c1c7808 */ /* 0x008fe20002000000 */
[----:B------:R-:W-:Y:S01]  /*1be0*/  FMUL.FTZ R51, R51, UR4 ;  /* 0x0000000433337c20 */ /* 0x000fe20008410000 */
[----:B------:R-:W-:Y:S01]  /*1bf0*/  FMUL.FTZ R60, R60, UR4 ;  /* 0x000000043c3c7c20 */ /* 0x000fe20008410000 */
[----:B------:R-:W-:Y:S01]  /*1c00*/  FMUL.FTZ R54, R54, UR4 ;  /* 0x0000000436367c20 */ /* 0x000fe20008410000 */
[----:B------:R-:W-:Y:S01]  /*1c10*/  FMNMX.FTZ R8, R28, R3, !PT ;  /* 0x000000031c087209 */ /* 0x000fe20007810000 */
[----:B------:R-:W-:Y:S01]  /*1c20*/  FMUL.FTZ R61, R61, UR4 ;  /* 0x000000043d3d7c20 */ /* 0x000fe20008410000 */
[----:B------:R-:W-:Y:S01]  /*1c30*/  FMUL.FTZ R55, R55, UR4 ;  /* 0x0000000437377c20 */ /* 0x000fe20008410000 */
[----:B------:R-:W3:Y:S01]  /*1c40*/  MUFU.TANH R5, R26 ;  /* 0x0000001a00057308 */ /* 0x000ee20000002400 */
[----:B0-----:R-:W-:Y:S01]  /*1c50*/  FSEL R29, R29, -INF , P3 ;  /* 0xff8000001d1d7808 */ /* 0x001fe20001800000 */
[----:B------:R-:W-:Y:S01]  /*1c60*/  FMUL.FTZ R64, R64, UR4 ;  /* 0x0000000440407c20 */ /* 0x000fe20008410000 */
[----:B------:R-:W-:Y:S01]  /*1c70*/  FMUL.FTZ R58, R58, UR4 ;  /* 0x000000043a3a7c20 */ /* 0x000fe20008410000 */
[----:B------:R-:W-:Y:S01]  /*1c80*/  FMUL.FTZ R65, R65, UR4 ;  /* 0x0000000441417c20 */ /* 0x000fe20008410000 */
[----:B------:R-:W-:Y:S01]  /*1c90*/  FMNMX.FTZ R3, R29, R8, !PT ;  /* 0x000000081d037209 */ /* 0x000fe20007810000 */
        /* <DEDUP_REMOVED lines=13> */
[----:B------:R-:W-:Y:S01]  /*1d70*/  ISETP.GT.AND P6, PT, R4, 0x18, PT ;  /* 0x000000180400780c */ /* 0x000fe20003fc4270 */
[----:B------:R-:W-:-:S04]  /*1d80*/  FMUL.FTZ R71, R71, UR4 ;  /* 0x0000000447477c20 */ /* 0x000fc80008410000 */
[----:B------:R-:W3:Y:S01]  /*1d90*/  MUFU.TANH R36, R36 ;  /* 0x0000002400247308 */ /* 0x000ee20000002400 */
[----:B0-----:R-:W-:-:S04]  /*1da0*/  FSEL R33, R33, -INF , P2 ;  /* 0xff80000021217808 */ /* 0x001fc80001000000 */
[----:B------:R-:W-:-:S03]  /*1db0*/  FMNMX.FTZ R3, R33, R8, !PT ;  /* 0x0000000821037209 */ /* 0x000fc60007810000 */
[----:B------:R-:W0:Y:S01]  /*1dc0*/  MUFU.TANH R30, R30 ;  /* 0x0000001e001e7308 */ /* 0x000e220000002400 */
[----:B--2---:R-:W-:Y:S02]  /*1dd0*/  FSEL R6, R27, -INF , P5 ;  /* 0xff8000001b067808 */ /* 0x004fe40002800000 */
[----:B------:R-:W-:-:S05]  /*1de0*/  ISETP.GT.AND P5, PT, R4, 0x19, PT ;  /* 0x000000190400780c */ /* 0x000fca0003fa4270 */
[----:B------:R-:W2:Y:S01]  /*1df0*/  MUFU.TANH R37, R37 ;  /* 0x0000002500257308 */ /* 0x000ea20000002400 */
[----:B---3--:R-:W-:-:S04]  /*1e00*/  FSEL R36, R36, -INF , P6 ;  /* 0xff80000024247808 */ /* 0x008fc80003000000 */
[----:B------:R-:W-:-:S03]  /*1e10*/  FMNMX.FTZ R8, R36, R3, !PT ;  /* 0x0000000324087209 */ /* 0x000fc60007810000 */
[----:B------:R-:W3:Y:S01]  /*1e20*/  MUFU.TANH R31, R31 ;  /* 0x0000001f001f7308 */ /* 0x000ee20000002400 */
[----:B0-----:R-:W-:Y:S02]  /*1e30*/  FSEL R30, R30, -INF , P4 ;  /* 0xff8000001e1e7808 */ /* 0x001fe40002000000 */
[----:B------:R-:W-:-:S05]  /*1e40*/  ISETP.GT.AND P4, PT, R4, 0x20, PT ;  /* 0x000000200400780c */ /* 0x000fca0003f84270 */
[----:B------:R-:W0:Y:S01]  /*1e50*/  MUFU.TANH R40, R40 ;  /* 0x0000002800287308 */ /* 0x000e220000002400 */
[----:B--2---:R-:W-:-:S04]  /*1e60*/  FSEL R37, R37, -INF , P5 ;  /* 0xff80000025257808 */ /* 0x004fc80002800000 */
[----:B------:R-:W-:-:S03]  /*1e70*/  FMNMX.FTZ R3, R37, R8, !PT ;  /* 0x0000000825037209 */ /* 0x000fc60007810000 */
[----:B------:R-:W2:Y:S01]  /*1e80*/  MUFU.TANH R34, R34 ;  /* 0x0000002200227308 */ /* 0x000ea20000002400 */
[----:B---3--:R-:W-:Y:S02]  /*1e90*/  FSEL R31, R31, -INF , P3 ;  /* 0xff8000001f1f7808 */ /* 0x008fe40001800000 */
[----:B------:R-:W-:-:S05]  /*1ea0*/  ISETP.GT.AND P3, PT, R4, 0x21, PT ;  /* 0x000000210400780c */ /* 0x000fca0003f64270 */
        /* <DEDUP_REMOVED lines=88> */
[----:B---3--:R-:W-:-:S04]  /*2430*/  FSEL R69, R69, -INF , P1 ;  /* 0xff80000045457808 */ /* 0x008fc80000800000 */
[----:B------:R-:W-:-:S03]  /*2440*/  FMNMX.FTZ R4, R69, R4, !PT ;  /* 0x0000000445047209 */ /* 0x000fc60007810000 */
[----:B------:R-:W3:Y:S01]  /*2450*/  MUFU.TANH R66, R66 ;  /* 0x0000004200427308 */ /* 0x000ee20000002400 */
[----:B0-----:R-:W-:Y:S01]  /*2460*/  FSEL R62, R62, -INF , P6 ;  /* 0xff8000003e3e7808 */ /* 0x001fe20003000000 */
[----:B------:R-:W0:Y:S06]  /*2470*/  SHFL.BFLY PT, R3, R4, 0x2, 0x1f ;  /* 0x0c401f0004037f89 */ /* 0x000e2c00000e0000 */
[----:B------:R-:W4:Y:S01]  /*2480*/  MUFU.TANH R67, R67 ;  /* 0x0000004300437308 */ /* 0x000f220000002400 */
[----:B--2---:R-:W-:-:S07]  /*2490*/  FSEL R63, R63, -INF , P5 ;  /* 0xff8000003f3f7808 */ /* 0x004fce0002800000 */
[----:B------:R-:W2:Y:S01]  /*24a0*/  MUFU.TANH R70, R70 ;  /* 0x0000004600467308 */ /* 0x000ea20000002400 */
[----:B---3--:R-:W-:-:S07]  /*24b0*/  FSEL R66, R66, -INF , P4 ;  /* 0xff80000042427808 */ /* 0x008fce0002000000 */
[----:B------:R-:W3:Y:S01]  /*24c0*/  MUFU.TANH R71, R71 ;  /* 0x0000004700477308 */ /* 0x000ee20000002400 */
[----:B----4-:R-:W-:Y:S02]  /*24d0*/  FSEL R67, R67, -INF , P3 ;  /* 0xff80000043437808 */ /* 0x010fe40001800000 */
[----:B0-----:R-:W-:-:S05]  /*24e0*/  FMNMX.FTZ R8, R4, R3, !PT ;  /* 0x0000000304087209 */ /* 0x001fca0007810000 */
[----:B------:R-:W0:Y:S01]  /*24f0*/  SHFL.BFLY PT, R3, R8, 0x1, 0x1f ;  /* 0x0c201f0008037f89 */ /* 0x000e2200000e0000 */
[----:B--2---:R-:W-:Y:S02]  /*2500*/  FSEL R70, R70, -INF , P2 ;  /* 0xff80000046467808 */ /* 0x004fe40001000000 */
[----:B---3--:R-:W-:Y:S02]  /*2510*/  FSEL R71, R71, -INF , P1 ;  /* 0xff80000047477808 */ /* 0x008fe40000800000 */
[----:B0-----:R-:W-:-:S04]  /*2520*/  FMNMX.FTZ R3, R8, R3, !PT ;  /* 0x0000000308037209 */ /* 0x001fc80007810000 */
[C---:B------:R-:W-:Y:S01]  /*2530*/  FSETP.NEU.FTZ.AND P0, PT, R3.reuse, -INF , PT ;  /* 0xff8000000300780b */ /* 0x040fe20003f1d000 */
[----:B------:R-:W-:-:S05]  /*2540*/  FMUL.FTZ R9, R3, UR7 ;  /* 0x0000000703097c20 */ /* 0x000fca0008410000 */
[----:B------:R-:W-:Y:S02]  /*2550*/  FSEL R10, R9, RZ, P0 ;  /* 0x000000ff090a7208 */ /* 0x000fe40000000000 */
[----:B------:R-:W-:Y:S02]  /*2560*/  FMNMX.FTZ R9, R5, R6, !PT ;  /* 0x0000000605097209 */ /* 0x000fe40007810000 */
[----:B------:R-:W-:Y:S01]  /*2570*/  ISETP.NE.AND P0, PT, R11, RZ, PT ;  /* 0x000000ff0b00720c */ /* 0x000fe20003f05270 */
[--C-:B------:R-:W-:Y:S01]  /*2580*/  FFMA.FTZ R24, R24, UR7, -R10.reuse ;  /* 0x0000000718187c23 */ /* 0x100fe2000801080a */
[----:B------:R-:W-:Y:S01]  /*2590*/  FMNMX.FTZ R4, R30, R9, !PT ;  /* 0x000000091e047209 */ /* 0x000fe20007810000 */
[--C-:B------:R-:W-:Y:S01]  /*25a0*/  FFMA.FTZ R25, R25, UR7, -R10.reuse ;  /* 0x0000000719197c23 */ /* 0x100fe2000801080a */
[--C-:B------:R-:W-:Y:S01]  /*25b0*/  FFMA.FTZ R28, R28, UR7, -R10.reuse ;  /* 0x000000071c1c7c23 */ /* 0x100fe2000801080a */
[--C-:B------:R-:W-:Y:S01]  /*25c0*/  FFMA.FTZ R29, R29, UR7, -R10.reuse ;  /* 0x000000071d1d7c23 */ /* 0x100fe2000801080a */
[----:B------:R-:W-:Y:S01]  /*25d0*/  FMNMX.FTZ R9, R31, R4, !PT ;  /* 0x000000041f097209 */ /* 0x000fe20007810000 */
[----:B------:R-:W-:Y:S01]  /*25e0*/  MUFU.EX2 R24, R24 ;  /* 0x0000001800187308 */ /* 0x000fe20000000800 */
[--C-:B------:R-:W-:Y:S01]  /*25f0*/  FFMA.FTZ R32, R32, UR7, -R10.reuse ;  /* 0x0000000720207c23 */ /* 0x100fe2000801080a */
[--C-:B------:R-:W-:Y:S01]  /*2600*/  FFMA.FTZ R33, R33, UR7, -R10.reuse ;  /* 0x0000000721217c23 */ /* 0x100fe2000801080a */
[----:B------:R-:W-:Y:S01]  /*2610*/  FMNMX.FTZ R4, R34, R9, !PT ;  /* 0x0000000922047209 */ /* 0x000fe20007810000 */
[--C-:B------:R-:W-:Y:S01]  /*2620*/  FFMA.FTZ R36, R36, UR7, -R10.reuse ;  /* 0x0000000724247c23 */ /* 0x100fe2000801080a */
[--C-:B------:R-:W-:Y:S01]  /*2630*/  FFMA.FTZ R37, R37, UR7, -R10.reuse ;  /* 0x0000000725257c23 */ /* 0x100fe2000801080a */
[--C-:B------:R-:W-:Y:S01]  /*2640*/  FFMA.FTZ R40, R40, UR7, -R10.reuse ;  /* 0x0000000728287c23 */ /* 0x100fe2000801080a */
[----:B------:R-:W-:Y:S01]  /*2650*/  FMNMX.FTZ R9, R35, R4, !PT ;  /* 0x0000000423097209 */ /* 0x000fe20007810000 */
[----:B------:R-:W0:Y:S01]  /*2660*/  MUFU.EX2 R25, R25 ;  /* 0x0000001900197308 */ /* 0x000e220000000800 */
[--C-:B------:R-:W-:Y:S01]  /*2670*/  FFMA.FTZ R41, R41, UR7, -R10.reuse ;  /* 0x0000000729297c23 */ /* 0x100fe2000801080a */
        /* <DEDUP_REMOVED lines=14> */
[----:B------:R-:W2:Y:S01]  /*2760*/  MUFU.EX2 R29, R29 ;  /* 0x0000001d001d7308 */ /* 0x000ea20000000800 */
[--C-:B------:R-:W-:Y:S01]  /*2770*/  FFMA.FTZ R61, R61, UR7, -R10.reuse ;  /* 0x000000073d3d7c23 */ /* 0x100fe2000801080a */
[--C-:B------:R-:W-:Y:S01]  /*2780*/  FFMA.FTZ R64, R64, UR7, -R10.reuse ;  /* 0x0000000740407c23 */ /* 0x100fe2000801080a */
[----:B------:R-:W-:Y:S01]  /*2790*/  FMNMX.FTZ R4, R46, R9, !PT ;  /* 0x000000092e047209 */ /* 0x000fe20007810000 */
[--C-:B------:R-:W-:Y:S01]  /*27a0*/  FFMA.FTZ R65, R65, UR7, -R10.reuse ;  /* 0x0000000741417c23 */ /* 0x100fe2000801080a */
[--C-:B------:R-:W-:Y:S01]  /*27b0*/  FFMA.FTZ R68, R68, UR7, -R10.reuse ;  /* 0x0000000744447c23 */ /* 0x100fe2000801080a */
[----:B------:R-:W-:Y:S01]  /*27c0*/  FFMA.FTZ R10, R69, UR7, -R10 ;  /* 0x00000007450a7c23 */ /* 0x000fe2000801080a */
[----:B------:R-:W-:Y:S01]  /*27d0*/  FMNMX.FTZ R9, R47, R4, !PT ;  /* 0x000000042f097209 */ /* 0x000fe20007810000 */
[----:B------:R-:W-:Y:S01]  /*27e0*/  MUFU.EX2 R32, R32 ;  /* 0x0000002000207308 */ /* 0x000fe20000000800 */
[----:B0-----:R-:W-:-:S02]  /*27f0*/  F2FP.BF16.F32.PACK_AB R152, R25, R24 ;  /* 0x000000181998723e */ /* 0x001fc400000010ff */
[----:B------:R-:W-:-:S04]  /*2800*/  FMNMX.FTZ R4, R50, R9, !PT ;  /* 0x0000000932047209 */ /* 0x000fc80007810000 */
[----:B------:R-:W-:Y:S01]  /*2810*/  FMNMX.FTZ R9, R51, R4, !PT ;  /* 0x0000000433097209 */ /* 0x000fe20007810000 */
[----:B------:R-:W0:Y:S01]  /*2820*/  MUFU.EX2 R33, R33 ;  /* 0x0000002100217308 */ /* 0x000e220000000800 */
[----:B--2---:R-:W-:Y:S02]  /*2830*/  F2FP.BF16.F32.PACK_AB R154, R29, R28 ;  /* 0x0000001c1d9a723e */ /* 0x004fe400000010ff */
[----:B------:R-:W-:-:S04]  /*2840*/  FMNMX.FTZ R4, R54, R9, !PT ;  /* 0x0000000936047209 */ /* 0x000fc80007810000 */
[----:B------:R-:W-:Y:S01]  /*2850*/  FMNMX.FTZ R9, R55, R4, !PT ;  /* 0x0000000437097209 */ /* 0x000fe20007810000 */
[----:B------:R-:W-:Y:S03]  /*2860*/  MUFU.EX2 R36, R36 ;  /* 0x0000002400247308 */ /* 0x000fe60000000800 */
[----:B------:R-:W-:-:S04]  /*2870*/  FMNMX.FTZ R4, R58, R9, !PT ;  /* 0x000000093a047209 */ /* 0x000fc80007810000 */
[----:B------:R-:W-:Y:S01]  /*2880*/  FMNMX.FTZ R9, R59, R4, !PT ;  /* 0x000000043b097209 */ /* 0x000fe20007810000 */
[----:B------:R-:W2:Y:S01]  /*2890*/  MUFU.EX2 R37, R37 ;  /* 0x0000002500257308 */ /* 0x000ea20000000800 */
[----:B0-----:R-:W-:Y:S02]  /*28a0*/  F2FP.BF16.F32.PACK_AB R156, R33, R32 ;  /* 0x00000020219c723e */ /* 0x001fe400000010ff */
[----:B------:R-:W-:-:S04]  /*28b0*/  FMNMX.FTZ R4, R62, R9, !PT ;  /* 0x000000093e047209 */ /* 0x000fc80007810000 */
[----:B------:R-:W-:Y:S01]  /*28c0*/  FMNMX.FTZ R9, R63, R4, !PT ;  /* 0x000000043f097209 */ /* 0x000fe20007810000 */
[----:B------:R-:W-:Y:S03]  /*28d0*/  MUFU.EX2 R40, R40 ;  /* 0x0000002800287308 */ /* 0x000fe60000000800 */
[----:B------:R-:W-:-:S04]  /*28e0*/  FMNMX.FTZ R4, R66, R9, !PT ;  /* 0x0000000942047209 */ /* 0x000fc80007810000 */
[----:B------:R-:W-:Y:S01]  /*28f0*/  FMNMX.FTZ R9, R67, R4, !PT ;  /* 0x0000000443097209 */ /* 0x000fe20007810000 */
[----:B------:R-:W0:Y:S01]  /*2900*/  MUFU.EX2 R41, R41 ;  /* 0x0000002900297308 */ /* 0x000e220000000800 */
[----:B--2---:R-:W-:Y:S02]  /*2910*/  F2FP.BF16.F32.PACK_AB R158, R37, R36 ;  /* 0x00000024259e723e */ /* 0x004fe400000010ff */
[----:B------:R-:W-:-:S04]  /*2920*/  FMNMX.FTZ R4, R70, R9, !PT ;  /* 0x0000000946047209 */ /* 0x000fc80007810000 */
[----:B------:R-:W-:Y:S01]  /*2930*/  FMNMX.FTZ R4, R71, R4, !PT ;  /* 0x0000000447047209 */ /* 0x000fe20007810000 */
[----:B------:R-:W-:Y:S04]  /*2940*/  MUFU.EX2 R44, R44 ;  /* 0x0000002c002c7308 */ /* 0x000fe80000000800 */
[----:B------:R-:W2:Y:S04]  /*2950*/  SHFL.BFLY PT, R9, R4, 0x2, 0x1f ;  /* 0x0c401f0004097f89 */ /* 0x000ea800000e0000 */
[----:B------:R-:W3:Y:S01]  /*2960*/  MUFU.EX2 R45, R45 ;  /* 0x0000002d002d7308 */ /* 0x000ee20000000800 */
[----:B0-----:R-:W-:-:S07]  /*2970*/  F2FP.BF16.F32.PACK_AB R160, R41, R40 ;  /* 0x0000002829a0723e */ /* 0x001fce00000010ff */
[----:B------:R-:W-:Y:S08]  /*2980*/  MUFU.EX2 R48, R48 ;  /* 0x0000003000307308 */ /* 0x000ff00000000800 */
[----:B------:R-:W0:Y:S01]  /*2990*/  MUFU.EX2 R49, R49 ;  /* 0x0000003100317308 */ /* 0x000e220000000800 */
[----:B---3--:R-:W-:Y:S02]  /*29a0*/  F2FP.BF16.F32.PACK_AB R162, R45, R44 ;  /* 0x0000002c2da2723e */ /* 0x008fe400000010ff */
[----:B--2---:R-:W-:-:S05]  /*29b0*/  FMNMX.FTZ R9, R4, R9, !PT ;  /* 0x0000000904097209 */ /* 0x004fca0007810000 */
[----:B------:R-:W-:Y:S01]  /*29c0*/  MUFU.EX2 R52, R52 ;  /* 0x0000003400347308 */ /* 0x000fe20000000800 */
[----:B------:R-:W2:Y:S07]  /*29d0*/  SHFL.BFLY PT, R4, R9, 0x1, 0x1f ;  /* 0x0c201f0009047f89 */ /* 0x000eae00000e0000 */
[----:B------:R-:W3:Y:S01]  /*29e0*/  MUFU.EX2 R53, R53 ;  /* 0x0000003500357308 */ /* 0x000ee20000000800 */
[----:B0-----:R-:W-:-:S07]  /*29f0*/  F2FP.BF16.F32.PACK_AB R164, R49, R48 ;  /* 0x0000003031a4723e */ /* 0x001fce00000010ff */
[----:B------:R-:W-:Y:S08]  /*2a00*/  MUFU.EX2 R56, R56 ;  /* 0x0000003800387308 */ /* 0x000ff00000000800 */
[----:B------:R-:W-:Y:S01]  /*2a10*/  MUFU.EX2 R57, R57 ;  /* 0x0000003900397308 */ /* 0x000fe20000000800 */
[----:B--2---:R-:W-:Y:S02]  /*2a20*/  FMNMX.FTZ R4, R9, R4, !PT ;  /* 0x0000000409047209 */ /* 0x004fe40007810000 */
[----:B---3--:R-:W-:-:S02]  /*2a30*/  F2FP.BF16.F32.PACK_AB R166, R53, R52 ;  /* 0x0000003435a6723e */ /* 0x008fc400000010ff */
[C---:B------:R-:W-:Y:S01]  /*2a40*/  FSETP.NEU.FTZ.AND P1, PT, R4.reuse, -INF , PT ;  /* 0xff8000000400780b */ /* 0x040fe20003f3d000 */
[----:B------:R-:W-:Y:S02]  /*2a50*/  FMUL.FTZ R8, R4, UR7 ;  /* 0x0000000704087c20 */ /* 0x000fe40008410000 */
[----:B------:R-:W-:Y:S03]  /*2a60*/  MUFU.EX2 R9, R10 ;  /* 0x0000000a00097308 */ /* 0x000fe60000000800 */
[----:B------:R-:W-:Y:S02]  /*2a70*/  FSEL R11, R8, RZ, P1 ;  /* 0x000000ff080b7208 */ /* 0x000fe40000800000 */
[----:B------:R-:W-:Y:S02]  /*2a80*/  ISETP.NE.AND P1, PT, R13, RZ, PT ;  /* 0x000000ff0d00720c */ /* 0x000fe40003f25270 */
[----:B------:R-:W-:Y:S01]  /*2a90*/  IADD3 R8, -R2, 0xb, RZ ;  /* 0x0000000b02087810 */ /* 0x000fe20007ffe1ff */
[--C-:B------:R-:W-:Y:S01]  /*2aa0*/  FFMA.FTZ R5, R5, UR7, -R11.reuse ;  /* 0x0000000705057c23 */ /* 0x100fe2000801080b */
[--C-:B------:R-:W-:Y:S01]  /*2ab0*/  FFMA.FTZ R6, R6, UR7, -R11.reuse ;  /* 0x0000000706067c23 */ /* 0x100fe2000801080b */
[--C-:B------:R-:W-:Y:S01]  /*2ac0*/  FFMA.FTZ R30, R30, UR7, -R11.reuse ;  /* 0x000000071e1e7c23 */ /* 0x100fe2000801080b */
[--C-:B------:R-:W-:Y:S01]  /*2ad0*/  FFMA.FTZ R31, R31, UR7, -R11.reuse ;  /* 0x000000071f1f7c23 */ /* 0x100fe2000801080b */
[----:B------:R0:W-:Y:S01]  /*2ae0*/  MUFU.EX2 R153, R5 ;  /* 0x0000000500997308 */ /* 0x0001e20000000800 */
[--C-:B------:R-:W-:Y:S01]  /*2af0*/  FFMA.FTZ R34, R34, UR7, -R11.reuse ;  /* 0x0000000722227c23 */ /* 0x100fe2000801080b */
[--C-:B------:R-:W-:Y:S01]  /*2b00*/  FFMA.FTZ R35, R35, UR7, -R11.reuse ;  /* 0x0000000723237c23 */ /* 0x100fe2000801080b */
[--C-:B------:R-:W-:Y:S01]  /*2b10*/  FFMA.FTZ R38, R38, UR7, -R11.reuse ;  /* 0x0000000726267c23 */ /* 0x100fe2000801080b */
[--C-:B------:R-:W-:Y:S01]  /*2b20*/  FFMA.FTZ R39, R39, UR7, -R11.reuse ;  /* 0x0000000727277c23 */ /* 0x100fe2000801080b */
[--C-:B------:R-:W-:Y:S01]  /*2b30*/  FFMA.FTZ R42, R42, UR7, -R11.reuse ;  /* 0x000000072a2a7c23 */ /* 0x100fe2000801080b */
[--C-:B------:R-:W-:Y:S01]  /*2b40*/  FFMA.FTZ R43, R43, UR7, -R11.reuse ;  /* 0x000000072b2b7c23 */ /* 0x100fe2000801080b */
[----:B------:R-:W-:Y:S01]  /*2b50*/  FFMA.FTZ R46, R46, UR7, -R11 ;  /* 0x000000072e2e7c23 */ /* 0x000fe2000801080b */
[----:B------:R2:W3:Y:S01]  /*2b60*/  MUFU.EX2 R12, R6 ;  /* 0x00000006000c7308 */ /* 0x0004e20000000800 */
[----:B0-----:R-:W-:Y:S01]  /*2b70*/  FADD.FTZ R5, R24, R25 ;  /* 0x0000001918057221 */ /* 0x001fe20000010000 */
[--C-:B------:R-:W-:Y:S01]  /*2b80*/  FFMA.FTZ R47, R47, UR7, -R11.reuse ;  /* 0x000000072f2f7c23 */ /* 0x100fe2000801080b */
[----:B------:R-:W-:Y:S01]  /*2b90*/  MOV R10, UR38 ;  /* 0x00000026000a7c02 */ /* 0x000fe20008000f00 */
[--C-:B------:R-:W-:Y:S01]  /*2ba0*/  FFMA.FTZ R50, R50, UR7, -R11.reuse ;  /* 0x0000000732327c23 */ /* 0x100fe2000801080b */
[--C-:B------:R-:W-:Y:S01]  /*2bb0*/  FFMA.FTZ R51, R51, UR7, -R11.reuse ;  /* 0x0000000733337c23 */ /* 0x100fe2000801080b */
[--C-:B------:R-:W-:Y:S01]  /*2bc0*/  FFMA.FTZ R54, R54, UR7, -R11.reuse ;  /* 0x0000000736367c23 */ /* 0x100fe2000801080b */
[----:B------:R-:W-:Y:S01]  /*2bd0*/  FFMA.FTZ R55, R55, UR7, -R11 ;  /* 0x0000000737377c23 */ /* 0x000fe2000801080b */
[----:B------:R-:W0:Y:S01]  /*2be0*/  MUFU.EX2 R30, R30 ;  /* 0x0000001e001e7308 */ /* 0x000e220000000800 */
[----:B--2---:R-:W-:Y:S01]  /*2bf0*/  FADD.FTZ R6, R28, R5 ;  /* 0x000000051c067221 */ /* 0x004fe20000010000 */
[--C-:B------:R-:W-:Y:S01]  /*2c00*/  FFMA.FTZ R58, R58, UR7, -R11.reuse ;  /* 0x000000073a3a7c23 */ /* 0x100fe2000801080b */
[--C-:B------:R-:W-:Y:S01]  /*2c10*/  FFMA.FTZ R59, R59, UR7, -R11.reuse ;  /* 0x000000073b3b7c23 */ /* 0x100fe2000801080b */
[--C-:B------:R-:W-:Y:S01]  /*2c20*/  FFMA.FTZ R62, R62, UR7, -R11.reuse ;  /* 0x000000073e3e7c23 */ /* 0x100fe2000801080b */
[----:B------:R-:W-:Y:S01]  /*2c30*/  FADD.FTZ R5, R29, R6 ;  /* 0x000000061d057221 */ /* 0x000fe20000010000 */
[--C-:B------:R-:W-:Y:S01]  /*2c40*/  FFMA.FTZ R63, R63, UR7, -R11.reuse ;  /* 0x000000073f3f7c23 */ /* 0x100fe2000801080b */
[----:B------:R-:W-:Y:S01]  /*2c50*/  FFMA.FTZ R66, R66, UR7, -R11 ;  /* 0x0000000742427c23 */ /* 0x000fe2000801080b */
[----:B------:R-:W2:Y:S01]  /*2c60*/  MUFU.EX2 R31, R31 ;  /* 0x0000001f001f7308 */ /* 0x000ea20000000800 */
[----:B------:R-:W-:Y:S01]  /*2c70*/  FADD.FTZ R6, R32, R5 ;  /* 0x0000000520067221 */ /* 0x000fe20000010000 */
[----:B---3--:R-:W-:Y:S01]  /*2c80*/  FADD.FTZ R5, R153, R12 ;  /* 0x0000000c99057221 */ /* 0x008fe20000010000 */
[--C-:B------:R-:W-:Y:S01]  /*2c90*/  FFMA.FTZ R67, R67, UR7, -R11.reuse ;  /* 0x0000000743437c23 */ /* 0x100fe2000801080b */
[--C-:B------:R-:W-:Y:S01]  /*2ca0*/  FFMA.FTZ R70, R70, UR7, -R11.reuse ;  /* 0x0000000746467c23 */ /* 0x100fe2000801080b */
[----:B------:R-:W-:Y:S01]  /*2cb0*/  FADD.FTZ R13, R33, R6 ;  /* 0x00000006210d7221 */ /* 0x000fe20000010000 */
[----:B------:R-:W-:Y:S01]  /*2cc0*/  FFMA.FTZ R11, R71, UR7, -R11 ;  /* 0x00000007470b7c23 */ /* 0x000fe2000801080b */
[----:B------:R-:W-:Y:S01]  /*2cd0*/  F2FP.BF16.F32.PACK_AB R153, R12, R153 ;  /* 0x000000990c99723e */ /* 0x000fe200000010ff */
[----:B------:R-:W3:Y:S01]  /*2ce0*/  MUFU.EX2 R34, R34 ;  /* 0x0000002200227308 */ /* 0x000ee20000000800 */
[----:B0-----:R-:W-:Y:S01]  /*2cf0*/  FADD.FTZ R6, R30, R5 ;  /* 0x000000051e067221 */ /* 0x001fe20000010000 */
[----:B------:R-:W-:Y:S01]  /*2d00*/  FADD.FTZ R14, R36, R13 ;  /* 0x0000000d240e7221 */ /* 0x000fe20000010000 */
[----:B------:R-:W-:Y:S01]  /*2d10*/  @!P1 VIADD R5, R10, 0x22840 ;  /* 0x000228400a059836 */ /* 0x000fe20000000000 */
[----:B------:R-:W-:-:S02]  /*2d20*/  F2FP.BF16.F32.PACK_AB R168, R57, R56 ;  /* 0x0000003839a8723e */ /* 0x000fc400000010ff */
[----:B------:R-:W-:Y:S02]  /*2d30*/  FADD.FTZ R15, R37, R14 ;  /* 0x0000000e250f7221 */ /* 0x000fe40000010000 */
[----:B------:R-:W0:Y:S01]  /*2d40*/  MUFU.EX2 R35, R35 ;  /* 0x0000002300237308 */ /* 0x000e220000000800 */
[----:B--2---:R-:W-:Y:S01]  /*2d50*/  FADD.FTZ R13, R31, R6 ;  /* 0x000000061f0d7221 */ /* 0x004fe20000010000 */
[----:B------:R-:W-:Y:S01]  /*2d60*/  @!P1 PRMT R5, RZ, 0x654, R5 ;  /* 0x00000654ff059816 */ /* 0x000fe20000000005 */
[----:B------:R-:W-:Y:S01]  /*2d70*/  FADD.FTZ R14, R40, R15 ;  /* 0x0000000f280e7221 */ /* 0x000fe20000010000 */
[----:B------:R2:W-:Y:S06]  /*2d80*/  BAR.ARV R8, 0x100 ;  /* 0x000400080000751d */ /* 0x0005ec0000002000 */
[----:B------:R-:W4:Y:S01]  /*2d90*/  MUFU.EX2 R38, R38 ;  /* 0x0000002600267308 */ /* 0x000f220000000800 */
[----:B---3--:R-:W-:Y:S01]  /*2da0*/  FADD.FTZ R6, R34, R13 ;  /* 0x0000000d22067221 */ /* 0x008fe20000010000 */
[----:B------:R3:W-:Y:S01]  /*2db0*/  @!P1 SYNCS.ARRIVE.TRANS64.RED.A1T0 RZ, [R5+URZ], RZ ;  /* 0x000000ff05ff99a7 */ /* 0x0007e2000810043f */
[----:B------:R-:W-:Y:S01]  /*2dc0*/  FADD.FTZ R15, R41, R14 ;  /* 0x0000000e290f7221 */ /* 0x000fe20000010000 */
[----:B------:R-:W-:Y:S01]  /*2dd0*/  F2FP.BF16.F32.PACK_AB R155, R31, R30 ;  /* 0x0000001e1f9b723e */ /* 0x000fe200000010ff */
[----:B0-----:R-:W-:-:S03]  /*2de0*/  FADD.FTZ R13, R35, R6 ;  /* 0x00000006230d7221 */ /* 0x001fc60000010000 */
[----:B------:R-:W0:Y:S01]  /*2df0*/  MUFU.EX2 R39, R39 ;  /* 0x0000002700277308 */ /* 0x000e220000000800 */
[----:B------:R-:W-:Y:S01]  /*2e00*/  FADD.FTZ R14, R44, R15 ;  /* 0x0000000f2c0e7221 */ /* 0x000fe20000010000 */
[----:B------:R-:W-:-:S03]  /*2e10*/  F2FP.BF16.F32.PACK_AB R157, R35, R34 ;  /* 0x00000022239d723e */ /* 0x000fc600000010ff */
[----:B------:R-:W-:-:S03]  /*2e20*/  FADD.FTZ R15, R45, R14 ;  /* 0x0000000e2d0f7221 */ /* 0x000fc60000010000 */
[----:B------:R-:W5:Y:S01]  /*2e30*/  MUFU.EX2 R42, R42 ;  /* 0x0000002a002a7308 */ /* 0x000f620000000800 */
[----:B----4-:R-:W-:Y:S01]  /*2e40*/  FADD.FTZ R6, R38, R13 ;  /* 0x0000000d26067221 */ /* 0x010fe20000010000 */
[----:B------:R-:W-:-:S06]  /*2e50*/  FADD.FTZ R14, R48, R15 ;  /* 0x0000000f300e7221 */ /* 0x000fcc0000010000 */
[----:B------:R-:W3:Y:S01]  /*2e60*/  MUFU.EX2 R43, R43 ;  /* 0x0000002b002b7308 */ /* 0x000ee20000000800 */
[C---:B0-----:R-:W-:Y:S01]  /*2e70*/  FADD.FTZ R13, R39.reuse, R6 ;  /* 0x00000006270d7221 */ /* 0x041fe20000010000 */
[----:B------:R-:W-:-:S06]  /*2e80*/  F2FP.BF16.F32.PACK_AB R159, R39, R38 ;  /* 0x00000026279f723e */ /* 0x000fcc00000010ff */
[----:B------:R-:W0:Y:S01]  /*2e90*/  MUFU.EX2 R46, R46 ;  /* 0x0000002e002e7308 */ /* 0x000e220000000800 */
[----:B-----5:R-:W-:Y:S01]  /*2ea0*/  FADD.FTZ R6, R42, R13 ;  /* 0x0000000d2a067221 */ /* 0x020fe20000010000 */
[----:B------:R-:W-:-:S04]  /*2eb0*/  FADD.FTZ R13, R49, R14 ;  /* 0x0000000e310d7221 */ /* 0x000fc80000010000 */
[----:B------:R-:W-:Y:S02]  /*2ec0*/  FADD.FTZ R14, R52, R13 ;  /* 0x0000000d340e7221 */ /* 0x000fe40000010000 */
[----:B------:R-:W4:Y:S01]  /*2ed0*/  MUFU.EX2 R47, R47 ;  /* 0x0000002f002f7308 */ /* 0x000f220000000800 */
[----:B---3--:R-:W-:Y:S01]  /*2ee0*/  FADD.FTZ R5, R43, R6 ;  /* 0x000000062b057221 */ /* 0x008fe20000010000 */
[----:B------:R-:W-:Y:S01]  /*2ef0*/  FADD.FTZ R13, R53, R14 ;  /* 0x0000000e350d7221 */ /* 0x000fe20000010000 */
[----:B------:R-:W-:-:S03]  /*2f00*/  F2FP.BF16.F32.PACK_AB R161, R43, R42 ;  /* 0x0000002a2ba1723e */ /* 0x000fc600000010ff */
[----:B------:R-:W-:Y:S02]  /*2f10*/  FADD.FTZ R14, R56, R13 ;  /* 0x0000000d380e7221 */ /* 0x000fe40000010000 */
[----:B------:R-:W3:Y:S01]  /*2f20*/  MUFU.EX2 R50, R50 ;  /* 0x0000003200327308 */ /* 0x000ee20000000800 */
[----:B0-----:R-:W-:Y:S01]  /*2f30*/  FADD.FTZ R6, R46, R5 ;  /* 0x000000052e067221 */ /* 0x001fe20000010000 */
[----:B------:R-:W-:-:S06]  /*2f40*/  FADD.FTZ R13, R57, R14 ;  /* 0x0000000e390d7221 */ /* 0x000fcc0000010000 */
[----:B------:R-:W0:Y:S01]  /*2f50*/  MUFU.EX2 R51, R51 ;  /* 0x0000003300337308 */ /* 0x000e220000000800 */
[C---:B----4-:R-:W-:Y:S01]  /*2f60*/  FADD.FTZ R5, R47.reuse, R6 ;  /* 0x000000062f057221 */ /* 0x050fe20000010000 */
[----:B------:R-:W-:-:S06]  /*2f70*/  F2FP.BF16.F32.PACK_AB R163, R47, R46 ;  /* 0x0000002e2fa3723e */ /* 0x000fcc00000010ff */
[----:B------:R-:W4:Y:S01]  /*2f80*/  MUFU.EX2 R54, R54 ;  /* 0x0000003600367308 */ /* 0x000f220000000800 */
[----:B---3--:R-:W-:-:S07]  /*2f90*/  FADD.FTZ R6, R50, R5 ;  /* 0x0000000532067221 */ /* 0x008fce0000010000 */
[----:B------:R-:W3:Y:S01]  /*2fa0*/  MUFU.EX2 R55, R55 ;  /* 0x0000003700377308 */ /* 0x000ee20000000800 */
[C---:B0-----:R-:W-:Y:S01]  /*2fb0*/  FADD.FTZ R5, R51.reuse, R6 ;  /* 0x0000000633057221 */ /* 0x041fe20000010000 */
[----:B------:R-:W-:-:S06]  /*2fc0*/  F2FP.BF16.F32.PACK_AB R165, R51, R50 ;  /* 0x0000003233a5723e */ /* 0x000fcc00000010ff */
[----:B------:R-:W0:Y:S01]  /*2fd0*/  MUFU.EX2 R58, R58 ;  /* 0x0000003a003a7308 */ /* 0x000e220000000800 */
[----:B----4-:R-:W-:-:S07]  /*2fe0*/  FADD.FTZ R6, R54, R5 ;  /* 0x0000000536067221 */ /* 0x010fce0000010000 */
[----:B------:R-:W4:Y:S01]  /*2ff0*/  MUFU.EX2 R59, R59 ;  /* 0x0000003b003b7308 */ /* 0x000f220000000800 */
[C---:B---3--:R-:W-:Y:S01]  /*3000*/  FADD.FTZ R5, R55.reuse, R6 ;  /* 0x0000000637057221 */ /* 0x048fe20000010000 */
[----:B------:R-:W-:-:S06]  /*3010*/  F2FP.BF16.F32.PACK_AB R167, R55, R54 ;  /* 0x0000003637a7723e */ /* 0x000fcc00000010ff */
[----:B------:R-:W3:Y:S01]  /*3020*/  MUFU.EX2 R60, R60 ;  /* 0x0000003c003c7308 */ /* 0x000ee20000000800 */
[----:B0-----:R-:W-:-:S07]  /*3030*/  FADD.FTZ R6, R58, R5 ;  /* 0x000000053a067221 */ /* 0x001fce0000010000 */
[----:B------:R-:W0:Y:S01]  /*3040*/  MUFU.EX2 R62, R62 ;  /* 0x0000003e003e7308 */ /* 0x000e220000000800 */
[C---:B----4-:R-:W-:Y:S01]  /*3050*/  FADD.FTZ R5, R59.reuse, R6 ;  /* 0x000000063b057221 */ /* 0x050fe20000010000 */
[----:B------:R-:W-:-:S06]  /*3060*/  F2FP.BF16.F32.PACK_AB R169, R59, R58 ;  /* 0x0000003a3ba9723e */ /* 0x000fcc00000010ff */
[----:B------:R-:W4:Y:S01]  /*3070*/  MUFU.EX2 R61, R61 ;  /* 0x0000003d003d7308 */ /* 0x000f220000000800 */
[----:B---3--:R-:W-:-:S07]  /*3080*/  FADD.FTZ R14, R60, R13 ;  /* 0x0000000d3c0e7221 */ /* 0x008fce0000010000 */
[----:B------:R-:W3:Y:S01]  /*3090*/  MUFU.EX2 R63, R63 ;  /* 0x0000003f003f7308 */ /* 0x000ee20000000800 */
[----:B0-----:R-:W-:-:S07]  /*30a0*/  FADD.FTZ R6, R62, R5 ;  /* 0x000000053e067221 */ /* 0x001fce0000010000 */
[----:B------:R-:W0:Y:S01]  /*30b0*/  MUFU.EX2 R64, R64 ;  /* 0x0000004000407308 */ /* 0x000e220000000800 */
[C---:B----4-:R-:W-:Y:S01]  /*30c0*/  FADD.FTZ R13, R61.reuse, R14 ;  /* 0x0000000e3d0d7221 */ /* 0x050fe20000010000 */
[----:B------:R-:W-:-:S06]  /*30d0*/  F2FP.BF16.F32.PACK_AB R170, R61, R60 ;  /* 0x0000003c3daa723e */ /* 0x000fcc00000010ff */
[----:B------:R-:W4:Y:S01]  /*30e0*/  MUFU.EX2 R66, R66 ;  /* 0x0000004200427308 */ /* 0x000f220000000800 */
[C---:B---3--:R-:W-:Y:S01]  /*30f0*/  FADD.FTZ R5, R63.reuse, R6 ;  /* 0x000000063f057221 */ /* 0x048fe20000010000 */
[----:B------:R-:W-:-:S06]  /*3100*/  F2FP.BF16.F32.PACK_AB R171, R63, R62 ;  /* 0x0000003e3fab723e */ /* 0x000fcc00000010ff */
[----:B------:R-:W3:Y:S01]  /*3110*/  MUFU.EX2 R65, R65 ;  /* 0x0000004100417308 */ /* 0x000ee20000000800 */
[----:B0-----:R-:W-:-:S07]  /*3120*/  FADD.FTZ R14, R64, R13 ;  /* 0x0000000d400e7221 */ /* 0x001fce0000010000 */
[----:B------:R-:W0:Y:S01]  /*3130*/  MUFU.EX2 R67, R67 ;  /* 0x0000004300437308 */ /* 0x000e220000000800 */
[----:B----4-:R-:W-:-:S07]  /*3140*/  FADD.FTZ R12, R66, R5 ;  /* 0x00000005420c7221 */ /* 0x010fce0000010000 */
[----:B------:R-:W4:Y:S01]  /*3150*/  MUFU.EX2 R68, R68 ;  /* 0x0000004400447308 */ /* 0x000f220000000800 */
[C---:B---3--:R-:W-:Y:S01]  /*3160*/  FADD.FTZ R13, R65.reuse, R14 ;  /* 0x0000000e410d7221 */ /* 0x048fe20000010000 */
[----:B------:R-:W-:-:S06]  /*3170*/  F2FP.BF16.F32.PACK_AB R172, R65, R64 ;  /* 0x0000004041ac723e */ /* 0x000fcc00000010ff */
[----:B------:R-:W3:Y:S01]  /*3180*/  MUFU.EX2 R70, R70 ;  /* 0x0000004600467308 */ /* 0x000ee20000000800 */
[C---:B0-----:R-:W-:Y:S01]  /*3190*/  FADD.FTZ R5, R67.reuse, R12 ;  /* 0x0000000c43057221 */ /* 0x041fe20000010000 */
[----:B------:R-:W-:-:S06]  /*31a0*/  F2FP.BF16.F32.PACK_AB R173, R67, R66 ;  /* 0x0000004243ad723e */ /* 0x000fcc00000010ff */
[----:B------:R-:W0:Y:S01]  /*31b0*/  MUFU.EX2 R11, R11 ;  /* 0x0000000b000b7308 */ /* 0x000e220000000800 */
[----:B----4-:R-:W-:Y:S01]  /*31c0*/  FADD.FTZ R14, R68, R13 ;  /* 0x0000000d440e7221 */ /* 0x010fe20000010000 */
[----:B------:R-:W-:-:S03]  /*31d0*/  F2FP.BF16.F32.PACK_AB R174, R9, R68 ;  /* 0x0000004409ae723e */ /* 0x000fc600000010ff */
[----:B------:R-:W-:Y:S01]  /*31e0*/  FADD.FTZ R6, R9, R14 ;  /* 0x0000000e09067221 */ /* 0x000fe20000010000 */
[----:B---3--:R-:W-:-:S04]  /*31f0*/  FADD.FTZ R12, R70, R5 ;  /* 0x00000005460c7221 */ /* 0x008fc80000010000 */
[C---:B0-----:R-:W-:Y:S01]  /*3200*/  FADD.FTZ R5, R11.reuse, R12 ;  /* 0x0000000c0b057221 */ /* 0x041fe20000010000 */
[----:B------:R-:W-:Y:S01]  /*3210*/  F2FP.BF16.F32.PACK_AB R175, R11, R70 ;  /* 0x000000460baf723e */ /* 0x000fe200000010ff */
[----:B--2---:R-:W-:Y:S06]  /*3220*/  @!P0 BRA `(.L_x_19) ;  /* 0x0000000000048947 */ /* 0x004fec0003800000 */
[----:B------:R-:W-:Y:S01]  /*3230*/  BPT.TRAP 0x1 ;  /* 0x000000040000795c */ /* 0x000fe20000300000 */
.L_x_19:
[----:B------:R0:W2:Y:S01]  /*3240*/  SYNCS.PHASECHK.TRANS64.TRYWAIT P2, [UR38+0x22850], R7 ;  /* 0x02285007ff0075a7 */ /* 0x0000a20008040166 */
[----:B------:R-:W-:Y:S05]  /*3250*/  @!P0 BRA `(.L_x_20) ;  /* 0x0000000000048947 */ /* 0x000fea0003800000 */
[----:B------:R-:W-:Y:S01]  /*3260*/  BPT.TRAP 0x1 ;  /* 0x000000040000795c */ /* 0x000fe20000300000 */
.L_x_20:
[----:B--2---:R-:W-:Y:S05]  /*3270*/  @P2 BRA `(.L_x_21) ;  /* 0x0000000000082947 */ /* 0x004fea0003800000 */
[----:B------:R-:W2:Y:S02]  /*3280*/  SYNCS.PHASECHK.TRANS64.TRYWAIT P2, [UR38+0x22850], R7 ;  /* 0x02285007ff0075a7 */ /* 0x000ea40008040166 */
[----:B--2---:R-:W-:Y:S05]  /*3290*/  @!P2 BRA `(.L_x_22) ;  /* 0x000000900060a947 */ /* 0x004fea0003800000 */
.L_x_21:
[----:B------:R3:W-:Y:S01]  /*32a0*/  BAR.SYNC.DEFER_BLOCKING R0, 0x100 ;  /* 0x000400000000751d */ /* 0x0007e20000010000 */
[----:B------:R-:W-:Y:S01]  /*32b0*/  UIADD3 UR4, UR38, 0x400, URZ ;  /* 0x0000040026047890 */ /* 0x000fe2000fffe03f */
[----:B--2---:R-:W-:Y:S01]  /*32c0*/  @!P1 VIADD R10, R10, 0x22860 ;  /* 0x000228600a0a9836 */ /* 0x004fe20000000000 */
[----:B------:R-:W-:Y:S02]  /*32d0*/  UIADD3 UR40, UR40, -0x2, URZ ;  /* 0xfffffffe28287890 */ /* 0x000fe4000fffe03f */
[----:B------:R-:W-:Y:S01]  /*32e0*/  USHF.R.U32.HI UR4, URZ, 0x4, UR4 ;  /* 0x000000043f047899 */ /* 0x000fe20008011604 */
[----:B------:R-:W-:Y:S01]  /*32f0*/  UMOV UR11, 0x40000040 ;  /* 0x40000040000b7882 */ /* 0x000fe20000000000 */
[----:B------:R-:W-:Y:S01]  /*3300*/  UISETP.GE.AND UP0, UPT, UR40, UR37, UPT ;  /* 0x000000252800728c */ /* 0x000fe2000bf06270 */
[----:B------:R-:W-:Y:S01]  /*3310*/  @!P1 PRMT R10, RZ, 0x654, R10 ;  /* 0x00000654ff0a9816 */ /* 0x000fe2000000000a */
[----:B------:R-:W-:-:S04]  /*3320*/  ULOP3.LUT UR4, UR4, 0x3fff, URZ, 0xc0, !UPT ;  /* 0x00003fff04047892 */ /* 0x000fc8000f8ec03f */
[----:B------:R-:W-:Y:S01]  /*3330*/  ULOP3.LUT UR24, UR4, 0x3000000, URZ, 0xfc, !UPT ;  /* 0x0300000004187892 */ /* 0x000fe2000f8efc3f */
[----:B------:R-:W-:-:S03]  /*3340*/  PLOP3.LUT P2, PT, PT, PT, UP0, 0x80, 0x0 ;  /* 0x000000000000781c */ /* 0x000fc60003f4f008 */
[----:B------:R-:W-:-:S03]  /*3350*/  UIADD3 UR4, UR24, 0x80, URZ ;  /* 0x0000008018047890 */ /* 0x000fc6000fffe03f */
[----:B------:R-:W-:Y:S01]  /*3360*/  UMOV UR10, UR24 ;  /* 0x00000018000a7c82 */ /* 0x000fe20008000000 */
[----:B------:R-:W-:-:S06]  /*3370*/  WARPGROUP.ARRIVE ;  /* 0x00000000000079c5 */ /* 0x000fcc0000000000 */
[----:B------:R-:W-:Y:S01]  /*3380*/  HGMMA.64x256x16.F32.BF16 R24, R152, gdesc[UR8].tnspB, RZ, !UPT, gsb0 ;  /* 0x43e0000898187df0 */ /* 0x000fe2000c0018ff */
[----:B------:R-:W-:Y:S01]  /*3390*/  UMOV UR10, UR4 ;  /* 0x00000004000a7c82 */ /* 0x000fe20008000000 */
[----:B------:R-:W-:Y:S01]  /*33a0*/  UMOV UR11, 0x40000040 ;  /* 0x40000040000b7882 */ /* 0x000fe20000000000 */
[----:B------:R-:W-:Y:S01]  /*33b0*/  UIADD3 UR4, UR24, 0x100, URZ ;  /* 0x0000010018047890 */ /* 0x000fe2000fffe03f */
[----:B------:R-:W-:Y:S02]  /*33c0*/  WARPGROUP.DEPBAR.LE gsb0, 0x0 ;  /* 0x00008000000079c5 */ /* 0x000fe40000010000 */
[----:B------:R-:W-:-:S15]  /*33d0*/  WARPGROUP.ARRIVE ;  /* 0x00000000000079c5 */ /* 0x000fde0000000000 */
[----:B------:R-:W-:-:S07]  /*33e0*/  NOP ;  /* 0x0000000000007918 */ /* 0x000fce0000000000 */
[----:B------:R-:W-:Y:S01]  /*33f0*/  HGMMA.64x256x16.F32.BF16 R24, R156, gdesc[UR8].tnspB, R24, gsb0 ;  /* 0x43e000089c187df0 */ /* 0x000fe20008001818 */
        /* <DEDUP_REMOVED lines=23> */
[----:B------:R-:W-:Y:S02]  /*3570*/  WARPGROUP.DEPBAR.LE gsb0, 0x0 ;  /* 0x00008000000079c5 */ /* 0x000fe40000010000 */
[----:B------:R-:W-:-:S15]  /*3580*/  WARPGROUP.ARRIVE ;  /* 0x00000000000079c5 */ /* 0x000fde0000000000 */
[----:B------:R-:W-:-:S08]  /*3590*/  NOP ;  /* 0x0000000000007918 */ /* 0x000fd00000000000 */
[----:B------:R-:W-:Y:S03]  /*35a0*/  HGMMA.64x256x16.F32.BF16 R24, R172, gdesc[UR8].tnspB, R24, gsb0 ;  /* 0x43e00008ac187df0 */ /* 0x000fe60008001818 */
[----:B------:R-:W-:Y:S02]  /*35b0*/  WARPGROUP.DEPBAR.LE gsb0, 0x0 ;  /* 0x00008000000079c5 */ /* 0x000fe40000010000 */
[----:B------:R3:W-:Y:S01]  /*35c0*/  @!P1 SYNCS.ARRIVE.TRANS64.RED.A1T0 RZ, [R10+URZ], RZ ;  /* 0x000000ff0aff99a7 */ /* 0x0007e2000810043f */
[----:B------:R-:W-:Y:S05]  /*35d0*/  @!P2 BRA `(.L_x_23) ;  /* 0x0000002000c8a947 */ /* 0x000fea0003800000 */
[----:B01----:R-:W-:Y:S01]  /*35e0*/  IMAD.MOV.U32 R7, RZ, RZ, R4 ;  /* 0x000000ffff077224 */ /* 0x003fe200078e0004 */
[----:B------:R-:W-:Y:S01]  /*35f0*/  UMOV UR4, URZ ;  /* 0x0000003f00047c82 */ /* 0x000fe20008000000 */
[----:B------:R-:W-:Y:S01]  /*3600*/  IMAD.MOV.U32 R20, RZ, RZ, R3 ;  /* 0x000000ffff147224 */ /* 0x000fe200078e0003 */
[----:B------:R-:W-:Y:S01]  /*3610*/  UMOV UR5, URZ ;  /* 0x0000003f00057c82 */ /* 0x000fe20008000000 */
[----:B------:R-:W-:Y:S01]  /*3620*/  ULDC UR27, c[0x0][0x9d8] ;  /* 0x00027600001b7ab9 */ /* 0x000fe20000000800 */
[----:B------:R-:W-:-:S05]  /*3630*/  ULDC UR7, c[0x0][0x988] ;  /* 0x0002620000077ab9 */ /* 0x000fca0000000800 */
.L_x_32:
[----:B------:R-:W-:Y:S01]  /*3640*/  UIADD3 UR5, UR5, 0x1, URZ ;  /* 0x0000000105057890 */ /* 0x000fe2000fffe03f */
[----:B------:R-:W-:Y:S01]  /*3650*/  MOV R3, UR40 ;  /* 0x0000002800037c02 */ /* 0x000fe20008000f00 */
[----:B------:R-:W-:Y:S02]  /*3660*/  UIADD3 UR40, UR40, -0x1, URZ ;  /* 0xffffffff28287890 */ /* 0x000fe4000fffe03f */
[----:B------:R-:W-:Y:S01]  /*3670*/  UISETP.NE.AND UP0, UPT, UR5, 0x2, UPT ;  /* 0x000000020500788c */ /* 0x000fe2000bf05270 */
[----:B------:R-:W-:-:S03]  /*3680*/  ISETP.GT.AND P2, PT, R3, UR37, PT ;  /* 0x0000002503007c0c */ /* 0x000fc6000bf44270 */
[----:B------:R-:W-:Y:S02]  /*3690*/  USEL UR10, URZ, 0x1, UP0 ;  /* 0x000000013f0a7887 */ /* 0x000fe40008000000 */
[----:B------:R-:W-:Y:S02]  /*36a0*/  USEL UR5, UR5, URZ, UP0 ;  /* 0x0000003f05057287 */ /* 0x000fe40008000000 */
[----:B------:R-:W-:Y:S01]  /*36b0*/  ULOP3.LUT UR4, UR4, UR10, URZ, 0x3c, !UPT ;  /* 0x0000000a04047292 */ /* 0x000fe2000f8e3c3f */
[----:B--2---:R-:W-:Y:S11]  /*36c0*/  @!P0 BRA `(.L_x_24) ;  /* 0x0000000000048947 */ /* 0x004ff60003800000 */
[----:B------:R-:W-:Y:S01]  /*36d0*/  BPT.TRAP 0x1 ;  /* 0x000000040000795c */ /* 0x000fe20000300000 */
.L_x_24:
[----:B------:R-:W-:Y:S01]  /*36e0*/  IMAD.U32 R3, RZ, RZ, UR4 ;  /* 0x00000004ff037e24 */ /* 0x000fe2000f8e00ff */
[----:B------:R-:W-:-:S04]  /*36f0*/  ULEA UR26, UR5, UR38, 0x3 ;  /* 0x00000026051a7291 */ /* 0x000fc8000f8e183f */
[----:B------:R-:W-:-:S04]  /*3700*/  SHF.L.U32 R3, R3, 0x1f, RZ ;  /* 0x0000001f03037819 */ /* 0x000fc800000006ff */
[----:B------:R-:W-:-:S13]  /*3710*/  R2UR UR25, R3 ;  /* 0x00000000031972ca */ /* 0x000fda00000e0000 */
[----:B------:R-:W-:-:S04]  /*3720*/  IMAD.U32 R3, RZ, RZ, UR25 ;  /* 0x00000019ff037e24 */ /* 0x000fc8000f8e00ff */
[----:B------:R0:W1:Y:S01]  /*3730*/  SYNCS.PHASECHK.TRANS64.TRYWAIT P3, [UR26+0x22830], R3 ;  /* 0x02283003ff0075a7 */ /* 0x000062000806015a */
[----:B------:R-:W-:Y:S05]  /*3740*/  @!P0 BRA `(.L_x_25) ;  /* 0x0000000000048947 */ /* 0x000fea0003800000 */
[----:B------:R-:W-:Y:S01]  /*3750*/  BPT.TRAP 0x1 ;  /* 0x000000040000795c */ /* 0x000fe20000300000 */
.L_x_25:
[----:B-1----:R-:W-:Y:S05]  /*3760*/  @P3 BRA `(.L_x_26) ;  /* 0x00000000000c3947 */ /* 0x002fea0003800000 */
[----:B0-----:R-:W-:-:S04]  /*3770*/  IMAD.U32 R3, RZ, RZ, UR25 ;  /* 0x00000019ff037e24 */ /* 0x001fc8000f8e00ff */
[----:B------:R-:W0:Y:S02]  /*3780*/  SYNCS.PHASECHK.TRANS64.TRYWAIT P3, [UR26+0x22830], R3 ;  /* 0x02283003ff0075a7 */ /* 0x000e24000806015a */
[----:B0-----:R-:W-:Y:S05]  /*3790*/  @!P3 BRA `(.L_x_27) ;  /* 0x0000008c0034b947 */ /* 0x001fea0003800000 */
.L_x_26:
[----:B------:R-:W-:Y:S01]  /*37a0*/  UIMAD UR10, UR5, 0x300, UR6 ;  /* 0x00000300050a78a4 */ /* 0x000fe2000f8e0206 */
[----:B------:R-:W-:Y:S01]  /*37b0*/  WARPGROUP.ARRIVE ;  /* 0x00000000000079c5 */ /* 0x000fe20000000000 */
[----:B------:R-:W-:Y:S01]  /*37c0*/  UMOV UR11, 0x40000040 ;  /* 0x40000040000b7882 */ /* 0x000fe20000000000 */
[----:B------:R-:W-:Y:S01]  /*37d0*/  UMOV UR15, 0x40000040 ;  /* 0x40000040000f7882 */ /* 0x000fe20000000000 */
[----:B------:R-:W-:Y:S02]  /*37e0*/  UIADD3 UR14, UR10, 0x2, URZ ;  /* 0x000000020a0e7890 */ /* 0x000fe4000fffe03f */
[----:B------:R-:W-:Y:S01]  /*37f0*/  UIADD3 UR18, UR10, 0x4, URZ ;  /* 0x000000040a127890 */ /* 0x000fe2000fffe03f */
[----:B------:R-:W-:Y:S02]  /*3800*/  UMOV UR19, 0x40000040 ;  /* 0x4000004000137882 */ /* 0x000fe40000000000 */
[----:B------:R-:W-:Y:S01]  /*3810*/  HGMMA.64x96x16.F32.BF16 R152, gdesc[UR8], RZ, !UPT, gsb0 ;  /* 0x01600000089879f0 */ /* 0x000fe2000c0018ff */
[----:B------:R-:W-:Y:S01]  /*3820*/  UIADD3 UR22, UR10, 0x6, URZ ;  /* 0x000000060a167890 */ /* 0x000fe2000fffe03f */
[----:B------:R-:W-:Y:S01]  /*3830*/  UMOV UR23, 0x40000040 ;  /* 0x4000004000177882 */ /* 0x000fe20000000000 */
        /* <DEDUP_REMOVED lines=11> */
[----:B0-----:R-:W-:Y:S01]  /*38f0*/  FMUL.FTZ R4, R153, UR27 ;  /* 0x0000001b99047c20 */ /* 0x001fe20008410000 */
        /* <DEDUP_REMOVED lines=9> */
[----:B---3--:R-:W-:Y:S01]  /*3990*/  FMUL.FTZ R10, R158, UR27 ;  /* 0x0000001b9e0a7c20 */ /* 0x008fe20008410000 */
[----:B------:R-:W-:Y:S01]  /*39a0*/  FMUL.FTZ R156, R168, UR27 ;  /* 0x0000001ba89c7c20 */ /* 0x000fe20008410000 */
[----:B------:R-:W-:Y:S01]  /*39b0*/  FMUL.FTZ R157, R169, UR27 ;  /* 0x0000001ba99d7c20 */ /* 0x000fe20008410000 */
[----:B------:R-:W1:Y:S01]  /*39c0*/  MUFU.TANH R4, R4 ;  /* 0x0000000400047308 */ /* 0x000e620000002400 */
        /* <DEDUP_REMOVED lines=8> */
[----:B0-----:R-:W-:Y:S01]  /*3a50*/  FMNMX.FTZ R3, R21, R20, !PT ;  /* 0x0000001415037209 */ /* 0x001fe20007810000 */
[----:B------:R-:W-:Y:S01]  /*3a60*/  FMUL.FTZ R167, R180, UR27 ;  /* 0x0000001bb4a77c20 */ /* 0x000fe20008410000 */
[----:B------:R-:W-:Y:S01]  /*3a70*/  FMUL.FTZ R17, R171, UR27 ;  /* 0x0000001bab117c20 */ /* 0x000fe20008410000 */
[----:B------:R-:W-:Y:S01]  /*3a80*/  FMUL.FTZ R171, R181, UR27 ;  /* 0x0000001bb5ab7c20 */ /* 0x000fe20008410000 */
[----:B------:R-:W-:Y:S01]  /*3a90*/  FMUL.FTZ R172, R184, UR27 ;  /* 0x0000001bb8ac7c20 */ /* 0x000fe20008410000 */
[----:B------:R-:W-:Y:S01]  /*3aa0*/  FMUL.FTZ R173, R185, UR27 ;  /* 0x0000001bb9ad7c20 */ /* 0x000fe20008410000 */
[----:B------:R-:W-:Y:S01]  /*3ab0*/  FMUL.FTZ R18, R174, UR27 ;  /* 0x0000001bae127c20 */ /* 0x000fe20008410000 */
[----:B------:R-:W0:Y:S01]  /*3ac0*/  MUFU.TANH R23, R23 ;  /* 0x0000001700177308 */ /* 0x000e220000002400 */
[----:B-1----:R-:W-:Y:S01]  /*3ad0*/  FMNMX.FTZ R3, R4, R3, !PT ;  /* 0x0000000304037209 */ /* 0x002fe20007810000 */
[----:B------:R-:W-:Y:S01]  /*3ae0*/  FMUL.FTZ R174, R188, UR27 ;  /* 0x0000001bbcae7c20 */ /* 0x000fe20008410000 */
[----:B------:R-:W-:Y:S01]  /*3af0*/  FMUL.FTZ R177, R189, UR27 ;  /* 0x0000001bbdb17c20 */ /* 0x000fe20008410000 */
[----:B------:R-:W-:Y:S01]  /*3b00*/  FMUL.FTZ R180, R192, UR27 ;  /* 0x0000001bc0b47c20 */ /* 0x000fe20008410000 */
[----:B------:R-:W-:Y:S01]  /*3b10*/  FMUL.FTZ R181, R193, UR27 ;  /* 0x0000001bc1b57c20 */ /* 0x000fe20008410000 */
[----:B------:R-:W-:Y:S01]  /*3b20*/  FMUL.FTZ R184, R196, UR27 ;  /* 0x0000001bc4b87c20 */ /* 0x000fe20008410000 */
[----:B------:R-:W-:Y:S01]  /*3b30*/  FMUL.FTZ R185, R197, UR27 ;  /* 0x0000001bc5b97c20 */ /* 0x000fe20008410000 */
[----:B------:R-:W1:Y:S01]  /*3b40*/  MUFU.TANH R152, R152 ;  /* 0x0000009800987308 */ /* 0x000e620000002400 */
[----:B--2---:R-:W-:Y:S01]  /*3b50*/  FMNMX.FTZ R158, R22, R3, !PT ;  /* 0x00000003169e7209 */ /* 0x004fe20007810000 */
        /* <DEDUP_REMOVED lines=12> */
[----:B------:R-:W-:-:S02]  /*3c20*/  FMUL.FTZ R182, R199, UR27 ;  /* 0x0000001bc7b67c20 */ /* 0x000fc40008410000 */
[----:B------:R-:W0:Y:S01]  /*3c30*/  MUFU.TANH R154, R154 ;  /* 0x0000009a009a7308 */ /* 0x000e220000002400 */
[----:B-1----:R-:W-:-:S07]  /*3c40*/  FMNMX.FTZ R158, R152, R3, !PT ;  /* 0x00000003989e7209 */ /* 0x002fce0007810000 */
[----:B------:R-:W1:Y:S01]  /*3c50*/  MUFU.TANH R155, R155 ;  /* 0x0000009b009b7308 */ /* 0x000e620000002400 */
[----:B--2---:R-:W-:-:S07]  /*3c60*/  FMNMX.FTZ R3, R153, R158, !PT ;  /* 0x0000009e99037209 */ /* 0x004fce0007810000 */
[----:B------:R-:W2:Y:S01]  /*3c70*/  MUFU.TANH R156, R156 ;  /* 0x0000009c009c7308 */ /* 0x000ea20000002400 */
[----:B0-----:R-:W-:-:S07]  /*3c80*/  FMNMX.FTZ R158, R154, R3, !PT ;  /* 0x000000039a9e7209 */ /* 0x001fce0007810000 */
        /* <DEDUP_REMOVED lines=21> */
[----:B--2---:R-:W-:Y:S01]  /*3de0*/  FMNMX.FTZ R3, R173, R158, !PT ;  /* 0x0000009ead037209 */ /* 0x004fe20007810000 */
[----:B------:R-:W-:Y:S01]  /*3df0*/  FMUL.FTZ R158, R175, UR27 ;  /* 0x0000001baf9e7c20 */ /* 0x000fe20008410000 */
[----:B------:R-:W-:-:S05]  /*3e00*/  FMUL.FTZ R175, R195, UR27 ;  /* 0x0000001bc3af7c20 */ /* 0x000fca0008410000 */
[----:B------:R-:W2:Y:S01]  /*3e10*/  MUFU.TANH R180, R180 ;  /* 0x000000b400b47308 */ /* 0x000ea20000002400 */
[----:B0-----:R-:W-:-:S07]  /*3e20*/  FMNMX.FTZ R160, R174, R3, !PT ;  /* 0x00000003aea07209 */ /* 0x001fce0007810000 */
[----:B------:R-:W0:Y:S01]  /*3e30*/  MUFU.TANH R181, R181 ;  /* 0x000000b500b57308 */ /* 0x000e220000002400 */
[----:B-1----:R-:W-:-:S07]  /*3e40*/  FMNMX.FTZ R3, R177, R160, !PT ;  /* 0x000000a0b1037209 */ /* 0x002fce0007810000 */
[----:B------:R-:W1:Y:S01]  /*3e50*/  MUFU.TANH R184, R184 ;  /* 0x000000b800b87308 */ /* 0x000e620000002400 */
[----:B--2---:R-:W-:-:S07]  /*3e60*/  FMNMX.FTZ R160, R180, R3, !PT ;  /* 0x00000003b4a07209 */ /* 0x004fce0007810000 */
[----:B------:R-:W2:Y:S01]  /*3e70*/  MUFU.TANH R185, R185 ;  /* 0x000000b900b97308 */ /* 0x000ea20000002400 */
[----:B0-----:R-:W-:Y:S01]  /*3e80*/  FMNMX.FTZ R3, R181, R160, !PT ;  /* 0x000000a0b5037209 */ /* 0x001fe20007810000 */
[----:B------:R-:W-:-:S06]  /*3e90*/  FMUL.FTZ R160, R179, UR27 ;  /* 0x0000001bb3a07c20 */ /* 0x000fcc0008410000 */
[----:B------:R-:W0:Y:S01]  /*3ea0*/  MUFU.TANH R8, R8 ;  /* 0x0000000800087308 */ /* 0x000e220000002400 */
[----:B-1----:R-:W-:-:S07]  /*3eb0*/  FMNMX.FTZ R164, R184, R3, !PT ;  /* 0x00000003b8a47209 */ /* 0x002fce0007810000 */
[----:B------:R-:W1:Y:S01]  /*3ec0*/  MUFU.TANH R9, R9 ;  /* 0x0000000900097308 */ /* 0x000e620000002400 */
[----:B--2---:R-:W-:Y:S01]  /*3ed0*/  FMNMX.FTZ R3, R185, R164, !PT ;  /* 0x000000a4b9037209 */ /* 0x004fe20007810000 */
[----:B------:R-:W-:-:S04]  /*3ee0*/  FMUL.FTZ R164, R183, UR27 ;  /* 0x0000001bb7a47c20 */ /* 0x000fc80008410000 */
[----:B------:R-:W2:Y:S02]  /*3ef0*/  SHFL.BFLY PT, R176, R3, 0x2, 0x1f ;  /* 0x0c401f0003b07f89 */ /* 0x000ea400000e0000 */
[----:B------:R-:W3:Y:S08]  /*3f00*/  MUFU.TANH R10, R10 ;  /* 0x0000000a000a7308 */ /* 0x000ef00000002400 */
[----:B------:R-:W4:Y:S08]  /*3f10*/  MUFU.TANH R11, R11 ;  /* 0x0000000b000b7308 */ /* 0x000f300000002400 */
[----:B------:R-:W5:Y:S01]  /*3f20*/  MUFU.TANH R12, R12 ;  /* 0x0000000c000c7308 */ /* 0x000f620000002400 */
[----:B--2---:R-:W-:Y:S01]  /*3f30*/  FMNMX.FTZ R179, R3, R176, !PT ;  /* 0x000000b003b37209 */ /* 0x004fe20007810000 */
[----:B------:R-:W-:-:S06]  /*3f40*/  FMUL.FTZ R176, R190, UR27 ;  /* 0x0000001bbeb07c20 */ /* 0x000fcc0008410000 */
[----:B------:R-:W2:Y:S01]  /*3f50*/  MUFU.TANH R13, R13 ;  /* 0x0000000d000d7308 */ /* 0x000ea20000002400 */
[----:B------:R-:W0:Y:S07]  /*3f60*/  SHFL.BFLY PT, R186, R179, 0x1, 0x1f ;  /* 0x0c201f00b3ba7f89 */ /* 0x000e2e00000e0000 */
[----:B------:R-:W2:Y:S08]  /*3f70*/  MUFU.TANH R14, R14 ;  /* 0x0000000e000e7308 */ /* 0x000eb00000002400 */
[----:B------:R-:W2:Y:S08]  /*3f80*/  MUFU.TANH R15, R15 ;  /* 0x0000000f000f7308 */ /* 0x000eb00000002400 */
[----:B------:R-:W2:Y:S01]  /*3f90*/  MUFU.TANH R16, R16 ;  /* 0x0000001000107308 */ /* 0x000ea20000002400 */
[----:B0-----:R-:W-:-:S05]  /*3fa0*/  FMNMX.FTZ R3, R179, R186, !PT ;  /* 0x000000bab3037209 */ /* 0x001fca0007810000 */
[C---:B------:R-:W-:Y:S01]  /*3fb0*/  FADD.FTZ R20, -R3.reuse, R20 ;  /* 0x0000001403147221 */ /* 0x040fe20000010100 */
[----:B------:R-:W-:Y:S01]  /*3fc0*/  FMUL.FTZ R192, R3, UR7 ;  /* 0x0000000703c07c20 */ /* 0x000fe20008410000 */
[----:B------:R-:W0:Y:S02]  /*3fd0*/  MUFU.TANH R17, R17 ;  /* 0x0000001100117308 */ /* 0x000e240000002400 */
[----:B------:R-:W-:Y:S01]  /*3fe0*/  FMUL.FTZ R179, R20, UR7 ;  /* 0x0000000714b37c20 */ /* 0x000fe20008410000 */
[----:B------:R-:W-:Y:S01]  /*3ff0*/  FMNMX.FTZ R20, R8, R7, !PT ;  /* 0x0000000708147209 */ /* 0x000fe20007810000 */
[--C-:B------:R-:W-:Y:S01]  /*4000*/  FFMA.FTZ R187, R21, UR7, -R192.reuse ;  /* 0x0000000715bb7c23 */ /* 0x100fe200080108c0 */
[--C-:B------:R-:W-:Y:S01]  /*4010*/  FFMA.FTZ R190, R157, UR7, -R192.reuse ;  /* 0x000000079dbe7c23 */ /* 0x100fe200080108c0 */
[--C-:B------:R-:W-:Y:S01]  /*4020*/  FFMA.FTZ R157, R161, UR7, -R192.reuse ;  /* 0x00000007a19d7c23 */ /* 0x100fe200080108c0 */
[----:B-1----:R-:W-:Y:S01]  /*4030*/  FMNMX.FTZ R21, R9, R20, !PT ;  /* 0x0000001409157209 */ /* 0x002fe20007810000 */
[----:B------:R-:W1:Y:S01]  /*4040*/  MUFU.TANH R18, R18 ;  /* 0x0000001200127308 */ /* 0x000e620000002400 */
[--C-:B------:R-:W-:Y:S01]  /*4050*/  FFMA.FTZ R194, R171, UR7, -R192.reuse ;  /* 0x00000007abc27c23 */ /* 0x100fe200080108c0 */
[--C-:B------:R-:W-:Y:S01]  /*4060*/  FFMA.FTZ R171, R174, UR7, -R192.reuse ;  /* 0x00000007aeab7c23 */ /* 0x100fe200080108c0 */
[----:B---3--:R-:W-:Y:S01]  /*4070*/  FMNMX.FTZ R186, R10, R21, !PT ;  /* 0x000000150aba7209 */ /* 0x008fe20007810000 */
[--C-:B------:R-:W-:Y:S01]  /*4080*/  FFMA.FTZ R21, R4, UR7, -R192.reuse ;  /* 0x0000000704157c23 */ /* 0x100fe200080108c0 */
[--C-:B------:R-:W-:Y:S01]  /*4090*/  FFMA.FTZ R174, R177, UR7, -R192.reuse ;  /* 0x00000007b1ae7c23 */ /* 0x100fe200080108c0 */
[--C-:B------:R-:W-:Y:S01]  /*40a0*/  FFMA.FTZ R188, R155, UR7, -R192.reuse ;  /* 0x000000079bbc7c23 */ /* 0x100fe200080108c0 */
[----:B----4-:R-:W-:Y:S01]  /*40b0*/  FMNMX.FTZ R183, R11, R186, !PT ;  /* 0x000000ba0bb77209 */ /* 0x010fe20007810000 */
[----:B------:R-:W3:Y:S01]  /*40c0*/  MUFU.TANH R158, R158 ;  /* 0x0000009e009e7308 */ /* 0x000ee20000002400 */
[--C-:B------:R-:W-:Y:S01]  /*40d0*/  FFMA.FTZ R186, R153, UR7, -R192.reuse ;  /* 0x0000000799ba7c23 */ /* 0x100fe200080108c0 */
[--C-:B------:R-:W-:Y:S01]  /*40e0*/  FFMA.FTZ R177, R184, UR7, -R192.reuse ;  /* 0x00000007b8b17c23 */ /* 0x100fe200080108c0 */
[----:B-----5:R-:W-:Y:S01]  /*40f0*/  FMNMX.FTZ R4, R12, R183, !PT ;  /* 0x000000b70c047209 */ /* 0x020fe20007810000 */
[--C-:B------:R-:W-:Y:S01]  /*4100*/  FFMA.FTZ R22, R22, UR7, -R192.reuse ;  /* 0x0000000716167c23 */ /* 0x100fe200080108c0 */
[--C-:B------:R-:W-:Y:S01]  /*4110*/  FFMA.FTZ R23, R23, UR7, -R192.reuse ;  /* 0x0000000717177c23 */ /* 0x100fe200080108c0 */
[--C-:B------:R-:W-:Y:S01]  /*4120*/  FFMA.FTZ R154, R154, UR7, -R192.reuse ;  /* 0x000000079a9a7c23 */ /* 0x100fe200080108c0 */
[----:B--2---:R-:W-:Y:S01]  /*4130*/  FMNMX.FTZ R183, R13, R4, !PT ;  /* 0x000000040db77209 */ /* 0x004fe20007810000 */
[----:B------:R-:W2:Y:S01]  /*4140*/  MUFU.TANH R159, R159 ;  /* 0x0000009f009f7308 */ /* 0x000ea20000002400 */
[--C-:B------:R-:W-:Y:S01]  /*4150*/  FFMA.FTZ R155, R156, UR7, -R192.reuse ;  /* 0x000000079c9b7c23 */ /* 0x100fe200080108c0 */
[--C-:B------:R-:W-:Y:S01]  /*4160*/  FFMA.FTZ R162, R162, UR7, -R192.reuse ;  /* 0x00000007a2a27c23 */ /* 0x100fe200080108c0 */
[----:B------:R-:W-:Y:S01]  /*4170*/  FMNMX.FTZ R4, R14, R183, !PT ;  /* 0x000000b70e047209 */ /* 0x000fe20007810000 */
[--C-:B------:R-:W-:Y:S01]  /*4180*/  FFMA.FTZ R166, R166, UR7, -R192.reuse ;  /* 0x00000007a6a67c23 */ /* 0x100fe200080108c0 */
[----:B------:R-:W-:-:S02]  /*4190*/  FFMA.FTZ R184, R185, UR7, -R192 ;  /* 0x00000007b9b87c23 */ /* 0x000fc400080108c0 */
[----:B------:R-:W-:Y:S01]  /*41a0*/  FMNMX.FTZ R183, R15, R4, !PT ;  /* 0x000000040fb77209 */ /* 0x000fe20007810000 */
[----:B------:R-:W4:Y:S03]  /*41b0*/  MUFU.TANH R160, R160 ;  /* 0x000000a000a07308 */ /* 0x000f260000002400 */
[----:B------:R-:W-:Y:S01]  /*41c0*/  FMNMX.FTZ R4, R16, R183, !PT ;  /* 0x000000b710047209 */ /* 0x000fe20007810000 */
[----:B------:R-:W-:-:S04]  /*41d0*/  FFMA.FTZ R183, R152, UR7, -R192 ;  /* 0x0000000798b77c23 */ /* 0x000fc800080108c0 */
[----:B------:R0:W-:Y:S08]  /*41e0*/  MUFU.EX2 R20, R187 ;  /* 0x000000bb00147308 */ /* 0x0001f00000000800 */
[----:B------:R-:W5:Y:S01]  /*41f0*/  MUFU.TANH R163, R163 ;  /* 0x000000a300a37308 */ /* 0x000f620000002400 */
[----:B0-----:R-:W-:-:S04]  /*4200*/  FMNMX.FTZ R187, R17, R4, !PT ;  /* 0x0000000411bb7209 */ /* 0x001fc80007810000 */
[----:B-1----:R-:W-:-:S03]  /*4210*/  FMNMX.FTZ R187, R18, R187, !PT ;  /* 0x000000bb12bb7209 */ /* 0x002fc60007810000 */
[----:B------:R-:W0:Y:S01]  /*4220*/  MUFU.TANH R164, R164 ;  /* 0x000000a400a47308 */ /* 0x000e220000002400 */
[----:B---3--:R-:W-:-:S04]  /*4230*/  FMNMX.FTZ R4, R158, R187, !PT ;  /* 0x000000bb9e047209 */ /* 0x008fc80007810000 */
[----:B--2---:R-:W-:-:S03]  /*4240*/  FMNMX.FTZ R153, R159, R4, !PT ;  /* 0x000000049f997209 */ /* 0x004fc60007810000 */
[----:B------:R-:W1:Y:S01]  /*4250*/  MUFU.TANH R168, R168 ;  /* 0x000000a800a87308 */ /* 0x000e620000002400 */
[----:B----4-:R-:W-:-:S04]  /*4260*/  FMNMX.FTZ R4, R160, R153, !PT ;  /* 0x00000099a0047209 */ /* 0x010fc80007810000 */
[----:B-----5:R-:W-:-:S03]  /*4270*/  FMNMX.FTZ R187, R163, R4, !PT ;  /* 0x00000004a3bb7209 */ /* 0x020fc60007810000 */
        /* <DEDUP_REMOVED lines=14> */
[----:B------:R-:W0:Y:S01]  /*4360*/  MUFU.EX2 R179, R179 ;  /* 0x000000b300b37308 */ /* 0x000e220000000800 */
[----:B-1----:R-:W-:-:S07]  /*4370*/  FMNMX.FTZ R161, R178, R161, !PT ;  /* 0x000000a1b2a17209 */ /* 0x002fce0007810000 */
[----:B------:R-:W-:Y:S01]  /*4380*/  MUFU.EX2 R21, R21 ;  /* 0x0000001500157308 */ /* 0x000fe20000000800 */
[----:B--2---:R-:W-:Y:S01]  /*4390*/  FMNMX.FTZ R4, R182, R161, !PT ;  /* 0x000000a1b6047209 */ /* 0x004fe20007810000 */
[--C-:B------:R-:W-:Y:S01]  /*43a0*/  FFMA.FTZ R161, R165, UR7, -R192.reuse ;  /* 0x00000007a5a17c23 */ /* 0x100fe200080108c0 */
[--C-:B------:R-:W-:Y:S01]  /*43b0*/  FFMA.FTZ R165, R167, UR7, -R192.reuse ;  /* 0x00000007a7a57c23 */ /* 0x100fe200080108c0 */
[--C-:B------:R-:W-:Y:S01]  /*43c0*/  FFMA.FTZ R167, R172, UR7, -R192.reuse ;  /* 0x00000007aca77c23 */ /* 0x100fe200080108c0 */
[--C-:B------:R-:W-:Y:S01]  /*43d0*/  FFMA.FTZ R172, R173, UR7, -R192.reuse ;  /* 0x00000007adac7c23 */ /* 0x100fe200080108c0 */
[----:B------:R-:W1:Y:S01]  /*43e0*/  SHFL.BFLY PT, R187, R4, 0x2, 0x1f ;  /* 0x0c401f0004bb7f89 */ /* 0x000e6200000e0000 */
[--C-:B------:R-:W-:Y:S01]  /*43f0*/  FFMA.FTZ R173, R180, UR7, -R192.reuse ;  /* 0x00000007b4ad7c23 */ /* 0x100fe200080108c0 */
[----:B------:R-:W-:Y:S01]  /*4400*/  FFMA.FTZ R180, R181, UR7, -R192 ;  /* 0x00000007b5b47c23 */ /* 0x000fe200080108c0 */
[----:B------:R-:W-:Y:S01]  /*4410*/  MUFU.EX2 R22, R22 ;  /* 0x0000001600167308 */ /* 0x000fe20000000800 */
[----:B0-----:R-:W-:Y:S01]  /*4420*/  FFMA.FTZ R6, R179, R6, R20 ;  /* 0x00000006b3067223 */ /* 0x001fe20000010014 */
[-C--:B------:R-:W-:Y:S01]  /*4430*/  FMUL.FTZ R24, R24, R179.reuse ;  /* 0x000000b318187220 */ /* 0x080fe20000410000 */
[-C--:B------:R-:W-:Y:S01]  /*4440*/  FMUL.FTZ R25, R25, R179.reuse ;  /* 0x000000b319197220 */ /* 0x080fe20000410000 */
[-C--:B------:R-:W-:Y:S01]  /*4450*/  FMUL.FTZ R28, R28, R179.reuse ;  /* 0x000000b31c1c7220 */ /* 0x080fe20000410000 */
[-C--:B------:R-:W-:Y:S01]  /*4460*/  FMUL.FTZ R29, R29, R179.reuse ;  /* 0x000000b31d1d7220 */ /* 0x080fe20000410000 */
[-C--:B------:R-:W-:Y:S01]  /*4470*/  FMUL.FTZ R32, R32, R179.reuse ;  /* 0x000000b320207220 */ /* 0x080fe20000410000 */
[-C--:B------:R-:W-:Y:S01]  /*4480*/  FMUL.FTZ R33, R33, R179.reuse ;  /* 0x000000b321217220 */ /* 0x080fe20000410000 */
[----:B------:R-:W0:Y:S01]  /*4490*/  MUFU.EX2 R23, R23 ;  /* 0x0000001700177308 */ /* 0x000e220000000800 */
[-C--:B------:R-:W-:Y:S01]  /*44a0*/  FMUL.FTZ R36, R36, R179.reuse ;  /* 0x000000b324247220 */ /* 0x080fe20000410000 */
[-C--:B------:R-:W-:Y:S01]  /*44b0*/  FMUL.FTZ R37, R37, R179.reuse ;  /* 0x000000b325257220 */ /* 0x080fe20000410000 */
[-C--:B------:R-:W-:Y:S01]  /*44c0*/  FMUL.FTZ R40, R40, R179.reuse ;  /* 0x000000b328287220 */ /* 0x080fe20000410000 */
[-C--:B------:R-:W-:Y:S01]  /*44d0*/  FMUL.FTZ R41, R41, R179.reuse ;  /* 0x000000b329297220 */ /* 0x080fe20000410000 */
[-C--:B------:R-:W-:Y:S01]  /*44e0*/  FMUL.FTZ R44, R44, R179.reuse ;  /* 0x000000b32c2c7220 */ /* 0x080fe20000410000 */
[-C--:B------:R-:W-:Y:S01]  /*44f0*/  FMUL.FTZ R45, R45, R179.reuse ;  /* 0x000000b32d2d7220 */ /* 0x080fe20000410000 */
[-C--:B------:R-:W-:Y:S01]  /*4500*/  FMUL.FTZ R48, R48, R179.reuse ;  /* 0x000000b330307220 */ /* 0x080fe20000410000 */
[----:B------:R-:W2:Y:S01]  /*4510*/  MUFU.EX2 R183, R183 ;  /* 0x000000b700b77308 */ /* 0x000ea20000000800 */
[-C--:B------:R-:W-:Y:S01]  /*4520*/  FMUL.FTZ R49, R49, R179.reuse ;  /* 0x000000b331317220 */ /* 0x080fe20000410000 */
[-C--:B------:R-:W-:Y:S01]  /*4530*/  FMUL.FTZ R52, R52, R179.reuse ;  /* 0x000000b334347220 */ /* 0x080fe20000410000 */
[-C--:B------:R-:W-:Y:S01]  /*4540*/  FMUL.FTZ R53, R53, R179.reuse ;  /* 0x000000b335357220 */ /* 0x080fe20000410000 */
[----:B------:R-:W-:Y:S01]  /*4550*/  FMUL.FTZ R56, R56, R179 ;  /* 0x000000b338387220 */ /* 0x000fe20000410000 */
[----:B-1----:R-:W-:Y:S01]  /*4560*/  FMNMX.FTZ R187, R4, R187, !PT ;  /* 0x000000bb04bb7209 */ /* 0x002fe20007810000 */
[-C--:B------:R-:W-:Y:S01]  /*4570*/  FMUL.FTZ R57, R57, R179.reuse ;  /* 0x000000b339397220 */ /* 0x080fe20000410000 */
[-C--:B------:R-:W-:Y:S01]  /*4580*/  FMUL.FTZ R60, R60, R179.reuse ;  /* 0x000000b33c3c7220 */ /* 0x080fe20000410000 */
[----:B------:R0:W-:Y:S01]  /*4590*/  MUFU.EX2 R153, R154 ;  /* 0x0000009a00997308 */ /* 0x0001e20000000800 */
[-C--:B------:R-:W-:Y:S01]  /*45a0*/  FMUL.FTZ R61, R61, R179.reuse ;  /* 0x000000b33d3d7220 */ /* 0x080fe20000410000 */
[----:B------:R-:W1:Y:S01]  /*45b0*/  SHFL.BFLY PT, R4, R187, 0x1, 0x1f ;  /* 0x0c201f00bb047f89 */ /* 0x000e6200000e0000 */
[-C--:B------:R-:W-:Y:S01]  /*45c0*/  FMUL.FTZ R64, R64, R179.reuse ;  /* 0x000000b340407220 */ /* 0x080fe20000410000 */
[-C--:B------:R-:W-:Y:S01]  /*45d0*/  FMUL.FTZ R65, R65, R179.reuse ;  /* 0x000000b341417220 */ /* 0x080fe20000410000 */
[-C--:B------:R-:W-:Y:S01]  /*45e0*/  FMUL.FTZ R68, R68, R179.reuse ;  /* 0x000000b344447220 */ /* 0x080fe20000410000 */
[-C--:B------:R-:W-:Y:S01]  /*45f0*/  FMUL.FTZ R69, R69, R179.reuse ;  /* 0x000000b345457220 */ /* 0x080fe20000410000 */
[-C--:B------:R-:W-:Y:S01]  /*4600*/  FMUL.FTZ R72, R72, R179.reuse ;  /* 0x000000b348487220 */ /* 0x080fe20000410000 */
[----:B------:R-:W3:Y:S01]  /*4610*/  MUFU.EX2 R186, R186 ;  /* 0x000000ba00ba7308 */ /* 0x000ee20000000800 */
[----:B0-----:R-:W-:Y:S01]  /*4620*/  F2FP.BF16.F32.PACK_AB R154, R23, R22 ;  /* 0x00000016179a723e */ /* 0x001fe200000010ff */
[-C--:B------:R-:W-:Y:S01]  /*4630*/  FMUL.FTZ R73, R73, R179.reuse ;  /* 0x000000b349497220 */ /* 0x080fe20000410000 */
[-C--:B------:R-:W-:Y:S01]  /*4640*/  FMUL.FTZ R76, R76, R179.reuse ;  /* 0x000000b34c4c7220 */ /* 0x080fe20000410000 */
[-C--:B------:R-:W-:Y:S01]  /*4650*/  FMUL.FTZ R77, R77, R179.reuse ;  /* 0x000000b34d4d7220 */ /* 0x080fe20000410000 */
[-C--:B------:R-:W-:Y:S01]  /*4660*/  FMUL.FTZ R80, R80, R179.reuse ;  /* 0x000000b350507220 */ /* 0x080fe20000410000 */
[-C--:B------:R-:W-:Y:S01]  /*4670*/  FMUL.FTZ R81, R81, R179.reuse ;  /* 0x000000b351517220 */ /* 0x080fe20000410000 */
[-C--:B------:R-:W-:Y:S01]  /*4680*/  FMUL.FTZ R84, R84, R179.reuse ;  /* 0x000000b354547220 */ /* 0x080fe20000410000 */
[----:B------:R-:W-:Y:S01]  /*4690*/  MUFU.EX2 R188, R188 ;  /* 0x000000bc00bc7308 */ /* 0x000fe20000000800 */
[-C--:B------:R-:W-:Y:S01]  /*46a0*/  FMUL.FTZ R85, R85, R179.reuse ;  /* 0x000000b355557220 */ /* 0x080fe20000410000 */
        /* <DEDUP_REMOVED lines=8> */
[----:B-1----:R-:W-:Y:S01]  /*4730*/  FMNMX.FTZ R4, R187, R4, !PT ;  /* 0x00000004bb047209 */ /* 0x002fe20007810000 */
[-C--:B------:R-:W-:Y:S01]  /*4740*/  FMUL.FTZ R101, R101, R179.reuse ;  /* 0x000000b365657220 */ /* 0x080fe20000410000 */
[-C--:B------:R-:W-:Y:S01]  /*4750*/  FMUL.FTZ R104, R104, R179.reuse ;  /* 0x000000b368687220 */ /* 0x080fe20000410000 */
[-C--:B------:R-:W-:Y:S01]  /*4760*/  FMUL.FTZ R105, R105, R179.reuse ;  /* 0x000000b369697220 */ /* 0x080fe20000410000 */
[-C--:B------:R-:W-:Y:S01]  /*4770*/  FMUL.FTZ R108, R108, R179.reuse ;  /* 0x000000b36c6c7220 */ /* 0x080fe20000410000 */
[C---:B------:R-:W-:Y:S01]  /*4780*/  FADD.FTZ R7, -R4.reuse, R7 ;  /* 0x0000000704077221 */ /* 0x040fe20000010100 */
[----:B------:R-:W-:Y:S01]  /*4790*/  FMUL.FTZ R191, R4, UR7 ;  /* 0x0000000704bf7c20 */ /* 0x000fe20008410000 */
[----:B------:R-:W-:Y:S01]  /*47a0*/  MUFU.EX2 R190, R190 ;  /* 0x000000be00be7308 */ /* 0x000fe20000000800 */
[----:B------:R-:W-:Y:S01]  /*47b0*/  FMUL.FTZ R109, R109, R179 ;  /* 0x000000b36d6d7220 */ /* 0x000fe20000410000 */
[----:B------:R-:W-:Y:S01]  /*47c0*/  FMUL.FTZ R192, R7, UR7 ;  /* 0x0000000707c07c20 */ /* 0x000fe20008410000 */
[--C-:B------:R-:W-:Y:S01]  /*47d0*/  FFMA.FTZ R7, R8, UR7, -R191.reuse ;  /* 0x0000000708077c23 */ /* 0x100fe200080108bf */
[--C-:B------:R-:W-:Y:S01]  /*47e0*/  FFMA.FTZ R196, R9, UR7, -R191.reuse ;  /* 0x0000000709c47c23 */ /* 0x100fe200080108bf */
[--C-:B------:R-:W-:Y:S01]  /*47f0*/  FFMA.FTZ R9, R10, UR7, -R191.reuse ;  /* 0x000000070a097c23 */ /* 0x100fe200080108bf */
[--C-:B------:R-:W-:Y:S01]  /*4800*/  FFMA.FTZ R10, R11, UR7, -R191.reuse ;  /* 0x000000070b0a7c23 */ /* 0x100fe200080108bf */
[--C-:B------:R-:W-:Y:S01]  /*4810*/  FFMA.FTZ R11, R12, UR7, -R191.reuse ;  /* 0x000000070c0b7c23 */ /* 0x100fe200080108bf */
[----:B------:R-:W-:Y:S01]  /*4820*/  MUFU.EX2 R192, R192 ;  /* 0x000000c000c07308 */ /* 0x000fe20000000800 */
[--C-:B------:R-:W-:Y:S01]  /*4830*/  FFMA.FTZ R12, R13, UR7, -R191.reuse ;  /* 0x000000070d0c7c23 */ /* 0x100fe200080108bf */
[--C-:B------:R-:W-:Y:S01]  /*4840*/  FFMA.FTZ R181, R159, UR7, -R191.reuse ;  /* 0x000000079fb57c23 */ /* 0x100fe200080108bf */
[----:B------:R-:W-:Y:S01]  /*4850*/  FADD.FTZ R159, R21, R6 ;  /* 0x00000006159f7221 */ /* 0x000fe20000010000 */
[--C-:B------:R-:W-:Y:S01]  /*4860*/  FFMA.FTZ R13, R14, UR7, -R191.reuse ;  /* 0x000000070e0d7c23 */ /* 0x100fe200080108bf */
[--C-:B------:R-:W-:Y:S01]  /*4870*/  FFMA.FTZ R14, R15, UR7, -R191.reuse ;  /* 0x000000070f0e7c23 */ /* 0x100fe200080108bf */
[----:B------:R-:W-:Y:S01]  /*4880*/  FFMA.FTZ R15, R16, UR7, -R191 ;  /* 0x00000007100f7c23 */ /* 0x000fe200080108bf */
[----:B------:R-:W-:Y:S01]  /*4890*/  FADD.FTZ R6, R22, R159 ;  /* 0x0000009f16067221 */ /* 0x000fe20000010000 */
[----:B------:R-:W0:Y:S01]  /*48a0*/  MUFU.EX2 R7, R7 ;  /* 0x0000000700077308 */ /* 0x000e220000000800 */
[--C-:B------:R-:W-:Y:S01]  /*48b0*/  FFMA.FTZ R16, R17, UR7, -R191.reuse ;  /* 0x0000000711107c23 */ /* 0x100fe200080108bf */
[--C-:B------:R-:W-:Y:S01]  /*48c0*/  FFMA.FTZ R17, R18, UR7, -R191.reuse ;  /* 0x0000000712117c23 */ /* 0x100fe200080108bf */
[----:B------:R-:W-:Y:S01]  /*48d0*/  FADD.FTZ R6, R23, R6 ;  /* 0x0000000617067221 */ /* 0x000fe20000010000 */
[--C-:B------:R-:W-:Y:S01]  /*48e0*/  FFMA.FTZ R18, R158, UR7, -R191.reuse ;  /* 0x000000079e127c23 */ /* 0x100fe200080108bf */
[--C-:B------:R-:W-:Y:S01]  /*48f0*/  FFMA.FTZ R198, R160, UR7, -R191.reuse ;  /* 0x00000007a0c67c23 */ /* 0x100fe200080108bf */
[--C-:B------:R-:W-:Y:S01]  /*4900*/  FFMA.FTZ R185, R163, UR7, -R191.reuse ;  /* 0x00000007a3b97c23 */ /* 0x100fe200080108bf */
[----:B--2---:R-:W-:Y:S01]  /*4910*/  FADD.FTZ R159, R183, R6 ;  /* 0x00000006b79f7221 */ /* 0x004fe20000010000 */
[----:B------:R-:W1:Y:S01]  /*4920*/  MUFU.EX2 R196, R196 ;  /* 0x000000c400c47308 */ /* 0x000e620000000800 */
[--C-:B------:R-:W-:Y:S01]  /*4930*/  FFMA.FTZ R200, R164, UR7, -R191.reuse ;  /* 0x00000007a4c87c23 */ /* 0x100fe200080108bf */
[----:B------:R-:W-:Y:S01]  /*4940*/  FFMA.FTZ R187, R168, UR7, -R191 ;  /* 0x00000007a8bb7c23 */ /* 0x000fe200080108bf */
[----:B---3--:R-:W-:Y:S01]  /*4950*/  FADD.FTZ R6, R186, R159 ;  /* 0x0000009fba067221 */ /* 0x008fe20000010000 */
[--C-:B------:R-:W-:Y:S01]  /*4960*/  FFMA.FTZ R202, R170, UR7, -R191.reuse ;  /* 0x00000007aaca7c23 */ /* 0x100fe200080108bf */
[----:B------:R-:W-:Y:S01]  /*4970*/  FFMA.FTZ R189, R176, UR7, -R191 ;  /* 0x00000007b0bd7c23 */ /* 0x000fe200080108bf */
[----:B------:R-:W-:-:S02]  /*4980*/  IMAD.U32 R176, RZ, RZ, UR26 ;  /* 0x0000001affb07e24 */ /* 0x000fc4000f8e00ff */
[----:B------:R-:W-:Y:S01]  /*4990*/  FADD.FTZ R159, R153, R6 ;  /* 0x00000006999f7221 */ /* 0x000fe20000010000 */
[----:B------:R-:W2:Y:S01]  /*49a0*/  MUFU.EX2 R9, R9 ;  /* 0x0000000900097308 */ /* 0x000ea20000000800 */
[----:B0-----:R-:W-:Y:S01]  /*49b0*/  FFMA.FTZ R5, R192, R5, R7 ;  /* 0x00000005c0057223 */ /* 0x001fe20000010007 */
[----:B------:R-:W-:Y:S01]  /*49c0*/  FFMA.FTZ R204, R169, UR7, -R191 ;  /* 0x00000007a9cc7c23 */ /* 0x000fe200080108bf */
[----:B------:R-:W-:Y:S01]  /*49d0*/  FADD.FTZ R6, R188, R159 ;  /* 0x0000009fbc067221 */ /* 0x000fe20000010000 */
[----:B------:R-:W-:Y:S01]  /*49e0*/  @!P1 IADD3 R152, R176, 0x22840, RZ ;  /* 0x00022840b0989810 */ /* 0x000fe20007ffe0ff */
[----:B------:R-:W-:Y:S01]  /*49f0*/  FFMA.FTZ R19, R19, UR7, -R191 ;  /* 0x0000000713137c23 */ /* 0x000fe200080108bf */
[----:B------:R-:W-:Y:S01]  /*4a00*/  IADD3 R8, -R2, 0xb, RZ ;  /* 0x0000000b02087810 */ /* 0x000fe20007ffe1ff */
[----:B------:R-:W-:Y:S01]  /*4a10*/  FADD.FTZ R159, R155, R6 ;  /* 0x000000069b9f7221 */ /* 0x000fe20000010000 */
[----:B------:R-:W0:Y:S01]  /*4a20*/  MUFU.EX2 R10, R10 ;  /* 0x0000000a000a7308 */ /* 0x000e220000000800 */
[----:B-1----:R-:W-:Y:S01]  /*4a30*/  FADD.FTZ R22, R196, R5 ;  /* 0x00000005c4167221 */ /* 0x002fe20000010000 */
[----:B------:R-:W-:Y:S01]  /*4a40*/  @!P1 PRMT R152, RZ, 0x654, R152 ;  /* 0x00000654ff989816 */ /* 0x000fe20000000098 */
[----:B------:R-:W-:Y:S01]  /*4a50*/  FADD.FTZ R6, R190, R159 ;  /* 0x0000009fbe067221 */ /* 0x000fe20000010000 */
[--C-:B------:R-:W-:Y:S01]  /*4a60*/  FFMA.FTZ R175, R175, UR7, -R191.reuse ;  /* 0x00000007afaf7c23 */ /* 0x100fe200080108bf */
[----:B------:R1:W-:Y:S06]  /*4a70*/  BAR.ARV R8, 0x100 ;  /* 0x000400080000751d */ /* 0x0003ec0000002000 */
[----:B------:R-:W3:Y:S01]  /*4a80*/  MUFU.EX2 R11, R11 ;  /* 0x0000000b000b7308 */ /* 0x000ee20000000800 */
[----:B--2---:R-:W-:Y:S01]  /*4a90*/  FADD.FTZ R5, R9, R22 ;  /* 0x0000001609057221 */ /* 0x004fe20000010000 */
[----:B------:R2:W-:Y:S01]  /*4aa0*/  @!P1 SYNCS.ARRIVE.TRANS64.RED.A1T0 RZ, [R152+URZ], RZ ;  /* 0x000000ff98ff99a7 */ /* 0x0005e2000810043f */
[--C-:B------:R-:W-:Y:S01]  /*4ab0*/  FFMA.FTZ R178, R178, UR7, -R191.reuse ;  /* 0x00000007b2b27c23 */ /* 0x100fe200080108bf */
[----:B------:R-:W-:Y:S01]  /*4ac0*/  FFMA.FTZ R182, R182, UR7, -R191 ;  /* 0x00000007b6b67c23 */ /* 0x000fe200080108bf */
[----:B------:R-:W-:Y:S01]  /*4ad0*/  F2FP.BF16.F32.PACK_AB R160, R190, R155 ;  /* 0x0000009bbea0723e */ /* 0x000fe200000010ff */
[C---:B0-----:R-:W-:Y:S01]  /*4ae0*/  FADD.FTZ R22, R10.reuse, R5 ;  /* 0x000000050a167221 */ /* 0x041fe20000010000 */
[----:B------:R-:W-:Y:S01]  /*4af0*/  F2FP.BF16.F32.PACK_AB R155, R10, R9 ;  /* 0x000000090a9b723e */ /* 0x000fe200000010ff */
[----:B------:R-:W0:Y:S01]  /*4b00*/  MUFU.EX2 R12, R12 ;  /* 0x0000000c000c7308 */ /* 0x000e220000000800 */
[----:B------:R-:W-:Y:S01]  /*4b10*/  F2FP.BF16.F32.PACK_AB R158, R188, R153 ;  /* 0x00000099bc9e723e */ /* 0x000fe200000010ff */
[-C--:B------:R-:W-:Y:S01]  /*4b20*/  FMUL.FTZ R112, R112, R179.reuse ;  /* 0x000000b370707220 */ /* 0x080fe20000410000 */
[----:B--2---:R-:W-:Y:S01]  /*4b30*/  F2FP.BF16.F32.PACK_AB R152, R21, R20 ;  /* 0x000000141598723e */ /* 0x004fe200000010ff */
[-C--:B------:R-:W-:Y:S01]  /*4b40*/  FMUL.FTZ R113, R113, R179.reuse ;  /* 0x000000b371717220 */ /* 0x080fe20000410000 */
[-C--:B------:R-:W-:Y:S01]  /*4b50*/  FMUL.FTZ R116, R116, R179.reuse ;  /* 0x000000b374747220 */ /* 0x080fe20000410000 */
[-C--:B------:R-:W-:Y:S01]  /*4b60*/  FMUL.FTZ R117, R117, R179.reuse ;  /* 0x000000b375757220 */ /* 0x080fe20000410000 */
[-C--:B------:R-:W-:Y:S01]  /*4b70*/  FMUL.FTZ R120, R120, R179.reuse ;  /* 0x000000b378787220 */ /* 0x080fe20000410000 */
[----:B------:R-:W2:Y:S01]  /*4b80*/  MUFU.EX2 R13, R13 ;  /* 0x0000000d000d7308 */ /* 0x000ea20000000800 */
[----:B---3--:R-:W-:Y:S01]  /*4b90*/  FADD.FTZ R5, R11, R22 ;  /* 0x000000160b057221 */ /* 0x008fe20000010000 */
[-C--:B------:R-:W-:Y:S01]  /*4ba0*/  FMUL.FTZ R121, R121, R179.reuse ;  /* 0x000000b379797220 */ /* 0x080fe20000410000 */
[-C--:B------:R-:W-:Y:S01]  /*4bb0*/  FMUL.FTZ R124, R124, R179.reuse ;  /* 0x000000b37c7c7220 */ /* 0x080fe20000410000 */
[-C--:B------:R-:W-:Y:S01]  /*4bc0*/  FMUL.FTZ R125, R125, R179.reuse ;  /* 0x000000b37d7d7220 */ /* 0x080fe20000410000 */
[-C--:B------:R-:W-:Y:S01]  /*4bd0*/  FMUL.FTZ R128, R128, R179.reuse ;  /* 0x000000b380807220 */ /* 0x080fe20000410000 */
[-C--:B------:R-:W-:Y:S01]  /*4be0*/  FMUL.FTZ R129, R129, R179.reuse ;  /* 0x000000b381817220 */ /* 0x080fe20000410000 */
[-C--:B------:R-:W-:Y:S01]  /*4bf0*/  FMUL.FTZ R132, R132, R179.reuse ;  /* 0x000000b384847220 */ /* 0x080fe20000410000 */
[----:B------:R-:W3:Y:S01]  /*4c00*/  MUFU.EX2 R14, R14 ;  /* 0x0000000e000e7308 */ /* 0x000ee20000000800 */
[----:B0-----:R-:W-:Y:S01]  /*4c10*/  FADD.FTZ R22, R12, R5 ;  /* 0x000000050c167221 */ /* 0x001fe20000010000 */
[-C--:B------:R-:W-:Y:S01]  /*4c20*/  FMUL.FTZ R133, R133, R179.reuse ;  /* 0x000000b385857220 */ /* 0x080fe20000410000 */
[-C--:B------:R-:W-:Y:S01]  /*4c30*/  FMUL.FTZ R136, R136, R179.reuse ;  /* 0x000000b388887220 */ /* 0x080fe20000410000 */
[-C--:B------:R-:W-:Y:S01]  /*4c40*/  FMUL.FTZ R137, R137, R179.reuse ;  /* 0x000000b389897220 */ /* 0x080fe20000410000 */
[-C--:B------:R-:W-:Y:S01]  /*4c50*/  FMUL.FTZ R140, R140, R179.reuse ;  /* 0x000000b38c8c7220 */ /* 0x080fe20000410000 */
[-C--:B------:R-:W-:Y:S01]  /*4c60*/  FMUL.FTZ R141, R141, R179.reuse ;  /* 0x000000b38d8d7220 */ /* 0x080fe20000410000 */
[-C--:B------:R-:W-:Y:S01]  /*4c70*/  FMUL.FTZ R144, R144, R179.reuse ;  /* 0x000000b390907220 */ /* 0x080fe20000410000 */
[----:B------:R-:W0:Y:S01]  /*4c80*/  MUFU.EX2 R15, R15 ;  /* 0x0000000f000f7308 */ /* 0x000e220000000800 */
[----:B--2---:R-:W-:Y:S01]  /*4c90*/  FADD.FTZ R5, R13, R22 ;  /* 0x000000160d057221 */ /* 0x004fe20000010000 */
[-C--:B------:R-:W-:Y:S01]  /*4ca0*/  FMUL.FTZ R145, R145, R179.reuse ;  /* 0x000000b391917220 */ /* 0x080fe20000410000 */
[-C--:B------:R-:W-:Y:S01]  /*4cb0*/  FMUL.FTZ R148, R148, R179.reuse ;  /* 0x000000b394947220 */ /* 0x080fe20000410000 */
[----:B------:R-:W-:Y:S01]  /*4cc0*/  FMUL.FTZ R149, R149, R179 ;  /* 0x000000b395957220 */ /* 0x000fe20000410000 */
[----:B------:R-:W-:Y:S01]  /*4cd0*/  F2FP.BF16.F32.PACK_AB R156, R186, R183 ;  /* 0x000000b7ba9c723e */ /* 0x000fe200000010ff */
        /* <DEDUP_REMOVED lines=51> */
[C---:B---3--:R-:W-:Y:S01]  /*5010*/  FADD.FTZ R6, R162.reuse, R159 ;  /* 0x0000009fa2067221 */ /* 0x048fe20000010000 */
[----:B------:R-:W-:Y:S01]  /*5020*/  F2FP.BF16.F32.PACK_AB R162, R162, R157 ;  /* 0x0000009da2a2723e */ /* 0x000fe200000010ff */
        /* <DEDUP_REMOVED lines=30> */
[C---:B0-----:R-:W-:Y:S01]  /*5210*/  FADD.FTZ R6, R166.reuse, R159 ;  /* 0x0000009fa6067221 */ /* 0x041fe20000010000 */
[----:B------:R-:W-:Y:S01]  /*5220*/  F2FP.BF16.F32.PACK_AB R164, R166, R161 ;  /* 0x000000a1a6a4723e */ /* 0x000fe200000010ff */
[-C--:B------:R-:W-:Y:S01]  /*5230*/  FMUL.FTZ R147, R147, R192.reuse ;  /* 0x000000c093937220 */ /* 0x080fe20000410000 */
[-C--:B------:R-:W-:Y:S01]  /*5240*/  FMUL.FTZ R150, R150, R192.reuse ;  /* 0x000000c096967220 */ /* 0x080fe20000410000 */
[----:B------:R-:W-:Y:S01]  /*5250*/  FMUL.FTZ R151, R151, R192 ;  /* 0x000000c097977220 */ /* 0x000fe20000410000 */
[----:B------:R-:W-:-:S02]  /*5260*/  F2FP.BF16.F32.PACK_AB R153, R196, R7 ;  /* 0x00000007c499723e */ /* 0x000fc400000010ff */
[----:B------:R-:W0:Y:S01]  /*5270*/  MUFU.EX2 R200, R200 ;  /* 0x000000c800c87308 */ /* 0x000e220000000800 */
[----:B--2---:R-:W-:Y:S01]  /*5280*/  FADD.FTZ R5, R185, R22 ;  /* 0x00000016b9057221 */ /* 0x004fe20000010000 */
[----:B------:R-:W-:Y:S02]  /*5290*/  F2FP.BF16.F32.PACK_AB R157, R12, R11 ;  /* 0x0000000b0c9d723e */ /* 0x000fe400000010ff */
[----:B------:R-:W-:Y:S02]  /*52a0*/  F2FP.BF16.F32.PACK_AB R161, R16, R15 ;  /* 0x0000000f10a1723e */ /* 0x000fe400000010ff */
[----:B------:R-:W-:Y:S02]  /*52b0*/  F2FP.BF16.F32.PACK_AB R163, R18, R17 ;  /* 0x0000001112a3723e */ /* 0x000fe400000010ff */
[----:B------:R-:W2:Y:S01]  /*52c0*/  MUFU.EX2 R194, R194 ;  /* 0x000000c200c27308 */ /* 0x000ea20000000800 */
[----:B---3--:R-:W-:-:S07]  /*52d0*/  FADD.FTZ R159, R165, R6 ;  /* 0x00000006a59f7221 */ /* 0x008fce0000010000 */
[----:B------:R-:W3:Y:S01]  /*52e0*/  MUFU.EX2 R187, R187 ;  /* 0x000000bb00bb7308 */ /* 0x000ee20000000800 */
[----:B0-----:R-:W-:-:S07]  /*52f0*/  FADD.FTZ R22, R200, R5 ;  /* 0x00000005c8167221 */ /* 0x001fce0000010000 */
[----:B------:R-:W0:Y:S01]  /*5300*/  MUFU.EX2 R167, R167 ;  /* 0x000000a700a77308 */ /* 0x000e220000000800 */
[C---:B--2---:R-:W-:Y:S01]  /*5310*/  FADD.FTZ R6, R194.reuse, R159 ;  /* 0x0000009fc2067221 */ /* 0x044fe20000010000 */
[----:B------:R-:W-:Y:S02]  /*5320*/  F2FP.BF16.F32.PACK_AB R166, R194, R165 ;  /* 0x000000a5c2a6723e */ /* 0x000fe400000010ff */
[----:B------:R-:W-:-:S04]  /*5330*/  F2FP.BF16.F32.PACK_AB R165, R198, R181 ;  /* 0x000000b5c6a5723e */ /* 0x000fc800000010ff */
[----:B------:R-:W2:Y:S01]  /*5340*/  MUFU.EX2 R202, R202 ;  /* 0x000000ca00ca7308 */ /* 0x000ea20000000800 */
[----:B---3--:R-:W-:-:S07]  /*5350*/  FADD.FTZ R5, R187, R22 ;  /* 0x00000016bb057221 */ /* 0x008fce0000010000 */
[----:B------:R-:W3:Y:S01]  /*5360*/  MUFU.EX2 R172, R172 ;  /* 0x000000ac00ac7308 */ /* 0x000ee20000000800 */
[----:B0-----:R-:W-:-:S07]  /*5370*/  FADD.FTZ R159, R167, R6 ;  /* 0x00000006a79f7221 */ /* 0x001fce0000010000 */
[----:B------:R-:W0:Y:S01]  /*5380*/  MUFU.EX2 R189, R189 ;  /* 0x000000bd00bd7308 */ /* 0x000e220000000800 */
[C---:B--2---:R-:W-:Y:S01]  /*5390*/  FADD.FTZ R22, R202.reuse, R5 ;  /* 0x00000005ca167221 */ /* 0x044fe20000010000 */
[----:B------:R-:W-:-:S06]  /*53a0*/  F2FP.BF16.F32.PACK_AB R169, R202, R187 ;  /* 0x000000bbcaa9723e */ /* 0x000fcc00000010ff */
[----:B------:R-:W2:Y:S01]  /*53b0*/  MUFU.EX2 R171, R171 ;  /* 0x000000ab00ab7308 */ /* 0x000ea20000000800 */
[C---:B---3--:R-:W-:Y:S01]  /*53c0*/  FADD.FTZ R6, R172.reuse, R159 ;  /* 0x0000009fac067221 */ /* 0x048fe20000010000 */
[----:B------:R-:W-:Y:S02]  /*53d0*/  F2FP.BF16.F32.PACK_AB R168, R172, R167 ;  /* 0x000000a7aca8723e */ /* 0x000fe400000010ff */
[----:B------:R-:W-:-:S04]  /*53e0*/  F2FP.BF16.F32.PACK_AB R167, R200, R185 ;  /* 0x000000b9c8a7723e */ /* 0x000fc800000010ff */
[----:B------:R-:W3:Y:S01]  /*53f0*/  MUFU.EX2 R204, R204 ;  /* 0x000000cc00cc7308 */ /* 0x000ee20000000800 */
[----:B0-----:R-:W-:-:S07]  /*5400*/  FADD.FTZ R5, R189, R22 ;  /* 0x00000016bd057221 */ /* 0x001fce0000010000 */
[----:B------:R-:W0:Y:S01]  /*5410*/  MUFU.EX2 R174, R174 ;  /* 0x000000ae00ae7308 */ /* 0x000e220000000800 */
[----:B--2---:R-:W-:-:S07]  /*5420*/  FADD.FTZ R159, R171, R6 ;  /* 0x00000006ab9f7221 */ /* 0x004fce0000010000 */
[----:B------:R-:W2:Y:S01]  /*5430*/  MUFU.EX2 R19, R19 ;  /* 0x0000001300137308 */ /* 0x000ea20000000800 */
[----:B---3--:R-:W-:-:S07]  /*5440*/  FADD.FTZ R22, R204, R5 ;  /* 0x00000005cc167221 */ /* 0x008fce0000010000 */
[----:B------:R-:W3:Y:S01]  /*5450*/  MUFU.EX2 R173, R173 ;  /* 0x000000ad00ad7308 */ /* 0x000ee20000000800 */
[C---:B0-----:R-:W-:Y:S01]  /*5460*/  FADD.FTZ R6, R174.reuse, R159 ;  /* 0x0000009fae067221 */ /* 0x041fe20000010000 */
[----:B------:R-:W-:Y:S02]  /*5470*/  F2FP.BF16.F32.PACK_AB R170, R174, R171 ;  /* 0x000000abaeaa723e */ /* 0x000fe400000010ff */
[----:B------:R-:W-:Y:S02]  /*5480*/  F2FP.BF16.F32.PACK_AB R159, R14, R13 ;  /* 0x0000000d0e9f723e */ /* 0x000fe400000010ff */
[----:B------:R-:W-:Y:S02]  /*5490*/  F2FP.BF16.F32.PACK_AB R171, R204, R189 ;  /* 0x000000bdccab723e */ /* 0x000fe400000010ff */
[----:B------:R-:W0:Y:S01]  /*54a0*/  MUFU.EX2 R20, R175 ;  /* 0x000000af00147308 */ /* 0x000e220000000800 */
[----:B--2---:R-:W-:-:S07]  /*54b0*/  FADD.FTZ R5, R19, R22 ;  /* 0x0000001613057221 */ /* 0x004fce0000010000 */
        /* <DEDUP_REMOVED lines=11> */
[----:B0-----:R-:W-:Y:S01]  /*5570*/  FADD.FTZ R21, R177, R6 ;  /* 0x00000006b1157221 */ /* 0x001fe20000010000 */
[C---:B--2---:R-:W-:Y:S01]  /*5580*/  FADD.FTZ R5, R175.reuse, R10 ;  /* 0x0000000aaf057221 */ /* 0x044fe20000010000 */
[----:B------:R-:W-:Y:S02]  /*5590*/  F2FP.BF16.F32.PACK_AB R175, R175, R178 ;  /* 0x000000b2afaf723e */ /* 0x000fe400000010ff */
[C---:B---3--:R-:W-:Y:S01]  /*55a0*/  FADD.FTZ R6, R184.reuse, R21 ;  /* 0x00000015b8067221 */ /* 0x048fe20000010000 */
[----:B------:R-:W-:Y:S01]  /*55b0*/  F2FP.BF16.F32.PACK_AB R174, R184, R177 ;  /* 0x000000b1b8ae723e */ /* 0x000fe200000010ff */
[----:B-1----:R-:W-:Y:S06]  /*55c0*/  @!P0 BRA `(.L_x_28) ;  /* 0x0000000000048947 */ /* 0x002fec0003800000 */
[----:B------:R-:W-:Y:S01]  /*55d0*/  BPT.TRAP 0x1 ;  /* 0x000000040000795c */ /* 0x000fe20000300000 */
.L_x_28:
[----:B------:R-:W-:-:S04]  /*55e0*/  IMAD.U32 R7, RZ, RZ, UR25 ;  /* 0x00000019ff077e24 */ /* 0x000fc8000f8e00ff */
[----:B------:R0:W1:Y:S01]  /*55f0*/  SYNCS.PHASECHK.TRANS64.TRYWAIT P3, [UR26+0x22850], R7 ;  /* 0x02285007ff0075a7 */ /* 0x000062000806015a */
[----:B------:R-:W-:Y:S05]  /*5600*/  @!P0 BRA `(.L_x_29) ;  /* 0x0000000000048947 */ /* 0x000fea0003800000 */
[----:B------:R-:W-:Y:S01]  /*5610*/  BPT.TRAP 0x1 ;  /* 0x000000040000795c */ /* 0x000fe20000300000 */
.L_x_29:
[----:B-1----:R-:W-:Y:S05]  /*5620*/  @P3 BRA `(.L_x_30) ;  /* 0x00000000000c3947 */ /* 0x002fea0003800000 */
[----:B0-----:R-:W-:-:S04]  /*5630*/  IMAD.U32 R7, RZ, RZ, UR25 ;  /* 0x00000019ff077e24 */ /* 0x001fc8000f8e00ff */
[----:B------:R-:W0:Y:S02]  /*5640*/  SYNCS.PHASECHK.TRANS64.TRYWAIT P3, [UR26+0x22850], R7 ;  /* 0x02285007ff0075a7 */ /* 0x000e24000806015a */
[----:B0-----:R-:W-:Y:S05]  /*5650*/  @!P3 BRA `(.L_x_31) ;  /* 0x0000006c00a0b947 */ /* 0x001fea0003800000 */
.L_x_30:
[----:B------:R2:W-:Y:S01]  /*5660*/  BAR.SYNC.DEFER_BLOCKING R0, 0x100 ;  /* 0x000400000000751d */ /* 0x0005e20000010000 */
[----:B------:R-:W-:Y:S01]  /*5670*/  UIMAD UR10, UR5, 0xc00, UR24 ;  /* 0x00000c00050a78a4 */ /* 0x000fe2000f8e0218 */
[----:B0-----:R-:W-:Y:S01]  /*5680*/  @!P1 VIADD R176, R176, 0x22860 ;  /* 0x00022860b0b09836 */ /* 0x001fe20000000000 */
[----:B------:R-:W-:Y:S01]  /*5690*/  MOV R20, R3 ;  /* 0x0000000300147202 */ /* 0x000fe20000000f00 */
[----:B------:R-:W-:Y:S01]  /*56a0*/  IMAD.MOV.U32 R7, RZ, RZ, R4 ;  /* 0x000000ffff077224 */ /* 0x000fe200078e0004 */
[----:B------:R-:W-:Y:S01]  /*56b0*/  UIADD3 UR14, UR10, 0x80, URZ ;  /* 0x000000800a0e7890 */ /* 0x000fe2000fffe03f */
[----:B------:R-:W-:Y:S01]  /*56c0*/  UMOV UR11, 0x40000040 ;  /* 0x40000040000b7882 */ /* 0x000fe20000000000 */
[----:B------:R-:W-:Y:S01]  /*56d0*/  UMOV UR15, 0x40000040 ;  /* 0x40000040000f7882 */ /* 0x000fe20000000000 */
[----:B------:R-:W-:Y:S01]  /*56e0*/  @!P1 PRMT R176, RZ, 0x654, R176 ;  /* 0x00000654ffb09816 */ /* 0x000fe200000000b0 */
[----:B------:R-:W-:-:S06]  /*56f0*/  WARPGROUP.ARRIVE ;  /* 0x00000000000079c5 */ /* 0x000fcc0000000000 */
[----:B------:R-:W-:Y:S01]  /*5700*/  HGMMA.64x256x16.F32.BF16 R24, R152, gdesc[UR8].tnspB, R24, gsb0 ;  /* 0x43e0000898187df0 */ /* 0x000fe20008001818 */
[----:B------:R-:W-:Y:S02]  /*5710*/  UMOV UR11, 0x40000040 ;  /* 0x40000040000b7882 */ /* 0x000fe40000000000 */
[----:B------:R-:W-:Y:S02]  /*5720*/  WARPGROUP.DEPBAR.LE gsb0, 0x0 ;  /* 0x00008000000079c5 */ /* 0x000fe40000010000 */
[----:B------:R-:W-:-:S15]  /*5730*/  WARPGROUP.ARRIVE ;  /* 0x00000000000079c5 */ /* 0x000fde0000000000 */
[----:B------:R-:W-:-:S08]  /*5740*/  NOP ;  /* 0x0000000000007918 */ /* 0x000fd00000000000 */
[----:B------:R-:W-:Y:S01]  /*5750*/  HGMMA.64x256x16.F32.BF16 R24, R156, gdesc[UR12].tnspB, R24, gsb0 ;  /* 0x43e0000c9c187df0 */ /* 0x000fe20008001818 */
[----:B------:R-:W-:Y:S01]  /*5760*/  UIADD3 UR14, UR10, 0x100, URZ ;  /* 0x000001000a0e7890 */ /* 0x000fe2000fffe03f */
[----:B------:R-:W-:Y:S01]  /*5770*/  UMOV UR15, 0x40000040 ;  /* 0x40000040000f7882 */ /* 0x000fe20000000000 */
        /* <DEDUP_REMOVED lines=12> */
[----:B------:R-:W-:Y:S01]  /*5840*/  UIADD3 UR10, UR10, 0x280, URZ ;  /* 0x000002800a0a7890 */ /* 0x000fe2000fffe03f */
[----:B------:R-:W-:Y:S02]  /*5850*/  WARPGROUP.DEPBAR.LE gsb0, 0x0 ;  /* 0x00008000000079c5 */ /* 0x000fe40000010000 */
[----:B------:R-:W-:-:S15]  /*5860*/  WARPGROUP.ARRIVE ;  /* 0x00000000000079c5 */ /* 0x000fde0000000000 */
[----:B------:R-:W-:-:S07]  /*5870*/  NOP ;  /* 0x0000000000007918 */ /* 0x000fce0000000000 */
[----:B------:R-:W-:Y:S03]  /*5880*/  HGMMA.64x256x16.F32.BF16 R24, R168, gdesc[UR12].tnspB, R24, gsb0 ;  /* 0x43e0000ca8187df0 */ /* 0x000fe60008001818 */
[----:B------:R-:W-:Y:S02]  /*5890*/  WARPGROUP.DEPBAR.LE gsb0, 0x0 ;  /* 0x00008000000079c5 */ /* 0x000fe40000010000 */
[----:B------:R-:W-:-:S15]  /*58a0*/  WARPGROUP.ARRIVE ;  /* 0x00000000000079c5 */ /* 0x000fde0000000000 */
[----:B------:R-:W-:-:S08]  /*58b0*/  NOP ;  /* 0x0000000000007918 */ /* 0x000fd00000000000 */
[----:B------:R-:W-:Y:S03]  /*58c0*/  HGMMA.64x256x16.F32.BF16 R24, R172, gdesc[UR8].tnspB, R24, gsb0 ;  /* 0x43e00008ac187df0 */ /* 0x000fe60008001818 */
[----:B------:R-:W-:Y:S02]  /*58d0*/  WARPGROUP.DEPBAR.LE gsb0, 0x0 ;  /* 0x00008000000079c5 */ /* 0x000fe40000010000 */
[----:B------:R2:W-:Y:S01]  /*58e0*/  @!P1 SYNCS.ARRIVE.TRANS64.RED.A1T0 RZ, [R176+URZ], RZ ;  /* 0x000000ffb0ff99a7 */ /* 0x0005e2000810043f */
[----:B------:R-:W-:Y:S05]  /*58f0*/  @P2 BRA `(.L_x_32) ;  /* 0xffffffdc00502947 */ /* 0x000fea000383ffff */
.L_x_23:
[----:B01----:R-:W0:Y:S01]  /*5900*/  SHFL.BFLY PT, R7, R6, 0x2, 0x1f ;  /* 0x0c401f0006077f89 */ /* 0x003e2200000e0000 */
[----:B------:R1:W-:Y:S08]  /*5910*/  BAR.ARV R8, 0x100 ;  /* 0x000400080000751d */ /* 0x0003f00000002000 */
[----:B------:R-:W-:Y:S06]  /*5920*/  BAR.ARV 0x8, 0x180 ;  /* 0x0206000000007b1d */ /* 0x000fec0000002000 */
[----:B-1----:R-:W-:Y:S01]  /*5930*/  MOV R8, UR7 ;  /* 0x0000000700087c02 */ /* 0x002fe20008000f00 */
[----:B------:R-:W1:Y:S01]  /*5940*/  SHFL.BFLY PT, R2, R5, 0x2, 0x1f ;  /* 0x0c401f0005027f89 */ /* 0x000e6200000e0000 */
[----:B------:R-:W-:Y:S01]  /*5950*/  PLOP3.LUT P0, PT, PT, PT, PT, 0x8, 0x0 ;  /* 0x000000000000781c */ /* 0x000fe20003f0e170 */
[----:B0-----:R-:W-:Y:S01]  /*5960*/  FADD.FTZ R7, R7, R6 ;  /* 0x0000000607077221 */ /* 0x001fe20000010000 */
[----:B------:R-:W-:-:S04]  /*5970*/  IMAD.MOV.U32 R6, RZ, RZ, -0x800000 ;  /* 0xff800000ff067424 */ /* 0x000fc800078e00ff */
[----:B--23--:R-:W0:Y:S01]  /*5980*/  SHFL.BFLY PT, R0, R7, 0x1, 0x1f ;  /* 0x0c201f0007007f89 */ /* 0x00ce2200000e0000 */
[----:B-1----:R-:W-:Y:S01]  /*5990*/  FADD.FTZ R2, R2, R5 ;  /* 0x0000000502027221 */ /* 0x002fe20000010000 */
[----:B------:R-:W-:-:S04]  /*59a0*/  IMAD.MOV.U32 R5, RZ, RZ, -0x800000 ;  /* 0xff800000ff057424 */ /* 0x000fc800078e00ff */
[----:B------:R-:W1:Y:S01]  /*59b0*/  SHFL.BFLY PT, R9, R2, 0x1, 0x1f ;  /* 0x0c201f0002097f89 */ /* 0x000e6200000e0000 */
[----:B0-----:R-:W-:Y:S01]  /*59c0*/  FADD.FTZ R12, R7, R0 ;  /* 0x00000000070c7221 */ /* 0x001fe20000010000 */
[----:B------:R-:W-:-:S04]  /*59d0*/  IMAD.MOV.U32 R0, RZ, RZ, RZ ;  /* 0x000000ffff007224 */ /* 0x000fc800078e00ff */
[----:B------:R-:W-:-:S13]  /*59e0*/  FSETP.NE.FTZ.AND P1, PT, R12, RZ, PT ;  /* 0x000000ff0c00720b */ /* 0x000fda0003f35000 */
[----:B------:R-:W0:Y:S01]  /*59f0*/  @P1 MUFU.LG2 R10, R12 ;  /* 0x0000000c000a1308 */ /* 0x000e220000000c00 */
[----:B-1----:R-:W-:Y:S01]  /*5a00*/  FADD.FTZ R13, R2, R9 ;  /* 0x00000009020d7221 */ /* 0x002fe20000010000 */
[----:B------:R-:W-:Y:S02]  /*5a10*/  IMAD.MOV.U32 R9, RZ, RZ, RZ ;  /* 0x000000ffff097224 */ /* 0x000fe400078e00ff */
[----:B------:R-:W-:Y:S02]  /*5a20*/  IMAD.U32 R2, RZ, RZ, UR7 ;  /* 0x00000007ff027e24 */ /* 0x000fe4000f8e00ff */
[----:B------:R-:W-:Y:S02]  /*5a30*/  FSETP.NE.FTZ.AND P2, PT, R13, RZ, PT ;  /* 0x000000ff0d00720b */ /* 0x000fe40003f55000 */
[----:B------:R-:W1:Y:S01]  /*5a40*/  @P1 MUFU.RCP R9, R12 ;  /* 0x0000000c00091308 */ /* 0x000e620000001000 */
[----:B------:R-:W-:Y:S01]  /*5a50*/  @P1 FMUL.FTZ R2, R2, 0.69314718246459960938 ;  /* 0x3f31721802021820 */ /* 0x000fe20000410000 */
[----:B0-----:R-:W-:-:S09]  /*5a60*/  @P1 FMUL.FTZ R7, R10, 0.69314718246459960938 ;  /* 0x3f3172180a071820 */ /* 0x001fd20000410000 */
[----:B------:R-:W0:Y:S01]  /*5a70*/  @P2 MUFU.LG2 R11, R13 ;  /* 0x0000000d000b2308 */ /* 0x000e220000000c00 */
[----:B------:R-:W-:Y:S01]  /*5a80*/  @P2 FMUL.FTZ R8, R8, 0.69314718246459960938 ;  /* 0x3f31721808082820 */ /* 0x000fe20000410000 */
[----:B------:R-:W-:Y:S01]  /*5a90*/  @P1 FFMA.FTZ R6, R2, R3, R7 ;  /* 0x0000000302061223 */ /* 0x000fe20000010007 */
[-C--:B-1----:R-:W-:Y:S01]  /*5aa0*/  FMUL.FTZ R24, R24, R9.reuse ;  /* 0x0000000918187220 */ /* 0x082fe20000410000 */
[----:B------:R-:W-:-:S04]  /*5ab0*/  FMUL.FTZ R25, R25, R9 ;  /* 0x0000000919197220 */ /* 0x000fc80000410000 */
[----:B------:R-:W1:Y:S01]  /*5ac0*/  @P2 MUFU.RCP R0, R13 ;  /* 0x0000000d00002308 */ /* 0x000e620000001000 */
[-C--:B------:R-:W-:Y:S01]  /*5ad0*/  FMUL.FTZ R28, R28, R9.reuse ;  /* 0x000000091c1c7220 */ /* 0x080fe20000410000 */
[-C--:B------:R-:W-:Y:S01]  /*5ae0*/  FMUL.FTZ R29, R29, R9.reuse ;  /* 0x000000091d1d7220 */ /* 0x080fe20000410000 */
[-C--:B------:R-:W-:Y:S01]  /*5af0*/  FMUL.FTZ R32, R32, R9.reuse ;  /* 0x0000000920207220 */ /* 0x080fe20000410000 */
[-C--:B------:R-:W-:Y:S01]  /*5b00*/  FMUL.FTZ R33, R33, R9.reuse ;  /* 0x0000000921217220 */ /* 0x080fe20000410000 */
[-C--:B------:R-:W-:Y:S01]  /*5b10*/  FMUL.FTZ R36, R36, R9.reuse ;  /* 0x0000000924247220 */ /* 0x080fe20000410000 */
[-C--:B------:R-:W-:Y:S01]  /*5b20*/  FMUL.FTZ R37, R37, R9.reuse ;  /* 0x0000000925257220 */ /* 0x080fe20000410000 */
[-C--:B------:R-:W-:Y:S01]  /*5b30*/  FMUL.FTZ R40, R40, R9.reuse ;  /* 0x0000000928287220 */ /* 0x080fe20000410000 */
[-C--:B------:R-:W-:Y:S01]  /*5b40*/  FMUL.FTZ R41, R41, R9.reuse ;  /* 0x0000000929297220 */ /* 0x080fe20000410000 */
[----:B0-----:R-:W-:Y:S01]  /*5b50*/  @P2 FMUL.FTZ R11, R11, 0.69314718246459960938 ;  /* 0x3f3172180b0b2820 */ /* 0x001fe20000410000 */
        /* <DEDUP_REMOVED lines=53> */
[----:B------:R-:W-:Y:S01]  /*5eb0*/  FMUL.FTZ R149, R149, R9 ;  /* 0x0000000995957220 */ /* 0x000fe20000410000 */
[-C--:B-1----:R-:W-:Y:S01]  /*5ec0*/  FMUL.FTZ R26, R26, R0.reuse ;  /* 0x000000001a1a7220 */ /* 0x082fe20000410000 */
        /* <DEDUP_REMOVED lines=63> */
[----:B------:R-:W-:-:S07]  /*62c0*/  @P2 FFMA.FTZ R5, R8, R4, R11 ;  /* 0x0000000408052223 */ /* 0x000fce000001000b */
.L_x_12:
[----:B------:R-:W-:Y:S05]  /*62d0*/  @P0 BRA `(.L_x_33) ;  /* 0x00000020004c0947 */ /* 0x000fea0003800000 */
[----:B------:R-:W0:Y:S01]  /*62e0*/  S2R R0, SR_TID.X ;  /* 0x0000000000007919 */ /* 0x000e220000002100 */
[----:B------:R-:W1:Y:S01]  /*62f0*/  LDC R8, c[0x0][0xbe8] ;  /* 0x0002fa00ff087b82 */ /* 0x000e620000000800 */
[----:B------:R-:W-:Y:S01]  /*6300*/  USHF.R.S32.HI UR7, URZ, 0x1f, UR36 ;  /* 0x0000001f3f077899 */ /* 0x000fe20008011424 */
[----:B------:R-:W-:Y:S01]  /*6310*/  BSSY B0, `(.L_x_34) ;  /* 0x000014b000007945 */ /* 0x000fe20003800000 */
[----:B------:R-:W2:Y:S01]  /*6320*/  S2R R16, SR_CTAID.X ;  /* 0x0000000000107919 */ /* 0x000ea20000002500 */
[----:B------:R-:W-:Y:S02]  /*6330*/  ULDC.64 UR8, c[0x0][0xbd0] ;  /* 0x0002f40000087ab9 */ /* 0x000fe40000000a00 */
[----:B------:R-:W-:Y:S02]  /*6340*/  UIMAD UR6, UR7, UR8, URZ ;  /* 0x00000008070672a4 */ /* 0x000fe4000f8e023f */
[----:B------:R-:W3:Y:S01]  /*6350*/  S2UR UR12, SR_CTAID.Z ;  /* 0x00000000000c79c3 */ /* 0x000ee20000002700 */
[----:B------:R-:W-:-:S02]  /*6360*/  UIMAD.WIDE.U32 UR4, UR36, UR8, URZ ;  /* 0x00000008240472a5 */ /* 0x000fc4000f8e003f */
[----:B------:R-:W-:-:S03]  /*6370*/  UIMAD UR6, UR36, UR9, UR6 ;  /* 0x00000009240672a4 */ /* 0x000fc6000f8e0206 */
[----:B------:R-:W-:Y:S01]  /*6380*/  ULDC.64 UR8, c[0x0][0xb38] ;  /* 0x0002ce0000087ab9 */ /* 0x000fe20000000a00 */
[----:B------:R-:W-:Y:S01]  /*6390*/  UIADD3 UR6, UR5, UR6, URZ ;  /* 0x0000000605067290 */ /* 0x000fe2000fffe03f */
[----:B------:R-:W4:Y:S01]  /*63a0*/  LDC.64 R18, c[0x0][0xbd8] ;  /* 0x0002f600ff127b82 */ /* 0x000f220000000a00 */
[----:B------:R-:W-:-:S07]  /*63b0*/  UIMAD UR7, UR7, UR8, URZ ;  /* 0x00000008070772a4 */ /* 0x000fce000f8e023f */
[----:B------:R-:W-:Y:S01]  /*63c0*/  BAR.SYNC.DEFER_BLOCKING 0x1, 0x100 ;  /* 0x0044000000007b1d */ /* 0x000fe20000010000 */
[----:B-1----:R-:W-:-:S07]  /*63d0*/  ISETP.NE.AND P0, PT, R8, 0x1, PT ;  /* 0x000000010800780c */ /* 0x002fce0003f05270 */
[----:B------:R-:W1:Y:S01]  /*63e0*/  S2UR UR11, SR_CTAID.Y ;  /* 0x00000000000b79c3 */ /* 0x000e620000002600 */
[----:B0-----:R-:W-:Y:S01]  /*63f0*/  VIADD R14, R0, 0xffffff80 ;  /* 0xffffff80000e7836 */ /* 0x001fe20000000000 */
[----:B---3--:R-:W-:-:S06]  /*6400*/  USHF.R.S32.HI UR10, URZ, 0x1f, UR12 ;  /* 0x0000001f3f0a7899 */ /* 0x008fcc000801140c */
[----:B------:R-:W1:Y:S01]  /*6410*/  LDC R23, c[0x0][0xc50] ;  /* 0x00031400ff177b82 */ /* 0x000e620000000800 */
[----:B------:R-:W-:-:S04]  /*6420*/  SHF.R.S32.HI R7, RZ, 0x1f, R14 ;  /* 0x0000001fff077819 */ /* 0x000fc8000001140e */
[----:B------:R-:W-:-:S03]  /*6430*/  LEA.HI R2, R7, R14, RZ, 0x7 ;  /* 0x0000000e07027211 */ /* 0x000fc600078f38ff */
[----:B------:R-:W0:Y:S01]  /*6440*/  LDC.64 R20, c[0x0][0xb40] ;  /* 0x0002d000ff147b82 */ /* 0x000e220000000a00 */
[----:B------:R-:W-:Y:S02]  /*6450*/  LEA.HI R7, R7, R14, RZ, 0x2 ;  /* 0x0000000e07077211 */ /* 0x000fe400078f10ff */
[----:B------:R-:W-:Y:S02]  /*6460*/  LOP3.LUT R3, R2, 0xffffff80, RZ, 0xc0, !PT ;  /* 0xffffff8002037812 */ /* 0x000fe400078ec0ff */
[----:B------:R-:W-:Y:S02]  /*6470*/  SHF.R.S32.HI R9, RZ, 0x7, R2 ;  /* 0x00000007ff097819 */ /* 0x000fe40000011402 */
[----:B------:R-:W-:Y:S01]  /*6480*/  LOP3.LUT R7, R7, 0xfffffffc, RZ, 0xc0, !PT ;  /* 0xfffffffc07077812 */ /* 0x000fe200078ec0ff */
[----:B------:R-:W-:Y:S01]  /*6490*/  IMAD.IADD R0, R14, 0x1, -R3 ;  /* 0x000000010e007824 */ /* 0x000fe200078e0a03 */
[----:B------:R-:W-:Y:S01]  /*64a0*/  LEA.HI R2, R2, R9, RZ, 0x1 ;  /* 0x0000000902027211 */ /* 0x000fe200078f08ff */
[----:B------:R-:W3:Y:S02]  /*64b0*/  @P0 LDC R17, c[0x0][0xbf0] ;  /* 0x0002fc00ff110b82 */ /* 0x000ee40000000800 */
[----:B------:R-:W-:Y:S01]  /*64c0*/  IMAD.IADD R7, R14, 0x1, -R7 ;  /* 0x000000010e077824 */ /* 0x000fe200078e0a07 */
[----:B------:R-:W-:-:S02]  /*64d0*/  SHF.R.S32.HI R11, RZ, 0x1f, R0 ;  /* 0x0000001fff0b7819 */ /* 0x000fc40000011400 */
[----:B------:R-:W-:Y:S02]  /*64e0*/  LOP3.LUT R2, R2, 0x3fffffe, RZ, 0xc0, !PT ;  /* 0x03fffffe02027812 */ /* 0x000fe400078ec0ff */
[----:B------:R-:W-:Y:S01]  /*64f0*/  LEA.HI R10, R11, R0, RZ, 0x2 ;  /* 0x000000000b0a7211 */ /* 0x000fe200078f10ff */
[----:B------:R-:W5:Y:S03]  /*6500*/  @P0 LDC R14, c[0x0][0xbec] ;  /* 0x0002fb00ff0e0b82 */ /* 0x000f660000000800 */
[--C-:B------:R-:W-:Y:S02]  /*6510*/  SHF.R.S32.HI R3, RZ, 0x2, R10.reuse ;  /* 0x00000002ff037819 */ /* 0x100fe4000001140a */
[----:B------:R-:W-:-:S03]  /*6520*/  SHF.R.S32.HI R4, RZ, 0x1f, R10 ;  /* 0x0000001fff047819 */ /* 0x000fc6000001140a */
[----:B------:R-:W3:Y:S01]  /*6530*/  @P0 LDC R22, c[0x0][0xbec] ;  /* 0x0002fb00ff160b82 */ /* 0x000ee20000000800 */
[----:B------:R-:W-:-:S04]  /*6540*/  LEA.HI R4, R4, R3, RZ, 0x3 ;  /* 0x0000000304047211 */ /* 0x000fc800078f18ff */
[----:B------:R-:W-:Y:S02]  /*6550*/  LOP3.LUT R12, R4, 0xfffffff8, RZ, 0xc0, !PT ;  /* 0xfffffff8040c7812 */ /* 0x000fe400078ec0ff */
[----:B------:R-:W-:Y:S01]  /*6560*/  IADD3 R4, R9, -R2, RZ ;  /* 0x8000000209047210 */ /* 0x000fe20007ffe0ff */
[----:B------:R-:W3:Y:S01]  /*6570*/  @P0 LDC R153, c[0x0][0xbf0] ;  /* 0x0002fc00ff990b82 */ /* 0x000ee20000000800 */
[----:B------:R-:W-:Y:S01]  /*6580*/  LEA.HI R9, R7, R7, RZ, 0x1 ;  /* 0x0000000707097211 */ /* 0x000fe200078f08ff */
[----:B------:R-:W-:Y:S01]  /*6590*/  IMAD.IADD R3, R3, 0x1, -R12 ;  /* 0x0000000103037824 */ /* 0x000fe200078e0a0c */
[----:B------:R-:W-:Y:S02]  /*65a0*/  LEA.HI R2, R11, R0, RZ, 0x5 ;  /* 0x000000000b027211 */ /* 0x000fe400078f28ff */
[----:B------:R-:W-:Y:S02]  /*65b0*/  LOP3.LUT R12, R9, 0x1ffffffe, RZ, 0xc0, !PT ;  /* 0x1ffffffe090c7812 */ /* 0x000fe400078ec0ff */
[----:B------:R-:W-:-:S03]  /*65c0*/  SHF.R.S32.HI R2, RZ, 0x5, R2 ;  /* 0x00000005ff027819 */ /* 0x000fc60000011402 */
[----:B------:R-:W-:Y:S02]  /*65d0*/  IMAD.IADD R12, R7, 0x1, -R12 ;  /* 0x00000001070c7824 */ /* 0x000fe400078e0a0c */
[----:B------:R-:W-:Y:S01]  /*65e0*/  IMAD R7, R2, 0x10, R3 ;  /* 0x0000001002077824 */ /* 0x000fe200078e0203 */
[----:B------:R-:W-:Y:S01]  /*65f0*/  MOV R3, UR5 ;  /* 0x0000000500037c02 */ /* 0x000fe20008000f00 */
[----:B------:R-:W-:Y:S01]  /*6600*/  IMAD.U32 R2, RZ, RZ, UR4 ;  /* 0x00000004ff027e24 */ /* 0x000fe2000f8e00ff */
[----:B------:R-:W-:Y:S01]  /*6610*/  UIMAD.WIDE.U32 UR4, UR36, UR8, URZ ;  /* 0x00000008240472a5 */ /* 0x000fe2000f8e003f */
[----:B------:R-:W-:Y:S02]  /*6620*/  IMAD R9, R4, 0x40, R7 ;  /* 0x0000004004097824 */ /* 0x000fe400078e0207 */
[----:B------:R-:W-:Y:S01]  /*6630*/  IMAD.U32 R3, RZ, RZ, UR6 ;  /* 0x00000006ff037e24 */ /* 0x000fe2000f8e00ff */
[----:B------:R-:W-:Y:S01]  /*6640*/  UIMAD UR6, UR36, UR9, UR7 ;  /* 0x00000009240672a4 */ /* 0x000fe2000f8e0207 */
[----:B------:R-:W-:-:S02]  /*6650*/  IMAD R12, R12, 0x8, R9 ;  /* 0x000000080c0c7824 */ /* 0x000fc400078e0209 */
[----:B----4-:R-:W-:Y:S01]  /*6660*/  IMAD R4, R18, UR10, RZ ;  /* 0x0000000a12047c24 */ /* 0x010fe2000f8e02ff */
[----:B------:R-:W-:Y:S01]  /*6670*/  UIADD3 UR6, UR5, UR6, URZ ;  /* 0x0000000605067290 */ /* 0x000fe2000fffe03f */
[----:B--2---:R-:W-:Y:S01]  /*6680*/  IMAD R7, R16, 0x80, R12 ;  /* 0x0000008010077824 */ /* 0x004fe200078e020c */
[----:B------:R-:W-:Y:S01]  /*6690*/  MOV R12, UR4 ;  /* 0x00000004000c7c02 */ /* 0x000fe20008000f00 */
[----:B------:R-:W-:Y:S01]  /*66a0*/  IMAD.WIDE.U32 R2, R18, UR12, R2 ;  /* 0x0000000c12027c25 */ /* 0x000fe2000f8e0002 */
[----:B------:R-:W-:-:S03]  /*66b0*/  ULDC.64 UR8, c[0x0][0xb28] ;  /* 0x0002ca0000087ab9 */ /* 0x000fc60000000a00 */
[----:B------:R-:W-:Y:S02]  /*66c0*/  IMAD R18, RZ, RZ, -UR36 ;  /* 0x80000024ff127e24 */ /* 0x000fe4000f8e02ff */
[----:B------:R-:W-:Y:S02]  /*66d0*/  IMAD R15, R19, UR12, R4 ;  /* 0x0000000c130f7c24 */ /* 0x000fe4000f8e0204 */
[----:B-----5:R-:W-:-:S03]  /*66e0*/  @P0 IMAD.HI.U32 R4, R7, R14, RZ ;  /* 0x0000000e07040227 */ /* 0x020fc600078e00ff */
[----:B------:R-:W-:Y:S01]  /*66f0*/  IADD3 R3, R3, R15, RZ ;  /* 0x0000000f03037210 */ /* 0x000fe20007ffe0ff */
[----:B------:R-:W-:Y:S01]  /*6700*/  IMAD.U32 R13, RZ, RZ, UR5 ;  /* 0x00000005ff0d7e24 */ /* 0x000fe2000f8e00ff */
[----:B------:R-:W-:Y:S01]  /*6710*/  ULDC.64 UR4, c[0x0][0xbe0] ;  /* 0x0002f80000047ab9 */ /* 0x000fe20000000a00 */
[C---:B0-----:R-:W-:Y:S02]  /*6720*/  IMAD R14, R20.reuse, UR10, RZ ;  /* 0x0000000a140e7c24 */ /* 0x041fe4000f8e02ff */
[----:B-1----:R-:W-:Y:S02]  /*6730*/  IMAD R23, R23, R18, UR11 ;  /* 0x0000000b17177e24 */ /* 0x002fe4000f8e0212 */
[----:B------:R-:W-:Y:S01]  /*6740*/  IMAD.U32 R13, RZ, RZ, UR6 ;  /* 0x00000006ff0d7e24 */ /* 0x000fe2000f8e00ff */
[----:B------:R-:W-:Y:S01]  /*6750*/  ULDC.64 UR6, c[0x0][0xb48] ;  /* 0x0002d20000067ab9 */ /* 0x000fe20000000a00 */
[----:B------:R-:W-:Y:S01]  /*6760*/  IMAD.MOV.U32 R11, RZ, RZ, R7 ;  /* 0x000000ffff0b7224 */ /* 0x000fe200078e0007 */
[----:B---3--:R-:W-:Y:S01]  /*6770*/  @P0 SHF.R.U32.HI R11, RZ, R17, R4 ;  /* 0x00000011ff0b0219 */ /* 0x008fe20000011604 */
[----:B------:R-:W-:Y:S01]  /*6780*/  IMAD R17, R21, UR12, R14 ;  /* 0x0000000c15117c24 */ /* 0x000fe2000f8e020e */
[----:B------:R-:W-:Y:S01]  /*6790*/  SHF.R.S32.HI R14, RZ, 0x1f, R23 ;  /* 0x0000001fff0e7819 */ /* 0x000fe20000011417 */
[----:B------:R-:W-:-:S04]  /*67a0*/  IMAD.WIDE.U32 R12, R20, UR12, R12 ;  /* 0x0000000c140c7c25 */ /* 0x000fc8000f8e000c */
[----:B------:R-:W-:-:S04]  /*67b0*/  @P0 IMAD.HI.U32 R22, R7, R22, RZ ;  /* 0x0000001607160227 */ /* 0x000fc800078e00ff */
[----:B------:R-:W-:Y:S02]  /*67c0*/  IMAD.IADD R13, R13, 0x1, R17 ;  /* 0x000000010d0d7824 */ /* 0x000fe400078e0211 */
[----:B------:R-:W-:Y:S01]  /*67d0*/  IMAD.MOV.U32 R15, RZ, RZ, R7 ;  /* 0x000000ffff0f7224 */ /* 0x000fe200078e0007 */
[----:B------:R-:W-:Y:S01]  /*67e0*/  @P0 SHF.R.U32.HI R15, RZ, R153, R22 ;  /* 0x00000099ff0f0219 */ /* 0x000fe20000011616 */
[C---:B------:R-:W-:Y:S02]  /*67f0*/  IMAD R4, R14.reuse, UR4, RZ ;  /* 0x000000040e047c24 */ /* 0x040fe4000f8e02ff */
[----:B------:R-:W-:Y:S02]  /*6800*/  IMAD R17, R14, UR6, RZ ;  /* 0x000000060e117c24 */ /* 0x000fe4000f8e02ff */
[----:B------:R-:W-:-:S04]  /*6810*/  IMAD.WIDE.U32 R2, R23, UR4, R2 ;  /* 0x0000000417027c25 */ /* 0x000fc8000f8e0002 */
[----:B------:R-:W-:Y:S01]  /*6820*/  IMAD R14, R23, UR5, R4 ;  /* 0x00000005170e7c24 */ /* 0x000fe2000f8e0204 */
[----:B------:R-:W-:Y:S01]  /*6830*/  IADD3 R2, P0, R11, R2, RZ ;  /* 0x000000020b027210 */ /* 0x000fe20007f1e0ff */
[C---:B------:R-:W-:Y:S01]  /*6840*/  IMAD R19, R23.reuse, UR7, R17 ;  /* 0x0000000717137c24 */ /* 0x040fe2000f8e0211 */
[--C-:B------:R-:W-:Y:S01]  /*6850*/  SHF.R.S32.HI R17, RZ, 0x1f, R11.reuse ;  /* 0x0000001fff117819 */ /* 0x100fe2000001140b */
[----:B------:R-:W-:Y:S01]  /*6860*/  IMAD.MOV R11, RZ, RZ, -R11 ;  /* 0x000000ffff0b7224 */ /* 0x000fe200078e0a0b */
[----:B------:R-:W-:Y:S01]  /*6870*/  SHF.R.S32.HI R4, RZ, 0x1f, R15 ;  /* 0x0000001fff047819 */ /* 0x000fe2000001140f */
[----:B------:R-:W-:Y:S01]  /*6880*/  ULDC.64 UR4, c[0x0][0xb30] ;  /* 0x0002cc0000047ab9 */ /* 0x000fe20000000a00 */
[----:B------:R-:W-:Y:S01]  /*6890*/  IMAD.WIDE.U32 R12, R23, UR6, R12 ;  /* 0x00000006170c7c25 */ /* 0x000fe2000f8e000c */
[----:B------:R-:W-:Y:S01]  /*68a0*/  IADD3.X R3, R17, R3, R14, P0, !PT ;  /* 0x0000000311037210 */ /* 0x000fe200007fe40e */
[----:B------:R-:W-:Y:S02]  /*68b0*/  ULDC.64 UR6, c[0x0][0xbc8] ;  /* 0x0002f20000067ab9 */ /* 0x000fe40000000a00 */
[----:B------:R-:W-:Y:S01]  /*68c0*/  IMAD.MOV R18, RZ, RZ, -R15 ;  /* 0x000000ffff127224 */ /* 0x000fe200078e0a0f */
[----:B------:R-:W-:Y:S01]  /*68d0*/  IADD3 R13, R13, R19, RZ ;  /* 0x000000130d0d7210 */ /* 0x000fe20007ffe0ff */
[----:B------:R-:W-:-:S02]  /*68e0*/  IMAD R4, R4, UR4, RZ ;  /* 0x0000000404047c24 */ /* 0x000fc4000f8e02ff */
[C-C-:B------:R-:W-:Y:S02]  /*68f0*/  IMAD R11, R8.reuse, R11, R7.reuse ;  /* 0x0000000b080b7224 */ /* 0x140fe400078e0207 */
[----:B------:R-:W-:Y:S02]  /*6900*/  IMAD R7, R8, R18, R7 ;  /* 0x0000001208077224 */ /* 0x000fe400078e0207 */
[C---:B------:R-:W-:Y:S01]  /*6910*/  IMAD R17, R15.reuse, UR5, R4 ;  /* 0x000000050f117c24 */ /* 0x040fe2000f8e0204 */
[----:B------:R-:W-:Y:S01]  /*6920*/  SHF.R.S32.HI R4, RZ, 0x1f, R11 ;  /* 0x0000001fff047819 */ /* 0x000fe2000001140b */
[----:B------:R-:W-:Y:S01]  /*6930*/  IMAD.WIDE.U32 R12, R15, UR4, R12 ;  /* 0x000000040f0c7c25 */ /* 0x000fe2000f8e000c */
[----:B------:R-:W-:Y:S01]  /*6940*/  SHF.R.S32.HI R14, RZ, 0x1f, R7 ;  /* 0x0000001fff0e7819 */ /* 0x000fe20000011407 */
[----:B------:R-:W0:Y:S01]  /*6950*/  S2UR UR5, SR_CgaCtaId ;  /* 0x00000000000579c3 */ /* 0x000e220000008800 */
[----:B------:R-:W-:Y:S01]  /*6960*/  UMOV UR4, 0x400 ;  /* 0x0000040000047882 */ /* 0x000fe20000000000 */
[----:B------:R-:W-:-:S02]  /*6970*/  IMAD R4, R4, UR6, RZ ;  /* 0x0000000604047c24 */ /* 0x000fc4000f8e02ff */
[----:B------:R-:W-:Y:S02]  /*6980*/  IMAD.IADD R13, R13, 0x1, R17 ;  /* 0x000000010d0d7824 */ /* 0x000fe400078e0211 */
[----:B------:R-:W-:Y:S02]  /*6990*/  IMAD R14, R14, UR8, RZ ;  /* 0x000000080e0e7c24 */ /* 0x000fe4000f8e02ff */
[C---:B------:R-:W-:Y:S02]  /*69a0*/  IMAD R15, R11.reuse, UR7, R4 ;  /* 0x000000070b0f7c24 */ /* 0x040fe4000f8e0204 */
[----:B------:R-:W-:Y:S01]  /*69b0*/  IMAD.WIDE.U32 R2, R11, UR6, R2 ;  /* 0x000000060b027c25 */ /* 0x000fe2000f8e0002 */
[----:B------:R-:W-:-:S03]  /*69c0*/  ULDC.64 UR6, c[0x0][0xba8] ;  /* 0x0002ea0000067ab9 */ /* 0x000fc60000000a00 */
[C---:B------:R-:W-:Y:S01]  /*69d0*/  IMAD R11, R7.reuse, UR9, R14 ;  /* 0x00000009070b7c24 */ /* 0x040fe2000f8e020e */
[----:B------:R-:W-:Y:S01]  /*69e0*/  LEA R17, P0, R2, UR6, 0x2 ;  /* 0x0000000602117c11 */ /* 0x000fe2000f8010ff */
[----:B------:R-:W-:Y:S01]  /*69f0*/  IMAD.WIDE.U32 R12, R7, UR8, R12 ;  /* 0x00000008070c7c25 */ /* 0x000fe2000f8e000c */
[----:B------:R-:W-:Y:S01]  /*6a00*/  ULDC.64 UR8, c[0x0][0xb00] ;  /* 0x0002c00000087ab9 */ /* 0x000fe20000000a00 */
[----:B------:R-:W-:Y:S02]  /*6a10*/  ULDC UR6, c[0x0][0xa88] ;  /* 0x0002a20000067ab9 */ /* 0x000fe40000000800 */
[----:B------:R-:W-:Y:S01]  /*6a20*/  IMAD.IADD R3, R3, 0x1, R15 ;  /* 0x0000000103037824 */ /* 0x000fe200078e020f */
[----:B------:R-:W-:Y:S01]  /*6a30*/  LEA R4, P1, R12, UR8, 0x2 ;  /* 0x000000080c047c11 */ /* 0x000fe2000f8210ff */
[----:B------:R-:W-:Y:S01]  /*6a40*/  IMAD.IADD R7, R13, 0x1, R11 ;  /* 0x000000010d077824 */ /* 0x000fe200078e020b */
[----:B------:R-:W-:Y:S01]  /*6a50*/  SHFL.IDX PT, R14, R17, 0x1, 0x1c1f ;  /* 0x003c1f00110e7f89 */ /* 0x000fe200000e0000 */
[----:B------:R-:W-:Y:S01]  /*6a60*/  IMAD R11, R16, 0x80, R9 ;  /* 0x00000080100b7824 */ /* 0x000fe200078e0209 */
[----:B------:R-:W-:Y:S01]  /*6a70*/  LEA.HI.X R18, R2, UR7, R3, 0x2, P0 ;  /* 0x0000000702127c11 */ /* 0x000fe200080f1403 */
[----:B0-----:R-:W-:Y:S01]  /*6a80*/  ULEA UR4, UR5, UR4, 0x18 ;  /* 0x0000000405047291 */ /* 0x001fe2000f8ec03f */
[----:B------:R-:W-:Y:S01]  /*6a90*/  LEA.HI.X R7, R12, UR9, R7, 0x2, P1 ;  /* 0x000000090c077c11 */ /* 0x000fe200088f1407 */
[----:B------:R-:W-:Y:S01]  /*6aa0*/  IMAD R8, R8, UR6, RZ ;  /* 0x0000000608087c24 */ /* 0x000fe2000f8e02ff */
[----:B------:R0:W-:Y:S01]  /*6ab0*/  SHFL.IDX PT, R12, R17, RZ, 0x1c1f ;  /* 0x001c1fff110c7589 */ /* 0x0001e200000e0000 */
[----:B------:R-:W-:Y:S01]  /*6ac0*/  LOP3.LUT P0, RZ, R0, 0x3, RZ, 0xc0, !PT ;  /* 0x0000000300ff7812 */ /* 0x000fe2000780c0ff */
[----:B------:R-:W-:Y:S01]  /*6ad0*/  UIADD3 UR4, UR4, 0x22820, URZ ;  /* 0x0002282004047890 */ /* 0x000fe2000fffe03f */
[C---:B------:R-:W-:Y:S01]  /*6ae0*/  IADD3 R9, R11.reuse, 0x8, RZ ;  /* 0x000000080b097810 */ /* 0x040fe20007ffe0ff */
[----:B------:R-:W1:Y:S01]  /*6af0*/  SHFL.IDX PT, R13, R18, RZ, 0x1c1f ;  /* 0x001c1fff120d7589 */ /* 0x000e6200000e0000 */
[-C--:B------:R-:W-:Y:S01]  /*6b00*/  ISETP.GE.OR P1, PT, R11, R8.reuse, P0 ;  /* 0x000000080b00720c */ /* 0x080fe20000726670 */
[----:B------:R-:W-:Y:S01]  /*6b10*/  UPRMT UR4, URZ, 0x654, UR4 ;  /* 0x000006543f047896 */ /* 0x000fe20008000004 */
[-C--:B------:R-:W-:Y:S01]  /*6b20*/  ISETP.GE.OR P0, PT, R9, R8.reuse, P0 ;  /* 0x000000080900720c */ /* 0x080fe20000706670 */
[----:B------:R-:W2:Y:S01]  /*6b30*/  SHFL.IDX PT, R15, R18, 0x1, 0x1c1f ;  /* 0x003c1f00120f7f89 */ /* 0x000ea200000e0000 */
[----:B------:R-:W-:-:S02]  /*6b40*/  ISETP.GE.AND P2, PT, R11, R8, PT ;  /* 0x000000080b00720c */ /* 0x000fc40003f46270 */
[----:B0-----:R-:W-:Y:S01]  /*6b50*/  LOP3.LUT R17, R10, 0x7ffffffc, RZ, 0xc0, !PT ;  /* 0x7ffffffc0a117812 */ /* 0x001fe200078ec0ff */
[----:B------:R0:W3:Y:S03]  /*6b60*/  SHFL.IDX PT, R2, R4, RZ, 0x1c1f ;  /* 0x001c1fff04027589 */ /* 0x0000e600000e0000 */
[----:B------:R-:W-:Y:S01]  /*6b70*/  SYNCS.ARRIVE.TRANS64.RED.A1T0 RZ, [UR4], RZ ;  /* 0x000000ffffff79a7 */ /* 0x000fe20008100404 */
[----:B------:R-:W-:Y:S01]  /*6b80*/  IMAD.IADD R0, R0, 0x1, -R17 ;  /* 0x0000000100007824 */ /* 0x000fe200078e0a11 */
[----:B------:R0:W4:Y:S03]  /*6b90*/  SHFL.IDX PT, R3, R7, RZ, 0x1c1f ;  /* 0x001c1fff07037589 */ /* 0x00012600000e0000 */
[----:B------:R-:W-:Y:S01]  /*6ba0*/  IMAD.SHL.U32 R0, R0, 0x2, RZ ;  /* 0x0000000200007824 */ /* 0x000fe200078e00ff */
[----:B-1----:R0:W-:Y:S04]  /*6bb0*/  @!P1 ST.E desc[UR44][R12.64], R6 ;  /* 0x000000060c009985 */ /* 0x0021e8000c10192c */
[----:B--2---:R0:W-:Y:S01]  /*6bc0*/  @!P0 ST.E desc[UR44][R14.64], R5 ;  /* 0x000000050e008985 */ /* 0x0041e2000c10192c */
[----:B------:R-:W-:Y:S05]  /*6bd0*/  @P2 BRA `(.L_x_35) ;  /* 0x0000000800f82947 */ /* 0x000fea0003800000 */
[C---:B0-----:R-:W-:Y:S01]  /*6be0*/  VIADD R5, R0.reuse, 0x8 ;  /* 0x0000000800057836 */ /* 0x041fe20000000000 */
[----:B------:R-:W-:Y:S01]  /*6bf0*/  ULDC UR4, c[0x0][0xac8] ;  /* 0x0002b20000047ab9 */ /* 0x000fe20000000800 */
[C---:B------:R-:W-:Y:S01]  /*6c00*/  VIADD R6, R0.reuse, 0x10 ;  /* 0x0000001000067836 */ /* 0x040fe20000000000 */
[C---:B------:R-:W-:Y:S01]  /*6c10*/  IADD3 R10, R0.reuse, 0x18, RZ ;  /* 0x00000018000a7810 */ /* 0x040fe20007ffe0ff */
[C---:B------:R-:W-:Y:S01]  /*6c20*/  VIADD R18, R0.reuse, 0x20 ;  /* 0x0000002000127836 */ /* 0x040fe20000000000 */
[----:B------:R-:W-:Y:S01]  /*6c30*/  ISETP.GE.AND P3, PT, R5, UR4, PT ;  /* 0x0000000405007c0c */ /* 0x000fe2000bf66270 */
[----:B------:R-:W-:Y:S01]  /*6c40*/  VIADD R19, R0, 0x28 ;  /* 0x0000002800137836 */ /* 0x000fe20000000000 */
[----:B------:R-:W-:Y:S01]  /*6c50*/  ISETP.GE.AND P4, PT, R6, UR4, PT ;  /* 0x0000000406007c0c */ /* 0x000fe2000bf86270 */
[----:B------:R-:W-:Y:S01]  /*6c60*/  VIADD R21, R0, 0x48 ;  /* 0x0000004800157836 */ /* 0x000fe20000000000 */
[----:B------:R-:W-:Y:S01]  /*6c70*/  ISETP.GE.AND P5, PT, R10, UR4, PT ;  /* 0x000000040a007c0c */ /* 0x000fe2000bfa6270 */
[C---:B------:R-:W-:Y:S01]  /*6c80*/  VIADD R22, R0.reuse, 0x50 ;  /* 0x0000005000167836 */ /* 0x040fe20000000000 */
[C---:B------:R-:W-:Y:S01]  /*6c90*/  ISETP.GE.AND P2, PT, R0.reuse, UR4, PT ;  /* 0x0000000400007c0c */ /* 0x040fe2000bf46270 */
[----:B------:R-:W-:Y:S01]  /*6ca0*/  VIADD R23, R0, 0x58 ;  /* 0x0000005800177836 */ /* 0x000fe20000000000 */
[----:B------:R-:W-:-:S02]  /*6cb0*/  ISETP.GE.AND P0, PT, R18, UR4, PT ;  /* 0x0000000412007c0c */ /* 0x000fc4000bf06270 */
[----:B------:R-:W-:Y:S02]  /*6cc0*/  ISETP.GE.AND P1, PT, R19, UR4, PT ;  /* 0x0000000413007c0c */ /* 0x000fe4000bf26270 */
[----:B------:R-:W-:Y:S02]  /*6cd0*/  IADD3 R20, R0, 0x40, RZ ;  /* 0x0000004000147810 */ /* 0x000fe40007ffe0ff */
[----:B------:R-:W-:Y:S02]  /*6ce0*/  @!P3 LEA.HI R5, R5, R5, RZ, 0x1 ;  /* 0x000000050505b211 */ /* 0x000fe400078f08ff */
[----:B------:R-:W-:Y:S02]  /*6cf0*/  @!P4 LEA.HI R6, R6, R6, RZ, 0x1 ;  /* 0x000000060606c211 */ /* 0x000fe400078f08ff */
[----:B------:R-:W-:Y:S02]  /*6d00*/  @!P5 LEA.HI R10, R10, R10, RZ, 0x1 ;  /* 0x0000000a0a0ad211 */ /* 0x000fe400078f08ff */
[----:B------:R-:W-:-:S02]  /*6d10*/  @!P3 LOP3.LUT R5, R5, 0xfffffffe, RZ, 0xc0, !PT ;  /* 0xfffffffe0505b812 */ /* 0x000fc400078ec0ff */
[----:B------:R-:W-:Y:S01]  /*6d20*/  @!P4 LOP3.LUT R15, R6, 0xfffffffe, RZ, 0xc0, !PT ;  /* 0xfffffffe060fc812 */ /* 0x000fe200078ec0ff */
[----:B------:R-:W-:Y:S01]  /*6d30*/  VIADD R6, R0, 0x38 ;  /* 0x0000003800067836 */ /* 0x000fe20000000000 */
[----:B------:R-:W-:Y:S01]  /*6d40*/  @!P5 LOP3.LUT R17, R10, 0xfffffffe, RZ, 0xc0, !PT ;  /* 0xfffffffe0a11d812 */ /* 0x000fe200078ec0ff */
[--C-:B---34-:R-:W-:Y:S01]  /*6d50*/  @!P2 IMAD.WIDE R10, R0, 0x4, R2.reuse ;  /* 0x00000004000aa825 */ /* 0x118fe200078e0202 */
[----:B------:R-:W-:Y:S02]  /*6d60*/  ISETP.GE.AND P6, PT, R22, UR4, PT ;  /* 0x0000000416007c0c */ /* 0x000fe4000bfc6270 */
[----:B------:R-:W-:Y:S01]  /*6d70*/  @!P0 LEA.HI R18, R18, R18, RZ, 0x1 ;  /* 0x0000001212128211 */ /* 0x000fe200078f08ff */
[--C-:B------:R-:W-:Y:S01]  /*6d80*/  @!P3 IMAD.WIDE R12, R5, 0x4, R2.reuse ;  /* 0x00000004050cb825 */ /* 0x100fe200078e0202 */
[----:B------:R0:W-:Y:S01]  /*6d90*/  @!P2 ST.E.64 desc[UR44][R10.64], R24 ;  /* 0x000000180a00a985 */ /* 0x0001e2000c101b2c */
[----:B------:R-:W-:Y:S02]  /*6da0*/  @!P1 LEA.HI R19, R19, R19, RZ, 0x1 ;  /* 0x0000001313139211 */ /* 0x000fe400078f08ff */
[----:B------:R-:W-:Y:S01]  /*6db0*/  VIADD R5, R0, 0x30 ;  /* 0x0000003000057836 */ /* 0x000fe20000000000 */
[----:B------:R1:W-:Y:S01]  /*6dc0*/  @!P3 ST.E.64 desc[UR44][R12.64], R28 ;  /* 0x0000001c0c00b985 */ /* 0x0003e2000c101b2c */
[----:B------:R-:W-:Y:S01]  /*6dd0*/  @!P4 IMAD.WIDE R14, R15, 0x4, R2 ;  /* 0x000000040f0ec825 */ /* 0x000fe200078e0202 */
[----:B------:R-:W-:-:S02]  /*6de0*/  ISETP.GE.AND P3, PT, R6, UR4, PT ;  /* 0x0000000406007c0c */ /* 0x000fc4000bf66270 */
[----:B------:R-:W-:Y:S01]  /*6df0*/  ISETP.GE.AND P2, PT, R5, UR4, PT ;  /* 0x0000000405007c0c */ /* 0x000fe2000bf46270 */
[----:B------:R-:W-:Y:S01]  /*6e00*/  @!P5 IMAD.WIDE R16, R17, 0x4, R2 ;  /* 0x000000041110d825 */ /* 0x000fe200078e0202 */
[----:B------:R2:W-:Y:S01]  /*6e10*/  @!P4 ST.E.64 desc[UR44][R14.64], R32 ;  /* 0x000000200e00c985 */ /* 0x0005e2000c101b2c */
[----:B------:R-:W-:Y:S02]  /*6e20*/  ISETP.GE.AND P4, PT, R20, UR4, PT ;  /* 0x0000000414007c0c */ /* 0x000fe4000bf86270 */
[----:B------:R-:W-:Y:S01]  /*6e30*/  @!P6 LEA.HI R22, R22, R22, RZ, 0x1 ;  /* 0x000000161616e211 */ /* 0x000fe200078f08ff */
[----:B------:R3:W-:Y:S01]  /*6e40*/  @!P5 ST.E.64 desc[UR44][R16.64], R36 ;  /* 0x000000241000d985 */ /* 0x0007e2000c101b2c */
[----:B------:R-:W-:Y:S01]  /*6e50*/  ISETP.GE.AND P5, PT, R21, UR4, PT ;  /* 0x0000000415007c0c */ /* 0x000fe2000bfa6270 */
[----:B0-----:R-:W-:Y:S01]  /*6e60*/  VIADD R24, R0, 0x60 ;  /* 0x0000006000187836 */ /* 0x001fe20000000000 */
[----:B------:R-:W-:Y:S02]  /*6e70*/  @!P0 LOP3.LUT R11, R18, 0xfffffffe, RZ, 0xc0, !PT ;  /* 0xfffffffe120b8812 */ /* 0x000fe400078ec0ff */
[----:B-1----:R-:W-:-:S02]  /*6e80*/  @!P1 LOP3.LUT R13, R19, 0xfffffffe, RZ, 0xc0, !PT ;  /* 0xfffffffe130d9812 */ /* 0x002fc400078ec0ff */
[----:B------:R-:W-:Y:S01]  /*6e90*/  @!P2 LEA.HI R5, R5, R5, RZ, 0x1 ;  /* 0x000000050505a211 */ /* 0x000fe200078f08ff */
[--C-:B------:R-:W-:Y:S01]  /*6ea0*/  @!P0 IMAD.WIDE R10, R11, 0x4, R2.reuse ;  /* 0x000000040b0a8825 */ /* 0x100fe200078e0202 */
[----:B------:R-:W-:Y:S02]  /*6eb0*/  @!P3 LEA.HI R6, R6, R6, RZ, 0x1 ;  /* 0x000000060606b211 */ /* 0x000fe400078f08ff */
[----:B------:R-:W-:Y:S01]  /*6ec0*/  @!P4 LEA.HI R20, R20, R20, RZ, 0x1 ;  /* 0x000000141414c211 */ /* 0x000fe200078f08ff */
[----:B------:R-:W-:Y:S01]  /*6ed0*/  @!P1 IMAD.WIDE R12, R13, 0x4, R2 ;  /* 0x000000040d0c9825 */ /* 0x000fe200078e0202 */
[----:B------:R-:W-:Y:S01]  /*6ee0*/  @!P2 LOP3.LUT R5, R5, 0xfffffffe, RZ, 0xc0, !PT ;  /* 0xfffffffe0505a812 */ /* 0x000fe200078ec0ff */
[----:B------:R0:W-:Y:S01]  /*6ef0*/  @!P0 ST.E.64 desc[UR44][R10.64], R40 ;  /* 0x000000280a008985 */ /* 0x0001e2000c101b2c */
[----:B------:R-:W-:Y:S02]  /*6f00*/  @!P5 LEA.HI R21, R21, R21, RZ, 0x1 ;  /* 0x000000151515d211 */ /* 0x000fe400078f08ff */
[----:B--2---:R-:W-:Y:S01]  /*6f10*/  @!P3 LOP3.LUT R15, R6, 0xfffffffe, RZ, 0xc0, !PT ;  /* 0xfffffffe060fb812 */ /* 0x004fe200078ec0ff */
[----:B------:R1:W-:Y:S01]  /*6f20*/  @!P1 ST.E.64 desc[UR44][R12.64], R44 ;  /* 0x0000002c0c009985 */ /* 0x0003e2000c101b2c */
[----:B---3--:R-:W-:Y:S01]  /*6f30*/  @!P4 LOP3.LUT R17, R20, 0xfffffffe, RZ, 0xc0, !PT ;  /* 0xfffffffe1411c812 */ /* 0x008fe200078ec0ff */
[C---:B------:R-:W-:Y:S01]  /*6f40*/  VIADD R6, R0.reuse, 0x70 ;  /* 0x0000007000067836 */ /* 0x040fe20000000000 */
[----:B------:R-:W-:Y:S01]  /*6f50*/  @!P5 LOP3.LUT R21, R21, 0xfffffffe, RZ, 0xc0, !PT ;  /* 0xfffffffe1515d812 */ /* 0x000fe200078ec0ff */
[----:B------:R-:W-:Y:S01]  /*6f60*/  VIADD R20, R0, 0x78 ;  /* 0x0000007800147836 */ /* 0x000fe20000000000 */
[----:B------:R-:W-:Y:S01]  /*6f70*/  @!P6 LOP3.LUT R19, R22, 0xfffffffe, RZ, 0xc0, !PT ;  /* 0xfffffffe1613e812 */ /* 0x000fe200078ec0ff */
[----:B------:R-:W-:Y:S01]  /*6f80*/  VIADD R22, R0, 0x88 ;  /* 0x0000008800167836 */ /* 0x000fe20000000000 */
[----:B------:R-:W-:-:S02]  /*6f90*/  ISETP.GE.AND P1, PT, R23, UR4, PT ;  /* 0x0000000417007c0c */ /* 0x000fc4000bf26270 */
[----:B------:R-:W-:Y:S01]  /*6fa0*/  ISETP.GE.AND P0, PT, R24, UR4, PT ;  /* 0x0000000418007c0c */ /* 0x000fe2000bf06270 */
[----:B0-----:R-:W-:Y:S01]  /*6fb0*/  @!P2 IMAD.WIDE R10, R5, 0x4, R2 ;  /* 0x00000004050aa825 */ /* 0x001fe200078e0202 */
[----:B------:R-:W-:-:S03]  /*6fc0*/  IADD3 R5, R0, 0x68, RZ ;  /* 0x0000006800057810 */ /* 0x000fc60007ffe0ff */
[--C-:B-1----:R-:W-:Y:S01]  /*6fd0*/  @!P3 IMAD.WIDE R12, R15, 0x4, R2.reuse ;  /* 0x000000040f0cb825 */ /* 0x102fe200078e0202 */
[----:B------:R0:W-:Y:S01]  /*6fe0*/  @!P2 ST.E.64 desc[UR44][R10.64], R48 ;  /* 0x000000300a00a985 */ /* 0x0001e2000c101b2c */
[----:B------:R-:W-:Y:S02]  /*6ff0*/  ISETP.GE.AND P2, PT, R5, UR4, PT ;  /* 0x0000000405007c0c */ /* 0x000fe4000bf46270 */
[--C-:B------:R-:W-:Y:S01]  /*7000*/  @!P4 IMAD.WIDE R14, R17, 0x4, R2.reuse ;  /* 0x00000004110ec825 */ /* 0x100fe200078e0202 */
[----:B------:R1:W-:Y:S01]  /*7010*/  @!P3 ST.E.64 desc[UR44][R12.64], R52 ;  /* 0x000000340c00b985 */ /* 0x0003e2000c101b2c */
[----:B------:R-:W-:Y:S02]  /*7020*/  ISETP.GE.AND P3, PT, R22, UR4, PT ;  /* 0x0000000416007c0c */ /* 0x000fe4000bf66270 */
[----:B------:R-:W-:Y:S01]  /*7030*/  @!P5 IMAD.WIDE R16, R21, 0x4, R2 ;  /* 0x000000041510d825 */ /* 0x000fe200078e0202 */
[----:B------:R2:W-:Y:S01]  /*7040*/  @!P4 ST.E.64 desc[UR44][R14.64], R56 ;  /* 0x000000380e00c985 */ /* 0x0005e2000c101b2c */
[----:B------:R-:W-:-:S02]  /*7050*/  @!P1 LEA.HI R23, R23, R23, RZ, 0x1 ;  /* 0x0000001717179211 */ /* 0x000fc400078f08ff */
[----:B------:R-:W-:Y:S01]  /*7060*/  @!P6 IMAD.WIDE R18, R19, 0x4, R2 ;  /* 0x000000041312e825 */ /* 0x000fe200078e0202 */
[----:B------:R3:W-:Y:S01]  /*7070*/  @!P5 ST.E.64 desc[UR44][R16.64], R60 ;  /* 0x0000003c1000d985 */ /* 0x0007e2000c101b2c */
[----:B------:R-:W-:Y:S02]  /*7080*/  ISETP.GE.AND P5, PT, R20, UR4, PT ;  /* 0x0000000414007c0c */ /* 0x000fe4000bfa6270 */
[----:B------:R-:W-:Y:S01]  /*7090*/  VIADD R21, R0, 0x80 ;  /* 0x0000008000157836 */ /* 0x000fe20000000000 */
[----:B------:R4:W-:Y:S01]  /*70a0*/  @!P6 ST.E.64 desc[UR44][R18.64], R64 ;  /* 0x000000401200e985 */ /* 0x0009e2000c101b2c */
[----:B------:R-:W-:Y:S02]  /*70b0*/  ISETP.GE.AND P6, PT, R6, UR4, PT ;  /* 0x0000000406007c0c */ /* 0x000fe4000bfc6270 */
[----:B------:R-:W-:Y:S02]  /*70c0*/  @!P0 LEA.HI R24, R24, R24, RZ, 0x1 ;  /* 0x0000001818188211 */ /* 0x000fe400078f08ff */
[----:B------:R-:W-:-:S02]  /*70d0*/  ISETP.GE.AND P4, PT, R21, UR4, PT ;  /* 0x0000000415007c0c */ /* 0x000fc4000bf86270 */
[----:B0-----:R-:W-:Y:S02]  /*70e0*/  @!P1 LOP3.LUT R11, R23, 0xfffffffe, RZ, 0xc0, !PT ;  /* 0xfffffffe170b9812 */ /* 0x001fe400078ec0ff */
[----:B-1----:R-:W-:Y:S01]  /*70f0*/  @!P0 LOP3.LUT R13, R24, 0xfffffffe, RZ, 0xc0, !PT ;  /* 0xfffffffe180d8812 */ /* 0x002fe200078ec0ff */
[----:B------:R-:W-:Y:S01]  /*7100*/  VIADD R24, R0, 0x98 ;  /* 0x0000009800187836 */ /* 0x000fe20000000000 */
[----:B------:R-:W-:Y:S01]  /*7110*/  @!P2 LEA.HI R5, R5, R5, RZ, 0x1 ;  /* 0x000000050505a211 */ /* 0x000fe200078f08ff */
[--C-:B------:R-:W-:Y:S01]  /*7120*/  @!P1 IMAD.WIDE R10, R11, 0x4, R2.reuse ;  /* 0x000000040b0a9825 */ /* 0x100fe200078e0202 */
[----:B------:R-:W-:Y:S02]  /*7130*/  @!P5 LEA.HI R20, R20, R20, RZ, 0x1 ;  /* 0x000000141414d211 */ /* 0x000fe400078f08ff */
[----:B------:R-:W-:Y:S01]  /*7140*/  @!P6 LEA.HI R6, R6, R6, RZ, 0x1 ;  /* 0x000000060606e211 */ /* 0x000fe200078f08ff */
[----:B------:R-:W-:Y:S01]  /*7150*/  @!P0 IMAD.WIDE R12, R13, 0x4, R2 ;  /* 0x000000040d0c8825 */ /* 0x000fe200078e0202 */
[----:B------:R-:W-:Y:S01]  /*7160*/  @!P2 LOP3.LUT R5, R5, 0xfffffffe, RZ, 0xc0, !PT ;  /* 0xfffffffe0505a812 */ /* 0x000fe200078ec0ff */
[----:B------:R0:W-:Y:S01]  /*7170*/  @!P1 ST.E.64 desc[UR44][R10.64], R68 ;  /* 0x000000440a009985 */ /* 0x0001e2000c101b2c */
[----:B------:R-:W-:-:S02]  /*7180*/  @!P4 LEA.HI R21, R21, R21, RZ, 0x1 ;  /* 0x000000151515c211 */ /* 0x000fc400078f08ff */
[----:B------:R-:W-:Y:S01]  /*7190*/  @!P3 LEA.HI R22, R22, R22, RZ, 0x1 ;  /* 0x000000161616b211 */ /* 0x000fe200078f08ff */
[----:B------:R1:W-:Y:S01]  /*71a0*/  @!P0 ST.E.64 desc[UR44][R12.64], R72 ;  /* 0x000000480c008985 */ /* 0x0003e2000c101b2c */
[----:B--2---:R-:W-:Y:S01]  /*71b0*/  @!P6 LOP3.LUT R15, R6, 0xfffffffe, RZ, 0xc0, !PT ;  /* 0xfffffffe060fe812 */ /* 0x004fe200078ec0ff */
[----:B------:R-:W-:Y:S01]  /*71c0*/  VIADD R6, R0, 0xa8 ;  /* 0x000000a800067836 */ /* 0x000fe20000000000 */
[----:B---3--:R-:W-:Y:S01]  /*71d0*/  @!P5 LOP3.LUT R17, R20, 0xfffffffe, RZ, 0xc0, !PT ;  /* 0xfffffffe1411d812 */ /* 0x008fe200078ec0ff */
[C---:B------:R-:W-:Y:S01]  /*71e0*/  VIADD R20, R0.reuse, 0xb0 ;  /* 0x000000b000147836 */ /* 0x040fe20000000000 */
[----:B------:R-:W-:Y:S02]  /*71f0*/  @!P4 LOP3.LUT R21, R21, 0xfffffffe, RZ, 0xc0, !PT ;  /* 0xfffffffe1515c812 */ /* 0x000fe400078ec0ff */
[----:B------:R-:W-:Y:S02]  /*7200*/  IADD3 R23, R0, 0x90, RZ ;  /* 0x0000009000177810 */ /* 0x000fe40007ffe0ff */
[----:B----4-:R-:W-:Y:S01]  /*7210*/  @!P3 LOP3.LUT R19, R22, 0xfffffffe, RZ, 0xc0, !PT ;  /* 0xfffffffe1613b812 */ /* 0x010fe200078ec0ff */
[----:B0-----:R-:W-:Y:S01]  /*7220*/  @!P2 IMAD.WIDE R10, R5, 0x4, R2 ;  /* 0x00000004050aa825 */ /* 0x001fe200078e0202 */
[----:B------:R-:W-:-:S02]  /*7230*/  ISETP.GE.AND P0, PT, R23, UR4, PT ;  /* 0x0000000417007c0c */ /* 0x000fc4000bf06270 */
[----:B------:R-:W-:Y:S01]  /*7240*/  ISETP.GE.AND P1, PT, R24, UR4, PT ;  /* 0x0000000418007c0c */ /* 0x000fe2000bf26270 */
[----:B------:R-:W-:Y:S01]  /*7250*/  VIADD R5, R0, 0xa0 ;  /* 0x000000a000057836 */ /* 0x000fe20000000000 */
[----:B------:R0:W-:Y:S01]  /*7260*/  @!P2 ST.E.64 desc[UR44][R10.64], R76 ;  /* 0x0000004c0a00a985 */ /* 0x0001e2000c101b2c */
[----:B-1----:R-:W-:-:S03]  /*7270*/  @!P6 IMAD.WIDE R12, R15, 0x4, R2 ;  /* 0x000000040f0ce825 */ /* 0x002fc600078e0202 */
[----:B------:R-:W-:Y:S01]  /*7280*/  ISETP.GE.AND P2, PT, R5, UR4, PT ;  /* 0x0000000405007c0c */ /* 0x000fe2000bf46270 */
[--C-:B------:R-:W-:Y:S01]  /*7290*/  @!P5 IMAD.WIDE R14, R17, 0x4, R2.reuse ;  /* 0x00000004110ed825 */ /* 0x100fe200078e0202 */
[----:B------:R1:W-:Y:S03]  /*72a0*/  @!P6 ST.E.64 desc[UR44][R12.64], R80 ;  /* 0x000000500c00e985 */ /* 0x0003e6000c101b2c */
[--C-:B------:R-:W-:Y:S01]  /*72b0*/  @!P4 IMAD.WIDE R16, R21, 0x4, R2.reuse ;  /* 0x000000041510c825 */ /* 0x100fe200078e0202 */
[----:B------:R2:W-:Y:S01]  /*72c0*/  @!P5 ST.E.64 desc[UR44][R14.64], R84 ;  /* 0x000000540e00d985 */ /* 0x0005e2000c101b2c */
[----:B------:R-:W-:Y:S02]  /*72d0*/  IADD3 R21, R0, 0xb8, RZ ;  /* 0x000000b800157810 */ /* 0x000fe40007ffe0ff */
[----:B------:R-:W-:Y:S01]  /*72e0*/  @!P3 IMAD.WIDE R18, R19, 0x4, R2 ;  /* 0x000000041312b825 */ /* 0x000fe200078e0202 */
[----:B------:R3:W-:Y:S01]  /*72f0*/  @!P4 ST.E.64 desc[UR44][R16.64], R88 ;  /* 0x000000581000c985 */ /* 0x0007e2000c101b2c */
[----:B------:R-:W-:-:S02]  /*7300*/  ISETP.GE.AND P4, PT, R20, UR4, PT ;  /* 0x0000000414007c0c */ /* 0x000fc4000bf86270 */
[----:B------:R-:W-:Y:S01]  /*7310*/  VIADD R22, R0, 0xc0 ;  /* 0x000000c000167836 */ /* 0x000fe20000000000 */
[----:B------:R4:W-:Y:S01]  /*7320*/  @!P3 ST.E.64 desc[UR44][R18.64], R92 ;  /* 0x0000005c1200b985 */ /* 0x0009e2000c101b2c */
[----:B------:R-:W-:Y:S02]  /*7330*/  ISETP.GE.AND P3, PT, R6, UR4, PT ;  /* 0x0000000406007c0c */ /* 0x000fe4000bf66270 */
[----:B------:R-:W-:Y:S02]  /*7340*/  ISETP.GE.AND P5, PT, R21, UR4, PT ;  /* 0x0000000415007c0c */ /* 0x000fe4000bfa6270 */
[----:B------:R-:W-:Y:S02]  /*7350*/  ISETP.GE.AND P6, PT, R22, UR4, PT ;  /* 0x0000000416007c0c */ /* 0x000fe4000bfc6270 */
[----:B------:R-:W-:Y:S02]  /*7360*/  @!P0 LEA.HI R23, R23, R23, RZ, 0x1 ;  /* 0x0000001717178211 */ /* 0x000fe400078f08ff */
[----:B------:R-:W-:-:S02]  /*7370*/  @!P1 LEA.HI R24, R24, R24, RZ, 0x1 ;  /* 0x0000001818189211 */ /* 0x000fc400078f08ff */
[----:B------:R-:W-:Y:S02]  /*7380*/  @!P2 LEA.HI R5, R5, R5, RZ, 0x1 ;  /* 0x000000050505a211 */ /* 0x000fe400078f08ff */
[----:B0-----:R-:W-:Y:S02]  /*7390*/  @!P0 LOP3.LUT R11, R23, 0xfffffffe, RZ, 0xc0, !PT ;  /* 0xfffffffe170b8812 */ /* 0x001fe400078ec0ff */
[----:B-1----:R-:W-:Y:S02]  /*73a0*/  @!P1 LOP3.LUT R13, R24, 0xfffffffe, RZ, 0xc0, !PT ;  /* 0xfffffffe180d9812 */ /* 0x002fe400078ec0ff */
[----:B------:R-:W-:Y:S01]  /*73b0*/  @!P2 LOP3.LUT R5, R5, 0xfffffffe, RZ, 0xc0, !PT ;  /* 0xfffffffe0505a812 */ /* 0x000fe200078ec0ff */
[--C-:B------:R-:W-:Y:S01]  /*73c0*/  @!P0 IMAD.WIDE R10, R11, 0x4, R2.reuse ;  /* 0x000000040b0a8825 */ /* 0x100fe200078e0202 */
[----:B------:R-:W-:Y:S02]  /*73d0*/  @!P3 LEA.HI R6, R6, R6, RZ, 0x1 ;  /* 0x000000060606b211 */ /* 0x000fe400078f08ff */
[----:B------:R-:W-:Y:S01]  /*73e0*/  @!P4 LEA.HI R20, R20, R20, RZ, 0x1 ;  /* 0x000000141414c211 */ /* 0x000fe200078f08ff */
[--C-:B------:R-:W-:Y:S01]  /*73f0*/  @!P1 IMAD.WIDE R12, R13, 0x4, R2.reuse ;  /* 0x000000040d0c9825 */ /* 0x100fe200078e0202 */
[----:B------:R-:W-:Y:S01]  /*7400*/  @!P6 LEA.HI R22, R22, R22, RZ, 0x1 ;  /* 0x000000161616e211 */ /* 0x000fe200078f08ff */
[----:B------:R0:W-:Y:S01]  /*7410*/  @!P0 ST.E.64 desc[UR44][R10.64], R96 ;  /* 0x000000600a008985 */ /* 0x0001e2000c101b2c */
[----:B------:R-:W-:Y:S01]  /*7420*/  @!P5 LEA.HI R21, R21, R21, RZ, 0x1 ;  /* 0x000000151515d211 */ /* 0x000fe200078f08ff */
[--C-:B--2---:R-:W-:Y:S01]  /*7430*/  @!P2 IMAD.WIDE R14, R5, 0x4, R2.reuse ;  /* 0x00000004050ea825 */ /* 0x104fe200078e0202 */
[----:B---3--:R-:W-:Y:S01]  /*7440*/  @!P3 LOP3.LUT R17, R6, 0xfffffffe, RZ, 0xc0, !PT ;  /* 0xfffffffe0611b812 */ /* 0x008fe200078ec0ff */
[----:B------:R1:W-:Y:S01]  /*7450*/  @!P1 ST.E.64 desc[UR44][R12.64], R100 ;  /* 0x000000640c009985 */ /* 0x0003e2000c101b2c */
[----:B----4-:R-:W-:Y:S01]  /*7460*/  @!P4 LOP3.LUT R19, R20, 0xfffffffe, RZ, 0xc0, !PT ;  /* 0xfffffffe1413c812 */ /* 0x010fe200078ec0ff */
[----:B------:R-:W-:Y:S01]  /*7470*/  VIADD R6, R0, 0xd0 ;  /* 0x000000d000067836 */ /* 0x000fe20000000000 */
[----:B------:R-:W-:Y:S01]  /*7480*/  @!P6 LOP3.LUT R5, R22, 0xfffffffe, RZ, 0xc0, !PT ;  /* 0xfffffffe1605e812 */ /* 0x000fe200078ec0ff */
[----:B------:R2:W-:Y:S01]  /*7490*/  @!P2 ST.E.64 desc[UR44][R14.64], R104 ;  /* 0x000000680e00a985 */ /* 0x0005e2000c101b2c */
[----:B------:R-:W-:Y:S01]  /*74a0*/  @!P5 LOP3.LUT R21, R21, 0xfffffffe, RZ, 0xc0, !PT ;  /* 0xfffffffe1515d812 */ /* 0x000fe200078ec0ff */
[----:B------:R-:W-:Y:S01]  /*74b0*/  VIADD R20, R0, 0xd8 ;  /* 0x000000d800147836 */ /* 0x000fe20000000000 */
[----:B------:R-:W-:Y:S01]  /*74c0*/  ISETP.GE.AND P1, PT, R6, UR4, PT ;  /* 0x0000000406007c0c */ /* 0x000fe2000bf26270 */
[----:B0-----:R-:W-:-:S03]  /*74d0*/  @!P3 IMAD.WIDE R10, R17, 0x4, R2 ;  /* 0x00000004110ab825 */ /* 0x001fc600078e0202 */
[----:B------:R-:W-:Y:S01]  /*74e0*/  ISETP.GE.AND P2, PT, R20, UR4, PT ;  /* 0x0000000414007c0c */ /* 0x000fe2000bf46270 */
[--C-:B-1----:R-:W-:Y:S01]  /*74f0*/  @!P4 IMAD.WIDE R12, R19, 0x4, R2.reuse ;  /* 0x00000004130cc825 */ /* 0x102fe200078e0202 */
[----:B------:R0:W-:Y:S03]  /*7500*/  @!P3 ST.E.64 desc[UR44][R10.64], R108 ;  /* 0x0000006c0a00b985 */ /* 0x0001e6000c101b2c */
[----:B------:R-:W-:Y:S01]  /*7510*/  @!P6 IMAD.WIDE R18, R5, 0x4, R2 ;  /* 0x000000040512e825 */ /* 0x000fe200078e0202 */
[----:B------:R1:W-:Y:S03]  /*7520*/  @!P4 ST.E.64 desc[UR44][R12.64], R112 ;  /* 0x000000700c00c985 */ /* 0x0003e6000c101b2c */
[----:B------:R-:W-:Y:S01]  /*7530*/  @!P1 LEA.HI R6, R6, R6, RZ, 0x1 ;  /* 0x0000000606069211 */ /* 0x000fe200078f08ff */
[----:B------:R-:W-:-:S02]  /*7540*/  VIADD R5, R0, 0xc8 ;  /* 0x000000c800057836 */ /* 0x000fc40000000000 */
[----:B------:R-:W-:Y:S01]  /*7550*/  @!P5 IMAD.WIDE R16, R21, 0x4, R2 ;  /* 0x000000041510d825 */ /* 0x000fe200078e0202 */
[C---:B------:R-:W-:Y:S02]  /*7560*/  IADD3 R21, R0.reuse, 0xe0, RZ ;  /* 0x000000e000157810 */ /* 0x040fe40007ffe0ff */
[----:B------:R-:W-:Y:S01]  /*7570*/  ISETP.GE.AND P0, PT, R5, UR4, PT ;  /* 0x0000000405007c0c */ /* 0x000fe2000bf06270 */
[C---:B--2---:R-:W-:Y:S01]  /*7580*/  VIADD R14, R0.reuse, 0xe8 ;  /* 0x000000e8000e7836 */ /* 0x044fe20000000000 */
[----:B------:R2:W-:Y:S01]  /*7590*/  @!P5 ST.E.64 desc[UR44][R16.64], R116 ;  /* 0x000000741000d985 */ /* 0x0005e2000c101b2c */
[C---:B------:R-:W-:Y:S01]  /*75a0*/  VIADD R15, R0.reuse, 0xf0 ;  /* 0x000000f0000f7836 */ /* 0x040fe20000000000 */
[----:B------:R-:W-:Y:S01]  /*75b0*/  ISETP.GE.AND P3, PT, R21, UR4, PT ;  /* 0x0000000415007c0c */ /* 0x000fe2000bf66270 */
[----:B0-----:R-:W-:Y:S01]  /*75c0*/  VIADD R11, R0, 0xf8 ;  /* 0x000000f8000b7836 */ /* 0x001fe20000000000 */
[----:B------:R0:W-:Y:S01]  /*75d0*/  @!P6 ST.E.64 desc[UR44][R18.64], R120 ;  /* 0x000000781200e985 */ /* 0x0001e2000c101b2c */
[----:B------:R-:W-:-:S02]  /*75e0*/  ISETP.GE.AND P4, PT, R14, UR4, PT ;  /* 0x000000040e007c0c */ /* 0x000fc4000bf86270 */
[----:B------:R-:W-:Y:S02]  /*75f0*/  ISETP.GE.AND P5, PT, R15, UR4, PT ;  /* 0x000000040f007c0c */ /* 0x000fe4000bfa6270 */
[----:B------:R-:W-:Y:S02]  /*7600*/  ISETP.GE.AND P6, PT, R11, UR4, PT ;  /* 0x000000040b007c0c */ /* 0x000fe4000bfc6270 */
[----:B------:R-:W-:Y:S02]  /*7610*/  @!P0 LEA.HI R5, R5, R5, RZ, 0x1 ;  /* 0x0000000505058211 */ /* 0x000fe400078f08ff */
[----:B------:R-:W-:Y:S02]  /*7620*/  @!P2 LEA.HI R20, R20, R20, RZ, 0x1 ;  /* 0x000000141414a211 */ /* 0x000fe400078f08ff */
[----:B------:R-:W-:Y:S02]  /*7630*/  @!P3 LEA.HI R21, R21, R21, RZ, 0x1 ;  /* 0x000000151515b211 */ /* 0x000fe400078f08ff */
[----:B------:R-:W-:-:S02]  /*7640*/  @!P0 LOP3.LUT R5, R5, 0xfffffffe, RZ, 0xc0, !PT ;  /* 0xfffffffe05058812 */ /* 0x000fc400078ec0ff */
[----:B------:R-:W-:Y:S02]  /*7650*/  @!P4 LEA.HI R14, R14, R14, RZ, 0x1 ;  /* 0x0000000e0e0ec211 */ /* 0x000fe400078f08ff */
[----:B------:R-:W-:Y:S02]  /*7660*/  @!P5 LEA.HI R10, R15, R15, RZ, 0x1 ;  /* 0x0000000f0f0ad211 */ /* 0x000fe400078f08ff */
[----:B------:R-:W-:Y:S02]  /*7670*/  @!P6 LEA.HI R11, R11, R11, RZ, 0x1 ;  /* 0x0000000b0b0be211 */ /* 0x000fe400078f08ff */
[----:B-1----:R-:W-:Y:S02]  /*7680*/  @!P1 LOP3.LUT R13, R6, 0xfffffffe, RZ, 0xc0, !PT ;  /* 0xfffffffe060d9812 */ /* 0x002fe400078ec0ff */
[----:B------:R-:W-:Y:S02]  /*7690*/  @!P2 LOP3.LUT R15, R20, 0xfffffffe, RZ, 0xc0, !PT ;  /* 0xfffffffe140fa812 */ /* 0x000fe400078ec0ff */
[----:B--2---:R-:W-:Y:S01]  /*76a0*/  @!P3 LOP3.LUT R17, R21, 0xfffffffe, RZ, 0xc0, !PT ;  /* 0xfffffffe1511b812 */ /* 0x004fe200078ec0ff */
[----:B------:R-:W-:Y:S01]  /*76b0*/  @!P1 IMAD.WIDE R12, R13, 0x4, R2 ;  /* 0x000000040d0c9825 */ /* 0x000fe200078e0202 */
[----:B0-----:R-:W-:-:S02]  /*76c0*/  @!P4 LOP3.LUT R19, R14, 0xfffffffe, RZ, 0xc0, !PT ;  /* 0xfffffffe0e13c812 */ /* 0x001fc400078ec0ff */
[----:B------:R-:W-:Y:S01]  /*76d0*/  @!P5 LOP3.LUT R21, R10, 0xfffffffe, RZ, 0xc0, !PT ;  /* 0xfffffffe0a15d812 */ /* 0x000fe200078ec0ff */
[----:B------:R-:W-:Y:S01]  /*76e0*/  @!P2 IMAD.WIDE R14, R15, 0x4, R2 ;  /* 0x000000040f0ea825 */ /* 0x000fe200078e0202 */
[----:B------:R-:W-:-:S03]  /*76f0*/  @!P6 LOP3.LUT R23, R11, 0xfffffffe, RZ, 0xc0, !PT ;  /* 0xfffffffe0b17e812 */ /* 0x000fc600078ec0ff */
[----:B------:R-:W-:-:S04]  /*7700*/  @!P0 IMAD.WIDE R10, R5, 0x4, R2 ;  /* 0x00000004050a8825 */ /* 0x000fc800078e0202 */
[--C-:B------:R-:W-:Y:S01]  /*7710*/  @!P3 IMAD.WIDE R16, R17, 0x4, R2.reuse ;  /* 0x000000041110b825 */ /* 0x100fe200078e0202 */
[----:B------:R1:W-:Y:S03]  /*7720*/  @!P0 ST.E.64 desc[UR44][R10.64], R124 ;  /* 0x0000007c0a008985 */ /* 0x0003e6000c101b2c */
[--C-:B------:R-:W-:Y:S01]  /*7730*/  @!P4 IMAD.WIDE R18, R19, 0x4, R2.reuse ;  /* 0x000000041312c825 */ /* 0x100fe200078e0202 */
[----:B------:R1:W-:Y:S03]  /*7740*/  @!P1 ST.E.64 desc[UR44][R12.64], R128 ;  /* 0x000000800c009985 */ /* 0x0003e6000c101b2c */
[--C-:B------:R-:W-:Y:S01]  /*7750*/  @!P5 IMAD.WIDE R20, R21, 0x4, R2.reuse ;  /* 0x000000041514d825 */ /* 0x100fe200078e0202 */
[----:B------:R1:W-:Y:S03]  /*7760*/  @!P2 ST.E.64 desc[UR44][R14.64], R132 ;  /* 0x000000840e00a985 */ /* 0x0003e6000c101b2c */
[----:B------:R-:W-:Y:S01]  /*7770*/  @!P6 IMAD.WIDE R2, R23, 0x4, R2 ;  /* 0x000000041702e825 */ /* 0x000fe200078e0202 */
[----:B------:R1:W-:Y:S04]  /*7780*/  @!P3 ST.E.64 desc[UR44][R16.64], R136 ;  /* 0x000000881000b985 */ /* 0x0003e8000c101b2c */
[----:B------:R1:W-:Y:S04]  /*7790*/  @!P4 ST.E.64 desc[UR44][R18.64], R140 ;  /* 0x0000008c1200c985 */ /* 0x0003e8000c101b2c */
[----:B------:R1:W-:Y:S04]  /*77a0*/  @!P5 ST.E.64 desc[UR44][R20.64], R144 ;  /* 0x000000901400d985 */ /* 0x0003e8000c101b2c */
[----:B------:R1:W-:Y:S02]  /*77b0*/  @!P6 ST.E.64 desc[UR44][R2.64], R148 ;  /* 0x000000940200e985 */ /* 0x0003e4000c101b2c */
.L_x_35:
[----:B------:R-:W-:Y:S05]  /*77c0*/  BSYNC B0 ;  /* 0x0000000000007941 */ /* 0x000fea0003800000 */
.L_x_34:
[----:B------:R-:W-:Y:S01]  /*77d0*/  ISETP.GE.AND P0, PT, R9, R8, PT ;  /* 0x000000080900720c */ /* 0x000fe20003f06270 */
[----:B-1--4-:R1:W2:Y:S04]  /*77e0*/  SHFL.IDX PT, R3, R7, 0x1, 0x1c1f ;  /* 0x003c1f0007037f89 */ /* 0x0122a800000e0000 */
[----:B---3--:R1:W3:Y:S08]  /*77f0*/  SHFL.IDX PT, R2, R4, 0x1, 0x1c1f ;  /* 0x003c1f0004027f89 */ /* 0x0082f000000e0000 */
[----:B-1----:R-:W-:Y:S05]  /*7800*/  @P0 BRA `(.L_x_10) ;  /* 0x0000004800cc0947 */ /* 0x002fea0003800000 */
[C---:B0-----:R-:W-:Y:S01]  /*7810*/  VIADD R4, R0.reuse, 0x8 ;  /* 0x0000000800047836 */ /* 0x041fe20000000000 */
[C---:B------:R-:W-:Y:S01]  /*7820*/  IADD3 R5, R0.reuse, 0x10, RZ ;  /* 0x0000001000057810 */ /* 0x040fe20007ffe0ff */
[----:B------:R-:W-:Y:S01]  /*7830*/  ULDC UR4, c[0x0][0xac8] ;  /* 0x0002b20000047ab9 */ /* 0x000fe20000000800 */
[C---:B------:R-:W-:Y:S01]  /*7840*/  VIADD R10, R0.reuse, 0x18 ;  /* 0x00000018000a7836 */ /* 0x040fe20000000000 */
[C---:B------:R-:W-:Y:S01]  /*7850*/  ISETP.GE.AND P0, PT, R0.reuse, UR4, PT ;  /* 0x0000000400007c0c */ /* 0x040fe2000bf06270 */
[----:B------:R-:W-:Y:S01]  /*7860*/  VIADD R11, R0, 0x20 ;  /* 0x00000020000b7836 */ /* 0x000fe20000000000 */
[----:B------:R-:W-:Y:S01]  /*7870*/  ISETP.GE.AND P1, PT, R4, UR4, PT ;  /* 0x0000000404007c0c */ /* 0x000fe2000bf26270 */
[C---:B------:R-:W-:Y:S01]  /*7880*/  VIADD R12, R0.reuse, 0x28 ;  /* 0x00000028000c7836 */ /* 0x040fe20000000000 */
[----:B------:R-:W-:Y:S01]  /*7890*/  ISETP.GE.AND P2, PT, R5, UR4, PT ;  /* 0x0000000405007c0c */ /* 0x000fe2000bf46270 */
[----:B------:R-:W-:Y:S01]  /*78a0*/  VIADD R13, R0, 0x30 ;  /* 0x00000030000d7836 */ /* 0x000fe20000000000 */
[----:B------:R-:W-:Y:S01]  /*78b0*/  ISETP.GE.AND P5, PT, R10, UR4, PT ;  /* 0x000000040a007c0c */ /* 0x000fe2000bfa6270 */
[C---:B------:R-:W-:Y:S01]  /*78c0*/  VIADD R15, R0.reuse, 0x40 ;  /* 0x00000040000f7836 */ /* 0x040fe20000000000 */
[----:B------:R-:W-:Y:S01]  /*78d0*/  ISETP.GE.AND P6, PT, R11, UR4, PT ;  /* 0x000000040b007c0c */ /* 0x000fe2000bfc6270 */
[C---:B------:R-:W-:Y:S01]  /*78e0*/  VIADD R16, R0.reuse, 0x48 ;  /* 0x0000004800107836 */ /* 0x040fe20000000000 */
[C---:B------:R-:W-:Y:S01]  /*78f0*/  IADD3 R14, R0.reuse, 0x38, RZ ;  /* 0x00000038000e7810 */ /* 0x040fe20007ffe0ff */
[C---:B------:R-:W-:Y:S01]  /*7900*/  VIADD R18, R0.reuse, 0x50 ;  /* 0x0000005000127836 */ /* 0x040fe20000000000 */
[----:B------:R-:W-:Y:S01]  /*7910*/  ISETP.GE.AND P3, PT, R15, UR4, PT ;  /* 0x000000040f007c0c */ /* 0x000fe2000bf66270 */
[----:B------:R-:W-:Y:S01]  /*7920*/  VIADD R19, R0, 0x58 ;  /* 0x0000005800137836 */ /* 0x000fe20000000000 */
[----:B------:R-:W-:Y:S01]  /*7930*/  ISETP.GE.AND P4, PT, R16, UR4, PT ;  /* 0x0000000410007c0c */ /* 0x000fe2000bf86270 */
[----:B------:R-:W-:Y:S01]  /*7940*/  VIADD R20, R0, 0x80 ;  /* 0x0000008000147836 */ /* 0x000fe20000000000 */
[----:B------:R-:W-:-:S02]  /*7950*/  @!P1 LEA.HI R4, R4, R4, RZ, 0x1 ;  /* 0x0000000404049211 */ /* 0x000fc400078f08ff */
[----:B------:R-:W-:Y:S02]  /*7960*/  @!P2 LEA.HI R5, R5, R5, RZ, 0x1 ;  /* 0x000000050505a211 */ /* 0x000fe400078f08ff */
[----:B------:R-:W-:Y:S02]  /*7970*/  @!P1 LOP3.LUT R7, R4, 0xfffffffe, RZ, 0xc0, !PT ;  /* 0xfffffffe04079812 */ /* 0x000fe400078ec0ff */
[----:B------:R-:W-:Y:S01]  /*7980*/  @!P2 LOP3.LUT R9, R5, 0xfffffffe, RZ, 0xc0, !PT ;  /* 0xfffffffe0509a812 */ /* 0x000fe200078ec0ff */
[--C-:B--23--:R-:W-:Y:S01]  /*7990*/  @!P0 IMAD.WIDE R4, R0, 0x4, R2.reuse ;  /* 0x0000000400048825 */ /* 0x10cfe200078e0202 */
[----:B------:R-:W-:Y:S02]  /*79a0*/  @!P5 LEA.HI R10, R10, R10, RZ, 0x1 ;  /* 0x0000000a0a0ad211 */ /* 0x000fe400078f08ff */
[----:B------:R-:W-:Y:S01]  /*79b0*/  @!P6 LEA.HI R11, R11, R11, RZ, 0x1 ;  /* 0x0000000b0b0be211 */ /* 0x000fe200078f08ff */
[----:B------:R-:W-:Y:S01]  /*79c0*/  @!P1 IMAD.WIDE R6, R7, 0x4, R2 ;  /* 0x0000000407069825 */ /* 0x000fe200078e0202 */
[----:B------:R0:W-:Y:S01]  /*79d0*/  @!P0 ST.E.64 desc[UR44][R4.64], R26 ;  /* 0x0000001a04008985 */ /* 0x0001e2000c101b2c */
[----:B------:R-:W-:-:S02]  /*79e0*/  ISETP.GE.AND P0, PT, R12, UR4, PT ;  /* 0x000000040c007c0c */ /* 0x000fc4000bf06270 */
[----:B------:R-:W-:Y:S01]  /*79f0*/  @!P2 IMAD.WIDE R8, R9, 0x4, R2 ;  /* 0x000000040908a825 */ /* 0x000fe200078e0202 */
[----:B------:R1:W-:Y:S01]  /*7a00*/  @!P1 ST.E.64 desc[UR44][R6.64], R30 ;  /* 0x0000001e06009985 */ /* 0x0003e2000c101b2c */
[----:B------:R-:W-:Y:S02]  /*7a10*/  ISETP.GE.AND P1, PT, R13, UR4, PT ;  /* 0x000000040d007c0c */ /* 0x000fe4000bf26270 */
[----:B------:R-:W-:Y:S01]  /*7a20*/  @!P3 LEA.HI R15, R15, R15, RZ, 0x1 ;  /* 0x0000000f0f0fb211 */ /* 0x000fe200078f08ff */
[----:B------:R2:W-:Y:S01]  /*7a30*/  @!P2 ST.E.64 desc[UR44][R8.64], R34 ;  /* 0x000000220800a985 */ /* 0x0005e2000c101b2c */
[----:B------:R-:W-:Y:S02]  /*7a40*/  ISETP.GE.AND P2, PT, R14, UR4, PT ;  /* 0x000000040e007c0c */ /* 0x000fe4000bf46270 */
[----:B------:R-:W-:Y:S02]  /*7a50*/  @!P4 LEA.HI R16, R16, R16, RZ, 0x1 ;  /* 0x000000101010c211 */ /* 0x000fe400078f08ff */
[----:B------:R-:W-:-:S02]  /*7a60*/  @!P3 LOP3.LUT R15, R15, 0xfffffffe, RZ, 0xc0, !PT ;  /* 0xfffffffe0f0fb812 */ /* 0x000fc400078ec0ff */
[----:B0-----:R-:W-:Y:S02]  /*7a70*/  @!P5 LOP3.LUT R5, R10, 0xfffffffe, RZ, 0xc0, !PT ;  /* 0xfffffffe0a05d812 */ /* 0x001fe400078ec0ff */
[----:B------:R-:W-:Y:S02]  /*7a80*/  @!P0 LEA.HI R12, R12, R12, RZ, 0x1 ;  /* 0x0000000c0c0c8211 */ /* 0x000fe400078f08ff */
[----:B-1----:R-:W-:Y:S01]  /*7a90*/  @!P6 LOP3.LUT R7, R11, 0xfffffffe, RZ, 0xc0, !PT ;  /* 0xfffffffe0b07e812 */ /* 0x002fe200078ec0ff */
[--C-:B------:R-:W-:Y:S01]  /*7aa0*/  @!P5 IMAD.WIDE R4, R5, 0x4, R2.reuse ;  /* 0x000000040504d825 */ /* 0x100fe200078e0202 */
[----:B------:R-:W-:Y:S02]  /*7ab0*/  @!P1 LEA.HI R13, R13, R13, RZ, 0x1 ;  /* 0x0000000d0d0d9211 */ /* 0x000fe400078f08ff */
[----:B------:R-:W-:Y:S01]  /*7ac0*/  @!P2 LEA.HI R14, R14, R14, RZ, 0x1 ;  /* 0x0000000e0e0ea211 */ /* 0x000fe200078f08ff */
[----:B------:R-:W-:Y:S01]  /*7ad0*/  @!P6 IMAD.WIDE R6, R7, 0x4, R2 ;  /* 0x000000040706e825 */ /* 0x000fe200078e0202 */
[----:B--2---:R-:W-:Y:S01]  /*7ae0*/  @!P0 LOP3.LUT R9, R12, 0xfffffffe, RZ, 0xc0, !PT ;  /* 0xfffffffe0c098812 */ /* 0x004fe200078ec0ff */
[----:B------:R0:W-:Y:S01]  /*7af0*/  @!P5 ST.E.64 desc[UR44][R4.64], R38 ;  /* 0x000000260400d985 */ /* 0x0001e2000c101b2c */
[----:B------:R-:W-:-:S02]  /*7b00*/  @!P1 LOP3.LUT R13, R13, 0xfffffffe, RZ, 0xc0, !PT ;  /* 0xfffffffe0d0d9812 */ /* 0x000fc400078ec0ff */
[----:B------:R-:W-:Y:S01]  /*7b10*/  @!P2 LOP3.LUT R11, R14, 0xfffffffe, RZ, 0xc0, !PT ;  /* 0xfffffffe0e0ba812 */ /* 0x000fe200078ec0ff */
[----:B------:R1:W-:Y:S01]  /*7b20*/  @!P6 ST.E.64 desc[UR44][R6.64], R42 ;  /* 0x0000002a0600e985 */ /* 0x0003e2000c101b2c */
[----:B------:R-:W-:Y:S01]  /*7b30*/  @!P4 LOP3.LUT R17, R16, 0xfffffffe, RZ, 0xc0, !PT ;  /* 0xfffffffe1011c812 */ /* 0x000fe200078ec0ff */
[----:B------:R-:W-:Y:S01]  /*7b40*/  VIADD R16, R0, 0x70 ;  /* 0x0000007000107836 */ /* 0x000fe20000000000 */
[----:B------:R-:W-:Y:S02]  /*7b50*/  ISETP.GE.AND P5, PT, R18, UR4, PT ;  /* 0x0000000412007c0c */ /* 0x000fe4000bfa6270 */
[----:B------:R-:W-:Y:S02]  /*7b60*/  ISETP.GE.AND P6, PT, R19, UR4, PT ;  /* 0x0000000413007c0c */ /* 0x000fe4000bfc6270 */
[----:B------:R-:W-:Y:S01]  /*7b70*/  IADD3 R14, R0, 0x60, RZ ;  /* 0x00000060000e7810 */ /* 0x000fe20007ffe0ff */
[----:B0-----:R-:W-:-:S04]  /*7b80*/  @!P0 IMAD.WIDE R4, R9, 0x4, R2 ;  /* 0x0000000409048825 */ /* 0x001fc800078e0202 */
[--C-:B-1----:R-:W-:Y:S01]  /*7b90*/  @!P1 IMAD.WIDE R6, R13, 0x4, R2.reuse ;  /* 0x000000040d069825 */ /* 0x102fe200078e0202 */
[----:B------:R0:W-:Y:S01]  /*7ba0*/  @!P0 ST.E.64 desc[UR44][R4.64], R46 ;  /* 0x0000002e04008985 */ /* 0x0001e2000c101b2c */
[----:B------:R-:W-:Y:S02]  /*7bb0*/  ISETP.GE.AND P0, PT, R20, UR4, PT ;  /* 0x0000000414007c0c */ /* 0x000fe4000bf06270 */
[--C-:B------:R-:W-:Y:S01]  /*7bc0*/  @!P2 IMAD.WIDE R8, R11, 0x4, R2.reuse ;  /* 0x000000040b08a825 */ /* 0x100fe200078e0202 */
[----:B------:R1:W-:Y:S01]  /*7bd0*/  @!P1 ST.E.64 desc[UR44][R6.64], R50 ;  /* 0x0000003206009985 */ /* 0x0003e2000c101b2c */
[----:B------:R-:W-:Y:S02]  /*7be0*/  @!P5 LEA.HI R18, R18, R18, RZ, 0x1 ;  /* 0x000000121212d211 */ /* 0x000fe400078f08ff */
[----:B------:R-:W-:Y:S01]  /*7bf0*/  @!P3 IMAD.WIDE R10, R15, 0x4, R2 ;  /* 0x000000040f0ab825 */ /* 0x000fe200078e0202 */
[----:B------:R2:W-:Y:S01]  /*7c00*/  @!P2 ST.E.64 desc[UR44][R8.64], R54 ;  /* 0x000000360800a985 */ /* 0x0005e2000c101b2c */
[----:B------:R-:W-:-:S02]  /*7c10*/  ISETP.GE.AND P2, PT, R16, UR4, PT ;  /* 0x0000000410007c0c */ /* 0x000fc4000bf46270 */
[----:B------:R-:W-:Y:S01]  /*7c20*/  @!P4 IMAD.WIDE R12, R17, 0x4, R2 ;  /* 0x00000004110cc825 */ /* 0x000fe200078e0202 */
[----:B------:R3:W-:Y:S01]  /*7c30*/  @!P3 ST.E.64 desc[UR44][R10.64], R58 ;  /* 0x0000003a0a00b985 */ /* 0x0007e2000c101b2c */
[----:B------:R-:W-:Y:S02]  /*7c40*/  @!P6 LEA.HI R19, R19, R19, RZ, 0x1 ;  /* 0x000000131313e211 */ /* 0x000fe400078f08ff */
[C---:B------:R-:W-:Y:S01]  /*7c50*/  VIADD R15, R0.reuse, 0x68 ;  /* 0x00000068000f7836 */ /* 0x040fe20000000000 */
[----:B------:R4:W-:Y:S01]  /*7c60*/  @!P4 ST.E.64 desc[UR44][R12.64], R62 ;  /* 0x0000003e0c00c985 */ /* 0x0009e2000c101b2c */
[----:B------:R-:W-:Y:S01]  /*7c70*/  VIADD R17, R0, 0x78 ;  /* 0x0000007800117836 */ /* 0x000fe20000000000 */
[----:B------:R-:W-:Y:S02]  /*7c80*/  ISETP.GE.AND P4, PT, R14, UR4, PT ;  /* 0x000000040e007c0c */ /* 0x000fe4000bf86270 */
[----:B------:R-:W-:Y:S02]  /*7c90*/  ISETP.GE.AND P3, PT, R15, UR4, PT ;  /* 0x000000040f007c0c */ /* 0x000fe4000bf66270 */
        /* <DEDUP_REMOVED lines=9> */
[----:B------:R-:W-:Y:S01]  /*7d30*/  @!P3 LEA.HI R15, R15, R15, RZ, 0x1 ;  /* 0x0000000f0f0fb211 */ /* 0x000fe200078f08ff */
[----:B------:R0:W-:Y:S01]  /*7d40*/  @!P5 ST.E.64 desc[UR44][R4.64], R66 ;  /* 0x000000420400d985 */ /* 0x0001e2000c101b2c */
[----:B------:R-:W-:-:S02]  /*7d50*/  @!P1 LEA.HI R17, R17, R17, RZ, 0x1 ;  /* 0x0000001111119211 */ /* 0x000fc400078f08ff */
[----:B--2---:R-:W-:Y:S01]  /*7d60*/  @!P4 LOP3.LUT R9, R14, 0xfffffffe, RZ, 0xc0, !PT ;  /* 0xfffffffe0e09c812 */ /* 0x004fe200078ec0ff */
[----:B------:R1:W-:Y:S01]  /*7d70*/  @!P6 ST.E.64 desc[UR44][R6.64], R70 ;  /* 0x000000460600e985 */ /* 0x0003e2000c101b2c */
[----:B------:R-:W-:Y:S01]  /*7d80*/  @!P3 LOP3.LUT R15, R15, 0xfffffffe, RZ, 0xc0, !PT ;  /* 0xfffffffe0f0fb812 */ /* 0x000fe200078ec0ff */
[----:B------:R-:W-:Y:S01]  /*7d90*/  VIADD R14, R0, 0x98 ;  /* 0x00000098000e7836 */ /* 0x000fe20000000000 */
[----:B---3--:R-:W-:Y:S01]  /*7da0*/  @!P2 LOP3.LUT R11, R16, 0xfffffffe, RZ, 0xc0, !PT ;  /* 0xfffffffe100ba812 */ /* 0x008fe200078ec0ff */
[----:B------:R-:W-:Y:S01]  /*7db0*/  VIADD R16, R0, 0xa8 ;  /* 0x000000a800107836 */ /* 0x000fe20000000000 */
[----:B------:R-:W-:Y:S02]  /*7dc0*/  @!P1 LOP3.LUT R17, R17, 0xfffffffe, RZ, 0xc0, !PT ;  /* 0xfffffffe11119812 */ /* 0x000fe400078ec0ff */
[----:B----4-:R-:W-:Y:S01]  /*7dd0*/  @!P0 LOP3.LUT R13, R20, 0xfffffffe, RZ, 0xc0, !PT ;  /* 0xfffffffe140d8812 */ /* 0x010fe200078ec0ff */
[C---:B------:R-:W-:Y:S01]  /*7de0*/  VIADD R20, R0.reuse, 0xb8 ;  /* 0x000000b800147836 */ /* 0x040fe20000000000 */
[----:B------:R-:W-:Y:S01]  /*7df0*/  IADD3 R18, R0, 0x88, RZ ;  /* 0x0000008800127810 */ /* 0x000fe20007ffe0ff */
[----:B0-----:R-:W-:Y:S01]  /*7e00*/  @!P4 IMAD.WIDE R4, R9, 0x4, R2 ;  /* 0x000000040904c825 */ /* 0x001fe200078e0202 */
[----:B------:R-:W-:-:S02]  /*7e10*/  ISETP.GE.AND P5, PT, R19, UR4, PT ;  /* 0x0000000413007c0c */ /* 0x000fc4000bfa6270 */
[----:B------:R-:W-:Y:S01]  /*7e20*/  ISETP.GE.AND P6, PT, R18, UR4, PT ;  /* 0x0000000412007c0c */ /* 0x000fe2000bfc6270 */
[--C-:B-1----:R-:W-:Y:S01]  /*7e30*/  @!P3 IMAD.WIDE R6, R15, 0x4, R2.reuse ;  /* 0x000000040f06b825 */ /* 0x102fe200078e0202 */
[----:B------:R0:W-:Y:S03]  /*7e40*/  @!P4 ST.E.64 desc[UR44][R4.64], R74 ;  /* 0x0000004a0400c985 */ /* 0x0001e6000c101b2c */
[--C-:B------:R-:W-:Y:S01]  /*7e50*/  @!P2 IMAD.WIDE R8, R11, 0x4, R2.reuse ;  /* 0x000000040b08a825 */ /* 0x100fe200078e0202 */
[----:B------:R1:W-:Y:S01]  /*7e60*/  @!P3 ST.E.64 desc[UR44][R6.64], R78 ;  /* 0x0000004e0600b985 */ /* 0x0003e2000c101b2c */
[----:B------:R-:W-:Y:S02]  /*7e70*/  ISETP.GE.AND P3, PT, R16, UR4, PT ;  /* 0x0000000410007c0c */ /* 0x000fe4000bf66270 */
[----:B------:R-:W-:Y:S01]  /*7e80*/  @!P1 IMAD.WIDE R10, R17, 0x4, R2 ;  /* 0x00000004110a9825 */ /* 0x000fe200078e0202 */
[----:B------:R2:W-:Y:S01]  /*7e90*/  @!P2 ST.E.64 desc[UR44][R8.64], R82 ;  /* 0x000000520800a985 */ /* 0x0005e2000c101b2c */
[----:B------:R-:W-:-:S02]  /*7ea0*/  IADD3 R17, R0, 0xb0, RZ ;  /* 0x000000b000117810 */ /* 0x000fc40007ffe0ff */
[----:B------:R-:W-:Y:S01]  /*7eb0*/  @!P0 IMAD.WIDE R12, R13, 0x4, R2 ;  /* 0x000000040d0c8825 */ /* 0x000fe200078e0202 */
[----:B------:R3:W-:Y:S01]  /*7ec0*/  @!P1 ST.E.64 desc[UR44][R10.64], R86 ;  /* 0x000000560a009985 */ /* 0x0007e2000c101b2c */
[----:B------:R-:W-:Y:S02]  /*7ed0*/  ISETP.GE.AND P2, PT, R17, UR4, PT ;  /* 0x0000000411007c0c */ /* 0x000fe4000bf46270 */
[----:B------:R-:W-:Y:S01]  /*7ee0*/  VIADD R15, R0, 0xa0 ;  /* 0x000000a0000f7836 */ /* 0x000fe20000000000 */
[----:B------:R4:W-:Y:S01]  /*7ef0*/  @!P0 ST.E.64 desc[UR44][R12.64], R90 ;  /* 0x0000005a0c008985 */ /* 0x0009e2000c101b2c */
[----:B------:R-:W-:Y:S02]  /*7f00*/  ISETP.GE.AND P0, PT, R14, UR4, PT ;  /* 0x000000040e007c0c */ /* 0x000fe4000bf06270 */
[----:B------:R-:W-:Y:S02]  /*7f10*/  ISETP.GE.AND P1, PT, R20, UR4, PT ;  /* 0x0000000414007c0c */ /* 0x000fe4000bf26270 */
[----:B------:R-:W-:-:S02]  /*7f20*/  ISETP.GE.AND P4, PT, R15, UR4, PT ;  /* 0x000000040f007c0c */ /* 0x000fc4000bf86270 */
[----:B------:R-:W-:Y:S02]  /*7f30*/  @!P6 LEA.HI R18, R18, R18, RZ, 0x1 ;  /* 0x000000121212e211 */ /* 0x000fe400078f08ff */
[----:B------:R-:W-:Y:S02]  /*7f40*/  @!P5 LEA.HI R19, R19, R19, RZ, 0x1 ;  /* 0x000000131313d211 */ /* 0x000fe400078f08ff */
[----:B0-----:R-:W-:Y:S01]  /*7f50*/  @!P6 LOP3.LUT R5, R18, 0xfffffffe, RZ, 0xc0, !PT ;  /* 0xfffffffe1205e812 */ /* 0x001fe200078ec0ff */
[C---:B------:R-:W-:Y:S01]  /*7f60*/  VIADD R18, R0.reuse, 0xc0 ;  /* 0x000000c000127836 */ /* 0x040fe20000000000 */
[----:B-1----:R-:W-:Y:S01]  /*7f70*/  @!P5 LOP3.LUT R7, R19, 0xfffffffe, RZ, 0xc0, !PT ;  /* 0xfffffffe1307d812 */ /* 0x002fe200078ec0ff */
[----:B------:R-:W-:Y:S01]  /*7f80*/  VIADD R19, R0, 0xc8 ;  /* 0x000000c800137836 */ /* 0x000fe20000000000 */
[----:B------:R-:W-:Y:S01]  /*7f90*/  @!P0 LEA.HI R14, R14, R14, RZ, 0x1 ;  /* 0x0000000e0e0e8211 */ /* 0x000fe200078f08ff */
[----:B------:R-:W-:Y:S01]  /*7fa0*/  @!P6 IMAD.WIDE R4, R5, 0x4, R2 ;  /* 0x000000040504e825 */ /* 0x000fe200078e0202 */
[----:B------:R-:W-:-:S02]  /*7fb0*/  @!P3 LEA.HI R16, R16, R16, RZ, 0x1 ;  /* 0x000000101010b211 */ /* 0x000fc400078f08ff */
[----:B------:R-:W-:Y:S01]  /*7fc0*/  @!P4 LEA.HI R15, R15, R15, RZ, 0x1 ;  /* 0x0000000f0f0fc211 */ /* 0x000fe200078f08ff */
[----:B------:R-:W-:Y:S01]  /*7fd0*/  @!P5 IMAD.WIDE R6, R7, 0x4, R2 ;  /* 0x000000040706d825 */ /* 0x000fe200078e0202 */
[----:B------:R-:W-:Y:S01]  /*7fe0*/  @!P2 LEA.HI R17, R17, R17, RZ, 0x1 ;  /* 0x000000111111a211 */ /* 0x000fe200078f08ff */
[----:B------:R0:W-:Y:S01]  /*7ff0*/  @!P6 ST.E.64 desc[UR44][R4.64], R94 ;  /* 0x0000005e0400e985 */ /* 0x0001e2000c101b2c */
[----:B------:R-:W-:Y:S02]  /*8000*/  @!P1 LEA.HI R20, R20, R20, RZ, 0x1 ;  /* 0x0000001414149211 */ /* 0x000fe400078f08ff */
[----:B--2---:R-:W-:Y:S01]  /*8010*/  @!P0 LOP3.LUT R9, R14, 0xfffffffe, RZ, 0xc0, !PT ;  /* 0xfffffffe0e098812 */ /* 0x004fe200078ec0ff */
[----:B------:R1:W-:Y:S01]  /*8020*/  @!P5 ST.E.64 desc[UR44][R6.64], R98 ;  /* 0x000000620600d985 */ /* 0x0003e2000c101b2c */
[----:B------:R-:W-:Y:S01]  /*8030*/  @!P4 LOP3.LUT R15, R15, 0xfffffffe, RZ, 0xc0, !PT ;  /* 0xfffffffe0f0fc812 */ /* 0x000fe200078ec0ff */
[----:B------:R-:W-:Y:S01]  /*8040*/  VIADD R14, R0, 0xd0 ;  /* 0x000000d0000e7836 */ /* 0x000fe20000000000 */
[----:B---3--:R-:W-:Y:S01]  /*8050*/  @!P3 LOP3.LUT R11, R16, 0xfffffffe, RZ, 0xc0, !PT ;  /* 0xfffffffe100bb812 */ /* 0x008fe200078ec0ff */
[----:B------:R-:W-:Y:S01]  /*8060*/  VIADD R16, R0, 0xe0 ;  /* 0x000000e000107836 */ /* 0x000fe20000000000 */
[----:B------:R-:W-:-:S02]  /*8070*/  @!P2 LOP3.LUT R17, R17, 0xfffffffe, RZ, 0xc0, !PT ;  /* 0xfffffffe1111a812 */ /* 0x000fc400078ec0ff */
[----:B----4-:R-:W-:Y:S01]  /*8080*/  @!P1 LOP3.LUT R13, R20, 0xfffffffe, RZ, 0xc0, !PT ;  /* 0xfffffffe140d9812 */ /* 0x010fe200078ec0ff */
[----:B------:R-:W-:Y:S01]  /*8090*/  VIADD R20, R0, 0xf0 ;  /* 0x000000f000147836 */ /* 0x000fe20000000000 */
[----:B------:R-:W-:Y:S01]  /*80a0*/  ISETP.GE.AND P5, PT, R18, UR4, PT ;  /* 0x0000000412007c0c */ /* 0x000fe2000bfa6270 */
[----:B0-----:R-:W-:Y:S01]  /*80b0*/  @!P0 IMAD.WIDE R4, R9, 0x4, R2 ;  /* 0x0000000409048825 */ /* 0x001fe200078e0202 */
[----:B------:R-:W-:-:S03]  /*80c0*/  ISETP.GE.AND P6, PT, R19, UR4, PT ;  /* 0x0000000413007c0c */ /* 0x000fc6000bfc6270 */
[--C-:B-1----:R-:W-:Y:S01]  /*80d0*/  @!P4 IMAD.WIDE R6, R15, 0x4, R2.reuse ;  /* 0x000000040f06c825 */ /* 0x102fe200078e0202 */
[----:B------:R0:W-:Y:S01]  /*80e0*/  @!P0 ST.E.64 desc[UR44][R4.64], R102 ;  /* 0x0000006604008985 */ /* 0x0001e2000c101b2c */
[----:B------:R-:W-:Y:S02]  /*80f0*/  IADD3 R15, R0, 0xd8, RZ ;  /* 0x000000d8000f7810 */ /* 0x000fe40007ffe0ff */
[--C-:B------:R-:W-:Y:S01]  /*8100*/  @!P3 IMAD.WIDE R8, R11, 0x4, R2.reuse ;  /* 0x000000040b08b825 */ /* 0x100fe200078e0202 */
[----:B------:R1:W-:Y:S01]  /*8110*/  @!P4 ST.E.64 desc[UR44][R6.64], R106 ;  /* 0x0000006a0600c985 */ /* 0x0003e2000c101b2c */
[----:B------:R-:W-:Y:S02]  /*8120*/  ISETP.GE.AND P0, PT, R14, UR4, PT ;  /* 0x000000040e007c0c */ /* 0x000fe4000bf06270 */
[----:B------:R-:W-:Y:S01]  /*8130*/  @!P2 IMAD.WIDE R10, R17, 0x4, R2 ;  /* 0x00000004110aa825 */ /* 0x000fe200078e0202 */
[----:B------:R2:W-:Y:S01]  /*8140*/  @!P3 ST.E.64 desc[UR44][R8.64], R110 ;  /* 0x0000006e0800b985 */ /* 0x0005e2000c101b2c */
[----:B------:R-:W-:-:S02]  /*8150*/  ISETP.GE.AND P4, PT, R20, UR4, PT ;  /* 0x0000000414007c0c */ /* 0x000fc4000bf86270 */
[----:B------:R-:W-:Y:S01]  /*8160*/  @!P1 IMAD.WIDE R12, R13, 0x4, R2 ;  /* 0x000000040d0c9825 */ /* 0x000fe200078e0202 */
[----:B------:R3:W-:Y:S01]  /*8170*/  @!P2 ST.E.64 desc[UR44][R10.64], R114 ;  /* 0x000000720a00a985 */ /* 0x0007e2000c101b2c */
[----:B------:R-:W-:Y:S02]  /*8180*/  ISETP.GE.AND P2, PT, R16, UR4, PT ;  /* 0x0000000410007c0c */ /* 0x000fe4000bf46270 */
[C---:B------:R-:W-:Y:S01]  /*8190*/  VIADD R17, R0.reuse, 0xe8 ;  /* 0x000000e800117836 */ /* 0x040fe20000000000 */
[----:B------:R4:W-:Y:S01]  /*81a0*/  @!P1 ST.E.64 desc[UR44][R12.64], R118 ;  /* 0x000000760c009985 */ /* 0x0009e2000c101b2c */
[----:B------:R-:W-:Y:S01]  /*81b0*/  ISETP.GE.AND P1, PT, R15, UR4, PT ;  /* 0x000000040f007c0c */ /* 0x000fe2000bf26270 */
[----:B------:R-:W-:Y:S01]  /*81c0*/  VIADD R0, R0, 0xf8 ;  /* 0x000000f800007836 */ /* 0x000fe20000000000 */
[----:B------:R-:W-:Y:S02]  /*81d0*/  @!P5 LEA.HI R18, R18, R18, RZ, 0x1 ;  /* 0x000000121212d211 */ /* 0x000fe400078f08ff */
[----:B------:R-:W-:-:S02]  /*81e0*/  ISETP.GE.AND P3, PT, R17, UR4, PT ;  /* 0x0000000411007c0c */ /* 0x000fc4000bf66270 */
[----:B------:R-:W-:Y:S02]  /*81f0*/  @!P6 LEA.HI R19, R19, R19, RZ, 0x1 ;  /* 0x000000131313e211 */ /* 0x000fe400078f08ff */
[----:B0-----:R-:W-:Y:S02]  /*8200*/  @!P5 LOP3.LUT R5, R18, 0xfffffffe, RZ, 0xc0, !PT ;  /* 0xfffffffe1205d812 */ /* 0x001fe400078ec0ff */
[----:B-1----:R-:W-:Y:S02]  /*8210*/  @!P6 LOP3.LUT R7, R19, 0xfffffffe, RZ, 0xc0, !PT ;  /* 0xfffffffe1307e812 */ /* 0x002fe400078ec0ff */
        /* <DEDUP_REMOVED lines=10> */
[----:B------:R-:W-:Y:S02]  /*82c0*/  @!P1 LOP3.LUT R15, R15, 0xfffffffe, RZ, 0xc0, !PT ;  /* 0xfffffffe0f0f9812 */ /* 0x000fe400078ec0ff */
[----:B---3--:R-:W-:Y:S02]  /*82d0*/  @!P2 LOP3.LUT R11, R16, 0xfffffffe, RZ, 0xc0, !PT ;  /* 0xfffffffe100ba812 */ /* 0x008fe400078ec0ff */
[----:B------:R-:W-:Y:S02]  /*82e0*/  @!P3 LOP3.LUT R17, R17, 0xfffffffe, RZ, 0xc0, !PT ;  /* 0xfffffffe1111b812 */ /* 0x000fe400078ec0ff */
[----:B----4-:R-:W-:Y:S01]  /*82f0*/  @!P4 LOP3.LUT R13, R20, 0xfffffffe, RZ, 0xc0, !PT ;  /* 0xfffffffe140dc812 */ /* 0x010fe200078ec0ff */
[----:B0-----:R-:W-:-:S04]  /*8300*/  @!P0 IMAD.WIDE R4, R9, 0x4, R2 ;  /* 0x0000000409048825 */ /* 0x001fc800078e0202 */
[--C-:B-1----:R-:W-:Y:S01]  /*8310*/  @!P1 IMAD.WIDE R6, R15, 0x4, R2.reuse ;  /* 0x000000040f069825 */ /* 0x102fe200078e0202 */
[----:B------:R0:W-:Y:S01]  /*8320*/  @!P0 ST.E.64 desc[UR44][R4.64], R130 ;  /* 0x0000008204008985 */ /* 0x0001e2000c101b2c */
[----:B------:R-:W-:Y:S02]  /*8330*/  ISETP.GE.AND P0, PT, R0, UR4, PT ;  /* 0x0000000400007c0c */ /* 0x000fe4000bf06270 */
[--C-:B------:R-:W-:Y:S01]  /*8340*/  @!P2 IMAD.WIDE R8, R11, 0x4, R2.reuse ;  /* 0x000000040b08a825 */ /* 0x100fe200078e0202 */
[----:B------:R0:W-:Y:S03]  /*8350*/  @!P1 ST.E.64 desc[UR44][R6.64], R134 ;  /* 0x0000008606009985 */ /* 0x0001e6000c101b2c */
[--C-:B------:R-:W-:Y:S01]  /*8360*/  @!P3 IMAD.WIDE R10, R17, 0x4, R2.reuse ;  /* 0x00000004110ab825 */ /* 0x100fe200078e0202 */
[----:B------:R0:W-:Y:S03]  /*8370*/  @!P2 ST.E.64 desc[UR44][R8.64], R138 ;  /* 0x0000008a0800a985 */ /* 0x0001e6000c101b2c */
[----:B------:R-:W-:Y:S01]  /*8380*/  @!P4 IMAD.WIDE R12, R13, 0x4, R2 ;  /* 0x000000040d0cc825 */ /* 0x000fe200078e0202 */
[----:B------:R0:W-:Y:S04]  /*8390*/  @!P3 ST.E.64 desc[UR44][R10.64], R142 ;  /* 0x0000008e0a00b985 */ /* 0x0001e8000c101b2c */
[----:B------:R0:W-:Y:S01]  /*83a0*/  @!P4 ST.E.64 desc[UR44][R12.64], R146 ;  /* 0x000000920c00c985 */ /* 0x0001e2000c101b2c */
[----:B------:R-:W-:Y:S05]  /*83b0*/  @P0 BRA `(.L_x_10) ;  /* 0x0000003c00e00947 */ /* 0x000fea0003800000 */
[----:B------:R-:W-:-:S04]  /*83c0*/  LEA.HI R0, R0, R0, RZ, 0x1 ;  /* 0x0000000000007211 */ /* 0x000fc800078f08ff */
[----:B0-----:R-:W-:-:S05]  /*83d0*/  LOP3.LUT R5, R0, 0xfffffffe, RZ, 0xc0, !PT ;  /* 0xfffffffe00057812 */ /* 0x001fca00078ec0ff */
[----:B------:R-:W-:-:S05]  /*83e0*/  IMAD.WIDE R2, R5, 0x4, R2 ;  /* 0x0000000405027825 */ /* 0x000fca00078e0202 */
[----:B------:R0:W-:Y:S01]  /*83f0*/  ST.E.64 desc[UR44][R2.64], R150 ;  /* 0x0000009602007985 */ /* 0x0001e2000c101b2c */
[----:B------:R-:W-:Y:S05]  /*8400*/  BRA `(.L_x_10) ;  /* 0x0000003c00cc7947 */ /* 0x000fea0003800000 */
.L_x_33:
[----:B------:R-:W0:Y:S02]  /*8410*/  S2R R0, SR_TID.X ;  /* 0x0000000000007919 */ /* 0x000e240000002100 */
[----:B0-----:R-:W-:-:S04]  /*8420*/  IADD3 R2, R0, -0x80, RZ ;  /* 0xffffff8000027810 */ /* 0x001fc80007ffe0ff */
[----:B------:R-:W-:-:S13]  /*8430*/  ISETP.GT.AND P0, PT, R2, 0x7f, PT ;  /* 0x0000007f0200780c */ /* 0x000fda0003f04270 */
[----:B------:R-:W-:Y:S05]  /*8440*/  @P0 BRA `(.L_x_10) ;  /* 0x0000003c00bc0947 */ /* 0x000fea0003800000 */
[----:B------:R-:W0:Y:S01]  /*8450*/  S2R R3, SR_CTAID.X ;  /* 0x0000000000037919 */ /* 0x000e220000002500 */
[----:B------:R-:W1:Y:S01]  /*8460*/  LDC R6, c[0x0][0xbe8] ;  /* 0x0002fa00ff067b82 */ /* 0x000e620000000800 */
[----:B------:R-:W-:Y:S01]  /*8470*/  ULDC UR4, c[0x0][0xa88] ;  /* 0x0002a20000047ab9 */ /* 0x000fe20000000800 */
[----:B0-----:R-:W-:Y:S02]  /*8480*/  IMAD R0, R3, 0x80, R0 ;  /* 0x0000008003007824 */ /* 0x001fe400078e0200 */
[----:B-1----:R-:W-:Y:S02]  /*8490*/  IMAD R3, R6, UR4, RZ ;  /* 0x0000000406037c24 */ /* 0x002fe4000f8e02ff */
[----:B------:R-:W-:-:S05]  /*84a0*/  VIADD R0, R0, 0xffffff80 ;  /* 0xffffff8000007836 */ /* 0x000fca0000000000 */
[----:B------:R-:W-:-:S13]  /*84b0*/  ISETP.GE.AND P0, PT, R0, R3, PT ;  /* 0x000000030000720c */ /* 0x000fda0003f06270 */
[----:B------:R-:W-:Y:S05]  /*84c0*/  @P0 BRA `(.L_x_10) ;  /* 0x0000003c009c0947 */ /* 0x000fea0003800000 */
[----:B------:R-:W-:Y:S01]  /*84d0*/  ISETP.NE.AND P0, PT, R6, 0x1, PT ;  /* 0x000000010600780c */ /* 0x000fe20003f05270 */
[----:B------:R-:W0:Y:S01]  /*84e0*/  S2UR UR7, SR_CTAID.Z ;  /* 0x00000000000779c3 */ /* 0x000e220000002700 */
[----:B------:R-:W-:Y:S01]  /*84f0*/  USHF.R.S32.HI UR6, URZ, 0x1f, UR36 ;  /* 0x0000001f3f067899 */ /* 0x000fe20008011424 */
[----:B------:R-:W-:Y:S01]  /*8500*/  IMAD.MOV.U32 R5, RZ, RZ, R0 ;  /* 0x000000ffff057224 */ /* 0x000fe200078e0000 */
[----:B------:R-:W-:Y:S02]  /*8510*/  ULDC.64 UR8, c[0x0][0xbd0] ;  /* 0x0002f40000087ab9 */ /* 0x000fe40000000a00 */
[----:B------:R-:W-:Y:S02]  /*8520*/  UIMAD UR6, UR6, UR8, URZ ;  /* 0x00000008060672a4 */ /* 0x000fe4000f8e023f */
[----:B------:R-:W-:Y:S01]  /*8530*/  UIMAD.WIDE.U32 UR4, UR36, UR8, URZ ;  /* 0x00000008240472a5 */ /* 0x000fe2000f8e003f */
[----:B------:R-:W1:Y:S01]  /*8540*/  LDC.64 R10, c[0x0][0xbd8] ;  /* 0x0002f600ff0a7b82 */ /* 0x000e620000000a00 */
[----:B------:R-:W-:-:S04]  /*8550*/  UIMAD UR6, UR36, UR9, UR6 ;  /* 0x00000009240672a4 */ /* 0x000fc8000f8e0206 */
[----:B------:R-:W-:Y:S02]  /*8560*/  UIADD3 UR6, UR5, UR6, URZ ;  /* 0x0000000605067290 */ /* 0x000fe4000fffe03f */
[----:B------:R-:W-:Y:S01]  /*8570*/  MOV R3, UR5 ;  /* 0x0000000500037c02 */ /* 0x000fe20008000f00 */
[----:B------:R-:W-:Y:S01]  /*8580*/  IMAD.U32 R2, RZ, RZ, UR4 ;  /* 0x00000004ff027e24 */ /* 0x000fe2000f8e00ff */
[----:B------:R-:W2:Y:S01]  /*8590*/  @P0 LDC R7, c[0x0][0xbec] ;  /* 0x0002fb00ff070b82 */ /* 0x000ea20000000800 */
[----:B------:R-:W-:Y:S01]  /*85a0*/  ULDC.64 UR4, c[0x0][0xbe0] ;  /* 0x0002f80000047ab9 */ /* 0x000fe20000000a00 */
[----:B------:R-:W-:-:S06]  /*85b0*/  IMAD.U32 R3, RZ, RZ, UR6 ;  /* 0x00000006ff037e24 */ /* 0x000fcc000f8e00ff */
[----:B------:R-:W3:Y:S01]  /*85c0*/  @P0 LDC R9, c[0x0][0xbf0] ;  /* 0x0002fc00ff090b82 */ /* 0x000ee20000000800 */
[----:B0-----:R-:W-:-:S07]  /*85d0*/  USHF.R.S32.HI UR8, URZ, 0x1f, UR7 ;  /* 0x0000001f3f087899 */ /* 0x001fce0008011407 */
[----:B------:R-:W0:Y:S01]  /*85e0*/  S2UR UR10, SR_CTAID.Y ;  /* 0x00000000000a79c3 */ /* 0x000e220000002600 */
[C---:B-1----:R-:W-:Y:S02]  /*85f0*/  IMAD R12, R10.reuse, UR8, RZ ;  /* 0x000000080a0c7c24 */ /* 0x042fe4000f8e02ff */
[----:B------:R-:W-:-:S04]  /*8600*/  IMAD.WIDE.U32 R2, R10, UR7, R2 ;  /* 0x000000070a027c25 */ /* 0x000fc8000f8e0002 */
[----:B------:R-:W-:Y:S01]  /*8610*/  IMAD R11, R11, UR7, R12 ;  /* 0x000000070b0b7c24 */ /* 0x000fe2000f8e020c */
[----:B------:R-:W0:Y:S01]  /*8620*/  LDC R8, c[0x0][0xc50] ;  /* 0x00031400ff087b82 */ /* 0x000e220000000800 */
[----:B--2---:R-:W-:-:S04]  /*8630*/  @P0 IMAD.HI.U32 R4, R0, R7, RZ ;  /* 0x0000000700040227 */ /* 0x004fc800078e00ff */
[----:B------:R-:W-:Y:S02]  /*8640*/  IMAD R7, RZ, RZ, -UR36 ;  /* 0x80000024ff077e24 */ /* 0x000fe4000f8e02ff */
[----:B------:R-:W-:Y:S01]  /*8650*/  IMAD.IADD R3, R11, 0x1, R3 ;  /* 0x000000010b037824 */ /* 0x000fe200078e0203 */
[----:B---3--:R-:W-:Y:S01]  /*8660*/  @P0 SHF.R.U32.HI R5, RZ, R9, R4 ;  /* 0x00000009ff050219 */ /* 0x008fe20000011604 */
[----:B0-----:R-:W-:-:S04]  /*8670*/  IMAD R9, R8, R7, UR10 ;  /* 0x0000000a08097e24 */ /* 0x001fc8000f8e0207 */
[----:B------:R-:W-:Y:S02]  /*8680*/  IMAD.MOV R7, RZ, RZ, -R5 ;  /* 0x000000ffff077224 */ /* 0x000fe400078e0a05 */
[----:B------:R-:W-:Y:S01]  /*8690*/  IMAD.WIDE.U32 R2, R9, UR4, R2 ;  /* 0x0000000409027c25 */ /* 0x000fe2000f8e0002 */
[----:B------:R-:W-:-:S03]  /*86a0*/  SHF.R.S32.HI R4, RZ, 0x1f, R9 ;  /* 0x0000001fff047819 */ /* 0x000fc60000011409 */
[----:B------:R-:W-:Y:S01]  /*86b0*/  IMAD R7, R6, R7, R0 ;  /* 0x0000000706077224 */ /* 0x000fe200078e0200 */
[----:B------:R-:W-:Y:S01]  /*86c0*/  IADD3 R2, P0, R5, R2, RZ ;  /* 0x0000000205027210 */ /* 0x000fe20007f1e0ff */
[----:B------:R-:W-:-:S03]  /*86d0*/  IMAD R4, R4, UR4, RZ ;  /* 0x0000000404047c24 */ /* 0x000fc6000f8e02ff */
[----:B------:R-:W-:Y:S01]  /*86e0*/  SHF.R.S32.HI R0, RZ, 0x1f, R7 ;  /* 0x0000001fff007819 */ /* 0x000fe20000011407 */
[----:B------:R-:W-:Y:S01]  /*86f0*/  IMAD R4, R9, UR5, R4 ;  /* 0x0000000509047c24 */ /* 0x000fe2000f8e0204 */
[----:B------:R-:W-:Y:S01]  /*8700*/  SHF.R.S32.HI R9, RZ, 0x1f, R5 ;  /* 0x0000001fff097819 */ /* 0x000fe20000011405 */
[----:B------:R-:W-:Y:S02]  /*8710*/  ULDC.64 UR4, c[0x0][0xbc8] ;  /* 0x0002f20000047ab9 */ /* 0x000fe40000000a00 */
[----:B------:R-:W-:Y:S01]  /*8720*/  IMAD R0, R0, UR4, RZ ;  /* 0x0000000400007c24 */ /* 0x000fe2000f8e02ff */
[----:B------:R-:W-:-:S03]  /*8730*/  IADD3.X R3, R9, R3, R4, P0, !PT ;  /* 0x0000000309037210 */ /* 0x000fc600007fe404 */
[C---:B------:R-:W-:Y:S02]  /*8740*/  IMAD R5, R7.reuse, UR5, R0 ;  /* 0x0000000507057c24 */ /* 0x040fe4000f8e0200 */
[----:B------:R-:W-:Y:S01]  /*8750*/  IMAD.WIDE.U32 R2, R7, UR4, R2 ;  /* 0x0000000407027c25 */ /* 0x000fe2000f8e0002 */
[----:B------:R-:W-:-:S04]  /*8760*/  ULDC.64 UR4, c[0x0][0xba8] ;  /* 0x0002ea0000047ab9 */ /* 0x000fc80000000a00 */
[----:B------:R-:W-:Y:S02]  /*8770*/  IADD3 R3, R3, R5, RZ ;  /* 0x0000000503037210 */ /* 0x000fe40007ffe0ff */
[----:B------:R-:W-:-:S04]  /*8780*/  LEA R4, P0, R2, UR4, 0x2 ;  /* 0x0000000402047c11 */ /* 0x000fc8000f8010ff */
[----:B------:R-:W-:Y:S01]  /*8790*/  LEA.HI.X R5, R2, UR5, R3, 0x2, P0 ;  /* 0x0000000502057c11 */ /* 0x000fe200080f1403 */
[----:B------:R-:W-:-:S05]  /*87a0*/  IMAD.MOV.U32 R3, RZ, RZ, -0x800000 ;  /* 0xff800000ff037424 */ /* 0x000fca00078e00ff */
[----:B------:R4:W-:Y:S01]  /*87b0*/  STG.E desc[UR44][R4.64], R3 ;  /* 0x0000000304007986 */ /* 0x0009e2000c10192c */
[----:B------:R-:W-:Y:S05]  /*87c0*/  BRA `(.L_x_10) ;  /* 0x0000003800dc7947 */ /* 0x000fea0003800000 */
.L_x_8:
[----:B------:R-:W-:-:S08]  /*87d0*/  NOP ;  /* 0x0000000000007918 */ /* 0x000fd00000000000 */
[----:B------:R-:W0:-:S00]  /*87e0*/  USETMAXREG.DEALLOC.CTAPOOL 0x18 ;  /* 0x00000018000079c8 */ /* 0x000e0000080e0500 */
[----:B0-----:R-:W-:Y:S01]  /*87f0*/  LOP3.LUT R19, R0, 0x3, RZ, 0xc0, !PT ;  /* 0x0000000300137812 */ /* 0x001fe200078ec0ff */
[----:B------:R-:W0:Y:S05]  /*8800*/  S2R R17, SR_CTAID.Z ;  /* 0x0000000000117919 */ /* 0x000e2a0000002700 */
[----:B------:R-:W1:Y:S01]  /*8810*/  S2UR UR6, SR_CTAID.Y ;  /* 0x00000000000679c3 */ /* 0x000e620000002600 */
[----:B------:R-:W2:Y:S02]  /*8820*/  SHFL.IDX PT, R0, R19, RZ, 0x1f ;  /* 0x00001fff13007589 */ /* 0x000ea400000e0000 */
[----:B--2---:R-:W-:-:S13]  /*8830*/  ISETP.NE.AND P0, PT, R0, RZ, PT ;  /* 0x000000ff0000720c */ /* 0x004fda0003f05270 */
[----:B01----:R-:W-:Y:S05]  /*8840*/  @!P0 BRA `(.L_x_36) ;  /* 0x0000000000288947 */ /* 0x003fea0003800000 */
[----:B------:R-:W-:Y:S01]  /*8850*/  ULDC UR7, c[0x0][0xc50] ;  /* 0x0003140000077ab9 */ /* 0x000fe20000000800 */
[----:B------:R-:W-:Y:S01]  /*8860*/  UMOV UR36, UR6 ;  /* 0x0000000600247c82 */ /* 0x000fe20008000000 */
[----:B------:R-:W-:-:S06]  /*8870*/  UISETP.NE.AND UP0, UPT, UR7, 0x1, UPT ;  /* 0x000000010700788c */ /* 0x000fcc000bf05270 */
[----:B------:R-:W-:-:S13]  /*8880*/  PLOP3.LUT P0, PT, PT, PT, UP0, 0x80, 0x0 ;  /* 0x000000000000781c */ /* 0x000fda0003f0f008 */
[----:B------:R-:W-:Y:S05]  /*8890*/  @!P0 BRA `(.L_x_37) ;  /* 0x0000000000308947 */ /* 0x000fea0003800000 */
[----:B------:R-:W-:Y:S01]  /*88a0*/  ULDC UR4, c[0x0][0xc54] ;  /* 0x0003150000047ab9 */ /* 0x000fe20000000800 */
[----:B------:R-:W-:Y:S01]  /*88b0*/  ULDC UR36, c[0x0][0xc58] ;  /* 0x0003160000247ab9 */ /* 0x000fe20000000800 */
[----:B------:R-:W-:-:S04]  /*88c0*/  UIMAD.WIDE.U32 UR4, UR6, UR4, URZ ;  /* 0x00000004060472a5 */ /* 0x000fc8000f8e003f */
[----:B------:R-:W-:Y:S01]  /*88d0*/  USHF.R.U32.HI UR36, URZ, UR36, UR5 ;  /* 0x000000243f247299 */ /* 0x000fe20008011605 */
[----:B------:R-:W-:Y:S11]  /*88e0*/  BRA `(.L_x_37) ;  /* 0x00000000001c7947 */ /* 0x000ff60003800000 */
.L_x_36:
[----:B------:R-:W-:Y:S01]  /*88f0*/  ULDC UR7, c[0x0][0xc50] ;  /* 0x0003140000077ab9 */ /* 0x000fe20000000800 */
[----:B------:R-:W-:Y:S01]  /*8900*/  UMOV UR36, UR6 ;  /* 0x0000000600247c82 */ /* 0x000fe20008000000 */
[----:B------:R-:W-:-:S11]  /*8910*/  UISETP.NE.AND UP0, UPT, UR7, 0x1, UPT ;  /* 0x000000010700788c */ /* 0x000fd6000bf05270 */
[----:B------:R-:W-:Y:S01]  /*8920*/  @UP0 ULDC UR4, c[0x0][0xc54] ;  /* 0x0003150000040ab9 */ /* 0x000fe20000000800 */
[----:B------:R-:W-:Y:S01]  /*8930*/  @UP0 ULDC UR8, c[0x0][0xc58] ;  /* 0x0003160000080ab9 */ /* 0x000fe20000000800 */
[----:B------:R-:W-:-:S04]  /*8940*/  UIMAD.WIDE.U32 UR4, UR6, UR4, URZ ;  /* 0x00000004060472a5 */ /* 0x000fc8000f8e003f */
[----:B------:R-:W-:-:S12]  /*8950*/  @UP0 USHF.R.U32.HI UR36, URZ, UR8, UR5 ;  /* 0x000000083f240299 */ /* 0x000fd80008011605 */
.L_x_37:
[----:B------:R-:W-:Y:S01]  /*8960*/  ISETP.GE.AND P0, PT, R17, RZ, PT ;  /* 0x000000ff1100720c */ /* 0x000fe20003f06270 */
[----:B------:R-:W-:Y:S01]  /*8970*/  UIADD3 UR4, -UR36, URZ, URZ ;  /* 0x0000003f24047290 */ /* 0x000fe2000fffe13f */
[----:B------:R-:W-:Y:S02]  /*8980*/  IMAD.MOV.U32 R0, RZ, RZ, 0x1 ;  /* 0x00000001ff007424 */ /* 0x000fe400078e00ff */
[----:B------:R-:W-:Y:S01]  /*8990*/  IMAD.MOV.U32 R6, RZ, RZ, RZ ;  /* 0x000000ffff067224 */ /* 0x000fe200078e00ff */
[----:B------:R-:W-:Y:S01]  /*89a0*/  UIMAD UR6, UR7, UR4, UR6 ;  /* 0x00000004070672a4 */ /* 0x000fe2000f8e0206 */
[----:B------:R-:W-:-:S07]  /*89b0*/  IMAD.MOV.U32 R9, RZ, RZ, 0x1 ;  /* 0x00000001ff097424 */ /* 0x000fce00078e00ff */
[----:B------:R-:W-:Y:S05]  /*89c0*/  @!P0 BRA `(.L_x_38) ;  /* 0x00000034009c8947 */ /* 0x000fea0003800000 */
[----:B------:R-:W-:Y:S01]  /*89d0*/  ULDC.64 UR4, c[0x0][0x418] ;  /* 0x0001060000047ab9 */ /* 0x000fe20000000a00 */
[----:B------:R-:W-:Y:S02]  /*89e0*/  ULOP3.LUT UR41, UR6, 0xffff, URZ, 0xc0, !UPT ;  /* 0x0000ffff06297892 */ /* 0x000fe4000f8ec03f */
[----:B------:R-:W-:Y:S01]  /*89f0*/  UISETP.NE.U32.AND UP0, UPT, UR4, URZ, UPT ;  /* 0x0000003f0400728c */ /* 0x000fe2000bf05070 */
[----:B------:R-:W-:Y:S02]  /*8a00*/  UMOV UR43, URZ ;  /* 0x0000003f002b7c82 */ /* 0x000fe40008000000 */
[----:B------:R-:W-:Y:S01]  /*8a10*/  ULDC UR4, c[0x0][0x424] ;  /* 0x0001090000047ab9 */ /* 0x000fe20000000800 */
[----:B------:R-:W-:-:S03]  /*8a20*/  UISETP.NE.AND.EX UP0, UPT, UR5, URZ, UPT, UP0 ;  /* 0x0000003f0500728c */ /* 0x000fc6000bf05300 */
[----:B------:R-:W-:Y:S01]  /*8a30*/  ULDC UR5, c[0x0][0x2f0] ;  /* 0x0000bc0000057ab9 */ /* 0x000fe20000000800 */
[----:B------:R-:W-:-:S04]  /*8a40*/  USEL UR4, UR4, 0x1, UP0 ;  /* 0x0000000104047887 */ /* 0x000fc80008000000 */
[----:B------:R-:W-:-:S04]  /*8a50*/  UIMAD UR4, UR4, UR5, URZ ;  /* 0x00000005040472a4 */ /* 0x000fc8000f8e023f */
[----:B------:R-:W-:Y:S02]  /*8a60*/  UISETP.GE.AND UP0, UPT, UR4, 0x1, UPT ;  /* 0x000000010400788c */ /* 0x000fe4000bf06270 */
[----:B------:R-:W-:-:S04]  /*8a70*/  UIADD3 UR5, UR4, 0x5f, URZ ;  /* 0x0000005f04057890 */ /* 0x000fc8000fffe03f */
[----:B------:R-:W-:Y:S01]  /*8a80*/  PLOP3.LUT P0, PT, PT, PT, UP0, 0x80, 0x0 ;  /* 0x000000000000781c */ /* 0x000fe20003f0f008 */
[----:B------:R-:W-:-:S04]  /*8a90*/  UIMAD.WIDE UR4, UR5, 0x2aaaaaab, URZ ;  /* 0x2aaaaaab050478a5 */ /* 0x000fc8000f8e023f */
[----:B------:R-:W-:-:S04]  /*8aa0*/  USHF.R.U32.HI UR39, URZ, 0x1f, UR5 ;  /* 0x0000001f3f277899 */ /* 0x000fc80008011605 */
[----:B------:R-:W-:-:S04]  /*8ab0*/  ULEA.HI.SX32 UR39, UR5, UR39, 0x1c ;  /* 0x0000002705277291 */ /* 0x000fc8000f8fe23f */
[----:B------:R-:W-:Y:S08]  /*8ac0*/  @!P0 BRA `(.L_x_39) ;  /* 0x0000000000908947 */ /* 0x000ff00003800000 */
[----:B------:R-:W-:Y:S01]  /*8ad0*/  USHF.R.U32.HI UR6, URZ, 0x10, UR6 ;  /* 0x000000103f067899 */ /* 0x000fe20008011606 */
[----:B------:R-:W-:-:S03]  /*8ae0*/  UMOV UR4, URZ ;  /* 0x0000003f00047c82 */ /* 0x000fc60008000000 */
[----:B------:R-:W-:-:S11]  /*8af0*/  UISETP.NE.AND UP0, UPT, UR6, URZ, UPT ;  /* 0x0000003f0600728c */ /* 0x000fd6000bf05270 */
[----:B------:R-:W-:Y:S02]  /*8b00*/  @!UP0 ULDC UR6, c[0x0][0x9f0] ;  /* 0x00027c0000068ab9 */ /* 0x000fe40000000800 */
[----:B------:R-:W-:Y:S01]  /*8b10*/  MOV R4, UR6 ;  /* 0x0000000600047c02 */ /* 0x000fe20008000f00 */
[----:B------:R-:W-:-:S03]  /*8b20*/  UIADD3 UR7, UR39, -0x1, UR6 ;  /* 0xffffffff27077890 */ /* 0x000fc6000fffe006 */
[-C--:B------:R-:W-:Y:S02]  /*8b30*/  IABS R2, R4.reuse ;  /* 0x0000000400027213 */ /* 0x080fe40000000000 */
[----:B------:R-:W-:Y:S01]  /*8b40*/  IABS R5, R4 ;  /* 0x0000000400057213 */ /* 0x000fe20000000000 */
[----:B------:R-:W-:Y:S01]  /*8b50*/  IMAD.U32 R4, RZ, RZ, UR7 ;  /* 0x00000007ff047e24 */ /* 0x000fe2000f8e00ff */
[----:B------:R-:W-:Y:S01]  /*8b60*/  R2UR UR11, R2 ;  /* 0x00000000020b72ca */ /* 0x000fe200000e0000 */
[----:B------:R-:W-:Y:S02]  /*8b70*/  ULOP3.LUT UR7, UR7, UR6, URZ, 0x3c, !UPT ;  /* 0x0000000607077292 */ /* 0x000fe4000f8e3c3f */
[----:B------:R-:W-:-:S10]  /*8b80*/  IMAD.MOV R5, RZ, RZ, -R5 ;  /* 0x000000ffff057224 */ /* 0x000fd400078e0a05 */
[----:B------:R-:W0:Y:S08]  /*8b90*/  I2F.RP R2, UR11 ;  /* 0x0000000b00027d06 */ /* 0x000e300008209400 */
[----:B0-----:R-:W0:Y:S02]  /*8ba0*/  MUFU.RCP R2, R2 ;  /* 0x0000000200027308 */ /* 0x001e240000001000 */
[----:B0-----:R-:W-:Y:S01]  /*8bb0*/  VIADD R3, R2, 0xffffffe ;  /* 0x0ffffffe02037836 */ /* 0x001fe20000000000 */
[----:B------:R-:W-:Y:S01]  /*8bc0*/  IABS R2, R4 ;  /* 0x0000000400027213 */ /* 0x000fe20000000000 */
[----:B------:R-:W-:-:S03]  /*8bd0*/  IMAD.MOV.U32 R4, RZ, RZ, R5 ;  /* 0x000000ffff047224 */ /* 0x000fc600078e0005 */
[----:B------:R-:W-:Y:S01]  /*8be0*/  R2UR UR9, R2 ;  /* 0x00000000020972ca */ /* 0x000fe200000e0000 */
[----:B------:R-:W0:Y:S01]  /*8bf0*/  F2I.FTZ.U32.TRUNC.NTZ R3, R3 ;  /* 0x0000000300037305 */ /* 0x000e22000021f000 */
[----:B------:R-:W-:Y:S02]  /*8c00*/  R2UR UR10, R4 ;  /* 0x00000000040a72ca */ /* 0x000fe400000e0000 */
[----:B0-----:R-:W-:-:S13]  /*8c10*/  R2UR UR5, R3 ;  /* 0x00000000030572ca */ /* 0x001fda00000e0000 */
[----:B------:R-:W-:-:S04]  /*8c20*/  UIADD3 UR8, URZ, -UR5, URZ ;  /* 0x800000053f087290 */ /* 0x000fc8000fffe03f */
[----:B------:R-:W-:-:S04]  /*8c30*/  UIMAD UR8, UR8, UR11, URZ ;  /* 0x0000000b080872a4 */ /* 0x000fc8000f8e023f */
[----:B------:R-:W-:-:S04]  /*8c40*/  UIMAD.WIDE.U32 UR4, UR5, UR8, UR4 ;  /* 0x00000008050472a5 */ /* 0x000fc8000f8e0004 */
[----:B------:R-:W-:-:S04]  /*8c50*/  UIMAD.WIDE.U32 UR4, UR5, UR9, URZ ;  /* 0x00000009050472a5 */ /* 0x000fc8000f8e003f */
[----:B------:R-:W-:-:S04]  /*8c60*/  UIMAD UR4, UR5, UR10, UR9 ;  /* 0x0000000a050472a4 */ /* 0x000fc8000f8e0209 */
[----:B------:R-:W-:-:S11]  /*8c70*/  UISETP.GT.U32.AND UP1, UPT, UR11, UR4, UPT ;  /* 0x000000040b00728c */ /* 0x000fd6000bf24070 */
[----:B------:R-:W-:Y:S02]  /*8c80*/  @!UP1 UIADD3 UR4, UR4, -UR11, URZ ;  /* 0x8000000b04049290 */ /* 0x000fe4000fffe03f */
[----:B------:R-:W-:Y:S02]  /*8c90*/  @!UP1 UIADD3 UR5, UR5, 0x1, URZ ;  /* 0x0000000105059890 */ /* 0x000fe4000fffe03f */
[----:B------:R-:W-:Y:S02]  /*8ca0*/  UISETP.GE.U32.AND UP0, UPT, UR4, UR11, UPT ;  /* 0x0000000b0400728c */ /* 0x000fe4000bf06070 */
[----:B------:R-:W-:-:S09]  /*8cb0*/  UISETP.GE.AND UP1, UPT, UR7, URZ, UPT ;  /* 0x0000003f0700728c */ /* 0x000fd2000bf26270 */
[----:B------:R-:W-:Y:S02]  /*8cc0*/  @UP0 UIADD3 UR5, UR5, 0x1, URZ ;  /* 0x0000000105050890 */ /* 0x000fe4000fffe03f */
[----:B------:R-:W-:Y:S02]  /*8cd0*/  UISETP.NE.AND UP0, UPT, UR6, URZ, UPT ;  /* 0x0000003f0600728c */ /* 0x000fe4000bf05270 */
[----:B------:R-:W-:-:S09]  /*8ce0*/  @!UP1 UIADD3 UR5, -UR5, URZ, URZ ;  /* 0x0000003f05059290 */ /* 0x000fd2000fffe13f */
[----:B------:R-:W-:-:S07]  /*8cf0*/  @!UP0 ULOP3.LUT UR5, URZ, UR6, URZ, 0x33, !UPT ;  /* 0x000000063f058292 */ /* 0x000fce000f8e333f */
[----:B------:R-:W-:-:S05]  /*8d00*/  UMOV UR43, UR5 ;  /* 0x00000005002b7c82 */ /* 0x000fca0008000000 */
.L_x_39:
[----:B------:R-:W-:Y:S01]  /*8d10*/  UIMAD UR40, UR41, UR43, URZ ;  /* 0x0000002b292872a4 */ /* 0x000fe2000f8e023f */
[----:B------:R-:W-:Y:S01]  /*8d20*/  MOV R2, UR39 ;  /* 0x0000002700027c02 */ /* 0x000fe20008000f00 */
[----:B------:R-:W-:Y:S02]  /*8d30*/  IMAD.MOV.U32 R6, RZ, RZ, RZ ;  /* 0x000000ffff067224 */ /* 0x000fe400078e00ff */
[----:B------:R-:W-:Y:S02]  /*8d40*/  IMAD.MOV.U32 R9, RZ, RZ, 0x1 ;  /* 0x00000001ff097424 */ /* 0x000fe400078e00ff */
[----:B------:R-:W-:-:S05]  /*8d50*/  IMAD.U32 R3, RZ, RZ, UR40 ;  /* 0x00000028ff037e24 */ /* 0x000fca000f8e00ff */
[----:B------:R-:W-:-:S04]  /*8d60*/  VIADDMNMX R18, R3, UR43, R2, PT ;  /* 0x0000002b03127c46 */ /* 0x000fc8000b800102 */
[----:B------:R-:W-:Y:S01]  /*8d70*/  ISETP.GT.AND P0, PT, R18, UR40, PT ;  /* 0x0000002812007c0c */ /* 0x000fe2000bf04270 */
[----:B------:R0:W-:-:S12]  /*8d80*/  STL [R1+0x8], R18 ;  /* 0x0000081201007387 */ /* 0x0001d80000100800 */
[----:B0-----:R-:W-:Y:S05]  /*8d90*/  @!P0 BRA `(.L_x_38) ;  /* 0x0000003000a88947 */ /* 0x001fea0003800000 */
[----:B------:R-:W0:Y:S01]  /*8da0*/  S2UR UR4, SR_CgaCtaId ;  /* 0x00000000000479c3 */ /* 0x000e220000008800 */
[----:B------:R-:W-:Y:S02]  /*8db0*/  UMOV UR38, 0x400 ;  /* 0x0000040000267882 */ /* 0x000fe40000000000 */
[----:B0-----:R-:W-:-:S04]  /*8dc0*/  ULEA UR38, UR4, UR38, 0x18 ;  /* 0x0000002604267291 */ /* 0x001fc8000f8ec03f */
[----:B------:R-:W-:-:S04]  /*8dd0*/  UIADD3 UR4, UR38, 0x1c400, URZ ;  /* 0x0001c40026047890 */ /* 0x000fc8000fffe03f */
[----:B------:R-:W-:-:S06]  /*8de0*/  ULOP3.LUT UP0, URZ, UR4, 0x3ff, URZ, 0xc0, !UPT ;  /* 0x000003ff043f7892 */ /* 0x000fcc000f80c03f */
[----:B------:R-:W-:-:S13]  /*8df0*/  PLOP3.LUT P0, PT, PT, PT, UP0, 0x80, 0x0 ;  /* 0x000000000000781c */ /* 0x000fda0003f0f008 */
[----:B------:R-:W-:Y:S05]  /*8e00*/  @!P0 BRA `(.L_x_40) ;  /* 0x0000000000408947 */ /* 0x000fea0003800000 */
[----:B------:R-:W-:Y:S01]  /*8e10*/  MOV R2, 0x0 ;  /* 0x0000000000027802 */ /* 0x000fe20000000f00 */
[----:B------:R-:W-:Y:S01]  /*8e20*/  ULDC.64 UR6, c[0x4][0x98] ;  /* 0x0100260000067ab9 */ /* 0x000fe20000000a00 */
[----:B------:R-:W-:Y:S01]  /*8e30*/  ULDC.64 UR8, c[0x4][0xa0] ;  /* 0x0100280000087ab9 */ /* 0x000fe20000000a00 */
[----:B------:R-:W-:Y:S01]  /*8e40*/  ULDC.64 UR4, c[0x4][0x8] ;  /* 0x0100020000047ab9 */ /* 0x000fe20000000a00 */
[----:B------:R-:W-:Y:S01]  /*8e50*/  IMAD.U32 R4, RZ, RZ, UR6 ;  /* 0x00000006ff047e24 */ /* 0x000fe2000f8e00ff */
[----:B------:R-:W-:Y:S01]  /*8e60*/  MOV R5, UR7 ;  /* 0x0000000700057c02 */ /* 0x000fe20008000f00 */
[----:B------:R-:W0:Y:S01]  /*8e70*/  LDC.64 R2, c[0x4][R2] ;  /* 0x0100000002027b82 */ /* 0x000e220000000a00 */
[----:B------:R-:W-:Y:S01]  /*8e80*/  IMAD.U32 R6, RZ, RZ, UR8 ;  /* 0x00000008ff067e24 */ /* 0x000fe2000f8e00ff */
[----:B------:R-:W-:Y:S01]  /*8e90*/  MOV R8, 0x70 ;  /* 0x0000007000087802 */ /* 0x000fe20000000f00 */
[----:B------:R-:W-:Y:S02]  /*8ea0*/  IMAD.U32 R7, RZ, RZ, UR9 ;  /* 0x00000009ff077e24 */ /* 0x000fe4000f8e00ff */
[----:B------:R-:W-:-:S02]  /*8eb0*/  IMAD.U32 R10, RZ, RZ, UR4 ;  /* 0x00000004ff0a7e24 */ /* 0x000fc4000f8e00ff */
[----:B------:R-:W-:Y:S02]  /*8ec0*/  IMAD.U32 R11, RZ, RZ, UR5 ;  /* 0x00000005ff0b7e24 */ /* 0x000fe4000f8e00ff */
[----:B------:R-:W-:Y:S02]  /*8ed0*/  IMAD.MOV.U32 R12, RZ, RZ, 0x1 ;  /* 0x00000001ff0c7424 */ /* 0x000fe400078e00ff */
[----:B------:R-:W-:-:S07]  /*8ee0*/  IMAD.MOV.U32 R13, RZ, RZ, RZ ;  /* 0x000000ffff0d7224 */ /* 0x000fce00078e00ff */
[----:B------:R-:W-:-:S07]  /*8ef0*/  LEPC R20, `(.L_x_40) ;  /* 0x000000001014794e */ /* 0x000fce0000000000 */
[----:B0-----:R-:W-:Y:S05]  /*8f00*/  CALL.ABS.NOINC R2 ;  /* 0x0000000002007343 */ /* 0x001fea0003c00000 */
.L_x_40:
        /* <DEDUP_REMOVED lines=8> */
[----:B------:R0:W1:Y:S01]  /*8f90*/  LDC.64 R2, c[0x4][R16] ;  /* 0x0100000010027b82 */ /* 0x0000620000000a00 */
[----:B------:R-:W-:Y:S01]  /*8fa0*/  IMAD.U32 R4, RZ, RZ, UR6 ;  /* 0x00000006ff047e24 */ /* 0x000fe2000f8e00ff */
[----:B------:R-:W-:Y:S01]  /*8fb0*/  MOV R6, UR8 ;  /* 0x0000000800067c02 */ /* 0x000fe20008000f00 */
[----:B------:R-:W-:Y:S01]  /*8fc0*/  IMAD.U32 R5, RZ, RZ, UR7 ;  /* 0x00000007ff057e24 */ /* 0x000fe2000f8e00ff */
[----:B------:R-:W-:Y:S01]  /*8fd0*/  MOV R12, 0x1 ;  /* 0x00000001000c7802 */ /* 0x000fe20000000f00 */
[----:B------:R-:W-:Y:S02]  /*8fe0*/  IMAD.U32 R7, RZ, RZ, UR9 ;  /* 0x00000009ff077e24 */ /* 0x000fe4000f8e00ff */
[----:B------:R-:W-:-:S02]  /*8ff0*/  IMAD.U32 R10, RZ, RZ, UR4 ;  /* 0x00000004ff0a7e24 */ /* 0x000fc4000f8e00ff */
[----:B------:R-:W-:Y:S02]  /*9000*/  IMAD.U32 R11, RZ, RZ, UR5 ;  /* 0x00000005ff0b7e24 */ /* 0x000fe4000f8e00ff */
[----:B------:R-:W-:Y:S02]  /*9010*/  IMAD.MOV.U32 R8, RZ, RZ, 0x70 ;  /* 0x00000070ff087424 */ /* 0x000fe400078e00ff */
[----:B0-----:R-:W-:-:S07]  /*9020*/  IMAD.MOV.U32 R13, RZ, RZ, RZ ;  /* 0x000000ffff0d7224 */ /* 0x001fce00078e00ff */
[----:B------:R-:W-:-:S07]  /*9030*/  LEPC R20, `(.L_x_42) ;  /* 0x000000001014794e */ /* 0x000fce0000000000 */
[----:B-1----:R-:W-:Y:S05]  /*9040*/  CALL.ABS.NOINC R2 ;  /* 0x0000000002007343 */ /* 0x002fea0003c00000 */
.L_x_42:
[----:B------:R0:W1:Y:S01]  /*9050*/  LDC.64 R2, c[0x4][R16] ;  /* 0x0100000010027b82 */ /* 0x0000620000000a00 */
[----:B------:R-:W-:Y:S01]  /*9060*/  ULDC.64 UR6, c[0x4][0x98] ;  /* 0x0100260000067ab9 */ /* 0x000fe20000000a00 */
[----:B------:R-:W-:Y:S01]  /*9070*/  ULDC.64 UR8, c[0x4][0xa0] ;  /* 0x0100280000087ab9 */ /* 0x000fe20000000a00 */
[----:B------:R-:W-:Y:S01]  /*9080*/  ULDC.64 UR4, c[0x4][0x18] ;  /* 0x0100060000047ab9 */ /* 0x000fe20000000a00 */
[----:B------:R-:W-:Y:S01]  /*9090*/  IMAD.U32 R4, RZ, RZ, UR6 ;  /* 0x00000006ff047e24 */ /* 0x000fe2000f8e00ff */
[----:B------:R-:W-:Y:S01]  /*90a0*/  MOV R7, UR9 ;  /* 0x0000000900077c02 */ /* 0x000fe20008000f00 */
[----:B------:R-:W-:Y:S01]  /*90b0*/  IMAD.U32 R5, RZ, RZ, UR7 ;  /* 0x00000007ff057e24 */ /* 0x000fe2000f8e00ff */
[----:B------:R-:W-:Y:S01]  /*90c0*/  MOV R13, RZ ;  /* 0x000000ff000d7202 */ /* 0x000fe20000000f00 */
[----:B------:R-:W-:Y:S02]  /*90d0*/  IMAD.U32 R6, RZ, RZ, UR8 ;  /* 0x00000008ff067e24 */ /* 0x000fe4000f8e00ff */
[----:B------:R-:W-:-:S02]  /*90e0*/  IMAD.U32 R10, RZ, RZ, UR4 ;  /* 0x00000004ff0a7e24 */ /* 0x000fc4000f8e00ff */
[----:B------:R-:W-:Y:S02]  /*90f0*/  IMAD.U32 R11, RZ, RZ, UR5 ;  /* 0x00000005ff0b7e24 */ /* 0x000fe4000f8e00ff */
[----:B------:R-:W-:Y:S02]  /*9100*/  IMAD.MOV.U32 R8, RZ, RZ, 0x70 ;  /* 0x00000070ff087424 */ /* 0x000fe400078e00ff */
[----:B0-----:R-:W-:-:S07]  /*9110*/  IMAD.MOV.U32 R12, RZ, RZ, 0x1 ;  /* 0x00000001ff0c7424 */ /* 0x001fce00078e00ff */
[----:B------:R-:W-:-:S07]  /*9120*/  LEPC R20, `(.L_x_41) ;  /* 0x000000001014794e */ /* 0x000fce0000000000 */
[----:B-1----:R-:W-:Y:S05]  /*9130*/  CALL.ABS.NOINC R2 ;  /* 0x0000000002007343 */ /* 0x002fea0003c00000 */
.L_x_41:
[----:B------:R-:W0:Y:S02]  /*9140*/  LDC.64 R2, c[0x0][0x9f8] ;  /* 0x00027e00ff027b82 */ /* 0x000e240000000a00 */
[----:B0-----:R-:W-:-:S04]  /*9150*/  ISETP.NE.U32.AND P0, PT, R2, RZ, PT ;  /* 0x000000ff0200720c */ /* 0x001fc80003f05070 */
[----:B------:R-:W-:-:S13]  /*9160*/  ISETP.NE.AND.EX P0, PT, R3, RZ, PT, P0 ;  /* 0x000000ff0300720c */ /* 0x000fda0003f05300 */
[----:B------:R-:W0:Y:S02]  /*9170*/  @P0 LDC.64 R2, c[0x0][0x9f8] ;  /* 0x00027e00ff020b82 */ /* 0x000e240000000a00 */
[----:B0-----:R-:W-:-:S05]  /*9180*/  @P0 IMAD.WIDE R2, R17, 0x4, R2 ;  /* 0x0000000411020825 */ /* 0x001fca00078e0202 */
[----:B------:R0:W2:Y:S01]  /*9190*/  @P0 LDG.E R17, desc[UR44][R2.64] ;  /* 0x0000002c02110981 */ /* 0x0000a2000c1e1900 */
[----:B------:R-:W-:Y:S01]  /*91a0*/  UMOV UR4, 0xffffffff ;  /* 0xffffffff00047882 */ /* 0x000fe20000000000 */
[----:B------:R-:W-:Y:S01]  /*91b0*/  VIADD R0, R18, 0xffffffff ;  /* 0xffffffff12007836 */ /* 0x000fe20000000000 */
[----:B0-----:R-:W0:Y:S02]  /*91c0*/  LDC.64 R2, c[0x0][0x418] ;  /* 0x00010600ff027b82 */ /* 0x001e240000000a00 */
[----:B0-----:R-:W-:-:S04]  /*91d0*/  ISETP.NE.U32.AND P0, PT, R2, RZ, PT ;  /* 0x000000ff0200720c */ /* 0x001fc80003f05070 */
[----:B------:R-:W-:-:S04]  /*91e0*/  ISETP.NE.AND.EX P1, PT, R3, RZ, PT, P0 ;  /* 0x000000ff0300720c */ /* 0x000fc80003f25300 */
[----:B------:R-:W-:-:S05]  /*91f0*/  P2R R4, PR, RZ, 0x2 ;  /* 0x00000002ff047803 */ /* 0x000fca0000000000 */
[----:B------:R0:W-:Y:S01]  /*9200*/  STL [R1], R4 ;  /* 0x0000000401007387 */ /* 0x0001e20000100800 */
[----:B--2---:R-:W-:Y:S02]  /*9210*/  SHF.R.S32.HI R18, RZ, 0x1f, R17 ;  /* 0x0000001fff127819 */ /* 0x004fe40000011411 */
[----:B------:R-:W-:Y:S01]  /*9220*/  SEL R16, R17, RZ, !P1 ;  /* 0x000000ff11107207 */ /* 0x000fe20004800000 */
[----:B0-----:R-:W-:Y:S06]  /*9230*/  BRA.DIV UR4, `(.L_x_43) ;  /* 0x0000003204c07947 */ /* 0x001fec000b800000 */
[----:B------:R0:W1:Y:S02]  /*9240*/  SHFL.IDX PT, R14, R19, RZ, 0x1f ;  /* 0x00001fff130e7589 */ /* 0x00006400000e0000 */
.L_x_122:
[----:B------:R2:W-:Y:S01]  /*9250*/  STL [R1+0x4], R0 ;  /* 0x0000040001007387 */ /* 0x0005e20000100800 */
[----:B-1----:R-:W-:Y:S02]  /*9260*/  ISETP.NE.AND P0, PT, R14, RZ, PT ;  /* 0x000000ff0e00720c */ /* 0x002fe40003f05270 */
[----:B------:R-:W-:-:S04]  /*9270*/  PLOP3.LUT P2, PT, PT, PT, PT, 0x8, 0x0 ;  /* 0x000000000000781c */ /* 0x000fc80003f4e170 */
[----:B0-----:R-:W-:-:S07]  /*9280*/  P2R R19, PR, RZ, 0x4 ;  /* 0x00000004ff137803 */ /* 0x001fce0000000000 */
[----:B--2---:R-:W-:Y:S05]  /*9290*/  @P0 BRA `(.L_x_44) ;  /* 0x0000000000e40947 */ /* 0x004fea0003800000 */
[----:B------:R-:W-:-:S03]  /*92a0*/  UMOV UR4, 0xffffffff ;  /* 0xffffffff00047882 */ /* 0x000fc60000000000 */
[----:B------:R-:W-:Y:S05]  /*92b0*/  BRA.DIV UR4, `(.L_x_45) ;  /* 0x0000003204c07947 */ /* 0x000fea000b800000 */
[----:B------:R-:W-:-:S13]  /*92c0*/  ELECT P6, URZ, PT ;  /* 0x00000000003f782f */ /* 0x000fda00038c0000 */
.L_x_125:
[----:B------:R-:W-:Y:S05]  /*92d0*/  @!P6 BRA `(.L_x_44) ;  /* 0x0000000000d4e947 */ /* 0x000fea0003800000 */
[----:B------:R-:W-:Y:S01]  /*92e0*/  IMAD.MOV.U32 R16, RZ, RZ, R17 ;  /* 0x000000ffff107224 */ /* 0x000fe200078e0011 */
[----:B------:R-:W-:Y:S06]  /*92f0*/  @!P1 BRA `(.L_x_46) ;  /* 0x0000000000509947 */ /* 0x000fec0003800000 */
[----:B------:R-:W-:Y:S01]  /*9300*/  IMAD.MOV.U32 R9, RZ, RZ, R0 ;  /* 0x000000ffff097224 */ /* 0x000fe200078e0000 */
[----:B------:R-:W-:Y:S01]  /*9310*/  ULDC.64 UR4, c[0x0][0x428] ;  /* 0x00010a0000047ab9 */ /* 0x000fe20000000a00 */
[----:B------:R-:W0:Y:S01]  /*9320*/  LDC R0, c[0x0][0x43c] ;  /* 0x00010f00ff007b82 */ /* 0x000e220000000800 */
[----:B------:R-:W-:Y:S02]  /*9330*/  IMAD R8, R18, UR4, RZ ;  /* 0x0000000412087c24 */ /* 0x000fe4000f8e02ff */
[----:B------:R-:W-:Y:S02]  /*9340*/  MOV R6, R9 ;  /* 0x0000000900067202 */ /* 0x000fe40000000f00 */
[----:B------:R-:W-:Y:S01]  /*9350*/  IMAD R7, R17, UR5, R8 ;  /* 0x0000000511077c24 */ /* 0x000fe2000f8e0208 */
[----:B0-----:R-:W-:-:S13]  /*9360*/  ISETP.NE.AND P0, PT, R0, 0x1, PT ;  /* 0x000000010000780c */ /* 0x001fda0003f05270 */
[----:B------:R-:W0:Y:S02]  /*9370*/  @P0 LDC.64 R4, c[0x0][0x440] ;  /* 0x00011000ff040b82 */ /* 0x000e240000000a00 */
[----:B0-----:R-:W-:-:S05]  /*9380*/  @P0 IMAD.HI.U32 R4, R9, R4, RZ ;  /* 0x0000000409040227 */ /* 0x001fca00078e00ff */
[----:B------:R-:W-:-:S04]  /*9390*/  @P0 SHF.R.U32.HI R6, RZ, R5, R4 ;  /* 0x00000005ff060219 */ /* 0x000fc80000011604 */
[--C-:B------:R-:W-:Y:S01]  /*93a0*/  SHF.R.S32.HI R5, RZ, 0x1f, R6.reuse ;  /* 0x0000001fff057819 */ /* 0x100fe20000011406 */
[----:B------:R-:W-:-:S04]  /*93b0*/  IMAD.MOV.U32 R4, RZ, RZ, R6 ;  /* 0x000000ffff047224 */ /* 0x000fc800078e0006 */
[----:B------:R-:W-:-:S04]  /*93c0*/  IMAD.WIDE.U32 R4, R17, UR4, R4 ;  /* 0x0000000411047c25 */ /* 0x000fc8000f8e0004 */
[----:B------:R-:W-:Y:S01]  /*93d0*/  IMAD.IADD R5, R5, 0x1, R7 ;  /* 0x0000000105057824 */ /* 0x000fe200078e0207 */
[----:B------:R-:W-:-:S04]  /*93e0*/  LEA R2, P0, R4, R2, 0x2 ;  /* 0x0000000204027211 */ /* 0x000fc800078010ff */
[----:B------:R-:W-:-:S05]  /*93f0*/  LEA.HI.X R3, R4, R3, R5, 0x2, P0 ;  /* 0x0000000304037211 */ /* 0x000fca00000f1405 */
[----:B------:R0:W5:Y:S01]  /*9400*/  LDG.E R16, desc[UR44][R2.64] ;  /* 0x0000002c02107981 */ /* 0x000162000c1e1900 */
[----:B------:R-:W-:-:S04]  /*9410*/  IMAD.MOV R5, RZ, RZ, -R6 ;  /* 0x000000ffff057224 */ /* 0x000fc800078e0a06 */
[----:B------:R-:W-:-:S05]  /*9420*/  IMAD R9, R0, R5, R9 ;  /* 0x0000000500097224 */ /* 0x000fca00078e0209 */
[----:B------:R0:W-:Y:S02]  /*9430*/  STL [R1+0x4], R9 ;  /* 0x0000040901007387 */ /* 0x0001e40000100800 */
.L_x_46:
[----:B------:R-:W-:Y:S01]  /*9440*/  MOV R0, 0x1 ;  /* 0x0000000100007802 */ /* 0x000fe20000000f00 */
[----:B0-----:R-:W0:Y:S03]  /*9450*/  S2R R9, SR_TID.X ;  /* 0x0000000000097919 */ /* 0x001e260000002100 */
[----:B------:R-:W-:-:S04]  /*9460*/  SHF.L.U32 R0, R0, 0x1f, RZ ;  /* 0x0000001f00007819 */ /* 0x000fc800000006ff */
[----:B------:R-:W1:Y:S01]  /*9470*/  SYNCS.PHASECHK.TRANS64.TRYWAIT P0, [UR38+0x22840], R0 ;  /* 0x02284000ff0075a7 */ /* 0x000e620008000166 */
[----:B0-----:R-:W-:-:S04]  /*9480*/  LOP3.LUT R2, R9, 0x7f, RZ, 0xc0, !PT ;  /* 0x0000007f09027812 */ /* 0x001fc800078ec0ff */
[----:B------:R-:W-:Y:S01]  /*9490*/  ISETP.NE.AND P1, PT, R2, RZ, PT ;  /* 0x000000ff0200720c */ /* 0x000fe20003f25270 */
[----:B-1----:R-:W-:-:S12]  /*94a0*/  @!P0 BRA `(.L_x_47) ;  /* 0x0000003000648947 */ /* 0x002fd80003800000 */
.L_x_126:
[----:B------:R-:W-:Y:S05]  /*94b0*/  @P1 BRA `(.L_x_48) ;  /* 0x0000000000181947 */ /* 0x000fea0003800000 */
[----:B------:R-:W1:Y:S01]  /*94c0*/  S2R R2, SR_TID.X ;  /* 0x0000000000027919 */ /* 0x000e620000002100 */
[----:B0-----:R-:W-:-:S04]  /*94d0*/  IMAD.MOV.U32 R0, RZ, RZ, 0x3000 ;  /* 0x00003000ff007424 */ /* 0x001fc800078e00ff */
[----:B------:R2:W-:Y:S01]  /*94e0*/  SYNCS.ARRIVE.TRANS64 RZ, [UR38+0x22830], R0 ;  /* 0x02283000ffff79a7 */ /* 0x0005e20008000026 */
[----:B-1----:R-:W-:-:S13]  /*94f0*/  LOP3.LUT P0, RZ, R2, 0x1f, RZ, 0xc0, !PT ;  /* 0x0000001f02ff7812 */ /* 0x002fda000780c0ff */
[----:B--2---:R-:W-:Y:S05]  /*9500*/  @!P0 BRA `(.L_x_48) ;  /* 0x0000000000048947 */ /* 0x004fea0003800000 */
[----:B------:R-:W-:Y:S01]  /*9510*/  BPT.TRAP 0x1 ;  /* 0x000000040000795c */ /* 0x000fe20000300000 */
.L_x_48:
[----:B0-----:R-:W2:Y:S01]  /*9520*/  LDL R0, [R1+0x4] ;  /* 0x0000040001007983 */ /* 0x001ea20000100800 */
[----:B------:R-:W-:Y:S01]  /*9530*/  ULDC.64 UR4, c[0x0][0x198] ;  /* 0x0000660000047ab9 */ /* 0x000fe20000000a00 */
[----:B-----5:R-:W-:Y:S01]  /*9540*/  R2UR UR13, R16 ;  /* 0x00000000100d72ca */ /* 0x020fe200000e0000 */
[----:B------:R-:W-:Y:S01]  /*9550*/  UIADD3 UR4, UP0, UR4, 0x370, URZ ;  /* 0x0000037004047890 */ /* 0x000fe2000ff1e03f */
[----:B------:R-:W-:Y:S01]  /*9560*/  PLOP3.LUT P0, PT, PT, PT, PT, 0x80, 0x0 ;  /* 0x000000000000781c */ /* 0x000fe20003f0f070 */
[----:B------:R-:W-:Y:S02]  /*9570*/  UIADD3 UR8, UR38, 0x1c400, URZ ;  /* 0x0001c40026087890 */ /* 0x000fe4000fffe03f */
[----:B------:R-:W-:Y:S01]  /*9580*/  UIADD3 UR9, UR38, 0x22830, URZ ;  /* 0x0002283026097890 */ /* 0x000fe2000fffe03f */
[----:B------:R-:W-:Y:S01]  /*9590*/  P2R R19, PR, RZ, 0x1 ;  /* 0x00000001ff137803 */ /* 0x000fe20000000000 */
[----:B------:R-:W-:Y:S01]  /*95a0*/  UIADD3.X UR5, URZ, UR5, URZ, UP0, !UPT ;  /* 0x000000053f057290 */ /* 0x000fe200087fe43f */
[----:B------:R-:W-:Y:S01]  /*95b0*/  UMOV UR6, 0x0 ;  /* 0x0000000000067882 */ /* 0x000fe20000000000 */
[----:B------:R-:W-:Y:S01]  /*95c0*/  UMOV UR7, 0x14f00000 ;  /* 0x14f0000000077882 */ /* 0x000fe20000000000 */
[----:B------:R-:W-:Y:S01]  /*95d0*/  UMOV UR10, URZ ;  /* 0x0000003f000a7c82 */ /* 0x000fe20008000000 */
[----:B------:R-:W-:Y:S01]  /*95e0*/  UMOV UR12, UR36 ;  /* 0x00000024000c7c82 */ /* 0x000fe20008000000 */
[----:B--2---:R-:W-:-:S13]  /*95f0*/  R2UR UR11, R0 ;  /* 0x00000000000b72ca */ /* 0x004fda00000e0000 */
[----:B------:R-:W-:-:S09]  /*9600*/  UIMAD UR11, UR11, 0x60, URZ ;  /* 0x000000600b0b78a4 */ /* 0x000fd2000f8e023f */
[----:B------:R0:W-:Y:S02]  /*9610*/  UTMALDG.4D [UR8], [UR4], desc[UR6] ;  /* 0x00000608040075b4 */ /* 0x0001e40008019000 */
[----:B0-----:R-:W-:Y:S01]  /*9620*/  NOP ;  /* 0x0000000000007918 */ /* 0x001fe20000000000 */
.L_x_44:
[----:B------:R-:W-:Y:S05]  /*9630*/  WARPSYNC.ALL ;  /* 0x0000000000007948 */ /* 0x000fea0003800000 */
[----:B------:R-:W-:Y:S01]  /*9640*/  UIADD3 UR4, UR38, 0x18400, URZ ;  /* 0x0001840026047890 */ /* 0x000fe2000fffe03f */
[----:B------:R-:W-:Y:S03]  /*9650*/  BAR.SYNC.DEFER_BLOCKING 0x8, 0x180 ;  /* 0x0206000000007b1d */ /* 0x000fe60000010000 */
        /* <DEDUP_REMOVED lines=19> */
.L_x_49:
[----:B------:R-:W0:Y:S01]  /*9790*/  LDC R4, c[0x0][0x448] ;  /* 0x00011200ff047b82 */ /* 0x000e220000000800 */
[----:B------:R-:W1:Y:S01]  /*97a0*/  S2R R12, SR_TID.X ;  /* 0x00000000000c7919 */ /* 0x000e620000002100 */
[----:B------:R-:W-:Y:S01]  /*97b0*/  USHF.R.S32.HI UR6, URZ, 0x1f, UR36 ;  /* 0x0000001f3f067899 */ /* 0x000fe20008011424 */
[----:B------:R-:W-:Y:S01]  /*97c0*/  ULDC.64 UR8, c[0x0][0x2d8] ;  /* 0x0000b60000087ab9 */ /* 0x000fe20000000a00 */
[----:B------:R-:W2:Y:S02]  /*97d0*/  S2R R13, SR_CTAID.Z ;  /* 0x00000000000d7919 */ /* 0x000ea40000002700 */
[----:B------:R-:W-:Y:S02]  /*97e0*/  UIMAD UR6, UR6, UR8, URZ ;  /* 0x00000008060672a4 */ /* 0x000fe4000f8e023f */
[----:B------:R-:W3:Y:S01]  /*97f0*/  LDC.64 R2, c[0x0][0x2e0] ;  /* 0x0000b800ff027b82 */ /* 0x000ee20000000a00 */
[----:B------:R-:W4:Y:S01]  /*9800*/  S2R R10, SR_CTAID.X ;  /* 0x00000000000a7919 */ /* 0x000f220000002500 */
[----:B------:R-:W-:-:S02]  /*9810*/  UIMAD.WIDE.U32 UR4, UR36, UR8, URZ ;  /* 0x00000008240472a5 */ /* 0x000fc4000f8e003f */
[----:B------:R-:W-:-:S04]  /*9820*/  UIMAD UR6, UR36, UR9, UR6 ;  /* 0x00000009240672a4 */ /* 0x000fc8000f8e0206 */
[----:B------:R-:W-:Y:S01]  /*9830*/  UIADD3 UR5, UR5, UR6, URZ ;  /* 0x0000000605057290 */ /* 0x000fe2000fffe03f */
[----:B0-----:R-:W-:Y:S02]  /*9840*/  ISETP.NE.AND P0, PT, R4, 0x1, PT ;  /* 0x000000010400780c */ /* 0x001fe40003f05270 */
[C---:B-1----:R-:W-:Y:S01]  /*9850*/  LOP3.LUT R11, R12.reuse, 0x7f, RZ, 0xc0, !PT ;  /* 0x0000007f0c0b7812 */ /* 0x042fe200078ec0ff */
[----:B------:R-:W-:-:S10]  /*9860*/  IMAD.SHL.U32 R0, R12, 0x10, RZ ;  /* 0x000000100c007824 */ /* 0x000fd400078e00ff */
[----:B------:R-:W0:Y:S01]  /*9870*/  @P0 LDC R5, c[0x0][0x44c] ;  /* 0x00011300ff050b82 */ /* 0x000e220000000800 */
[----:B------:R-:W-:Y:S02]  /*9880*/  SHF.R.U32.HI R7, RZ, 0x3, R11 ;  /* 0x00000003ff077819 */ /* 0x000fe4000001160b */
[----:B--2---:R-:W-:Y:S02]  /*9890*/  SHF.R.S32.HI R9, RZ, 0x1f, R13 ;  /* 0x0000001fff097819 */ /* 0x004fe4000001140d */
[----:B------:R-:W-:-:S03]  /*98a0*/  LOP3.LUT R0, R7, 0x70, R0, 0xf8, !PT ;  /* 0x0000007007007812 */ /* 0x000fc600078ef800 */
[----:B------:R-:W1:Y:S01]  /*98b0*/  @P0 LDC R6, c[0x0][0x450] ;  /* 0x00011400ff060b82 */ /* 0x000e620000000800 */
[----:B---3--:R-:W-:Y:S01]  /*98c0*/  IMAD R8, R9, R2, RZ ;  /* 0x0000000209087224 */ /* 0x008fe200078e02ff */
[----:B----4-:R-:W-:-:S03]  /*98d0*/  LEA R0, R10, R0, 0x7 ;  /* 0x000000000a007211 */ /* 0x010fc600078e38ff */
[----:B------:R-:W-:Y:S02]  /*98e0*/  IMAD R9, R13, R3, R8 ;  /* 0x000000030d097224 */ /* 0x000fe400078e0208 */
[----:B0-----:R-:W-:-:S04]  /*98f0*/  @P0 IMAD.HI.U32 R3, R0, R5, RZ ;  /* 0x0000000500030227 */ /* 0x001fc800078e00ff */
[----:B------:R-:W-:Y:S01]  /*9900*/  IMAD.MOV.U32 R5, RZ, RZ, R0 ;  /* 0x000000ffff057224 */ /* 0x000fe200078e0000 */
[----:B-1----:R-:W-:Y:S01]  /*9910*/  @P0 SHF.R.U32.HI R5, RZ, R6, R3 ;  /* 0x00000006ff050219 */ /* 0x002fe20000011603 */
[----:B------:R-:W-:Y:S01]  /*9920*/  IMAD.WIDE.U32 R2, R13, R2, UR4 ;  /* 0x000000040d027e25 */ /* 0x000fe2000f8e0002 */
[----:B------:R-:W-:Y:S02]  /*9930*/  ULDC.64 UR4, c[0x0][0x2d0] ;  /* 0x0000b40000047ab9 */ /* 0x000fe40000000a00 */
[----:B------:R-:W-:Y:S01]  /*9940*/  SHF.R.S32.HI R6, RZ, 0x1f, R5 ;  /* 0x0000001fff067819 */ /* 0x000fe20000011405 */
[----:B------:R-:W-:Y:S02]  /*9950*/  IMAD.IADD R3, R3, 0x1, R9 ;  /* 0x0000000103037824 */ /* 0x000fe400078e0209 */
[----:B------:R-:W-:Y:S02]  /*9960*/  IMAD.MOV R9, RZ, RZ, -R5 ;  /* 0x000000ffff097224 */ /* 0x000fe400078e0a05 */
[----:B------:R-:W-:-:S02]  /*9970*/  IMAD R6, R6, UR4, RZ ;  /* 0x0000000406067c24 */ /* 0x000fc4000f8e02ff */
[----:B------:R-:W-:Y:S02]  /*9980*/  IMAD R0, R4, R9, R0 ;  /* 0x0000000904007224 */ /* 0x000fe400078e0200 */
[C---:B------:R-:W-:Y:S02]  /*9990*/  IMAD R9, R5.reuse, UR5, R6 ;  /* 0x0000000505097c24 */ /* 0x040fe4000f8e0206 */
[----:B------:R-:W-:Y:S01]  /*99a0*/  IMAD.WIDE.U32 R2, R5, UR4, R2 ;  /* 0x0000000405027c25 */ /* 0x000fe2000f8e0002 */
[----:B------:R-:W-:Y:S01]  /*99b0*/  SHF.R.S32.HI R5, RZ, 0x1f, R0 ;  /* 0x0000001fff057819 */ /* 0x000fe20000011400 */
[----:B------:R-:W-:Y:S02]  /*99c0*/  ULDC.64 UR4, c[0x0][0x2c8] ;  /* 0x0000b20000047ab9 */ /* 0x000fe40000000a00 */
[----:B------:R-:W-:Y:S01]  /*99d0*/  IMAD.SHL.U32 R6, R11, 0x8, RZ ;  /* 0x000000080b067824 */ /* 0x000fe200078e00ff */
[----:B------:R-:W-:Y:S01]  /*99e0*/  IADD3 R3, R3, R9, RZ ;  /* 0x0000000903037210 */ /* 0x000fe20007ffe0ff */
[----:B------:R-:W-:-:S04]  /*99f0*/  IMAD R5, R5, UR4, RZ ;  /* 0x0000000405057c24 */ /* 0x000fc8000f8e02ff */
[C---:B------:R-:W-:Y:S02]  /*9a00*/  IMAD R5, R0.reuse, UR5, R5 ;  /* 0x0000000500057c24 */ /* 0x040fe4000f8e0205 */
[----:B------:R-:W-:Y:S01]  /*9a10*/  IMAD.WIDE.U32 R2, R0, UR4, R2 ;  /* 0x0000000400027c25 */ /* 0x000fe2000f8e0002 */
[----:B------:R-:W-:-:S03]  /*9a20*/  ULDC.64 UR4, c[0x0][0x280] ;  /* 0x0000a00000047ab9 */ /* 0x000fc60000000a00 */
[----:B------:R-:W-:Y:S01]  /*9a30*/  IMAD.IADD R5, R3, 0x1, R5 ;  /* 0x0000000103057824 */ /* 0x000fe200078e0205 */
[----:B------:R-:W-:Y:S01]  /*9a40*/  LEA R0, P0, R2, UR4, 0x1 ;  /* 0x0000000402007c11 */ /* 0x000fe2000f8008ff */
[----:B------:R-:W-:-:S03]  /*9a50*/  ULDC UR4, c[0x0][0x2b8] ;  /* 0x0000ae0000047ab9 */ /* 0x000fc60000000800 */
[----:B------:R-:W-:Y:S01]  /*9a60*/  LEA.HI.X R5, R2, UR5, R5, 0x1, P0 ;  /* 0x0000000502057c11 */ /* 0x000fe200080f0c05 */
[----:B------:R-:W-:-:S05]  /*9a70*/  IMAD.SHL.U32 R2, R12, 0x8, RZ ;  /* 0x000000080c027824 */ /* 0x000fca00078e00ff */
[C---:B------:R-:W-:Y:S02]  /*9a80*/  LOP3.LUT R8, R2.reuse, 0x38, RZ, 0xc0, !PT ;  /* 0x0000003802087812 */ /* 0x040fe400078ec0ff */
[----:B------:R-:W-:Y:S02]  /*9a90*/  LOP3.LUT R2, R2, 0x1f8, RZ, 0xc0, !PT ;  /* 0x000001f802027812 */ /* 0x000fe400078ec0ff */
[----:B------:R-:W-:Y:S01]  /*9aa0*/  ISETP.GE.AND P0, PT, R8, UR4, PT ;  /* 0x0000000408007c0c */ /* 0x000fe2000bf06270 */
[----:B------:R-:W-:Y:S01]  /*9ab0*/  UMOV UR4, 0xffffffff ;  /* 0xffffffff00047882 */ /* 0x000fe20000000000 */
[----:B------:R-:W-:-:S04]  /*9ac0*/  LOP3.LUT R3, R2, 0x38, R12, 0x78, !PT ;  /* 0x0000003802037812 */ /* 0x000fc800078e780c */
[----:B------:R-:W-:Y:S01]  /*9ad0*/  LOP3.LUT R6, R3, 0x200, R6, 0xf8, !PT ;  /* 0x0000020003067812 */ /* 0x000fe200078ef806 */
[----:B------:R-:W-:Y:S06]  /*9ae0*/  BRA.DIV UR4, `(.L_x_50) ;  /* 0x0000002a04ec7947 */ /* 0x000fec000b800000 */
[----:B------:R-:W0:Y:S01]  /*9af0*/  SHFL.IDX PT, R14, R0, RZ, 0x181f ;  /* 0x00181fff000e7589 */ /* 0x000e2200000e0000 */
[----:B------:R-:W-:Y:S01]  /*9b00*/  ULDC UR4, c[0x0][0x288] ;  /* 0x0000a20000047ab9 */ /* 0x000fe20000000800 */
[----:B------:R-:W-:Y:S01]  /*9b10*/  LEA R7, R10, R7, 0x7 ;  /* 0x000000070a077211 */ /* 0x000fe200078e38ff */
[----:B------:R-:W-:Y:S01]  /*9b20*/  IMAD R4, R4, UR4, RZ ;  /* 0x0000000404047c24 */ /* 0x000fe2000f8e02ff */
[----:B------:R-:W1:Y:S03]  /*9b30*/  SHFL.IDX PT, R2, R5, RZ, 0x181f ;  /* 0x00181fff05027589 */ /* 0x000e6600000e0000 */
[C---:B------:R-:W-:Y:S01]  /*9b40*/  VIADD R11, R7.reuse, 0x10 ;  /* 0x00000010070b7836 */ /* 0x040fe20000000000 */
[----:B------:R-:W-:-:S13]  /*9b50*/  ISETP.GE.AND P1, PT, R7, R4, PT ;  /* 0x000000040700720c */ /* 0x000fda0003f26270 */
[----:B------:R-:W-:Y:S02]  /*9b60*/  @!P1 LEA R9, R6, UR38, 0x1 ;  /* 0x0000002606099c11 */ /* 0x000fe4000f8e08ff */
[----:B0-----:R-:W-:-:S05]  /*9b70*/  @!P1 LEA R14, P2, R8, R14, 0x1 ;  /* 0x0000000e080e9211 */ /* 0x001fca00078408ff */
[----:B-1----:R-:W-:Y:S02]  /*9b80*/  @!P1 IMAD.X R3, RZ, RZ, R2, P2 ;  /* 0x000000ffff039224 */ /* 0x002fe400010e0602 */
[----:B------:R-:W-:Y:S02]  /*9b90*/  @!P1 IMAD.MOV.U32 R2, RZ, RZ, R14 ;  /* 0x000000ffff029224 */ /* 0x000fe400078e000e */
[----:B------:R-:W0:Y:S04]  /*9ba0*/  SHFL.IDX PT, R14, R0, 0x1, 0x181f ;  /* 0x00381f00000e7f89 */ /* 0x000e2800000e0000 */
[----:B------:R1:W-:Y:S01]  /*9bb0*/  @!P1 LDGSTS.E.BYPASS.LTC128B.128 [R9+0x18400], desc[UR44][R2.64], !P0 ;  /* 0x1840000002099fae */ /* 0x0003e2000c101d6c */
[----:B------:R-:W-:Y:S01]  /*9bc0*/  ISETP.GE.AND P1, PT, R11, R4, PT ;  /* 0x000000040b00720c */ /* 0x000fe20003f26270 */
[----:B------:R-:W-:-:S02]  /*9bd0*/  VIADD R11, R7, 0x30 ;  /* 0x00000030070b7836 */ /* 0x000fc40000000000 */
[----:B-1----:R-:W1:Y:S01]  /*9be0*/  SHFL.IDX PT, R2, R5, 0x1, 0x181f ;  /* 0x00381f0005027f89 */ /* 0x002e6200000e0000 */
[----:B------:R-:W-:-:S09]  /*9bf0*/  VIADD R9, R7, 0x20 ;  /* 0x0000002007097836 */ /* 0x000fd20000000000 */
[----:B------:R-:W-:Y:S02]  /*9c00*/  @!P1 LEA R21, R6, UR38, 0x1 ;  /* 0x0000002606159c11 */ /* 0x000fe4000f8e08ff */
[----:B0-----:R-:W-:-:S04]  /*9c10*/  @!P1 LEA R14, P2, R8, R14, 0x1 ;  /* 0x0000000e080e9211 */ /* 0x001fc800078408ff */
[----:B-1----:R-:W-:Y:S01]  /*9c20*/  @!P1 IADD3.X R3, RZ, R2, RZ, P2, !PT ;  /* 0x00000002ff039210 */ /* 0x002fe200017fe4ff */
[----:B------:R-:W-:Y:S02]  /*9c30*/  @!P1 IMAD.MOV.U32 R2, RZ, RZ, R14 ;  /* 0x000000ffff029224 */ /* 0x000fe400078e000e */
[----:B------:R-:W0:Y:S04]  /*9c40*/  SHFL.IDX PT, R14, R0, 0x2, 0x181f ;  /* 0x00581f00000e7f89 */ /* 0x000e2800000e0000 */
[----:B------:R1:W-:Y:S01]  /*9c50*/  @!P1 LDGSTS.E.BYPASS.LTC128B.128 [R21+0x18c00], desc[UR44][R2.64], !P0 ;  /* 0x18c0000002159fae */ /* 0x0003e2000c101d6c */
[----:B------:R-:W-:-:S03]  /*9c60*/  ISETP.GE.AND P1, PT, R9, R4, PT ;  /* 0x000000040900720c */ /* 0x000fc60003f26270 */
[----:B-1----:R-:W1:Y:S10]  /*9c70*/  SHFL.IDX PT, R2, R5, 0x2, 0x181f ;  /* 0x00581f0005027f89 */ /* 0x002e7400000e0000 */
[----:B------:R-:W-:-:S02]  /*9c80*/  @!P1 LEA R9, R6, UR38, 0x1 ;  /* 0x0000002606099c11 */ /* 0x000fc4000f8e08ff */
[----:B0-----:R-:W-:-:S05]  /*9c90*/  @!P1 LEA R14, P2, R8, R14, 0x1 ;  /* 0x0000000e080e9211 */ /* 0x001fca00078408ff */
[----:B-1----:R-:W-:Y:S01]  /*9ca0*/  @!P1 IMAD.X R3, RZ, RZ, R2, P2 ;  /* 0x000000ffff039224 */ /* 0x002fe200010e0602 */
[----:B------:R-:W-:Y:S02]  /*9cb0*/  @!P1 MOV R2, R14 ;  /* 0x0000000e00029202 */ /* 0x000fe40000000f00 */
[----:B------:R-:W0:Y:S04]  /*9cc0*/  SHFL.IDX PT, R14, R0, 0x3, 0x181f ;  /* 0x00781f00000e7f89 */ /* 0x000e2800000e0000 */
[----:B------:R1:W-:Y:S01]  /*9cd0*/  @!P1 LDGSTS.E.BYPASS.LTC128B.128 [R9+0x19400], desc[UR44][R2.64], !P0 ;  /* 0x1940000002099fae */ /* 0x0003e2000c101d6c */
[----:B------:R-:W-:Y:S01]  /*9ce0*/  ISETP.GE.AND P1, PT, R11, R4, PT ;  /* 0x000000040b00720c */ /* 0x000fe20003f26270 */
[C---:B------:R-:W-:Y:S02]  /*9cf0*/  VIADD R11, R7.reuse, 0x50 ;  /* 0x00000050070b7836 */ /* 0x040fe40000000000 */
[----:B-1----:R-:W1:Y:S01]  /*9d00*/  SHFL.IDX PT, R2, R5, 0x3, 0x181f ;  /* 0x00781f0005027f89 */ /* 0x002e6200000e0000 */
[----:B------:R-:W-:-:S09]  /*9d10*/  IADD3 R9, R7, 0x40, RZ ;  /* 0x0000004007097810 */ /* 0x000fd20007ffe0ff */
[----:B------:R-:W-:Y:S02]  /*9d20*/  @!P1 LEA R21, R6, UR38, 0x1 ;  /* 0x0000002606159c11 */ /* 0x000fe4000f8e08ff */
[----:B0-----:R-:W-:-:S05]  /*9d30*/  @!P1 LEA R14, P2, R8, R14, 0x1 ;  /* 0x0000000e080e9211 */ /* 0x001fca00078408ff */
[----:B-1----:R-:W-:Y:S02]  /*9d40*/  @!P1 IMAD.X R3, RZ, RZ, R2, P2 ;  /* 0x000000ffff039224 */ /* 0x002fe400010e0602 */
[----:B------:R-:W-:Y:S02]  /*9d50*/  @!P1 IMAD.MOV.U32 R2, RZ, RZ, R14 ;  /* 0x000000ffff029224 */ /* 0x000fe400078e000e */
[----:B------:R-:W0:Y:S04]  /*9d60*/  SHFL.IDX PT, R14, R0, 0x4, 0x181f ;  /* 0x00981f00000e7f89 */ /* 0x000e2800000e0000 */
[----:B------:R1:W-:Y:S01]  /*9d70*/  @!P1 LDGSTS.E.BYPASS.LTC128B.128 [R21+0x19c00], desc[UR44][R2.64], !P0 ;  /* 0x19c0000002159fae */ /* 0x0003e2000c101d6c */
[----:B------:R-:W-:-:S03]  /*9d80*/  ISETP.GE.AND P1, PT, R9, R4, PT ;  /* 0x000000040900720c */ /* 0x000fc60003f26270 */
[----:B-1----:R-:W1:Y:S10]  /*9d90*/  SHFL.IDX PT, R2, R5, 0x4, 0x181f ;  /* 0x00981f0005027f89 */ /* 0x002e7400000e0000 */
[----:B------:R-:W-:-:S02]  /*9da0*/  @!P1 LEA R9, R6, UR38, 0x1 ;  /* 0x0000002606099c11 */ /* 0x000fc4000f8e08ff */
[----:B0-----:R-:W-:-:S05]  /*9db0*/  @!P1 LEA R14, P2, R8, R14, 0x1 ;  /* 0x0000000e080e9211 */ /* 0x001fca00078408ff */
[----:B-1----:R-:W-:Y:S02]  /*9dc0*/  @!P1 IMAD.X R3, RZ, RZ, R2, P2 ;  /* 0x000000ffff039224 */ /* 0x002fe400010e0602 */
[----:B------:R-:W-:Y:S02]  /*9dd0*/  @!P1 IMAD.MOV.U32 R2, RZ, RZ, R14 ;  /* 0x000000ffff029224 */ /* 0x000fe400078e000e */
[----:B------:R-:W0:Y:S04]  /*9de0*/  SHFL.IDX PT, R14, R0, 0x5, 0x181f ;  /* 0x00b81f00000e7f89 */ /* 0x000e2800000e0000 */
[----:B------:R1:W-:Y:S01]  /*9df0*/  @!P1 LDGSTS.E.BYPASS.LTC128B.128 [R9+0x1a400], desc[UR44][R2.64], !P0 ;  /* 0x1a40000002099fae */ /* 0x0003e2000c101d6c */
[----:B------:R-:W-:-:S03]  /*9e00*/  ISETP.GE.AND P1, PT, R11, R4, PT ;  /* 0x000000040b00720c */ /* 0x000fc60003f26270 */
        /* <DEDUP_REMOVED lines=10> */
[----:B------:R-:W-:Y:S01]  /*9eb0*/  @!P1 LEA R9, R6, UR38, 0x1 ;  /* 0x0000002606099c11 */ /* 0x000fe2000f8e08ff */
[----:B------:R-:W2:Y:S01]  /*9ec0*/  SHFL.IDX PT, R5, R5, 0x7, 0x181f ;  /* 0x00f81f0005057f89 */ /* 0x000ea200000e0000 */
[----:B0-----:R-:W-:-:S05]  /*9ed0*/  @!P1 LEA R14, P2, R8, R14, 0x1 ;  /* 0x0000000e080e9211 */ /* 0x001fca00078408ff */
[----:B-1----:R-:W-:Y:S01]  /*9ee0*/  @!P1 IMAD.X R3, RZ, RZ, R2, P2 ;  /* 0x000000ffff039224 */ /* 0x002fe200010e0602 */
[----:B------:R-:W-:Y:S02]  /*9ef0*/  @!P1 MOV R2, R14 ;  /* 0x0000000e00029202 */ /* 0x000fe40000000f00 */
[----:B------:R0:W1:Y:S04]  /*9f00*/  SHFL.IDX PT, R14, R0, 0x7, 0x181f ;  /* 0x00f81f00000e7f89 */ /* 0x00006800000e0000 */
[----:B--2---:R0:W-:Y:S02]  /*9f10*/  @!P1 LDGSTS.E.BYPASS.LTC128B.128 [R9+0x1b400], desc[UR44][R2.64], !P0 ;  /* 0x1b40000002099fae */ /* 0x0041e4000c101d6c */
.L_x_143:
[----:B------:R-:W-:-:S05]  /*9f20*/  VIADD R7, R7, 0x70 ;  /* 0x0000007007077836 */ /* 0x000fca0000000000 */
[----:B------:R-:W-:Y:S01]  /*9f30*/  ISETP.GE.AND P1, PT, R7, R4, PT ;  /* 0x000000040700720c */ /* 0x000fe20003f26270 */
[----:B------:R-:W-:-:S05]  /*9f40*/  IMAD.MOV.U32 R4, RZ, RZ, 0x1 ;  /* 0x00000001ff047424 */ /* 0x000fca00078e00ff */
[----:B------:R-:W-:-:S07]  /*9f50*/  SHF.L.U32 R4, R4, 0x1f, RZ ;  /* 0x0000001f04047819 */ /* 0x000fce00000006ff */
[----:B01----:R-:W-:-:S05]  /*9f60*/  @!P1 LEA R2, P2, R8, R14, 0x1 ;  /* 0x0000000e08029211 */ /* 0x003fca00078408ff */
[----:B------:R-:W-:Y:S01]  /*9f70*/  @!P1 IMAD.X R3, RZ, RZ, R5, P2 ;  /* 0x000000ffff039224 */ /* 0x000fe200010e0605 */
[----:B------:R-:W-:-:S05]  /*9f80*/  @!P1 LEA R5, R6, UR38, 0x1 ;  /* 0x0000002606059c11 */ /* 0x000fca000f8e08ff */
[----:B------:R-:W-:Y:S01]  /*9f90*/  @!PT LDS RZ, [RZ] ;  /* 0x00000000fffff984 */ /* 0x000fe20000000800 */
[----:B------:R-:W-:Y:S01]  /*9fa0*/  @!PT LDS RZ, [RZ] ;  /* 0x00000000fffff984 */ /* 0x000fe20000000800 */
[----:B------:R-:W-:Y:S01]  /*9fb0*/  @!PT LDS RZ, [RZ] ;  /* 0x00000000fffff984 */ /* 0x000fe20000000800 */
[----:B------:R0:W-:Y:S01]  /*9fc0*/  @!P1 LDGSTS.E.BYPASS.LTC128B.128 [R5+0x1bc00], desc[UR44][R2.64], !P0 ;  /* 0x1bc0000002059fae */ /* 0x0001e2000c101d6c */
[----:B------:R-:W-:Y:S01]  /*9fd0*/  NOP ;  /* 0x0000000000007918 */ /* 0x000fe20000000000 */
[----:B------:R-:W-:Y:S02]  /*9fe0*/  SYNCS.ARRIVE.TRANS64.RED.A0T1 RZ, [UR38+0x22800], RZ ;  /* 0x022800ffffff79a7 */ /* 0x000fe40008200426 */
[----:B------:R-:W-:Y:S01]  /*9ff0*/  ARRIVES.LDGSTSBAR.64.TRANSCNT [UR38+0x22800] ;  /* 0x02280000ff0079b0 */ /* 0x000fe20008000aa6 */
[----:B------:R-:W-:Y:S01]  /*a000*/  NOP ;  /* 0x0000000000007918 */ /* 0x000fe20000000000 */
[----:B------:R-:W-:Y:S01]  /*a010*/  SYNCS.ARRIVE.TRANS64.A1T0 RZ, [UR38+0x22800], RZ ;  /* 0x022800ffffff79a7 */ /* 0x000fe20008100026 */
[----:B------:R-:W1:Y:S02]  /*a020*/  SYNCS.PHASECHK.TRANS64.TRYWAIT P0, [UR38+0x22820], R4 ;  /* 0x02282004ff0075a7 */ /* 0x000e640008000166 */
[----:B01----:R-:W-:Y:S05]  /*a030*/  @!P0 BRA `(.L_x_51) ;  /* 0x0000003000048947 */ /* 0x003fea0003800000 */
.L_x_144:
[----:B------:R-:W-:Y:S01]  /*a040*/  ISETP.NE.AND P0, PT, R19, RZ, PT ;  /* 0x000000ff1300720c */ /* 0x000fe20003f05270 */
[----:B------:R-:W-:Y:S01]  /*a050*/  BSSY B0, `(.L_x_52) ;  /* 0x000004b000007945 */ /* 0x000fe20003800000 */
[----:B------:R-:W-:-:S11]  /*a060*/  MOV R0, 0x1 ;  /* 0x0000000100007802 */ /* 0x000fd60000000f00 */
[----:B------:R-:W-:Y:S05]  /*a070*/  @!P0 BRA `(.L_x_53) ;  /* 0x0000000400208947 */ /* 0x000fea0003800000 */
[----:B------:R-:W1:Y:S01]  /*a080*/  SYNCS.PHASECHK.TRANS64.TRYWAIT P0, [UR38+0x22860], R4 ;  /* 0x02286004ff0075a7 */ /* 0x000e620008000166 */
[----:B------:R-:W2:Y:S02]  /*a090*/  S2R R2, SR_TID.X ;  /* 0x0000000000027919 */ /* 0x000ea40000002100 */
[----:B--2---:R-:W-:-:S04]  /*a0a0*/  LOP3.LUT R2, R2, 0x7f, RZ, 0xc0, !PT ;  /* 0x0000007f02027812 */ /* 0x004fc800078ec0ff */
[----:B------:R-:W-:Y:S01]  /*a0b0*/  ISETP.NE.AND P1, PT, R2, RZ, PT ;  /* 0x000000ff0200720c */ /* 0x000fe20003f25270 */
[----:B-1----:R-:W-:-:S12]  /*a0c0*/  @!P0 BRA `(.L_x_54) ;  /* 0x0000002c00f88947 */ /* 0x002fd80003800000 */
.L_x_145:
[----:B------:R-:W-:Y:S04]  /*a0d0*/  BSSY B1, `(.L_x_55) ;  /* 0x0000008000017945 */ /* 0x000fe80003800000 */
[----:B------:R-:W-:Y:S05]  /*a0e0*/  @P1 BRA `(.L_x_56) ;  /* 0x0000000000181947 */ /* 0x000fea0003800000 */
[----:B0-----:R-:W0:Y:S01]  /*a0f0*/  S2R R3, SR_TID.X ;  /* 0x0000000000037919 */ /* 0x001e220000002100 */
[----:B------:R-:W-:-:S04]  /*a100*/  IMAD.MOV.U32 R2, RZ, RZ, 0xc000 ;  /* 0x0000c000ff027424 */ /* 0x000fc800078e00ff */
[----:B------:R1:W-:Y:S01]  /*a110*/  SYNCS.ARRIVE.TRANS64 RZ, [UR38+0x22850], R2 ;  /* 0x02285002ffff79a7 */ /* 0x0003e20008000026 */
[----:B0-----:R-:W-:-:S13]  /*a120*/  LOP3.LUT P0, RZ, R3, 0x1f, RZ, 0xc0, !PT ;  /* 0x0000001f03ff7812 */ /* 0x001fda000780c0ff */
[----:B-1----:R-:W-:Y:S05]  /*a130*/  @!P0 BRA `(.L_x_56) ;  /* 0x0000000000048947 */ /* 0x002fea0003800000 */
[----:B------:R-:W-:Y:S01]  /*a140*/  BPT.TRAP 0x1 ;  /* 0x000000040000795c */ /* 0x000fe20000300000 */
.L_x_56:
[----:B------:R-:W-:Y:S05]  /*a150*/  BSYNC B1 ;  /* 0x0000000000017941 */ /* 0x000fea0003800000 */
.L_x_55:
[----:B------:R-:W2:Y:S01]  /*a160*/  LDL.LU R2, [R1+0x4] ;  /* 0x0000040001027983 */ /* 0x000ea20000300800 */
[----:B------:R-:W-:Y:S01]  /*a170*/  ULDC.64 UR4, c[0x0][0x198] ;  /* 0x0000660000047ab9 */ /* 0x000fe20000000a00 */
[----:B------:R-:W-:Y:S01]  /*a180*/  PLOP3.LUT P0, PT, PT, PT, PT, 0x80, 0x0 ;  /* 0x000000000000781c */ /* 0x000fe20003f0f070 */
[----:B------:R-:W-:Y:S02]  /*a190*/  UIADD3 UR4, UP0, UR4, 0x470, URZ ;  /* 0x0000047004047890 */ /* 0x000fe4000ff1e03f */
[----:B------:R-:W-:Y:S02]  /*a1a0*/  UIADD3 UR8, UR38, 0x400, URZ ;  /* 0x0000040026087890 */ /* 0x000fe4000fffe03f */
[----:B------:R-:W-:Y:S02]  /*a1b0*/  UIADD3 UR9, UR38, 0x22850, URZ ;  /* 0x0002285026097890 */ /* 0x000fe4000fffe03f */
[----:B------:R-:W-:Y:S01]  /*a1c0*/  UIADD3.X UR5, URZ, UR5, URZ, UP0, !UPT ;  /* 0x000000053f057290 */ /* 0x000fe200087fe43f */
[----:B------:R-:W-:Y:S01]  /*a1d0*/  UMOV UR6, 0x0 ;  /* 0x0000000000067882 */ /* 0x000fe20000000000 */
[----:B------:R-:W-:Y:S01]  /*a1e0*/  UMOV UR7, 0x14f00000 ;  /* 0x14f0000000077882 */ /* 0x000fe20000000000 */
[----:B------:R-:W-:Y:S01]  /*a1f0*/  UMOV UR10, URZ ;  /* 0x0000003f000a7c82 */ /* 0x000fe20008000000 */
[----:B--2---:R-:W-:-:S08]  /*a200*/  IMAD R2, R2, 0x60, RZ ;  /* 0x0000006002027824 */ /* 0x004fd000078e02ff */
.L_x_57:
[----:B------:R-:W-:-:S13]  /*a210*/  @P0 ELECT P1, URZ, PT ;  /* 0x00000000003f082f */ /* 0x000fda0003820000 */
[----:B------:R-:W-:Y:S01]  /*a220*/  @P1 R2UR UR13, R16 ;  /* 0x00000000100d12ca */ /* 0x000fe200000e0000 */
[----:B------:R-:W-:Y:S01]  /*a230*/  UMOV UR12, UR36 ;  /* 0x00000024000c7c82 */ /* 0x000fe20008000000 */
[----:B------:R-:W-:Y:S02]  /*a240*/  @P1 R2UR UR11, R2 ;  /* 0x00000000020b12ca */ /* 0x000fe400000e0000 */
[----:B------:R-:W-:Y:S02]  /*a250*/  @P1 PLOP3.LUT P0, PT, P1, PT, PT, 0x8, 0x0 ;  /* 0x000000000000181c */ /* 0x000fe40000f0e170 */
[----:B------:R-:W-:-:S09]  /*a260*/  PLOP3.LUT P1, PT, PT, PT, PT, 0x8, 0x0 ;  /* 0x000000000000781c */ /* 0x000fd20003f2e170 */
[----:B------:R1:W-:Y:S02]  /*a270*/  UTMALDG.4D [UR8], [UR4], desc[UR6] ;  /* 0x00000608040075b4 */ /* 0x0003e40008019000 */
[----:B-1----:R-:W-:Y:S05]  /*a280*/  @P0 BRA.U.ANY `(.L_x_57) ;  /* 0xfffffffd00e00947 */ /* 0x002fea000393ffff */
[----:B------:R-:W-:Y:S01]  /*a290*/  PLOP3.LUT P0, PT, PT, PT, PT, 0x80, 0x0 ;  /* 0x000000000000781c */ /* 0x000fe20003f0f070 */
[----:B------:R-:W-:Y:S01]  /*a2a0*/  UIADD3 UR8, UR38, 0x3400, URZ ;  /* 0x0000340026087890 */ /* 0x000fe2000fffe03f */
[----:B------:R-:W-:Y:S01]  /*a2b0*/  UMOV UR6, 0x0 ;  /* 0x0000000000067882 */ /* 0x000fe20000000000 */
[----:B------:R-:W-:Y:S01]  /*a2c0*/  UMOV UR7, 0x14f00000 ;  /* 0x14f0000000077882 */ /* 0x000fe20000000000 */
[----:B------:R-:W-:-:S09]  /*a2d0*/  UMOV UR10, 0x40 ;  /* 0x00000040000a7882 */ /* 0x000fd20000000000 */
.L_x_58:
        /* <DEDUP_REMOVED lines=13> */
.L_x_59:
        /* <DEDUP_REMOVED lines=13> */
.L_x_60:
        /* <DEDUP_REMOVED lines=8> */
.L_x_53:
[----:B------:R-:W-:Y:S05]  /*a500*/  BSYNC B0 ;  /* 0x0000000000007941 */ /* 0x000fea0003800000 */
.L_x_52:
[----:B0-----:R-:W2:Y:S01]  /*a510*/  LDL.LU R3, [R1+0x8] ;  /* 0x0000080001037983 */ /* 0x001ea20000300800 */
[----:B------:R-:W-:Y:S01]  /*a520*/  IMAD.MOV.U32 R9, RZ, RZ, RZ ;  /* 0x000000ffff097224 */ /* 0x000fe200078e00ff */
[----:B------:R-:W-:Y:S01]  /*a530*/  MOV R6, 0x1 ;  /* 0x0000000100067802 */ /* 0x000fe20000000f00 */
[----:B--2---:R-:W-:-:S05]  /*a540*/  VIADD R7, R3, 0xfffffffe ;  /* 0xfffffffe03077836 */ /* 0x004fca0000000000 */
[----:B------:R-:W-:-:S13]  /*a550*/  ISETP.GE.AND P0, PT, R7, UR40, PT ;  /* 0x0000002807007c0c */ /* 0x000fda000bf06270 */
[----:B------:R-:W-:Y:S05]  /*a560*/  @!P0 BRA `(.L_x_38) ;  /* 0x0000001800b48947 */ /* 0x000fea0003800000 */
[----:B------:R-:W-:Y:S01]  /*a570*/  UIADD3 UR4, UR41, 0x1, URZ ;  /* 0x0000000129047890 */ /* 0x000fe2000fffe03f */
[----:B------:R-:W-:Y:S01]  /*a580*/  LOP3.LUT R0, RZ, UR40, RZ, 0x33, !PT ;  /* 0x00000028ff007c12 */ /* 0x000fe2000f8e33ff */
[----:B------:R-:W0:Y:S01]  /*a590*/  S2R R4, SR_TID.X ;  /* 0x0000000000047919 */ /* 0x000e220000002100 */
[----:B------:R-:W-:Y:S01]  /*a5a0*/  IMAD.MOV.U32 R6, RZ, RZ, 0x1 ;  /* 0x00000001ff067424 */ /* 0x000fe200078e00ff */
[----:B------:R-:W-:-:S04]  /*a5b0*/  UIMAD UR4, UR4, UR43, URZ ;  /* 0x0000002b040472a4 */ /* 0x000fc8000f8e023f */
[----:B------:R-:W-:-:S04]  /*a5c0*/  UISETP.LT.AND UP0, UPT, UR39, UR4, UPT ;  /* 0x000000042700728c */ /* 0x000fc8000bf01270 */
[----:B------:R-:W-:-:S06]  /*a5d0*/  USEL UR4, UR39, UR4, UP0 ;  /* 0x0000000427047287 */ /* 0x000fcc0008000000 */
[----:B------:R-:W-:-:S05]  /*a5e0*/  IMAD R3, RZ, RZ, -UR4 ;  /* 0x80000004ff037e24 */ /* 0x000fca000f8e02ff */
[----:B------:R-:W-:-:S04]  /*a5f0*/  VIADDMNMX R0, R3, 0x1, R0, !PT ;  /* 0x0000000103007846 */ /* 0x000fc80007800100 */
[----:B------:R-:W-:Y:S02]  /*a600*/  R2UR UR5, R0 ;  /* 0x00000000000572ca */ /* 0x000fe400000e0000 */
[----:B------:R-:W-:Y:S02]  /*a610*/  LOP3.LUT R0, RZ, UR4, RZ, 0x33, !PT ;  /* 0x00000004ff007c12 */ /* 0x000fe4000f8e33ff */
[----:B0-----:R-:W-:-:S09]  /*a620*/  LOP3.LUT R10, R4, 0x1f, RZ, 0xc0, !PT ;  /* 0x0000001f040a7812 */ /* 0x001fd200078ec0ff */
[----:B------:R-:W-:Y:S02]  /*a630*/  UIADD3 UR6, UR5, -0x2, URZ ;  /* 0xfffffffe05067890 */ /* 0x000fe4000fffe03f */
[----:B------:R-:W-:-:S04]  /*a640*/  UIADD3 UR5, UR4, UR5, URZ ;  /* 0x0000000504057290 */ /* 0x000fc8000fffe03f */
[----:B------:R-:W-:Y:S02]  /*a650*/  ISETP.NE.AND P0, PT, R0, UR6, PT ;  /* 0x0000000600007c0c */ /* 0x000fe4000bf05270 */
[----:B------:R-:W-:Y:S01]  /*a660*/  IMAD.U32 R11, RZ, RZ, UR5 ;  /* 0x00000005ff0b7e24 */ /* 0x000fe2000f8e00ff */
[----:B------:R-:W-:-:S04]  /*a670*/  MOV R0, 0x1 ;  /* 0x0000000100007802 */ /* 0x000fc80000000f00 */
[----:B------:R-:W-:-:S06]  /*a680*/  LOP3.LUT R11, R11, 0x1, RZ, 0xc0, !PT ;  /* 0x000000010b0b7812 */ /* 0x000fcc00078ec0ff */
[----:B------:R-:W-:Y:S05]  /*a690*/  @!P0 BRA `(.L_x_61) ;  /* 0x0000001000488947 */ /* 0x000fea0003800000 */
[----:B------:R-:W-:Y:S01]  /*a6a0*/  R2UR UR4, R11 ;  /* 0x000000000b0472ca */ /* 0x000fe200000e0000 */
[----:B------:R-:W-:Y:S01]  /*a6b0*/  BSSY B0, `(.L_x_61) ;  /* 0x0000110000007945 */ /* 0x000fe20003800000 */
[----:B------:R-:W-:-:S11]  /*a6c0*/  IMAD.MOV.U32 R0, RZ, RZ, 0x1 ;  /* 0x00000001ff007424 */ /* 0x000fd600078e00ff */
[----:B------:R-:W-:-:S06]  /*a6d0*/  UIADD3 UR4, UR5, -UR4, URZ ;  /* 0x8000000405047290 */ /* 0x000fcc000fffe03f */
[----:B------:R-:W-:-:S07]  /*a6e0*/  IMAD.U32 R8, RZ, RZ, UR4 ;  /* 0x00000004ff087e24 */ /* 0x000fce000f8e00ff */
.L_x_94:
[----:B------:R-:W-:Y:S01]  /*a6f0*/  ISETP.NE.AND P0, PT, R19, RZ, PT ;  /* 0x000000ff1300720c */ /* 0x000fe20003f05270 */
[----:B------:R-:W-:Y:S01]  /*a700*/  VIADD R8, R8, 0xfffffffe ;  /* 0xfffffffe08087836 */ /* 0x000fe20000000000 */
[----:B------:R-:W-:Y:S04]  /*a710*/  BSSY B1, `(.L_x_62) ;  /* 0x0000082000017945 */ /* 0x000fe80003800000 */
[----:B------:R-:W-:-:S07]  /*a720*/  ISETP.NE.AND P1, PT, R8, RZ, PT ;  /* 0x000000ff0800720c */ /* 0x000fce0003f25270 */
[----:B------:R-:W-:Y:S06]  /*a730*/  @!P0 BRA `(.L_x_63) ;  /* 0x0000000400fc8947 */ /* 0x000fec0003800000 */
[----:B------:R-:W2:Y:S01]  /*a740*/  LDL R2, [R1] ;  /* 0x0000000001027983 */ /* 0x000ea20000100800 */
[----:B------:R-:W-:Y:S02]  /*a750*/  MOV R13, R7 ;  /* 0x00000007000d7202 */ /* 0x000fe40000000f00 */
[----:B--2---:R-:W-:-:S13]  /*a760*/  ISETP.NE.AND P0, PT, R2, RZ, PT ;  /* 0x000000ff0200720c */ /* 0x004fda0003f05270 */
[----:B------:R-:W-:Y:S05]  /*a770*/  @!P0 BRA `(.L_x_64) ;  /* 0x00000000004c8947 */ /* 0x000fea0003800000 */
[----:B------:R-:W0:Y:S01]  /*a780*/  LDC R13, c[0x0][0x43c] ;  /* 0x00010f00ff0d7b82 */ /* 0x000e220000000800 */
[----:B------:R-:W-:Y:S01]  /*a790*/  IMAD.MOV.U32 R12, RZ, RZ, R7 ;  /* 0x000000ffff0c7224 */ /* 0x000fe200078e0007 */
[----:B------:R-:W-:Y:S01]  /*a7a0*/  ULDC.64 UR4, c[0x0][0x428] ;  /* 0x00010a0000047ab9 */ /* 0x000fe20000000a00 */
[----:B0-----:R-:W-:-:S13]  /*a7b0*/  ISETP.NE.AND P0, PT, R13, 0x1, PT ;  /* 0x000000010d00780c */ /* 0x001fda0003f05270 */
[----:B------:R-:W0:Y:S02]  /*a7c0*/  @P0 LDC.64 R2, c[0x0][0x440] ;  /* 0x00011000ff020b82 */ /* 0x000e240000000a00 */
[----:B0-----:R-:W-:-:S05]  /*a7d0*/  @P0 IMAD.HI.U32 R2, R7, R2, RZ ;  /* 0x0000000207020227 */ /* 0x001fca00078e00ff */
[----:B------:R-:W-:Y:S01]  /*a7e0*/  @P0 SHF.R.U32.HI R12, RZ, R3, R2 ;  /* 0x00000003ff0c0219 */ /* 0x000fe20000011602 */
[----:B------:R-:W-:-:S03]  /*a7f0*/  IMAD R2, R18, UR4, RZ ;  /* 0x0000000412027c24 */ /* 0x000fc6000f8e02ff */
[----:B------:R-:W-:Y:S01]  /*a800*/  SHF.R.S32.HI R3, RZ, 0x1f, R12 ;  /* 0x0000001fff037819 */ /* 0x000fe2000001140c */
[----:B------:R-:W-:Y:S02]  /*a810*/  IMAD R5, R17, UR5, R2 ;  /* 0x0000000511057c24 */ /* 0x000fe4000f8e0202 */
[----:B------:R-:W-:-:S04]  /*a820*/  IMAD.MOV.U32 R2, RZ, RZ, R12 ;  /* 0x000000ffff027224 */ /* 0x000fc800078e000c */
[----:B------:R-:W-:Y:S01]  /*a830*/  IMAD.WIDE.U32 R2, R17, UR4, R2 ;  /* 0x0000000411027c25 */ /* 0x000fe2000f8e0002 */
[----:B------:R-:W-:-:S03]  /*a840*/  ULDC.64 UR4, c[0x0][0x418] ;  /* 0x0001060000047ab9 */ /* 0x000fc60000000a00 */
[----:B------:R-:W-:Y:S01]  /*a850*/  IMAD.IADD R3, R5, 0x1, R3 ;  /* 0x0000000105037824 */ /* 0x000fe200078e0203 */
[----:B------:R-:W-:-:S04]  /*a860*/  LEA R4, P0, R2, UR4, 0x2 ;  /* 0x0000000402047c11 */ /* 0x000fc8000f8010ff */
[----:B------:R-:W-:-:S05]  /*a870*/  LEA.HI.X R5, R2, UR5, R3, 0x2, P0 ;  /* 0x0000000502057c11 */ /* 0x000fca00080f1403 */
[----:B------:R0:W5:Y:S01]  /*a880*/  LDG.E R16, desc[UR44][R4.64] ;  /* 0x0000002c04107981 */ /* 0x000162000c1e1900 */
[----:B------:R-:W-:-:S05]  /*a890*/  IADD3 R2, -R12, RZ, RZ ;  /* 0x000000ff0c027210 */ /* 0x000fca0007ffe1ff */
[----:B------:R-:W-:-:S07]  /*a8a0*/  IMAD R13, R13, R2, R7 ;  /* 0x000000020d0d7224 */ /* 0x000fce00078e0207 */
.L_x_64:
[----:B------:R-:W1:Y:S01]  /*a8b0*/  S2R R2, SR_TID.X ;  /* 0x0000000000027919 */ /* 0x000e620000002100 */
[----:B------:R-:W-:Y:S01]  /*a8c0*/  BSSY B2, `(.L_x_65) ;  /* 0x0000006000027945 */ /* 0x000fe20003800000 */
[----:B-1----:R-:W-:Y:S02]  /*a8d0*/  LOP3.LUT R3, R2, 0x7f, RZ, 0xc0, !PT ;  /* 0x0000007f02037812 */ /* 0x002fe400078ec0ff */
[----:B------:R-:W-:Y:S02]  /*a8e0*/  SHF.L.U32 R2, R0, 0x1f, RZ ;  /* 0x0000001f00027819 */ /* 0x000fe400000006ff */
[----:B------:R-:W-:Y:S02]  /*a8f0*/  ISETP.NE.AND P2, PT, R3, RZ, PT ;  /* 0x000000ff0300720c */ /* 0x000fe40003f45270 */
[----:B------:R-:W1:Y:S02]  /*a900*/  SYNCS.PHASECHK.TRANS64.TRYWAIT P0, [UR38+0x22848], R2 ;  /* 0x02284802ff0075a7 */ /* 0x000e640008000166 */
[----:B-1----:R-:W-:Y:S09]  /*a910*/  @!P0 BRA `(.L_x_66) ;  /* 0x0000002400fc8947 */ /* 0x002ff20003800000 */
.L_x_146:
[----:B------:R-:W-:Y:S05]  /*a920*/  BSYNC B2 ;  /* 0x0000000000027941 */ /* 0x000fea0003800000 */
.L_x_65:
[----:B------:R-:W-:Y:S04]  /*a930*/  BSSY B2, `(.L_x_67) ;  /* 0x0000007000027945 */ /* 0x000fe80003800000 */
[----:B------:R-:W-:Y:S05]  /*a940*/  @P2 BRA `(.L_x_68) ;  /* 0x0000000000142947 */ /* 0x000fea0003800000 */
[----:B------:R-:W-:Y:S01]  /*a950*/  ISETP.NE.AND P0, PT, R10, RZ, PT ;  /* 0x000000ff0a00720c */ /* 0x000fe20003f05270 */
[----:B-1----:R-:W-:-:S04]  /*a960*/  IMAD.MOV.U32 R3, RZ, RZ, 0x3000 ;  /* 0x00003000ff037424 */ /* 0x002fc800078e00ff */
[----:B------:R2:W-:Y:S08]  /*a970*/  SYNCS.ARRIVE.TRANS64 RZ, [UR38+0x22838], R3 ;  /* 0x02283803ffff79a7 */ /* 0x0005f00008000026 */
[----:B--2---:R-:W-:Y:S05]  /*a980*/  @!P0 BRA `(.L_x_68) ;  /* 0x0000000000048947 */ /* 0x004fea0003800000 */
[----:B------:R-:W-:Y:S01]  /*a990*/  BPT.TRAP 0x1 ;  /* 0x000000040000795c */ /* 0x000fe20000300000 */
.L_x_68:
[----:B------:R-:W-:Y:S05]  /*a9a0*/  BSYNC B2 ;  /* 0x0000000000027941 */ /* 0x000fea0003800000 */
.L_x_67:
[----:B0-----:R-:W-:Y:S01]  /*a9b0*/  IMAD.MOV.U32 R4, RZ, RZ, RZ ;  /* 0x000000ffff047224 */ /* 0x001fe200078e00ff */
[----:B------:R-:W-:Y:S01]  /*a9c0*/  ULDC.64 UR4, c[0x0][0x198] ;  /* 0x0000660000047ab9 */ /* 0x000fe20000000a00 */
[----:B------:R-:W-:Y:S01]  /*a9d0*/  PLOP3.LUT P0, PT, PT, PT, PT, 0x80, 0x0 ;  /* 0x000000000000781c */ /* 0x000fe20003f0f070 */
[----:B------:R-:W-:Y:S01]  /*a9e0*/  UIADD3 UR4, UP0, UR4, 0x370, URZ ;  /* 0x0000037004047890 */ /* 0x000fe2000ff1e03f */
[----:B------:R-:W-:Y:S01]  /*a9f0*/  IMAD R5, R13, 0x60, RZ ;  /* 0x000000600d057824 */ /* 0x000fe200078e02ff */
[----:B------:R-:W-:Y:S01]  /*aa00*/  R2UR UR34, R4 ;  /* 0x00000000042272ca */ /* 0x000fe200000e0000 */
[----:B------:R-:W-:Y:S02]  /*aa10*/  UIADD3 UR32, UR38, 0x1f400, URZ ;  /* 0x0001f40026207890 */ /* 0x000fe4000fffe03f */
[----:B------:R-:W-:Y:S02]  /*aa20*/  UIADD3 UR33, UR38, 0x22838, URZ ;  /* 0x0002283826217890 */ /* 0x000fe4000fffe03f */
[----:B------:R-:W-:Y:S01]  /*aa30*/  UIADD3.X UR5, URZ, UR5, URZ, UP0, !UPT ;  /* 0x000000053f057290 */ /* 0x000fe200087fe43f */
[----:B------:R-:W-:Y:S01]  /*aa40*/  UMOV UR6, 0x0 ;  /* 0x0000000000067882 */ /* 0x000fe20000000000 */
[----:B------:R-:W-:-:S10]  /*aa50*/  UMOV UR7, 0x14f00000 ;  /* 0x14f0000000077882 */ /* 0x000fd40000000000 */
.L_x_69:
[----:B------:R-:W-:-:S13]  /*aa60*/  @P0 ELECT P3, URZ, PT ;  /* 0x00000000003f082f */ /* 0x000fda0003860000 */
[----:B-----5:R-:W-:Y:S02]  /*aa70*/  @P3 R2UR UR37, R16 ;  /* 0x00000000102532ca */ /* 0x020fe400000e0000 */
[----:B------:R-:W-:Y:S02]  /*aa80*/  @P3 R2UR UR35, R5 ;  /* 0x00000000052332ca */ /* 0x000fe400000e0000 */
[----:B------:R-:W-:Y:S02]  /*aa90*/  @P3 PLOP3.LUT P0, PT, P3, PT, PT, 0x8, 0x0 ;  /* 0x000000000000381c */ /* 0x000fe40001f0e170 */
[----:B------:R-:W-:-:S09]  /*aaa0*/  PLOP3.LUT P3, PT, PT, PT, PT, 0x8, 0x0 ;  /* 0x000000000000781c */ /* 0x000fd20003f6e170 */
[----:B------:R0:W-:Y:S02]  /*aab0*/  UTMALDG.4D [UR32], [UR4], desc[UR6] ;  /* 0x00000620040075b4 */ /* 0x0001e40008019000 */
[----:B0-----:R-:W-:Y:S05]  /*aac0*/  @P0 BRA.U.ANY `(.L_x_69) ;  /* 0xfffffffd00e40947 */ /* 0x001fea000393ffff */
[----:B------:R-:W0:Y:S01]  /*aad0*/  SYNCS.PHASECHK.TRANS64.TRYWAIT P0, [UR38+0x22868], R2 ;  /* 0x02286802ff0075a7 */ /* 0x000e220008000166 */
[----:B------:R-:W-:Y:S04]  /*aae0*/  BSSY B2, `(.L_x_70) ;  /* 0x0000002000027945 */ /* 0x000fe80003800000 */
[----:B0-----:R-:W-:Y:S05]  /*aaf0*/  @!P0 BRA `(.L_x_71) ;  /* 0x00000024009c8947 */ /* 0x001fea0003800000 */
.L_x_147:
[----:B------:R-:W-:Y:S05]  /*ab00*/  BSYNC B2 ;  /* 0x0000000000027941 */ /* 0x000fea0003800000 */
.L_x_70:
[----:B------:R-:W-:Y:S01]  /*ab10*/  BSSY B2, `(.L_x_72) ;  /* 0x0000009000027945 */ /* 0x000fe20003800000 */
[----:B01----:R-:W-:Y:S01]  /*ab20*/  IMAD.MOV.U32 R2, RZ, RZ, 0x0 ;  /* 0x00000000ff027424 */ /* 0x003fe200078e00ff */
[----:B------:R-:W-:Y:S02]  /*ab30*/  MOV R3, 0x14f00000 ;  /* 0x14f0000000037802 */ /* 0x000fe40000000f00 */
[----:B------:R-:W-:Y:S05]  /*ab40*/  @P2 BRA `(.L_x_73) ;  /* 0x0000000000142947 */ /* 0x000fea0003800000 */
[----:B------:R-:W-:Y:S01]  /*ab50*/  ISETP.NE.AND P0, PT, R10, RZ, PT ;  /* 0x000000ff0a00720c */ /* 0x000fe20003f05270 */
[----:B------:R-:W-:-:S04]  /*ab60*/  IMAD.MOV.U32 R12, RZ, RZ, 0xc000 ;  /* 0x0000c000ff0c7424 */ /* 0x000fc800078e00ff */
[----:B------:R0:W-:Y:S08]  /*ab70*/  SYNCS.ARRIVE.TRANS64 RZ, [UR38+0x22858], R12 ;  /* 0x0228580cffff79a7 */ /* 0x0001f00008000026 */
[----:B0-----:R-:W-:Y:S05]  /*ab80*/  @!P0 BRA `(.L_x_73) ;  /* 0x0000000000048947 */ /* 0x001fea0003800000 */
[----:B------:R-:W-:Y:S01]  /*ab90*/  BPT.TRAP 0x1 ;  /* 0x000000040000795c */ /* 0x000fe20000300000 */
.L_x_73:
[----:B------:R-:W-:Y:S05]  /*aba0*/  BSYNC B2 ;  /* 0x0000000000027941 */ /* 0x000fea0003800000 */
.L_x_72:
[----:B------:R-:W-:Y:S01]  /*abb0*/  R2UR UR10, R4 ;  /* 0x00000000040a72ca */ /* 0x000fe200000e0000 */
[----:B------:R-:W-:Y:S01]  /*abc0*/  ULDC.64 UR4, c[0x0][0x198] ;  /* 0x0000660000047ab9 */ /* 0x000fe20000000a00 */
[----:B------:R-:W-:Y:S01]  /*abd0*/  R2UR UR6, R2 ;  /* 0x00000000020672ca */ /* 0x000fe200000e0000 */
[----:B------:R-:W-:Y:S01]  /*abe0*/  UIADD3 UR4, UP0, UR4, 0x470, URZ ;  /* 0x0000047004047890 */ /* 0x000fe2000ff1e03f */
[----:B------:R-:W-:Y:S01]  /*abf0*/  R2UR UR7, R3 ;  /* 0x00000000030772ca */ /* 0x000fe200000e0000 */
[----:B------:R-:W-:Y:S01]  /*ac00*/  UIADD3 UR8, UR38, 0xc400, URZ ;  /* 0x0000c40026087890 */ /* 0x000fe2000fffe03f */
[----:B------:R-:W-:Y:S01]  /*ac10*/  PLOP3.LUT P0, PT, PT, PT, PT, 0x80, 0x0 ;  /* 0x000000000000781c */ /* 0x000fe20003f0f070 */
[----:B------:R-:W-:Y:S02]  /*ac20*/  UIADD3 UR9, UR38, 0x22858, URZ ;  /* 0x0002285826097890 */ /* 0x000fe4000fffe03f */
[----:B------:R-:W-:-:S12]  /*ac30*/  UIADD3.X UR5, URZ, UR5, URZ, UP0, !UPT ;  /* 0x000000053f057290 */ /* 0x000fd800087fe43f */
.L_x_74:
[----:B------:R-:W-:-:S13]  /*ac40*/  @P0 ELECT P2, URZ, PT ;  /* 0x00000000003f082f */ /* 0x000fda0003840000 */
[----:B------:R-:W-:Y:S01]  /*ac50*/  @P2 R2UR UR13, R16 ;  /* 0x00000000100d22ca */ /* 0x000fe200000e0000 */
[----:B------:R-:W-:Y:S01]  /*ac60*/  UMOV UR12, UR36 ;  /* 0x00000024000c7c82 */ /* 0x000fe20008000000 */
[----:B------:R-:W-:Y:S02]  /*ac70*/  @P2 R2UR UR11, R5 ;  /* 0x00000000050b22ca */ /* 0x000fe400000e0000 */
[----:B------:R-:W-:Y:S02]  /*ac80*/  @P2 PLOP3.LUT P0, PT, P2, PT, PT, 0x8, 0x0 ;  /* 0x000000000000281c */ /* 0x000fe4000170e170 */
[----:B------:R-:W-:-:S09]  /*ac90*/  PLOP3.LUT P2, PT, PT, PT, PT, 0x8, 0x0 ;  /* 0x000000000000781c */ /* 0x000fd20003f4e170 */
[----:B------:R0:W-:Y:S02]  /*aca0*/  UTMALDG.4D [UR8], [UR4], desc[UR6] ;  /* 0x00000608040075b4 */ /* 0x0001e40008019000 */
[----:B0-----:R-:W-:Y:S05]  /*acb0*/  @P0 BRA.U.ANY `(.L_x_74) ;  /* 0xfffffffd00e00947 */ /* 0x001fea000393ffff */
[----:B------:R-:W-:Y:S01]  /*acc0*/  R2UR UR6, R2 ;  /* 0x00000000020672ca */ /* 0x000fe200000e0000 */
[----:B------:R-:W-:Y:S01]  /*acd0*/  UIADD3 UR8, UR38, 0xf400, URZ ;  /* 0x0000f40026087890 */ /* 0x000fe2000fffe03f */
[----:B------:R-:W-:Y:S01]  /*ace0*/  R2UR UR7, R3 ;  /* 0x00000000030772ca */ /* 0x000fe200000e0000 */
[----:B------:R-:W-:Y:S01]  /*acf0*/  UMOV UR10, 0x40 ;  /* 0x00000040000a7882 */ /* 0x000fe20000000000 */
[----:B------:R-:W-:-:S13]  /*ad00*/  PLOP3.LUT P0, PT, PT, PT, PT, 0x80, 0x0 ;  /* 0x000000000000781c */ /* 0x000fda0003f0f070 */
.L_x_75:
        /* <DEDUP_REMOVED lines=13> */
.L_x_76:
        /* <DEDUP_REMOVED lines=13> */
.L_x_77:
        /* <DEDUP_REMOVED lines=8> */
.L_x_63:
[----:B------:R-:W-:Y:S05]  /*af30*/  BSYNC B1 ;  /* 0x0000000000017941 */ /* 0x000fea0003800000 */
.L_x_62:
[----:B------:R-:W-:Y:S01]  /*af40*/  ISETP.NE.AND P3, PT, R19, RZ, PT ;  /* 0x000000ff1300720c */ /* 0x000fe20003f65270 */
[----:B------:R-:W-:Y:S01]  /*af50*/  BSSY B1, `(.L_x_78) ;  /* 0x0000083000017945 */ /* 0x000fe20003800000 */
[----:B------:R-:W-:-:S11]  /*af60*/  LOP3.LUT R0, R0, 0x1, RZ, 0x3c, !PT ;  /* 0x0000000100007812 */ /* 0x000fd600078e3cff */
[----:B------:R-:W-:Y:S05]  /*af70*/  @!P3 BRA `(.L_x_79) ;  /* 0x000000080000b947 */ /* 0x000fea0003800000 */
[----:B------:R-:W2:Y:S01]  /*af80*/  LDL R2, [R1] ;  /* 0x0000000001027983 */ /* 0x000ea20000100800 */
[----:B------:R-:W-:Y:S01]  /*af90*/  VIADD R12, R7, 0xffffffff ;  /* 0xffffffff070c7836 */ /* 0x000fe20000000000 */
        /* <DEDUP_REMOVED lines=11> */
[----:B------:R-:W-:Y:S01]  /*b050*/  IMAD R5, R17, UR5, R2 ;  /* 0x0000000511057c24 */ /* 0x000fe2000f8e0202 */
[----:B------:R-:W-:-:S05]  /*b060*/  MOV R2, R13 ;  /* 0x0000000d00027202 */ /* 0x000fca0000000f00 */
[----:B------:R-:W-:Y:S01]  /*b070*/  IMAD.WIDE.U32 R2, R17, UR4, R2 ;  /* 0x0000000411027c25 */ /* 0x000fe2000f8e0002 */
[----:B------:R-:W-:-:S03]  /*b080*/  ULDC.64 UR4, c[0x0][0x418] ;  /* 0x0001060000047ab9 */ /* 0x000fc60000000a00 */
[----:B------:R-:W-:Y:S01]  /*b090*/  IMAD.IADD R3, R5, 0x1, R3 ;  /* 0x0000000105037824 */ /* 0x000fe200078e0203 */
[----:B------:R-:W-:-:S04]  /*b0a0*/  LEA R4, P0, R2, UR4, 0x2 ;  /* 0x0000000402047c11 */ /* 0x000fc8000f8010ff */
[----:B------:R-:W-:-:S05]  /*b0b0*/  LEA.HI.X R5, R2, UR5, R3, 0x2, P0 ;  /* 0x0000000502057c11 */ /* 0x000fca00080f1403 */
[----:B------:R0:W5:Y:S01]  /*b0c0*/  LDG.E R16, desc[UR44][R4.64] ;  /* 0x0000002c04107981 */ /* 0x000162000c1e1900 */
[----:B------:R-:W-:-:S04]  /*b0d0*/  IMAD.MOV R3, RZ, RZ, -R13 ;  /* 0x000000ffff037224 */ /* 0x000fc800078e0a0d */
[----:B------:R-:W-:-:S07]  /*b0e0*/  IMAD R12, R14, R3, R12 ;  /* 0x000000030e0c7224 */ /* 0x000fce00078e020c */
.L_x_80:
[----:B------:R-:W1:Y:S01]  /*b0f0*/  S2R R2, SR_TID.X ;  /* 0x0000000000027919 */ /* 0x000e620000002100 */
[----:B------:R-:W-:Y:S01]  /*b100*/  BSSY B2, `(.L_x_81) ;  /* 0x0000006000027945 */ /* 0x000fe20003800000 */
[----:B-1----:R-:W-:Y:S02]  /*b110*/  LOP3.LUT R3, R2, 0x7f, RZ, 0xc0, !PT ;  /* 0x0000007f02037812 */ /* 0x002fe400078ec0ff */
[----:B------:R-:W-:Y:S02]  /*b120*/  SHF.L.U32 R2, R0, 0x1f, RZ ;  /* 0x0000001f00027819 */ /* 0x000fe400000006ff */
[----:B------:R-:W-:Y:S02]  /*b130*/  ISETP.NE.AND P2, PT, R3, RZ, PT ;  /* 0x000000ff0300720c */ /* 0x000fe40003f45270 */
[----:B------:R-:W1:Y:S02]  /*b140*/  SYNCS.PHASECHK.TRANS64.TRYWAIT P0, [UR38+0x22840], R2 ;  /* 0x02284002ff0075a7 */ /* 0x000e640008000166 */
[----:B-1----:R-:W-:Y:S09]  /*b150*/  @!P0 BRA `(.L_x_82) ;  /* 0x00000020001c8947 */ /* 0x002ff20003800000 */
.L_x_148:
[----:B------:R-:W-:Y:S05]  /*b160*/  BSYNC B2 ;  /* 0x0000000000027941 */ /* 0x000fea0003800000 */
.L_x_81:
[----:B------:R-:W-:Y:S04]  /*b170*/  BSSY B2, `(.L_x_83) ;  /* 0x0000007000027945 */ /* 0x000fe80003800000 */
[----:B------:R-:W-:Y:S05]  /*b180*/  @P2 BRA `(.L_x_84) ;  /* 0x0000000000142947 */ /* 0x000fea0003800000 */
[----:B------:R-:W-:Y:S01]  /*b190*/  ISETP.NE.AND P0, PT, R10, RZ, PT ;  /* 0x000000ff0a00720c */ /* 0x000fe20003f05270 */
[----:B-1----:R-:W-:-:S04]  /*b1a0*/  IMAD.MOV.U32 R3, RZ, RZ, 0x3000 ;  /* 0x00003000ff037424 */ /* 0x002fc800078e00ff */
[----:B------:R2:W-:Y:S08]  /*b1b0*/  SYNCS.ARRIVE.TRANS64 RZ, [UR38+0x22830], R3 ;  /* 0x02283003ffff79a7 */ /* 0x0005f00008000026 */
[----:B--2---:R-:W-:Y:S05]  /*b1c0*/  @!P0 BRA `(.L_x_84) ;  /* 0x0000000000048947 */ /* 0x004fea0003800000 */
[----:B------:R-:W-:Y:S01]  /*b1d0*/  BPT.TRAP 0x1 ;  /* 0x000000040000795c */ /* 0x000fe20000300000 */
.L_x_84:
[----:B------:R-:W-:Y:S05]  /*b1e0*/  BSYNC B2 ;  /* 0x0000000000027941 */ /* 0x000fea0003800000 */
.L_x_83:
[----:B0-----:R-:W-:Y:S01]  /*b1f0*/  MOV R4, RZ ;  /* 0x000000ff00047202 */ /* 0x001fe20000000f00 */
[----:B------:R-:W-:Y:S01]  /*b200*/  ULDC.64 UR4, c[0x0][0x198] ;  /* 0x0000660000047ab9 */ /* 0x000fe20000000a00 */
[----:B------:R-:W-:Y:S01]  /*b210*/  PLOP3.LUT P0, PT, PT, PT, PT, 0x80, 0x0 ;  /* 0x000000000000781c */ /* 0x000fe20003f0f070 */
[----:B------:R-:W-:Y:S01]  /*b220*/  UIADD3 UR4, UP0, UR4, 0x370, URZ ;  /* 0x0000037004047890 */ /* 0x000fe2000ff1e03f */
[----:B------:R-:W-:Y:S01]  /*b230*/  R2UR UR10, R4 ;  /* 0x00000000040a72ca */ /* 0x000fe200000e0000 */
[----:B------:R-:W-:Y:S01]  /*b240*/  IMAD R12, R12, 0x60, RZ ;  /* 0x000000600c0c7824 */ /* 0x000fe200078e02ff */
[----:B------:R-:W-:Y:S02]  /*b250*/  UIADD3 UR8, UR38, 0x1c400, URZ ;  /* 0x0001c40026087890 */ /* 0x000fe4000fffe03f */
[----:B------:R-:W-:Y:S02]  /*b260*/  UIADD3 UR9, UR38, 0x22830, URZ ;  /* 0x0002283026097890 */ /* 0x000fe4000fffe03f */
[----:B------:R-:W-:Y:S01]  /*b270*/  UIADD3.X UR5, URZ, UR5, URZ, UP0, !UPT ;  /* 0x000000053f057290 */ /* 0x000fe200087fe43f */
[----:B------:R-:W-:Y:S01]  /*b280*/  UMOV UR6, 0x0 ;  /* 0x0000000000067882 */ /* 0x000fe20000000000 */
[----:B------:R-:W-:-:S10]  /*b290*/  UMOV UR7, 0x14f00000 ;  /* 0x14f0000000077882 */ /* 0x000fd40000000000 */
.L_x_85:
[----:B------:R-:W-:-:S13]  /*b2a0*/  @P0 ELECT P3, URZ, PT ;  /* 0x00000000003f082f */ /* 0x000fda0003860000 */
[----:B-----5:R-:W-:Y:S01]  /*b2b0*/  @P3 R2UR UR13, R16 ;  /* 0x00000000100d32ca */ /* 0x020fe200000e0000 */
[----:B------:R-:W-:Y:S01]  /*b2c0*/  UMOV UR12, UR36 ;  /* 0x00000024000c7c82 */ /* 0x000fe20008000000 */
        /* <DEDUP_REMOVED lines=8> */
.L_x_149:
[----:B------:R-:W-:Y:S05]  /*b350*/  BSYNC B2 ;  /* 0x0000000000027941 */ /* 0x000fea0003800000 */
.L_x_86:
[----:B------:R-:W-:Y:S01]  /*b360*/  BSSY B2, `(.L_x_88) ;  /* 0x0000009000027945 */ /* 0x000fe20003800000 */
[----:B01----:R-:W-:Y:S02]  /*b370*/  IMAD.MOV.U32 R2, RZ, RZ, 0x0 ;  /* 0x00000000ff027424 */ /* 0x003fe400078e00ff */
[----:B------:R-:W-:Y:S01]  /*b380*/  IMAD.MOV.U32 R3, RZ, RZ, 0x14f00000 ;  /* 0x14f00000ff037424 */ /* 0x000fe200078e00ff */
[----:B------:R-:W-:Y:S06]  /*b390*/  @P2 BRA `(.L_x_89) ;  /* 0x0000000000142947 */ /* 0x000fec0003800000 */
[----:B------:R-:W-:Y:S01]  /*b3a0*/  ISETP.NE.AND P0, PT, R10, RZ, PT ;  /* 0x000000ff0a00720c */ /* 0x000fe20003f05270 */
[----:B------:R-:W-:-:S04]  /*b3b0*/  IMAD.MOV.U32 R5, RZ, RZ, 0xc000 ;  /* 0x0000c000ff057424 */ /* 0x000fc800078e00ff */
[----:B------:R0:W-:Y:S08]  /*b3c0*/  SYNCS.ARRIVE.TRANS64 RZ, [UR38+0x22850], R5 ;  /* 0x02285005ffff79a7 */ /* 0x0001f00008000026 */
[----:B0-----:R-:W-:Y:S05]  /*b3d0*/  @!P0 BRA `(.L_x_89) ;  /* 0x0000000000048947 */ /* 0x001fea0003800000 */
[----:B------:R-:W-:Y:S01]  /*b3e0*/  BPT.TRAP 0x1 ;  /* 0x000000040000795c */ /* 0x000fe20000300000 */
.L_x_89:
[----:B------:R-:W-:Y:S05]  /*b3f0*/  BSYNC B2 ;  /* 0x0000000000027941 */ /* 0x000fea0003800000 */
.L_x_88:
        /* <DEDUP_REMOVED lines=9> */
.L_x_90:
        /* <DEDUP_REMOVED lines=13> */
.L_x_91:
        /* <DEDUP_REMOVED lines=13> */
.L_x_92:
        /* <DEDUP_REMOVED lines=13> */
.L_x_93:
        /* <DEDUP_REMOVED lines=8> */
.L_x_79:
[----:B------:R-:W-:Y:S05]  /*b780*/  BSYNC B1 ;  /* 0x0000000000017941 */ /* 0x000fea0003800000 */
.L_x_78:
[----:B------:R-:W-:Y:S01]  /*b790*/  IADD3 R7, R7, -0x2, RZ ;  /* 0xfffffffe07077810 */ /* 0x000fe20007ffe0ff */
[----:B------:R-:W-:Y:S06]  /*b7a0*/  @P1 BRA `(.L_x_94) ;  /* 0xffffffec00d01947 */ /* 0x000fec000383ffff */
[----:B------:R-:W-:Y:S05]  /*b7b0*/  BSYNC B0 ;  /* 0x0000000000007941 */ /* 0x000fea0003800000 */
.L_x_61:
[----:B------:R-:W-:-:S13]  /*b7c0*/  ISETP.NE.AND P0, PT, R11, RZ, PT ;  /* 0x000000ff0b00720c */ /* 0x000fda0003f05270 */
[----:B------:R-:W-:Y:S05]  /*b7d0*/  @!P0 BRA `(.L_x_38) ;  /* 0x0000000800188947 */ /* 0x000fea0003800000 */
[----:B------:R-:W-:Y:S01]  /*b7e0*/  ISETP.NE.AND P1, PT, R19, RZ, PT ;  /* 0x000000ff1300720c */ /* 0x000fe20003f25270 */
[----:B------:R-:W-:-:S12]  /*b7f0*/  BSSY B0, `(.L_x_95) ;  /* 0x0000081000007945 */ /* 0x000fd80003800000 */
[----:B------:R-:W-:Y:S05]  /*b800*/  @!P1 BRA `(.L_x_96) ;  /* 0x0000000400fc9947 */ /* 0x000fea0003800000 */
[----:B------:R-:W2:Y:S02]  /*b810*/  LDL.LU R2, [R1] ;  /* 0x0000000001027983 */ /* 0x000ea40000300800 */
[----:B--2---:R-:W-:-:S13]  /*b820*/  ISETP.NE.AND P1, PT, R2, RZ, PT ;  /* 0x000000ff0200720c */ /* 0x004fda0003f25270 */
[----:B------:R-:W-:Y:S05]  /*b830*/  @!P1 BRA `(.L_x_97) ;  /* 0x00000000004c9947 */ /* 0x000fea0003800000 */
[----:B------:R-:W0:Y:S01]  /*b840*/  LDC R4, c[0x0][0x43c] ;  /* 0x00010f00ff047b82 */ /* 0x000e220000000800 */
[----:B------:R-:W-:Y:S01]  /*b850*/  IMAD.MOV.U32 R5, RZ, RZ, R7 ;  /* 0x000000ffff057224 */ /* 0x000fe200078e0007 */
[----:B------:R-:W-:Y:S02]  /*b860*/  ULDC.64 UR4, c[0x0][0x428] ;  /* 0x00010a0000047ab9 */ /* 0x000fe40000000a00 */
[----:B------:R-:W-:-:S04]  /*b870*/  IMAD R18, R18, UR4, RZ ;  /* 0x0000000412127c24 */ /* 0x000fc8000f8e02ff */
[----:B------:R-:W-:Y:S01]  /*b880*/  IMAD R9, R17, UR5, R18 ;  /* 0x0000000511097c24 */ /* 0x000fe2000f8e0212 */
[----:B0-----:R-:W-:-:S13]  /*b890*/  ISETP.NE.AND P0, PT, R4, 0x1, PT ;  /* 0x000000010400780c */ /* 0x001fda0003f05270 */
[----:B------:R-:W0:Y:S02]  /*b8a0*/  @P0 LDC.64 R2, c[0x0][0x440] ;  /* 0x00011000ff020b82 */ /* 0x000e240000000a00 */
[----:B0-----:R-:W-:-:S05]  /*b8b0*/  @P0 IMAD.HI.U32 R2, R7, R2, RZ ;  /* 0x0000000207020227 */ /* 0x001fca00078e00ff */
[----:B------:R-:W-:-:S04]  /*b8c0*/  @P0 SHF.R.U32.HI R5, RZ, R3, R2 ;  /* 0x00000003ff050219 */ /* 0x000fc80000011602 */
[--C-:B------:R-:W-:Y:S01]  /*b8d0*/  SHF.R.S32.HI R3, RZ, 0x1f, R5.reuse ;  /* 0x0000001fff037819 */ /* 0x100fe20000011405 */
        /* <DEDUP_REMOVED lines=9> */
.L_x_97:
[----:B------:R-:W1:Y:S01]  /*b970*/  S2R R2, SR_TID.X ;  /* 0x0000000000027919 */ /* 0x000e620000002100 */
[----:B------:R-:W-:Y:S01]  /*b980*/  BSSY B1, `(.L_x_98) ;  /* 0x0000006000017945 */ /* 0x000fe20003800000 */
[----:B-1----:R-:W-:Y:S02]  /*b990*/  LOP3.LUT R3, R2, 0x7f, RZ, 0xc0, !PT ;  /* 0x0000007f02037812 */ /* 0x002fe400078ec0ff */
[----:B------:R-:W-:Y:S02]  /*b9a0*/  SHF.L.U32 R2, R0, 0x1f, RZ ;  /* 0x0000001f00027819 */ /* 0x000fe400000006ff */
[----:B------:R-:W-:Y:S02]  /*b9b0*/  ISETP.NE.AND P1, PT, R3, RZ, PT ;  /* 0x000000ff0300720c */ /* 0x000fe40003f25270 */
[----:B------:R-:W1:Y:S02]  /*b9c0*/  SYNCS.PHASECHK.TRANS64.TRYWAIT P0, [UR38+0x22848], R2 ;  /* 0x02284802ff0075a7 */ /* 0x000e640008000166 */
[----:B-1----:R-:W-:Y:S09]  /*b9d0*/  @!P0 BRA `(.L_x_99) ;  /* 0x00000018002c8947 */ /* 0x002ff20003800000 */
.L_x_150:
[----:B------:R-:W-:Y:S05]  /*b9e0*/  BSYNC B1 ;  /* 0x0000000000017941 */ /* 0x000fea0003800000 */
.L_x_98:
[----:B------:R-:W-:Y:S04]  /*b9f0*/  BSSY B1, `(.L_x_100) ;  /* 0x0000007000017945 */ /* 0x000fe80003800000 */
[----:B------:R-:W-:Y:S05]  /*ba00*/  @P1 BRA `(.L_x_101) ;  /* 0x0000000000141947 */ /* 0x000fea0003800000 */
[----:B------:R-:W-:Y:S01]  /*ba10*/  ISETP.NE.AND P0, PT, R10, RZ, PT ;  /* 0x000000ff0a00720c */ /* 0x000fe20003f05270 */
[----:B-1----:R-:W-:-:S04]  /*ba20*/  IMAD.MOV.U32 R3, RZ, RZ, 0x3000 ;  /* 0x00003000ff037424 */ /* 0x002fc800078e00ff */
[----:B------:R2:W-:Y:S08]  /*ba30*/  SYNCS.ARRIVE.TRANS64 RZ, [UR38+0x22838], R3 ;  /* 0x02283803ffff79a7 */ /* 0x0005f00008000026 */
[----:B--2---:R-:W-:Y:S05]  /*ba40*/  @!P0 BRA `(.L_x_101) ;  /* 0x0000000000048947 */ /* 0x004fea0003800000 */
[----:B------:R-:W-:Y:S01]  /*ba50*/  BPT.TRAP 0x1 ;  /* 0x000000040000795c */ /* 0x000fe20000300000 */
.L_x_101:
[----:B------:R-:W-:Y:S05]  /*ba60*/  BSYNC B1 ;  /* 0x0000000000017941 */ /* 0x000fea0003800000 */
.L_x_100:
[----:B------:R-:W-:Y:S01]  /*ba70*/  IMAD.MOV.U32 R4, RZ, RZ, RZ ;  /* 0x000000ffff047224 */ /* 0x000fe200078e00ff */
        /* <DEDUP_REMOVED lines=10> */
.L_x_102:
[----:B------:R-:W-:-:S13]  /*bb20*/  @P0 ELECT P2, URZ, PT ;  /* 0x00000000003f082f */ /* 0x000fda0003840000 */
[----:B-----5:R-:W-:Y:S01]  /*bb30*/  @P2 R2UR UR13, R16 ;  /* 0x00000000100d22ca */ /* 0x020fe200000e0000 */
[----:B------:R-:W-:Y:S01]  /*bb40*/  UMOV UR12, UR36 ;  /* 0x00000024000c7c82 */ /* 0x000fe20008000000 */
[----:B------:R-:W-:Y:S02]  /*bb50*/  @P2 R2UR UR11, R7 ;  /* 0x00000000070b22ca */ /* 0x000fe400000e0000 */
[----:B------:R-:W-:Y:S02]  /*bb60*/  @P2 PLOP3.LUT P0, PT, P2, PT, PT, 0x8, 0x0 ;  /* 0x000000000000281c */ /* 0x000fe4000170e170 */
[----:B------:R-:W-:-:S09]  /*bb70*/  PLOP3.LUT P2, PT, PT, PT, PT, 0x8, 0x0 ;  /* 0x000000000000781c */ /* 0x000fd20003f4e170 */
[----:B------:R2:W-:Y:S02]  /*bb80*/  UTMALDG.4D [UR8], [UR4], desc[UR6] ;  /* 0x00000608040075b4 */ /* 0x0005e40008019000 */
[----:B--2---:R-:W-:Y:S05]  /*bb90*/  @P0 BRA.U.ANY `(.L_x_102) ;  /* 0xfffffffd00e00947 */ /* 0x004fea000393ffff */
[----:B------:R-:W2:Y:S01]  /*bba0*/  SYNCS.PHASECHK.TRANS64.TRYWAIT P0, [UR38+0x22868], R2 ;  /* 0x02286802ff0075a7 */ /* 0x000ea20008000166 */
[----:B------:R-:W-:Y:S04]  /*bbb0*/  BSSY B1, `(.L_x_103) ;  /* 0x0000002000017945 */ /* 0x000fe80003800000 */
[----:B--2---:R-:W-:Y:S05]  /*bbc0*/  @!P0 BRA `(.L_x_104) ;  /* 0x0000001400c88947 */ /* 0x004fea0003800000 */
.L_x_151:
[----:B------:R-:W-:Y:S05]  /*bbd0*/  BSYNC B1 ;  /* 0x0000000000017941 */ /* 0x000fea0003800000 */
.L_x_103:
[----:B------:R-:W-:Y:S01]  /*bbe0*/  BSSY B1, `(.L_x_105) ;  /* 0x0000009000017945 */ /* 0x000fe20003800000 */
[----:B-1----:R-:W-:Y:S01]  /*bbf0*/  IMAD.MOV.U32 R2, RZ, RZ, 0x0 ;  /* 0x00000000ff027424 */ /* 0x002fe200078e00ff */
[----:B------:R-:W-:Y:S02]  /*bc00*/  MOV R3, 0x14f00000 ;  /* 0x14f0000000037802 */ /* 0x000fe40000000f00 */
[----:B------:R-:W-:Y:S05]  /*bc10*/  @P1 BRA `(.L_x_106) ;  /* 0x0000000000141947 */ /* 0x000fea0003800000 */
[----:B------:R-:W-:Y:S01]  /*bc20*/  ISETP.NE.AND P0, PT, R10, RZ, PT ;  /* 0x000000ff0a00720c */ /* 0x000fe20003f05270 */
[----:B------:R-:W-:-:S04]  /*bc30*/  IMAD.MOV.U32 R5, RZ, RZ, 0xc000 ;  /* 0x0000c000ff057424 */ /* 0x000fc800078e00ff */
[----:B------:R1:W-:Y:S08]  /*bc40*/  SYNCS.ARRIVE.TRANS64 RZ, [UR38+0x22858], R5 ;  /* 0x02285805ffff79a7 */ /* 0x0003f00008000026 */
[----:B-1----:R-:W-:Y:S05]  /*bc50*/  @!P0 BRA `(.L_x_106) ;  /* 0x0000000000048947 */ /* 0x002fea0003800000 */
[----:B------:R-:W-:Y:S01]  /*bc60*/  BPT.TRAP 0x1 ;  /* 0x000000040000795c */ /* 0x000fe20000300000 */
.L_x_106:
[----:B------:R-:W-:Y:S05]  /*bc70*/  BSYNC B1 ;  /* 0x0000000000017941 */ /* 0x000fea0003800000 */
.L_x_105:
        /* <DEDUP_REMOVED lines=9> */
.L_x_107:
        /* <DEDUP_REMOVED lines=8> */
[----:B------:R-:W-:Y:S01]  /*bd90*/  R2UR UR6, R2 ;  /* 0x00000000020672ca */ /* 0x000fe200000e0000 */
[----:B------:R-:W-:Y:S01]  /*bda0*/  UIADD3 UR8, UR38, 0xf400, URZ ;  /* 0x0000f40026087890 */ /* 0x000fe2000fffe03f */
[----:B------:R-:W-:Y:S01]  /*bdb0*/  R2UR UR7, R3 ;  /* 0x00000000030772ca */ /* 0x000fe200000e0000 */
[----:B------:R-:W-:Y:S01]  /*bdc0*/  UMOV UR10, 0x40 ;  /* 0x00000040000a7882 */ /* 0x000fe20000000000 */
[----:B------:R-:W-:-:S13]  /*bdd0*/  PLOP3.LUT P0, PT, PT, PT, PT, 0x80, 0x0 ;  /* 0x000000000000781c */ /* 0x000fda0003f0f070 */
.L_x_108:
        /* <DEDUP_REMOVED lines=13> */
.L_x_109:
        /* <DEDUP_REMOVED lines=13> */
.L_x_110:
        /* <DEDUP_REMOVED lines=8> */
.L_x_96:
[----:B------:R-:W-:Y:S05]  /*c000*/  BSYNC B0 ;  /* 0x0000000000007941 */ /* 0x000fea0003800000 */
.L_x_95:
[----:B------:R-:W-:Y:S01]  /*c010*/  LOP3.LUT R0, R0, 0x1, RZ, 0x3c, !PT ;  /* 0x0000000100007812 */ /* 0x000fe200078e3cff */
[----:B------:R-:W-:Y:S02]  /*c020*/  IMAD.MOV.U32 R6, RZ, RZ, RZ ;  /* 0x000000ffff067224 */ /* 0x000fe400078e00ff */
[----:B------:R-:W-:-:S07]  /*c030*/  IMAD.MOV.U32 R9, RZ, RZ, RZ ;  /* 0x000000ffff097224 */ /* 0x000fce00078e00ff */
.L_x_38:
[----:B------:R-:W1:Y:S01]  /*c040*/  S2R R3, SR_CgaCtaId ;  /* 0x0000000000037919 */ /* 0x000e620000008800 */
[----:B------:R-:W-:Y:S02]  /*c050*/  MOV R2, 0x400 ;  /* 0x0000040000027802 */ /* 0x000fe40000000f00 */
[----:B------:R-:W-:Y:S02]  /*c060*/  SHF.L.U32 R9, R9, 0x1f, RZ ;  /* 0x0000001f09097819 */ /* 0x000fe400000006ff */
[----:B-1----:R-:W-:-:S04]  /*c070*/  LEA R2, R3, R2, 0x18 ;  /* 0x0000000203027211 */ /* 0x002fc800078ec0ff */
[----:B------:R-:W1:Y:S02]  /*c080*/  SYNCS.PHASECHK.TRANS64.TRYWAIT P0, [R2+URZ+0x22820], R9 ;  /* 0x02282009020075a7 */ /* 0x000e64000800017f */
[----:B-1----:R-:W-:Y:S05]  /*c090*/  @!P0 BRA `(.L_x_111) ;  /* 0x0000001000ac8947 */ /* 0x002fea0003800000 */
.L_x_152:
[----:B------:R-:W-:-:S03]  /*c0a0*/  UMOV UR4, 0xffffffff ;  /* 0xffffffff00047882 */ /* 0x000fc60000000000 */
[----:B------:R-:W-:Y:S05]  /*c0b0*/  BRA.DIV UR4, `(.L_x_112) ;  /* 0x0000001204b87947 */ /* 0x000fea000b800000 */
[----:B------:R-:W2:Y:S02]  /*c0c0*/  S2R R3, SR_TID.X ;  /* 0x0000000000037919 */ /* 0x000ea40000002100 */
[----:B--2---:R-:W-:-:S04]  /*c0d0*/  SHF.R.U32.HI R3, RZ, 0x5, R3 ;  /* 0x00000005ff037819 */ /* 0x004fc80000011603 */
[----:B------:R-:W-:-:S05]  /*c0e0*/  LOP3.LUT R3, R3, 0x3, RZ, 0xc0, !PT ;  /* 0x0000000303037812 */ /* 0x000fca00078ec0ff */
[----:B------:R2:W3:Y:S02]  /*c0f0*/  SHFL.IDX PT, R14, R3, RZ, 0x1f ;  /* 0x00001fff030e7589 */ /* 0x0004e400000e0000 */
.L_x_155:
[----:B---3--:R-:W-:-:S13]  /*c100*/  ISETP.NE.AND P0, PT, R14, RZ, PT ;  /* 0x000000ff0e00720c */ /* 0x008fda0003f05270 */
[----:B------:R-:W-:Y:S05]  /*c110*/  @P0 BRA `(.L_x_10) ;  /* 0x0000000000880947 */ /* 0x000fea0003800000 */
[----:B------:R-:W-:-:S03]  /*c120*/  UMOV UR4, 0xffffffff ;  /* 0xffffffff00047882 */ /* 0x000fc60000000000 */
[----:B------:R-:W-:Y:S05]  /*c130*/  BRA.DIV UR4, `(.L_x_113) ;  /* 0x0000001204cc7947 */ /* 0x000fea000b800000 */
[----:B------:R-:W-:-:S13]  /*c140*/  ELECT P6, URZ, PT ;  /* 0x00000000003f782f */ /* 0x000fda00038c0000 */
.L_x_158:
[----:B------:R-:W-:Y:S05]  /*c150*/  @!P6 BRA `(.L_x_10) ;  /* 0x000000000078e947 */ /* 0x000fea0003800000 */
[----:B------:R-:W-:-:S06]  /*c160*/  ULOP3.LUT UR4, UR42, 0x2, URZ, 0xfc, !UPT ;  /* 0x000000022a047892 */ /* 0x000fcc000f8efc3f */
[----:B--2---:R-:W-:-:S04]  /*c170*/  MOV R3, UR4 ;  /* 0x0000000400037c02 */ /* 0x004fc80008000f00 */
[----:B------:R-:W-:-:S13]  /*c180*/  ISETP.NE.AND P2, PT, R3, 0x3, PT ;  /* 0x000000030300780c */ /* 0x000fda0003f45270 */
[----:B------:R-:W-:Y:S05]  /*c190*/  @!P2 BRA `(.L_x_114) ;  /* 0x000000000004a947 */ /* 0x000fea0003800000 */
[----:B------:R-:W-:Y:S01]  /*c1a0*/  BPT.TRAP 0x1 ;  /* 0x000000040000795c */ /* 0x000fe20000300000 */
.L_x_114:
[----:B------:R-:W-:Y:S01]  /*c1b0*/  VIADD R8, R2, 0x22840 ;  /* 0x0002284002087836 */ /* 0x000fe20000000000 */
[----:B------:R-:W-:Y:S01]  /*c1c0*/  SHF.L.U32 R4, R0, 0x1f, RZ ;  /* 0x0000001f00047819 */ /* 0x000fe200000006ff */
[C---:B------:R-:W-:Y:S02]  /*c1d0*/  VIADD R3, R6.reuse, 0x1 ;  /* 0x0000000106037836 */ /* 0x040fe40000000000 */
[----:B------:R-:W-:-:S03]  /*c1e0*/  IMAD R7, R6, 0x8, R8 ;  /* 0x0000000806077824 */ /* 0x000fc600078e0208 */
[C---:B------:R-:W-:Y:S01]  /*c1f0*/  ISETP.NE.AND P1, PT, R3.reuse, 0x2, PT ;  /* 0x000000020300780c */ /* 0x040fe20003f25270 */
[----:B------:R-:W2:Y:S03]  /*c200*/  SYNCS.PHASECHK.TRANS64.TRYWAIT P0, [R7+URZ], R4 ;  /* 0x00000004070075a7 */ /* 0x000ea6000800017f */
[----:B------:R-:W-:Y:S02]  /*c210*/  SEL R5, RZ, 0x1, P1 ;  /* 0x00000001ff057807 */ /* 0x000fe40000800000 */
[----:B------:R-:W-:Y:S02]  /*c220*/  SEL R3, R3, RZ, P1 ;  /* 0x000000ff03037207 */ /* 0x000fe40000800000 */
[----:B------:R-:W-:Y:S02]  /*c230*/  LOP3.LUT R0, R0, R5, RZ, 0x3c, !PT ;  /* 0x0000000500007212 */ /* 0x000fe400078e3cff */
[----:B------:R-:W-:-:S02]  /*c240*/  LEA R5, R3, R8, 0x3 ;  /* 0x0000000803057211 */ /* 0x000fc400078e18ff */
[----:B------:R-:W-:Y:S01]  /*c250*/  SHF.L.U32 R0, R0, 0x1f, RZ ;  /* 0x0000001f00007819 */ /* 0x000fe200000006ff */
[----:B--2---:R-:W-:Y:S06]  /*c260*/  @!P0 BRA `(.L_x_115) ;  /* 0x0000001000a08947 */ /* 0x004fec0003800000 */
.L_x_159:
[----:B------:R-:W3:Y:S02]  /*c270*/  SYNCS.PHASECHK.TRANS64.TRYWAIT P0, [R5+URZ], R0 ;  /* 0x00000000050075a7 */ /* 0x000ee4000800017f */
[----:B---3--:R-:W-:Y:S05]  /*c280*/  @!P0 BRA `(.L_x_116) ;  /* 0x0000001000ac8947 */ /* 0x008fea0003800000 */
.L_x_160:
[----:B------:R-:W-:Y:S05]  /*c290*/  @!P2 BRA `(.L_x_117) ;  /* 0x000000000004a947 */ /* 0x000fea0003800000 */
[----:B------:R-:W-:Y:S01]  /*c2a0*/  BPT.TRAP 0x1 ;  /* 0x000000040000795c */ /* 0x000fe20000300000 */
.L_x_117:
[----:B-1----:R-:W-:-:S04]  /*c2b0*/  VIADD R2, R2, 0x22860 ;  /* 0x0002286002027836 */ /* 0x002fc80000000000 */
[----:B---3--:R-:W-:-:S04]  /*c2c0*/  IMAD R5, R6, 0x8, R2 ;  /* 0x0000000806057824 */ /* 0x008fc800078e0202 */
[----:B------:R-:W1:Y:S02]  /*c2d0*/  SYNCS.PHASECHK.TRANS64.TRYWAIT P0, [R5+URZ], R4 ;  /* 0x00000004050075a7 */ /* 0x000e64000800017f */
[----:B-1----:R-:W-:Y:S05]  /*c2e0*/  @!P0 BRA `(.L_x_118) ;  /* 0x0000001000a88947 */ /* 0x002fea0003800000 */
.L_x_161:
[----:B------:R-:W-:-:S07]  /*c2f0*/  IMAD R3, R3, 0x8, R2 ;  /* 0x0000000803037824 */ /* 0x000fce00078e0202 */
.L_x_119:
[----:B---3--:R3:W4:Y:S02]  /*c300*/  SYNCS.PHASECHK.TRANS64.TRYWAIT P0, [R3+URZ], R0 ;  /* 0x00000000030075a7 */ /* 0x008724000800017f */
[----:B----4-:R-:W-:Y:S05]  /*c310*/  @!P0 NANOSLEEP.SYNCS 0x989680 ;  /* 0x009896800000895d */ /* 0x010fea0003900000 */
[----:B------:R-:W4:Y:S02]  /*c320*/  @!P0 SYNCS.PHASECHK.TRANS64 P0, [R3+URZ], R0 ;  /* 0x00000000030085a7 */ /* 0x000f24000800007f */
[----:B----4-:R-:W-:Y:S05]  /*c330*/  @!P0 BRA `(.L_x_119) ;  /* 0xfffffffc00f08947 */ /* 0x010fea000383ffff */
.L_x_10:
[----:B------:R-:W-:Y:S05]  /*c340*/  BSYNC B6 ;  /* 0x0000000000067941 */ /* 0x000fea0003800000 */
.L_x_7:
[----:B------:R-:W-:Y:S05]  /*c350*/  EXIT ;  /* 0x000000000000794d */ /* 0x000fea0003800000 */
.L_x_14:
[----:B0-----:R-:W-:-:S04]  /*c360*/  MOV R4, UR38 ;  /* 0x0000002600047c02 */ /* 0x001fc80008000f00 */
[----:B------:R0:W1:Y:S03]  /*c370*/  SYNCS.PHASECHK.TRANS64.TRYWAIT P0, [R4+URZ+0x22800], R7 ;  /* 0x02280007040075a7 */ /* 0x000066000800017f */
[----:B-1----:R-:W-:Y:S05]  /*c380*/  @!P0 NANOSLEEP.SYNCS 0x989680 ;  /* 0x009896800000895d */ /* 0x002fea0003900000 */
[----:B------:R-:W1:Y:S02]  /*c390*/  @!P0 SYNCS.PHASECHK.TRANS64 P0, [R4+URZ+0x22800], R7 ;  /* 0x02280007040085a7 */ /* 0x000e64000800007f */
[----:B-1----:R-:W-:Y:S05]  /*c3a0*/  @!P0 BRA `(.L_x_14) ;  /* 0xfffffffc00ec8947 */ /* 0x002fea000383ffff */
[----:B------:R-:W-:Y:S05]  /*c3b0*/  BRA `(.L_x_120) ;  /* 0xffffff50005c7947 */ /* 0x000fea000383ffff */
.L_x_18:
[----:B0-----:R-:W-:-:S04]  /*c3c0*/  IMAD.U32 R4, RZ, RZ, UR38 ;  /* 0x00000026ff047e24 */ /* 0x001fc8000f8e00ff */
[----:B------:R0:W2:Y:S03]  /*c3d0*/  SYNCS.PHASECHK.TRANS64.TRYWAIT P1, [R4+URZ+0x22830], R7 ;  /* 0x02283007040075a7 */ /* 0x0000a6000802017f */
[----:B--2---:R-:W-:Y:S05]  /*c3e0*/  @!P1 NANOSLEEP.SYNCS 0x989680 ;  /* 0x009896800000995d */ /* 0x004fea0003900000 */
[----:B------:R-:W2:Y:S02]  /*c3f0*/  @!P1 SYNCS.PHASECHK.TRANS64 P1, [R4+URZ+0x22830], R7 ;  /* 0x02283007040095a7 */ /* 0x000ea4000802007f */
[----:B--2---:R-:W-:Y:S05]  /*c400*/  @!P1 BRA `(.L_x_18) ;  /* 0xfffffffc00ec9947 */ /* 0x004fea000383ffff */
[----:B------:R-:W-:Y:S05]  /*c410*/  BRA `(.L_x_17) ;  /* 0xffffff5000787947 */ /* 0x000fea000383ffff */
.L_x_22:
[----:B--2---:R2:W3:Y:S02]  /*c420*/  SYNCS.PHASECHK.TRANS64.TRYWAIT P2, [R10+URZ+0x22850], R7 ;  /* 0x022850070a0075a7 */ /* 0x0044e4000804017f */
[----:B---3--:R-:W-:Y:S05]  /*c430*/  @!P2 NANOSLEEP.SYNCS 0x989680 ;  /* 0x009896800000a95d */ /* 0x008fea0003900000 */
[----:B------:R-:W3:Y:S02]  /*c440*/  @!P2 SYNCS.PHASECHK.TRANS64 P2, [R10+URZ+0x22850], R7 ;  /* 0x022850070a00a5a7 */ /* 0x000ee4000804007f */
[----:B---3--:R-:W-:Y:S05]  /*c450*/  @!P2 BRA `(.L_x_22) ;  /* 0xfffffffc00f0a947 */ /* 0x008fea000383ffff */
[----:B------:R-:W-:Y:S05]  /*c460*/  BRA `(.L_x_21) ;  /* 0xffffff6c008c7947 */ /* 0x000fea000383ffff */
.L_x_27:
[----:B0-----:R-:W-:Y:S02]  /*c470*/  IMAD.U32 R3, RZ, RZ, UR26 ;  /* 0x0000001aff037e24 */ /* 0x001fe4000f8e00ff */
[----:B------:R-:W-:-:S04]  /*c480*/  IMAD.U32 R4, RZ, RZ, UR25 ;  /* 0x00000019ff047e24 */ /* 0x000fc8000f8e00ff */
[----:B------:R0:W1:Y:S03]  /*c490*/  SYNCS.PHASECHK.TRANS64.TRYWAIT P3, [R3+URZ+0x22830], R4 ;  /* 0x02283004030075a7 */ /* 0x000066000806017f */
[----:B-1----:R-:W-:Y:S05]  /*c4a0*/  @!P3 NANOSLEEP.SYNCS 0x989680 ;  /* 0x009896800000b95d */ /* 0x002fea0003900000 */
[----:B------:R-:W1:Y:S02]  /*c4b0*/  @!P3 SYNCS.PHASECHK.TRANS64 P3, [R3+URZ+0x22830], R4 ;  /* 0x022830040300b5a7 */ /* 0x000e64000806007f */
[----:B-1----:R-:W-:Y:S05]  /*c4c0*/  @!P3 BRA `(.L_x_27) ;  /* 0xfffffffc00e8b947 */ /* 0x002fea000383ffff */
[----:B------:R-:W-:Y:S05]  /*c4d0*/  BRA `(.L_x_26) ;  /* 0xffffff7000b07947 */ /* 0x000fea000383ffff */
.L_x_31:
[----:B0-----:R-:W-:-:S04]  /*c4e0*/  MOV R7, UR25 ;  /* 0x0000001900077c02 */ /* 0x001fc80008000f00 */
[----:B------:R0:W1:Y:S03]  /*c4f0*/  SYNCS.PHASECHK.TRANS64.TRYWAIT P3, [R176+URZ+0x22850], R7 ;  /* 0x02285007b00075a7 */ /* 0x000066000806017f */
[----:B-1----:R-:W-:Y:S05]  /*c500*/  @!P3 NANOSLEEP.SYNCS 0x989680 ;  /* 0x009896800000b95d */ /* 0x002fea0003900000 */
[----:B------:R-:W1:Y:S02]  /*c510*/  @!P3 SYNCS.PHASECHK.TRANS64 P3, [R176+URZ+0x22850], R7 ;  /* 0x02285007b000b5a7 */ /* 0x000e64000806007f */
[----:B-1----:R-:W-:Y:S05]  /*c520*/  @!P3 BRA `(.L_x_31) ;  /* 0xfffffffc00ecb947 */ /* 0x002fea000383ffff */
[----:B------:R-:W-:Y:S05]  /*c530*/  BRA `(.L_x_30) ;  /* 0xffffff9000487947 */ /* 0x000fea000383ffff */
.L_x_43:
[----:B------:R-:W-:Y:S01]  /*c540*/  IMAD.MOV.U32 R13, RZ, RZ, R19 ;  /* 0x000000ffff0d7224 */ /* 0x000fe200078e0013 */
[----:B------:R-:W-:Y:S01]  /*c550*/  MOV R15, 0xffffffff ;  /* 0xffffffff000f7802 */ /* 0x000fe20000000f00 */
[----:B------:R-:W-:Y:S02]  /*c560*/  IMAD.MOV.U32 R12, RZ, RZ, RZ ;  /* 0x000000ffff0c7224 */ /* 0x000fe400078e00ff */
[----:B------:R-:W-:-:S07]  /*c570*/  IMAD.MOV.U32 R11, RZ, RZ, 0x1f ;  /* 0x0000001fff0b7424 */ /* 0x000fce00078e00ff */
[----:B------:R-:W-:Y:S05]  /*c580*/  WARPSYNC.COLLECTIVE R15, `(.L_x_121) ;  /* 0x000000000f087348 */ /* 0x000fea0003c00000 */
[----:B------:R0:W1:Y:S02]  /*c590*/  SHFL.IDX P6, R14, R13, R12, R11 ;  /* 0x0000000c0d0e7389 */ /* 0x00006400000c000b */
[----:B01----:R-:W-:Y:S01]  /*c5a0*/  ENDCOLLECTIVE ;  /* 0x000000000000791b */ /* 0x003fe20003800000 */
.L_x_121:
[----:B------:R-:W-:Y:S05]  /*c5b0*/  BRA `(.L_x_122) ;  /* 0xffffffcc00247947 */ /* 0x000fea000383ffff */
.L_x_45:
[----:B------:R-:W-:Y:S01]  /*c5c0*/  BSSY B0, `(.L_x_123) ;  /* 0x0000006000007945 */ /* 0x000fe20003800000 */
[----:B------:R-:W-:-:S07]  /*c5d0*/  IMAD.MOV.U32 R15, RZ, RZ, -0x1 ;  /* 0xffffffffff0f7424 */ /* 0x000fce00078e00ff */
[----:B------:R-:W-:Y:S05]  /*c5e0*/  WARPSYNC.COLLECTIVE R15, `(.L_x_124) ;  /* 0x000000000f0c7348 */ /* 0x000fea0003c00000 */
[----:B------:R-:W-:Y:S02]  /*c5f0*/  ELECT P6, UR62, PT ;  /* 0x00000000003e782f */ /* 0x000fe400038c0000 */
[----:B------:R-:W-:Y:S01]  /*c600*/  MOV R14, UR62 ;  /* 0x0000003e000e7c02 */ /* 0x000fe20008000f00 */
[----:B------:R-:W-:Y:S10]  /*c610*/  ENDCOLLECTIVE ;  /* 0x000000000000791b */ /* 0x000ff40003800000 */
.L_x_124:
[----:B------:R-:W-:Y:S05]  /*c620*/  BSYNC B0 ;  /* 0x0000000000007941 */ /* 0x000fea0003800000 */
.L_x_123:
[----:B------:R-:W-:Y:S05]  /*c630*/  BRA `(.L_x_125) ;  /* 0xffffffcc00247947 */ /* 0x000fea000383ffff */
.L_x_47:
[----:B0-----:R-:W-:-:S04]  /*c640*/  IMAD.U32 R3, RZ, RZ, UR38 ;  /* 0x00000026ff037e24 */ /* 0x001fc8000f8e00ff */
[----:B------:R0:W1:Y:S03]  /*c650*/  SYNCS.PHASECHK.TRANS64.TRYWAIT P0, [R3+URZ+0x22840], R0 ;  /* 0x02284000030075a7 */ /* 0x000066000800017f */
[----:B-1----:R-:W-:Y:S05]  /*c660*/  @!P0 NANOSLEEP.SYNCS 0x989680 ;  /* 0x009896800000895d */ /* 0x002fea0003900000 */
[----:B------:R-:W1:Y:S02]  /*c670*/  @!P0 SYNCS.PHASECHK.TRANS64 P0, [R3+URZ+0x22840], R0 ;  /* 0x02284000030085a7 */ /* 0x000e64000800007f */
[----:B-1----:R-:W-:Y:S05]  /*c680*/  @!P0 BRA `(.L_x_47) ;  /* 0xfffffffc00ec8947 */ /* 0x002fea000383ffff */
[----:B------:R-:W-:Y:S05]  /*c690*/  BRA `(.L_x_126) ;  /* 0xffffffcc00847947 */ /* 0x000fea000383ffff */
.L_x_50:
[----:B------:R-:W-:Y:S01]  /*c6a0*/  MOV R13, R5 ;  /* 0x00000005000d7202 */ /* 0x000fe20000000f00 */
[----:B------:R-:W-:Y:S02]  /*c6b0*/  IMAD.MOV.U32 R12, RZ, RZ, RZ ;  /* 0x000000ffff0c7224 */ /* 0x000fe400078e00ff */
[----:B------:R-:W-:Y:S02]  /*c6c0*/  IMAD.MOV.U32 R11, RZ, RZ, 0x181f ;  /* 0x0000181fff0b7424 */ /* 0x000fe400078e00ff */
[----:B------:R-:W-:Y:S02]  /*c6d0*/  IMAD.MOV.U32 R15, RZ, RZ, -0x1 ;  /* 0xffffffffff0f7424 */ /* 0x000fe400078e00ff */
[----:B------:R-:W-:-:S07]  /*c6e0*/  IMAD R7, R10, 0x80, R7 ;  /* 0x000000800a077824 */ /* 0x000fce00078e0207 */
[----:B------:R-:W-:Y:S05]  /*c6f0*/  WARPSYNC.COLLECTIVE R15, `(.L_x_127) ;  /* 0x000000000f087348 */ /* 0x000fea0003c00000 */
[----:B------:R0:W1:Y:S02]  /*c700*/  SHFL.IDX P6, R14, R13, R12, R11 ;  /* 0x0000000c0d0e7389 */ /* 0x00006400000c000b */
[----:B01----:R-:W-:Y:S01]  /*c710*/  ENDCOLLECTIVE ;  /* 0x000000000000791b */ /* 0x003fe20003800000 */
.L_x_127:
[----:B------:R-:W-:Y:S01]  /*c720*/  IADD3 R21, R7, 0x10, RZ ;  /* 0x0000001007157810 */ /* 0x000fe20007ffe0ff */
[----:B------:R-:W-:Y:S01]  /*c730*/  IMAD.MOV.U32 R13, RZ, RZ, R0 ;  /* 0x000000ffff0d7224 */ /* 0x000fe200078e0000 */
[----:B------:R-:W-:-:S07]  /*c740*/  MOV R2, R14 ;  /* 0x0000000e00027202 */ /* 0x000fce0000000f00 */
[----:B------:R-:W-:Y:S05]  /*c750*/  WARPSYNC.COLLECTIVE R15, `(.L_x_128) ;  /* 0x000000000f087348 */ /* 0x000fea0003c00000 */
[----:B------:R0:W1:Y:S02]  /*c760*/  SHFL.IDX P6, R14, R13, R12, R11 ;  /* 0x0000000c0d0e7389 */ /* 0x00006400000c000b */
[----:B01----:R-:W-:Y:S01]  /*c770*/  ENDCOLLECTIVE ;  /* 0x000000000000791b */ /* 0x003fe20003800000 */
.L_x_128:
[----:B------:R-:W-:Y:S02]  /*c780*/  ULDC UR4, c[0x0][0x288] ;  /* 0x0000a20000047ab9 */ /* 0x000fe40000000800 */
[----:B------:R-:W-:-:S05]  /*c790*/  IMAD R4, R4, UR4, RZ ;  /* 0x0000000404047c24 */ /* 0x000fca000f8e02ff */
[----:B------:R-:W-:Y:S01]  /*c7a0*/  ISETP.GE.AND P1, PT, R7, R4, PT ;  /* 0x000000040700720c */ /* 0x000fe20003f26270 */
[----:B------:R-:W-:Y:S02]  /*c7b0*/  IMAD.MOV.U32 R13, RZ, RZ, R5 ;  /* 0x000000ffff0d7224 */ /* 0x000fe400078e0005 */
[----:B------:R-:W-:-:S10]  /*c7c0*/  IMAD.MOV.U32 R12, RZ, RZ, 0x1 ;  /* 0x00000001ff0c7424 */ /* 0x000fd400078e00ff */
[----:B------:R-:W-:Y:S02]  /*c7d0*/  @!P1 LEA R9, R6, UR38, 0x1 ;  /* 0x0000002606099c11 */ /* 0x000fe4000f8e08ff */
[----:B------:R-:W-:-:S05]  /*c7e0*/  @!P1 LEA R14, P2, R8, R14, 0x1 ;  /* 0x0000000e080e9211 */ /* 0x000fca00078408ff */
[----:B------:R-:W-:Y:S02]  /*c7f0*/  @!P1 IMAD.X R3, RZ, RZ, R2, P2 ;  /* 0x000000ffff039224 */ /* 0x000fe400010e0602 */
[----:B------:R-:W-:-:S07]  /*c800*/  @!P1 IMAD.MOV.U32 R2, RZ, RZ, R14 ;  /* 0x000000ffff029224 */ /* 0x000fce00078e000e */
[----:B------:R-:W-:Y:S05]  /*c810*/  WARPSYNC.COLLECTIVE R15, `(.L_x_129) ;  /* 0x000000000f087348 */ /* 0x000fea0003c00000 */
[----:B------:R0:W1:Y:S02]  /*c820*/  SHFL.IDX P6, R14, R13, R12, R11 ;  /* 0x0000000c0d0e7389 */ /* 0x00006400000c000b */
[----:B01----:R-:W-:Y:S01]  /*c830*/  ENDCOLLECTIVE ;  /* 0x000000000000791b */ /* 0x003fe20003800000 */
.L_x_129:
[----:B------:R-:W-:Y:S01]  /*c840*/  @!PT LDS RZ, [RZ] ;  /* 0x00000000fffff984 */ /* 0x000fe20000000800 */
[----:B------:R-:W-:Y:S01]  /*c850*/  @!PT LDS RZ, [RZ] ;  /* 0x00000000fffff984 */ /* 0x000fe20000000800 */
[----:B------:R-:W-:Y:S01]  /*c860*/  @!PT LDS RZ, [RZ] ;  /* 0x00000000fffff984 */ /* 0x000fe20000000800 */
[----:B------:R0:W-:Y:S01]  /*c870*/  @!P1 LDGSTS.E.BYPASS.LTC128B.128 [R9+0x18400], desc[UR44][R2.64], !P0 ;  /* 0x1840000002099fae */ /* 0x0001e2000c101d6c */
[----:B------:R-:W-:Y:S02]  /*c880*/  ISETP.GE.AND P1, PT, R21, R4, PT ;  /* 0x000000041500720c */ /* 0x000fe40003f26270 */
[----:B------:R-:W-:Y:S01]  /*c890*/  MOV R13, R0 ;  /* 0x00000000000d7202 */ /* 0x000fe20000000f00 */
[----:B0-----:R-:W-:-:S10]  /*c8a0*/  VIADD R9, R7, 0x20 ;  /* 0x0000002007097836 */ /* 0x001fd40000000000 */
[----:B------:R-:W-:Y:S01]  /*c8b0*/  @!P1 LEA R21, R6, UR38, 0x1 ;  /* 0x0000002606159c11 */ /* 0x000fe2000f8e08ff */
[----:B------:R-:W-:-:S07]  /*c8c0*/  IMAD.MOV.U32 R2, RZ, RZ, R14 ;  /* 0x000000ffff027224 */ /* 0x000fce00078e000e */
[----:B------:R-:W-:Y:S05]  /*c8d0*/  WARPSYNC.COLLECTIVE R15, `(.L_x_130) ;  /* 0x000000000f087348 */ /* 0x000fea0003c00000 */
[----:B------:R0:W1:Y:S02]  /*c8e0*/  SHFL.IDX P6, R14, R13, R12, R11 ;  /* 0x0000000c0d0e7389 */ /* 0x00006400000c000b */
[----:B01----:R-:W-:Y:S01]  /*c8f0*/  ENDCOLLECTIVE ;  /* 0x000000000000791b */ /* 0x003fe20003800000 */
.L_x_130:
[----:B------:R-:W-:Y:S01]  /*c900*/  MOV R13, R5 ;  /* 0x00000005000d7202 */ /* 0x000fe20000000f00 */
[----:B------:R-:W-:Y:S01]  /*c910*/  IMAD.MOV.U32 R12, RZ, RZ, 0x2 ;  /* 0x00000002ff0c7424 */ /* 0x000fe200078e00ff */
[----:B------:R-:W-:-:S05]  /*c920*/  @!P1 LEA R14, P2, R8, R14, 0x1 ;  /* 0x0000000e080e9211 */ /* 0x000fca00078408ff */
[----:B------:R-:W-:Y:S02]  /*c930*/  @!P1 IMAD.X R3, RZ, RZ, R2, P2 ;  /* 0x000000ffff039224 */ /* 0x000fe400010e0602 */
[----:B------:R-:W-:-:S07]  /*c940*/  @!P1 IMAD.MOV.U32 R2, RZ, RZ, R14 ;  /* 0x000000ffff029224 */ /* 0x000fce00078e000e */
[----:B------:R-:W-:Y:S05]  /*c950*/  WARPSYNC.COLLECTIVE R15, `(.L_x_131) ;  /* 0x000000000f087348 */ /* 0x000fea0003c00000 */
[----:B------:R0:W1:Y:S02]  /*c960*/  SHFL.IDX P6, R14, R13, R12, R11 ;  /* 0x0000000c0d0e7389 */ /* 0x00006400000c000b */
[----:B01----:R-:W-:Y:S01]  /*c970*/  ENDCOLLECTIVE ;  /* 0x000000000000791b */ /* 0x003fe20003800000 */
.L_x_131:
[----:B------:R-:W-:Y:S01]  /*c980*/  @!PT LDS RZ, [RZ] ;  /* 0x00000000fffff984 */ /* 0x000fe20000000800 */
[----:B------:R-:W-:Y:S01]  /*c990*/  @!PT LDS RZ, [RZ] ;  /* 0x00000000fffff984 */ /* 0x000fe20000000800 */
[----:B------:R-:W-:Y:S01]  /*c9a0*/  @!PT LDS RZ, [RZ] ;  /* 0x00000000fffff984 */ /* 0x000fe20000000800 */
[----:B------:R0:W-:Y:S01]  /*c9b0*/  @!P1 LDGSTS.E.BYPASS.LTC128B.128 [R21+0x18c00], desc[UR44][R2.64], !P0 ;  /* 0x18c0000002159fae */ /* 0x0001e2000c101d6c */
[----:B------:R-:W-:Y:S01]  /*c9c0*/  ISETP.GE.AND P1, PT, R9, R4, PT ;  /* 0x000000040900720c */ /* 0x000fe20003f26270 */
[----:B------:R-:W-:Y:S02]  /*c9d0*/  IMAD.MOV.U32 R13, RZ, RZ, R0 ;  /* 0x000000ffff0d7224 */ /* 0x000fe400078e0000 */
[----:B0-----:R-:W-:-:S10]  /*c9e0*/  VIADD R21, R7, 0x30 ;  /* 0x0000003007157836 */ /* 0x001fd40000000000 */
[----:B------:R-:W-:Y:S01]  /*c9f0*/  @!P1 LEA R9, R6, UR38, 0x1 ;  /* 0x0000002606099c11 */ /* 0x000fe2000f8e08ff */
[----:B------:R-:W-:-:S07]  /*ca00*/  IMAD.MOV.U32 R2, RZ, RZ, R14 ;  /* 0x000000ffff027224 */ /* 0x000fce00078e000e */
[----:B------:R-:W-:Y:S05]  /*ca10*/  WARPSYNC.COLLECTIVE R15, `(.L_x_132) ;  /* 0x000000000f087348 */ /* 0x000fea0003c00000 */
[----:B------:R0:W1:Y:S02]  /*ca20*/  SHFL.IDX P6, R14, R13, R12, R11 ;  /* 0x0000000c0d0e7389 */ /* 0x00006400000c000b */
[----:B01----:R-:W-:Y:S01]  /*ca30*/  ENDCOLLECTIVE ;  /* 0x000000000000791b */ /* 0x003fe20003800000 */
.L_x_132:
[----:B------:R-:W-:Y:S01]  /*ca40*/  IMAD.MOV.U32 R13, RZ, RZ, R5 ;  /* 0x000000ffff0d7224 */ /* 0x000fe200078e0005 */
[----:B------:R-:W-:Y:S02]  /*ca50*/  MOV R12, 0x3 ;  /* 0x00000003000c7802 */ /* 0x000fe40000000f00 */
[----:B------:R-:W-:-:S04]  /*ca60*/  @!P1 LEA R14, P2, R8, R14, 0x1 ;  /* 0x0000000e080e9211 */ /* 0x000fc800078408ff */
[----:B------:R-:W-:Y:S01]  /*ca70*/  @!P1 IADD3.X R3, RZ, R2, RZ, P2, !PT ;  /* 0x00000002ff039210 */ /* 0x000fe200017fe4ff */
[----:B------:R-:W-:-:S08]  /*ca80*/  @!P1 IMAD.MOV.U32 R2, RZ, RZ, R14 ;  /* 0x000000ffff029224 */ /* 0x000fd000078e000e */
[----:B------:R-:W-:Y:S05]  /*ca90*/  WARPSYNC.COLLECTIVE R15, `(.L_x_133) ;  /* 0x000000000f087348 */ /* 0x000fea0003c00000 */
[----:B------:R0:W1:Y:S02]  /*caa0*/  SHFL.IDX P6, R14, R13, R12, R11 ;  /* 0x0000000c0d0e7389 */ /* 0x00006400000c000b */
[----:B01----:R-:W-:Y:S01]  /*cab0*/  ENDCOLLECTIVE ;  /* 0x000000000000791b */ /* 0x003fe20003800000 */
.L_x_133:
        /* <DEDUP_REMOVED lines=12> */
.L_x_134:
[----:B------:R-:W-:Y:S02]  /*cb80*/  IMAD.MOV.U32 R13, RZ, RZ, R5 ;  /* 0x000000ffff0d7224 */ /* 0x000fe400078e0005 */
[----:B------:R-:W-:Y:S01]  /*cb90*/  IMAD.MOV.U32 R12, RZ, RZ, 0x4 ;  /* 0x00000004ff0c7424 */ /* 0x000fe200078e00ff */
[----:B------:R-:W-:-:S05]  /*cba0*/  @!P1 LEA R14, P2, R8, R14, 0x1 ;  /* 0x0000000e080e9211 */ /* 0x000fca00078408ff */
[----:B------:R-:W-:Y:S01]  /*cbb0*/  @!P1 IMAD.X R3, RZ, RZ, R2, P2 ;  /* 0x000000ffff039224 */ /* 0x000fe200010e0602 */
[----:B------:R-:W-:-:S07]  /*cbc0*/  @!P1 MOV R2, R14 ;  /* 0x0000000e00029202 */ /* 0x000fce0000000f00 */
[----:B------:R-:W-:Y:S05]  /*cbd0*/  WARPSYNC.COLLECTIVE R15, `(.L_x_135) ;  /* 0x000000000f087348 */ /* 0x000fea0003c00000 */
[----:B------:R0:W1:Y:S02]  /*cbe0*/  SHFL.IDX P6, R14, R13, R12, R11 ;  /* 0x0000000c0d0e7389 */ /* 0x00006400000c000b */
[----:B01----:R-:W-:Y:S01]  /*cbf0*/  ENDCOLLECTIVE ;  /* 0x000000000000791b */ /* 0x003fe20003800000 */
.L_x_135:
[----:B------:R-:W-:Y:S01]  /*cc00*/  @!PT LDS RZ, [RZ] ;  /* 0x00000000fffff984 */ /* 0x000fe20000000800 */
[----:B------:R-:W-:Y:S01]  /*cc10*/  @!PT LDS RZ, [RZ] ;  /* 0x00000000fffff984 */ /* 0x000fe20000000800 */
[----:B------:R-:W-:Y:S01]  /*cc20*/  @!PT LDS RZ, [RZ] ;  /* 0x00000000fffff984 */ /* 0x000fe20000000800 */
[----:B------:R0:W-:Y:S01]  /*cc30*/  @!P1 LDGSTS.E.BYPASS.LTC128B.128 [R21+0x19c00], desc[UR44][R2.64], !P0 ;  /* 0x19c0000002159fae */ /* 0x0001e2000c101d6c */
[----:B------:R-:W-:Y:S01]  /*cc40*/  ISETP.GE.AND P1, PT, R9, R4, PT ;  /* 0x000000040900720c */ /* 0x000fe20003f26270 */
[----:B------:R-:W-:Y:S01]  /*cc50*/  IMAD.MOV.U32 R13, RZ, RZ, R0 ;  /* 0x000000ffff0d7224 */ /* 0x000fe200078e0000 */
[----:B0-----:R-:W-:-:S11]  /*cc60*/  IADD3 R21, R7, 0x50, RZ ;  /* 0x0000005007157810 */ /* 0x001fd60007ffe0ff */
[----:B------:R-:W-:Y:S02]  /*cc70*/  @!P1 LEA R9, R6, UR38, 0x1 ;  /* 0x0000002606099c11 */ /* 0x000fe4000f8e08ff */
[----:B------:R-:W-:-:S07]  /*cc80*/  MOV R2, R14 ;  /* 0x0000000e00027202 */ /* 0x000fce0000000f00 */
[----:B------:R-:W-:Y:S05]  /*cc90*/  WARPSYNC.COLLECTIVE R15, `(.L_x_136) ;  /* 0x000000000f087348 */ /* 0x000fea0003c00000 */
[----:B------:R0:W1:Y:S02]  /*cca0*/  SHFL.IDX P6, R14, R13, R12, R11 ;  /* 0x0000000c0d0e7389 */ /* 0x00006400000c000b */
[----:B01----:R-:W-:Y:S01]  /*ccb0*/  ENDCOLLECTIVE ;  /* 0x000000000000791b */ /* 0x003fe20003800000 */
.L_x_136:
[----:B------:R-:W-:Y:S02]  /*ccc0*/  IMAD.MOV.U32 R13, RZ, RZ, R5 ;  /* 0x000000ffff0d7224 */ /* 0x000fe400078e0005 */
[----:B------:R-:W-:Y:S01]  /*ccd0*/  IMAD.MOV.U32 R12, RZ, RZ, 0x5 ;  /* 0x00000005ff0c7424 */ /* 0x000fe200078e00ff */
[----:B------:R-:W-:-:S05]  /*cce0*/  @!P1 LEA R14, P2, R8, R14, 0x1 ;  /* 0x0000000e080e9211 */ /* 0x000fca00078408ff */
[----:B------:R-:W-:Y:S02]  /*ccf0*/  @!P1 IMAD.X R3, RZ, RZ, R2, P2 ;  /* 0x000000ffff039224 */ /* 0x000fe400010e0602 */
[----:B------:R-:W-:-:S07]  /*cd00*/  @!P1 IMAD.MOV.U32 R2, RZ, RZ, R14 ;  /* 0x000000ffff029224 */ /* 0x000fce00078e000e */
[----:B------:R-:W-:Y:S05]  /*cd10*/  WARPSYNC.COLLECTIVE R15, `(.L_x_137) ;  /* 0x000000000f087348 */ /* 0x000fea0003c00000 */
[----:B------:R0:W1:Y:S02]  /*cd20*/  SHFL.IDX P6, R14, R13, R12, R11 ;  /* 0x0000000c0d0e7389 */ /* 0x00006400000c000b */
[----:B01----:R-:W-:Y:S01]  /*cd30*/  ENDCOLLECTIVE ;  /* 0x000000000000791b */ /* 0x003fe20003800000 */
.L_x_137:
[----:B------:R-:W-:Y:S01]  /*cd40*/  @!PT LDS RZ, [RZ] ;  /* 0x00000000fffff984 */ /* 0x000fe20000000800 */
[----:B------:R-:W-:Y:S01]  /*cd50*/  @!PT LDS RZ, [RZ] ;  /* 0x00000000fffff984 */ /* 0x000fe20000000800 */
[----:B------:R-:W-:Y:S01]  /*cd60*/  @!PT LDS RZ, [RZ] ;  /* 0x00000000fffff984 */ /* 0x000fe20000000800 */
[----:B------:R0:W-:Y:S01]  /*cd70*/  @!P1 LDGSTS.E.BYPASS.LTC128B.128 [R9+0x1a400], desc[UR44][R2.64], !P0 ;  /* 0x1a40000002099fae */ /* 0x0001e2000c101d6c */
[----:B------:R-:W-:Y:S02]  /*cd80*/  ISETP.GE.AND P1, PT, R21, R4, PT ;  /* 0x000000041500720c */ /* 0x000fe40003f26270 */
[----:B------:R-:W-:-:S11]  /*cd90*/  MOV R13, R0 ;  /* 0x00000000000d7202 */ /* 0x000fd60000000f00 */
[----:B------:R-:W-:Y:S01]  /*cda0*/  @!P1 LEA R21, R6, UR38, 0x1 ;  /* 0x0000002606159c11 */ /* 0x000fe2000f8e08ff */
[----:B0-----:R-:W-:-:S07]  /*cdb0*/  IMAD.MOV.U32 R2, RZ, RZ, R14 ;  /* 0x000000ffff027224 */ /* 0x001fce00078e000e */
[----:B------:R-:W-:Y:S05]  /*cdc0*/  WARPSYNC.COLLECTIVE R15, `(.L_x_138) ;  /* 0x000000000f087348 */ /* 0x000fea0003c00000 */
[----:B------:R0:W1:Y:S02]  /*cdd0*/  SHFL.IDX P6, R14, R13, R12, R11 ;  /* 0x0000000c0d0e7389 */ /* 0x00006400000c000b */
[----:B01----:R-:W-:Y:S01]  /*cde0*/  ENDCOLLECTIVE ;  /* 0x000000000000791b */ /* 0x003fe20003800000 */
.L_x_138:
[----:B------:R-:W-:Y:S01]  /*cdf0*/  IMAD.MOV.U32 R13, RZ, RZ, R5 ;  /* 0x000000ffff0d7224 */ /* 0x000fe200078e0005 */
[----:B------:R-:W-:Y:S02]  /*ce00*/  MOV R12, 0x6 ;  /* 0x00000006000c7802 */ /* 0x000fe40000000f00 */
[----:B------:R-:W-:-:S05]  /*ce10*/  @!P1 LEA R14, P2, R8, R14, 0x1 ;  /* 0x0000000e080e9211 */ /* 0x000fca00078408ff */
[----:B------:R-:W-:Y:S02]  /*ce20*/  @!P1 IMAD.X R3, RZ, RZ, R2, P2 ;  /* 0x000000ffff039224 */ /* 0x000fe400010e0602 */
[----:B------:R-:W-:-:S07]  /*ce30*/  @!P1 IMAD.MOV.U32 R2, RZ, RZ, R14 ;  /* 0x000000ffff029224 */ /* 0x000fce00078e000e */
[----:B------:R-:W-:Y:S05]  /*ce40*/  WARPSYNC.COLLECTIVE R15, `(.L_x_139) ;  /* 0x000000000f087348 */ /* 0x000fea0003c00000 */
[----:B------:R0:W1:Y:S02]  /*ce50*/  SHFL.IDX P6, R14, R13, R12, R11 ;  /* 0x0000000c0d0e7389 */ /* 0x00006400000c000b */
[----:B01----:R-:W-:Y:S01]  /*ce60*/  ENDCOLLECTIVE ;  /* 0x000000000000791b */ /* 0x003fe20003800000 */
.L_x_139:
[----:B------:R-:W-:Y:S01]  /*ce70*/  @!PT LDS RZ, [RZ] ;  /* 0x00000000fffff984 */ /* 0x000fe20000000800 */
[----:B------:R-:W-:Y:S01]  /*ce80*/  @!PT LDS RZ, [RZ] ;  /* 0x00000000fffff984 */ /* 0x000fe20000000800 */
[----:B------:R-:W-:Y:S01]  /*ce90*/  @!PT LDS RZ, [RZ] ;  /* 0x00000000fffff984 */ /* 0x000fe20000000800 */
[----:B------:R0:W-:Y:S01]  /*cea0*/  @!P1 LDGSTS.E.BYPASS.LTC128B.128 [R21+0x1ac00], desc[UR44][R2.64], !P0 ;  /* 0x1ac0000002159fae */ /* 0x0001e2000c101d6c */
[----:B------:R-:W-:Y:S02]  /*ceb0*/  IMAD.MOV.U32 R13, RZ, RZ, R0 ;  /* 0x000000ffff0d7224 */ /* 0x000fe400078e0000 */
[----:B0-----:R-:W-:-:S05]  /*cec0*/  VIADD R3, R7, 0x60 ;  /* 0x0000006007037836 */ /* 0x001fca0000000000 */
[----:B------:R-:W-:Y:S01]  /*ced0*/  ISETP.GE.AND P1, PT, R3, R4, PT ;  /* 0x000000040300720c */ /* 0x000fe20003f26270 */
[----:B------:R-:W-:-:S12]  /*cee0*/  IMAD.MOV.U32 R2, RZ, RZ, R14 ;  /* 0x000000ffff027224 */ /* 0x000fd800078e000e */
[----:B------:R-:W-:Y:S05]  /*cef0*/  WARPSYNC.COLLECTIVE R15, `(.L_x_140) ;  /* 0x000000000f087348 */ /* 0x000fea0003c00000 */
[----:B------:R0:W1:Y:S02]  /*cf00*/  SHFL.IDX P6, R14, R13, R12, R11 ;  /* 0x0000000c0d0e7389 */ /* 0x00006400000c000b */
[----:B01----:R-:W-:Y:S01]  /*cf10*/  ENDCOLLECTIVE ;  /* 0x000000000000791b */ /* 0x003fe20003800000 */
.L_x_140:
[----:B------:R-:W-:Y:S01]  /*cf20*/  @!P1 LEA R9, R6, UR38, 0x1 ;  /* 0x0000002606099c11 */ /* 0x000fe2000f8e08ff */
[----:B------:R-:W-:Y:S02]  /*cf30*/  IMAD.MOV.U32 R13, RZ, RZ, R5 ;  /* 0x000000ffff0d7224 */ /* 0x000fe400078e0005 */
[----:B------:R-:W-:Y:S01]  /*cf40*/  IMAD.MOV.U32 R12, RZ, RZ, 0x7 ;  /* 0x00000007ff0c7424 */ /* 0x000fe200078e00ff */
[----:B------:R-:W-:-:S04]  /*cf50*/  @!P1 LEA R14, P2, R8, R14, 0x1 ;  /* 0x0000000e080e9211 */ /* 0x000fc800078408ff */
[----:B------:R-:W-:Y:S01]  /*cf60*/  @!P1 IADD3.X R3, RZ, R2, RZ, P2, !PT ;  /* 0x00000002ff039210 */ /* 0x000fe200017fe4ff */
[----:B------:R-:W-:-:S08]  /*cf70*/  @!P1 IMAD.MOV.U32 R2, RZ, RZ, R14 ;  /* 0x000000ffff029224 */ /* 0x000fd000078e000e */
[----:B------:R-:W-:Y:S05]  /*cf80*/  WARPSYNC.COLLECTIVE R15, `(.L_x_141) ;  /* 0x000000000f087348 */ /* 0x000fea0003c00000 */
[----:B------:R0:W1:Y:S02]  /*cf90*/  SHFL.IDX P6, R14, R13, R12, R11 ;  /* 0x0000000c0d0e7389 */ /* 0x00006400000c000b */
[----:B01----:R-:W-:Y:S01]  /*cfa0*/  ENDCOLLECTIVE ;  /* 0x000000000000791b */ /* 0x003fe20003800000 */
.L_x_141:
[----:B------:R-:W-:Y:S01]  /*cfb0*/  @!PT LDS RZ, [RZ] ;  /* 0x00000000fffff984 */ /* 0x000fe20000000800 */
[----:B------:R-:W-:Y:S01]  /*cfc0*/  @!PT LDS RZ, [RZ] ;  /* 0x00000000fffff984 */ /* 0x000fe20000000800 */
[----:B------:R-:W-:Y:S01]  /*cfd0*/  @!PT LDS RZ, [RZ] ;  /* 0x00000000fffff984 */ /* 0x000fe20000000800 */
[----:B------:R0:W-:Y:S01]  /*cfe0*/  @!P1 LDGSTS.E.BYPASS.LTC128B.128 [R9+0x1b400], desc[UR44][R2.64], !P0 ;  /* 0x1b40000002099fae */ /* 0x0001e2000c101d6c */
[----:B------:R-:W-:Y:S01]  /*cff0*/  IMAD.MOV.U32 R13, RZ, RZ, R0 ;  /* 0x000000ffff0d7224 */ /* 0x000fe200078e0000 */
[----:B------:R-:W-:-:S07]  /*d000*/  MOV R5, R14 ;  /* 0x0000000e00057202 */ /* 0x000fce0000000f00 */
[----:B0-----:R-:W-:Y:S05]  /*d010*/  WARPSYNC.COLLECTIVE R15, `(.L_x_142) ;  /* 0x000000000f087348 */ /* 0x001fea0003c00000 */
[----:B------:R1:W2:Y:S02]  /*d020*/  SHFL.IDX P6, R14, R13, R12, R11 ;  /* 0x0000000c0d0e7389 */ /* 0x0002a400000c000b */
[----:B012---:R-:W-:Y:S01]  /*d030*/  ENDCOLLECTIVE ;  /* 0x000000000000791b */ /* 0x007fe20003800000 */
.L_x_142:
[----:B------:R-:W-:Y:S05]  /*d040*/  BRA `(.L_x_143) ;  /* 0xffffffcc00b47947 */ /* 0x000fea000383ffff */
.L_x_51:
[----:B0-----:R-:W-:-:S04]  /*d050*/  IMAD.U32 R3, RZ, RZ, UR38 ;  /* 0x00000026ff037e24 */ /* 0x001fc8000f8e00ff */
[----:B------:R0:W1:Y:S03]  /*d060*/  SYNCS.PHASECHK.TRANS64.TRYWAIT P0, [R3+URZ+0x22820], R4 ;  /* 0x02282004030075a7 */ /* 0x000066000800017f */
[----:B-1----:R-:W-:Y:S05]  /*d070*/  @!P0 NANOSLEEP.SYNCS 0x989680 ;  /* 0x009896800000895d */ /* 0x002fea0003900000 */
[----:B------:R-:W1:Y:S02]  /*d080*/  @!P0 SYNCS.PHASECHK.TRANS64 P0, [R3+URZ+0x22820], R4 ;  /* 0x02282004030085a7 */ /* 0x000e64000800007f */
[----:B-1----:R-:W-:Y:S05]  /*d090*/  @!P0 BRA `(.L_x_51) ;  /* 0xfffffffc00ec8947 */ /* 0x002fea000383ffff */
[----:B------:R-:W-:Y:S05]  /*d0a0*/  BRA `(.L_x_144) ;  /* 0xffffffcc00e47947 */ /* 0x000fea000383ffff */
.L_x_54:
[----:B0-----:R-:W-:-:S04]  /*d0b0*/  IMAD.U32 R3, RZ, RZ, UR38 ;  /* 0x00000026ff037e24 */ /* 0x001fc8000f8e00ff */
[----:B------:R0:W1:Y:S03]  /*d0c0*/  SYNCS.PHASECHK.TRANS64.TRYWAIT P0, [R3+URZ+0x22860], R4 ;  /* 0x02286004030075a7 */ /* 0x000066000800017f */
[----:B-1----:R-:W-:Y:S05]  /*d0d0*/  @!P0 NANOSLEEP.SYNCS 0x989680 ;  /* 0x009896800000895d */ /* 0x002fea0003900000 */
[----:B------:R-:W1:Y:S02]  /*d0e0*/  @!P0 SYNCS.PHASECHK.TRANS64 P0, [R3+URZ+0x22860], R4 ;  /* 0x02286004030085a7 */ /* 0x000e64000800007f */
[----:B-1----:R-:W-:Y:S05]  /*d0f0*/  @!P0 BRA `(.L_x_54) ;  /* 0xfffffffc00ec8947 */ /* 0x002fea000383ffff */
[----:B------:R-:W-:Y:S05]  /*d100*/  BRA `(.L_x_145) ;  /* 0xffffffcc00f07947 */ /* 0x000fea000383ffff */
.L_x_66:
[----:B-1----:R-:W-:-:S04]  /*d110*/  MOV R3, UR38 ;  /* 0x0000002600037c02 */ /* 0x002fc80008000f00 */
[----:B------:R1:W2:Y:S03]  /*d120*/  SYNCS.PHASECHK.TRANS64.TRYWAIT P0, [R3+URZ+0x22848], R2 ;  /* 0x02284802030075a7 */ /* 0x0002a6000800017f */
[----:B--2---:R-:W-:Y:S05]  /*d130*/  @!P0 NANOSLEEP.SYNCS 0x989680 ;  /* 0x009896800000895d */ /* 0x004fea0003900000 */
[----:B------:R-:W2:Y:S02]  /*d140*/  @!P0 SYNCS.PHASECHK.TRANS64 P0, [R3+URZ+0x22848], R2 ;  /* 0x02284802030085a7 */ /* 0x000ea4000800007f */
[----:B--2---:R-:W-:Y:S05]  /*d150*/  @!P0 BRA `(.L_x_66) ;  /* 0xfffffffc00ec8947 */ /* 0x004fea000383ffff */
[----:B------:R-:W-:Y:S05]  /*d160*/  BRA `(.L_x_146) ;  /* 0xffffffd400ec7947 */ /* 0x000fea000383ffff */
.L_x_71:
[----:B01----:R-:W-:-:S04]  /*d170*/  IMAD.U32 R3, RZ, RZ, UR38 ;  /* 0x00000026ff037e24 */ /* 0x003fc8000f8e00ff */
[----:B------:R0:W1:Y:S03]  /*d180*/  SYNCS.PHASECHK.TRANS64.TRYWAIT P0, [R3+URZ+0x22868], R2 ;  /* 0x02286802030075a7 */ /* 0x000066000800017f */
[----:B-1----:R-:W-:Y:S05]  /*d190*/  @!P0 NANOSLEEP.SYNCS 0x989680 ;  /* 0x009896800000895d */ /* 0x002fea0003900000 */
[----:B------:R-:W1:Y:S02]  /*d1a0*/  @!P0 SYNCS.PHASECHK.TRANS64 P0, [R3+URZ+0x22868], R2 ;  /* 0x02286802030085a7 */ /* 0x000e64000800007f */
[----:B-1----:R-:W-:Y:S05]  /*d1b0*/  @!P0 BRA `(.L_x_71) ;  /* 0xfffffffc00ec8947 */ /* 0x002fea000383ffff */
[----:B------:R-:W-:Y:S05]  /*d1c0*/  BRA `(.L_x_147) ;  /* 0xffffffd8004c7947 */ /* 0x000fea000383ffff */
.L_x_82:
[----:B-1----:R-:W-:-:S04]  /*d1d0*/  IMAD.U32 R3, RZ, RZ, UR38 ;  /* 0x00000026ff037e24 */ /* 0x002fc8000f8e00ff */
[----:B------:R1:W2:Y:S03]  /*d1e0*/  SYNCS.PHASECHK.TRANS64.TRYWAIT P0, [R3+URZ+0x22840], R2 ;  /* 0x02284002030075a7 */ /* 0x0002a6000800017f */
[----:B--2---:R-:W-:Y:S05]  /*d1f0*/  @!P0 NANOSLEEP.SYNCS 0x989680 ;  /* 0x009896800000895d */ /* 0x004fea0003900000 */
[----:B------:R-:W2:Y:S02]  /*d200*/  @!P0 SYNCS.PHASECHK.TRANS64 P0, [R3+URZ+0x22840], R2 ;  /* 0x02284002030085a7 */ /* 0x000ea4000800007f */
[----:B--2---:R-:W-:Y:S05]  /*d210*/  @!P0 BRA `(.L_x_82) ;  /* 0xfffffffc00ec8947 */ /* 0x004fea000383ffff */
[----:B------:R-:W-:Y:S05]  /*d220*/  BRA `(.L_x_148) ;  /* 0xffffffdc00cc7947 */ /* 0x000fea000383ffff */
.L_x_87:
[----:B01----:R-:W-:-:S04]  /*d230*/  IMAD.U32 R3, RZ, RZ, UR38 ;  /* 0x00000026ff037e24 */ /* 0x003fc8000f8e00ff */
[----:B------:R0:W1:Y:S03]  /*d240*/  SYNCS.PHASECHK.TRANS64.TRYWAIT P0, [R3+URZ+0x22860], R2 ;  /* 0x02286002030075a7 */ /* 0x000066000800017f */
[----:B-1----:R-:W-:Y:S05]  /*d250*/  @!P0 NANOSLEEP.SYNCS 0x989680 ;  /* 0x009896800000895d */ /* 0x002fea0003900000 */
[----:B------:R-:W1:Y:S02]  /*d260*/  @!P0 SYNCS.PHASECHK.TRANS64 P0, [R3+URZ+0x22860], R2 ;  /* 0x02286002030085a7 */ /* 0x000e64000800007f */
[----:B-1----:R-:W-:Y:S05]  /*d270*/  @!P0 BRA `(.L_x_87) ;  /* 0xfffffffc00ec8947 */ /* 0x002fea000383ffff */
[----:B------:R-:W-:Y:S05]  /*d280*/  BRA `(.L_x_149) ;  /* 0xffffffe000307947 */ /* 0x000fea000383ffff */
.L_x_99:
[----:B-1----:R-:W-:-:S04]  /*d290*/  MOV R3, UR38 ;  /* 0x0000002600037c02 */ /* 0x002fc80008000f00 */
[----:B------:R1:W2:Y:S03]  /*d2a0*/  SYNCS.PHASECHK.TRANS64.TRYWAIT P0, [R3+URZ+0x22848], R2 ;  /* 0x02284802030075a7 */ /* 0x0002a6000800017f */
[----:B--2---:R-:W-:Y:S05]  /*d2b0*/  @!P0 NANOSLEEP.SYNCS 0x989680 ;  /* 0x009896800000895d */ /* 0x004fea0003900000 */
[----:B------:R-:W2:Y:S02]  /*d2c0*/  @!P0 SYNCS.PHASECHK.TRANS64 P0, [R3+URZ+0x22848], R2 ;  /* 0x02284802030085a7 */ /* 0x000ea4000800007f */
[----:B--2---:R-:W-:Y:S05]  /*d2d0*/  @!P0 BRA `(.L_x_99) ;  /* 0xfffffffc00ec8947 */ /* 0x004fea000383ffff */
[----:B------:R-:W-:Y:S05]  /*d2e0*/  BRA `(.L_x_150) ;  /* 0xffffffe400bc7947 */ /* 0x000fea000383ffff */
.L_x_104:
[----:B-1----:R-:W-:-:S04]  /*d2f0*/  IMAD.U32 R3, RZ, RZ, UR38 ;  /* 0x00000026ff037e24 */ /* 0x002fc8000f8e00ff */
[----:B------:R1:W2:Y:S03]  /*d300*/  SYNCS.PHASECHK.TRANS64.TRYWAIT P0, [R3+URZ+0x22868], R2 ;  /* 0x02286802030075a7 */ /* 0x0002a6000800017f */
[----:B--2---:R-:W-:Y:S05]  /*d310*/  @!P0 NANOSLEEP.SYNCS 0x989680 ;  /* 0x009896800000895d */ /* 0x004fea0003900000 */
[----:B------:R-:W2:Y:S02]  /*d320*/  @!P0 SYNCS.PHASECHK.TRANS64 P0, [R3+URZ+0x22868], R2 ;  /* 0x02286802030085a7 */ /* 0x000ea4000800007f */
[----:B--2---:R-:W-:Y:S05]  /*d330*/  @!P0 BRA `(.L_x_104) ;  /* 0xfffffffc00ec8947 */ /* 0x004fea000383ffff */
[----:B------:R-:W-:Y:S05]  /*d340*/  BRA `(.L_x_151) ;  /* 0xffffffe800207947 */ /* 0x000fea000383ffff */
.L_x_111:
[----:B-1----:R1:W2:Y:S02]  /*d350*/  SYNCS.PHASECHK.TRANS64.TRYWAIT P0, [R2+URZ+0x22820], R9 ;  /* 0x02282009020075a7 */ /* 0x0022a4000800017f */
[----:B--2---:R-:W-:Y:S05]  /*d360*/  @!P0 NANOSLEEP.SYNCS 0x989680 ;  /* 0x009896800000895d */ /* 0x004fea0003900000 */
[----:B------:R-:W2:Y:S02]  /*d370*/  @!P0 SYNCS.PHASECHK.TRANS64 P0, [R2+URZ+0x22820], R9 ;  /* 0x02282009020085a7 */ /* 0x000ea4000800007f */
[----:B--2---:R-:W-:Y:S05]  /*d380*/  @!P0 BRA `(.L_x_111) ;  /* 0xfffffffc00f08947 */ /* 0x004fea000383ffff */
[----:B------:R-:W-:Y:S05]  /*d390*/  BRA `(.L_x_152) ;  /* 0xffffffec00407947 */ /* 0x000fea000383ffff */
.L_x_112:
[----:B------:R-:W2:Y:S01]  /*d3a0*/  S2R R3, SR_TID.X ;  /* 0x0000000000037919 */ /* 0x000ea20000002100 */
[----:B------:R-:W-:Y:S01]  /*d3b0*/  BSSY B0, `(.L_x_153) ;  /* 0x000000a000007945 */ /* 0x000fe20003800000 */
[----:B------:R-:W-:Y:S01]  /*d3c0*/  IMAD.MOV.U32 R12, RZ, RZ, RZ ;  /* 0x000000ffff0c7224 */ /* 0x000fe200078e00ff */
[----:B------:R-:W-:Y:S01]  /*d3d0*/  MOV R11, 0x1f ;  /* 0x0000001f000b7802 */ /* 0x000fe20000000f00 */
[----:B------:R-:W-:Y:S01]  /*d3e0*/  IMAD.MOV.U32 R15, RZ, RZ, -0x1 ;  /* 0xffffffffff0f7424 */ /* 0x000fe200078e00ff */
[----:B--2---:R-:W-:-:S04]  /*d3f0*/  SHF.R.U32.HI R3, RZ, 0x5, R3 ;  /* 0x00000005ff037819 */ /* 0x004fc80000011603 */
[----:B------:R-:W-:-:S05]  /*d400*/  LOP3.LUT R3, R3, 0x3, RZ, 0xc0, !PT ;  /* 0x0000000303037812 */ /* 0x000fca00078ec0ff */
[----:B------:R-:W-:-:S07]  /*d410*/  IMAD.MOV.U32 R13, RZ, RZ, R3 ;  /* 0x000000ffff0d7224 */ /* 0x000fce00078e0003 */
[----:B01----:R-:W-:Y:S05]  /*d420*/  WARPSYNC.COLLECTIVE R15, `(.L_x_154) ;  /* 0x000000000f087348 */ /* 0x003fea0003c00000 */
[----:B------:R2:W3:Y:S02]  /*d430*/  SHFL.IDX P6, R14, R13, R12, R11 ;  /* 0x0000000c0d0e7389 */ /* 0x0004e400000c000b */
[----:B0123--:R-:W-:Y:S01]  /*d440*/  ENDCOLLECTIVE ;  /* 0x000000000000791b */ /* 0x00ffe20003800000 */
.L_x_154:
[----:B------:R-:W-:Y:S05]  /*d450*/  BSYNC B0 ;  /* 0x0000000000007941 */ /* 0x000fea0003800000 */
.L_x_153:
[----:B------:R-:W-:Y:S05]  /*d460*/  BRA `(.L_x_155) ;  /* 0xffffffec00247947 */ /* 0x000fea000383ffff */
.L_x_113:
[----:B------:R-:W-:Y:S01]  /*d470*/  BSSY B0, `(.L_x_156) ;  /* 0x0000006000007945 */ /* 0x000fe20003800000 */
[----:B------:R-:W-:-:S07]  /*d480*/  IMAD.MOV.U32 R15, RZ, RZ, -0x1 ;  /* 0xffffffffff0f7424 */ /* 0x000fce00078e00ff */
[----:B012---:R-:W-:Y:S05]  /*d490*/  WARPSYNC.COLLECTIVE R15, `(.L_x_157) ;  /* 0x000000000f0c7348 */ /* 0x007fea0003c00000 */
[----:B------:R-:W-:Y:S02]  /*d4a0*/  ELECT P6, UR62, PT ;  /* 0x00000000003e782f */ /* 0x000fe400038c0000 */
[----:B------:R-:W-:Y:S01]  /*d4b0*/  MOV R14, UR62 ;  /* 0x0000003e000e7c02 */ /* 0x000fe20008000f00 */
[----:B012---:R-:W-:Y:S10]  /*d4c0*/  ENDCOLLECTIVE ;  /* 0x000000000000791b */ /* 0x007ff40003800000 */
.L_x_157:
[----:B------:R-:W-:Y:S05]  /*d4d0*/  BSYNC B0 ;  /* 0x0000000000007941 */ /* 0x000fea0003800000 */
.L_x_156:
[----:B------:R-:W-:Y:S05]  /*d4e0*/  BRA `(.L_x_158) ;  /* 0xffffffec00187947 */ /* 0x000fea000383ffff */
.L_x_115:
[----:B--2---:R2:W3:Y:S02]  /*d4f0*/  SYNCS.PHASECHK.TRANS64.TRYWAIT P0, [R7+URZ], R4 ;  /* 0x00000004070075a7 */ /* 0x0044e4000800017f */
[----:B---3--:R-:W-:Y:S05]  /*d500*/  @!P0 NANOSLEEP.SYNCS 0x989680 ;  /* 0x009896800000895d */ /* 0x008fea0003900000 */
[----:B------:R-:W3:Y:S02]  /*d510*/  @!P0 SYNCS.PHASECHK.TRANS64 P0, [R7+URZ], R4 ;  /* 0x00000004070085a7 */ /* 0x000ee4000800007f */
[----:B---3--:R-:W-:Y:S05]  /*d520*/  @!P0 BRA `(.L_x_115) ;  /* 0xfffffffc00f08947 */ /* 0x008fea000383ffff */
[----:B------:R-:W-:Y:S05]  /*d530*/  BRA `(.L_x_159) ;  /* 0xffffffec004c7947 */ /* 0x000fea000383ffff */
.L_x_116:
[----:B---3--:R3:W4:Y:S02]  /*d540*/  SYNCS.PHASECHK.TRANS64.TRYWAIT P0, [R5+URZ], R0 ;  /* 0x00000000050075a7 */ /* 0x008724000800017f */
[----:B----4-:R-:W-:Y:S05]  /*d550*/  @!P0 NANOSLEEP.SYNCS 0x989680 ;  /* 0x009896800000895d */ /* 0x010fea0003900000 */
[----:B------:R-:W4:Y:S02]  /*d560*/  @!P0 SYNCS.PHASECHK.TRANS64 P0, [R5+URZ], R0 ;  /* 0x00000000050085a7 */ /* 0x000f24000800007f */
[----:B----4-:R-:W-:Y:S05]  /*d570*/  @!P0 BRA `(.L_x_116) ;  /* 0xfffffffc00f08947 */ /* 0x010fea000383ffff */
[----:B------:R-:W-:Y:S05]  /*d580*/  BRA `(.L_x_160) ;  /* 0xffffffec00407947 */ /* 0x000fea000383ffff */
.L_x_118:
[----:B-1----:R1:W3:Y:S02]  /*d590*/  SYNCS.PHASECHK.TRANS64.TRYWAIT P0, [R5+URZ], R4 ;  /* 0x00000004050075a7 */ /* 0x0022e4000800017f */
[----:B---3--:R-:W-:Y:S05]  /*d5a0*/  @!P0 NANOSLEEP.SYNCS 0x989680 ;  /* 0x009896800000895d */ /* 0x008fea0003900000 */
[----:B------:R-:W3:Y:S02]  /*d5b0*/  @!P0 SYNCS.PHASECHK.TRANS64 P0, [R5+URZ], R4 ;  /* 0x00000004050085a7 */ /* 0x000ee4000800007f */
[----:B---3--:R-:W-:Y:S05]  /*d5c0*/  @!P0 BRA `(.L_x_118) ;  /* 0xfffffffc00f08947 */ /* 0x008fea000383ffff */
[----:B------:R-:W-:Y:S05]  /*d5d0*/  BRA `(.L_x_161) ;  /* 0xffffffec00447947 */ /* 0x000fea000383ffff */
.L_x_162:
[----:B------:R-:W-:-:S00]  /*d5e0*/  BRA `(.L_x_162) ;  /* 0xfffffffc00fc7947 */ /* 0x000fc0000383ffff */
[----:B------:R-:W-:-:S00]  /*d5f0*/  NOP ;  /* 0x0000000000007918 */ /* 0x000fc00000000000 */
        /* <DEDUP_REMOVED lines=8> */
.L_x_6128:


//--------------------- .text._ZN7cutlass13device_kernelIN5flash11enable_sm90INS1_16FlashAttnFwdSm90INS1_25CollectiveMainloopFwdSm90ILi2EN4cute5tupleIJNS5_1CILi1EEES8_S8_EEENS6_IJNS7_ILi128EEENS7_ILi96EEENS7_ILi64EEEEEELi256ENS_10bfloat16_tEfNS_4arch4Sm90ELb0ELb0ELb1ELb0ELb0ELb0ELb1ELb1ELb0ELb1ELb1ELb0EEENS1_21CollectiveEpilogueFwdINS6_IJSA_NS7_ILi256EEESB_EEES9_SE_SG_Li256ELb0ELb1ELb1ELb0EEENS1_19SingleTileSchedulerILb0ELb1ELb1ELi128EEEEEEEEEvNT_6ParamsE --------------------------
	.section	.text._ZN7cutlass13device_kernelIN5flash11enable_sm90INS1_16FlashAttnFwdSm90INS1_25CollectiveMainloopFwdSm90ILi2EN4cute5tupleIJNS5_1CILi1EEES8_S8_EEENS6_IJNS7_ILi128EEENS7_ILi96EEENS7_ILi64EEEEEELi256ENS_10bfloat16_tEfNS_4arch4Sm90ELb0ELb0ELb1ELb0ELb0ELb0ELb1ELb1ELb0ELb1ELb1ELb0EEENS1_21CollectiveEpilogueFwdINS6_IJSA_NS7_ILi256EEESB_EEES9_SE_SG_Li256ELb0ELb1ELb1ELb0EEENS1_19SingleTileSchedulerILb0ELb1ELb1ELi128EEEEEEEEEvNT_6ParamsE,"ax",@progbits
	.align	128
.text._ZN7cutlass13device_kernelIN5flash11enable_sm90INS1_16FlashAttnFwdSm90INS1_25CollectiveMainloopFwdSm90ILi2EN4cute5tupleIJNS5_1CILi1EEES8_S8_EEENS6_IJNS7_ILi128EEENS7_ILi96EEENS7_ILi64EEEEEELi256ENS_10bfloat16_tEfNS_4arch4Sm90ELb0ELb0ELb1ELb0ELb0ELb0ELb1ELb1ELb0ELb1ELb1ELb0EEENS1_21CollectiveEpilogueFwdINS6_IJSA_NS7_ILi256EEESB_EEES9_SE_SG_Li256ELb0ELb1ELb1ELb0EEENS1_19SingleTileSchedulerILb0ELb1ELb1ELi128EEEEEEEEEvNT_6ParamsE:
        .type           _ZN7cutlass13device_kernelIN5flash11enable_sm90INS1_16FlashAttnFwdSm90INS1_25CollectiveMainloopFwdSm90ILi2EN4cute5tupleIJNS5_1CILi1EEES8_S8_EEENS6_IJNS7_ILi128EEENS7_ILi96EEENS7_ILi64EEEEEELi256ENS_10bfloat16_tEfNS_4arch4Sm90ELb0ELb0ELb1ELb0ELb0ELb0ELb1ELb1ELb0ELb1ELb1ELb0EEENS1_21CollectiveEpilogueFwdINS6_IJSA_NS7_ILi256EEESB_EEES9_SE_SG_Li256ELb0ELb1ELb1ELb0EEENS1_19SingleTileSchedulerILb0ELb1ELb1ELi128EEEEEEEEEvNT_6ParamsE,@function
        .size           _ZN7cutlass13device_kernelIN5flash11enable_sm90INS1_16FlashAttnFwdSm90INS1_25CollectiveMainloopFwdSm90ILi2EN4cute5tupleIJNS5_1CILi1EEES8_S8_EEENS6_IJNS7_ILi128EEENS7_ILi96EEENS7_ILi64EEEEEELi256ENS_10bfloat16_tEfNS_4arch4Sm90ELb0ELb0ELb1ELb0ELb0ELb0ELb1ELb1ELb0ELb1ELb1ELb0EEENS1_21CollectiveEpilogueFwdINS6_IJSA_NS7_ILi256EEESB_EEES9_SE_SG_Li256ELb0ELb1ELb1ELb0EEENS1_19SingleTileSchedulerILb0ELb1ELb1ELi128EEEEEEEEEvNT_6ParamsE,(.L_x_6129 - _ZN7cutlass13device_kernelIN5flash11enable_sm90INS1_16FlashAttnFwdSm90INS1_25CollectiveMainloopFwdSm90ILi2EN4cute5tupleIJNS5_1CILi1EEES8_S8_EEENS6_IJNS7_ILi128EEENS7_ILi96EEENS7_ILi64EEEEEELi256ENS_10bfloat16_tEfNS_4arch4Sm90ELb0ELb0ELb1ELb0ELb0ELb0ELb1ELb1ELb0ELb1ELb1ELb0EEENS1_21CollectiveEpilogueFwdINS6_IJSA_NS7_ILi256EEESB_EEES9_SE_SG_Li256ELb0ELb1ELb1ELb0EEENS1_19SingleTileSchedulerILb0ELb1ELb1ELi128EEEEEEEEEvNT_6ParamsE)
        .other          _ZN7cutlass13device_kernelIN5flash11enable_sm90INS1_16FlashAttnFwdSm90INS1_25CollectiveMainloopFwdSm90ILi2EN4cute5tupleIJNS5_1CILi1EEES8_S8_EEENS6_IJNS7_ILi128EEENS7_ILi96EEENS7_ILi64EEEEEELi256ENS_10bfloat16_tEfNS_4arch4Sm90ELb0ELb0ELb1ELb0ELb0ELb0ELb1ELb1ELb0ELb1ELb1ELb0EEENS1_21CollectiveEpilogueFwdINS6_IJSA_NS7_ILi256EEESB_EEES9_SE_SG_Li256ELb0ELb1ELb1ELb0EEENS1_19SingleTileSchedulerILb0ELb1ELb1ELi128EEEEEEEEEvNT_6ParamsE,@"STO_CUDA_ENTRY STV_DEFAULT"
_ZN7cutlass13device_kernelIN5flash11enable_sm90INS1_16FlashAttnFwdSm90INS1_25CollectiveMainloopFwdSm90ILi2EN4cute5tupleIJNS5_1CILi1EEES8_S8_EEENS6_IJNS7_ILi128EEENS7_ILi96EEENS7_ILi64EEEEEELi256ENS_10bfloat16_tEfNS_4arch4Sm90ELb0ELb0ELb1ELb0ELb0ELb0ELb1ELb1ELb0ELb1ELb1ELb0EEENS1_21CollectiveEpilogueFwdINS6_IJSA_NS7_ILi256EEESB_EEES9_SE_SG_Li256ELb0ELb1ELb1ELb0EEENS1_19SingleTileSchedulerILb0ELb1ELb1ELi128EEEEEEEEEvNT_6ParamsE:
[----:B------:R-:W0:Y:S02]  /*0000*/  LDC R1, c[0x0][0x28] ;  /* 0x00000a00ff017b82 */ /* 0x000e240000000800 */
[----:B0-----:R-:W-:Y:S01]  /*0010*/  VIADD R1, R1, 0xffffffc8 ;  /* 0xffffffc801017836 */ /* 0x001fe20000000000 */
[----:B------:R-:W0:Y:S01]  /*0020*/  S2R R3, SR_TID.X ;  /* 0x0000000000037919 */ /* 0x000e220000002100 */
[----:B------:R-:W-:Y:S01]  /*0030*/  ELECT P0, URZ, PT ;  /* 0x00000000003f782f */ /* 0x000fe20003800000 */
[----:B------:R-:W-:Y:S01]  /*0040*/  BSSY B0, `(.L_x_163) ;  /* 0x000000e000007945 */ /* 0x000fe20003800000 */
[--C-:B0-----:R-:W-:Y:S02]  /*0050*/  SHF.R.U32.HI R0, RZ, 0x5, R3.reuse ;  /* 0x00000005ff007819 */ /* 0x101fe40000011603 */
[----:B------:R-:W-:-:S03]  /*0060*/  SHF.R.U32.HI R19, RZ, 0x7, R3 ;  /* 0x00000007ff137819 */ /* 0x000fc60000011603 */
[----:B------:R-:W0:Y:S02]  /*0070*/  SHFL.IDX PT, R2, R0, RZ, 0x1f ;  /* 0x00001fff00027589 */ /* 0x000e2400000e0000 */
[----:B0-----:R-:W-:-:S13]  /*0080*/  ISETP.EQ.AND P0, PT, R2, RZ, P0 ;  /* 0x000000ff0200720c */ /* 0x001fda0000702270 */
        /* <DEDUP_REMOVED lines=9> */
.L_x_164:
[----:B------:R-:W-:Y:S05]  /*0120*/  BSYNC B0 ;  /* 0x0000000000007941 */ /* 0x000fea0003800000 */
.L_x_163:
        /* <DEDUP_REMOVED lines=21> */
[----:B0-----:R0:W1:Y:S01]  /*0280*/  @UP1 SYNCS.EXCH.64 URZ, [UR8+0x32400], UR4 ;  /* 0x03240004083f15b2 */ /* 0x0010620008000100 */
[----:B------:R0:W2:Y:S04]  /*0290*/  @UP2 SYNCS.EXCH.64 URZ, [UR8+0x32410], UR4 ;  /* 0x03241004083f25b2 */ /* 0x0000a80008000100 */
[----:B------:R0:W3:Y:S01]  /*02a0*/  @UP3 SYNCS.EXCH.64 URZ, [UR8+0x32420], UR6 ;  /* 0x03242006083f35b2 */ /* 0x0000e20008000100 */
        /* <DEDUP_REMOVED lines=18> */
[----:B----4-:R-:W-:Y:S01]  /*03d0*/  NOP ;  /* 0x0000000000007918 */ /* 0x010fe20000000000 */
.L_x_165:
[----:B------:R-:W4:Y:S01]  /*03e0*/  SHFL.IDX PT, R2, R0, RZ, 0x1f ;  /* 0x00001fff00027589 */ /* 0x000f2200000e0000 */
[----:B------:R-:W-:Y:S01]  /*03f0*/  NOP ;  /* 0x0000000000007918 */ /* 0x000fe20000000000 */
[----:B----4-:R-:W-:-:S13]  /*0400*/  ISETP.NE.AND P0, PT, R2, RZ, PT ;  /* 0x000000ff0200720c */ /* 0x010fda0003f05270 */
        /* <DEDUP_REMOVED lines=19> */
.L_x_166:
[----:B------:R-:W4:Y:S01]  /*0540*/  SHFL.IDX PT, R2, R0, RZ, 0x1f ;  /* 0x00001fff00027589 */ /* 0x000f2200000e0000 */
[----:B------:R-:W-:Y:S01]  /*0550*/  NOP ;  /* 0x0000000000007918 */ /* 0x000fe20000000000 */
[----:B----4-:R-:W-:-:S13]  /*0560*/  ISETP.NE.AND P0, PT, R2, RZ, PT ;  /* 0x000000ff0200720c */ /* 0x010fda0003f05270 */
        /* <DEDUP_REMOVED lines=14> */
[----:B----4-:R-:W-:Y:S01]  /*0650*/  NOP ;  /* 0x0000000000007918 */ /* 0x010fe20000000000 */
.L_x_167:
        /* <DEDUP_REMOVED lines=22> */
.L_x_168:
        /* <DEDUP_REMOVED lines=22> */
.L_x_169:
[----:B0-----:R-:W-:Y:S01]  /*0920*/  UMOV UR4, 0x1 ;  /* 0x0000000100047882 */ /* 0x001fe20000000000 */
[----:B------:R-:W-:Y:S01]  /*0930*/  PLOP3.LUT P0, PT, PT, PT, UP0, 0x80, 0x0 ;  /* 0x000000000000781c */ /* 0x000fe20003f0f008 */
[----:B------:R-:W-:Y:S01]  /*0940*/  USEL UR4, UR4, 0x2, !UP0 ;  /* 0x0000000204047887 */ /* 0x000fe2000c000000 */
[----:B------:R-:W-:Y:S01]  /*0950*/  NOP ;  /* 0x0000000000007918 */ /* 0x000fe20000000000 */
[----:B------:R-:W-:Y:S04]  /*0960*/  BSSY B6, `(.L_x_170) ;  /* 0x0000dc2000067945 */ /* 0x000fe80003800000 */
[----:B------:R-:W-:-:S05]  /*0970*/  IMAD.U32 R2, RZ, RZ, UR4 ;  /* 0x00000004ff027e24 */ /* 0x000fca000f8e00ff */
[----:B------:R0:W-:Y:S01]  /*0980*/  STL [R1+0x30], R2 ;  /* 0x0000300201007387 */ /* 0x0001e20000100800 */
[----:B-123--:R-:W-:Y:S06]  /*0990*/  BAR.SYNC.DEFER_BLOCKING 0x0 ;  /* 0x0000000000007b1d */ /* 0x00efec0000010000 */
[----:B------:R-:W-:Y:S05]  /*09a0*/  @!P0 BRA `(.L_x_171) ;  /* 0x0000009000088947 */ /* 0x000fea0003800000 */
.L_x_172:
[----:B------:R-:W-:-:S08]  /*09b0*/  NOP ;  /* 0x0000000000007918 */ /* 0x000fd00000000000 */
[----:B------:R-:W1:Y:S02]  /*09c0*/  USETMAXREG.TRY_ALLOC.CTAPOOL UP0, 0xf0 ;  /* 0x000000f0000079c8 */ /* 0x000e640008000600 */
[----:B-1----:R-:W-:-:S13]  /*09d0*/  PLOP3.LUT P0, PT, PT, PT, UP0, 0x80, 0x0 ;  /* 0x000000000000781c */ /* 0x002fda0003f0f008 */
[----:B------:R-:W-:Y:S05]  /*09e0*/  @!P0 BRA `(.L_x_172) ;  /* 0xfffffffc00f08947 */ /* 0x000fea000383ffff */
[----:B------:R-:W1:Y:S01]  /*09f0*/  S2UR UR6, SR_CTAID.Y ;  /* 0x00000000000679c3 */ /* 0x000e620000002600 */
[----:B------:R-:W-:-:S07]  /*0a00*/  ULDC UR7, c[0x0][0xd50] ;  /* 0x0003540000077ab9 */ /* 0x000fce0000000800 */
[----:B------:R-:W-:Y:S08]  /*0a10*/  BAR.ARV 0x8, 0x180 ;  /* 0x0206000000007b1d */ /* 0x000ff00000002000 */
[----:B------:R-:W2:Y:S01]  /*0a20*/  S2UR UR8, SR_CTAID.Z ;  /* 0x00000000000879c3 */ /* 0x000ea20000002700 */
[----:B------:R-:W-:Y:S01]  /*0a30*/  ISETP.NE.AND P0, PT, R19, 0x1, PT ;  /* 0x000000011300780c */ /* 0x000fe20003f05270 */
[----:B------:R-:W-:-:S11]  /*0a40*/  UISETP.NE.AND UP0, UPT, UR7, 0x1, UPT ;  /* 0x000000010700788c */ /* 0x000fd6000bf05270 */
[----:B------:R-:W-:Y:S01]  /*0a50*/  @UP0 ULDC UR4, c[0x0][0xd54] ;  /* 0x0003550000040ab9 */ /* 0x000fe20000000800 */
[----:B------:R-:W-:Y:S06]  /*0a60*/  @!P0 BAR.ARV 0x9, 0x100 ;  /* 0x0244000000008b1d */ /* 0x000fec0000002000 */
[----:B-1----:R-:W-:Y:S01]  /*0a70*/  UIMAD.WIDE.U32 UR4, UR6, UR4, URZ ;  /* 0x00000004060472a5 */ /* 0x002fe2000f8e003f */
[----:B------:R-:W-:Y:S01]  /*0a80*/  @UP0 ULDC UR9, c[0x0][0xd58] ;  /* 0x0003560000090ab9 */ /* 0x000fe20000000800 */
[----:B------:R-:W-:Y:S01]  /*0a90*/  UMOV UR10, UR6 ;  /* 0x00000006000a7c82 */ /* 0x000fe20008000000 */
[----:B--2---:R-:W-:Y:S01]  /*0aa0*/  ISETP.LE.AND P0, PT, RZ, UR8, PT ;  /* 0x00000008ff007c0c */ /* 0x004fe2000bf03270 */
[----:B------:R-:W-:-:S04]  /*0ab0*/  @UP0 USHF.R.U32.HI UR10, URZ, UR9, UR5 ;  /* 0x000000093f0a0299 */ /* 0x000fc80008011605 */
[----:B------:R-:W-:Y:S02]  /*0ac0*/  UIADD3 UR4, -UR10, URZ, URZ ;  /* 0x0000003f0a047290 */ /* 0x000fe4000fffe13f */
[----:B------:R-:W-:Y:S02]  /*0ad0*/  IMAD.U32 R18, RZ, RZ, UR10 ;  /* 0x0000000aff127e24 */ /* 0x000fe4000f8e00ff */
        /* <DEDUP_REMOVED lines=29> */
[----:B------:R-:W-:-:S05]  /*0cb0*/  IABS R4, R4 ;  /* 0x0000000400047213 */ /* 0x000fca0000000000 */
[----:B------:R-:W-:-:S05]  /*0cc0*/  IMAD.MOV.U32 R3, RZ, RZ, R4 ;  /* 0x000000ffff037224 */ /* 0x000fca00078e0004 */
[----:B------:R-:W-:Y:S01]  /*0cd0*/  R2UR UR11, R3 ;  /* 0x00000000030b72ca */ /* 0x000fe200000e0000 */
[----:B------:R-:W1:Y:S08]  /*0ce0*/  I2F.RP R0, UR12 ;  /* 0x0000000c00007d06 */ /* 0x000e700008209400 */
[----:B-1----:R-:W0:Y:S02]  /*0cf0*/  MUFU.RCP R0, R0 ;  /* 0x0000000000007308 */ /* 0x002e240000001000 */
        /* <DEDUP_REMOVED lines=20> */
.L_x_174:
[----:B------:R-:W-:Y:S01]  /*0e40*/  UIMAD UR5, UR9, UR4, URZ ;  /* 0x00000004090572a4 */ /* 0x000fe2000f8e023f */
[----:B------:R-:W-:Y:S01]  /*0e50*/  IMAD.U32 R0, RZ, RZ, UR6 ;  /* 0x00000006ff007e24 */ /* 0x000fe2000f8e00ff */
[----:B0-----:R-:W0:Y:S01]  /*0e60*/  S2R R2, SR_TID.X ;  /* 0x0000000000027919 */ /* 0x001e220000002100 */
[----:B------:R-:W-:Y:S01]  /*0e70*/  IMAD.U32 R3, RZ, RZ, UR4 ;  /* 0x00000004ff037e24 */ /* 0x000fe2000f8e00ff */
[----:B------:R-:W-:Y:S02]  /*0e80*/  PLOP3.LUT P0, PT, PT, PT, PT, 0x80, 0x0 ;  /* 0x000000000000781c */ /* 0x000fe40003f0f070 */
[----:B------:R-:W-:Y:S01]  /*0e90*/  CS2R R150, SRZ ;  /* 0x0000000000967805 */ /* 0x000fe2000001ff00 */
[----:B------:R-:W-:Y:S01]  /*0ea0*/  IMAD.U32 R17, RZ, RZ, UR5 ;  /* 0x00000005ff117e24 */ /* 0x000fe2000f8e00ff */
        /* <DEDUP_REMOVED lines=26> */
[----:B------:R-:W-:-:S02]  /*1050*/  CS2R R104, SRZ ;  /* 0x0000000000687805 */ /* 0x000fc4000001ff00 */
[----:B0-----:R-:W-:Y:S02]  /*1060*/  IADD3 R22, R2, -0x80, RZ ;  /* 0xffffff8002167810 */ /* 0x001fe40007ffe0ff */
        /* <DEDUP_REMOVED lines=49> */
[----:B------:R-:W-:Y:S02]  /*1380*/  UIADD3 UR6, UR7, 0x18400, URZ ;  /* 0x0001840007067890 */ /* 0x000fe4000fffe03f */
[----:B------:R-:W-:Y:S02]  /*1390*/  IMAD.U32 R16, RZ, RZ, UR7 ;  /* 0x00000007ff107e24 */ /* 0x000fe4000f8e00ff */
[----:B------:R-:W-:Y:S01]  /*13a0*/  ULOP3.LUT UP0, URZ, UR6, 0x1bf, URZ, 0xc0, !UPT ;  /* 0x000001bf063f7892 */ /* 0x000fe2000f80c03f */
[----:B-1----:R-:W-:-:S05]  /*13b0*/  R2UR UR4, R0 ;  /* 0x00000000000472ca */ /* 0x002fca00000e0000 */
[----:B------:R-:W-:-:S08]  /*13c0*/  PLOP3.LUT P0, PT, PT, PT, UP0, 0x80, 0x0 ;  /* 0x000000000000781c */ /* 0x000fd00003f0f008 */
[----:B------:R-:W-:-:S04]  /*13d0*/  ULEA.HI UR5, UR4, UR4, URZ, 0x1 ;  /* 0x0000000404057291 */ /* 0x000fc8000f8f083f */
[----:B------:R-:W-:-:S04]  /*13e0*/  ULOP3.LUT UR5, UR5, 0xffffe, URZ, 0xc0, !UPT ;  /* 0x000ffffe05057892 */ /* 0x000fc8000f8ec03f */
[----:B------:R-:W-:Y:S01]  /*13f0*/  UIADD3 UR36, UR4, -UR5, URZ ;  /* 0x8000000504247290 */ /* 0x000fe2000fffe03f */
        /* <DEDUP_REMOVED lines=8> */
[----:B------:R-:W-:Y:S02]  /*1480*/  IMAD.U32 R10, RZ, RZ, UR6 ;  /* 0x00000006ff0a7e24 */ /* 0x000fe4000f8e00ff */
[----:B------:R-:W-:Y:S02]  /*1490*/  IMAD.U32 R6, RZ, RZ, UR4 ;  /* 0x00000004ff067e24 */ /* 0x000fe4000f8e00ff */
[----:B------:R-:W-:-:S02]  /*14a0*/  IMAD.U32 R7, RZ, RZ, UR5 ;  /* 0x00000005ff077e24 */ /* 0x000fc4000f8e00ff */
[----:B------:R-:W-:Y:S02]  /*14b0*/  IMAD.U32 R11, RZ, RZ, UR7 ;  /* 0x00000007ff0b7e24 */ /* 0x000fe4000f8e00ff */
[----:B------:R-:W-:Y:S02]  /*14c0*/  IMAD.MOV.U32 R8, RZ, RZ, 0x70 ;  /* 0x00000070ff087424 */ /* 0x000fe400078e00ff */
[----:B------:R-:W-:Y:S02]  /*14d0*/  IMAD.MOV.U32 R12, RZ, RZ, 0x1 ;  /* 0x00000001ff0c7424 */ /* 0x000fe400078e00ff */
[----:B0-----:R-:W-:-:S07]  /*14e0*/  IMAD.MOV.U32 R13, RZ, RZ, RZ ;  /* 0x000000ffff0d7224 */ /* 0x001fce00078e00ff */
[----:B------:R-:W-:-:S07]  /*14f0*/  LEPC R20, `(.L_x_176) ;  /* 0x000000001014794e */ /* 0x000fce0000000000 */
[----:B-1----:R-:W-:Y:S05]  /*1500*/  CALL.ABS.NOINC R2 ;  /* 0x0000000002007343 */ /* 0x002fea0003c00000 */
.L_x_176:
[----:B------:R-:W-:Y:S02]  /*1510*/  R2UR UR4, R16 ;  /* 0x00000000100472ca */ /* 0x000fe400000e0000 */
[----:B------:R-:W-:Y:S02]  /*1520*/  SHF.L.U32 R10, RZ, 0x1f, RZ ;  /* 0x0000001fff0a7819 */ /* 0x000fe400000006ff */
[----:B------:R-:W-:-:S09]  /*1530*/  IADD3 R15, R19, 0x8, RZ ;  /* 0x00000008130f7810 */ /* 0x000fd20007ffe0ff */
[----:B------:R-:W0:Y:S02]  /*1540*/  SYNCS.PHASECHK.TRANS64.TRYWAIT P0, [UR4+0x32400], R10 ;  /* 0x0324000aff0075a7 */ /* 0x000e240008000144 */
[----:B0-----:R-:W-:Y:S05]  /*1550*/  @!P0 BRA `(.L_x_177) ;  /* 0x000000d000108947 */ /* 0x001fea0003800000 */
.L_x_288:
[----:B------:R-:W-:Y:S05]  /*1560*/  WARPSYNC.ALL ;  /* 0x0000000000007948 */ /* 0x000fea0003800000 */
[----:B------:R-:W2:Y:S01]  /*1570*/  LDL R0, [R1+0x30] ;  /* 0x0000300001007983 */ /* 0x000ea20000100800 */
[----:B------:R1:W-:Y:S01]  /*1580*/  BAR.SYNC.DEFER_BLOCKING R15, 0x100 ;  /* 0x0004000f0000751d */ /* 0x0003e20000010000 */
[----:B--2---:R-:W-:-:S13]  /*1590*/  R2UR UR4, R0 ;  /* 0x00000000000472ca */ /* 0x004fda00000e0000 */
[----:B------:R-:W-:-:S04]  /*15a0*/  ULOP3.LUT UR4, UR4, 0x1, URZ, 0xfc, !UPT ;  /* 0x0000000104047892 */ /* 0x000fc8000f8efc3f */
[----:B------:R-:W-:-:S06]  /*15b0*/  UISETP.NE.AND UP0, UPT, UR4, 0x3, UPT ;  /* 0x000000030400788c */ /* 0x000fcc000bf05270 */
[----:B------:R-:W-:-:S13]  /*15c0*/  PLOP3.LUT P0, PT, PT, PT, UP0, 0x80, 0x0 ;  /* 0x000000000000781c */ /* 0x000fda0003f0f008 */
[----:B-1----:R-:W-:Y:S05]  /*15d0*/  @!P0 BRA `(.L_x_178) ;  /* 0x0000000000048947 */ /* 0x002fea0003800000 */
[----:B------:R-:W-:Y:S01]  /*15e0*/  BPT.TRAP 0x1 ;  /* 0x000000040000795c */ /* 0x000fe20000300000 */
.L_x_178:
[----:B------:R-:W-:-:S13]  /*15f0*/  R2UR UR4, R16 ;  /* 0x00000000100472ca */ /* 0x000fda00000e0000 */
[----:B------:R1:W2:Y:S01]  /*1600*/  SYNCS.PHASECHK.TRANS64.TRYWAIT P1, [UR4+0x32430], R10 ;  /* 0x0324300aff0075a7 */ /* 0x0002a20008020144 */
[----:B------:R-:W-:Y:S05]  /*1610*/  @!P0 BRA `(.L_x_179) ;  /* 0x0000000000048947 */ /* 0x000fea0003800000 */
[----:B------:R-:W-:Y:S01]  /*1620*/  BPT.TRAP 0x1 ;  /* 0x000000040000795c */ /* 0x000fe20000300000 */
.L_x_179:
[----:B--2---:R-:W-:Y:S05]  /*1630*/  @P1 BRA `(.L_x_180) ;  /* 0x00000000000c1947 */ /* 0x004fea0003800000 */
[----:B------:R-:W-:-:S13]  /*1640*/  R2UR UR4, R16 ;  /* 0x00000000100472ca */ /* 0x000fda00000e0000 */
[----:B------:R-:W2:Y:S02]  /*1650*/  SYNCS.PHASECHK.TRANS64.TRYWAIT P1, [UR4+0x32430], R10 ;  /* 0x0324300aff0075a7 */ /* 0x000ea40008020144 */
[----:B--2---:R-:W-:Y:S05]  /*1660*/  @!P1 BRA `(.L_x_181) ;  /* 0x000000cc00e89947 */ /* 0x004fea0003800000 */
.L_x_180:
[----:B------:R-:W-:Y:S01]  /*1670*/  R2UR UR9, R16 ;  /* 0x00000000100972ca */ /* 0x000fe200000e0000 */
[----:B------:R-:W-:Y:S01]  /*1680*/  WARPGROUP.ARRIVE ;  /* 0x00000000000079c5 */ /* 0x000fe20000000000 */
[----:B------:R-:W-:Y:S01]  /*1690*/  UMOV UR7, 0x40000040 ;  /* 0x4000004000077882 */ /* 0x000fe20000000000 */
[----:B------:R-:W-:Y:S01]  /*16a0*/  UMOV UR13, 0x40000040 ;  /* 0x40000040000d7882 */ /* 0x000fe20000000000 */
[----:B0-----:R-:W-:Y:S02]  /*16b0*/  IMAD.U32 R3, RZ, RZ, UR7 ;  /* 0x00000007ff037e24 */ /* 0x001fe4000f8e00ff */
[----:B------:R-:W-:-:S07]  /*16c0*/  IMAD.U32 R5, RZ, RZ, UR13 ;  /* 0x0000000dff057e24 */ /* 0x000fce000f8e00ff */
[----:B------:R-:W-:Y:S02]  /*16d0*/  ULEA UR36, UR36, UR9, 0xd ;  /* 0x0000000924247291 */ /* 0x000fe4000f8e683f */
[----:B------:R-:W-:Y:S02]  /*16e0*/  UIADD3 UR5, UR9, 0x1c400, URZ ;  /* 0x0001c40009057890 */ /* 0x000fe4000fffe03f */
[----:B------:R-:W-:Y:S02]  /*16f0*/  UIADD3 UR4, UR36, 0x18400, URZ ;  /* 0x0001840024047890 */ /* 0x000fe4000fffe03f */
[----:B------:R-:W-:Y:S02]  /*1700*/  USHF.R.U32.HI UR5, URZ, 0x4, UR5 ;  /* 0x000000043f057899 */ /* 0x000fe40008011605 */
[----:B------:R-:W-:Y:S02]  /*1710*/  USHF.R.U32.HI UR4, URZ, 0x4, UR4 ;  /* 0x000000043f047899 */ /* 0x000fe40008011604 */
[----:B------:R-:W-:-:S02]  /*1720*/  ULOP3.LUT UR5, UR5, 0x3fff, URZ, 0xc0, !UPT ;  /* 0x00003fff05057892 */ /* 0x000fc4000f8ec03f */
[----:B------:R-:W-:Y:S02]  /*1730*/  ULOP3.LUT UR4, UR4, 0x3fff, URZ, 0xc0, !UPT ;  /* 0x00003fff04047892 */ /* 0x000fe4000f8ec03f */
[----:B------:R-:W-:Y:S02]  /*1740*/  ULOP3.LUT UR10, UR5, 0x10000, URZ, 0xfc, !UPT ;  /* 0x00010000050a7892 */ /* 0x000fe4000f8efc3f */
[----:B------:R-:W-:Y:S01]  /*1750*/  ULOP3.LUT UR8, UR4, 0x10000, URZ, 0xfc, !UPT ;  /* 0x0001000004087892 */ /* 0x000fe2000f8efc3f */
[----:B------:R-:W-:-:S03]  /*1760*/  UMOV UR5, UR7 ;  /* 0x0000000700057c82 */ /* 0x000fc60008000000 */
[----:B------:R-:W-:-:S03]  /*1770*/  IMAD.U32 R0, RZ, RZ, UR10 ;  /* 0x0000000aff007e24 */ /* 0x000fc6000f8e00ff */
[----:B------:R-:W-:Y:S02]  /*1780*/  UMOV UR6, UR8 ;  /* 0x0000000800067c82 */ /* 0x000fe40008000000 */
[----:B------:R-:W-:Y:S01]  /*1790*/  IMAD.U32 R2, RZ, RZ, UR6 ;  /* 0x00000006ff027e24 */ /* 0x000fe2000f8e00ff */
[----:B------:R-:W-:Y:S01]  /*17a0*/  UMOV UR4, UR6 ;  /* 0x0000000600047c82 */ /* 0x000fe20008000000 */
[----:B------:R-:W-:Y:S02]  /*17b0*/  UMOV UR6, UR10 ;  /* 0x0000000a00067c82 */ /* 0x000fe40008000000 */
[----:B------:R-:W-:Y:S01]  /*17c0*/  HGMMA.64x96x16.F32.BF16 R24, gdesc[UR4], RZ, !UPT, gsb0 ;  /* 0x01600000041879f0 */ /* 0x000fe2000c0018ff */
[----:B------:R-:W-:Y:S02]  /*17d0*/  UIADD3 UR4, UR8, 0x2, URZ ;  /* 0x0000000208047890 */ /* 0x000fe4000fffe03f */
[----:B------:R-:W-:Y:S01]  /*17e0*/  UIADD3 UR6, UR10, 0x2, URZ ;  /* 0x000000020a067890 */ /* 0x000fe2000fffe03f */
[----:B------:R-:W-:Y:S01]  /*17f0*/  UMOV UR5, UR13 ;  /* 0x0000000d00057c82 */ /* 0x000fe20008000000 */
[----:B------:R-:W-:Y:S01]  /*1800*/  UMOV UR7, 0x40000040 ;  /* 0x4000004000077882 */ /* 0x000fe20000000000 */
[----:B------:R-:W-:-:S02]  /*1810*/  UMOV UR13, 0x40000040 ;  /* 0x40000040000d7882 */ /* 0x000fc40000000000 */
[----:B------:R-:W-:Y:S01]  /*1820*/  UMOV UR12, UR4 ;  /* 0x00000004000c7c82 */ /* 0x000fe20008000000 */
[----:B------:R-:W-:Y:S01]  /*1830*/  IMAD.U32 R7, RZ, RZ, UR13 ;  /* 0x0000000dff077e24 */ /* 0x000fe2000f8e00ff */
[----:B------:R-:W-:Y:S01]  /*1840*/  UMOV UR4, UR12 ;  /* 0x0000000c00047c82 */ /* 0x000fe20008000000 */
[----:B------:R-:W-:Y:S01]  /*1850*/  IMAD.U32 R4, RZ, RZ, UR12 ;  /* 0x0000000cff047e24 */ /* 0x000fe2000f8e00ff */
[----:B------:R-:W-:Y:S02]  /*1860*/  WARPGROUP.DEPBAR.LE gsb0, 0x0 ;  /* 0x00008000000079c5 */ /* 0x000fe40000010000 */
[----:B------:R-:W-:-:S06]  /*1870*/  WARPGROUP.ARRIVE ;  /* 0x00000000000079c5 */ /* 0x000fcc0000000000 */
[----:B------:R-:W-:Y:S01]  /*1880*/  HGMMA.64x96x16.F32.BF16 R24, gdesc[UR4], R24, gsb0 ;  /* 0x01600000041879f0 */ /* 0x000fe20008001818 */
[----:B------:R-:W-:Y:S02]  /*1890*/  UIADD3 UR4, UR8, 0x4, URZ ;  /* 0x0000000408047890 */ /* 0x000fe4000fffe03f */
[----:B------:R-:W-:Y:S01]  /*18a0*/  UIADD3 UR6, UR10, 0x4, URZ ;  /* 0x000000040a067890 */ /* 0x000fe2000fffe03f */
[----:B------:R-:W-:Y:S01]  /*18b0*/  UMOV UR5, UR13 ;  /* 0x0000000d00057c82 */ /* 0x000fe20008000000 */
[----:B------:R-:W-:-:S03]  /*18c0*/  UMOV UR7, 0x40000040 ;  /* 0x4000004000077882 */ /* 0x000fc60000000000 */
[----:B------:R-:W-:Y:S02]  /*18d0*/  UMOV UR12, UR4 ;  /* 0x00000004000c7c82 */ /* 0x000fe40008000000 */
[----:B------:R-:W-:Y:S01]  /*18e0*/  UMOV UR4, UR12 ;  /* 0x0000000c00047c82 */ /* 0x000fe20008000000 */
[----:B------:R-:W-:Y:S01]  /*18f0*/  IMAD.U32 R6, RZ, RZ, UR12 ;  /* 0x0000000cff067e24 */ /* 0x000fe2000f8e00ff */
[----:B------:R-:W-:Y:S02]  /*1900*/  WARPGROUP.DEPBAR.LE gsb0, 0x0 ;  /* 0x00008000000079c5 */ /* 0x000fe40000010000 */
[----:B------:R-:W-:-:S06]  /*1910*/  WARPGROUP.ARRIVE ;  /* 0x00000000000079c5 */ /* 0x000fcc0000000000 */
[----:B------:R-:W-:Y:S01]  /*1920*/  HGMMA.64x96x16.F32.BF16 R24, gdesc[UR4], R24, gsb0 ;  /* 0x01600000041879f0 */ /* 0x000fe20008001818 */
[----:B------:R-:W-:Y:S02]  /*1930*/  UIADD3 UR4, UR8, 0x6, URZ ;  /* 0x0000000608047890 */ /* 0x000fe4000fffe03f */
[----:B------:R-:W-:Y:S01]  /*1940*/  UIADD3 UR6, UR10, 0x6, URZ ;  /* 0x000000060a067890 */ /* 0x000fe2000fffe03f */
[----:B------:R-:W-:Y:S01]  /*1950*/  UMOV UR5, 0x40000040 ;  /* 0x4000004000057882 */ /* 0x000fe20000000000 */
[----:B------:R-:W-:Y:S02]  /*1960*/  UMOV UR7, 0x40000040 ;  /* 0x4000004000077882 */ /* 0x000fe40000000000 */
[----:B------:R-:W-:Y:S02]  /*1970*/  IMAD.U32 R8, RZ, RZ, UR4 ;  /* 0x00000004ff087e24 */ /* 0x000fe4000f8e00ff */
[----:B------:R-:W-:Y:S01]  /*1980*/  IMAD.U32 R9, RZ, RZ, UR5 ;  /* 0x00000005ff097e24 */ /* 0x000fe2000f8e00ff */
[----:B------:R-:W-:-:S02]  /*1990*/  WARPGROUP.DEPBAR.LE gsb0, 0x0 ;  /* 0x00008000000079c5 */ /* 0x000fc40000010000 */
[----:B------:R-:W-:-:S06]  /*19a0*/  WARPGROUP.ARRIVE ;  /* 0x00000000000079c5 */ /* 0x000fcc0000000000 */
[----:B------:R-:W-:Y:S03]  /*19b0*/  HGMMA.64x96x16.F32.BF16 R24, gdesc[UR4], R24, gsb0 ;  /* 0x01600000041879f0 */ /* 0x000fe60008001818 */
[----:B------:R-:W-:Y:S02]  /*19c0*/  WARPGROUP.DEPBAR.LE gsb0, 0x0 ;  /* 0x00008000000079c5 */ /* 0x000fe40000010000 */
[----:B------:R-:W0:Y:S02]  /*19d0*/  SYNCS.PHASECHK.TRANS64.TRYWAIT P1, [UR9+0x32410], R10 ;  /* 0x0324100aff0075a7 */ /* 0x000e240008020149 */
[----:B0-----:R-:W-:Y:S05]  /*19e0*/  @!P1 BRA `(.L_x_182) ;  /* 0x000000cc00249947 */ /* 0x001fea0003800000 */
.L_x_289:
[----:B------:R-:W-:Y:S05]  /*19f0*/  @!P0 BRA `(.L_x_183) ;  /* 0x0000000000048947 */ /* 0x000fea0003800000 */
[----:B------:R-:W-:Y:S01]  /*1a00*/  BPT.TRAP 0x1 ;  /* 0x000000040000795c */ /* 0x000fe20000300000 */
.L_x_183:
[----:B------:R-:W-:-:S13]  /*1a10*/  R2UR UR4, R16 ;  /* 0x00000000100472ca */ /* 0x000fda00000e0000 */
[----:B------:R2:W3:Y:S01]  /*1a20*/  SYNCS.PHASECHK.TRANS64.TRYWAIT P1, [UR4+0x32450], R10 ;  /* 0x0324500aff0075a7 */ /* 0x0004e20008020144 */
[----:B------:R-:W-:Y:S05]  /*1a30*/  @!P0 BRA `(.L_x_184) ;  /* 0x0000000000048947 */ /* 0x000fea0003800000 */
[----:B------:R-:W-:Y:S01]  /*1a40*/  BPT.TRAP 0x1 ;  /* 0x000000040000795c */ /* 0x000fe20000300000 */
.L_x_184:
[----:B---3--:R-:W-:Y:S05]  /*1a50*/  @P1 BRA `(.L_x_185) ;  /* 0x00000000000c1947 */ /* 0x008fea0003800000 */
[----:B------:R-:W-:-:S13]  /*1a60*/  R2UR UR4, R16 ;  /* 0x00000000100472ca */ /* 0x000fda00000e0000 */
[----:B------:R-:W3:Y:S02]  /*1a70*/  SYNCS.PHASECHK.TRANS64.TRYWAIT P1, [UR4+0x32450], R10 ;  /* 0x0324500aff0075a7 */ /* 0x000ee40008020144 */
[----:B---3--:R-:W-:Y:S05]  /*1a80*/  @!P1 BRA `(.L_x_186) ;  /* 0x000000cc00189947 */ /* 0x008fea0003800000 */
.L_x_185:
[----:B------:R-:W-:Y:S01]  /*1a90*/  R2UR UR57, R16 ;  /* 0x00000000103972ca */ /* 0x000fe200000e0000 */
[----:B------:R-:W-:Y:S01]  /*1aa0*/  UIADD3 UR36, UR36, 0x22400, URZ ;  /* 0x0002240024247890 */ /* 0x000fe2000fffe03f */
[----:B------:R-:W-:Y:S01]  /*1ab0*/  WARPGROUP.ARRIVE ;  /* 0x00000000000079c5 */ /* 0x000fe20000000000 */
[----:B------:R-:W-:Y:S01]  /*1ac0*/  UMOV UR9, 0x40000040 ;  /* 0x4000004000097882 */ /* 0x000fe20000000000 */
[----:B------:R-:W-:Y:S01]  /*1ad0*/  UMOV UR11, 0x40000040 ;  /* 0x40000040000b7882 */ /* 0x000fe20000000000 */
[----:B------:R-:W-:Y:S01]  /*1ae0*/  USHF.R.U32.HI UR36, URZ, 0x4, UR36 ;  /* 0x000000043f247899 */ /* 0x000fe20008011624 */
[----:B0-----:R-:W-:Y:S01]  /*1af0*/  MOV R11, UR9 ;  /* 0x00000009000b7c02 */ /* 0x001fe20008000f00 */
[----:B------:R-:W-:Y:S01]  /*1b00*/  UMOV UR13, 0x40000040 ;  /* 0x40000040000d7882 */ /* 0x000fe20000000000 */
[----:B------:R-:W-:Y:S01]  /*1b10*/  UMOV UR5, 0x40000040 ;  /* 0x4000004000057882 */ /* 0x000fe20000000000 */
[----:B------:R-:W-:Y:S01]  /*1b20*/  ULOP3.LUT UR6, UR36, 0x3fff, URZ, 0xc0, !UPT ;  /* 0x00003fff24067892 */ /* 0x000fe2000f8ec03f */
[----:B------:R-:W-:Y:S01]  /*1b30*/  IMAD.U32 R13, RZ, RZ, UR13 ;  /* 0x0000000dff0d7e24 */ /* 0x000fe2000f8e00ff */
[----:B------:R-:W-:Y:S01]  /*1b40*/  UMOV UR15, 0x40000040 ;  /* 0x40000040000f7882 */ /* 0x000fe20000000000 */
[----:B------:R-:W-:Y:S01]  /*1b50*/  UMOV UR17, 0x40000040 ;  /* 0x4000004000117882 */ /* 0x000fe20000000000 */
[----:B------:R-:W-:Y:S01]  /*1b60*/  UIADD3 UR4, UR57, 0x400, URZ ;  /* 0x0000040039047890 */ /* 0x000fe2000fffe03f */
[----:B------:R-:W-:Y:S01]  /*1b70*/  LOP3.LUT R23, R23, 0xffffff80, RZ, 0xc0, !PT ;  /* 0xffffff8017177812 */ /* 0x000fe200078ec0ff */
[----:B------:R-:W-:Y:S01]  /*1b80*/  ULOP3.LUT UR6, UR6, 0x10000, URZ, 0xfc, !UPT ;  /* 0x0001000006067892 */ /* 0x000fe2000f8efc3f */
[----:B------:R-:W0:Y:S01]  /*1b90*/  S2R R72, SR_TID.X ;  /* 0x0000000000487919 */ /* 0x000e220000002100 */
[----:B------:R-:W-:Y:S01]  /*1ba0*/  USHF.R.U32.HI UR4, URZ, 0x4, UR4 ;  /* 0x000000043f047899 */ /* 0x000fe20008011604 */
[----:B------:R-:W-:Y:S01]  /*1bb0*/  IADD3 R157, -R19, 0xb, RZ ;  /* 0x0000000b139d7810 */ /* 0x000fe20007ffe1ff */
[----:B------:R-:W-:Y:S01]  /*1bc0*/  UIADD3 UR16, UR6, 0x402, URZ ;  /* 0x0000040206107890 */ /* 0x000fe2000fffe03f */
[----:B------:R-:W-:Y:S01]  /*1bd0*/  IMAD.IADD R23, R22, 0x1, -R23 ;  /* 0x0000000116177824 */ /* 0x000fe200078e0a17 */
[----:B------:R-:W-:Y:S01]  /*1be0*/  ULOP3.LUT UR7, UR4, 0x3fff, URZ, 0xc0, !UPT ;  /* 0x00003fff04077892 */ /* 0x000fe2000f8ec03f */
[----:B------:R-:W-:Y:S01]  /*1bf0*/  UMOV UR8, UR6 ;  /* 0x0000000600087c82 */ /* 0x000fe20008000000 */
[----:B------:R-:W-:Y:S01]  /*1c00*/  UIADD3 UR4, UR6, 0x2, URZ ;  /* 0x0000000206047890 */ /* 0x000fe2000fffe03f */
[----:B-12---:R-:W-:Y:S01]  /*1c10*/  IMAD.U32 R10, RZ, RZ, UR8 ;  /* 0x00000008ff0a7e24 */ /* 0x006fe2000f8e00ff */
[----:B------:R-:W-:Y:S01]  /*1c20*/  ULOP3.LUT UR58, UR7, 0x10000, URZ, 0xfc, !UPT ;  /* 0x00010000073a7892 */ /* 0x000fe2000f8efc3f */
[----:B------:R-:W-:Y:S01]  /*1c30*/  SHF.R.S32.HI R20, RZ, 0x1f, R23 ;  /* 0x0000001fff147819 */ /* 0x000fe20000011417 */
[----:B------:R-:W-:Y:S01]  /*1c40*/  UMOV UR19, 0x40000040 ;  /* 0x4000004000137882 */ /* 0x000fe20000000000 */
[----:B------:R-:W-:-:S02]  /*1c50*/  UIADD3 UR20, UR6, 0x404, URZ ;  /* 0x0000040406147890 */ /* 0x000fc4000fffe03f */
[----:B------:R-:W-:Y:S01]  /*1c60*/  UMOV UR12, UR4 ;  /* 0x00000004000c7c82 */ /* 0x000fe20008000000 */
[----:B------:R-:W-:Y:S01]  /*1c70*/  UIADD3 UR4, UR6, 0x4, URZ ;  /* 0x0000000406047890 */ /* 0x000fe2000fffe03f */
[----:B------:R-:W-:Y:S01]  /*1c80*/  IMAD.U32 R12, RZ, RZ, UR12 ;  /* 0x0000000cff0c7e24 */ /* 0x000fe2000f8e00ff */
[----:B------:R-:W-:Y:S01]  /*1c90*/  UMOV UR10, UR58 ;  /* 0x0000003a000a7c82 */ /* 0x000fe20008000000 */
[----:B------:R-:W-:Y:S01]  /*1ca0*/  UIADD3 UR14, UR58, 0x300, URZ ;  /* 0x000003003a0e7890 */ /* 0x000fe2000fffe03f */
[----:B------:R-:W-:Y:S01]  /*1cb0*/  HGMMA.64x96x16.F32.BF16 R24, gdesc[UR8], R24, gsb0 ;  /* 0x01600000081879f0 */ /* 0x000fe20008001818 */
[----:B------:R-:W-:Y:S02]  /*1cc0*/  UIADD3 UR10, UR58, 0x2, URZ ;  /* 0x000000023a0a7890 */ /* 0x000fe4000fffe03f */
[----:B------:R-:W-:Y:S01]  /*1cd0*/  IMAD.U32 R14, RZ, RZ, UR58 ;  /* 0x0000003aff0e7e24 */ /* 0x000fe2000f8e00ff */
[----:B------:R-:W-:Y:S01]  /*1ce0*/  UMOV UR8, UR12 ;  /* 0x0000000c00087c82 */ /* 0x000fe20008000000 */
[----:B------:R-:W-:Y:S01]  /*1cf0*/  UMOV UR9, UR13 ;  /* 0x0000000d00097c82 */ /* 0x000fe20008000000 */
[----:B------:R-:W-:Y:S01]  /*1d00*/  UMOV UR11, 0x40000040 ;  /* 0x40000040000b7882 */ /* 0x000fe20000000000 */
[----:B------:R-:W-:Y:S01]  /*1d10*/  UIADD3 UR12, UR6, 0x400, URZ ;  /* 0x00000400060c7890 */ /* 0x000fe2000fffe03f */
[----:B------:R-:W-:Y:S01]  /*1d20*/  LEA.HI R20, R20, R23, RZ, 0x2 ;  /* 0x0000001714147211 */ /* 0x000fe200078f10ff */
[----:B------:R-:W-:Y:S01]  /*1d30*/  UMOV UR13, 0x40000040 ;  /* 0x40000040000d7882 */ /* 0x000fe20000000000 */
[----:B------:R-:W-:-:S02]  /*1d40*/  UIADD3 UR18, UR58, 0x302, URZ ;  /* 0x000003023a127890 */ /* 0x000fc4000fffe03f */
[----:B------:R-:W-:Y:S01]  /*1d50*/  UIADD3 UR22, UR58, 0x304, URZ ;  /* 0x000003043a167890 */ /* 0x000fe2000fffe03f */
[----:B------:R-:W-:Y:S01]  /*1d60*/  LOP3.LUT R20, R20, 0x7ffffffc, RZ, 0xc0, !PT ;  /* 0x7ffffffc14147812 */ /* 0x000fe200078ec0ff */
[----:B------:R-:W-:Y:S01]  /*1d70*/  UMOV UR21, 0x40000040 ;  /* 0x4000004000157882 */ /* 0x000fe20000000000 */
[----:B------:R-:W-:Y:S01]  /*1d80*/  UMOV UR23, 0x40000040 ;  /* 0x4000004000177882 */ /* 0x000fe20000000000 */
[----:B------:R-:W-:Y:S01]  /*1d90*/  UIADD3 UR24, UR6, 0x406, URZ ;  /* 0x0000040606187890 */ /* 0x000fe2000fffe03f */
[----:B0-----:R-:W-:Y:S01]  /*1da0*/  LOP3.LUT R72, R72, 0x7f, RZ, 0xc0, !PT ;  /* 0x0000007f48487812 */ /* 0x001fe200078ec0ff */
[----:B------:R-:W-:Y:S01]  /*1db0*/  UIADD3 UR26, UR58, 0x306, URZ ;  /* 0x000003063a1a7890 */ /* 0x000fe2000fffe03f */
[----:B------:R-:W-:Y:S01]  /*1dc0*/  IMAD.IADD R20, R23, 0x1, -R20 ;  /* 0x0000000117147824 */ /* 0x000fe200078e0a14 */
[----:B------:R-:W-:Y:S01]  /*1dd0*/  UMOV UR25, 0x40000040 ;  /* 0x4000004000197882 */ /* 0x000fe20000000000 */
[----:B------:R-:W-:Y:S01]  /*1de0*/  UMOV UR27, 0x40000040 ;  /* 0x40000040001b7882 */ /* 0x000fe20000000000 */
[----:B------:R-:W-:-:S02]  /*1df0*/  UIADD3 UR28, UR6, 0x800, URZ ;  /* 0x00000800061c7890 */ /* 0x000fc4000fffe03f */
[----:B------:R-:W-:Y:S01]  /*1e00*/  UIADD3 UR30, UR58, 0x600, URZ ;  /* 0x000006003a1e7890 */ /* 0x000fe2000fffe03f */
[----:B------:R-:W-:Y:S01]  /*1e10*/  UMOV UR29, 0x40000040 ;  /* 0x40000040001d7882 */ /* 0x000fe20000000000 */
[----:B------:R-:W-:Y:S01]  /*1e20*/  UMOV UR31, 0x40000040 ;  /* 0x40000040001f7882 */ /* 0x000fe20000000000 */
[----:B------:R-:W-:Y:S02]  /*1e30*/  UIADD3 UR32, UR6, 0x802, URZ ;  /* 0x0000080206207890 */ /* 0x000fe4000fffe03f */
[----:B------:R-:W-:Y:S01]  /*1e40*/  UIADD3 UR34, UR58, 0x602, URZ ;  /* 0x000006023a227890 */ /* 0x000fe2000fffe03f */
[----:B------:R-:W-:Y:S01]  /*1e50*/  UMOV UR33, 0x40000040 ;  /* 0x4000004000217882 */ /* 0x000fe20000000000 */
[----:B------:R-:W-:Y:S01]  /*1e60*/  UMOV UR35, 0x40000040 ;  /* 0x4000004000237882 */ /* 0x000fe20000000000 */
[----:B------:R-:W-:Y:S02]  /*1e70*/  UIADD3 UR36, UR6, 0x804, URZ ;  /* 0x0000080406247890 */ /* 0x000fe4000fffe03f */
[----:B------:R-:W-:Y:S01]  /*1e80*/  UIADD3 UR38, UR58, 0x604, URZ ;  /* 0x000006043a267890 */ /* 0x000fe2000fffe03f */
        /* <DEDUP_REMOVED lines=18> */
[----:B------:R-:W-:Y:S01]  /*1fb0*/  UIADD3 UR56, UR6, 0xc06, URZ ;  /* 0x00000c0606387890 */ /* 0x000fe2000fffe03f */
[----:B------:R-:W-:Y:S01]  /*1fc0*/  UMOV UR59, 0x40000040 ;  /* 0x40000040003b7882 */ /* 0x000fe20000000000 */
[----:B------:R-:W-:Y:S02]  /*1fd0*/  UIMAD UR61, UR60, -0x60, UR61 ;  /* 0xffffffa03c3d78a4 */ /* 0x000fe4000f8e023d */
[----:B------:R-:W-:Y:S02]  /*1fe0*/  ULOP3.LUT UR7, UR7, 0x3000000, URZ, 0xfc, !UPT ;  /* 0x0300000007077892 */ /* 0x000fe4000f8efc3f */
[----:B------:R-:W-:Y:S02]  /*1ff0*/  UIADD3 UR61, UR61, 0x60, URZ ;  /* 0x000000603d3d7890 */ /* 0x000fe4000fffe03f */
[----:B------:R-:W-:-:S02]  /*2000*/  UIADD3 UR60, UR60, -0x2, URZ ;  /* 0xfffffffe3c3c7890 */ /* 0x000fc4000fffe03f */
[----:B------:R-:W-:Y:S02]  /*2010*/  IMAD.U32 R202, RZ, RZ, UR7 ;  /* 0x00000007ffca7e24 */ /* 0x000fe4000f8e00ff */
[----:B------:R-:W-:-:S04]  /*2020*/  IMAD.U32 R21, RZ, RZ, UR61 ;  /* 0x0000003dff157e24 */ /* 0x000fc8000f8e00ff */
        /* <DEDUP_REMOVED lines=9> */
[----:B------:R-:W-:Y:S01]  /*20c0*/  HGMMA.64x96x16.F32.BF16 R24, gdesc[UR8], R24, gsb0 ;  /* 0x01600000081879f0 */ /* 0x000fe20008001818 */
[----:B------:R-:W-:Y:S01]  /*20d0*/  UIADD3 UR10, UR58, 0x4, URZ ;  /* 0x000000043a0a7890 */ /* 0x000fe2000fffe03f */
[----:B------:R-:W-:Y:S01]  /*20e0*/  UMOV UR8, UR4 ;  /* 0x0000000400087c82 */ /* 0x000fe20008000000 */
[----:B------:R-:W-:Y:S01]  /*20f0*/  UMOV UR9, UR5 ;  /* 0x0000000500097c82 */ /* 0x000fe20008000000 */
[----:B------:R-:W-:Y:S01]  /*2100*/  UMOV UR11, 0x40000040 ;  /* 0x40000040000b7882 */ /* 0x000fe20000000000 */
[----:B------:R-:W-:Y:S02]  /*2110*/  WARPGROUP.DEPBAR.LE gsb0, 0x0 ;  /* 0x00008000000079c5 */ /* 0x000fe40000010000 */
[----:B------:R-:W-:-:S06]  /*2120*/  WARPGROUP.ARRIVE ;  /* 0x00000000000079c5 */ /* 0x000fcc0000000000 */
[----:B------:R-:W-:Y:S01]  /*2130*/  HGMMA.64x96x16.F32.BF16 R24, gdesc[UR8], R24, gsb0 ;  /* 0x01600000081879f0 */ /* 0x000fe20008001818 */
[----:B------:R-:W-:Y:S02]  /*2140*/  UIADD3 UR8, UR6, 0x6, URZ ;  /* 0x0000000606087890 */ /* 0x000fe4000fffe03f */
[----:B------:R-:W-:Y:S01]  /*2150*/  UIADD3 UR10, UR58, 0x6, URZ ;  /* 0x000000063a0a7890 */ /* 0x000fe2000fffe03f */
[----:B------:R-:W-:Y:S01]  /*2160*/  UMOV UR9, 0x40000040 ;  /* 0x4000004000097882 */ /* 0x000fe20000000000 */
[----:B------:R-:W-:Y:S01]  /*2170*/  UMOV UR11, 0x40000040 ;  /* 0x40000040000b7882 */ /* 0x000fe20000000000 */
[----:B------:R-:W-:Y:S01]  /*2180*/  UIADD3 UR58, UR58, 0x906, URZ ;  /* 0x000009063a3a7890 */ /* 0x000fe2000fffe03f */
[----:B------:R-:W-:Y:S01]  /*2190*/  ULDC UR6, c[0x0][0xad0] ;  /* 0x0002b40000067ab9 */ /* 0x000fe20000000800 */
[----:B------:R-:W-:Y:S02]  /*21a0*/  WARPGROUP.DEPBAR.LE gsb0, 0x0 ;  /* 0x00008000000079c5 */ /* 0x000fe40000010000 */
[----:B------:R-:W-:-:S06]  /*21b0*/  WARPGROUP.ARRIVE ;  /* 0x00000000000079c5 */ /* 0x000fcc0000000000 */
[----:B------:R-:W-:Y:S01]  /*21c0*/  HGMMA.64x96x16.F32.BF16 R24, gdesc[UR8], R24, gsb0 ;  /* 0x01600000081879f0 */ /* 0x000fe20008001818 */
[----:B------:R-:W-:Y:S01]  /*21d0*/  UMOV UR11, UR57 ;  /* 0x00000039000b7c82 */ /* 0x000fe20008000000 */
[----:B------:R-:W-:Y:S01]  /*21e0*/  UMOV UR57, 0x40000040 ;  /* 0x4000004000397882 */ /* 0x000fe20000000000 */
[----:B------:R-:W-:Y:S01]  /*21f0*/  IMAD.U32 R160, RZ, RZ, UR11 ;  /* 0x0000000bffa07e24 */ /* 0x000fe2000f8e00ff */
[----:B------:R-:W-:Y:S01]  /*2200*/  UMOV UR10, UR7 ;  /* 0x00000007000a7c82 */ /* 0x000fe20008000000 */
[----:B------:R-:W-:Y:S01]  /*2210*/  UMOV UR11, 0x40000040 ;  /* 0x40000040000b7882 */ /* 0x000fe20000000000 */
[----:B------:R-:W-:Y:S02]  /*2220*/  WARPGROUP.DEPBAR.LE gsb0, 0x0 ;  /* 0x00008000000079c5 */ /* 0x000fe40000010000 */
        /* <DEDUP_REMOVED lines=67> */
[----:B-1----:R-:W-:Y:S01]  /*2660*/  FSEL R25, R25, -INF , P5 ;  /* 0xff80000019197808 */ /* 0x002fe20002800000 */
[----:B------:R-:W-:Y:S01]  /*2670*/  FMUL.FTZ R52, R52, UR6 ;  /* 0x0000000634347c20 */ /* 0x000fe20008410000 */
[----:B------:R-:W-:Y:S01]  /*2680*/  FMUL.FTZ R50, R50, UR6 ;  /* 0x0000000632327c20 */ /* 0x000fe20008410000 */
[----:B------:R-:W-:Y:S01]  /*2690*/  FMUL.FTZ R51, R51, UR6 ;  /* 0x0000000633337c20 */ /* 0x000fe20008410000 */
[----:B------:R-:W-:Y:S01]  /*26a0*/  FMNMX.FTZ R22, R21, R25, !PT ;  /* 0x0000001915167209 */ /* 0x000fe20007810000 */
[----:B------:R-:W-:Y:S01]  /*26b0*/  FMUL.FTZ R53, R53, UR6 ;  /* 0x0000000635357c20 */ /* 0x000fe20008410000 */
[----:B------:R-:W-:Y:S01]  /*26c0*/  FMUL.FTZ R54, R54, UR6 ;  /* 0x0000000636367c20 */ /* 0x000fe20008410000 */
[----:B------:R-:W1:Y:S01]  /*26d0*/  MUFU.TANH R32, R32 ;  /* 0x0000002000207308 */ /* 0x000e620000002400 */
        /* <DEDUP_REMOVED lines=26> */
[----:B------:R-:W-:Y:S01]  /*2880*/  ISETP.GT.AND P4, PT, R20, 0x18, PT ;  /* 0x000000181400780c */ /* 0x000fe20003f84270 */
[----:B------:R-:W-:Y:S01]  /*2890*/  FMUL.FTZ R71, R71, UR6 ;  /* 0x0000000647477c20 */ /* 0x000fe20008410000 */
[----:B------:R-:W-:-:S03]  /*28a0*/  ULDC UR6, c[0x0][0xa80] ;  /* 0x0002a00000067ab9 */ /* 0x000fc60000000800 */
[----:B------:R-:W2:Y:S01]  /*28b0*/  MUFU.TANH R30, R30 ;  /* 0x0000001e001e7308 */ /* 0x000ea20000002400 */
[----:B0-----:R-:W-:Y:S02]  /*28c0*/  FSEL R24, R27, -INF , P5 ;  /* 0xff8000001b187808 */ /* 0x001fe40002800000 */
[----:B------:R-:W-:Y:S02]  /*28d0*/  ISETP.GT.AND P5, PT, R20, 0x19, PT ;  /* 0x000000191400780c */ /* 0x000fe40003fa4270 */
[----:B------:R-:W-:-:S03]  /*28e0*/  FMNMX.FTZ R27, R26, R24, !PT ;  /* 0x000000181a1b7209 */ /* 0x000fc60007810000 */
[----:B------:R-:W0:Y:S01]  /*28f0*/  MUFU.TANH R36, R36 ;  /* 0x0000002400247308 */ /* 0x000e220000002400 */
[----:B-1----:R-:W-:-:S04]  /*2900*/  FSEL R193, R33, -INF , P3 ;  /* 0xff80000021c17808 */ /* 0x002fc80001800000 */
[----:B------:R-:W-:-:S03]  /*2910*/  FMNMX.FTZ R22, R193, R22, !PT ;  /* 0x00000016c1167209 */ /* 0x000fc60007810000 */
[----:B------:R-:W1:Y:S01]  /*2920*/  MUFU.TANH R31, R31 ;  /* 0x0000001f001f7308 */ /* 0x000e620000002400 */
[----:B--2---:R-:W-:Y:S02]  /*2930*/  FSEL R30, R30, -INF , P6 ;  /* 0xff8000001e1e7808 */ /* 0x004fe40003000000 */
[----:B------:R-:W-:Y:S02]  /*2940*/  ISETP.GT.AND P6, PT, R20, 0x20, PT ;  /* 0x000000201400780c */ /* 0x000fe40003fc4270 */
[----:B------:R-:W-:-:S03]  /*2950*/  FMNMX.FTZ R27, R30, R27, !PT ;  /* 0x0000001b1e1b7209 */ /* 0x000fc60007810000 */
[----:B------:R-:W2:Y:S01]  /*2960*/  MUFU.TANH R37, R37 ;  /* 0x0000002500257308 */ /* 0x000ea20000002400 */
[----:B0-----:R-:W-:-:S04]  /*2970*/  FSEL R195, R36, -INF , P4 ;  /* 0xff80000024c37808 */ /* 0x001fc80002000000 */
[----:B------:R-:W-:-:S03]  /*2980*/  FMNMX.FTZ R22, R195, R22, !PT ;  /* 0x00000016c3167209 */ /* 0x000fc60007810000 */
[----:B------:R-:W0:Y:S01]  /*2990*/  MUFU.TANH R34, R34 ;  /* 0x0000002200227308 */ /* 0x000e220000002400 */
[----:B-1----:R-:W-:Y:S02]  /*29a0*/  FSEL R28, R31, -INF , P1 ;  /* 0xff8000001f1c7808 */ /* 0x002fe40000800000 */
[----:B------:R-:W-:Y:S02]  /*29b0*/  ISETP.GT.AND P1, PT, R20, 0x21, PT ;  /* 0x000000211400780c */ /* 0x000fe40003f24270 */
[----:B------:R-:W-:-:S03]  /*29c0*/  FMNMX.FTZ R27, R28, R27, !PT ;  /* 0x0000001b1c1b7209 */ /* 0x000fc60007810000 */
[----:B------:R-:W1:Y:S01]  /*29d0*/  MUFU.TANH R40, R40 ;  /* 0x0000002800287308 */ /* 0x000e620000002400 */
[----:B--2---:R-:W-:-:S04]  /*29e0*/  FSEL R197, R37, -INF , P5 ;  /* 0xff80000025c57808 */ /* 0x004fc80002800000 */
[----:B------:R-:W-:-:S03]  /*29f0*/  FMNMX.FTZ R22, R197, R22, !PT ;  /* 0x00000016c5167209 */ /* 0x000fc60007810000 */
        /* <DEDUP_REMOVED lines=47> */
[----:B-1----:R-:W-:Y:S02]  /*2cf0*/  FSEL R206, R47, -INF , P3 ;  /* 0xff8000002fce7808 */ /* 0x002fe40001800000 */
[----:B------:R-:W-:-:S05]  /*2d00*/  ISETP.GT.AND P3, PT, R20, 0x41, PT ;  /* 0x000000411400780c */ /* 0x000fca0003f64270 */
[----:B------:R-:W1:Y:S01]  /*2d10*/  MUFU.TANH R51, R51 ;  /* 0x0000003300337308 */ /* 0x000e620000002400 */
[----:B--2---:R-:W-:-:S04]  /*2d20*/  FSEL R181, R52, -INF , P6 ;  /* 0xff80000034b57808 */ /* 0x004fc80003000000 */
[----:B------:R-:W-:-:S03]  /*2d30*/  FMNMX.FTZ R22, R181, R22, !PT ;  /* 0x00000016b5167209 */ /* 0x000fc60007810000 */
[----:B------:R-:W2:Y:S01]  /*2d40*/  MUFU.TANH R53, R53 ;  /* 0x0000003500357308 */ /* 0x000ea20000002400 */
[----:B0-----:R-:W-:Y:S02]  /*2d50*/  FSEL R163, R50, -INF , P4 ;  /* 0xff80000032a37808 */ /* 0x001fe40002000000 */
[----:B------:R-:W-:-:S05]  /*2d60*/  ISETP.GT.AND P4, PT, R20, 0x48, PT ;  /* 0x000000481400780c */ /* 0x000fca0003f84270 */
        /* <DEDUP_REMOVED lines=16> */
[----:B0-----:R-:W-:-:S04]  /*2e70*/  FSEL R169, R57, -INF , P3 ;  /* 0xff80000039a97808 */ /* 0x001fc80001800000 */
[----:B------:R-:W-:-:S03]  /*2e80*/  FMNMX.FTZ R22, R169, R22, !PT ;  /* 0x00000016a9167209 */ /* 0x000fc60007810000 */
[----:B------:R-:W0:Y:S01]  /*2e90*/  MUFU.TANH R60, R60 ;  /* 0x0000003c003c7308 */ /* 0x000e220000002400 */
[----:B-1----:R-:W-:Y:S02]  /*2ea0*/  FSEL R166, R58, -INF , P2 ;  /* 0xff8000003aa67808 */ /* 0x002fe40001000000 */
[----:B------:R-:W-:-:S05]  /*2eb0*/  ISETP.GT.AND P2, PT, R20, 0x58, PT ;  /* 0x000000581400780c */ /* 0x000fca0003f44270 */
[----:B------:R-:W1:Y:S01]  /*2ec0*/  MUFU.TANH R61, R61 ;  /* 0x0000003d003d7308 */ /* 0x000e620000002400 */
[----:B--2---:R-:W-:Y:S02]  /*2ed0*/  FSEL R168, R59, -INF , P3 ;  /* 0xff8000003ba87808 */ /* 0x004fe40001800000 */
[----:B------:R-:W-:Y:S02]  /*2ee0*/  ISETP.GT.AND P3, PT, R20, 0x59, PT ;  /* 0x000000591400780c */ /* 0x000fe40003f64270 */
[----:B------:R-:W-:-:S03]  /*2ef0*/  FMNMX.FTZ R20, R206, R27, !PT ;  /* 0x0000001bce147209 */ /* 0x000fc60007810000 */
[----:B------:R-:W2:Y:S01]  /*2f00*/  MUFU.TANH R64, R64 ;  /* 0x0000004000407308 */ /* 0x000ea20000002400 */
[----:B------:R-:W-:Y:S02]  /*2f10*/  FMNMX.FTZ R27, R163, R20, !PT ;  /* 0x00000014a31b7209 */ /* 0x000fe40007810000 */
[----:B0-----:R-:W-:Y:S02]  /*2f20*/  FSEL R185, R60, -INF , P4 ;  /* 0xff8000003cb97808 */ /* 0x001fe40002000000 */
[----:B------:R-:W-:Y:S02]  /*2f30*/  FMNMX.FTZ R27, R164, R27, !PT ;  /* 0x0000001ba41b7209 */ /* 0x000fe40007810000 */
[----:B------:R-:W-:Y:S01]  /*2f40*/  FMNMX.FTZ R22, R185, R22, !PT ;  /* 0x00000016b9167209 */ /* 0x000fe20007810000 */
[----:B------:R-:W0:Y:S01]  /*2f50*/  MUFU.TANH R65, R65 ;  /* 0x0000004100417308 */ /* 0x000e220000002400 */
[----:B------:R-:W-:Y:S02]  /*2f60*/  FMNMX.FTZ R27, R180, R27, !PT ;  /* 0x0000001bb41b7209 */ /* 0x000fe40007810000 */
[----:B-1----:R-:W-:-:S02]  /*2f70*/  FSEL R187, R61, -INF , P5 ;  /* 0xff8000003dbb7808 */ /* 0x002fc40002800000 */
[----:B------:R-:W-:Y:S02]  /*2f80*/  FMNMX.FTZ R27, R182, R27, !PT ;  /* 0x0000001bb61b7209 */ /* 0x000fe40007810000 */
[----:B------:R-:W-:Y:S01]  /*2f90*/  FMNMX.FTZ R31, R187, R22, !PT ;  /* 0x00000016bb1f7209 */ /* 0x000fe20007810000 */
[----:B------:R-:W1:Y:S01]  /*2fa0*/  MUFU.TANH R62, R62 ;  /* 0x0000003e003e7308 */ /* 0x000e620000002400 */
[----:B--2---:R-:W-:Y:S02]  /*2fb0*/  FSEL R162, R64, -INF , P6 ;  /* 0xff80000040a27808 */ /* 0x004fe40003000000 */
[----:B------:R-:W-:Y:S02]  /*2fc0*/  FMNMX.FTZ R27, R166, R27, !PT ;  /* 0x0000001ba61b7209 */ /* 0x000fe40007810000 */
[----:B------:R-:W-:Y:S02]  /*2fd0*/  FMNMX.FTZ R31, R162, R31, !PT ;  /* 0x0000001fa21f7209 */ /* 0x000fe40007810000 */
[----:B------:R-:W-:Y:S01]  /*2fe0*/  FMNMX.FTZ R27, R168, R27, !PT ;  /* 0x0000001ba81b7209 */ /* 0x000fe20007810000 */
[----:B------:R-:W2:Y:S01]  /*2ff0*/  MUFU.TANH R68, R68 ;  /* 0x0000004400447308 */ /* 0x000ea20000002400 */
[----:B0-----:R-:W-:-:S04]  /*3000*/  FSEL R170, R65, -INF , P1 ;  /* 0xff80000041aa7808 */ /* 0x001fc80000800000 */
[----:B------:R-:W-:-:S03]  /*3010*/  FMNMX.FTZ R20, R170, R31, !PT ;  /* 0x0000001faa147209 */ /* 0x000fc60007810000 */
[----:B------:R-:W0:Y:S01]  /*3020*/  MUFU.TANH R63, R63 ;  /* 0x0000003f003f7308 */ /* 0x000e220000002400 */
[----:B-1----:R-:W-:-:S04]  /*3030*/  FSEL R188, R62, -INF , P4 ;  /* 0xff8000003ebc7808 */ /* 0x002fc80002000000 */
[----:B------:R-:W-:-:S03]  /*3040*/  FMNMX.FTZ R27, R188, R27, !PT ;  /* 0x0000001bbc1b7209 */ /* 0x000fc60007810000 */
[----:B------:R-:W1:Y:S01]  /*3050*/  MUFU.TANH R66, R66 ;  /* 0x0000004200427308 */ /* 0x000e620000002400 */
[----:B--2---:R-:W-:-:S04]  /*3060*/  FSEL R171, R68, -INF , P2 ;  /* 0xff80000044ab7808 */ /* 0x004fc80001000000 */
[----:B------:R-:W-:-:S03]  /*3070*/  FMNMX.FTZ R31, R171, R20, !PT ;  /* 0x00000014ab1f7209 */ /* 0x000fc60007810000 */
        /* <DEDUP_REMOVED lines=11> */
[----:B------:R-:W-:Y:S02]  /*3130*/  FMNMX.FTZ R31, R172, R31, !PT ;  /* 0x0000001fac1f7209 */ /* 0x000fe40007810000 */
[----:B-1----:R-:W-:-:S03]  /*3140*/  FSEL R175, R70, -INF , P2 ;  /* 0xff80000046af7808 */ /* 0x002fc60001000000 */
[----:B------:R-:W0:Y:S01]  /*3150*/  SHFL.BFLY PT, R22, R31, 0x2, 0x1f ;  /* 0x0c401f001f167f89 */ /* 0x000e2200000e0000 */
[----:B------:R-:W-:Y:S02]  /*3160*/  FMNMX.FTZ R27, R175, R20, !PT ;  /* 0x00000014af1b7209 */ /* 0x000fe40007810000 */
[----:B--2---:R-:W-:-:S04]  /*3170*/  FSEL R176, R71, -INF , P3 ;  /* 0xff80000047b07808 */ /* 0x004fc80001800000 */
[----:B------:R-:W-:-:S05]  /*3180*/  FMNMX.FTZ R27, R176, R27, !PT ;  /* 0x0000001bb01b7209 */ /* 0x000fca0007810000 */
[----:B------:R-:W1:Y:S01]  /*3190*/  SHFL.BFLY PT, R20, R27, 0x2, 0x1f ;  /* 0x0c401f001b147f89 */ /* 0x000e6200000e0000 */
[----:B0-----:R-:W-:-:S05]  /*31a0*/  FMNMX.FTZ R22, R31, R22, !PT ;  /* 0x000000161f167209 */ /* 0x001fca0007810000 */
[----:B------:R-:W0:Y:S01]  /*31b0*/  SHFL.BFLY PT, R189, R22, 0x1, 0x1f ;  /* 0x0c201f0016bd7f89 */ /* 0x000e2200000e0000 */
[----:B-1----:R-:W-:-:S05]  /*31c0*/  FMNMX.FTZ R31, R27, R20, !PT ;  /* 0x000000141b1f7209 */ /* 0x002fca0007810000 */
[----:B------:R-:W1:Y:S01]  /*31d0*/  SHFL.BFLY PT, R196, R31, 0x1, 0x1f ;  /* 0x0c201f001fc47f89 */ /* 0x000e6200000e0000 */
[----:B0-----:R-:W-:Y:S01]  /*31e0*/  FMNMX.FTZ R189, R22, R189, !PT ;  /* 0x000000bd16bd7209 */ /* 0x001fe20007810000 */
[----:B------:R0:W-:Y:S06]  /*31f0*/  BAR.ARV R157, 0x100 ;  /* 0x0004009d0000751d */ /* 0x0001ec0000002000 */
[C---:B------:R-:W-:Y:S01]  /*3200*/  FMUL.FTZ R178, R189.reuse, UR6 ;  /* 0x00000006bdb27c20 */ /* 0x040fe20008410000 */
[----:B------:R-:W-:-:S04]  /*3210*/  FSETP.NEU.FTZ.AND P1, PT, R189, -INF , PT ;  /* 0xff800000bd00780b */ /* 0x000fc80003f3d000 */
[----:B------:R-:W-:Y:S02]  /*3220*/  FSEL R178, R178, RZ, P1 ;  /* 0x000000ffb2b27208 */ /* 0x000fe40000800000 */
[----:B-1----:R-:W-:-:S03]  /*3230*/  FMNMX.FTZ R196, R31, R196, !PT ;  /* 0x000000c41fc47209 */ /* 0x002fc60007810000 */
[--C-:B------:R-:W-:Y:S01]  /*3240*/  FFMA.FTZ R20, R21, UR6, -R178.reuse ;  /* 0x0000000615147c23 */ /* 0x100fe200080108b2 */
[--C-:B------:R-:W-:Y:S01]  /*3250*/  FFMA.FTZ R22, R23, UR6, -R178.reuse ;  /* 0x0000000617167c23 */ /* 0x100fe200080108b2 */
[--C-:B------:R-:W-:Y:S01]  /*3260*/  FFMA.FTZ R21, R25, UR6, -R178.reuse ;  /* 0x0000000619157c23 */ /* 0x100fe200080108b2 */
[C---:B------:R-:W-:Y:S01]  /*3270*/  FSETP.NEU.FTZ.AND P1, PT, R196.reuse, -INF , PT ;  /* 0xff800000c400780b */ /* 0x040fe20003f3d000 */
[----:B------:R-:W-:Y:S01]  /*3280*/  FMUL.FTZ R177, R196, UR6 ;  /* 0x00000006c4b17c20 */ /* 0x000fe20008410000 */
[--C-:B------:R-:W-:Y:S01]  /*3290*/  FFMA.FTZ R23, R29, UR6, -R178.reuse ;  /* 0x000000061d177c23 */ /* 0x100fe200080108b2 */
[----:B------:R-:W-:Y:S01]  /*32a0*/  MUFU.EX2 R20, R20 ;  /* 0x0000001400147308 */ /* 0x000fe20000000800 */
[--C-:B------:R-:W-:Y:S01]  /*32b0*/  FFMA.FTZ R184, R191, UR6, -R178.reuse ;  /* 0x00000006bfb87c23 */ /* 0x100fe200080108b2 */
[--C-:B------:R-:W-:Y:S01]  /*32c0*/  FFMA.FTZ R191, R193, UR6, -R178.reuse ;  /* 0x00000006c1bf7c23 */ /* 0x100fe200080108b2 */
[----:B------:R-:W-:Y:S01]  /*32d0*/  FSEL R177, R177, RZ, P1 ;  /* 0x000000ffb1b17208 */ /* 0x000fe20000800000 */
[--C-:B------:R-:W-:Y:S01]  /*32e0*/  FFMA.FTZ R186, R195, UR6, -R178.reuse ;  /* 0x00000006c3ba7c23 */ /* 0x100fe200080108b2 */
[----:B------:R-:W-:Y:S01]  /*32f0*/  ISETP.NE.AND P1, PT, R72, RZ, PT ;  /* 0x000000ff4800720c */ /* 0x000fe20003f25270 */
[--C-:B------:R-:W-:Y:S01]  /*3300*/  FFMA.FTZ R193, R197, UR6, -R178.reuse ;  /* 0x00000006c5c17c23 */ /* 0x100fe200080108b2 */
[--C-:B------:R-:W-:Y:S01]  /*3310*/  FFMA.FTZ R179, R179, UR6, -R178.reuse ;  /* 0x00000006b3b37c23 */ /* 0x100fe200080108b2 */
[--C-:B------:R-:W-:Y:S01]  /*3320*/  FFMA.FTZ R159, R24, UR6, -R177.reuse ;  /* 0x00000006189f7c23 */ /* 0x100fe200080108b1 */
[--C-:B------:R-:W-:Y:S01]  /*3330*/  FFMA.FTZ R156, R26, UR6, -R177.reuse ;  /* 0x000000061a9c7c23 */ /* 0x100fe200080108b1 */
[--C-:B------:R-:W-:Y:S01]  /*3340*/  FFMA.FTZ R158, R30, UR6, -R177.reuse ;  /* 0x000000061e9e7c23 */ /* 0x100fe200080108b1 */
[--C-:B------:R-:W-:Y:S01]  /*3350*/  FFMA.FTZ R161, R28, UR6, -R177.reuse ;  /* 0x000000061ca17c23 */ /* 0x100fe200080108b1 */
[----:B------:R-:W1:Y:S01]  /*3360*/  MUFU.EX2 R21, R21 ;  /* 0x0000001500157308 */ /* 0x000e620000000800 */
[--C-:B------:R-:W-:Y:S01]  /*3370*/  FFMA.FTZ R195, R194, UR6, -R177.reuse ;  /* 0x00000006c2c37c23 */ /* 0x100fe200080108b1 */
[--C-:B------:R-:W-:Y:S01]  /*3380*/  FFMA.FTZ R192, R192, UR6, -R177.reuse ;  /* 0x00000006c0c07c23 */ /* 0x100fe200080108b1 */
[--C-:B------:R-:W-:Y:S01]  /*3390*/  FFMA.FTZ R194, R198, UR6, -R177.reuse ;  /* 0x00000006c6c27c23 */ /* 0x100fe200080108b1 */
[----:B------:R-:W-:Y:S01]  /*33a0*/  FFMA.FTZ R197, R200, UR6, -R177 ;  /* 0x00000006c8c57c23 */ /* 0x000fe200080108b1 */
[----:B------:R-:W-:Y:S01]  /*33b0*/  FFMA.FTZ R198, R199, UR6, -R178 ;  /* 0x00000006c7c67c23 */ /* 0x000fe200080108b2 */
[----:B------:R-:W-:-:S02]  /*33c0*/  @!P1 VIADD R24, R160, 0x32440 ;  /* 0x00032440a0189836 */ /* 0x000fc40000000000 */
[--C-:B------:R-:W-:Y:S01]  /*33d0*/  FFMA.FTZ R199, R201, UR6, -R178.reuse ;  /* 0x00000006c9c77c23 */ /* 0x100fe200080108b2 */
[----:B------:R-:W-:Y:S01]  /*33e0*/  MUFU.EX2 R22, R22 ;  /* 0x0000001600167308 */ /* 0x000fe20000000800 */
[--C-:B------:R-:W-:Y:S01]  /*33f0*/  FFMA.FTZ R200, R203, UR6, -R178.reuse ;  /* 0x00000006cbc87c23 */ /* 0x100fe200080108b2 */
[----:B------:R-:W-:Y:S01]  /*3400*/  FFMA.FTZ R201, R205, UR6, -R178 ;  /* 0x00000006cdc97c23 */ /* 0x000fe200080108b2 */
[----:B------:R-:W-:Y:S01]  /*3410*/  @!P1 PRMT R24, RZ, 0x654, R24 ;  /* 0x00000654ff189816 */ /* 0x000fe20000000018 */
[--C-:B------:R-:W-:Y:S01]  /*3420*/  FFMA.FTZ R203, R204, UR6, -R177.reuse ;  /* 0x00000006cccb7c23 */ /* 0x100fe200080108b1 */
[--C-:B------:R-:W-:Y:S01]  /*3430*/  FFMA.FTZ R204, R208, UR6, -R177.reuse ;  /* 0x00000006d0cc7c23 */ /* 0x100fe200080108b1 */
[--C-:B------:R-:W-:Y:S01]  /*3440*/  FFMA.FTZ R205, R210, UR6, -R177.reuse ;  /* 0x00000006d2cd7c23 */ /* 0x100fe200080108b1 */
[----:B------:R2:W-:Y:S01]  /*3450*/  @!P1 SYNCS.ARRIVE.TRANS64.RED.A1T0 RZ, [R24+URZ], RZ ;  /* 0x000000ff18ff99a7 */ /* 0x0005e2000810043f */
[----:B------:R-:W3:Y:S01]  /*3460*/  MUFU.EX2 R23, R23 ;  /* 0x0000001700177308 */ /* 0x000ee20000000800 */
[----:B-1----:R-:W-:Y:S01]  /*3470*/  F2FP.BF16.F32.PACK_AB R152, R21, R20 ;  /* 0x000000141598723e */ /* 0x002fe200000010ff */
[--C-:B------:R-:W-:Y:S01]  /*3480*/  FFMA.FTZ R206, R206, UR6, -R177.reuse ;  /* 0x00000006cece7c23 */ /* 0x100fe200080108b1 */
        /* <DEDUP_REMOVED lines=8> */
[--C-:B------:R-:W-:Y:S01]  /*3510*/  FFMA.FTZ R182, R169, UR6, -R178.reuse ;  /* 0x00000006a9b67c23 */ /* 0x100fe200080108b2 */
[--C-:B------:R-:W-:Y:S01]  /*3520*/  FFMA.FTZ R169, R185, UR6, -R178.reuse ;  /* 0x00000006b9a97c23 */ /* 0x100fe200080108b2 */
[--C-:B------:R-:W-:Y:S01]  /*3530*/  FFMA.FTZ R183, R168, UR6, -R177.reuse ;  /* 0x00000006a8b77c23 */ /* 0x100fe200080108b1 */
[--C-:B------:R-:W-:Y:S01]  /*3540*/  FFMA.FTZ R167, R167, UR6, -R178.reuse ;  /* 0x00000006a7a77c23 */ /* 0x100fe200080108b2 */
[--C-:B------:R-:W-:Y:S01]  /*3550*/  FFMA.FTZ R212, R187, UR6, -R178.reuse ;  /* 0x00000006bbd47c23 */ /* 0x100fe200080108b2 */
[----:B------:R-:W1:Y:S01]  /*3560*/  MUFU.EX2 R159, R159 ;  /* 0x0000009f009f7308 */ /* 0x000e620000000800 */
[----:B---3--:R-:W-:Y:S01]  /*3570*/  F2FP.BF16.F32.PACK_AB R154, R23, R22 ;  /* 0x00000016179a723e */ /* 0x008fe200000010ff */
        /* <DEDUP_REMOVED lines=10> */
[----:B------:R-:W-:Y:S01]  /*3620*/  FFMA.FTZ R162, R162, UR6, -R178 ;  /* 0x00000006a2a27c23 */ /* 0x000fe200080108b2 */
[----:B------:R-:W-:Y:S01]  /*3630*/  FFMA.FTZ R175, R176, UR6, -R177 ;  /* 0x00000006b0af7c23 */ /* 0x000fe200080108b1 */
[----:B------:R-:W-:Y:S01]  /*3640*/  FADD.FTZ R21, R20, R21 ;  /* 0x0000001514157221 */ /* 0x000fe20000010000 */
[----:B------:R-:W-:Y:S01]  /*3650*/  @!P1 VIADD R160, R160, 0x32460 ;  /* 0x00032460a0a09836 */ /* 0x000fe20000000000 */
[----:B------:R-:W3:Y:S01]  /*3660*/  MUFU.EX2 R161, R161 ;  /* 0x000000a100a17308 */ /* 0x000ee20000000800 */
[----:B-1----:R-:W-:Y:S01]  /*3670*/  F2FP.BF16.F32.PACK_AB R153, R159, R156 ;  /* 0x0000009c9f99723e */ /* 0x002fe200000010ff */
[----:B------:R-:W-:Y:S01]  /*3680*/  FADD.FTZ R159, R156, R159 ;  /* 0x0000009f9c9f7221 */ /* 0x000fe20000010000 */
[----:B------:R-:W-:Y:S01]  /*3690*/  FADD.FTZ R22, R22, R21 ;  /* 0x0000001516167221 */ /* 0x000fe20000010000 */
[----:B------:R-:W-:-:S03]  /*36a0*/  @!P1 PRMT R160, RZ, 0x654, R160 ;  /* 0x00000654ffa09816 */ /* 0x000fc600000000a0 */
[----:B------:R-:W-:Y:S01]  /*36b0*/  FADD.FTZ R23, R23, R22 ;  /* 0x0000001617177221 */ /* 0x000fe20000010000 */
[----:B------:R-:W-:Y:S08]  /*36c0*/  MUFU.EX2 R184, R184 ;  /* 0x000000b800b87308 */ /* 0x000ff00000000800 */
[----:B------:R-:W1:Y:S01]  /*36d0*/  MUFU.EX2 R191, R191 ;  /* 0x000000bf00bf7308 */ /* 0x000e620000000800 */
[----:B---3--:R-:W-:Y:S01]  /*36e0*/  F2FP.BF16.F32.PACK_AB R155, R161, R158 ;  /* 0x0000009ea19b723e */ /* 0x008fe200000010ff */
[----:B------:R0:W-:Y:S01]  /*36f0*/  BAR.SYNC.DEFER_BLOCKING R15, 0x100 ;  /* 0x0004000f0000751d */ /* 0x0001e20000010000 */
[----:B------:R-:W-:-:S04]  /*3700*/  FADD.FTZ R158, R158, R159 ;  /* 0x0000009f9e9e7221 */ /* 0x000fc80000010000 */
[----:B------:R-:W-:Y:S01]  /*3710*/  FADD.FTZ R161, R161, R158 ;  /* 0x0000009ea1a17221 */ /* 0x000fe20000010000 */
[----:B------:R-:W-:Y:S08]  /*3720*/  MUFU.EX2 R186, R186 ;  /* 0x000000ba00ba7308 */ /* 0x000ff00000000800 */
[----:B------:R-:W-:Y:S08]  /*3730*/  MUFU.EX2 R193, R193 ;  /* 0x000000c100c17308 */ /* 0x000ff00000000800 */
[----:B------:R-:W-:Y:S01]  /*3740*/  MUFU.EX2 R192, R192 ;  /* 0x000000c000c07308 */ /* 0x000fe20000000800 */
[----:B--2---:R-:W-:-:S06]  /*3750*/  WARPGROUP.ARRIVE ;  /* 0x00000000000079c5 */ /* 0x004fcc0000000000 */
[----:B------:R-:W-:Y:S01]  /*3760*/  HGMMA.64x256x16.F32.BF16 R24, R152, gdesc[UR8].tnspB, RZ, !UPT, gsb0 ;  /* 0x43e0000898187df0 */ /* 0x000fe2000c0018ff */
[----:B------:R-:W2:Y:S01]  /*3770*/  MUFU.EX2 R195, R195 ;  /* 0x000000c300c37308 */ /* 0x000ea20000000800 */
[----:B------:R-:W-:Y:S01]  /*3780*/  UIADD3 UR10, UR7, 0x80, URZ ;  /* 0x00000080070a7890 */ /* 0x000fe2000fffe03f */
[----:B------:R-:W-:-:S06]  /*3790*/  UMOV UR11, 0x40000040 ;  /* 0x40000040000b7882 */ /* 0x000fcc0000000000 */
[----:B------:R-:W-:Y:S08]  /*37a0*/  MUFU.EX2 R194, R194 ;  /* 0x000000c200c27308 */ /* 0x000ff00000000800 */
[----:B------:R-:W3:Y:S08]  /*37b0*/  MUFU.EX2 R197, R197 ;  /* 0x000000c500c57308 */ /* 0x000ef00000000800 */
[----:B------:R-:W-:Y:S08]  /*37c0*/  MUFU.EX2 R198, R198 ;  /* 0x000000c600c67308 */ /* 0x000ff00000000800 */
[----:B------:R-:W4:Y:S08]  /*37d0*/  MUFU.EX2 R199, R199 ;  /* 0x000000c700c77308 */ /* 0x000f300000000800 */
[----:B------:R-:W-:Y:S08]  /*37e0*/  MUFU.EX2 R200, R200 ;  /* 0x000000c800c87308 */ /* 0x000ff00000000800 */
[----:B------:R-:W-:Y:S08]  /*37f0*/  MUFU.EX2 R201, R201 ;  /* 0x000000c900c97308 */ /* 0x000ff00000000800 */
[----:B------:R-:W-:Y:S08]  /*3800*/  MUFU.EX2 R203, R203 ;  /* 0x000000cb00cb7308 */ /* 0x000ff00000000800 */
[----:B------:R-:W5:Y:S08]  /*3810*/  MUFU.EX2 R204, R204 ;  /* 0x000000cc00cc7308 */ /* 0x000f700000000800 */
[----:B------:R-:W-:Y:S08]  /*3820*/  MUFU.EX2 R205, R205 ;  /* 0x000000cd00cd7308 */ /* 0x000ff00000000800 */
[----:B------:R-:W0:Y:S08]  /*3830*/  MUFU.EX2 R206, R206 ;  /* 0x000000ce00ce7308 */ /* 0x000e300000000800 */
[----:B------:R-:W-:Y:S08]  /*3840*/  MUFU.EX2 R179, R179 ;  /* 0x000000b300b37308 */ /* 0x000ff00000000800 */
[----:B------:R-:W0:Y:S08]  /*3850*/  MUFU.EX2 R208, R208 ;  /* 0x000000d000d07308 */ /* 0x000e300000000800 */
[----:B------:R-:W-:Y:S08]  /*3860*/  MUFU.EX2 R165, R165 ;  /* 0x000000a500a57308 */ /* 0x000ff00000000800 */
[----:B------:R-:W-:Y:S08]  /*3870*/  MUFU.EX2 R210, R210 ;  /* 0x000000d200d27308 */ /* 0x000ff00000000800 */
[----:B------:R-:W-:Y:S08]  /*3880*/  MUFU.EX2 R163, R163 ;  /* 0x000000a300a37308 */ /* 0x000ff00000000800 */
[----:B------:R-:W0:Y:S08]  /*3890*/  MUFU.EX2 R164, R164 ;  /* 0x000000a400a47308 */ /* 0x000e300000000800 */
        /* <DEDUP_REMOVED lines=16> */
[----:B------:R-:W-:Y:S01]  /*39a0*/  MUFU.EX2 R174, R174 ;  /* 0x000000ae00ae7308 */ /* 0x000fe20000000800 */
[----:B------:R-:W-:-:S02]  /*39b0*/  WARPGROUP.DEPBAR.LE gsb0, 0x0 ;  /* 0x00008000000079c5 */ /* 0x000fc40000010000 */
[----:B-1----:R-:W-:-:S05]  /*39c0*/  F2FP.BF16.F32.PACK_AB R152, R191, R184 ;  /* 0x000000b8bf98723e */ /* 0x002fca00000010ff */
[----:B------:R-:W1:Y:S01]  /*39d0*/  MUFU.EX2 R175, R175 ;  /* 0x000000af00af7308 */ /* 0x000e620000000800 */
[----:B--2---:R-:W-:Y:S01]  /*39e0*/  F2FP.BF16.F32.PACK_AB R153, R195, R192 ;  /* 0x000000c0c399723e */ /* 0x004fe200000010ff */
[----:B------:R-:W-:Y:S01]  /*39f0*/  FADD.FTZ R184, R184, R23 ;  /* 0x00000017b8b87221 */ /* 0x000fe20000010000 */
[----:B------:R-:W-:Y:S01]  /*3a00*/  F2FP.BF16.F32.PACK_AB R154, R193, R186 ;  /* 0x000000bac19a723e */ /* 0x000fe200000010ff */
[----:B------:R-:W-:Y:S01]  /*3a10*/  FADD.FTZ R192, R192, R161 ;  /* 0x000000a1c0c07221 */ /* 0x000fe20000010000 */
[----:B---3--:R-:W-:Y:S01]  /*3a20*/  F2FP.BF16.F32.PACK_AB R155, R197, R194 ;  /* 0x000000c2c59b723e */ /* 0x008fe200000010ff */
[----:B------:R-:W-:Y:S02]  /*3a30*/  FADD.FTZ R191, R191, R184 ;  /* 0x000000b8bfbf7221 */ /* 0x000fe40000010000 */
[----:B------:R-:W-:Y:S01]  /*3a40*/  FADD.FTZ R195, R195, R192 ;  /* 0x000000c0c3c37221 */ /* 0x000fe20000010000 */
[----:B------:R-:W-:Y:S01]  /*3a50*/  WARPGROUP.ARRIVE ;  /* 0x00000000000079c5 */ /* 0x000fe20000000000 */
[----:B------:R-:W-:-:S02]  /*3a60*/  FADD.FTZ R186, R186, R191 ;  /* 0x000000bfbaba7221 */ /* 0x000fc40000010000 */
[----:B------:R-:W-:Y:S02]  /*3a70*/  FADD.FTZ R194, R194, R195 ;  /* 0x000000c3c2c27221 */ /* 0x000fe40000010000 */
[----:B------:R-:W-:Y:S01]  /*3a80*/  FADD.FTZ R193, R193, R186 ;  /* 0x000000bac1c17221 */ /* 0x000fe20000010000 */
[----:B------:R-:W-:Y:S01]  /*3a90*/  HGMMA.64x256x16.F32.BF16 R24, R152, gdesc[UR8].tnspB, R24, gsb0 ;  /* 0x43e0000898187df0 */ /* 0x000fe20008001818 */
[----:B------:R-:W-:Y:S01]  /*3aa0*/  UIADD3 UR10, UR7, 0x100, URZ ;  /* 0x00000100070a7890 */ /* 0x000fe2000fffe03f */
[----:B------:R-:W-:Y:S01]  /*3ab0*/  FADD.FTZ R194, R197, R194 ;  /* 0x000000c2c5c27221 */ /* 0x000fe20000010000 */
[----:B------:R-:W-:Y:S01]  /*3ac0*/  UMOV UR11, 0x40000040 ;  /* 0x40000040000b7882 */ /* 0x000fe20000000000 */
[----:B------:R-:W-:Y:S02]  /*3ad0*/  WARPGROUP.DEPBAR.LE gsb0, 0x0 ;  /* 0x00008000000079c5 */ /* 0x000fe40000010000 */
[----:B----4-:R-:W-:Y:S01]  /*3ae0*/  F2FP.BF16.F32.PACK_AB R152, R199, R198 ;  /* 0x000000c6c798723e */ /* 0x010fe200000010ff */
[----:B------:R-:W-:Y:S01]  /*3af0*/  FADD.FTZ R198, R198, R193 ;  /* 0x000000c1c6c67221 */ /* 0x000fe20000010000 */
[----:B-----5:R-:W-:Y:S01]  /*3b00*/  F2FP.BF16.F32.PACK_AB R153, R204, R203 ;  /* 0x000000cbcc99723e */ /* 0x020fe200000010ff */
[----:B------:R-:W-:Y:S01]  /*3b10*/  FADD.FTZ R203, R203, R194 ;  /* 0x000000c2cbcb7221 */ /* 0x000fe20000010000 */
[----:B------:R-:W-:Y:S01]  /*3b20*/  F2FP.BF16.F32.PACK_AB R154, R201, R200 ;  /* 0x000000c8c99a723e */ /* 0x000fe200000010ff */
[----:B------:R-:W-:Y:S01]  /*3b30*/  FADD.FTZ R199, R199, R198 ;  /* 0x000000c6c7c77221 */ /* 0x000fe20000010000 */
[----:B0-----:R-:W-:Y:S01]  /*3b40*/  F2FP.BF16.F32.PACK_AB R155, R206, R205 ;  /* 0x000000cdce9b723e */ /* 0x001fe200000010ff */
[----:B------:R-:W-:-:S02]  /*3b50*/  FADD.FTZ R204, R204, R203 ;  /* 0x000000cbcccc7221 */ /* 0x000fc40000010000 */
[----:B------:R-:W-:Y:S01]  /*3b60*/  FADD.FTZ R200, R200, R199 ;  /* 0x000000c7c8c87221 */ /* 0x000fe20000010000 */
[----:B------:R-:W-:Y:S01]  /*3b70*/  WARPGROUP.ARRIVE ;  /* 0x00000000000079c5 */ /* 0x000fe20000000000 */
[----:B------:R-:W-:Y:S02]  /*3b80*/  FADD.FTZ R205, R205, R204 ;  /* 0x000000cccdcd7221 */ /* 0x000fe40000010000 */
[----:B------:R-:W-:Y:S02]  /*3b90*/  FADD.FTZ R200, R201, R200 ;  /* 0x000000c8c9c87221 */ /* 0x000fe40000010000 */
[----:B------:R-:W-:-:S07]  /*3ba0*/  FADD.FTZ R206, R206, R205 ;  /* 0x000000cdcece7221 */ /* 0x000fce0000010000 */
[----:B------:R-:W-:Y:S01]  /*3bb0*/  HGMMA.64x256x16.F32.BF16 R24, R152, gdesc[UR8].tnspB, R24, gsb0 ;  /* 0x43e0000898187df0 */ /* 0x000fe20008001818 */
[----:B------:R-:W-:Y:S01]  /*3bc0*/  UIADD3 UR10, UR7, 0x180, URZ ;  /* 0x00000180070a7890 */ /* 0x000fe2000fffe03f */
[----:B------:R-:W-:Y:S01]  /*3bd0*/  UMOV UR11, 0x40000040 ;  /* 0x40000040000b7882 */ /* 0x000fe20000000000 */
[----:B------:R-:W-:Y:S02]  /*3be0*/  WARPGROUP.DEPBAR.LE gsb0, 0x0 ;  /* 0x00008000000079c5 */ /* 0x000fe40000010000 */
[----:B------:R-:W-:Y:S01]  /*3bf0*/  F2FP.BF16.F32.PACK_AB R152, R208, R179 ;  /* 0x000000b3d098723e */ /* 0x000fe200000010ff */
[----:B------:R-:W-:Y:S01]  /*3c00*/  FADD.FTZ R179, R179, R200 ;  /* 0x000000c8b3b37221 */ /* 0x000fe20000010000 */
[----:B------:R-:W-:Y:S01]  /*3c10*/  F2FP.BF16.F32.PACK_AB R153, R164, R163 ;  /* 0x000000a3a499723e */ /* 0x000fe200000010ff */
[----:B------:R-:W-:Y:S01]  /*3c20*/  FADD.FTZ R163, R163, R206 ;  /* 0x000000cea3a37221 */ /* 0x000fe20000010000 */
[----:B------:R-:W-:Y:S01]  /*3c30*/  F2FP.BF16.F32.PACK_AB R154, R210, R165 ;  /* 0x000000a5d29a723e */ /* 0x000fe200000010ff */
[----:B------:R-:W-:Y:S01]  /*3c40*/  FADD.FTZ R208, R208, R179 ;  /* 0x000000b3d0d07221 */ /* 0x000fe20000010000 */
[----:B------:R-:W-:Y:S01]  /*3c50*/  F2FP.BF16.F32.PACK_AB R155, R181, R180 ;  /* 0x000000b4b59b723e */ /* 0x000fe200000010ff */
[----:B------:R-:W-:-:S02]  /*3c60*/  FADD.FTZ R163, R164, R163 ;  /* 0x000000a3a4a37221 */ /* 0x000fc40000010000 */
[----:B------:R-:W-:Y:S01]  /*3c70*/  FADD.FTZ R165, R165, R208 ;  /* 0x000000d0a5a57221 */ /* 0x000fe20000010000 */
[----:B------:R-:W-:Y:S01]  /*3c80*/  WARPGROUP.ARRIVE ;  /* 0x00000000000079c5 */ /* 0x000fe20000000000 */
[----:B------:R-:W-:Y:S02]  /*3c90*/  FADD.FTZ R180, R180, R163 ;  /* 0x000000a3b4b47221 */ /* 0x000fe40000010000 */
[----:B------:R-:W-:Y:S02]  /*3ca0*/  FADD.FTZ R210, R210, R165 ;  /* 0x000000a5d2d27221 */ /* 0x000fe40000010000 */
[----:B------:R-:W-:-:S08]  /*3cb0*/  FADD.FTZ R181, R181, R180 ;  /* 0x000000b4b5b57221 */ /* 0x000fd00000010000 */
        /* <DEDUP_REMOVED lines=19> */
[----:B------:R-:W-:Y:S01]  /*3df0*/  R2UR UR7, R17 ;  /* 0x00000000110772ca */ /* 0x000fe200000e0000 */
[----:B------:R-:W-:-:S12]  /*3e00*/  UMOV UR11, 0x40000040 ;  /* 0x40000040000b7882 */ /* 0x000fd80000000000 */
[----:B------:R-:W-:-:S06]  /*3e10*/  UISETP.GE.AND UP0, UPT, UR60, UR7, UPT ;  /* 0x000000073c00728c */ /* 0x000fcc000bf06270 */
[----:B------:R-:W-:Y:S01]  /*3e20*/  PLOP3.LUT P2, PT, PT, PT, UP0, 0x80, 0x0 ;  /* 0x000000000000781c */ /* 0x000fe20003f4f008 */
[----:B------:R-:W-:Y:S02]  /*3e30*/  WARPGROUP.DEPBAR.LE gsb0, 0x0 ;  /* 0x00008000000079c5 */ /* 0x000fe40000010000 */
[----:B------:R-:W-:Y:S01]  /*3e40*/  F2FP.BF16.F32.PACK_AB R152, R187, R162 ;  /* 0x000000a2bb98723e */ /* 0x000fe200000010ff */
[----:B------:R-:W-:Y:S01]  /*3e50*/  FADD.FTZ R162, R162, R169 ;  /* 0x000000a9a2a27221 */ /* 0x000fe20000010000 */
[----:B------:R-:W-:Y:S01]  /*3e60*/  F2FP.BF16.F32.PACK_AB R153, R173, R172 ;  /* 0x000000acad99723e */ /* 0x000fe200000010ff */
[----:B------:R-:W-:Y:S01]  /*3e70*/  FADD.FTZ R172, R172, R185 ;  /* 0x000000b9acac7221 */ /* 0x000fe20000010000 */
[----:B------:R-:W-:Y:S01]  /*3e80*/  F2FP.BF16.F32.PACK_AB R154, R171, R170 ;  /* 0x000000aaab9a723e */ /* 0x000fe200000010ff */
[----:B------:R-:W-:Y:S01]  /*3e90*/  FADD.FTZ R187, R187, R162 ;  /* 0x000000a2bbbb7221 */ /* 0x000fe20000010000 */
[----:B-1----:R-:W-:Y:S01]  /*3ea0*/  F2FP.BF16.F32.PACK_AB R155, R175, R174 ;  /* 0x000000aeaf9b723e */ /* 0x002fe200000010ff */
[----:B------:R-:W-:-:S02]  /*3eb0*/  FADD.FTZ R173, R173, R172 ;  /* 0x000000acadad7221 */ /* 0x000fc40000010000 */
[----:B------:R-:W-:Y:S01]  /*3ec0*/  FADD.FTZ R20, R170, R187 ;  /* 0x000000bbaa147221 */ /* 0x000fe20000010000 */
[----:B------:R-:W-:Y:S01]  /*3ed0*/  WARPGROUP.ARRIVE ;  /* 0x00000000000079c5 */ /* 0x000fe20000000000 */
[----:B------:R-:W-:Y:S02]  /*3ee0*/  FADD.FTZ R174, R174, R173 ;  /* 0x000000adaeae7221 */ /* 0x000fe40000010000 */
[----:B------:R-:W-:Y:S02]  /*3ef0*/  FADD.FTZ R20, R171, R20 ;  /* 0x00000014ab147221 */ /* 0x000fe40000010000 */
[----:B------:R-:W-:Y:S01]  /*3f00*/  FADD.FTZ R21, R175, R174 ;  /* 0x000000aeaf157221 */ /* 0x000fe20000010000 */
[----:B------:R-:W-:Y:S03]  /*3f10*/  HGMMA.64x256x16.F32.BF16 R24, R152, gdesc[UR8].tnspB, R24, gsb0 ;  /* 0x43e0000898187df0 */ /* 0x000fe60008001818 */
[----:B------:R-:W-:-:S02]  /*3f20*/  WARPGROUP.DEPBAR.LE gsb0, 0x0 ;  /* 0x00008000000079c5 */ /* 0x000fc40000010000 */
[----:B------:R0:W-:Y:S01]  /*3f30*/  @!P1 SYNCS.ARRIVE.TRANS64.RED.A1T0 RZ, [R160+URZ], RZ ;  /* 0x000000ffa0ff99a7 */ /* 0x0001e2000810043f */
[----:B------:R-:W-:Y:S05]  /*3f40*/  @!P2 BRA `(.L_x_187) ;  /* 0x0000002800d0a947 */ /* 0x000fea0003800000 */
[----:B------:R-:W-:Y:S01]  /*3f50*/  UMOV UR6, URZ ;  /* 0x0000003f00067c82 */ /* 0x000fe20008000000 */
[----:B------:R-:W-:Y:S01]  /*3f60*/  IMAD.MOV.U32 R23, RZ, RZ, R196 ;  /* 0x000000ffff177224 */ /* 0x000fe200078e00c4 */
[----:B------:R-:W-:Y:S01]  /*3f70*/  MOV R203, UR60 ;  /* 0x0000003c00cb7c02 */ /* 0x000fe20008000f00 */
[----:B------:R-:W-:Y:S01]  /*3f80*/  IMAD.MOV.U32 R22, RZ, RZ, R189 ;  /* 0x000000ffff167224 */ /* 0x000fe200078e00bd */
[----:B------:R-:W-:Y:S01]  /*3f90*/  UMOV UR60, URZ ;  /* 0x0000003f003c7c82 */ /* 0x000fe20008000000 */
[----:B------:R-:W-:Y:S01]  /*3fa0*/  IMAD.U32 R204, RZ, RZ, UR6 ;  /* 0x00000006ffcc7e24 */ /* 0x000fe2000f8e00ff */
[----:B------:R-:W-:-:S06]  /*3fb0*/  ULDC UR61, c[0x0][0xad0] ;  /* 0x0002b400003d7ab9 */ /* 0x000fcc0000000800 */
.L_x_196:
[----:B------:R-:W-:Y:S01]  /*3fc0*/  R2UR UR6, R203 ;  /* 0x00000000cb0672ca */ /* 0x000fe200000e0000 */
[----:B------:R-:W-:Y:S01]  /*3fd0*/  UIADD3 UR60, UR60, 0x1, URZ ;  /* 0x000000013c3c7890 */ /* 0x000fe2000fffe03f */
[----:B------:R-:W-:Y:S02]  /*3fe0*/  R2UR UR7, R204 ;  /* 0x00000000cc0772ca */ /* 0x000fe400000e0000 */
[----:B------:R-:W-:Y:S01]  /*3ff0*/  R2UR UR10, R17 ;  /* 0x00000000110a72ca */ /* 0x000fe200000e0000 */
[----:B------:R-:W-:-:S04]  /*4000*/  UISETP.NE.AND UP0, UPT, UR60, 0x2, UPT ;  /* 0x000000023c00788c */ /* 0x000fc8000bf05270 */
[----:B------:R-:W-:-:S04]  /*4010*/  USEL UR60, UR60, URZ, UP0 ;  /* 0x0000003f3c3c7287 */ /* 0x000fc80008000000 */
[----:B------:R-:W-:Y:S01]  /*4020*/  IMAD.U32 R152, RZ, RZ, UR6 ;  /* 0x00000006ff987e24 */ /* 0x000fe2000f8e00ff */
[----:B------:R-:W-:-:S04]  /*4030*/  UIADD3 UR6, UR6, -0x1, URZ ;  /* 0xffffffff06067890 */ /* 0x000fc8000fffe03f */
[----:B------:R-:W-:Y:S02]  /*4040*/  ISETP.GT.AND P2, PT, R152, UR10, PT ;  /* 0x0000000a98007c0c */ /* 0x000fe4000bf44270 */
[----:B------:R-:W-:Y:S01]  /*4050*/  IMAD.U32 R203, RZ, RZ, UR6 ;  /* 0x00000006ffcb7e24 */ /* 0x000fe2000f8e00ff */
[----:B------:R-:W-:-:S04]  /*4060*/  USEL UR6, URZ, 0x1, UP0 ;  /* 0x000000013f067887 */ /* 0x000fc80008000000 */
[----:B------:R-:W-:-:S06]  /*4070*/  ULOP3.LUT UR7, UR7, UR6, URZ, 0x3c, !UPT ;  /* 0x0000000607077292 */ /* 0x000fcc000f8e3c3f */
[----:B------:R-:W-:Y:S01]  /*4080*/  IMAD.U32 R204, RZ, RZ, UR7 ;  /* 0x00000007ffcc7e24 */ /* 0x000fe2000f8e00ff */
[----:B-1----:R-:W-:Y:S06]  /*4090*/  @!P0 BRA `(.L_x_188) ;  /* 0x0000000000048947 */ /* 0x002fec0003800000 */
[----:B------:R-:W-:Y:S01]  /*40a0*/  BPT.TRAP 0x1 ;  /* 0x000000040000795c */ /* 0x000fe20000300000 */
.L_x_188:
[----:B------:R-:W-:Y:S02]  /*40b0*/  R2UR UR6, R16 ;  /* 0x00000000100672ca */ /* 0x000fe400000e0000 */
[----:B------:R-:W-:-:S11]  /*40c0*/  R2UR UR7, R204 ;  /* 0x00000000cc0772ca */ /* 0x000fd600000e0000 */
[----:B------:R-:W-:Y:S02]  /*40d0*/  ULEA UR6, UR60, UR6, 0x3 ;  /* 0x000000063c067291 */ /* 0x000fe4000f8e183f */
[----:B------:R-:W-:-:S04]  /*40e0*/  IMAD.U32 R200, RZ, RZ, UR7 ;  /* 0x00000007ffc87e24 */ /* 0x000fc8000f8e00ff */
[----:B------:R-:W-:Y:S01]  /*40f0*/  IMAD.U32 R212, RZ, RZ, UR6 ;  /* 0x00000006ffd47e24 */ /* 0x000fe2000f8e00ff */
[----:B------:R-:W-:-:S04]  /*4100*/  SHF.L.U32 R200, R200, 0x1f, RZ ;  /* 0x0000001fc8c87819 */ /* 0x000fc800000006ff */
[----:B------:R1:W2:Y:S01]  /*4110*/  SYNCS.PHASECHK.TRANS64.TRYWAIT P3, [UR6+0x32430], R200 ;  /* 0x032430c8ff0075a7 */ /* 0x0002a20008060146 */
[----:B------:R-:W-:Y:S05]  /*4120*/  @!P0 BRA `(.L_x_189) ;  /* 0x0000000000048947 */ /* 0x000fea0003800000 */
[----:B------:R-:W-:Y:S01]  /*4130*/  BPT.TRAP 0x1 ;  /* 0x000000040000795c */ /* 0x000fe20000300000 */
.L_x_189:
[----:B--2---:R-:W-:Y:S05]  /*4140*/  @P3 BRA `(.L_x_190) ;  /* 0x00000000000c3947 */ /* 0x004fea0003800000 */
[----:B------:R-:W-:-:S13]  /*4150*/  R2UR UR6, R212 ;  /* 0x00000000d40672ca */ /* 0x000fda00000e0000 */
[----:B------:R-:W2:Y:S02]  /*4160*/  SYNCS.PHASECHK.TRANS64.TRYWAIT P3, [UR6+0x32430], R200 ;  /* 0x032430c8ff0075a7 */ /* 0x000ea40008060146 */
[----:B--2---:R-:W-:Y:S05]  /*4170*/  @!P3 BRA `(.L_x_191) ;  /* 0x000000a40078b947 */ /* 0x004fea0003800000 */
.L_x_190:
[----:B------:R-:W-:Y:S01]  /*4180*/  R2UR UR6, R0 ;  /* 0x00000000000672ca */ /* 0x000fe200000e0000 */
[----:B0-2---:R-:W-:Y:S01]  /*4190*/  WARPGROUP.ARRIVE ;  /* 0x00000000000079c5 */ /* 0x005fe20000000000 */
[----:B------:R-:W-:Y:S01]  /*41a0*/  MOV R201, UR21 ;  /* 0x0000001500c97c02 */ /* 0x000fe20008000f00 */
[----:B------:R-:W-:Y:S01]  /*41b0*/  UMOV UR23, 0x40000040 ;  /* 0x4000004000177882 */ /* 0x000fe20000000000 */
[----:B------:R-:W-:Y:S01]  /*41c0*/  MOV R205, UR20 ;  /* 0x0000001400cd7c02 */ /* 0x000fe20008000f00 */
[----:B------:R-:W-:Y:S01]  /*41d0*/  UMOV UR19, 0x40000040 ;  /* 0x4000004000137882 */ /* 0x000fe20000000000 */
[----:B------:R-:W-:Y:S01]  /*41e0*/  R2UR UR20, R2 ;  /* 0x00000000021472ca */ /* 0x000fe200000e0000 */
[----:B------:R-:W-:Y:S01]  /*41f0*/  UMOV UR15, 0x40000040 ;  /* 0x40000040000f7882 */ /* 0x000fe20000000000 */
[----:B------:R-:W-:Y:S01]  /*4200*/  R2UR UR21, R3 ;  /* 0x00000000031572ca */ /* 0x000fe200000e0000 */
[----:B------:R-:W-:Y:S01]  /*4210*/  UMOV UR11, 0x40000040 ;  /* 0x40000040000b7882 */ /* 0x000fe20000000000 */
[----:B------:R-:W-:-:S02]  /*4220*/  MOV R206, UR17 ;  /* 0x0000001100ce7c02 */ /* 0x000fc40008000f00 */
[----:B------:R-:W-:Y:S01]  /*4230*/  MOV R207, UR16 ;  /* 0x0000001000cf7c02 */ /* 0x000fe20008000f00 */
[----:B------:R-:W-:Y:S01]  /*4240*/  UIMAD UR6, UR60, 0x300, UR6 ;  /* 0x000003003c0678a4 */ /* 0x000fe2000f8e0206 */
[----:B------:R-:W-:Y:S02]  /*4250*/  R2UR UR16, R4 ;  /* 0x00000000041072ca */ /* 0x000fe400000e0000 */
[----:B------:R-:W-:Y:S01]  /*4260*/  R2UR UR17, R5 ;  /* 0x00000000051172ca */ /* 0x000fe200000e0000 */
[----:B------:R-:W-:Y:S01]  /*4270*/  UIADD3 UR7, UR6, 0x2, URZ ;  /* 0x0000000206077890 */ /* 0x000fe2000fffe03f */
[----:B------:R-:W-:Y:S02]  /*4280*/  MOV R208, UR13 ;  /* 0x0000000d00d07c02 */ /* 0x000fe40008000f00 */
[----:B------:R-:W-:Y:S01]  /*4290*/  UMOV UR22, UR6 ;  /* 0x0000000600167c82 */ /* 0x000fe20008000000 */
[----:B------:R-:W-:Y:S01]  /*42a0*/  MOV R209, UR12 ;  /* 0x0000000c00d17c02 */ /* 0x000fe20008000f00 */
[----:B------:R-:W-:Y:S01]  /*42b0*/  HGMMA.64x96x16.F32.BF16 R152, gdesc[UR20], RZ, !UPT, gsb0 ;  /* 0x01600000149879f0 */ /* 0x000fe2000c0018ff */
[----:B------:R-:W-:Y:S01]  /*42c0*/  R2UR UR12, R6 ;  /* 0x00000000060c72ca */ /* 0x000fe200000e0000 */
[----:B------:R-:W-:Y:S01]  /*42d0*/  UMOV UR18, UR7 ;  /* 0x0000000700127c82 */ /* 0x000fe20008000000 */
[----:B------:R-:W-:Y:S01]  /*42e0*/  R2UR UR13, R7 ;  /* 0x00000000070d72ca */ /* 0x000fe200000e0000 */
[----:B------:R-:W-:Y:S01]  /*42f0*/  UIADD3 UR7, UR6, 0x4, URZ ;  /* 0x0000000406077890 */ /* 0x000fe2000fffe03f */
[----:B------:R-:W-:Y:S01]  /*4300*/  MOV R210, UR9 ;  /* 0x0000000900d27c02 */ /* 0x000fe20008000f00 */
[----:B------:R-:W-:Y:S01]  /*4310*/  UIADD3 UR6, UR6, 0x6, URZ ;  /* 0x0000000606067890 */ /* 0x000fe2000fffe03f */
[----:B------:R-:W-:-:S02]  /*4320*/  MOV R211, UR8 ;  /* 0x0000000800d37c02 */ /* 0x000fc40008000f00 */
[----:B------:R-:W-:Y:S02]  /*4330*/  R2UR UR8, R8 ;  /* 0x00000000080872ca */ /* 0x000fe400000e0000 */
[----:B------:R-:W-:Y:S01]  /*4340*/  UMOV UR14, UR7 ;  /* 0x00000007000e7c82 */ /* 0x000fe20008000000 */
[----:B------:R-:W-:Y:S01]  /*4350*/  R2UR UR9, R9 ;  /* 0x00000000090972ca */ /* 0x000fe200000e0000 */
[----:B------:R-:W-:Y:S01]  /*4360*/  UMOV UR10, UR6 ;  /* 0x00000006000a7c82 */ /* 0x000fe20008000000 */
[----:B------:R-:W-:Y:S02]  /*4370*/  R2UR UR21, R201 ;  /* 0x00000000c91572ca */ /* 0x000fe400000e0000 */
[----:B------:R-:W-:Y:S01]  /*4380*/  R2UR UR20, R205 ;  /* 0x00000000cd1472ca */ /* 0x000fe200000e0000 */
[----:B------:R-:W-:Y:S02]  /*4390*/  WARPGROUP.DEPBAR.LE gsb0, 0x0 ;  /* 0x00008000000079c5 */ /* 0x000fe40000010000 */
[----:B------:R-:W-:-:S06]  /*43a0*/  WARPGROUP.ARRIVE ;  /* 0x00000000000079c5 */ /* 0x000fcc0000000000 */
[----:B------:R-:W-:Y:S01]  /*43b0*/  HGMMA.64x96x16.F32.BF16 R152, gdesc[UR16], R152, gsb0 ;  /* 0x01600000109879f0 */ /* 0x000fe20008001898 */
        /* <DEDUP_REMOVED lines=13> */
[----:B------:R-:W-:-:S12]  /*4490*/  @!P0 BRA `(.L_x_192) ;  /* 0x0000000000048947 */ /* 0x000fd80003800000 */
[----:B------:R-:W-:Y:S01]  /*44a0*/  BPT.TRAP 0x1 ;  /* 0x000000040000795c */ /* 0x000fe20000300000 */
.L_x_192:
[----:B------:R-:W-:-:S13]  /*44b0*/  R2UR UR6, R212 ;  /* 0x00000000d40672ca */ /* 0x000fda00000e0000 */
[----:B------:R0:W2:Y:S01]  /*44c0*/  SYNCS.PHASECHK.TRANS64.TRYWAIT P3, [UR6+0x32450], R200 ;  /* 0x032450c8ff0075a7 */ /* 0x0000a20008060146 */
[----:B------:R-:W-:Y:S05]  /*44d0*/  @!P0 BRA `(.L_x_193) ;  /* 0x0000000000048947 */ /* 0x000fea0003800000 */
[----:B------:R-:W-:Y:S01]  /*44e0*/  BPT.TRAP 0x1 ;  /* 0x000000040000795c */ /* 0x000fe20000300000 */
.L_x_193:
[----:B--2---:R-:W-:Y:S05]  /*44f0*/  @P3 BRA `(.L_x_194) ;  /* 0x00000000000c3947 */ /* 0x004fea0003800000 */
[----:B------:R-:W-:-:S13]  /*4500*/  R2UR UR6, R212 ;  /* 0x00000000d40672ca */ /* 0x000fda00000e0000 */
[----:B------:R-:W2:Y:S02]  /*4510*/  SYNCS.PHASECHK.TRANS64.TRYWAIT P3, [UR6+0x32450], R200 ;  /* 0x032450c8ff0075a7 */ /* 0x000ea40008060146 */
[----:B--2---:R-:W-:Y:S05]  /*4520*/  @!P3 BRA `(.L_x_195) ;  /* 0x000000a000a8b947 */ /* 0x004fea0003800000 */
.L_x_194:
[----:B------:R-:W-:Y:S01]  /*4530*/  R2UR UR6, R14 ;  /* 0x000000000e0672ca */ /* 0x000fe200000e0000 */
[----:B------:R-:W-:Y:S01]  /*4540*/  WARPGROUP.ARRIVE ;  /* 0x00000000000079c5 */ /* 0x000fe20000000000 */
[----:B012---:R-:W-:Y:S01]  /*4550*/  MOV R200, UR49 ;  /* 0x0000003100c87c02 */ /* 0x007fe20008000f00 */
[----:B------:R-:W-:Y:S01]  /*4560*/  UMOV UR51, 0x40000040 ;  /* 0x4000004000337882 */ /* 0x000fe20000000000 */
[----:B------:R-:W-:Y:S01]  /*4570*/  MOV R201, UR48 ;  /* 0x0000003000c97c02 */ /* 0x000fe20008000f00 */
[----:B------:R-:W-:Y:S01]  /*4580*/  UMOV UR55, 0x40000040 ;  /* 0x4000004000377882 */ /* 0x000fe20000000000 */
[----:B------:R-:W-:Y:S01]  /*4590*/  R2UR UR48, R10 ;  /* 0x000000000a3072ca */ /* 0x000fe200000e0000 */
[----:B------:R-:W-:Y:S01]  /*45a0*/  UMOV UR7, 0x40000040 ;  /* 0x4000004000077882 */ /* 0x000fe20000000000 */
[----:B------:R-:W-:Y:S01]  /*45b0*/  R2UR UR49, R11 ;  /* 0x000000000b3172ca */ /* 0x000fe200000e0000 */
[----:B------:R-:W-:Y:S01]  /*45c0*/  UMOV UR11, 0x40000040 ;  /* 0x40000040000b7882 */ /* 0x000fe20000000000 */
[----:B------:R-:W-:Y:S01]  /*45d0*/  MOV R205, UR53 ;  /* 0x0000003500cd7c02 */ /* 0x000fe20008000f00 */
[----:B------:R-:W-:Y:S01]  /*45e0*/  UMOV UR15, 0x40000040 ;  /* 0x40000040000f7882 */ /* 0x000fe20000000000 */
[----:B------:R-:W-:Y:S01]  /*45f0*/  MOV R206, UR52 ;  /* 0x0000003400ce7c02 */ /* 0x000fe20008000f00 */
[----:B------:R-:W-:Y:S01]  /*4600*/  UIMAD UR58, UR60, 0xc00, UR6 ;  /* 0x00000c003c3a78a4 */ /* 0x000fe2000f8e0206 */
[----:B------:R-:W-:Y:S01]  /*4610*/  R2UR UR52, R12 ;  /* 0x000000000c3472ca */ /* 0x000fe200000e0000 */
[----:B------:R-:W-:Y:S01]  /*4620*/  UMOV UR19, 0x40000040 ;  /* 0x4000004000137882 */ /* 0x000fe20000000000 */
[----:B------:R-:W-:Y:S01]  /*4630*/  R2UR UR53, R13 ;  /* 0x000000000d3572ca */ /* 0x000fe200000e0000 */
[----:B------:R-:W-:-:S02]  /*4640*/  UIADD3 UR6, UR58, 0x2, URZ ;  /* 0x000000023a067890 */ /* 0x000fc4000fffe03f */
[----:B------:R-:W-:Y:S02]  /*4650*/  UIADD3 UR10, UR58, 0x6, URZ ;  /* 0x000000063a0a7890 */ /* 0x000fe4000fffe03f */
[----:B------:R-:W-:Y:S01]  /*4660*/  UMOV UR50, UR58 ;  /* 0x0000003a00327c82 */ /* 0x000fe20008000000 */
[----:B------:R-:W-:Y:S01]  /*4670*/  UIADD3 UR14, UR58, 0x300, URZ ;  /* 0x000003003a0e7890 */ /* 0x000fe2000fffe03f */
[----:B------:R-:W-:Y:S01]  /*4680*/  HGMMA.64x96x16.F32.BF16 R152, gdesc[UR48], R152, gsb0 ;  /* 0x01600000309879f0 */ /* 0x000fe20008001898 */
[----:B------:R-:W-:Y:S01]  /*4690*/  UMOV UR54, UR6 ;  /* 0x0000000600367c82 */ /* 0x000fe20008000000 */
[----:B------:R-:W-:Y:S01]  /*46a0*/  UIADD3 UR6, UR58, 0x4, URZ ;  /* 0x000000043a067890 */ /* 0x000fe2000fffe03f */
[----:B------:R-:W-:Y:S01]  /*46b0*/  R2UR UR49, R200 ;  /* 0x00000000c83172ca */ /* 0x000fe200000e0000 */
[----:B------:R-:W-:Y:S01]  /*46c0*/  UIADD3 UR18, UR58, 0x302, URZ ;  /* 0x000003023a127890 */ /* 0x000fe2000fffe03f */
[----:B------:R-:W-:Y:S01]  /*46d0*/  R2UR UR48, R201 ;  /* 0x00000000c93072ca */ /* 0x000fe200000e0000 */
[----:B------:R-:W-:Y:S01]  /*46e0*/  UIADD3 UR22, UR58, 0x304, URZ ;  /* 0x000003043a167890 */ /* 0x000fe2000fffe03f */
[----:B------:R-:W-:Y:S01]  /*46f0*/  UMOV UR23, 0x40000040 ;  /* 0x4000004000177882 */ /* 0x000fe20000000000 */
        /* <DEDUP_REMOVED lines=14> */
[----:B------:R-:W-:Y:S01]  /*47e0*/  UMOV UR59, 0x40000040 ;  /* 0x40000040003b7882 */ /* 0x000fe20000000000 */
[----:B------:R-:W-:-:S02]  /*47f0*/  WARPGROUP.DEPBAR.LE gsb0, 0x0 ;  /* 0x00008000000079c5 */ /* 0x000fc40000010000 */
[----:B------:R-:W-:-:S06]  /*4800*/  WARPGROUP.ARRIVE ;  /* 0x00000000000079c5 */ /* 0x000fcc0000000000 */
[----:B------:R-:W-:Y:S01]  /*4810*/  HGMMA.64x96x16.F32.BF16 R152, gdesc[UR52], R152, gsb0 ;  /* 0x01600000349879f0 */ /* 0x000fe20008001898 */
[----:B------:R-:W-:Y:S01]  /*4820*/  R2UR UR53, R205 ;  /* 0x00000000cd3572ca */ /* 0x000fe200000e0000 */
[----:B------:R-:W-:Y:S01]  /*4830*/  UIADD3 UR54, UR58, 0x904, URZ ;  /* 0x000009043a367890 */ /* 0x000fe2000fffe03f */
[----:B------:R-:W-:Y:S01]  /*4840*/  R2UR UR52, R206 ;  /* 0x00000000ce3472ca */ /* 0x000fe200000e0000 */
[----:B------:R-:W-:Y:S01]  /*4850*/  UMOV UR55, 0x40000040 ;  /* 0x4000004000377882 */ /* 0x000fe20000000000 */
[----:B------:R-:W-:Y:S01]  /*4860*/  UIADD3 UR58, UR58, 0x906, URZ ;  /* 0x000009063a3a7890 */ /* 0x000fe2000fffe03f */
[----:B------:R-:W-:Y:S02]  /*4870*/  WARPGROUP.DEPBAR.LE gsb0, 0x0 ;  /* 0x00008000000079c5 */ /* 0x000fe40000010000 */
[----:B------:R-:W-:-:S06]  /*4880*/  WARPGROUP.ARRIVE ;  /* 0x00000000000079c5 */ /* 0x000fcc0000000000 */
[----:B------:R-:W-:Y:S01]  /*4890*/  HGMMA.64x96x16.F32.BF16 R152, gdesc[UR4], R152, gsb0 ;  /* 0x01600000049879f0 */ /* 0x000fe20008001898 */
[----:B------:R-:W-:Y:S01]  /*48a0*/  ULDC UR6, c[0x0][0xa80] ;  /* 0x0002a00000067ab9 */ /* 0x000fe20000000800 */
[----:B------:R-:W-:-:S13]  /*48b0*/  R2UR UR7, R202 ;  /* 0x00000000ca0772ca */ /* 0x000fda00000e0000 */
[----:B------:R-:W-:Y:S01]  /*48c0*/  UIMAD UR7, UR60, 0xc00, UR7 ;  /* 0x00000c003c0778a4 */ /* 0x000fe2000f8e0207 */
[----:B------:R-:W-:Y:S02]  /*48d0*/  WARPGROUP.DEPBAR.LE gsb0, 0x0 ;  /* 0x00008000000079c5 */ /* 0x000fe40000010000 */
[----:B------:R-:W-:-:S06]  /*48e0*/  WARPGROUP.ARRIVE ;  /* 0x00000000000079c5 */ /* 0x000fcc0000000000 */
[----:B------:R-:W-:Y:S01]  /*48f0*/  HGMMA.64x96x16.F32.BF16 R152, gdesc[UR8], R152, gsb0 ;  /* 0x01600000089879f0 */ /* 0x000fe20008001898 */
[----:B------:R-:W-:Y:S01]  /*4900*/  R2UR UR11, R212 ;  /* 0x00000000d40b72ca */ /* 0x000fe200000e0000 */
[----:B------:R-:W-:Y:S01]  /*4910*/  UMOV UR10, UR7 ;  /* 0x00000007000a7c82 */ /* 0x000fe20008000000 */
        /* <DEDUP_REMOVED lines=61> */
[----:B0-----:R-:W-:Y:S01]  /*4cf0*/  FMNMX.FTZ R185, R201, R22, !PT ;  /* 0x00000016c9b97209 */ /* 0x001fe20007810000 */
        /* <DEDUP_REMOVED lines=26> */
[----:B------:R-:W-:-:S03]  /*4ea0*/  FMUL.FTZ R198, R198, UR61 ;  /* 0x0000003dc6c67c20 */ /* 0x000fc60008410000 */
        /* <DEDUP_REMOVED lines=20> */
[----:B-1----:R-:W-:Y:S01]  /*4ff0*/  FMNMX.FTZ R208, R164, R207, !PT ;  /* 0x000000cfa4d07209 */ /* 0x002fe20007810000 */
[----:B------:R-:W-:-:S06]  /*5000*/  FMUL.FTZ R207, R199, UR61 ;  /* 0x0000003dc7cf7c20 */ /* 0x000fcc0008410000 */
[----:B------:R-:W1:Y:S01]  /*5010*/  MUFU.TANH R160, R160 ;  /* 0x000000a000a07308 */ /* 0x000e620000002400 */
[----:B--2---:R-:W-:Y:S01]  /*5020*/  FMNMX.FTZ R189, R159, R188, !PT ;  /* 0x000000bc9fbd7209 */ /* 0x004fe20007810000 */
[----:B------:R-:W-:-:S06]  /*5030*/  FMUL.FTZ R188, R193, UR61 ;  /* 0x0000003dc1bc7c20 */ /* 0x000fcc0008410000 */
        /* <DEDUP_REMOVED lines=18> */
[----:B--2---:R-:W-:-:S07]  /*5160*/  FMNMX.FTZ R192, R177, R192, !PT ;  /* 0x000000c0b1c07209 */ /* 0x004fce0007810000 */
[----:B------:R-:W2:Y:S01]  /*5170*/  MUFU.TANH R173, R173 ;  /* 0x000000ad00ad7308 */ /* 0x000ea20000002400 */
[----:B0-----:R-:W-:-:S07]  /*5180*/  FMNMX.FTZ R194, R168, R189, !PT ;  /* 0x000000bda8c27209 */ /* 0x001fce0007810000 */
[----:B------:R-:W0:Y:S01]  /*5190*/  MUFU.TANH R178, R178 ;  /* 0x000000b200b27308 */ /* 0x000e220000002400 */
[----:B-1----:R-:W-:Y:S01]  /*51a0*/  FMNMX.FTZ R189, R179, R192, !PT ;  /* 0x000000c0b3bd7209 */ /* 0x002fe20007810000 */
[----:B------:R-:W-:-:S06]  /*51b0*/  FMUL.FTZ R192, R196, UR61 ;  /* 0x0000003dc4c07c20 */ /* 0x000fcc0008410000 */
        /* <DEDUP_REMOVED lines=38> */
[----:B--2---:R-:W-:-:S05]  /*5420*/  FMNMX.FTZ R193, R194, R193, !PT ;  /* 0x000000c1c2c17209 */ /* 0x004fca0007810000 */
[----:B------:R-:W2:Y:S02]  /*5430*/  SHFL.BFLY PT, R208, R193, 0x2, 0x1f ;  /* 0x0c401f00c1d07f89 */ /* 0x000ea400000e0000 */
[----:B------:R-:W3:Y:S01]  /*5440*/  MUFU.TANH R207, R207 ;  /* 0x000000cf00cf7308 */ /* 0x000ee20000002400 */
[----:B0-----:R-:W-:-:S04]  /*5450*/  FMNMX.FTZ R189, R195, R196, !PT ;  /* 0x000000c4c3bd7209 */ /* 0x001fc80007810000 */
[----:B-1----:R-:W-:-:S04]  /*5460*/  FMNMX.FTZ R196, R198, R189, !PT ;  /* 0x000000bdc6c47209 */ /* 0x002fc80007810000 */
[----:B---3--:R-:W-:-:S05]  /*5470*/  FMNMX.FTZ R196, R207, R196, !PT ;  /* 0x000000c4cfc47209 */ /* 0x008fca0007810000 */
[----:B------:R-:W0:Y:S01]  /*5480*/  SHFL.BFLY PT, R197, R196, 0x2, 0x1f ;  /* 0x0c401f00c4c57f89 */ /* 0x000e2200000e0000 */
[----:B--2---:R-:W-:-:S05]  /*5490*/  FMNMX.FTZ R208, R193, R208, !PT ;  /* 0x000000d0c1d07209 */ /* 0x004fca0007810000 */
[----:B------:R-:W1:Y:S01]  /*54a0*/  SHFL.BFLY PT, R189, R208, 0x1, 0x1f ;  /* 0x0c201f00d0bd7f89 */ /* 0x000e6200000e0000 */
[----:B0-----:R-:W-:-:S05]  /*54b0*/  FMNMX.FTZ R199, R196, R197, !PT ;  /* 0x000000c5c4c77209 */ /* 0x001fca0007810000 */
[----:B------:R-:W0:Y:S01]  /*54c0*/  SHFL.BFLY PT, R210, R199, 0x1, 0x1f ;  /* 0x0c201f00c7d27f89 */ /* 0x000e2200000e0000 */
[----:B-1----:R-:W-:-:S05]  /*54d0*/  FMNMX.FTZ R189, R208, R189, !PT ;  /* 0x000000bdd0bd7209 */ /* 0x002fca0007810000 */
[C---:B------:R-:W-:Y:S01]  /*54e0*/  FADD.FTZ R22, -R189.reuse, R22 ;  /* 0x00000016bd167221 */ /* 0x040fe20000010100 */
[----:B------:R-:W-:-:S03]  /*54f0*/  FMUL.FTZ R209, R189, UR6 ;  /* 0x00000006bdd17c20 */ /* 0x000fc60008410000 */
[----:B------:R-:W-:Y:S01]  /*5500*/  FMUL.FTZ R193, R22, UR6 ;  /* 0x0000000616c17c20 */ /* 0x000fe20008410000 */
[--C-:B------:R-:W-:Y:S01]  /*5510*/  FFMA.FTZ R22, R201, UR6, -R209.reuse ;  /* 0x00000006c9167c23 */ /* 0x100fe200080108d1 */
[----:B------:R-:W-:Y:S02]  /*5520*/  IMAD.U32 R201, RZ, RZ, UR11 ;  /* 0x0000000bffc97e24 */ /* 0x000fe4000f8e00ff */
[--C-:B------:R-:W-:Y:S01]  /*5530*/  FFMA.FTZ R197, R152, UR6, -R209.reuse ;  /* 0x0000000698c57c23 */ /* 0x100fe200080108d1 */
[--C-:B------:R-:W-:Y:S01]  /*5540*/  FFMA.FTZ R155, R155, UR6, -R209.reuse ;  /* 0x000000069b9b7c23 */ /* 0x100fe200080108d1 */
[----:B------:R-:W-:Y:S01]  /*5550*/  UMOV UR11, 0x40000040 ;  /* 0x40000040000b7882 */ /* 0x000fe20000000000 */
[----:B------:R-:W-:Y:S01]  /*5560*/  @!P1 VIADD R152, R201, 0x32440 ;  /* 0x00032440c9989836 */ /* 0x000fe20000000000 */
[----:B------:R-:W1:Y:S01]  /*5570*/  MUFU.EX2 R193, R193 ;  /* 0x000000c100c17308 */ /* 0x000e620000000800 */
[--C-:B------:R-:W-:Y:S01]  /*5580*/  FFMA.FTZ R213, R158, UR6, -R209.reuse ;  /* 0x000000069ed57c23 */ /* 0x100fe200080108d1 */
[--C-:B------:R-:W-:Y:S01]  /*5590*/  FFMA.FTZ R158, R161, UR6, -R209.reuse ;  /* 0x00000006a19e7c23 */ /* 0x100fe200080108d1 */
[--C-:B------:R-:W-:Y:S01]  /*55a0*/  FFMA.FTZ R161, R163, UR6, -R209.reuse ;  /* 0x00000006a3a17c23 */ /* 0x100fe200080108d1 */
[----:B------:R-:W-:Y:S01]  /*55b0*/  @!P1 PRMT R152, RZ, 0x654, R152 ;  /* 0x00000654ff989816 */ /* 0x000fe20000000098 */
[--C-:B------:R-:W-:Y:S01]  /*55c0*/  FFMA.FTZ R156, R156, UR6, -R209.reuse ;  /* 0x000000069c9c7c23 */ /* 0x100fe200080108d1 */
[--C-:B------:R-:W-:Y:S01]  /*55d0*/  FFMA.FTZ R162, R162, UR6, -R209.reuse ;  /* 0x00000006a2a27c23 */ /* 0x100fe200080108d1 */
[----:B0-----:R-:W-:Y:S01]  /*55e0*/  FMNMX.FTZ R196, R199, R210, !PT ;  /* 0x000000d2c7c47209 */ /* 0x001fe20007810000 */
[--C-:B------:R-:W-:Y:S01]  /*55f0*/  FFMA.FTZ R210, R157, UR6, -R209.reuse ;  /* 0x000000069dd27c23 */ /* 0x100fe200080108d1 */
[----:B------:R-:W-:Y:S01]  /*5600*/  IADD3 R157, -R19, 0xb, RZ ;  /* 0x0000000b139d7810 */ /* 0x000fe20007ffe1ff */
[----:B------:R-:W-:Y:S01]  /*5610*/  MUFU.EX2 R22, R22 ;  /* 0x0000001600167308 */ /* 0x000fe20000000800 */
[----:B------:R-:W-:Y:S01]  /*5620*/  FFMA.FTZ R170, R170, UR6, -R209 ;  /* 0x00000006aaaa7c23 */ /* 0x000fe200080108d1 */
[C---:B------:R-:W-:Y:S01]  /*5630*/  FADD.FTZ R23, -R196.reuse, R23 ;  /* 0x00000017c4177221 */ /* 0x040fe20000010100 */
[----:B------:R-:W-:Y:S01]  /*5640*/  FMUL.FTZ R211, R196, UR6 ;  /* 0x00000006c4d37c20 */ /* 0x000fe20008410000 */
[----:B------:R2:W-:Y:S06]  /*5650*/  BAR.ARV R157, 0x100 ;  /* 0x0004009d0000751d */ /* 0x0005ec0000002000 */
[----:B------:R-:W-:Y:S01]  /*5660*/  FMUL.FTZ R208, R23, UR6 ;  /* 0x0000000617d07c20 */ /* 0x000fe20008410000 */
[--C-:B------:R-:W-:Y:S01]  /*5670*/  FFMA.FTZ R23, R154, UR6, -R211.reuse ;  /* 0x000000069a177c23 */ /* 0x100fe200080108d3 */
[--C-:B------:R-:W-:Y:S01]  /*5680*/  FFMA.FTZ R212, R153, UR6, -R211.reuse ;  /* 0x0000000699d47c23 */ /* 0x100fe200080108d3 */
[--C-:B------:R-:W-:Y:S01]  /*5690*/  FFMA.FTZ R200, R200, UR6, -R211.reuse ;  /* 0x00000006c8c87c23 */ /* 0x100fe200080108d3 */
[--C-:B------:R-:W-:Y:S01]  /*56a0*/  FFMA.FTZ R205, R205, UR6, -R211.reuse ;  /* 0x00000006cdcd7c23 */ /* 0x100fe200080108d3 */
[----:B------:R0:W-:Y:S01]  /*56b0*/  @!P1 SYNCS.ARRIVE.TRANS64.RED.A1T0 RZ, [R152+URZ], RZ ;  /* 0x000000ff98ff99a7 */ /* 0x0001e2000810043f */
[----:B------:R-:W3:Y:S01]  /*56c0*/  MUFU.EX2 R208, R208 ;  /* 0x000000d000d07308 */ /* 0x000ee20000000800 */
[-C--:B-1----:R-:W-:Y:S01]  /*56d0*/  FMUL.FTZ R24, R24, R193.reuse ;  /* 0x000000c118187220 */ /* 0x082fe20000410000 */
        /* <DEDUP_REMOVED lines=22> */
[----:B------:R-:W1:Y:S01]  /*5840*/  MUFU.EX2 R210, R210 ;  /* 0x000000d200d27308 */ /* 0x000e620000000800 */
        /* <DEDUP_REMOVED lines=15> */
[----:B------:R-:W4:Y:S01]  /*5940*/  MUFU.EX2 R212, R212 ;  /* 0x000000d400d47308 */ /* 0x000f220000000800 */
        /* <DEDUP_REMOVED lines=15> */
[----:B------:R-:W5:Y:S01]  /*5a40*/  MUFU.EX2 R205, R205 ;  /* 0x000000cd00cd7308 */ /* 0x000f620000000800 */
        /* <DEDUP_REMOVED lines=15> */
[-C--:B---3--:R-:W-:Y:S01]  /*5b40*/  FMUL.FTZ R26, R26, R208.reuse ;  /* 0x000000d01a1a7220 */ /* 0x088fe20000410000 */
        /* <DEDUP_REMOVED lines=63> */
[----:B0-----:R-:W-:Y:S01]  /*5f40*/  F2FP.BF16.F32.PACK_AB R152, R197, R22 ;  /* 0x00000016c598723e */ /* 0x001fe200000010ff */
[--C-:B------:R-:W-:Y:S01]  /*5f50*/  FFMA.FTZ R159, R159, UR6, -R211.reuse ;  /* 0x000000069f9f7c23 */ /* 0x100fe200080108d3 */
[----:B-1----:R-:W-:Y:S01]  /*5f60*/  F2FP.BF16.F32.PACK_AB R154, R210, R199 ;  /* 0x000000c7d29a723e */ /* 0x002fe200000010ff */
[--C-:B------:R-:W-:Y:S01]  /*5f70*/  FFMA.FTZ R160, R160, UR6, -R211.reuse ;  /* 0x00000006a0a07c23 */ /* 0x100fe200080108d3 */
[----:B----4-:R-:W-:Y:S01]  /*5f80*/  F2FP.BF16.F32.PACK_AB R153, R212, R23 ;  /* 0x00000017d499723e */ /* 0x010fe200000010ff */
[--C-:B------:R-:W-:Y:S01]  /*5f90*/  FFMA.FTZ R163, R165, UR6, -R211.reuse ;  /* 0x00000006a5a37c23 */ /* 0x100fe200080108d3 */
[----:B-----5:R-:W-:Y:S01]  /*5fa0*/  F2FP.BF16.F32.PACK_AB R155, R205, R200 ;  /* 0x000000c8cd9b723e */ /* 0x020fe200000010ff */
[----:B------:R2:W-:Y:S01]  /*5fb0*/  BAR.SYNC.DEFER_BLOCKING R15, 0x100 ;  /* 0x0004000f0000751d */ /* 0x0005e20000010000 */
[----:B------:R-:W-:Y:S01]  /*5fc0*/  FFMA.FTZ R214, R167, UR6, -R211 ;  /* 0x00000006a7d67c23 */ /* 0x000fe200080108d3 */
[--C-:B------:R-:W-:Y:S01]  /*5fd0*/  FFMA.FTZ R165, R164, UR6, -R209.reuse ;  /* 0x00000006a4a57c23 */ /* 0x100fe200080108d1 */
[--C-:B------:R-:W-:Y:S01]  /*5fe0*/  FFMA.FTZ R164, R169, UR6, -R209.reuse ;  /* 0x00000006a9a47c23 */ /* 0x100fe200080108d1 */
[----:B------:R-:W-:Y:S01]  /*5ff0*/  FFMA.FTZ R167, R171, UR6, -R209 ;  /* 0x00000006aba77c23 */ /* 0x000fe200080108d1 */
[--C-:B------:R-:W-:Y:S01]  /*6000*/  FFMA.FTZ R169, R168, UR6, -R211.reuse ;  /* 0x00000006a8a97c23 */ /* 0x100fe200080108d3 */
[----:B------:R-:W-:Y:S01]  /*6010*/  MUFU.EX2 R156, R156 ;  /* 0x0000009c009c7308 */ /* 0x000fe20000000800 */
[--C-:B------:R-:W-:Y:S01]  /*6020*/  FFMA.FTZ R166, R166, UR6, -R211.reuse ;  /* 0x00000006a6a67c23 */ /* 0x100fe200080108d3 */
[--C-:B------:R-:W-:Y:S01]  /*6030*/  FFMA.FTZ R168, R173, UR6, -R211.reuse ;  /* 0x00000006ada87c23 */ /* 0x100fe200080108d3 */
[----:B------:R-:W-:Y:S01]  /*6040*/  FFMA.FTZ R171, R175, UR6, -R211 ;  /* 0x00000006afab7c23 */ /* 0x000fe200080108d3 */
[--C-:B------:R-:W-:Y:S01]  /*6050*/  FFMA.FTZ R173, R172, UR6, -R209.reuse ;  /* 0x00000006acad7c23 */ /* 0x100fe200080108d1 */
[--C-:B------:R-:W-:Y:S01]  /*6060*/  FFMA.FTZ R172, R177, UR6, -R209.reuse ;  /* 0x00000006b1ac7c23 */ /* 0x100fe200080108d1 */
[----:B------:R-:W-:Y:S01]  /*6070*/  FFMA.FTZ R175, R179, UR6, -R209 ;  /* 0x00000006b3af7c23 */ /* 0x000fe200080108d1 */
[--C-:B------:R-:W-:Y:S01]  /*6080*/  FFMA.FTZ R177, R176, UR6, -R211.reuse ;  /* 0x00000006b0b17c23 */ /* 0x100fe200080108d3 */
[----:B------:R-:W0:Y:S01]  /*6090*/  MUFU.EX2 R213, R213 ;  /* 0x000000d500d57308 */ /* 0x000e220000000800 */
[--C-:B------:R-:W-:Y:S01]  /*60a0*/  FFMA.FTZ R174, R174, UR6, -R211.reuse ;  /* 0x00000006aeae7c23 */ /* 0x100fe200080108d3 */
[--C-:B------:R-:W-:Y:S01]  /*60b0*/  FFMA.FTZ R176, R181, UR6, -R211.reuse ;  /* 0x00000006b5b07c23 */ /* 0x100fe200080108d3 */
[----:B------:R-:W-:Y:S01]  /*60c0*/  FFMA.FTZ R179, R183, UR6, -R211 ;  /* 0x00000006b7b37c23 */ /* 0x000fe200080108d3 */
[--C-:B------:R-:W-:Y:S01]  /*60d0*/  FFMA.FTZ R181, R180, UR6, -R209.reuse ;  /* 0x00000006b4b57c23 */ /* 0x100fe200080108d1 */
[--C-:B------:R-:W-:Y:S01]  /*60e0*/  FFMA.FTZ R180, R185, UR6, -R209.reuse ;  /* 0x00000006b9b47c23 */ /* 0x100fe200080108d1 */
[----:B------:R-:W-:Y:S01]  /*60f0*/  FFMA.FTZ R183, R187, UR6, -R209 ;  /* 0x00000006bbb77c23 */ /* 0x000fe200080108d1 */
[----:B------:R-:W-:Y:S01]  /*6100*/  FFMA.FTZ R185, R184, UR6, -R211 ;  /* 0x00000006b8b97c23 */ /* 0x000fe200080108d3 */
[----:B------:R-:W-:Y:S01]  /*6110*/  MUFU.EX2 R158, R158 ;  /* 0x0000009e009e7308 */ /* 0x000fe20000000800 */
[----:B------:R-:W-:Y:S01]  /*6120*/  FFMA.FTZ R178, R178, UR6, -R209 ;  /* 0x00000006b2b27c23 */ /* 0x000fe200080108d1 */
[----:B------:R-:W-:Y:S01]  /*6130*/  WARPGROUP.ARRIVE ;  /* 0x00000000000079c5 */ /* 0x000fe20000000000 */
[--C-:B------:R-:W-:Y:S01]  /*6140*/  FFMA.FTZ R182, R182, UR6, -R211.reuse ;  /* 0x00000006b6b67c23 */ /* 0x100fe200080108d3 */
[--C-:B------:R-:W-:Y:S01]  /*6150*/  FFMA.FTZ R184, R190, UR6, -R211.reuse ;  /* 0x00000006beb87c23 */ /* 0x100fe200080108d3 */
[----:B------:R-:W-:Y:S01]  /*6160*/  FFMA.FTZ R187, R206, UR6, -R211 ;  /* 0x00000006cebb7c23 */ /* 0x000fe200080108d3 */
[----:B------:R-:W-:Y:S01]  /*6170*/  FFMA.FTZ R215, R188, UR6, -R209 ;  /* 0x00000006bcd77c23 */ /* 0x000fe200080108d1 */
[----:B------:R-:W-:Y:S01]  /*6180*/  FFMA.FTZ R190, R191, UR6, -R211 ;  /* 0x00000006bfbe7c23 */ /* 0x000fe200080108d3 */
[----:B------:R-:W-:Y:S01]  /*6190*/  HGMMA.64x256x16.F32.BF16 R24, R152, gdesc[UR8].tnspB, R24, gsb0 ;  /* 0x43e0000898187df0 */ /* 0x000fe20008001818 */
[----:B------:R-:W-:Y:S01]  /*61a0*/  MUFU.EX2 R161, R161 ;  /* 0x000000a100a17308 */ /* 0x000fe20000000800 */
[----:B------:R-:W-:Y:S01]  /*61b0*/  UIADD3 UR10, UR7, 0x80, URZ ;  /* 0x00000080070a7890 */ /* 0x000fe2000fffe03f */
[--C-:B------:R-:W-:Y:S01]  /*61c0*/  FFMA.FTZ R186, R186, UR6, -R209.reuse ;  /* 0x00000006baba7c23 */ /* 0x100fe200080108d1 */
[----:B------:R-:W-:Y:S01]  /*61d0*/  UMOV UR11, 0x40000040 ;  /* 0x40000040000b7882 */ /* 0x000fe20000000000 */
[----:B------:R-:W-:Y:S01]  /*61e0*/  FFMA.FTZ R188, R192, UR6, -R209 ;  /* 0x00000006c0bc7c23 */ /* 0x000fe200080108d1 */
[----:B------:R-:W-:Y:S01]  /*61f0*/  FFMA.FTZ R191, R195, UR6, -R211 ;  /* 0x00000006c3bf7c23 */ /* 0x000fe200080108d3 */
[----:B------:R-:W-:Y:S01]  /*6200*/  FFMA.FTZ R209, R194, UR6, -R209 ;  /* 0x00000006c2d17c23 */ /* 0x000fe200080108d1 */
[--C-:B------:R-:W-:Y:S01]  /*6210*/  FFMA.FTZ R192, R198, UR6, -R211.reuse ;  /* 0x00000006c6c07c23 */ /* 0x100fe200080108d3 */
[----:B------:R-:W-:Y:S01]  /*6220*/  MUFU.EX2 R159, R159 ;  /* 0x0000009f009f7308 */ /* 0x000fe20000000800 */
[----:B------:R-:W-:Y:S01]  /*6230*/  FFMA.FTZ R195, R207, UR6, -R211 ;  /* 0x00000006cfc37c23 */ /* 0x000fe200080108d3 */
[----:B------:R-:W-:Y:S01]  /*6240*/  FFMA.FTZ R20, R193, R20, R22 ;  /* 0x00000014c1147223 */ /* 0x000fe20000010016 */
[----:B------:R-:W-:Y:S01]  /*6250*/  FFMA.FTZ R21, R208, R21, R23 ;  /* 0x00000015d0157223 */ /* 0x000fe20000010017 */
[----:B------:R-:W-:Y:S01]  /*6260*/  @!P1 IADD3 R201, R201, 0x32460, RZ ;  /* 0x00032460c9c99810 */ /* 0x000fe20007ffe0ff */
[----:B------:R-:W-:-:S02]  /*6270*/  IMAD.MOV.U32 R23, RZ, RZ, R196 ;  /* 0x000000ffff177224 */ /* 0x000fc400078e00c4 */
[----:B------:R-:W-:Y:S01]  /*6280*/  FADD.FTZ R20, R197, R20 ;  /* 0x00000014c5147221 */ /* 0x000fe20000010000 */
[----:B------:R-:W-:Y:S01]  /*6290*/  FADD.FTZ R21, R212, R21 ;  /* 0x00000015d4157221 */ /* 0x000fe20000010000 */
[----:B------:R-:W1:Y:S01]  /*62a0*/  MUFU.EX2 R160, R160 ;  /* 0x000000a000a07308 */ /* 0x000e620000000800 */
[----:B------:R-:W-:Y:S01]  /*62b0*/  @!P1 PRMT R201, RZ, 0x654, R201 ;  /* 0x00000654ffc99816 */ /* 0x000fe200000000c9 */
[----:B------:R-:W-:Y:S01]  /*62c0*/  FADD.FTZ R199, R199, R20 ;  /* 0x00000014c7c77221 */ /* 0x000fe20000010000 */
[----:B------:R-:W-:Y:S01]  /*62d0*/  FADD.FTZ R200, R200, R21 ;  /* 0x00000015c8c87221 */ /* 0x000fe20000010000 */
[----:B------:R-:W-:Y:S02]  /*62e0*/  IMAD.MOV.U32 R22, RZ, RZ, R189 ;  /* 0x000000ffff167224 */ /* 0x000fe400078e00bd */
[----:B------:R-:W-:Y:S01]  /*62f0*/  FADD.FTZ R199, R210, R199 ;  /* 0x000000c7d2c77221 */ /* 0x000fe20000010000 */
[----:B------:R-:W-:Y:S01]  /*6300*/  FADD.FTZ R200, R205, R200 ;  /* 0x000000c8cdc87221 */ /* 0x000fe20000010000 */
        /* <DEDUP_REMOVED lines=9> */
[----:B------:R-:W2:Y:S08]  /*63a0*/  MUFU.EX2 R171, R171 ;  /* 0x000000ab00ab7308 */ /* 0x000eb00000000800 */
[----:B------:R-:W-:Y:S08]  /*63b0*/  MUFU.EX2 R170, R170 ;  /* 0x000000aa00aa7308 */ /* 0x000ff00000000800 */
[----:B------:R-:W2:Y:S08]  /*63c0*/  MUFU.EX2 R173, R173 ;  /* 0x000000ad00ad7308 */ /* 0x000eb00000000800 */
[----:B------:R-:W-:Y:S08]  /*63d0*/  MUFU.EX2 R172, R172 ;  /* 0x000000ac00ac7308 */ /* 0x000ff00000000800 */
[----:B------:R-:W-:Y:S08]  /*63e0*/  MUFU.EX2 R175, R175 ;  /* 0x000000af00af7308 */ /* 0x000ff00000000800 */
[----:B------:R-:W-:Y:S08]  /*63f0*/  MUFU.EX2 R174, R174 ;  /* 0x000000ae00ae7308 */ /* 0x000ff00000000800 */
[----:B------:R-:W2:Y:S08]  /*6400*/  MUFU.EX2 R177, R177 ;  /* 0x000000b100b17308 */ /* 0x000eb00000000800 */
        /* <DEDUP_REMOVED lines=14> */
[----:B------:R-:W-:Y:S01]  /*64f0*/  MUFU.EX2 R190, R190 ;  /* 0x000000be00be7308 */ /* 0x000fe20000000800 */
[----:B------:R-:W-:-:S02]  /*6500*/  WARPGROUP.DEPBAR.LE gsb0, 0x0 ;  /* 0x00008000000079c5 */ /* 0x000fc40000010000 */
[----:B0-----:R-:W-:-:S05]  /*6510*/  F2FP.BF16.F32.PACK_AB R152, R213, R156 ;  /* 0x0000009cd598723e */ /* 0x001fca00000010ff */
[----:B------:R-:W0:Y:S01]  /*6520*/  MUFU.EX2 R191, R191 ;  /* 0x000000bf00bf7308 */ /* 0x000e220000000800 */
[----:B-1----:R-:W-:Y:S01]  /*6530*/  F2FP.BF16.F32.PACK_AB R153, R160, R159 ;  /* 0x0000009fa099723e */ /* 0x002fe200000010ff */
[----:B------:R-:W-:Y:S01]  /*6540*/  FADD.FTZ R156, R156, R199 ;  /* 0x000000c79c9c7221 */ /* 0x000fe20000010000 */
[----:B------:R-:W-:Y:S01]  /*6550*/  F2FP.BF16.F32.PACK_AB R154, R161, R158 ;  /* 0x0000009ea19a723e */ /* 0x000fe200000010ff */
[----:B------:R-:W-:Y:S01]  /*6560*/  FADD.FTZ R159, R159, R200 ;  /* 0x000000c89f9f7221 */ /* 0x000fe20000010000 */
[----:B---3--:R-:W-:Y:S01]  /*6570*/  F2FP.BF16.F32.PACK_AB R155, R214, R163 ;  /* 0x000000a3d69b723e */ /* 0x008fe200000010ff */
[----:B------:R-:W-:Y:S02]  /*6580*/  FADD.FTZ R213, R213, R156 ;  /* 0x0000009cd5d57221 */ /* 0x000fe40000010000 */
[----:B------:R-:W-:Y:S01]  /*6590*/  MUFU.EX2 R192, R192 ;  /* 0x000000c000c07308 */ /* 0x000fe20000000800 */
[----:B------:R-:W-:Y:S01]  /*65a0*/  WARPGROUP.ARRIVE ;  /* 0x00000000000079c5 */ /* 0x000fe20000000000 */
[----:B------:R-:W-:Y:S01]  /*65b0*/  FADD.FTZ R160, R160, R159 ;  /* 0x0000009fa0a07221 */ /* 0x000fe20000010000 */
[----:B------:R-:W-:-:S03]  /*65c0*/  FADD.FTZ R158, R158, R213 ;  /* 0x000000d59e9e7221 */ /* 0x000fc60000010000 */
[----:B------:R-:W-:Y:S01]  /*65d0*/  FADD.FTZ R163, R163, R160 ;  /* 0x000000a0a3a37221 */ /* 0x000fe20000010000 */
[----:B------:R-:W-:Y:S01]  /*65e0*/  HGMMA.64x256x16.F32.BF16 R24, R152, gdesc[UR8].tnspB, R24, gsb0 ;  /* 0x43e0000898187df0 */ /* 0x000fe20008001818 */
[----:B------:R-:W-:Y:S01]  /*65f0*/  UIADD3 UR10, UR7, 0x100, URZ ;  /* 0x00000100070a7890 */ /* 0x000fe2000fffe03f */
[----:B------:R-:W1:Y:S01]  /*6600*/  MUFU.EX2 R195, R195 ;  /* 0x000000c300c37308 */ /* 0x000e620000000800 */
[----:B------:R-:W-:Y:S01]  /*6610*/  UMOV UR11, 0x40000040 ;  /* 0x40000040000b7882 */ /* 0x000fe20000000000 */
[----:B------:R-:W-:Y:S01]  /*6620*/  FADD.FTZ R161, R161, R158 ;  /* 0x0000009ea1a17221 */ /* 0x000fe20000010000 */
[----:B------:R-:W-:Y:S01]  /*6630*/  FADD.FTZ R163, R214, R163 ;  /* 0x000000a3d6a37221 */ /* 0x000fe20000010000 */
[----:B------:R-:W-:Y:S02]  /*6640*/  WARPGROUP.DEPBAR.LE gsb0, 0x0 ;  /* 0x00008000000079c5 */ /* 0x000fe40000010000 */
[----:B----4-:R-:W-:Y:S01]  /*6650*/  F2FP.BF16.F32.PACK_AB R152, R165, R162 ;  /* 0x000000a2a598723e */ /* 0x010fe200000010ff */
[----:B------:R-:W-:Y:S01]  /*6660*/  FADD.FTZ R162, R162, R161 ;  /* 0x000000a1a2a27221 */ /* 0x000fe20000010000 */
[----:B-----5:R-:W-:Y:S01]  /*6670*/  F2FP.BF16.F32.PACK_AB R153, R169, R166 ;  /* 0x000000a6a999723e */ /* 0x020fe200000010ff */
[----:B------:R-:W-:Y:S01]  /*6680*/  FADD.FTZ R166, R166, R163 ;  /* 0x000000a3a6a67221 */ /* 0x000fe20000010000 */
[----:B------:R-:W-:Y:S01]  /*6690*/  F2FP.BF16.F32.PACK_AB R154, R167, R164 ;  /* 0x000000a4a79a723e */ /* 0x000fe200000010ff */
[----:B------:R-:W-:Y:S01]  /*66a0*/  FADD.FTZ R165, R165, R162 ;  /* 0x000000a2a5a57221 */ /* 0x000fe20000010000 */
[----:B--2---:R-:W-:Y:S01]  /*66b0*/  F2FP.BF16.F32.PACK_AB R155, R171, R168 ;  /* 0x000000a8ab9b723e */ /* 0x004fe200000010ff */
[----:B------:R-:W-:-:S02]  /*66c0*/  FADD.FTZ R169, R169, R166 ;  /* 0x000000a6a9a97221 */ /* 0x000fc40000010000 */
[----:B------:R-:W-:Y:S01]  /*66d0*/  FADD.FTZ R164, R164, R165 ;  /* 0x000000a5a4a47221 */ /* 0x000fe20000010000 */
[----:B------:R-:W-:Y:S01]  /*66e0*/  WARPGROUP.ARRIVE ;  /* 0x00000000000079c5 */ /* 0x000fe20000000000 */
[----:B------:R-:W-:Y:S02]  /*66f0*/  FADD.FTZ R168, R168, R169 ;  /* 0x000000a9a8a87221 */ /* 0x000fe40000010000 */
[----:B------:R-:W-:Y:S02]  /*6700*/  FADD.FTZ R167, R167, R164 ;  /* 0x000000a4a7a77221 */ /* 0x000fe40000010000 */
[----:B------:R-:W-:-:S05]  /*6710*/  FADD.FTZ R171, R171, R168 ;  /* 0x000000a8abab7221 */ /* 0x000fca0000010000 */
        /* <DEDUP_REMOVED lines=40> */
[----:B0-----:R-:W-:Y:S01]  /*69a0*/  F2FP.BF16.F32.PACK_AB R153, R191, R190 ;  /* 0x000000bebf99723e */ /* 0x001fe200000010ff */
        /* <DEDUP_REMOVED lines=9> */
[----:B------:R-:W-:-:S08]  /*6a40*/  FADD.FTZ R21, R195, R192 ;  /* 0x000000c0c3157221 */ /* 0x000fd00000010000 */
[----:B------:R-:W-:Y:S03]  /*6a50*/  HGMMA.64x256x16.F32.BF16 R24, R152, gdesc[UR8].tnspB, R24, gsb0 ;  /* 0x43e0000898187df0 */ /* 0x000fe60008001818 */
[----:B------:R-:W-:Y:S02]  /*6a60*/  WARPGROUP.DEPBAR.LE gsb0, 0x0 ;  /* 0x00008000000079c5 */ /* 0x000fe40000010000 */
[----:B------:R1:W-:Y:S01]  /*6a70*/  @!P1 SYNCS.ARRIVE.TRANS64.RED.A1T0 RZ, [R201+URZ], RZ ;  /* 0x000000ffc9ff99a7 */ /* 0x0003e2000810043f */
[----:B------:R-:W-:Y:S05]  /*6a80*/  @P2 BRA `(.L_x_196) ;  /* 0xffffffd4004c2947 */ /* 0x000fea000383ffff */
.L_x_187:
[----:B------:R-:W2:Y:S01]  /*6a90*/  SHFL.BFLY PT, R3, R20, 0x2, 0x1f ;  /* 0x0c401f0014037f89 */ /* 0x000ea200000e0000 */
[----:B------:R-:W-:Y:S01]  /*6aa0*/  IMAD.MOV.U32 R4, RZ, RZ, RZ ;  /* 0x000000ffff047224 */ /* 0x000fe200078e00ff */
[----:B------:R3:W-:Y:S08]  /*6ab0*/  BAR.ARV R157, 0x100 ;  /* 0x0004009d0000751d */ /* 0x0007f00000002000 */
[----:B------:R-:W-:Y:S06]  /*6ac0*/  BAR.ARV 0x8, 0x180 ;  /* 0x0206000000007b1d */ /* 0x000fec0000002000 */
[----:B------:R-:W-:Y:S01]  /*6ad0*/  PLOP3.LUT P0, PT, PT, PT, PT, 0x8, 0x0 ;  /* 0x000000000000781c */ /* 0x000fe20003f0e170 */
[----:B------:R-:W4:Y:S01]  /*6ae0*/  SHFL.BFLY PT, R2, R21, 0x2, 0x1f ;  /* 0x0c401f0015027f89 */ /* 0x000f2200000e0000 */
[----:B--2---:R-:W-:-:S05]  /*6af0*/  FADD.FTZ R3, R3, R20 ;  /* 0x0000001403037221 */ /* 0x004fca0000010000 */
[----:B------:R-:W2:Y:S01]  /*6b00*/  SHFL.BFLY PT, R0, R3, 0x1, 0x1f ;  /* 0x0c201f0003007f89 */ /* 0x000ea200000e0000 */
[----:B----4-:R-:W-:-:S05]  /*6b10*/  FADD.FTZ R2, R2, R21 ;  /* 0x0000001502027221 */ /* 0x010fca0000010000 */
[----:B------:R-:W4:Y:S01]  /*6b20*/  SHFL.BFLY PT, R5, R2, 0x1, 0x1f ;  /* 0x0c201f0002057f89 */ /* 0x000f2200000e0000 */
[----:B--2---:R-:W-:Y:S01]  /*6b30*/  FADD.FTZ R7, R3, R0 ;  /* 0x0000000003077221 */ /* 0x004fe20000010000 */
[----:B------:R-:W-:Y:S02]  /*6b40*/  IMAD.MOV.U32 R0, RZ, RZ, RZ ;  /* 0x000000ffff007224 */ /* 0x000fe400078e00ff */
[----:B------:R-:W-:Y:S02]  /*6b50*/  IMAD.MOV.U32 R3, RZ, RZ, -0x800000 ;  /* 0xff800000ff037424 */ /* 0x000fe400078e00ff */
[----:B------:R-:W-:-:S13]  /*6b60*/  FSETP.NE.FTZ.AND P1, PT, R7, RZ, PT ;  /* 0x000000ff0700720b */ /* 0x000fda0003f35000 */
[----:B------:R-:W2:Y:S01]  /*6b70*/  @P1 MUFU.RCP R4, R7 ;  /* 0x0000000700041308 */ /* 0x000ea20000001000 */
[----:B----4-:R-:W-:Y:S01]  /*6b80*/  FADD.FTZ R8, R2, R5 ;  /* 0x0000000502087221 */ /* 0x010fe20000010000 */
[----:B------:R-:W-:-:S04]  /*6b90*/  IMAD.MOV.U32 R2, RZ, RZ, -0x800000 ;  /* 0xff800000ff027424 */ /* 0x000fc800078e00ff */
[----:B------:R-:W-:Y:S02]  /*6ba0*/  FSETP.NE.FTZ.AND P2, PT, R8, RZ, PT ;  /* 0x000000ff0800720b */ /* 0x000fe40003f55000 */
[----:B------:R-:W4:Y:S01]  /*6bb0*/  @P1 MUFU.LG2 R5, R7 ;  /* 0x0000000700051308 */ /* 0x000f220000000c00 */
[-C--:B--2---:R-:W-:Y:S01]  /*6bc0*/  FMUL.FTZ R24, R24, R4.reuse ;  /* 0x0000000418187220 */ /* 0x084fe20000410000 */
[-C--:B------:R-:W-:Y:S01]  /*6bd0*/  FMUL.FTZ R25, R25, R4.reuse ;  /* 0x0000000419197220 */ /* 0x080fe20000410000 */
[----:B------:R-:W-:-:S08]  /*6be0*/  FMUL.FTZ R28, R28, R4 ;  /* 0x000000041c1c7220 */ /* 0x000fd00000410000 */
[----:B------:R-:W2:Y:S01]  /*6bf0*/  @P2 MUFU.LG2 R6, R8 ;  /* 0x0000000800062308 */ /* 0x000ea20000000c00 */
[-C--:B------:R-:W-:Y:S01]  /*6c00*/  FMUL.FTZ R29, R29, R4.reuse ;  /* 0x000000041d1d7220 */ /* 0x080fe20000410000 */
[-C--:B------:R-:W-:Y:S01]  /*6c10*/  FMUL.FTZ R32, R32, R4.reuse ;  /* 0x0000000420207220 */ /* 0x080fe20000410000 */
[-C--:B------:R-:W-:Y:S01]  /*6c20*/  FMUL.FTZ R33, R33, R4.reuse ;  /* 0x0000000421217220 */ /* 0x080fe20000410000 */
[-C--:B------:R-:W-:Y:S01]  /*6c30*/  FMUL.FTZ R36, R36, R4.reuse ;  /* 0x0000000424247220 */ /* 0x080fe20000410000 */
[-C--:B------:R-:W-:Y:S01]  /*6c40*/  FMUL.FTZ R37, R37, R4.reuse ;  /* 0x0000000425257220 */ /* 0x080fe20000410000 */
[-C--:B------:R-:W-:Y:S01]  /*6c50*/  FMUL.FTZ R40, R40, R4.reuse ;  /* 0x0000000428287220 */ /* 0x080fe20000410000 */
[-C--:B------:R-:W-:Y:S01]  /*6c60*/  FMUL.FTZ R41, R41, R4.reuse ;  /* 0x0000000429297220 */ /* 0x080fe20000410000 */
[----:B------:R5:W0:Y:S01]  /*6c70*/  @P2 MUFU.RCP R0, R8 ;  /* 0x0000000800002308 */ /* 0x000a220000001000 */
        /* <DEDUP_REMOVED lines=54> */
[----:B------:R-:W-:-:S02]  /*6fe0*/  IMAD.U32 R4, RZ, RZ, UR6 ;  /* 0x00000006ff047e24 */ /* 0x000fc4000f8e00ff */
[----:B----4-:R-:W-:Y:S01]  /*6ff0*/  @P1 FMUL.FTZ R5, R5, 0.69314718246459960938 ;  /* 0x3f31721805051820 */ /* 0x010fe20000410000 */
[----:B-----5:R-:W-:Y:S02]  /*7000*/  IMAD.U32 R8, RZ, RZ, UR6 ;  /* 0x00000006ff087e24 */ /* 0x020fe4000f8e00ff */
[----:B--2---:R-:W-:Y:S01]  /*7010*/  @P2 FMUL.FTZ R7, R6, 0.69314718246459960938 ;  /* 0x3f31721806072820 */ /* 0x004fe20000410000 */
[----:B------:R-:W-:Y:S01]  /*7020*/  @P1 FMUL.FTZ R4, R4, 0.69314718246459960938 ;  /* 0x3f31721804041820 */ /* 0x000fe20000410000 */
[-C--:B0-----:R-:W-:Y:S01]  /*7030*/  FMUL.FTZ R26, R26, R0.reuse ;  /* 0x000000001a1a7220 */ /* 0x081fe20000410000 */
[----:B------:R-:W-:Y:S01]  /*7040*/  @P2 FMUL.FTZ R8, R8, 0.69314718246459960938 ;  /* 0x3f31721808082820 */ /* 0x000fe20000410000 */
        /* <DEDUP_REMOVED lines=63> */
[----:B------:R-:W-:Y:S01]  /*7440*/  @P1 FFMA.FTZ R3, R4, R189, R5 ;  /* 0x000000bd04031223 */ /* 0x000fe20000010005 */
[----:B---3--:R-:W-:-:S07]  /*7450*/  @P2 FFMA.FTZ R2, R8, R196, R7 ;  /* 0x000000c408022223 */ /* 0x008fce0000010007 */
.L_x_175:
[----:B------:R-:W-:Y:S05]  /*7460*/  @P0 BRA `(.L_x_197) ;  /* 0x0000002000600947 */ /* 0x000fea0003800000 */
[----:B------:R-:W0:Y:S01]  /*7470*/  S2R R0, SR_TID.X ;  /* 0x0000000000007919 */ /* 0x000e220000002100 */
[----:B------:R-:W2:Y:S01]  /*7480*/  LDC R8, c[0x0][0xce8] ;  /* 0x00033a00ff087b82 */ /* 0x000ea20000000800 */
[----:B------:R-:W-:Y:S01]  /*7490*/  R2UR UR13, R18 ;  /* 0x00000000120d72ca */ /* 0x000fe200000e0000 */
[----:B------:R-:W-:Y:S01]  /*74a0*/  ULDC.64 UR8, c[0x0][0xcd0] ;  /* 0x0003340000087ab9 */ /* 0x000fe20000000a00 */
[----:B------:R-:W3:Y:S01]  /*74b0*/  S2R R16, SR_CTAID.X ;  /* 0x0000000000107919 */ /* 0x000ee20000002500 */
[----:B------:R-:W-:Y:S01]  /*74c0*/  ULDC.64 UR14, c[0x0][0x208] ;  /* 0x00008200000e7ab9 */ /* 0x000fe20000000a00 */
[----:B------:R-:W-:Y:S03]  /*74d0*/  BSSY B0, `(.L_x_198) ;  /* 0x000014b000007945 */ /* 0x000fe60003800000 */
[----:B------:R-:W4:Y:S06]  /*74e0*/  S2UR UR12, SR_CTAID.Z ;  /* 0x00000000000c79c3 */ /* 0x000f2c0000002700 */
[----:B------:R-:W-:-:S02]  /*74f0*/  USHF.R.S32.HI UR7, URZ, 0x1f, UR13 ;  /* 0x0000001f3f077899 */ /* 0x000fc4000801140d */
[----:B------:R-:W-:Y:S01]  /*7500*/  IMAD R19, RZ, RZ, -UR13 ;  /* 0x8000000dff137e24 */ /* 0x000fe2000f8e02ff */
[----:B------:R-:W5:Y:S01]  /*7510*/  LDC.64 R20, c[0x0][0xcd8] ;  /* 0x00033600ff147b82 */ /* 0x000f620000000a00 */
[----:B------:R-:W-:Y:S02]  /*7520*/  UIMAD.WIDE.U32 UR4, UR13, UR8, URZ ;  /* 0x000000080d0472a5 */ /* 0x000fe4000f8e003f */
[----:B------:R-:W-:-:S04]  /*7530*/  UIMAD UR6, UR7, UR8, URZ ;  /* 0x00000008070672a4 */ /* 0x000fc8000f8e023f */
[----:B------:R-:W-:Y:S01]  /*7540*/  UIMAD UR6, UR13, UR9, UR6 ;  /* 0x000000090d0672a4 */ /* 0x000fe2000f8e0206 */
[----:B--2---:R-:W-:Y:S01]  /*7550*/  ISETP.NE.AND P0, PT, R8, 0x1, PT ;  /* 0x000000010800780c */ /* 0x004fe20003f05270 */
[----:B------:R-:W2:Y:S01]  /*7560*/  S2UR UR11, SR_CTAID.Y ;  /* 0x00000000000b79c3 */ /* 0x000ea20000002600 */
[----:B------:R-:W-:Y:S01]  /*7570*/  ULDC.64 UR8, c[0x0][0xc38] ;  /* 0x00030e0000087ab9 */ /* 0x000fe20000000a00 */
[----:B------:R-:W-:Y:S02]  /*7580*/  UIADD3 UR6, UR5, UR6, URZ ;  /* 0x0000000605067290 */ /* 0x000fe4000fffe03f */
[----:B------:R-:W-:Y:S01]  /*7590*/  UIMAD UR7, UR7, UR8, URZ ;  /* 0x00000008070772a4 */ /* 0x000fe2000f8e023f */
[----:B0-----:R-:W-:Y:S01]  /*75a0*/  VIADD R14, R0, 0xffffff80 ;  /* 0xffffff80000e7836 */ /* 0x001fe20000000000 */
[----:B----4-:R-:W-:Y:S02]  /*75b0*/  USHF.R.S32.HI UR10, URZ, 0x1f, UR12 ;  /* 0x0000001f3f0a7899 */ /* 0x010fe4000801140c */
[----:B------:R-:W2:Y:S02]  /*75c0*/  LDC R152, c[0x0][0xd50] ;  /* 0x00035400ff987b82 */ /* 0x000ea40000000800 */
[----:B------:R-:W-:-:S04]  /*75d0*/  SHF.R.S32.HI R7, RZ, 0x1f, R14 ;  /* 0x0000001fff077819 */ /* 0x000fc8000001140e */
[CC--:B------:R-:W-:Y:S02]  /*75e0*/  LEA.HI R4, R7.reuse, R14.reuse, RZ, 0x7 ;  /* 0x0000000e07047211 */ /* 0x0c0fe400078f38ff */
[----:B------:R-:W0:Y:S01]  /*75f0*/  LDC.64 R22, c[0x0][0xc40] ;  /* 0x00031000ff167b82 */ /* 0x000e220000000a00 */
[----:B------:R-:W-:Y:S02]  /*7600*/  LEA.HI R7, R7, R14, RZ, 0x2 ;  /* 0x0000000e07077211 */ /* 0x000fe400078f10ff */
[----:B------:R-:W-:Y:S02]  /*7610*/  LOP3.LUT R5, R4, 0xffffff80, RZ, 0xc0, !PT ;  /* 0xffffff8004057812 */ /* 0x000fe400078ec0ff */
[----:B------:R-:W-:Y:S02]  /*7620*/  SHF.R.S32.HI R9, RZ, 0x7, R4 ;  /* 0x00000007ff097819 */ /* 0x000fe40000011404 */
[----:B------:R-:W-:Y:S01]  /*7630*/  LOP3.LUT R7, R7, 0xfffffffc, RZ, 0xc0, !PT ;  /* 0xfffffffc07077812 */ /* 0x000fe200078ec0ff */
[----:B------:R-:W-:Y:S01]  /*7640*/  IMAD.IADD R0, R14, 0x1, -R5 ;  /* 0x000000010e007824 */ /* 0x000fe200078e0a05 */
[----:B------:R-:W-:Y:S01]  /*7650*/  LEA.HI R4, R4, R9, RZ, 0x1 ;  /* 0x0000000904047211 */ /* 0x000fe200078f08ff */
[----:B------:R-:W4:Y:S01]  /*7660*/  @P0 LDC R17, c[0x0][0xcf0] ;  /* 0x00033c00ff110b82 */ /* 0x000f220000000800 */
[----:B------:R-:W-:-:S02]  /*7670*/  IADD3 R7, R14, -R7, RZ ;  /* 0x800000070e077210 */ /* 0x000fc40007ffe0ff */
[----:B------:R-:W-:Y:S02]  /*7680*/  SHF.R.S32.HI R11, RZ, 0x1f, R0 ;  /* 0x0000001fff0b7819 */ /* 0x000fe40000011400 */
[----:B------:R-:W-:Y:S02]  /*7690*/  LOP3.LUT R4, R4, 0x3fffffe, RZ, 0xc0, !PT ;  /* 0x03fffffe04047812 */ /* 0x000fe400078ec0ff */
[----:B------:R-:W-:Y:S01]  /*76a0*/  LEA.HI R10, R11, R0, RZ, 0x2 ;  /* 0x000000000b0a7211 */ /* 0x000fe200078f10ff */
[----:B------:R-:W1:Y:S03]  /*76b0*/  @P0 LDC R14, c[0x0][0xcec] ;  /* 0x00033b00ff0e0b82 */ /* 0x000e660000000800 */
[--C-:B------:R-:W-:Y:S02]  /*76c0*/  SHF.R.S32.HI R5, RZ, 0x2, R10.reuse ;  /* 0x00000002ff057819 */ /* 0x100fe4000001140a */
[----:B------:R-:W-:-:S03]  /*76d0*/  SHF.R.S32.HI R6, RZ, 0x1f, R10 ;  /* 0x0000001fff067819 */ /* 0x000fc6000001140a */
[----:B------:R-:W4:Y:S01]  /*76e0*/  @P0 LDC R154, c[0x0][0xcec] ;  /* 0x00033b00ff9a0b82 */ /* 0x000f220000000800 */
[----:B------:R-:W-:-:S04]  /*76f0*/  LEA.HI R6, R6, R5, RZ, 0x3 ;  /* 0x0000000506067211 */ /* 0x000fc800078f18ff */
[----:B------:R-:W-:Y:S01]  /*7700*/  LOP3.LUT R12, R6, 0xfffffff8, RZ, 0xc0, !PT ;  /* 0xfffffff8060c7812 */ /* 0x000fe200078ec0ff */
[----:B------:R-:W-:Y:S01]  /*7710*/  IMAD.IADD R6, R9, 0x1, -R4 ;  /* 0x0000000109067824 */ /* 0x000fe200078e0a04 */
[----:B------:R-:W-:Y:S01]  /*7720*/  LEA.HI R9, R7, R7, RZ, 0x1 ;  /* 0x0000000707097211 */ /* 0x000fe200078f08ff */
[----:B------:R-:W4:Y:S01]  /*7730*/  @P0 LDC R153, c[0x0][0xcf0] ;  /* 0x00033c00ff990b82 */ /* 0x000f220000000800 */
[----:B------:R-:W-:Y:S01]  /*7740*/  LEA.HI R4, R11, R0, RZ, 0x5 ;  /* 0x000000000b047211 */ /* 0x000fe200078f28ff */
[----:B------:R-:W-:Y:S01]  /*7750*/  IMAD.IADD R5, R5, 0x1, -R12 ;  /* 0x0000000105057824 */ /* 0x000fe200078e0a0c */
[----:B------:R-:W-:Y:S02]  /*7760*/  LOP3.LUT R12, R9, 0x1ffffffe, RZ, 0xc0, !PT ;  /* 0x1ffffffe090c7812 */ /* 0x000fe400078ec0ff */
[----:B------:R-:W-:-:S03]  /*7770*/  SHF.R.S32.HI R4, RZ, 0x5, R4 ;  /* 0x00000005ff047819 */ /* 0x000fc60000011404 */
[----:B------:R-:W-:Y:S02]  /*7780*/  IMAD.IADD R12, R7, 0x1, -R12 ;  /* 0x00000001070c7824 */ /* 0x000fe400078e0a0c */
[----:B------:R-:W-:Y:S02]  /*7790*/  IMAD R7, R4, 0x10, R5 ;  /* 0x0000001004077824 */ /* 0x000fe400078e0205 */
[----:B------:R-:W-:Y:S02]  /*77a0*/  IMAD.U32 R5, RZ, RZ, UR5 ;  /* 0x00000005ff057e24 */ /* 0x000fe4000f8e00ff */
[----:B------:R-:W-:Y:S02]  /*77b0*/  IMAD R9, R6, 0x40, R7 ;  /* 0x0000004006097824 */ /* 0x000fe400078e0207 */
[----:B------:R-:W-:Y:S01]  /*77c0*/  IMAD.U32 R4, RZ, RZ, UR4 ;  /* 0x00000004ff047e24 */ /* 0x000fe2000f8e00ff */
[----:B------:R-:W-:Y:S01]  /*77d0*/  UIMAD.WIDE.U32 UR4, UR13, UR8, URZ ;  /* 0x000000080d0472a5 */ /* 0x000fe2000f8e003f */
[----:B------:R-:W-:Y:S01]  /*77e0*/  IMAD.U32 R5, RZ, RZ, UR6 ;  /* 0x00000006ff057e24 */ /* 0x000fe2000f8e00ff */
[----:B------:R-:W-:Y:S01]  /*77f0*/  UIMAD UR6, UR13, UR9, UR7 ;  /* 0x000000090d0672a4 */ /* 0x000fe2000f8e0207 */
[----:B------:R-:W-:-:S02]  /*7800*/  IMAD R12, R12, 0x8, R9 ;  /* 0x000000080c0c7824 */ /* 0x000fc400078e0209 */
[----:B-----5:R-:W-:Y:S01]  /*7810*/  IMAD R6, R20, UR10, RZ ;  /* 0x0000000a14067c24 */ /* 0x020fe2000f8e02ff */
[----:B------:R-:W-:Y:S01]  /*7820*/  UIADD3 UR6, UR5, UR6, URZ ;  /* 0x0000000605067290 */ /* 0x000fe2000fffe03f */
[----:B---3--:R-:W-:Y:S01]  /*7830*/  IMAD R11, R16, 0x80, R12 ;  /* 0x00000080100b7824 */ /* 0x008fe200078e020c */
[----:B------:R-:W-:Y:S01]  /*7840*/  ULDC.64 UR8, c[0x0][0xc28] ;  /* 0x00030a0000087ab9 */ /* 0x000fe20000000a00 */
[----:B------:R-:W-:Y:S01]  /*7850*/  IMAD R15, R21, UR12, R6 ;  /* 0x0000000c150f7c24 */ /* 0x000fe2000f8e0206 */
[----:B------:R-:W-:Y:S01]  /*7860*/  MOV R6, UR4 ;  /* 0x0000000400067c02 */ /* 0x000fe20008000f00 */
[----:B-1----:R-:W-:-:S04]  /*7870*/  @P0 IMAD.HI.U32 R12, R11, R14, RZ ;  /* 0x0000000e0b0c0227 */ /* 0x002fc800078e00ff */
[----:B------:R-:W-:Y:S01]  /*7880*/  IMAD.U32 R7, RZ, RZ, UR5 ;  /* 0x00000005ff077e24 */ /* 0x000fe2000f8e00ff */
[----:B------:R-:W-:Y:S01]  /*7890*/  ULDC.64 UR4, c[0x0][0xce0] ;  /* 0x0003380000047ab9 */ /* 0x000fe20000000a00 */
[----:B0-----:R-:W-:Y:S02]  /*78a0*/  IMAD R14, R22, UR10, RZ ;  /* 0x0000000a160e7c24 */ /* 0x001fe4000f8e02ff */
[----:B--2---:R-:W-:Y:S02]  /*78b0*/  IMAD R21, R152, R19, UR11 ;  /* 0x0000000b98157e24 */ /* 0x004fe4000f8e0213 */
[----:B------:R-:W-:Y:S01]  /*78c0*/  IMAD.U32 R7, RZ, RZ, UR6 ;  /* 0x00000006ff077e24 */ /* 0x000fe2000f8e00ff */
[----:B------:R-:W-:Y:S01]  /*78d0*/  ULDC.64 UR6, c[0x0][0xc48] ;  /* 0x0003120000067ab9 */ /* 0x000fe20000000a00 */
[----:B------:R-:W-:-:S04]  /*78e0*/  IMAD.WIDE.U32 R4, R20, UR12, R4 ;  /* 0x0000000c14047c25 */ /* 0x000fc8000f8e0004 */
[----:B------:R-:W-:Y:S01]  /*78f0*/  IMAD.MOV.U32 R13, RZ, RZ, R11 ;  /* 0x000000ffff0d7224 */ /* 0x000fe200078e000b */
[----:B----4-:R-:W-:Y:S01]  /*7900*/  @P0 SHF.R.U32.HI R13, RZ, R17, R12 ;  /* 0x00000011ff0d0219 */ /* 0x010fe2000001160c */
[----:B------:R-:W-:Y:S01]  /*7910*/  IMAD R17, R23, UR12, R14 ;  /* 0x0000000c17117c24 */ /* 0x000fe2000f8e020e */
[----:B------:R-:W-:Y:S01]  /*7920*/  SHF.R.S32.HI R14, RZ, 0x1f, R21 ;  /* 0x0000001fff0e7819 */ /* 0x000fe20000011415 */
[----:B------:R-:W-:-:S04]  /*7930*/  IMAD.WIDE.U32 R6, R22, UR12, R6 ;  /* 0x0000000c16067c25 */ /* 0x000fc8000f8e0006 */
[----:B------:R-:W-:Y:S02]  /*7940*/  IMAD.IADD R5, R5, 0x1, R15 ;  /* 0x0000000105057824 */ /* 0x000fe400078e020f */
[----:B------:R-:W-:-:S04]  /*7950*/  @P0 IMAD.HI.U32 R154, R11, R154, RZ ;  /* 0x0000009a0b9a0227 */ /* 0x000fc800078e00ff */
[----:B------:R-:W-:Y:S02]  /*7960*/  IMAD.IADD R7, R7, 0x1, R17 ;  /* 0x0000000107077824 */ /* 0x000fe400078e0211 */
[----:B------:R-:W-:Y:S01]  /*7970*/  IMAD.MOV.U32 R15, RZ, RZ, R11 ;  /* 0x000000ffff0f7224 */ /* 0x000fe200078e000b */
[----:B------:R-:W-:Y:S01]  /*7980*/  @P0 SHF.R.U32.HI R15, RZ, R153, R154 ;  /* 0x00000099ff0f0219 */ /* 0x000fe2000001169a */
[C---:B------:R-:W-:Y:S02]  /*7990*/  IMAD R12, R14.reuse, UR4, RZ ;  /* 0x000000040e0c7c24 */ /* 0x040fe4000f8e02ff */
[----:B------:R-:W-:Y:S02]  /*79a0*/  IMAD R17, R14, UR6, RZ ;  /* 0x000000060e117c24 */ /* 0x000fe4000f8e02ff */
[----:B------:R-:W-:-:S04]  /*79b0*/  IMAD.WIDE.U32 R4, R21, UR4, R4 ;  /* 0x0000000415047c25 */ /* 0x000fc8000f8e0004 */
[C---:B------:R-:W-:Y:S01]  /*79c0*/  IMAD R14, R21.reuse, UR5, R12 ;  /* 0x00000005150e7c24 */ /* 0x040fe2000f8e020c */
[----:B------:R-:W-:Y:S01]  /*79d0*/  BAR.SYNC.DEFER_BLOCKING 0x1, 0x100 ;  /* 0x0044000000007b1d */ /* 0x000fe20000010000 */
[C---:B------:R-:W-:Y:S01]  /*79e0*/  IMAD R19, R21.reuse, UR7, R17 ;  /* 0x0000000715137c24 */ /* 0x040fe2000f8e0211 */
[----:B------:R-:W-:Y:S01]  /*79f0*/  SHF.R.S32.HI R17, RZ, 0x1f, R13 ;  /* 0x0000001fff117819 */ /* 0x000fe2000001140d */
[----:B------:R-:W-:Y:S01]  /*7a00*/  IMAD.WIDE.U32 R6, R21, UR6, R6 ;  /* 0x0000000615067c25 */ /* 0x000fe2000f8e0006 */
[----:B------:R-:W-:Y:S02]  /*7a10*/  IADD3 R4, P0, R13, R4, RZ ;  /* 0x000000040d047210 */ /* 0x000fe40007f1e0ff */
[----:B------:R-:W-:Y:S01]  /*7a20*/  SHF.R.S32.HI R12, RZ, 0x1f, R15 ;  /* 0x0000001fff0c7819 */ /* 0x000fe2000001140f */
[----:B------:R-:W-:Y:S01]  /*7a30*/  IMAD.MOV R13, RZ, RZ, -R13 ;  /* 0x000000ffff0d7224 */ /* 0x000fe200078e0a0d */
[----:B------:R-:W-:Y:S01]  /*7a40*/  ULDC.64 UR4, c[0x0][0xc30] ;  /* 0x00030c0000047ab9 */ /* 0x000fe20000000a00 */
[----:B------:R-:W-:Y:S01]  /*7a50*/  IMAD.MOV R20, RZ, RZ, -R15 ;  /* 0x000000ffff147224 */ /* 0x000fe200078e0a0f */
[----:B------:R-:W-:Y:S01]  /*7a60*/  IADD3.X R5, R17, R5, R14, P0, !PT ;  /* 0x0000000511057210 */ /* 0x000fe200007fe40e */
[----:B------:R-:W-:Y:S01]  /*7a70*/  IMAD R12, R12, UR4, RZ ;  /* 0x000000040c0c7c24 */ /* 0x000fe2000f8e02ff */
[----:B------:R-:W-:Y:S01]  /*7a80*/  ULDC.64 UR6, c[0x0][0xcc8] ;  /* 0x0003320000067ab9 */ /* 0x000fe20000000a00 */
[----:B------:R-:W-:-:S02]  /*7a90*/  IMAD R13, R8, R13, R11 ;  /* 0x0000000d080d7224 */ /* 0x000fc400078e020b */
[----:B------:R-:W-:Y:S02]  /*7aa0*/  IMAD.IADD R7, R7, 0x1, R19 ;  /* 0x0000000107077824 */ /* 0x000fe400078e0213 */
[----:B------:R-:W-:Y:S02]  /*7ab0*/  IMAD R11, R8, R20, R11 ;  /* 0x00000014080b7224 */ /* 0x000fe400078e020b */
[C---:B------:R-:W-:Y:S01]  /*7ac0*/  IMAD R17, R15.reuse, UR5, R12 ;  /* 0x000000050f117c24 */ /* 0x040fe2000f8e020c */
[----:B------:R-:W-:Y:S01]  /*7ad0*/  SHF.R.S32.HI R12, RZ, 0x1f, R13 ;  /* 0x0000001fff0c7819 */ /* 0x000fe2000001140d */
[----:B------:R-:W-:Y:S01]  /*7ae0*/  IMAD.WIDE.U32 R6, R15, UR4, R6 ;  /* 0x000000040f067c25 */ /* 0x000fe2000f8e0006 */
[----:B------:R-:W-:Y:S01]  /*7af0*/  SHF.R.S32.HI R14, RZ, 0x1f, R11 ;  /* 0x0000001fff0e7819 */ /* 0x000fe2000001140b */
[----:B------:R-:W0:Y:S01]  /*7b00*/  S2UR UR5, SR_CgaCtaId ;  /* 0x00000000000579c3 */ /* 0x000e220000008800 */
[----:B------:R-:W-:Y:S01]  /*7b10*/  UMOV UR4, 0x400 ;  /* 0x0000040000047882 */ /* 0x000fe20000000000 */
[----:B------:R-:W-:Y:S01]  /*7b20*/  IMAD R12, R12, UR6, RZ ;  /* 0x000000060c0c7c24 */ /* 0x000fe2000f8e02ff */
[----:B------:R-:W-:Y:S01]  /*7b30*/  IADD3 R7, R7, R17, RZ ;  /* 0x0000001107077210 */ /* 0x000fe20007ffe0ff */
[----:B------:R-:W-:-:S02]  /*7b40*/  IMAD R14, R14, UR8, RZ ;  /* 0x000000080e0e7c24 */ /* 0x000fc4000f8e02ff */
        /* <DEDUP_REMOVED lines=17> */
[----:B------:R-:W-:Y:S01]  /*7c60*/  SHFL.IDX PT, R12, R19, RZ, 0x1c1f ;  /* 0x001c1fff130c7589 */ /* 0x000fe200000e0000 */
[----:B------:R-:W-:Y:S01]  /*7c70*/  LOP3.LUT P0, RZ, R0, 0x3, RZ, 0xc0, !PT ;  /* 0x0000000300ff7812 */ /* 0x000fe2000780c0ff */
[C---:B------:R-:W-:Y:S01]  /*7c80*/  VIADD R9, R11.reuse, 0x8 ;  /* 0x000000080b097836 */ /* 0x040fe20000000000 */
[----:B------:R-:W-:Y:S01]  /*7c90*/  UIADD3 UR4, UR4, 0x32420, URZ ;  /* 0x0003242004047890 */ /* 0x000fe2000fffe03f */
[----:B------:R-:W0:Y:S01]  /*7ca0*/  SHFL.IDX PT, R13, R17, RZ, 0x1c1f ;  /* 0x001c1fff110d7589 */ /* 0x000e2200000e0000 */
[----:B------:R-:W-:-:S02]  /*7cb0*/  ISETP.GE.OR P1, PT, R11, R8, P0 ;  /* 0x000000080b00720c */ /* 0x000fc40000726670 */
[-C--:B------:R-:W-:Y:S01]  /*7cc0*/  ISETP.GE.OR P0, PT, R9, R8.reuse, P0 ;  /* 0x000000080900720c */ /* 0x080fe20000706670 */
[----:B------:R1:W2:Y:S01]  /*7cd0*/  SHFL.IDX PT, R15, R17, 0x1, 0x1c1f ;  /* 0x003c1f00110f7f89 */ /* 0x0002a200000e0000 */
[----:B------:R-:W-:Y:S01]  /*7ce0*/  ISETP.GE.AND P2, PT, R11, R8, PT ;  /* 0x000000080b00720c */ /* 0x000fe20003f46270 */
[----:B------:R-:W-:Y:S02]  /*7cf0*/  UPRMT UR4, URZ, 0x654, UR4 ;  /* 0x000006543f047896 */ /* 0x000fe40008000004 */
[----:B------:R3:W4:Y:S01]  /*7d00*/  SHFL.IDX PT, R4, R6, RZ, 0x1c1f ;  /* 0x001c1fff06047589 */ /* 0x00072200000e0000 */
[----:B-1----:R-:W-:-:S03]  /*7d10*/  LOP3.LUT R17, R10, 0x7ffffffc, RZ, 0xc0, !PT ;  /* 0x7ffffffc0a117812 */ /* 0x002fc600078ec0ff */
[----:B------:R3:W1:Y:S03]  /*7d20*/  SHFL.IDX PT, R5, R7, RZ, 0x1c1f ;  /* 0x001c1fff07057589 */ /* 0x00066600000e0000 */
[----:B------:R-:W-:Y:S01]  /*7d30*/  SYNCS.ARRIVE.TRANS64.RED.A1T0 RZ, [UR4], RZ ;  /* 0x000000ffffff79a7 */ /* 0x000fe20008100404 */
[----:B------:R-:W-:-:S04]  /*7d40*/  IMAD.IADD R0, R0, 0x1, -R17 ;  /* 0x0000000100007824 */ /* 0x000fc800078e0a11 */
[----:B------:R-:W-:Y:S01]  /*7d50*/  IMAD.SHL.U32 R0, R0, 0x2, RZ ;  /* 0x0000000200007824 */ /* 0x000fe200078e00ff */
[----:B0-----:R3:W-:Y:S04]  /*7d60*/  @!P1 ST.E desc[UR14][R12.64], R3 ;  /* 0x000000030c009985 */ /* 0x0017e8000c10190e */
[----:B--2---:R3:W-:Y:S01]  /*7d70*/  @!P0 ST.E desc[UR14][R14.64], R2 ;  /* 0x000000020e008985 */ /* 0x0047e2000c10190e */
[----:B------:R-:W-:Y:S05]  /*7d80*/  @P2 BRA `(.L_x_199) ;  /* 0x0000000800fc2947 */ /* 0x000fea0003800000 */
[C---:B---3--:R-:W-:Y:S01]  /*7d90*/  VIADD R2, R0.reuse, 0x8 ;  /* 0x0000000800027836 */ /* 0x048fe20000000000 */
        /* <DEDUP_REMOVED lines=10> */
[----:B------:R-:W-:Y:S01]  /*7e40*/  IADD3 R17, R0, 0x28, RZ ;  /* 0x0000002800117810 */ /* 0x000fe20007ffe0ff */
[----:B------:R-:W-:Y:S01]  /*7e50*/  ULDC.64 UR6, c[0x0][0x208] ;  /* 0x0000820000067ab9 */ /* 0x000fe20000000a00 */
[----:B------:R-:W-:Y:S01]  /*7e60*/  ISETP.GE.AND P0, PT, R16, UR4, PT ;  /* 0x0000000410007c0c */ /* 0x000fe2000bf06270 */
[C---:B------:R-:W-:Y:S01]  /*7e70*/  VIADD R21, R0.reuse, 0x40 ;  /* 0x0000004000157836 */ /* 0x040fe20000000000 */
[----:B------:R-:W-:Y:S01]  /*7e80*/  ISETP.GE.AND P1, PT, R17, UR4, PT ;  /* 0x0000000411007c0c */ /* 0x000fe2000bf26270 */
[----:B------:R-:W-:-:S02]  /*7e90*/  VIADD R22, R0, 0x48 ;  /* 0x0000004800167836 */ /* 0x000fc40000000000 */
[----:B------:R-:W-:Y:S01]  /*7ea0*/  @!P3 LEA.HI R2, R2, R2, RZ, 0x1 ;  /* 0x000000020202b211 */ /* 0x000fe200078f08ff */
[----:B------:R-:W-:Y:S01]  /*7eb0*/  VIADD R23, R0, 0x50 ;  /* 0x0000005000177836 */ /* 0x000fe20000000000 */
[----:B------:R-:W-:Y:S02]  /*7ec0*/  @!P4 LEA.HI R3, R3, R3, RZ, 0x1 ;  /* 0x000000030303c211 */ /* 0x000fe400078f08ff */
[----:B------:R-:W-:Y:S02]  /*7ed0*/  @!P5 LEA.HI R10, R10, R10, RZ, 0x1 ;  /* 0x0000000a0a0ad211 */ /* 0x000fe400078f08ff */
[----:B------:R-:W-:Y:S02]  /*7ee0*/  @!P3 LOP3.LUT R11, R2, 0xfffffffe, RZ, 0xc0, !PT ;  /* 0xfffffffe020bb812 */ /* 0x000fe400078ec0ff */
[----:B------:R-:W-:Y:S01]  /*7ef0*/  @!P4 LOP3.LUT R13, R3, 0xfffffffe, RZ, 0xc0, !PT ;  /* 0xfffffffe030dc812 */ /* 0x000fe200078ec0ff */
[----:B-1--4-:R-:W-:Y:S01]  /*7f00*/  @!P2 IMAD.WIDE R2, R0, 0x4, R4 ;  /* 0x000000040002a825 */ /* 0x012fe200078e0204 */
[----:B------:R-:W-:-:S02]  /*7f10*/  @!P5 LOP3.LUT R15, R10, 0xfffffffe, RZ, 0xc0, !PT ;  /* 0xfffffffe0a0fd812 */ /* 0x000fc400078ec0ff */
[----:B------:R-:W-:Y:S01]  /*7f20*/  ISETP.GE.AND P6, PT, R23, UR4, PT ;  /* 0x0000000417007c0c */ /* 0x000fe2000bfc6270 */
[--C-:B------:R-:W-:Y:S01]  /*7f30*/  @!P3 IMAD.WIDE R10, R11, 0x4, R4.reuse ;  /* 0x000000040b0ab825 */ /* 0x100fe200078e0204 */
[----:B------:R0:W-:Y:S01]  /*7f40*/  @!P2 ST.E.64 desc[UR6][R2.64], R24 ;  /* 0x000000180200a985 */ /* 0x0001e2000c101b06 */
[----:B------:R-:W-:Y:S02]  /*7f50*/  ISETP.GE.AND P2, PT, R19, UR4, PT ;  /* 0x0000000413007c0c */ /* 0x000fe4000bf46270 */
[--C-:B------:R-:W-:Y:S01]  /*7f60*/  @!P4 IMAD.WIDE R12, R13, 0x4, R4.reuse ;  /* 0x000000040d0cc825 */ /* 0x100fe200078e0204 */
[----:B------:R1:W-:Y:S01]  /*7f70*/  @!P3 ST.E.64 desc[UR6][R10.64], R28 ;  /* 0x0000001c0a00b985 */ /* 0x0003e2000c101b06 */
[----:B------:R-:W-:Y:S02]  /*7f80*/  ISETP.GE.AND P3, PT, R20, UR4, PT ;  /* 0x0000000414007c0c */ /* 0x000fe4000bf66270 */
[----:B------:R-:W-:Y:S01]  /*7f90*/  @!P5 IMAD.WIDE R14, R15, 0x4, R4 ;  /* 0x000000040f0ed825 */ /* 0x000fe200078e0204 */
[----:B------:R2:W-:Y:S01]  /*7fa0*/  @!P4 ST.E.64 desc[UR6][R12.64], R32 ;  /* 0x000000200c00c985 */ /* 0x0005e2000c101b06 */
[----:B------:R-:W-:-:S02]  /*7fb0*/  ISETP.GE.AND P4, PT, R21, UR4, PT ;  /* 0x0000000415007c0c */ /* 0x000fc4000bf86270 */
[----:B------:R-:W-:Y:S01]  /*7fc0*/  @!P0 LEA.HI R16, R16, R16, RZ, 0x1 ;  /* 0x0000001010108211 */ /* 0x000fe200078f08ff */
[----:B------:R3:W-:Y:S01]  /*7fd0*/  @!P5 ST.E.64 desc[UR6][R14.64], R36 ;  /* 0x000000240e00d985 */ /* 0x0007e2000c101b06 */
[----:B------:R-:W-:Y:S01]  /*7fe0*/  ISETP.GE.AND P5, PT, R22, UR4, PT ;  /* 0x0000000416007c0c */ /* 0x000fe2000bfa6270 */
[C---:B0-----:R-:W-:Y:S01]  /*7ff0*/  VIADD R24, R0.reuse, 0x58 ;  /* 0x0000005800187836 */ /* 0x041fe20000000000 */
[----:B------:R-:W-:Y:S01]  /*8000*/  @!P1 LEA.HI R17, R17, R17, RZ, 0x1 ;  /* 0x0000001111119211 */ /* 0x000fe200078f08ff */
[----:B------:R-:W-:Y:S01]  /*8010*/  VIADD R25, R0, 0x60 ;  /* 0x0000006000197836 */ /* 0x000fe20000000000 */
[----:B------:R-:W-:Y:S02]  /*8020*/  @!P0 LOP3.LUT R3, R16, 0xfffffffe, RZ, 0xc0, !PT ;  /* 0xfffffffe10038812 */ /* 0x000fe400078ec0ff */
[----:B-1----:R-:W-:Y:S02]  /*8030*/  @!P1 LOP3.LUT R11, R17, 0xfffffffe, RZ, 0xc0, !PT ;  /* 0xfffffffe110b9812 */ /* 0x002fe400078ec0ff */
        /* <DEDUP_REMOVED lines=8> */
[----:B------:R-:W-:Y:S01]  /*80c0*/  @!P2 LOP3.LUT R19, R19, 0xfffffffe, RZ, 0xc0, !PT ;  /* 0xfffffffe1313a812 */ /* 0x000fe200078ec0ff */
[----:B------:R1:W-:Y:S01]  /*80d0*/  @!P1 ST.E.64 desc[UR6][R10.64], R44 ;  /* 0x0000002c0a009985 */ /* 0x0003e2000c101b06 */
[----:B--2---:R-:W-:Y:S01]  /*80e0*/  @!P3 LOP3.LUT R13, R20, 0xfffffffe, RZ, 0xc0, !PT ;  /* 0xfffffffe140db812 */ /* 0x004fe200078ec0ff */
[----:B------:R-:W-:Y:S01]  /*80f0*/  VIADD R20, R0, 0x70 ;  /* 0x0000007000147836 */ /* 0x000fe20000000000 */
[----:B------:R-:W-:-:S02]  /*8100*/  @!P4 LOP3.LUT R21, R21, 0xfffffffe, RZ, 0xc0, !PT ;  /* 0xfffffffe1515c812 */ /* 0x000fc400078ec0ff */
[----:B---3--:R-:W-:Y:S02]  /*8110*/  @!P5 LOP3.LUT R15, R22, 0xfffffffe, RZ, 0xc0, !PT ;  /* 0xfffffffe160fd812 */ /* 0x008fe400078ec0ff */
[----:B------:R-:W-:Y:S01]  /*8120*/  @!P6 LOP3.LUT R17, R23, 0xfffffffe, RZ, 0xc0, !PT ;  /* 0xfffffffe1711e812 */ /* 0x000fe200078ec0ff */
[----:B------:R-:W-:Y:S01]  /*8130*/  VIADD R23, R0, 0x88 ;  /* 0x0000008800177836 */ /* 0x000fe20000000000 */
[----:B------:R-:W-:Y:S01]  /*8140*/  ISETP.GE.AND P1, PT, R24, UR4, PT ;  /* 0x0000000418007c0c */ /* 0x000fe2000bf26270 */
[--C-:B0-----:R-:W-:Y:S01]  /*8150*/  @!P2 IMAD.WIDE R2, R19, 0x4, R4.reuse ;  /* 0x000000041302a825 */ /* 0x101fe200078e0204 */
[----:B------:R-:W-:Y:S02]  /*8160*/  ISETP.GE.AND P0, PT, R25, UR4, PT ;  /* 0x0000000419007c0c */ /* 0x000fe4000bf06270 */
[----:B------:R-:W-:Y:S01]  /*8170*/  IADD3 R22, R0, 0x80, RZ ;  /* 0x0000008000167810 */ /* 0x000fe20007ffe0ff */
[--C-:B-1----:R-:W-:Y:S01]  /*8180*/  @!P3 IMAD.WIDE R10, R13, 0x4, R4.reuse ;  /* 0x000000040d0ab825 */ /* 0x102fe200078e0204 */
[----:B------:R0:W-:Y:S03]  /*8190*/  @!P2 ST.E.64 desc[UR6][R2.64], R48 ;  /* 0x000000300200a985 */ /* 0x0001e6000c101b06 */
[----:B------:R-:W-:Y:S01]  /*81a0*/  @!P4 IMAD.WIDE R12, R21, 0x4, R4 ;  /* 0x00000004150cc825 */ /* 0x000fe200078e0204 */
[----:B------:R1:W-:Y:S01]  /*81b0*/  @!P3 ST.E.64 desc[UR6][R10.64], R52 ;  /* 0x000000340a00b985 */ /* 0x0003e2000c101b06 */
[----:B------:R-:W-:-:S02]  /*81c0*/  ISETP.GE.AND P3, PT, R23, UR4, PT ;  /* 0x0000000417007c0c */ /* 0x000fc4000bf66270 */
[--C-:B------:R-:W-:Y:S01]  /*81d0*/  @!P5 IMAD.WIDE R14, R15, 0x4, R4.reuse ;  /* 0x000000040f0ed825 */ /* 0x100fe200078e0204 */
[----:B------:R2:W-:Y:S01]  /*81e0*/  @!P4 ST.E.64 desc[UR6][R12.64], R56 ;  /* 0x000000380c00c985 */ /* 0x0005e2000c101b06 */
[----:B------:R-:W-:Y:S02]  /*81f0*/  ISETP.GE.AND P4, PT, R22, UR4, PT ;  /* 0x0000000416007c0c */ /* 0x000fe4000bf86270 */
[----:B------:R-:W-:Y:S01]  /*8200*/  @!P6 IMAD.WIDE R16, R17, 0x4, R4 ;  /* 0x000000041110e825 */ /* 0x000fe200078e0204 */
[----:B------:R3:W-:Y:S01]  /*8210*/  @!P5 ST.E.64 desc[UR6][R14.64], R60 ;  /* 0x0000003c0e00d985 */ /* 0x0007e2000c101b06 */
[----:B------:R-:W-:Y:S02]  /*8220*/  @!P1 LEA.HI R24, R24, R24, RZ, 0x1 ;  /* 0x0000001818189211 */ /* 0x000fe400078f08ff */
[C---:B------:R-:W-:Y:S01]  /*8230*/  VIADD R19, R0.reuse, 0x68 ;  /* 0x0000006800137836 */ /* 0x040fe20000000000 */
[----:B------:R4:W-:Y:S01]  /*8240*/  @!P6 ST.E.64 desc[UR6][R16.64], R64 ;  /* 0x000000401000e985 */ /* 0x0009e2000c101b06 */
[----:B------:R-:W-:Y:S01]  /*8250*/  VIADD R21, R0, 0x78 ;  /* 0x0000007800157836 */ /* 0x000fe20000000000 */
[----:B------:R-:W-:-:S02]  /*8260*/  ISETP.GE.AND P6, PT, R20, UR4, PT ;  /* 0x0000000414007c0c */ /* 0x000fc4000bfc6270 */
[----:B------:R-:W-:Y:S02]  /*8270*/  ISETP.GE.AND P2, PT, R19, UR4, PT ;  /* 0x0000000413007c0c */ /* 0x000fe4000bf46270 */
[----:B------:R-:W-:Y:S02]  /*8280*/  ISETP.GE.AND P5, PT, R21, UR4, PT ;  /* 0x0000000415007c0c */ /* 0x000fe4000bfa6270 */
        /* <DEDUP_REMOVED lines=18> */
[----:B---3--:R-:W-:Y:S01]  /*83b0*/  @!P4 LOP3.LUT R15, R22, 0xfffffffe, RZ, 0xc0, !PT ;  /* 0xfffffffe160fc812 */ /* 0x008fe200078ec0ff */
[C---:B------:R-:W-:Y:S01]  /*83c0*/  VIADD R22, R0.reuse, 0xb8 ;  /* 0x000000b800167836 */ /* 0x040fe20000000000 */
[----:B----4-:R-:W-:Y:S01]  /*83d0*/  @!P3 LOP3.LUT R17, R23, 0xfffffffe, RZ, 0xc0, !PT ;  /* 0xfffffffe1711b812 */ /* 0x010fe200078ec0ff */
[----:B------:R-:W-:Y:S01]  /*83e0*/  VIADD R23, R0, 0xc0 ;  /* 0x000000c000177836 */ /* 0x000fe20000000000 */
[----:B------:R-:W-:Y:S01]  /*83f0*/  ISETP.GE.AND P0, PT, R24, UR4, PT ;  /* 0x0000000418007c0c */ /* 0x000fe2000bf06270 */
[----:B0-----:R-:W-:Y:S01]  /*8400*/  @!P2 IMAD.WIDE R2, R19, 0x4, R4 ;  /* 0x000000041302a825 */ /* 0x001fe200078e0204 */
[----:B------:R-:W-:-:S03]  /*8410*/  ISETP.GE.AND P1, PT, R25, UR4, PT ;  /* 0x0000000419007c0c */ /* 0x000fc6000bf26270 */
[--C-:B-1----:R-:W-:Y:S01]  /*8420*/  @!P6 IMAD.WIDE R10, R13, 0x4, R4.reuse ;  /* 0x000000040d0ae825 */ /* 0x102fe200078e0204 */
[----:B------:R0:W-:Y:S03]  /*8430*/  @!P2 ST.E.64 desc[UR6][R2.64], R76 ;  /* 0x0000004c0200a985 */ /* 0x0001e6000c101b06 */
        /* <DEDUP_REMOVED lines=22> */
[--C-:B------:R-:W-:Y:S01]  /*85a0*/  @!P1 IMAD.WIDE R10, R11, 0x4, R4.reuse ;  /* 0x000000040b0a9825 */ /* 0x100fe200078e0204 */
[----:B------:R-:W-:Y:S01]  /*85b0*/  @!P4 LEA.HI R21, R21, R21, RZ, 0x1 ;  /* 0x000000151515c211 */ /* 0x000fe200078f08ff */
[----:B------:R0:W-:Y:S01]  /*85c0*/  @!P0 ST.E.64 desc[UR6][R2.64], R96 ;  /* 0x0000006002008985 */ /* 0x0001e2000c101b06 */
[----:B--2---:R-:W-:Y:S01]  /*85d0*/  @!P2 LOP3.LUT R13, R19, 0xfffffffe, RZ, 0xc0, !PT ;  /* 0xfffffffe130da812 */ /* 0x004fe200078ec0ff */
[----:B------:R-:W-:Y:S01]  /*85e0*/  VIADD R19, R0, 0xc8 ;  /* 0x000000c800137836 */ /* 0x000fe20000000000 */
[----:B---3--:R-:W-:Y:S01]  /*85f0*/  @!P3 LOP3.LUT R15, R20, 0xfffffffe, RZ, 0xc0, !PT ;  /* 0xfffffffe140fb812 */ /* 0x008fe200078ec0ff */
[----:B------:R1:W-:Y:S01]  /*8600*/  @!P1 ST.E.64 desc[UR6][R10.64], R100 ;  /* 0x000000640a009985 */ /* 0x0003e2000c101b06 */
[----:B------:R-:W-:Y:S01]  /*8610*/  @!P6 LEA.HI R23, R23, R23, RZ, 0x1 ;  /* 0x000000171717e211 */ /* 0x000fe200078f08ff */
[----:B------:R-:W-:Y:S01]  /*8620*/  @!P2 IMAD.WIDE R12, R13, 0x4, R4 ;  /* 0x000000040d0ca825 */ /* 0x000fe200078e0204 */
[----:B------:R-:W-:-:S02]  /*8630*/  @!P4 LOP3.LUT R21, R21, 0xfffffffe, RZ, 0xc0, !PT ;  /* 0xfffffffe1515c812 */ /* 0x000fc400078ec0ff */
[----:B----4-:R-:W-:Y:S01]  /*8640*/  @!P5 LOP3.LUT R17, R22, 0xfffffffe, RZ, 0xc0, !PT ;  /* 0xfffffffe1611d812 */ /* 0x010fe200078ec0ff */
[C---:B------:R-:W-:Y:S01]  /*8650*/  VIADD R20, R0.reuse, 0xd0 ;  /* 0x000000d000147836 */ /* 0x040fe20000000000 */
[----:B------:R-:W-:Y:S01]  /*8660*/  @!P6 LOP3.LUT R23, R23, 0xfffffffe, RZ, 0xc0, !PT ;  /* 0xfffffffe1717e812 */ /* 0x000fe200078ec0ff */
[----:B------:R2:W-:Y:S01]  /*8670*/  @!P2 ST.E.64 desc[UR6][R12.64], R104 ;  /* 0x000000680c00a985 */ /* 0x0005e2000c101b06 */
        /* <DEDUP_REMOVED lines=13> */
[C---:B--2---:R-:W-:Y:S01]  /*8750*/  VIADD R12, R0.reuse, 0xe8 ;  /* 0x000000e8000c7836 */ /* 0x044fe20000000000 */
[----:B------:R2:W-:Y:S01]  /*8760*/  @!P6 ST.E.64 desc[UR6][R16.64], R120 ;  /* 0x000000781000e985 */ /* 0x0005e2000c101b06 */
[C---:B------:R-:W-:Y:S01]  /*8770*/  VIADD R13, R0.reuse, 0xf0 ;  /* 0x000000f0000d7836 */ /* 0x040fe20000000000 */
[----:B------:R-:W-:Y:S01]  /*8780*/  @!P0 LEA.HI R19, R19, R19, RZ, 0x1 ;  /* 0x0000001313138211 */ /* 0x000fe200078f08ff */
[----:B0-----:R-:W-:Y:S01]  /*8790*/  VIADD R3, R0, 0xf8 ;  /* 0x000000f800037836 */ /* 0x001fe20000000000 */
[----:B------:R-:W-:Y:S02]  /*87a0*/  ISETP.GE.AND P4, PT, R12, UR4, PT ;  /* 0x000000040c007c0c */ /* 0x000fe4000bf86270 */
[----:B------:R-:W-:Y:S02]  /*87b0*/  ISETP.GE.AND P5, PT, R13, UR4, PT ;  /* 0x000000040d007c0c */ /* 0x000fe4000bfa6270 */
[----:B------:R-:W-:Y:S02]  /*87c0*/  ISETP.GE.AND P6, PT, R3, UR4, PT ;  /* 0x0000000403007c0c */ /* 0x000fe4000bfc6270 */
[----:B------:R-:W-:-:S02]  /*87d0*/  @!P1 LEA.HI R20, R20, R20, RZ, 0x1 ;  /* 0x0000001414149211 */ /* 0x000fc400078f08ff */
[----:B------:R-:W-:Y:S02]  /*87e0*/  @!P2 LEA.HI R21, R21, R21, RZ, 0x1 ;  /* 0x000000151515a211 */ /* 0x000fe400078f08ff */
[----:B------:R-:W-:Y:S02]  /*87f0*/  @!P3 LEA.HI R22, R22, R22, RZ, 0x1 ;  /* 0x000000161616b211 */ /* 0x000fe400078f08ff */
[----:B-1----:R-:W-:Y:S02]  /*8800*/  @!P1 LOP3.LUT R11, R20, 0xfffffffe, RZ, 0xc0, !PT ;  /* 0xfffffffe140b9812 */ /* 0x002fe400078ec0ff */
[----:B------:R-:W-:Y:S02]  /*8810*/  @!P4 LEA.HI R12, R12, R12, RZ, 0x1 ;  /* 0x0000000c0c0cc211 */ /* 0x000fe400078f08ff */
[----:B------:R-:W-:Y:S02]  /*8820*/  @!P5 LEA.HI R2, R13, R13, RZ, 0x1 ;  /* 0x0000000d0d02d211 */ /* 0x000fe400078f08ff */
[----:B------:R-:W-:-:S02]  /*8830*/  @!P6 LEA.HI R10, R3, R3, RZ, 0x1 ;  /* 0x00000003030ae211 */ /* 0x000fc400078f08ff */
[----:B------:R-:W-:Y:S02]  /*8840*/  @!P0 LOP3.LUT R3, R19, 0xfffffffe, RZ, 0xc0, !PT ;  /* 0xfffffffe13038812 */ /* 0x000fe400078ec0ff */
[----:B------:R-:W-:Y:S02]  /*8850*/  @!P2 LOP3.LUT R13, R21, 0xfffffffe, RZ, 0xc0, !PT ;  /* 0xfffffffe150da812 */ /* 0x000fe400078ec0ff */
[----:B---3--:R-:W-:Y:S02]  /*8860*/  @!P3 LOP3.LUT R15, R22, 0xfffffffe, RZ, 0xc0, !PT ;  /* 0xfffffffe160fb812 */ /* 0x008fe400078ec0ff */
[----:B--2---:R-:W-:Y:S01]  /*8870*/  @!P4 LOP3.LUT R17, R12, 0xfffffffe, RZ, 0xc0, !PT ;  /* 0xfffffffe0c11c812 */ /* 0x004fe200078ec0ff */
[--C-:B------:R-:W-:Y:S01]  /*8880*/  @!P2 IMAD.WIDE R12, R13, 0x4, R4.reuse ;  /* 0x000000040d0ca825 */ /* 0x100fe200078e0204 */
[----:B------:R-:W-:Y:S02]  /*8890*/  @!P5 LOP3.LUT R21, R2, 0xfffffffe, RZ, 0xc0, !PT ;  /* 0xfffffffe0215d812 */ /* 0x000fe400078ec0ff */
[----:B------:R-:W-:Y:S01]  /*88a0*/  @!P6 LOP3.LUT R19, R10, 0xfffffffe, RZ, 0xc0, !PT ;  /* 0xfffffffe0a13e812 */ /* 0x000fe200078ec0ff */
[----:B------:R-:W-:-:S04]  /*88b0*/  @!P0 IMAD.WIDE R2, R3, 0x4, R4 ;  /* 0x0000000403028825 */ /* 0x000fc800078e0204 */
[--C-:B------:R-:W-:Y:S01]  /*88c0*/  @!P1 IMAD.WIDE R10, R11, 0x4, R4.reuse ;  /* 0x000000040b0a9825 */ /* 0x100fe200078e0204 */
[----:B------:R0:W-:Y:S03]  /*88d0*/  @!P0 ST.E.64 desc[UR6][R2.64], R124 ;  /* 0x0000007c02008985 */ /* 0x0001e6000c101b06 */
        /* <DEDUP_REMOVED lines=9> */
[----:B------:R0:W-:Y:S02]  /*8970*/  @!P6 ST.E.64 desc[UR6][R4.64], R148 ;  /* 0x000000940400e985 */ /* 0x0001e4000c101b06 */
.L_x_199:
[----:B------:R-:W-:Y:S05]  /*8980*/  BSYNC B0 ;  /* 0x0000000000007941 */ /* 0x000fea0003800000 */
.L_x_198:
[----:B------:R-:W-:Y:S01]  /*8990*/  ISETP.GE.AND P0, PT, R9, R8, PT ;  /* 0x000000080900720c */ /* 0x000fe20003f06270 */
[----:B0--3--:R2:W3:Y:S04]  /*89a0*/  SHFL.IDX PT, R3, R7, 0x1, 0x1c1f ;  /* 0x003c1f0007037f89 */ /* 0x0094e800000e0000 */
[----:B------:R2:W0:Y:S08]  /*89b0*/  SHFL.IDX PT, R2, R6, 0x1, 0x1c1f ;  /* 0x003c1f0006027f89 */ /* 0x00043000000e0000 */
[----:B--2---:R-:W-:Y:S05]  /*89c0*/  @P0 BRA `(.L_x_173) ;  /* 0x0000005800ec0947 */ /* 0x004fea0003800000 */
[C---:B----4-:R-:W-:Y:S01]  /*89d0*/  VIADD R4, R0.reuse, 0x8 ;  /* 0x0000000800047836 */ /* 0x050fe20000000000 */
[----:B------:R-:W-:Y:S01]  /*89e0*/  ULDC UR4, c[0x0][0xbc8] ;  /* 0x0002f20000047ab9 */ /* 0x000fe20000000800 */
[C---:B-1----:R-:W-:Y:S01]  /*89f0*/  VIADD R5, R0.reuse, 0x10 ;  /* 0x0000001000057836 */ /* 0x042fe20000000000 */
        /* <DEDUP_REMOVED lines=9> */
[----:B------:R-:W-:Y:S01]  /*8a90*/  ULDC.64 UR6, c[0x0][0x208] ;  /* 0x0000820000067ab9 */ /* 0x000fe20000000a00 */
[C---:B------:R-:W-:Y:S01]  /*8aa0*/  IADD3 R14, R0.reuse, 0x38, RZ ;  /* 0x00000038000e7810 */ /* 0x040fe20007ffe0ff */
[----:B------:R-:W-:-:S02]  /*8ab0*/  VIADD R15, R0, 0x40 ;  /* 0x00000040000f7836 */ /* 0x000fc40000000000 */
[----:B------:R-:W-:Y:S02]  /*8ac0*/  VIADD R16, R0, 0x48 ;  /* 0x0000004800107836 */ /* 0x000fe40000000000 */
[----:B------:R-:W-:Y:S01]  /*8ad0*/  @!P1 LEA.HI R4, R4, R4, RZ, 0x1 ;  /* 0x0000000404049211 */ /* 0x000fe200078f08ff */
[C---:B------:R-:W-:Y:S01]  /*8ae0*/  VIADD R19, R0.reuse, 0x50 ;  /* 0x0000005000137836 */ /* 0x040fe20000000000 */
[----:B------:R-:W-:Y:S01]  /*8af0*/  @!P2 LEA.HI R5, R5, R5, RZ, 0x1 ;  /* 0x000000050505a211 */ /* 0x000fe200078f08ff */
[----:B------:R-:W-:Y:S01]  /*8b00*/  VIADD R20, R0, 0x58 ;  /* 0x0000005800147836 */ /* 0x000fe20000000000 */
[----:B------:R-:W-:Y:S01]  /*8b10*/  @!P1 LOP3.LUT R7, R4, 0xfffffffe, RZ, 0xc0, !PT ;  /* 0xfffffffe04079812 */ /* 0x000fe200078ec0ff */
[C---:B------:R-:W-:Y:S01]  /*8b20*/  VIADD R21, R0.reuse, 0x80 ;  /* 0x0000008000157836 */ /* 0x040fe20000000000 */
[----:B------:R-:W-:Y:S01]  /*8b30*/  @!P2 LOP3.LUT R9, R5, 0xfffffffe, RZ, 0xc0, !PT ;  /* 0xfffffffe0509a812 */ /* 0x000fe200078ec0ff */
[----:B0--3--:R-:W-:Y:S01]  /*8b40*/  @!P0 IMAD.WIDE R4, R0, 0x4, R2 ;  /* 0x0000000400048825 */ /* 0x009fe200078e0202 */
[----:B------:R-:W-:-:S02]  /*8b50*/  ISETP.GE.AND P3, PT, R15, UR4, PT ;  /* 0x000000040f007c0c */ /* 0x000fc4000bf66270 */
[----:B------:R-:W-:Y:S01]  /*8b60*/  ISETP.GE.AND P4, PT, R16, UR4, PT ;  /* 0x0000000410007c0c */ /* 0x000fe2000bf86270 */
[--C-:B------:R-:W-:Y:S01]  /*8b70*/  @!P1 IMAD.WIDE R6, R7, 0x4, R2.reuse ;  /* 0x0000000407069825 */ /* 0x100fe200078e0202 */
[----:B------:R0:W-:Y:S01]  /*8b80*/  @!P0 ST.E.64 desc[UR6][R4.64], R26 ;  /* 0x0000001a04008985 */ /* 0x0001e2000c101b06 */
[----:B------:R-:W-:Y:S02]  /*8b90*/  ISETP.GE.AND P0, PT, R12, UR4, PT ;  /* 0x000000040c007c0c */ /* 0x000fe4000bf06270 */
[----:B------:R-:W-:Y:S01]  /*8ba0*/  @!P2 IMAD.WIDE R8, R9, 0x4, R2 ;  /* 0x000000040908a825 */ /* 0x000fe200078e0202 */
[----:B------:R1:W-:Y:S01]  /*8bb0*/  @!P1 ST.E.64 desc[UR6][R6.64], R30 ;  /* 0x0000001e06009985 */ /* 0x0003e2000c101b06 */
[----:B------:R-:W-:Y:S02]  /*8bc0*/  ISETP.GE.AND P1, PT, R13, UR4, PT ;  /* 0x000000040d007c0c */ /* 0x000fe4000bf26270 */
[----:B------:R-:W-:Y:S01]  /*8bd0*/  @!P5 LEA.HI R10, R10, R10, RZ, 0x1 ;  /* 0x0000000a0a0ad211 */ /* 0x000fe200078f08ff */
[----:B------:R2:W-:Y:S01]  /*8be0*/  @!P2 ST.E.64 desc[UR6][R8.64], R34 ;  /* 0x000000220800a985 */ /* 0x0005e2000c101b06 */
[----:B------:R-:W-:-:S02]  /*8bf0*/  ISETP.GE.AND P2, PT, R14, UR4, PT ;  /* 0x000000040e007c0c */ /* 0x000fc4000bf46270 */
[----:B------:R-:W-:Y:S02]  /*8c00*/  @!P6 LEA.HI R11, R11, R11, RZ, 0x1 ;  /* 0x0000000b0b0be211 */ /* 0x000fe400078f08ff */
[----:B------:R-:W-:Y:S02]  /*8c10*/  @!P3 LEA.HI R15, R15, R15, RZ, 0x1 ;  /* 0x0000000f0f0fb211 */ /* 0x000fe400078f08ff */
[----:B0-----:R-:W-:Y:S02]  /*8c20*/  @!P5 LOP3.LUT R5, R10, 0xfffffffe, RZ, 0xc0, !PT ;  /* 0xfffffffe0a05d812 */ /* 0x001fe400078ec0ff */
[----:B------:R-:W-:Y:S02]  /*8c30*/  @!P0 LEA.HI R12, R12, R12, RZ, 0x1 ;  /* 0x0000000c0c0c8211 */ /* 0x000fe400078f08ff */
[----:B-1----:R-:W-:Y:S01]  /*8c40*/  @!P6 LOP3.LUT R7, R11, 0xfffffffe, RZ, 0xc0, !PT ;  /* 0xfffffffe0b07e812 */ /* 0x002fe200078ec0ff */
[----:B------:R-:W-:Y:S01]  /*8c50*/  @!P5 IMAD.WIDE R4, R5, 0x4, R2 ;  /* 0x000000040504d825 */ /* 0x000fe200078e0202 */
[----:B------:R-:W-:-:S02]  /*8c60*/  @!P1 LEA.HI R13, R13, R13, RZ, 0x1 ;  /* 0x0000000d0d0d9211 */ /* 0x000fc400078f08ff */
[----:B------:R-:W-:Y:S01]  /*8c70*/  @!P2 LEA.HI R14, R14, R14, RZ, 0x1 ;  /* 0x0000000e0e0ea211 */ /* 0x000fe200078f08ff */
[----:B------:R-:W-:Y:S01]  /*8c80*/  @!P6 IMAD.WIDE R6, R7, 0x4, R2 ;  /* 0x000000040706e825 */ /* 0x000fe200078e0202 */
[----:B------:R-:W-:Y:S01]  /*8c90*/  @!P4 LEA.HI R16, R16, R16, RZ, 0x1 ;  /* 0x000000101010c211 */ /* 0x000fe200078f08ff */
[----:B------:R0:W-:Y:S01]  /*8ca0*/  @!P5 ST.E.64 desc[UR6][R4.64], R38 ;  /* 0x000000260400d985 */ /* 0x0001e2000c101b06 */
[----:B--2---:R-:W-:Y:S02]  /*8cb0*/  @!P0 LOP3.LUT R9, R12, 0xfffffffe, RZ, 0xc0, !PT ;  /* 0xfffffffe0c098812 */ /* 0x004fe400078ec0ff */
[----:B------:R-:W-:Y:S01]  /*8cc0*/  @!P1 LOP3.LUT R13, R13, 0xfffffffe, RZ, 0xc0, !PT ;  /* 0xfffffffe0d0d9812 */ /* 0x000fe200078ec0ff */
[----:B------:R1:W-:Y:S01]  /*8cd0*/  @!P6 ST.E.64 desc[UR6][R6.64], R42 ;  /* 0x0000002a0600e985 */ /* 0x0003e2000c101b06 */
[----:B------:R-:W-:Y:S01]  /*8ce0*/  @!P2 LOP3.LUT R11, R14, 0xfffffffe, RZ, 0xc0, !PT ;  /* 0xfffffffe0e0ba812 */ /* 0x000fe200078ec0ff */
[----:B------:R-:W-:Y:S01]  /*8cf0*/  VIADD R14, R0, 0x60 ;  /* 0x00000060000e7836 */ /* 0x000fe20000000000 */
[----:B------:R-:W-:-:S02]  /*8d00*/  @!P3 LOP3.LUT R15, R15, 0xfffffffe, RZ, 0xc0, !PT ;  /* 0xfffffffe0f0fb812 */ /* 0x000fc400078ec0ff */
[----:B------:R-:W-:Y:S01]  /*8d10*/  @!P4 LOP3.LUT R17, R16, 0xfffffffe, RZ, 0xc0, !PT ;  /* 0xfffffffe1011c812 */ /* 0x000fe200078ec0ff */
[----:B------:R-:W-:Y:S01]  /*8d20*/  VIADD R16, R0, 0x70 ;  /* 0x0000007000107836 */ /* 0x000fe20000000000 */
[----:B------:R-:W-:Y:S02]  /*8d30*/  ISETP.GE.AND P5, PT, R19, UR4, PT ;  /* 0x0000000413007c0c */ /* 0x000fe4000bfa6270 */
[----:B------:R-:W-:Y:S01]  /*8d40*/  ISETP.GE.AND P6, PT, R20, UR4, PT ;  /* 0x0000000414007c0c */ /* 0x000fe2000bfc6270 */
        /* <DEDUP_REMOVED lines=19> */
[----:B0-----:R-:W-:Y:S01]  /*8e80*/  @!P5 LOP3.LUT R5, R19, 0xfffffffe, RZ, 0xc0, !PT ;  /* 0xfffffffe1305d812 */ /* 0x001fe200078ec0ff */
[----:B------:R-:W-:Y:S01]  /*8e90*/  VIADD R19, R0, 0x88 ;  /* 0x0000008800137836 */ /* 0x000fe20000000000 */
        /* <DEDUP_REMOVED lines=14> */
[C---:B------:R-:W-:Y:S01]  /*8f80*/  VIADD R16, R0.reuse, 0xa8 ;  /* 0x000000a800107836 */ /* 0x040fe20000000000 */
        /* <DEDUP_REMOVED lines=14> */
[----:B------:R-:W-:-:S02]  /*9070*/  @!P6 LEA.HI R19, R19, R19, RZ, 0x1 ;  /* 0x000000131313e211 */ /* 0x000fc400078f08ff */
[----:B------:R-:W-:Y:S01]  /*9080*/  @!P0 IMAD.WIDE R12, R13, 0x4, R2 ;  /* 0x000000040d0c8825 */ /* 0x000fe200078e0202 */
[----:B------:R-:W-:Y:S01]  /*9090*/  @!P1 ST.E.64 desc[UR6][R10.64], R86 ;  /* 0x000000560a009985 */ /* 0x000fe2000c101b06 */
[----:B------:R-:W-:Y:S02]  /*90a0*/  @!P5 LEA.HI R20, R20, R20, RZ, 0x1 ;  /* 0x000000141414d211 */ /* 0x000fe400078f08ff */
[----:B------:R-:W-:Y:S01]  /*90b0*/  VIADD R15, R0, 0xa0 ;  /* 0x000000a0000f7836 */ /* 0x000fe20000000000 */
[----:B------:R-:W-:Y:S01]  /*90c0*/  @!P0 ST.E.64 desc[UR6][R12.64], R90 ;  /* 0x0000005a0c008985 */ /* 0x000fe2000c101b06 */
[----:B------:R-:W-:Y:S01]  /*90d0*/  ISETP.GE.AND P0, PT, R14, UR4, PT ;  /* 0x000000040e007c0c */ /* 0x000fe2000bf06270 */
[C---:B------:R-:W-:Y:S01]  /*90e0*/  VIADD R17, R0.reuse, 0xb0 ;  /* 0x000000b000117836 */ /* 0x040fe20000000000 */
[----:B0-----:R-:W-:Y:S01]  /*90f0*/  @!P6 LOP3.LUT R5, R19, 0xfffffffe, RZ, 0xc0, !PT ;  /* 0xfffffffe1305e812 */ /* 0x001fe200078ec0ff */
[----:B------:R-:W-:Y:S01]  /*9100*/  VIADD R19, R0, 0xc0 ;  /* 0x000000c000137836 */ /* 0x000fe20000000000 */
[----:B------:R-:W-:-:S02]  /*9110*/  ISETP.GE.AND P4, PT, R15, UR4, PT ;  /* 0x000000040f007c0c */ /* 0x000fc4000bf86270 */
[----:B------:R-:W-:Y:S01]  /*9120*/  ISETP.GE.AND P2, PT, R17, UR4, PT ;  /* 0x0000000411007c0c */ /* 0x000fe2000bf46270 */
[--C-:B------:R-:W-:Y:S01]  /*9130*/  @!P6 IMAD.WIDE R4, R5, 0x4, R2.reuse ;  /* 0x000000040504e825 */ /* 0x100fe200078e0202 */
[----:B------:R-:W-:Y:S02]  /*9140*/  ISETP.GE.AND P1, PT, R21, UR4, PT ;  /* 0x0000000415007c0c */ /* 0x000fe4000bf26270 */
[----:B-1----:R-:W-:Y:S01]  /*9150*/  @!P5 LOP3.LUT R7, R20, 0xfffffffe, RZ, 0xc0, !PT ;  /* 0xfffffffe1407d812 */ /* 0x002fe200078ec0ff */
[----:B------:R-:W-:Y:S01]  /*9160*/  VIADD R20, R0, 0xc8 ;  /* 0x000000c800147836 */ /* 0x000fe20000000000 */
[----:B------:R0:W-:Y:S01]  /*9170*/  @!P6 ST.E.64 desc[UR6][R4.64], R94 ;  /* 0x0000005e0400e985 */ /* 0x0001e2000c101b06 */
[----:B------:R-:W-:Y:S02]  /*9180*/  @!P0 LEA.HI R14, R14, R14, RZ, 0x1 ;  /* 0x0000000e0e0e8211 */ /* 0x000fe400078f08ff */
[----:B------:R-:W-:Y:S01]  /*9190*/  @!P5 IMAD.WIDE R6, R7, 0x4, R2 ;  /* 0x000000040706d825 */ /* 0x000fe200078e0202 */
[----:B------:R-:W-:-:S02]  /*91a0*/  @!P3 LEA.HI R16, R16, R16, RZ, 0x1 ;  /* 0x000000101010b211 */ /* 0x000fc400078f08ff */
[----:B--2---:R-:W-:Y:S01]  /*91b0*/  @!P0 LOP3.LUT R9, R14, 0xfffffffe, RZ, 0xc0, !PT ;  /* 0xfffffffe0e098812 */ /* 0x004fe200078ec0ff */
[----:B------:R-:W-:Y:S01]  /*91c0*/  VIADD R14, R0, 0xd0 ;  /* 0x000000d0000e7836 */ /* 0x000fe20000000000 */
[----:B------:R-:W-:Y:S01]  /*91d0*/  @!P4 LEA.HI R15, R15, R15, RZ, 0x1 ;  /* 0x0000000f0f0fc211 */ /* 0x000fe200078f08ff */
[----:B------:R1:W-:Y:S01]  /*91e0*/  @!P5 ST.E.64 desc[UR6][R6.64], R98 ;  /* 0x000000620600d985 */ /* 0x0003e2000c101b06 */
[----:B------:R-:W-:Y:S02]  /*91f0*/  ISETP.GE.AND P5, PT, R19, UR4, PT ;  /* 0x0000000413007c0c */ /* 0x000fe4000bfa6270 */
[----:B------:R-:W-:Y:S01]  /*9200*/  @!P2 LEA.HI R17, R17, R17, RZ, 0x1 ;  /* 0x000000111111a211 */ /* 0x000fe200078f08ff */
[----:B0-----:R-:W-:Y:S01]  /*9210*/  @!P0 IMAD.WIDE R4, R9, 0x4, R2 ;  /* 0x0000000409048825 */ /* 0x001fe200078e0202 */
[----:B------:R-:W-:Y:S02]  /*9220*/  @!P1 LEA.HI R21, R21, R21, RZ, 0x1 ;  /* 0x0000001515159211 */ /* 0x000fe400078f08ff */
[----:B------:R-:W-:-:S02]  /*9230*/  @!P4 LOP3.LUT R15, R15, 0xfffffffe, RZ, 0xc0, !PT ;  /* 0xfffffffe0f0fc812 */ /* 0x000fc400078ec0ff */
[----:B------:R-:W-:Y:S01]  /*9240*/  @!P3 LOP3.LUT R11, R16, 0xfffffffe, RZ, 0xc0, !PT ;  /* 0xfffffffe100bb812 */ /* 0x000fe200078ec0ff */
[----:B------:R0:W-:Y:S01]  /*9250*/  @!P0 ST.E.64 desc[UR6][R4.64], R102 ;  /* 0x0000006604008985 */ /* 0x0001e2000c101b06 */
[----:B------:R-:W-:Y:S01]  /*9260*/  @!P2 LOP3.LUT R17, R17, 0xfffffffe, RZ, 0xc0, !PT ;  /* 0xfffffffe1111a812 */ /* 0x000fe200078ec0ff */
[----:B------:R-:W-:Y:S01]  /*9270*/  VIADD R16, R0, 0xe0 ;  /* 0x000000e000107836 */ /* 0x000fe20000000000 */
[----:B------:R-:W-:Y:S01]  /*9280*/  ISETP.GE.AND P6, PT, R20, UR4, PT ;  /* 0x0000000414007c0c */ /* 0x000fe2000bfc6270 */
[--C-:B-1----:R-:W-:Y:S01]  /*9290*/  @!P4 IMAD.WIDE R6, R15, 0x4, R2.reuse ;  /* 0x000000040f06c825 */ /* 0x102fe200078e0202 */
[----:B------:R-:W-:Y:S02]  /*92a0*/  @!P1 LOP3.LUT R13, R21, 0xfffffffe, RZ, 0xc0, !PT ;  /* 0xfffffffe150d9812 */ /* 0x000fe400078ec0ff */
[----:B------:R-:W-:Y:S01]  /*92b0*/  ISETP.GE.AND P0, PT, R14, UR4, PT ;  /* 0x000000040e007c0c */ /* 0x000fe2000bf06270 */
[----:B------:R-:W-:Y:S01]  /*92c0*/  @!P3 IMAD.WIDE R8, R11, 0x4, R2 ;  /* 0x000000040b08b825 */ /* 0x000fe200078e0202 */
[----:B------:R1:W-:Y:S01]  /*92d0*/  @!P4 ST.E.64 desc[UR6][R6.64], R106 ;  /* 0x0000006a0600c985 */ /* 0x0003e2000c101b06 */
[----:B------:R-:W-:-:S02]  /*92e0*/  @!P5 LEA.HI R19, R19, R19, RZ, 0x1 ;  /* 0x000000131313d211 */ /* 0x000fc400078f08ff */
[--C-:B------:R-:W-:Y:S01]  /*92f0*/  @!P2 IMAD.WIDE R10, R17, 0x4, R2.reuse ;  /* 0x00000004110aa825 */ /* 0x100fe200078e0202 */
[----:B------:R2:W-:Y:S01]  /*9300*/  @!P3 ST.E.64 desc[UR6][R8.64], R110 ;  /* 0x0000006e0800b985 */ /* 0x0005e2000c101b06 */
[----:B------:R-:W-:Y:S02]  /*9310*/  IADD3 R17, R0, 0xe8, RZ ;  /* 0x000000e800117810 */ /* 0x000fe40007ffe0ff */
[----:B------:R-:W-:Y:S01]  /*9320*/  @!P1 IMAD.WIDE R12, R13, 0x4, R2 ;  /* 0x000000040d0c9825 */ /* 0x000fe200078e0202 */
[----:B------:R-:W-:Y:S01]  /*9330*/  @!P2 ST.E.64 desc[UR6][R10.64], R114 ;  /* 0x000000720a00a985 */ /* 0x000fe2000c101b06 */
[----:B------:R-:W-:Y:S02]  /*9340*/  ISETP.GE.AND P2, PT, R16, UR4, PT ;  /* 0x0000000410007c0c */ /* 0x000fe4000bf46270 */
[C---:B------:R-:W-:Y:S01]  /*9350*/  VIADD R15, R0.reuse, 0xd8 ;  /* 0x000000d8000f7836 */ /* 0x040fe20000000000 */
[----:B------:R-:W-:Y:S01]  /*9360*/  @!P1 ST.E.64 desc[UR6][R12.64], R118 ;  /* 0x000000760c009985 */ /* 0x000fe2000c101b06 */
[C---:B------:R-:W-:Y:S01]  /*9370*/  VIADD R21, R0.reuse, 0xf0 ;  /* 0x000000f000157836 */ /* 0x040fe20000000000 */
[----:B0-----:R-:W-:Y:S01]  /*9380*/  @!P5 LOP3.LUT R5, R19, 0xfffffffe, RZ, 0xc0, !PT ;  /* 0xfffffffe1305d812 */ /* 0x001fe200078ec0ff */
[----:B------:R-:W-:Y:S01]  /*9390*/  VIADD R0, R0, 0xf8 ;  /* 0x000000f800007836 */ /* 0x000fe20000000000 */
[----:B------:R-:W-:-:S02]  /*93a0*/  ISETP.GE.AND P1, PT, R15, UR4, PT ;  /* 0x000000040f007c0c */ /* 0x000fc4000bf26270 */
[----:B------:R-:W-:Y:S01]  /*93b0*/  @!P6 LEA.HI R20, R20, R20, RZ, 0x1 ;  /* 0x000000141414e211 */ /* 0x000fe200078f08ff */
[----:B------:R-:W-:Y:S01]  /*93c0*/  @!P5 IMAD.WIDE R4, R5, 0x4, R2 ;  /* 0x000000040504d825 */ /* 0x000fe200078e0202 */
[----:B------:R-:W-:Y:S02]  /*93d0*/  ISETP.GE.AND P3, PT, R17, UR4, PT ;  /* 0x0000000411007c0c */ /* 0x000fe4000bf66270 */
[----:B------:R-:W-:Y:S02]  /*93e0*/  ISETP.GE.AND P4, PT, R21, UR4, PT ;  /* 0x0000000415007c0c */ /* 0x000fe4000bf86270 */
[----:B------:R-:W-:Y:S01]  /*93f0*/  @!P0 LEA.HI R14, R14, R14, RZ, 0x1 ;  /* 0x0000000e0e0e8211 */ /* 0x000fe200078f08ff */
[----:B------:R0:W-:Y:S01]  /*9400*/  @!P5 ST.E.64 desc[UR6][R4.64], R122 ;  /* 0x0000007a0400d985 */ /* 0x0001e2000c101b06 */
[----:B-1----:R-:W-:Y:S02]  /*9410*/  @!P6 LOP3.LUT R7, R20, 0xfffffffe, RZ, 0xc0, !PT ;  /* 0xfffffffe1407e812 */ /* 0x002fe400078ec0ff */
[----:B--2---:R-:W-:-:S02]  /*9420*/  @!P0 LOP3.LUT R9, R14, 0xfffffffe, RZ, 0xc0, !PT ;  /* 0xfffffffe0e098812 */ /* 0x004fc400078ec0ff */
[----:B------:R-:W-:Y:S01]  /*9430*/  @!P1 LEA.HI R15, R15, R15, RZ, 0x1 ;  /* 0x0000000f0f0f9211 */ /* 0x000fe200078f08ff */
[--C-:B------:R-:W-:Y:S01]  /*9440*/  @!P6 IMAD.WIDE R6, R7, 0x4, R2.reuse ;  /* 0x000000040706e825 */ /* 0x100fe200078e0202 */
[----:B------:R-:W-:Y:S02]  /*9450*/  @!P2 LEA.HI R16, R16, R16, RZ, 0x1 ;  /* 0x000000101010a211 */ /* 0x000fe400078f08ff */
[----:B------:R-:W-:Y:S02]  /*9460*/  @!P3 LEA.HI R17, R17, R17, RZ, 0x1 ;  /* 0x000000111111b211 */ /* 0x000fe400078f08ff */
[----:B------:R1:W-:Y:S01]  /*9470*/  @!P6 ST.E.64 desc[UR6][R6.64], R126 ;  /* 0x0000007e0600e985 */ /* 0x0003e2000c101b06 */
[----:B------:R-:W-:Y:S01]  /*9480*/  @!P4 LEA.HI R21, R21, R21, RZ, 0x1 ;  /* 0x000000151515c211 */ /* 0x000fe200078f08ff */
[----:B0-----:R-:W-:Y:S01]  /*9490*/  @!P0 IMAD.WIDE R4, R9, 0x4, R2 ;  /* 0x0000000409048825 */ /* 0x001fe200078e0202 */
[----:B------:R-:W-:Y:S02]  /*94a0*/  @!P1 LOP3.LUT R15, R15, 0xfffffffe, RZ, 0xc0, !PT ;  /* 0xfffffffe0f0f9812 */ /* 0x000fe400078ec0ff */
[----:B------:R-:W-:-:S02]  /*94b0*/  @!P2 LOP3.LUT R11, R16, 0xfffffffe, RZ, 0xc0, !PT ;  /* 0xfffffffe100ba812 */ /* 0x000fc400078ec0ff */
[----:B------:R2:W-:Y:S01]  /*94c0*/  @!P0 ST.E.64 desc[UR6][R4.64], R130 ;  /* 0x0000008204008985 */ /* 0x0005e2000c101b06 */
[----:B------:R-:W-:Y:S02]  /*94d0*/  ISETP.GE.AND P0, PT, R0, UR4, PT ;  /* 0x0000000400007c0c */ /* 0x000fe4000bf06270 */
[----:B------:R-:W-:Y:S01]  /*94e0*/  @!P3 LOP3.LUT R17, R17, 0xfffffffe, RZ, 0xc0, !PT ;  /* 0xfffffffe1111b812 */ /* 0x000fe200078ec0ff */
[----:B------:R-:W-:Y:S01]  /*94f0*/  @!P2 IMAD.WIDE R8, R11, 0x4, R2 ;  /* 0x000000040b08a825 */ /* 0x000fe200078e0202 */
[----:B------:R-:W-:-:S03]  /*9500*/  @!P4 LOP3.LUT R13, R21, 0xfffffffe, RZ, 0xc0, !PT ;  /* 0xfffffffe150dc812 */ /* 0x000fc600078ec0ff */
[----:B-1----:R-:W-:-:S04]  /*9510*/  @!P1 IMAD.WIDE R6, R15, 0x4, R2 ;  /* 0x000000040f069825 */ /* 0x002fc800078e0202 */
[--C-:B------:R-:W-:Y:S01]  /*9520*/  @!P3 IMAD.WIDE R10, R17, 0x4, R2.reuse ;  /* 0x00000004110ab825 */ /* 0x100fe200078e0202 */
[----:B------:R2:W-:Y:S03]  /*9530*/  @!P1 ST.E.64 desc[UR6][R6.64], R134 ;  /* 0x0000008606009985 */ /* 0x0005e6000c101b06 */
[----:B------:R-:W-:Y:S01]  /*9540*/  @!P4 IMAD.WIDE R12, R13, 0x4, R2 ;  /* 0x000000040d0cc825 */ /* 0x000fe200078e0202 */
[----:B------:R2:W-:Y:S04]  /*9550*/  @!P2 ST.E.64 desc[UR6][R8.64], R138 ;  /* 0x0000008a0800a985 */ /* 0x0005e8000c101b06 */
[----:B------:R2:W-:Y:S04]  /*9560*/  @!P3 ST.E.64 desc[UR6][R10.64], R142 ;  /* 0x0000008e0a00b985 */ /* 0x0005e8000c101b06 */
[----:B------:R2:W-:Y:S01]  /*9570*/  @!P4 ST.E.64 desc[UR6][R12.64], R146 ;  /* 0x000000920c00c985 */ /* 0x0005e2000c101b06 */
[----:B------:R-:W-:Y:S05]  /*9580*/  @P0 BRA `(.L_x_173) ;  /* 0x0000004c00fc0947 */ /* 0x000fea0003800000 */
[----:B------:R-:W-:Y:S01]  /*9590*/  LEA.HI R0, R0, R0, RZ, 0x1 ;  /* 0x0000000000007211 */ /* 0x000fe200078f08ff */
[----:B------:R-:W-:-:S03]  /*95a0*/  ULDC.64 UR4, c[0x0][0x208] ;  /* 0x0000820000047ab9 */ /* 0x000fc60000000a00 */
[----:B--2---:R-:W-:-:S05]  /*95b0*/  LOP3.LUT R5, R0, 0xfffffffe, RZ, 0xc0, !PT ;  /* 0xfffffffe00057812 */ /* 0x004fca00078ec0ff */
[----:B------:R-:W-:-:S05]  /*95c0*/  IMAD.WIDE R2, R5, 0x4, R2 ;  /* 0x0000000405027825 */ /* 0x000fca00078e0202 */
[----:B------:R0:W-:Y:S01]  /*95d0*/  ST.E.64 desc[UR4][R2.64], R150 ;  /* 0x0000009602007985 */ /* 0x0001e2000c101b04 */
[----:B------:R-:W-:Y:S05]  /*95e0*/  BRA `(.L_x_173) ;  /* 0x0000004c00e47947 */ /* 0x000fea0003800000 */
.L_x_197:
[----:B------:R-:W0:Y:S02]  /*95f0*/  S2R R0, SR_TID.X ;  /* 0x0000000000007919 */ /* 0x000e240000002100 */
[----:B0-----:R-:W-:-:S05]  /*9600*/  VIADD R2, R0, 0xffffff80 ;  /* 0xffffff8000027836 */ /* 0x001fca0000000000 */
[----:B------:R-:W-:-:S13]  /*9610*/  ISETP.GT.AND P0, PT, R2, 0x7f, PT ;  /* 0x0000007f0200780c */ /* 0x000fda0003f04270 */
[----:B------:R-:W-:Y:S05]  /*9620*/  @P0 BRA `(.L_x_173) ;  /* 0x0000004c00d40947 */ /* 0x000fea0003800000 */
[----:B------:R-:W0:Y:S01]  /*9630*/  S2R R3, SR_CTAID.X ;  /* 0x0000000000037919 */ /* 0x000e220000002500 */
[----:B------:R-:W2:Y:S01]  /*9640*/  LDC R6, c[0x0][0xce8] ;  /* 0x00033a00ff067b82 */ /* 0x000ea20000000800 */
[----:B------:R-:W-:Y:S01]  /*9650*/  ULDC UR4, c[0x0][0xb88] ;  /* 0x0002e20000047ab9 */ /* 0x000fe20000000800 */
[----:B0-----:R-:W-:Y:S02]  /*9660*/  IMAD R0, R3, 0x80, R0 ;  /* 0x0000008003007824 */ /* 0x001fe400078e0200 */
[----:B--2---:R-:W-:Y:S02]  /*9670*/  IMAD R3, R6, UR4, RZ ;  /* 0x0000000406037c24 */ /* 0x004fe4000f8e02ff */
[----:B------:R-:W-:-:S05]  /*9680*/  VIADD R0, R0, 0xffffff80 ;  /* 0xffffff8000007836 */ /* 0x000fca0000000000 */
[----:B------:R-:W-:-:S13]  /*9690*/  ISETP.GE.AND P0, PT, R0, R3, PT ;  /* 0x000000030000720c */ /* 0x000fda0003f06270 */
[----:B------:R-:W-:Y:S05]  /*96a0*/  @P0 BRA `(.L_x_173) ;  /* 0x0000004c00b40947 */ /* 0x000fea0003800000 */
[----:B------:R-:W-:Y:S01]  /*96b0*/  ISETP.NE.AND P0, PT, R6, 0x1, PT ;  /* 0x000000010600780c */ /* 0x000fe20003f05270 */
[----:B------:R-:W0:Y:S01]  /*96c0*/  S2UR UR7, SR_CTAID.Z ;  /* 0x00000000000779c3 */ /* 0x000e220000002700 */
[----:B------:R-:W-:Y:S01]  /*96d0*/  R2UR UR11, R18 ;  /* 0x00000000120b72ca */ /* 0x000fe200000e0000 */
[----:B------:R-:W-:Y:S01]  /*96e0*/  ULDC.64 UR8, c[0x0][0xcd0] ;  /* 0x0003340000087ab9 */ /* 0x000fe20000000a00 */
[----:B------:R-:W-:Y:S01]  /*96f0*/  IMAD.MOV.U32 R5, RZ, RZ, R0 ;  /* 0x000000ffff057224 */ /* 0x000fe200078e0000 */
[----:B------:R-:W-:-:S04]  /*9700*/  ULDC.64 UR12, c[0x0][0x208] ;  /* 0x00008200000c7ab9 */ /* 0x000fc80000000a00 */
[----:B------:R-:W2:Y:S06]  /*9710*/  LDC.64 R10, c[0x0][0xcd8] ;  /* 0x00033600ff0a7b82 */ /* 0x000eac0000000a00 */
[----:B------:R-:W-:Y:S02]  /*9720*/  USHF.R.S32.HI UR6, URZ, 0x1f, UR11 ;  /* 0x0000001f3f067899 */ /* 0x000fe4000801140b */
[----:B------:R-:W3:Y:S01]  /*9730*/  @P0 LDC R7, c[0x0][0xcec] ;  /* 0x00033b00ff070b82 */ /* 0x000ee20000000800 */
[----:B------:R-:W-:Y:S02]  /*9740*/  UIMAD.WIDE.U32 UR4, UR11, UR8, URZ ;  /* 0x000000080b0472a5 */ /* 0x000fe4000f8e003f */
[----:B------:R-:W-:-:S04]  /*9750*/  UIMAD UR6, UR6, UR8, URZ ;  /* 0x00000008060672a4 */ /* 0x000fc8000f8e023f */
[----:B------:R-:W-:Y:S01]  /*9760*/  UIMAD UR6, UR11, UR9, UR6 ;  /* 0x000000090b0672a4 */ /* 0x000fe2000f8e0206 */
[----:B------:R-:W4:Y:S01]  /*9770*/  @P0 LDC R9, c[0x0][0xcf0] ;  /* 0x00033c00ff090b82 */ /* 0x000f220000000800 */
[----:B0-----:R-:W-:Y:S01]  /*9780*/  USHF.R.S32.HI UR8, URZ, 0x1f, UR7 ;  /* 0x0000001f3f087899 */ /* 0x001fe20008011407 */
[----:B------:R-:W-:Y:S01]  /*9790*/  IMAD.U32 R3, RZ, RZ, UR5 ;  /* 0x00000005ff037e24 */ /* 0x000fe2000f8e00ff */
[----:B------:R-:W-:Y:S01]  /*97a0*/  UIADD3 UR6, UR5, UR6, URZ ;  /* 0x0000000605067290 */ /* 0x000fe2000fffe03f */
[----:B------:R-:W-:Y:S02]  /*97b0*/  IMAD.U32 R2, RZ, RZ, UR4 ;  /* 0x00000004ff027e24 */ /* 0x000fe4000f8e00ff */
[----:B------:R-:W-:Y:S02]  /*97c0*/  ULDC.64 UR4, c[0x0][0xce0] ;  /* 0x0003380000047ab9 */ /* 0x000fe40000000a00 */
[----:B------:R-:W0:Y:S01]  /*97d0*/  S2UR UR10, SR_CTAID.Y ;  /* 0x00000000000a79c3 */ /* 0x000e220000002600 */
[----:B------:R-:W-:-:S02]  /*97e0*/  IMAD.U32 R3, RZ, RZ, UR6 ;  /* 0x00000006ff037e24 */ /* 0x000fc4000f8e00ff */
[C---:B--2---:R-:W-:Y:S02]  /*97f0*/  IMAD R12, R10.reuse, UR8, RZ ;  /* 0x000000080a0c7c24 */ /* 0x044fe4000f8e02ff */
[----:B------:R-:W-:-:S03]  /*9800*/  IMAD.WIDE.U32 R2, R10, UR7, R2 ;  /* 0x000000070a027c25 */ /* 0x000fc6000f8e0002 */
[----:B------:R-:W0:Y:S01]  /*9810*/  LDC R8, c[0x0][0xd50] ;  /* 0x00035400ff087b82 */ /* 0x000e220000000800 */
[----:B---3--:R-:W-:-:S04]  /*9820*/  @P0 IMAD.HI.U32 R4, R0, R7, RZ ;  /* 0x0000000700040227 */ /* 0x008fc800078e00ff */
[----:B------:R-:W-:Y:S02]  /*9830*/  IMAD R7, RZ, RZ, -UR11 ;  /* 0x8000000bff077e24 */ /* 0x000fe4000f8e02ff */
[----:B------:R-:W-:Y:S01]  /*9840*/  IMAD R11, R11, UR7, R12 ;  /* 0x000000070b0b7c24 */ /* 0x000fe2000f8e020c */
[----:B----4-:R-:W-:-:S03]  /*9850*/  @P0 SHF.R.U32.HI R5, RZ, R9, R4 ;  /* 0x00000009ff050219 */ /* 0x010fc60000011604 */
[----:B------:R-:W-:Y:S02]  /*9860*/  IMAD.IADD R3, R11, 0x1, R3 ;  /* 0x000000010b037824 */ /* 0x000fe400078e0203 */
[----:B0-----:R-:W-:Y:S01]  /*9870*/  IMAD R9, R8, R7, UR10 ;  /* 0x0000000a08097e24 */ /* 0x001fe2000f8e0207 */
[----:B------:R-:W-:-:S03]  /*9880*/  IADD3 R7, -R5, RZ, RZ ;  /* 0x000000ff05077210 */ /* 0x000fc60007ffe1ff */
        /* <DEDUP_REMOVED lines=13> */
[----:B------:R-:W-:-:S03]  /*9960*/  ULDC.64 UR4, c[0x0][0xca8] ;  /* 0x00032a0000047ab9 */ /* 0x000fc60000000a00 */
[----:B------:R-:W-:Y:S01]  /*9970*/  IMAD.IADD R3, R3, 0x1, R5 ;  /* 0x0000000103037824 */ /* 0x000fe200078e0205 */
[----:B------:R-:W-:-:S04]  /*9980*/  LEA R4, P0, R2, UR4, 0x2 ;  /* 0x0000000402047c11 */ /* 0x000fc8000f8010ff */
[----:B------:R-:W-:Y:S01]  /*9990*/  LEA.HI.X R5, R2, UR5, R3, 0x2, P0 ;  /* 0x0000000502057c11 */ /* 0x000fe200080f1403 */
[----:B------:R-:W-:-:S05]  /*99a0*/  IMAD.MOV.U32 R3, RZ, RZ, -0x800000 ;  /* 0xff800000ff037424 */ /* 0x000fca00078e00ff */
[----:B------:R0:W-:Y:S01]  /*99b0*/  STG.E desc[UR12][R4.64], R3 ;  /* 0x0000000304007986 */ /* 0x0001e2000c10190c */
[----:B------:R-:W-:Y:S05]  /*99c0*/  BRA `(.L_x_173) ;  /* 0x0000004800ec7947 */ /* 0x000fea0003800000 */
.L_x_171:
[----:B------:R-:W-:-:S08]  /*99d0*/  NOP ;  /* 0x0000000000007918 */ /* 0x000fd00000000000 */
[----:B0-----:R-:W0:-:S00]  /*99e0*/  USETMAXREG.DEALLOC.CTAPOOL 0x18 ;  /* 0x00000018000079c8 */ /* 0x001e0000080e0500 */
[----:B0-----:R-:W-:-:S06]  /*99f0*/  LOP3.LUT R0, R0, 0x3, RZ, 0xc0, !PT ;  /* 0x0000000300007812 */ /* 0x001fcc00078ec0ff */
[----:B------:R-:W0:Y:S01]  /*9a00*/  S2UR UR6, SR_CTAID.Y ;  /* 0x00000000000679c3 */ /* 0x000e220000002600 */
[----:B------:R-:W1:Y:S07]  /*9a10*/  SHFL.IDX PT, R0, R0, RZ, 0x1f ;  /* 0x00001fff00007589 */ /* 0x000e6e00000e0000 */
[----:B------:R-:W2:Y:S01]  /*9a20*/  S2UR UR45, SR_CTAID.Z ;  /* 0x00000000002d79c3 */ /* 0x000ea20000002700 */
[----:B-1----:R-:W-:-:S13]  /*9a30*/  ISETP.NE.AND P0, PT, R0, RZ, PT ;  /* 0x000000ff0000720c */ /* 0x002fda0003f05270 */
[----:B0-2---:R-:W-:Y:S05]  /*9a40*/  @!P0 BRA `(.L_x_200) ;  /* 0x0000000000288947 */ /* 0x005fea0003800000 */
        /* <DEDUP_REMOVED lines=10> */
.L_x_200:
[----:B------:R-:W-:Y:S01]  /*9af0*/  ULDC UR7, c[0x0][0xd50] ;  /* 0x0003540000077ab9 */ /* 0x000fe20000000800 */
[----:B------:R-:W-:Y:S01]  /*9b00*/  UMOV UR36, UR6 ;  /* 0x0000000600247c82 */ /* 0x000fe20008000000 */
[----:B------:R-:W-:-:S11]  /*9b10*/  UISETP.NE.AND UP0, UPT, UR7, 0x1, UPT ;  /* 0x000000010700788c */ /* 0x000fd6000bf05270 */
[----:B------:R-:W-:Y:S01]  /*9b20*/  @UP0 ULDC UR4, c[0x0][0xd54] ;  /* 0x0003550000040ab9 */ /* 0x000fe20000000800 */
[----:B------:R-:W-:Y:S01]  /*9b30*/  @UP0 ULDC UR8, c[0x0][0xd58] ;  /* 0x0003560000080ab9 */ /* 0x000fe20000000800 */
[----:B------:R-:W-:-:S04]  /*9b40*/  UIMAD.WIDE.U32 UR4, UR6, UR4, URZ ;  /* 0x00000004060472a5 */ /* 0x000fc8000f8e003f */
[----:B------:R-:W-:-:S12]  /*9b50*/  @UP0 USHF.R.U32.HI UR36, URZ, UR8, UR5 ;  /* 0x000000083f240299 */ /* 0x000fd80008011605 */
.L_x_201:
[----:B------:R-:W-:Y:S01]  /*9b60*/  ISETP.LE.AND P0, PT, RZ, UR45, PT ;  /* 0x0000002dff007c0c */ /* 0x000fe2000bf03270 */
        /* <DEDUP_REMOVED lines=37> */
[----:B------:R-:W-:-:S02]  /*9dc0*/  IABS R2, R4 ;  /* 0x0000000400027213 */ /* 0x000fc40000000000 */
[----:B------:R-:W-:Y:S02]  /*9dd0*/  MOV R4, R5 ;  /* 0x0000000500047202 */ /* 0x000fe40000000f00 */
        /* <DEDUP_REMOVED lines=19> */
.L_x_203:
[----:B------:R-:W-:Y:S01]  /*9f10*/  UIMAD UR39, UR44, UR42, URZ ;  /* 0x0000002a2c2772a4 */ /* 0x000fe2000f8e023f */
[----:B------:R-:W-:Y:S02]  /*9f20*/  IMAD.U32 R2, RZ, RZ, UR41 ;  /* 0x00000029ff027e24 */ /* 0x000fe4000f8e00ff */
[----:B------:R-:W-:Y:S02]  /*9f30*/  IMAD.MOV.U32 R6, RZ, RZ, RZ ;  /* 0x000000ffff067224 */ /* 0x000fe400078e00ff */
[----:B------:R-:W-:Y:S02]  /*9f40*/  IMAD.MOV.U32 R7, RZ, RZ, 0x1 ;  /* 0x00000001ff077424 */ /* 0x000fe400078e00ff */
[----:B------:R-:W-:-:S05]  /*9f50*/  IMAD.U32 R3, RZ, RZ, UR39 ;  /* 0x00000027ff037e24 */ /* 0x000fca000f8e00ff */
[----:B------:R-:W-:-:S04]  /*9f60*/  VIADDMNMX R2, R3, UR42, R2, PT ;  /* 0x0000002a03027c46 */ /* 0x000fc8000b800102 */
[----:B------:R-:W-:-:S13]  /*9f70*/  R2UR UR40, R2 ;  /* 0x00000000022872ca */ /* 0x000fda00000e0000 */
[----:B------:R-:W-:-:S06]  /*9f80*/  UISETP.GT.AND UP0, UPT, UR40, UR39, UPT ;  /* 0x000000272800728c */ /* 0x000fcc000bf04270 */
[----:B------:R-:W-:-:S13]  /*9f90*/  PLOP3.LUT P0, PT, PT, PT, UP0, 0x80, 0x0 ;  /* 0x000000000000781c */ /* 0x000fda0003f0f008 */
[----:B------:R-:W-:Y:S05]  /*9fa0*/  @!P0 BRA `(.L_x_202) ;  /* 0x0000004000ac8947 */ /* 0x000fea0003800000 */
        /* <DEDUP_REMOVED lines=12> */
[----:B------:R-:W-:Y:S01]  /*a070*/  MOV R8, 0x70 ;  /* 0x0000007000087802 */ /* 0x000fe20000000f00 */
[----:B------:R-:W0:Y:S01]  /*a080*/  LDC.64 R2, c[0x4][R2] ;  /* 0x0100000002027b82 */ /* 0x000e220000000a00 */
[----:B------:R-:W-:Y:S02]  /*a090*/  IMAD.U32 R5, RZ, RZ, UR7 ;  /* 0x00000007ff057e24 */ /* 0x000fe4000f8e00ff */
[----:B------:R-:W-:Y:S02]  /*a0a0*/  IMAD.U32 R6, RZ, RZ, UR8 ;  /* 0x00000008ff067e24 */ /* 0x000fe4000f8e00ff */
[----:B------:R-:W-:-:S02]  /*a0b0*/  IMAD.U32 R7, RZ, RZ, UR9 ;  /* 0x00000009ff077e24 */ /* 0x000fc4000f8e00ff */
[----:B------:R-:W-:Y:S02]  /*a0c0*/  IMAD.U32 R10, RZ, RZ, UR4 ;  /* 0x00000004ff0a7e24 */ /* 0x000fe4000f8e00ff */
[----:B------:R-:W-:Y:S02]  /*a0d0*/  IMAD.U32 R11, RZ, RZ, UR5 ;  /* 0x00000005ff0b7e24 */ /* 0x000fe4000f8e00ff */
[----:B------:R-:W-:Y:S02]  /*a0e0*/  IMAD.MOV.U32 R12, RZ, RZ, 0x1 ;  /* 0x00000001ff0c7424 */ /* 0x000fe400078e00ff */
[----:B------:R-:W-:-:S07]  /*a0f0*/  IMAD.MOV.U32 R13, RZ, RZ, RZ ;  /* 0x000000ffff0d7224 */ /* 0x000fce00078e00ff */
[----:B------:R-:W-:-:S07]  /*a100*/  LEPC R20, `(.L_x_204) ;  /* 0x000000001014794e */ /* 0x000fce0000000000 */
[----:B0-----:R-:W-:Y:S05]  /*a110*/  CALL.ABS.NOINC R2 ;  /* 0x0000000002007343 */ /* 0x001fea0003c00000 */
.L_x_204:
        /* <DEDUP_REMOVED lines=10> */
[----:B------:R-:W-:Y:S01]  /*a1c0*/  MOV R13, RZ ;  /* 0x000000ff000d7202 */ /* 0x000fe20000000f00 */
[----:B------:R-:W-:Y:S02]  /*a1d0*/  IMAD.U32 R5, RZ, RZ, UR7 ;  /* 0x00000007ff057e24 */ /* 0x000fe4000f8e00ff */
[----:B------:R-:W-:Y:S02]  /*a1e0*/  IMAD.U32 R6, RZ, RZ, UR8 ;  /* 0x00000008ff067e24 */ /* 0x000fe4000f8e00ff */
[----:B------:R-:W-:-:S02]  /*a1f0*/  IMAD.U32 R7, RZ, RZ, UR9 ;  /* 0x00000009ff077e24 */ /* 0x000fc4000f8e00ff */
[----:B------:R-:W-:Y:S02]  /*a200*/  IMAD.U32 R10, RZ, RZ, UR4 ;  /* 0x00000004ff0a7e24 */ /* 0x000fe4000f8e00ff */
[----:B------:R-:W-:Y:S02]  /*a210*/  IMAD.U32 R11, RZ, RZ, UR5 ;  /* 0x00000005ff0b7e24 */ /* 0x000fe4000f8e00ff */
[----:B------:R-:W-:Y:S02]  /*a220*/  IMAD.MOV.U32 R8, RZ, RZ, 0x70 ;  /* 0x00000070ff087424 */ /* 0x000fe400078e00ff */
[----:B0-----:R-:W-:-:S07]  /*a230*/  IMAD.MOV.U32 R12, RZ, RZ, 0x1 ;  /* 0x00000001ff0c7424 */ /* 0x001fce00078e00ff */
[----:B------:R-:W-:-:S07]  /*a240*/  LEPC R20, `(.L_x_206) ;  /* 0x000000001014794e */ /* 0x000fce0000000000 */
[----:B-1----:R-:W-:Y:S05]  /*a250*/  CALL.ABS.NOINC R2 ;  /* 0x0000000002007343 */ /* 0x002fea0003c00000 */
.L_x_206:
[----:B------:R0:W1:Y:S01]  /*a260*/  LDC.64 R2, c[0x4][R16] ;  /* 0x0100000010027b82 */ /* 0x0000620000000a00 */
[----:B------:R-:W-:Y:S01]  /*a270*/  ULDC.64 UR6, c[0x4][0x98] ;  /* 0x0100260000067ab9 */ /* 0x000fe20000000a00 */
[----:B------:R-:W-:Y:S01]  /*a280*/  ULDC.64 UR8, c[0x4][0xa0] ;  /* 0x0100280000087ab9 */ /* 0x000fe20000000a00 */
[----:B------:R-:W-:Y:S01]  /*a290*/  ULDC.64 UR4, c[0x4][0x18] ;  /* 0x0100060000047ab9 */ /* 0x000fe20000000a00 */
[----:B------:R-:W-:Y:S02]  /*a2a0*/  IMAD.U32 R4, RZ, RZ, UR6 ;  /* 0x00000006ff047e24 */ /* 0x000fe4000f8e00ff */
[----:B------:R-:W-:Y:S02]  /*a2b0*/  IMAD.U32 R5, RZ, RZ, UR7 ;  /* 0x00000007ff057e24 */ /* 0x000fe4000f8e00ff */
[----:B------:R-:W-:Y:S02]  /*a2c0*/  IMAD.U32 R6, RZ, RZ, UR8 ;  /* 0x00000008ff067e24 */ /* 0x000fe4000f8e00ff */
[----:B------:R-:W-:-:S02]  /*a2d0*/  IMAD.U32 R7, RZ, RZ, UR9 ;  /* 0x00000009ff077e24 */ /* 0x000fc4000f8e00ff */
[----:B------:R-:W-:Y:S02]  /*a2e0*/  IMAD.U32 R10, RZ, RZ, UR4 ;  /* 0x00000004ff0a7e24 */ /* 0x000fe4000f8e00ff */
[----:B------:R-:W-:Y:S02]  /*a2f0*/  IMAD.U32 R11, RZ, RZ, UR5 ;  /* 0x00000005ff0b7e24 */ /* 0x000fe4000f8e00ff */
[----:B------:R-:W-:Y:S02]  /*a300*/  IMAD.MOV.U32 R8, RZ, RZ, 0x70 ;  /* 0x00000070ff087424 */ /* 0x000fe400078e00ff */
[----:B------:R-:W-:Y:S02]  /*a310*/  IMAD.MOV.U32 R12, RZ, RZ, 0x1 ;  /* 0x00000001ff0c7424 */ /* 0x000fe400078e00ff */
[----:B0-----:R-:W-:-:S07]  /*a320*/  IMAD.MOV.U32 R13, RZ, RZ, RZ ;  /* 0x000000ffff0d7224 */ /* 0x001fce00078e00ff */
[----:B------:R-:W-:-:S07]  /*a330*/  LEPC R20, `(.L_x_205) ;  /* 0x000000001014794e */ /* 0x000fce0000000000 */
[----:B-1----:R-:W-:Y:S05]  /*a340*/  CALL.ABS.NOINC R2 ;  /* 0x0000000002007343 */ /* 0x002fea0003c00000 */
.L_x_205:
[----:B------:R-:W-:Y:S01]  /*a350*/  ULDC.64 UR4, c[0x0][0xaf0] ;  /* 0x0002bc0000047ab9 */ /* 0x000fe20000000a00 */
[----:B------:R-:W-:Y:S01]  /*a360*/  IMAD.U32 R18, RZ, RZ, UR45 ;  /* 0x0000002dff127e24 */ /* 0x000fe2000f8e00ff */
[----:B------:R-:W-:Y:S01]  /*a370*/  UISETP.NE.U32.AND UP0, UPT, UR4, URZ, UPT ;  /* 0x0000003f0400728c */ /* 0x000fe2000bf05070 */
[----:B------:R-:W0:Y:S01]  /*a380*/  LDC.64 R4, c[0x0][0x418] ;  /* 0x00010600ff047b82 */ /* 0x000e220000000a00 */
[----:B------:R-:W-:Y:S02]  /*a390*/  ULDC.64 UR6, c[0x0][0x208] ;  /* 0x0000820000067ab9 */ /* 0x000fe40000000a00 */
[----:B------:R-:W-:-:S06]  /*a3a0*/  UISETP.NE.AND.EX UP0, UPT, UR5, URZ, UPT, UP0 ;  /* 0x0000003f0500728c */ /* 0x000fcc000bf05300 */
[----:B------:R-:W-:-:S05]  /*a3b0*/  PLOP3.LUT P0, PT, PT, PT, UP0, 0x80, 0x0 ;  /* 0x000000000000781c */ /* 0x000fca0003f0f008 */
[----:B------:R-:W-:Y:S02]  /*a3c0*/  @UP0 ULDC.64 UR4, c[0x0][0xaf0] ;  /* 0x0002bc0000040ab9 */ /* 0x000fe40000000a00 */
[----:B------:R-:W-:-:S06]  /*a3d0*/  @UP0 UIMAD.WIDE UR4, UR45, 0x4, UR4 ;  /* 0x000000042d0408a5 */ /* 0x000fcc000f8e0204 */
[----:B------:R-:W-:Y:S01]  /*a3e0*/  MOV R2, UR4 ;  /* 0x0000000400027c02 */ /* 0x000fe20008000f00 */
[----:B------:R-:W-:-:S05]  /*a3f0*/  IMAD.U32 R3, RZ, RZ, UR5 ;  /* 0x00000005ff037e24 */ /* 0x000fca000f8e00ff */
[----:B------:R-:W2:Y:S01]  /*a400*/  @P0 LDG.E R18, desc[UR6][R2.64] ;  /* 0x0000000602120981 */ /* 0x000ea2000c1e1900 */
[----:B0-----:R-:W-:Y:S01]  /*a410*/  ISETP.NE.U32.AND P0, PT, R4, RZ, PT ;  /* 0x000000ff0400720c */ /* 0x001fe20003f05070 */
[----:B------:R-:W-:Y:S01]  /*a420*/  UMOV UR4, 0xffffffff ;  /* 0xffffffff00047882 */ /* 0x000fe20000000000 */
[----:B------:R-:W-:Y:S01]  /*a430*/  IMAD.U32 R0, RZ, RZ, UR40 ;  /* 0x00000028ff007e24 */ /* 0x000fe2000f8e00ff */
[----:B------:R-:W0:Y:S01]  /*a440*/  S2R R16, SR_TID.X ;  /* 0x0000000000107919 */ /* 0x000e220000002100 */
[----:B------:R-:W-:Y:S02]  /*a450*/  ISETP.NE.AND.EX P1, PT, R5, RZ, PT, P0 ;  /* 0x000000ff0500720c */ /* 0x000fe40003f25300 */
[----:B------:R-:W-:Y:S01]  /*a460*/  LOP3.LUT R17, R17, 0xfffffffe, RZ, 0xc0, !PT ;  /* 0xfffffffe11117812 */ /* 0x000fe200078ec0ff */
[----:B------:R-:W-:-:S10]  /*a470*/  VIADD R0, R0, 0xffffffff ;  /* 0xffffffff00007836 */ /* 0x000fd40000000000 */
[----:B------:R-:W-:Y:S02]  /*a480*/  @P1 LOP3.LUT R17, R17, 0x1, RZ, 0xfc, !PT ;  /* 0x0000000111111812 */ /* 0x000fe400078efcff */
[----:B0-----:R-:W-:-:S04]  /*a490*/  SHF.R.U32.HI R6, RZ, 0x5, R16 ;  /* 0x00000005ff067819 */ /* 0x001fc80000011610 */
[----:B------:R-:W-:Y:S02]  /*a4a0*/  LOP3.LUT R6, R6, 0x3, RZ, 0xc0, !PT ;  /* 0x0000000306067812 */ /* 0x000fe400078ec0ff */
[----:B--2---:R-:W-:Y:S02]  /*a4b0*/  SHF.R.S32.HI R19, RZ, 0x1f, R18 ;  /* 0x0000001fff137819 */ /* 0x004fe40000011412 */
[----:B------:R-:W-:Y:S01]  /*a4c0*/  SEL R16, R18, RZ, !P1 ;  /* 0x000000ff12107207 */ /* 0x000fe20004800000 */
[----:B------:R-:W-:Y:S06]  /*a4d0*/  BRA.DIV UR4, `(.L_x_207) ;  /* 0x0000004204d87947 */ /* 0x000fec000b800000 */
[----:B------:R0:W1:Y:S02]  /*a4e0*/  SHFL.IDX PT, R14, R6, RZ, 0x1f ;  /* 0x00001fff060e7589 */ /* 0x00006400000e0000 */
.L_x_291:
[----:B------:R2:W-:Y:S01]  /*a4f0*/  STL [R1+0x8], R0 ;  /* 0x0000080001007387 */ /* 0x0005e20000100800 */
[----:B-1----:R-:W-:Y:S02]  /*a500*/  ISETP.NE.AND P0, PT, R14, RZ, PT ;  /* 0x000000ff0e00720c */ /* 0x002fe40003f05270 */
[----:B------:R-:W-:Y:S02]  /*a510*/  PLOP3.LUT P2, PT, PT, PT, PT, 0x8, 0x0 ;  /* 0x000000000000781c */ /* 0x000fe40003f4e170 */
[----:B------:R-:W-:-:S11]  /*a520*/  LOP3.LUT R17, R17, 0xfffffffd, RZ, 0xc0, !PT ;  /* 0xfffffffd11117812 */ /* 0x000fd600078ec0ff */
[----:B------:R-:W-:Y:S01]  /*a530*/  @P2 LOP3.LUT R17, R17, 0x2, RZ, 0xfc, !PT ;  /* 0x0000000211112812 */ /* 0x000fe200078efcff */
[----:B--2---:R-:W-:Y:S06]  /*a540*/  @P0 BRA `(.L_x_208) ;  /* 0x0000000000ec0947 */ /* 0x004fec0003800000 */
[----:B------:R-:W-:-:S03]  /*a550*/  UMOV UR4, 0xffffffff ;  /* 0xffffffff00047882 */ /* 0x000fc60000000000 */
[----:B------:R-:W-:Y:S05]  /*a560*/  BRA.DIV UR4, `(.L_x_209) ;  /* 0x0000004204d47947 */ /* 0x000fea000b800000 */
[----:B------:R-:W-:-:S13]  /*a570*/  ELECT P6, URZ, PT ;  /* 0x00000000003f782f */ /* 0x000fda00038c0000 */
.L_x_294:
[----:B------:R-:W-:Y:S05]  /*a580*/  @!P6 BRA `(.L_x_208) ;  /* 0x0000000000dce947 */ /* 0x000fea0003800000 */
[----:B------:R-:W-:Y:S01]  /*a590*/  IMAD.MOV.U32 R16, RZ, RZ, R18 ;  /* 0x000000ffff107224 */ /* 0x000fe200078e0012 */
[----:B------:R-:W-:Y:S06]  /*a5a0*/  @!P1 BRA `(.L_x_210) ;  /* 0x0000000000549947 */ /* 0x000fec0003800000 */
[----:B0-----:R-:W-:Y:S01]  /*a5b0*/  IMAD.MOV.U32 R6, RZ, RZ, R0 ;  /* 0x000000ffff067224 */ /* 0x001fe200078e0000 */
[----:B------:R-:W-:Y:S01]  /*a5c0*/  ULDC.64 UR4, c[0x0][0x428] ;  /* 0x00010a0000047ab9 */ /* 0x000fe20000000a00 */
[----:B------:R-:W0:Y:S01]  /*a5d0*/  LDC R0, c[0x0][0x43c] ;  /* 0x00010f00ff007b82 */ /* 0x000e220000000800 */
[----:B------:R-:W-:Y:S01]  /*a5e0*/  IMAD R9, R19, UR4, RZ ;  /* 0x0000000413097c24 */ /* 0x000fe2000f8e02ff */
[----:B------:R-:W-:Y:S01]  /*a5f0*/  ULDC.64 UR6, c[0x0][0x208] ;  /* 0x0000820000067ab9 */ /* 0x000fe20000000a00 */
[----:B------:R-:W-:Y:S02]  /*a600*/  IMAD.MOV.U32 R7, RZ, RZ, R6 ;  /* 0x000000ffff077224 */ /* 0x000fe400078e0006 */
        /* <DEDUP_REMOVED lines=15> */
.L_x_210:
[----:B------:R-:W-:Y:S01]  /*a700*/  IMAD.MOV.U32 R0, RZ, RZ, 0x1 ;  /* 0x00000001ff007424 */ /* 0x000fe200078e00ff */
[----:B01----:R-:W0:Y:S04]  /*a710*/  S2R R6, SR_TID.X ;  /* 0x0000000000067919 */ /* 0x003e280000002100 */
[----:B------:R-:W-:-:S04]  /*a720*/  SHF.L.U32 R0, R0, 0x1f, RZ ;  /* 0x0000001f00007819 */ /* 0x000fc800000006ff */
[----:B------:R-:W1:Y:S01]  /*a730*/  SYNCS.PHASECHK.TRANS64.TRYWAIT P0, [UR38+0x32440], R0 ;  /* 0x03244000ff0075a7 */ /* 0x000e620008000166 */
[----:B0-----:R-:W-:-:S04]  /*a740*/  LOP3.LUT R2, R6, 0x7f, RZ, 0xc0, !PT ;  /* 0x0000007f06027812 */ /* 0x001fc800078ec0ff */
[----:B------:R-:W-:Y:S01]  /*a750*/  ISETP.NE.AND P1, PT, R2, RZ, PT ;  /* 0x000000ff0200720c */ /* 0x000fe20003f25270 */
[----:B-1----:R-:W-:-:S12]  /*a760*/  @!P0 BRA `(.L_x_211) ;  /* 0x0000004000748947 */ /* 0x002fd80003800000 */
.L_x_295:
[----:B------:R-:W-:Y:S05]  /*a770*/  @P1 BRA `(.L_x_212) ;  /* 0x0000000000181947 */ /* 0x000fea0003800000 */
[----:B------:R-:W1:Y:S01]  /*a780*/  S2R R2, SR_TID.X ;  /* 0x0000000000027919 */ /* 0x000e620000002100 */
[----:B0-----:R-:W-:-:S04]  /*a790*/  MOV R0, 0x3000 ;  /* 0x0000300000007802 */ /* 0x001fc80000000f00 */
[----:B------:R2:W-:Y:S01]  /*a7a0*/  SYNCS.ARRIVE.TRANS64 RZ, [UR38+0x32430], R0 ;  /* 0x03243000ffff79a7 */ /* 0x0005e20008000026 */
[----:B-1----:R-:W-:-:S13]  /*a7b0*/  LOP3.LUT P0, RZ, R2, 0x1f, RZ, 0xc0, !PT ;  /* 0x0000001f02ff7812 */ /* 0x002fda000780c0ff */
[----:B--2---:R-:W-:Y:S05]  /*a7c0*/  @!P0 BRA `(.L_x_212) ;  /* 0x0000000000048947 */ /* 0x004fea0003800000 */
[----:B------:R-:W-:Y:S01]  /*a7d0*/  BPT.TRAP 0x1 ;  /* 0x000000040000795c */ /* 0x000fe20000300000 */
.L_x_212:
[----:B0-----:R-:W2:Y:S01]  /*a7e0*/  LDL R0, [R1+0x8] ;  /* 0x0000080001007983 */ /* 0x001ea20000100800 */
[----:B------:R-:W-:Y:S01]  /*a7f0*/  ULDC.64 UR4, c[0x0][0x198] ;  /* 0x0000660000047ab9 */ /* 0x000fe20000000a00 */
[----:B-----5:R-:W-:Y:S01]  /*a800*/  R2UR UR13, R16 ;  /* 0x00000000100d72ca */ /* 0x020fe200000e0000 */
[----:B------:R-:W-:Y:S01]  /*a810*/  UIADD3 UR4, UP0, UR4, 0x370, URZ ;  /* 0x0000037004047890 */ /* 0x000fe2000ff1e03f */
[----:B------:R-:W-:Y:S01]  /*a820*/  PLOP3.LUT P0, PT, PT, PT, PT, 0x80, 0x0 ;  /* 0x000000000000781c */ /* 0x000fe20003f0f070 */
[----:B------:R-:W-:Y:S01]  /*a830*/  UIADD3 UR8, UR38, 0x1c400, URZ ;  /* 0x0001c40026087890 */ /* 0x000fe2000fffe03f */
[----:B------:R-:W-:Y:S01]  /*a840*/  LOP3.LUT R17, R17, 0xfffffffd, RZ, 0xc0, !PT ;  /* 0xfffffffd11117812 */ /* 0x000fe200078ec0ff */
[----:B------:R-:W-:Y:S02]  /*a850*/  UIADD3 UR9, UR38, 0x32430, URZ ;  /* 0x0003243026097890 */ /* 0x000fe4000fffe03f */
[----:B------:R-:W-:Y:S01]  /*a860*/  UIADD3.X UR5, URZ, UR5, URZ, UP0, !UPT ;  /* 0x000000053f057290 */ /* 0x000fe200087fe43f */
[----:B------:R-:W-:Y:S01]  /*a870*/  UMOV UR6, 0x0 ;  /* 0x0000000000067882 */ /* 0x000fe20000000000 */
[----:B------:R-:W-:Y:S01]  /*a880*/  UMOV UR7, 0x14f00000 ;  /* 0x14f0000000077882 */ /* 0x000fe20000000000 */
[----:B------:R-:W-:Y:S01]  /*a890*/  UMOV UR10, URZ ;  /* 0x0000003f000a7c82 */ /* 0x000fe20008000000 */
[----:B------:R-:W-:-:S04]  /*a8a0*/  UMOV UR12, UR36 ;  /* 0x00000024000c7c82 */ /* 0x000fc80008000000 */
[----:B------:R-:W-:Y:S02]  /*a8b0*/  @P0 LOP3.LUT R17, R17, 0x2, RZ, 0xfc, !PT ;  /* 0x0000000211110812 */ /* 0x000fe400078efcff */
[----:B--2---:R-:W-:-:S13]  /*a8c0*/  R2UR UR11, R0 ;  /* 0x00000000000b72ca */ /* 0x004fda00000e0000 */
[----:B------:R-:W-:-:S09]  /*a8d0*/  UIMAD UR11, UR11, 0x60, URZ ;  /* 0x000000600b0b78a4 */ /* 0x000fd2000f8e023f */
[----:B------:R1:W-:Y:S02]  /*a8e0*/  UTMALDG.4D [UR8], [UR4], desc[UR6] ;  /* 0x00000608040075b4 */ /* 0x0003e40008019000 */
[----:B-1----:R-:W-:Y:S01]  /*a8f0*/  NOP ;  /* 0x0000000000007918 */ /* 0x002fe20000000000 */
.L_x_208:
[----:B------:R-:W-:Y:S05]  /*a900*/  WARPSYNC.ALL ;  /* 0x0000000000007948 */ /* 0x000fea0003800000 */
[----:B------:R-:W-:Y:S01]  /*a910*/  UIADD3 UR4, UR38, 0x18400, URZ ;  /* 0x0001840026047890 */ /* 0x000fe2000fffe03f */
[----:B------:R-:W-:Y:S01]  /*a920*/  BAR.SYNC.DEFER_BLOCKING 0x8, 0x180 ;  /* 0x0206000000007b1d */ /* 0x000fe20000010000 */
[----:B------:R-:W-:Y:S02]  /*a930*/  USHF.R.S32.HI UR43, URZ, 0x1f, UR36 ;  /* 0x0000001f3f2b7899 */ /* 0x000fe40008011424 */
[----:B------:R-:W-:Y:S02]  /*a940*/  ULOP3.LUT UP0, URZ, UR4, 0x3ff, URZ, 0xc0, !UPT ;  /* 0x000003ff043f7892 */ /* 0x000fe4000f80c03f */
[----:B------:R-:W-:-:S04]  /*a950*/  USHF.R.S32.HI UR46, URZ, 0x1f, UR45 ;  /* 0x0000001f3f2e7899 */ /* 0x000fc8000801142d */
[----:B------:R-:W-:-:S13]  /*a960*/  PLOP3.LUT P0, PT, PT, PT, UP0, 0x80, 0x0 ;  /* 0x000000000000781c */ /* 0x000fda0003f0f008 */
[----:B------:R-:W-:Y:S05]  /*a970*/  @!P0 BRA `(.L_x_213) ;  /* 0x0000000000408947 */ /* 0x000fea0003800000 */
[----:B------:R-:W-:Y:S01]  /*a980*/  MOV R2, 0x0 ;  /* 0x0000000000027802 */ /* 0x000fe20000000f00 */
[----:B------:R-:W-:Y:S01]  /*a990*/  ULDC.64 UR6, c[0x4][0x98] ;  /* 0x0100260000067ab9 */ /* 0x000fe20000000a00 */
[----:B------:R-:W-:Y:S01]  /*a9a0*/  ULDC.64 UR8, c[0x4][0xa0] ;  /* 0x0100280000087ab9 */ /* 0x000fe20000000a00 */
[----:B------:R-:W-:Y:S01]  /*a9b0*/  ULDC.64 UR4, c[0x4][0x20] ;  /* 0x0100080000047ab9 */ /* 0x000fe20000000a00 */
[----:B------:R-:W-:Y:S02]  /*a9c0*/  IMAD.U32 R4, RZ, RZ, UR6 ;  /* 0x00000006ff047e24 */ /* 0x000fe4000f8e00ff */
[----:B------:R-:W1:Y:S01]  /*a9d0*/  LDC.64 R2, c[0x4][R2] ;  /* 0x0100000002027b82 */ /* 0x000e620000000a00 */
[----:B------:R-:W-:Y:S02]  /*a9e0*/  IMAD.U32 R5, RZ, RZ, UR7 ;  /* 0x00000007ff057e24 */ /* 0x000fe4000f8e00ff */
[----:B0-----:R-:W-:Y:S02]  /*a9f0*/  IMAD.U32 R6, RZ, RZ, UR8 ;  /* 0x00000008ff067e24 */ /* 0x001fe4000f8e00ff */
[----:B------:R-:W-:-:S02]  /*aa00*/  IMAD.U32 R7, RZ, RZ, UR9 ;  /* 0x00000009ff077e24 */ /* 0x000fc4000f8e00ff */
[----:B------:R-:W-:Y:S02]  /*aa10*/  IMAD.U32 R10, RZ, RZ, UR4 ;  /* 0x00000004ff0a7e24 */ /* 0x000fe4000f8e00ff */
[----:B------:R-:W-:Y:S02]  /*aa20*/  IMAD.U32 R11, RZ, RZ, UR5 ;  /* 0x00000005ff0b7e24 */ /* 0x000fe4000f8e00ff */
[----:B------:R-:W-:Y:S02]  /*aa30*/  IMAD.MOV.U32 R8, RZ, RZ, 0x70 ;  /* 0x00000070ff087424 */ /* 0x000fe400078e00ff */
[----:B------:R-:W-:Y:S02]  /*aa40*/  IMAD.MOV.U32 R12, RZ, RZ, 0x1 ;  /* 0x00000001ff0c7424 */ /* 0x000fe400078e00ff */
[----:B------:R-:W-:-:S07]  /*aa50*/  IMAD.MOV.U32 R13, RZ, RZ, RZ ;  /* 0x000000ffff0d7224 */ /* 0x000fce00078e00ff */
[----:B------:R-:W-:-:S07]  /*aa60*/  LEPC R20, `(.L_x_213) ;  /* 0x000000001014794e */ /* 0x000fce0000000000 */
[----:B-1----:R-:W-:Y:S05]  /*aa70*/  CALL.ABS.NOINC R2 ;  /* 0x0000000002007343 */ /* 0x002fea0003c00000 */
.L_x_213:
[----:B------:R-:W1:Y:S01]  /*aa80*/  LDC R7, c[0x0][0x448] ;  /* 0x00011200ff077b82 */ /* 0x000e620000000800 */
[----:B------:R-:W2:Y:S01]  /*aa90*/  S2R R3, SR_TID.X ;  /* 0x0000000000037919 */ /* 0x000ea20000002100 */
[----:B------:R-:W-:Y:S02]  /*aaa0*/  ULDC.64 UR8, c[0x0][0x2d8] ;  /* 0x0000b60000087ab9 */ /* 0x000fe40000000a00 */
[----:B------:R-:W-:Y:S01]  /*aab0*/  UIMAD UR6, UR43, UR8, URZ ;  /* 0x000000082b0672a4 */ /* 0x000fe2000f8e023f */
[----:B------:R-:W3:Y:S01]  /*aac0*/  S2R R12, SR_CTAID.X ;  /* 0x00000000000c7919 */ /* 0x000ee20000002500 */
[----:B------:R-:W-:Y:S02]  /*aad0*/  UIMAD.WIDE.U32 UR4, UR36, UR8, URZ ;  /* 0x00000008240472a5 */ /* 0x000fe4000f8e003f */
[----:B------:R-:W-:-:S03]  /*aae0*/  UIMAD UR6, UR36, UR9, UR6 ;  /* 0x00000009240672a4 */ /* 0x000fc6000f8e0206 */
[----:B------:R-:W-:Y:S01]  /*aaf0*/  ULDC.64 UR8, c[0x0][0x2e0] ;  /* 0x0000b80000087ab9 */ /* 0x000fe20000000a00 */
[----:B------:R-:W-:Y:S02]  /*ab00*/  UIADD3 UR5, UR5, UR6, URZ ;  /* 0x0000000605057290 */ /* 0x000fe4000fffe03f */
[----:B------:R-:W-:Y:S02]  /*ab10*/  UIMAD UR7, UR46, UR8, URZ ;  /* 0x000000082e0772a4 */ /* 0x000fe4000f8e023f */
[----:B------:R-:W-:Y:S02]  /*ab20*/  UIMAD.WIDE.U32 UR4, UR45, UR8, UR4 ;  /* 0x000000082d0472a5 */ /* 0x000fe4000f8e0004 */
[----:B------:R-:W-:-:S04]  /*ab30*/  UIMAD UR6, UR45, UR9, UR7 ;  /* 0x000000092d0672a4 */ /* 0x000fc8000f8e0207 */
[----:B------:R-:W-:Y:S01]  /*ab40*/  IMAD.U32 R4, RZ, RZ, UR4 ;  /* 0x00000004ff047e24 */ /* 0x000fe2000f8e00ff */
[----:B------:R-:W-:Y:S01]  /*ab50*/  UIADD3 UR6, UR5, UR6, URZ ;  /* 0x0000000605067290 */ /* 0x000fe2000fffe03f */
[----:B-1----:R-:W-:Y:S02]  /*ab60*/  ISETP.NE.AND P0, PT, R7, 0x1, PT ;  /* 0x000000010700780c */ /* 0x002fe40003f05270 */
[----:B------:R-:W-:Y:S01]  /*ab70*/  IMAD.MOV.U32 R2, RZ, RZ, R4 ;  /* 0x000000ffff027224 */ /* 0x000fe200078e0004 */
[C---:B--2---:R-:W-:Y:S01]  /*ab80*/  LOP3.LUT R10, R3.reuse, 0x7f, RZ, 0xc0, !PT ;  /* 0x0000007f030a7812 */ /* 0x044fe200078ec0ff */
[----:B------:R-:W-:-:S09]  /*ab90*/  IMAD.SHL.U32 R3, R3, 0x10, RZ ;  /* 0x0000001003037824 */ /* 0x000fd200078e00ff */
[----:B------:R-:W1:Y:S01]  /*aba0*/  @P0 LDC R0, c[0x0][0x44c] ;  /* 0x00011300ff000b82 */ /* 0x000e620000000800 */
[----:B0-----:R-:W-:-:S04]  /*abb0*/  SHF.R.U32.HI R6, RZ, 0x3, R10 ;  /* 0x00000003ff067819 */ /* 0x001fc8000001160a */
[----:B------:R-:W-:-:S03]  /*abc0*/  LOP3.LUT R3, R6, 0x70, R3, 0xf8, !PT ;  /* 0x0000007006037812 */ /* 0x000fc600078ef803 */
[----:B------:R-:W0:Y:S01]  /*abd0*/  @P0 LDC R5, c[0x0][0x450] ;  /* 0x00011400ff050b82 */ /* 0x000e220000000800 */
[----:B---3--:R-:W-:Y:S01]  /*abe0*/  LEA R8, R12, R3, 0x7 ;  /* 0x000000030c087211 */ /* 0x008fe200078e38ff */
[----:B------:R-:W-:-:S04]  /*abf0*/  IMAD.U32 R3, RZ, RZ, UR6 ;  /* 0x00000006ff037e24 */ /* 0x000fc8000f8e00ff */
[----:B------:R-:W-:Y:S02]  /*ac00*/  IMAD.MOV.U32 R9, RZ, RZ, R8 ;  /* 0x000000ffff097224 */ /* 0x000fe400078e0008 */
[----:B-1----:R-:W-:-:S05]  /*ac10*/  @P0 IMAD.HI.U32 R0, R8, R0, RZ ;  /* 0x0000000008000227 */ /* 0x002fca00078e00ff */
[----:B0-----:R-:W-:Y:S01]  /*ac20*/  @P0 SHF.R.U32.HI R9, RZ, R5, R0 ;  /* 0x00000005ff090219 */ /* 0x001fe20000011600 */
[----:B------:R-:W-:Y:S01]  /*ac30*/  IMAD.U32 R5, RZ, RZ, UR5 ;  /* 0x00000005ff057e24 */ /* 0x000fe2000f8e00ff */
[----:B------:R-:W-:Y:S02]  /*ac40*/  ULDC.64 UR4, c[0x0][0x2d0] ;  /* 0x0000b40000047ab9 */ /* 0x000fe40000000a00 */
[--C-:B------:R-:W-:Y:S01]  /*ac50*/  SHF.R.S32.HI R0, RZ, 0x1f, R9.reuse ;  /* 0x0000001fff007819 */ /* 0x100fe20000011409 */
[----:B------:R-:W-:Y:S02]  /*ac60*/  IMAD.MOV R4, RZ, RZ, -R9 ;  /* 0x000000ffff047224 */ /* 0x000fe400078e0a09 */
[----:B------:R-:W-:-:S04]  /*ac70*/  IMAD.WIDE.U32 R2, R9, UR4, R2 ;  /* 0x0000000409027c25 */ /* 0x000fc8000f8e0002 */
[----:B------:R-:W-:Y:S02]  /*ac80*/  IMAD R0, R0, UR4, RZ ;  /* 0x0000000400007c24 */ /* 0x000fe4000f8e02ff */
[----:B------:R-:W-:Y:S02]  /*ac90*/  IMAD R5, R7, R4, R8 ;  /* 0x0000000407057224 */ /* 0x000fe400078e0208 */
[----:B------:R-:W-:Y:S01]  /*aca0*/  IMAD R11, R9, UR5, R0 ;  /* 0x00000005090b7c24 */ /* 0x000fe2000f8e0200 */
[----:B------:R-:W-:Y:S02]  /*acb0*/  ULDC.64 UR4, c[0x0][0x2c8] ;  /* 0x0000b20000047ab9 */ /* 0x000fe40000000a00 */
[----:B------:R-:W-:Y:S01]  /*acc0*/  SHF.R.S32.HI R0, RZ, 0x1f, R5 ;  /* 0x0000001fff007819 */ /* 0x000fe20000011405 */
[----:B------:R-:W-:-:S04]  /*acd0*/  IMAD.IADD R3, R3, 0x1, R11 ;  /* 0x0000000103037824 */ /* 0x000fc800078e020b */
[----:B------:R-:W-:Y:S02]  /*ace0*/  IMAD R0, R0, UR4, RZ ;  /* 0x0000000400007c24 */ /* 0x000fe4000f8e02ff */
[----:B------:R-:W-:-:S04]  /*acf0*/  IMAD.WIDE.U32 R2, R5, UR4, R2 ;  /* 0x0000000405027c25 */ /* 0x000fc8000f8e0002 */
[----:B------:R-:W-:Y:S01]  /*ad00*/  IMAD R9, R5, UR5, R0 ;  /* 0x0000000505097c24 */ /* 0x000fe2000f8e0200 */
[----:B------:R-:W-:Y:S02]  /*ad10*/  ULDC.64 UR4, c[0x0][0x280] ;  /* 0x0000a00000047ab9 */ /* 0x000fe40000000a00 */
[C---:B------:R-:W-:Y:S01]  /*ad20*/  LEA R0, P0, R2.reuse, UR4, 0x1 ;  /* 0x0000000402007c11 */ /* 0x040fe2000f8008ff */
[----:B------:R-:W-:Y:S01]  /*ad30*/  IMAD.IADD R3, R3, 0x1, R9 ;  /* 0x0000000103037824 */ /* 0x000fe200078e0209 */
[----:B------:R-:W-:Y:S01]  /*ad40*/  ULDC UR4, c[0x0][0x2b8] ;  /* 0x0000ae0000047ab9 */ /* 0x000fe20000000800 */
[----:B------:R-:W0:Y:S03]  /*ad50*/  S2R R9, SR_TID.X ;  /* 0x0000000000097919 */ /* 0x000e260000002100 */
[----:B------:R-:W-:Y:S01]  /*ad60*/  LEA.HI.X R3, R2, UR5, R3, 0x1, P0 ;  /* 0x0000000502037c11 */ /* 0x000fe200080f0c03 */
[----:B0-----:R-:W-:-:S05]  /*ad70*/  IMAD.SHL.U32 R2, R9, 0x8, RZ ;  /* 0x0000000809027824 */ /* 0x001fca00078e00ff */
[C---:B------:R-:W-:Y:S02]  /*ad80*/  LOP3.LUT R8, R2.reuse, 0x38, RZ, 0xc0, !PT ;  /* 0x0000003802087812 */ /* 0x040fe400078ec0ff */
[----:B------:R-:W-:Y:S02]  /*ad90*/  LOP3.LUT R2, R2, 0x1f8, RZ, 0xc0, !PT ;  /* 0x000001f802027812 */ /* 0x000fe400078ec0ff */
[----:B------:R-:W-:Y:S01]  /*ada0*/  ISETP.GE.AND P0, PT, R8, UR4, PT ;  /* 0x0000000408007c0c */ /* 0x000fe2000bf06270 */
[----:B------:R-:W-:Y:S01]  /*adb0*/  UMOV UR4, 0xffffffff ;  /* 0xffffffff00047882 */ /* 0x000fe20000000000 */
[----:B------:R-:W-:Y:S01]  /*adc0*/  LOP3.LUT R5, R2, 0x38, R9, 0x78, !PT ;  /* 0x0000003802057812 */ /* 0x000fe200078e7809 */
[----:B------:R-:W-:-:S05]  /*add0*/  IMAD.SHL.U32 R2, R10, 0x8, RZ ;  /* 0x000000080a027824 */ /* 0x000fca00078e00ff */
[----:B------:R-:W-:-:S05]  /*ade0*/  LOP3.LUT R10, R5, 0x200, R2, 0xf8, !PT ;  /* 0x00000200050a7812 */ /* 0x000fca00078ef802 */
[----:B------:R0:W-:Y:S01]  /*adf0*/  STL [R1], R10 ;  /* 0x0000000a01007387 */ /* 0x0001e20000100800 */
[----:B------:R-:W-:Y:S05]  /*ae00*/  BRA.DIV UR4, `(.L_x_214) ;  /* 0x0000003a04e47947 */ /* 0x000fea000b800000 */
[----:B------:R-:W1:Y:S01]  /*ae10*/  S2R R4, SR_CTAID.X ;  /* 0x0000000000047919 */ /* 0x000e620000002500 */
[----:B------:R-:W-:Y:S01]  /*ae20*/  ULDC UR4, c[0x0][0x288] ;  /* 0x0000a20000047ab9 */ /* 0x000fe20000000800 */
[----:B------:R-:W-:Y:S01]  /*ae30*/  ULDC.64 UR6, c[0x0][0x208] ;  /* 0x0000820000067ab9 */ /* 0x000fe20000000a00 */
[----:B------:R-:W-:Y:S01]  /*ae40*/  IMAD R2, R7, UR4, RZ ;  /* 0x0000000407027c24 */ /* 0x000fe2000f8e02ff */
[----:B------:R-:W2:Y:S01]  /*ae50*/  S2R R8, SR_TID.X ;  /* 0x0000000000087919 */ /* 0x000ea20000002100 */
[----:B------:R-:W3:Y:S04]  /*ae60*/  SHFL.IDX PT, R5, R0, RZ, 0x181f ;  /* 0x00181fff00057589 */ /* 0x000ee800000e0000 */
[----:B------:R-:W-:Y:S04]  /*ae70*/  SHFL.IDX PT, R7, R0, 0x1, 0x181f ;  /* 0x00381f0000077f89 */ /* 0x000fe800000e0000 */
[----:B------:R-:W-:Y:S01]  /*ae80*/  SHFL.IDX PT, R14, R0, 0x2, 0x181f ;  /* 0x00581f00000e7f89 */ /* 0x000fe200000e0000 */
[----:B-1----:R-:W-:-:S03]  /*ae90*/  LEA R12, R4, R6, 0x7 ;  /* 0x00000006040c7211 */ /* 0x002fc600078e38ff */
[----:B------:R-:W1:Y:S01]  /*aea0*/  SHFL.IDX PT, R4, R3, RZ, 0x181f ;  /* 0x00181fff03047589 */ /* 0x000e6200000e0000 */
[-C--:B------:R-:W-:Y:S01]  /*aeb0*/  ISETP.GE.AND P1, PT, R12, R2.reuse, PT ;  /* 0x000000020c00720c */ /* 0x080fe20003f26270 */
[----:B--2---:R-:W-:Y:S02]  /*aec0*/  IMAD.SHL.U32 R11, R8, 0x8, RZ ;  /* 0x00000008080b7824 */ /* 0x004fe400078e00ff */
[----:B------:R-:W2:Y:S01]  /*aed0*/  SHFL.IDX PT, R6, R3, 0x1, 0x181f ;  /* 0x00381f0003067f89 */ /* 0x000ea200000e0000 */
[C---:B------:R-:W-:Y:S02]  /*aee0*/  VIADD R8, R12.reuse, 0x10 ;  /* 0x000000100c087836 */ /* 0x040fe40000000000 */
[----:B------:R-:W-:Y:S01]  /*aef0*/  VIADD R13, R12, 0x20 ;  /* 0x000000200c0d7836 */ /* 0x000fe20000000000 */
[----:B------:R-:W-:Y:S01]  /*af00*/  LOP3.LUT R11, R11, 0x38, RZ, 0xc0, !PT ;  /* 0x000000380b0b7812 */ /* 0x000fe200078ec0ff */
[----:B------:R-:W-:Y:S01]  /*af10*/  STL [R1+0x4], R12 ;  /* 0x0000040c01007387 */ /* 0x000fe20000100800 */
[----:B------:R-:W-:-:S03]  /*af20*/  ISETP.GE.AND P2, PT, R8, R2, PT ;  /* 0x000000020800720c */ /* 0x000fc60003f46270 */
[----:B------:R4:W-:Y:S01]  /*af30*/  STL [R1+0xc], R8 ;  /* 0x00000c0801007387 */ /* 0x0009e20000100800 */
[----:B---3--:R-:W-:-:S03]  /*af40*/  @!P1 LEA R5, P3, R11, R5, 0x1 ;  /* 0x000000050b059211 */ /* 0x008fc600078608ff */
[----:B------:R-:W-:Y:S01]  /*af50*/  STL [R1+0x10], R13 ;  /* 0x0000100d01007387 */ /* 0x000fe20000100800 */
[----:B----4-:R-:W-:Y:S01]  /*af60*/  @!P1 LEA R8, R10, UR38, 0x1 ;  /* 0x000000260a089c11 */ /* 0x010fe2000f8e08ff */
[----:B-1----:R-:W-:-:S04]  /*af70*/  @!P1 IMAD.X R4, RZ, RZ, R4, P3 ;  /* 0x000000ffff049224 */ /* 0x002fc800018e0604 */
[----:B------:R-:W-:Y:S02]  /*af80*/  @!P2 LEA R9, R10, UR38, 0x1 ;  /* 0x000000260a09ac11 */ /* 0x000fe4000f8e08ff */
[----:B------:R-:W-:-:S04]  /*af90*/  @!P1 LOP3.LUT R5, R5, R4, RZ, 0x3c, !PT ;  /* 0x0000000405059212 */ /* 0x000fc800078e3cff */
[----:B------:R-:W-:-:S04]  /*afa0*/  @!P1 LOP3.LUT R4, R5, R4, RZ, 0x3c, !PT ;  /* 0x0000000405049212 */ /* 0x000fc800078e3cff */
[----:B------:R-:W-:-:S05]  /*afb0*/  @!P1 LOP3.LUT R5, R5, R4, RZ, 0x3c, !PT ;  /* 0x0000000405059212 */ /* 0x000fca00078e3cff */
[----:B------:R1:W-:Y:S02]  /*afc0*/  @!P1 LDGSTS.E.BYPASS.LTC128B.128 [R8+0x18400], desc[UR6][R4.64], !P0 ;  /* 0x1840000004089fae */ /* 0x0003e4000c101d46 */
[----:B-1----:R-:W-:Y:S01]  /*afd0*/  @!P2 LEA R4, P1, R11, R7, 0x1 ;  /* 0x000000070b04a211 */ /* 0x002fe200078208ff */
[----:B------:R-:W-:-:S04]  /*afe0*/  VIADD R8, R12, 0x30 ;  /* 0x000000300c087836 */ /* 0x000fc80000000000 */
[----:B--2---:R-:W-:Y:S01]  /*aff0*/  @!P2 IMAD.X R5, RZ, RZ, R6, P1 ;  /* 0x000000ffff05a224 */ /* 0x004fe200008e0606 */
[----:B------:R-:W-:Y:S01]  /*b000*/  ISETP.GE.AND P1, PT, R13, R2, PT ;  /* 0x000000020d00720c */ /* 0x000fe20003f26270 */
[----:B------:R-:W-:Y:S04]  /*b010*/  STL [R1+0x14], R8 ;  /* 0x0000140801007387 */ /* 0x000fe80000100800 */
[----:B------:R1:W-:Y:S08]  /*b020*/  @!P2 LDGSTS.E.BYPASS.LTC128B.128 [R9+0x18c00], desc[UR6][R4.64], !P0 ;  /* 0x18c000000409afae */ /* 0x0003f0000c101d46 */
[----:B------:R-:W-:-:S02]  /*b030*/  @!P1 LEA R6, P2, R11, R14, 0x1 ;  /* 0x0000000e0b069211 */ /* 0x000fc400078408ff */
[----:B------:R-:W-:Y:S01]  /*b040*/  @!P1 LEA R7, R10, UR38, 0x1 ;  /* 0x000000260a079c11 */ /* 0x000fe2000f8e08ff */
[----:B------:R-:W-:Y:S04]  /*b050*/  SHFL.IDX PT, R14, R0, 0x3, 0x181f ;  /* 0x00781f00000e7f89 */ /* 0x000fe800000e0000 */
[----:B-1----:R-:W1:Y:S02]  /*b060*/  SHFL.IDX PT, R4, R3, 0x2, 0x181f ;  /* 0x00581f0003047f89 */ /* 0x002e6400000e0000 */
[----:B-1----:R-:W-:Y:S02]  /*b070*/  @!P1 IMAD.X R5, RZ, RZ, R4, P2 ;  /* 0x000000ffff059224 */ /* 0x002fe400010e0604 */
[----:B------:R-:W-:-:S05]  /*b080*/  @!P1 IMAD.MOV.U32 R4, RZ, RZ, R6 ;  /* 0x000000ffff049224 */ /* 0x000fca00078e0006 */
[----:B------:R1:W-:Y:S01]  /*b090*/  @!P1 LDGSTS.E.BYPASS.LTC128B.128 [R7+0x19400], desc[UR6][R4.64], !P0 ;  /* 0x1940000004079fae */ /* 0x0003e2000c101d46 */
[----:B------:R-:W-:-:S03]  /*b0a0*/  ISETP.GE.AND P1, PT, R8, R2, PT ;  /* 0x000000020800720c */ /* 0x000fc60003f26270 */
[----:B-1----:R-:W1:Y:S01]  /*b0b0*/  SHFL.IDX PT, R4, R3, 0x3, 0x181f ;  /* 0x00781f0003047f89 */ /* 0x002e6200000e0000 */
[----:B------:R-:W-:-:S09]  /*b0c0*/  VIADD R7, R12, 0x40 ;  /* 0x000000400c077836 */ /* 0x000fd20000000000 */
[----:B------:R-:W-:Y:S02]  /*b0d0*/  @!P1 LEA R5, P2, R11, R14, 0x1 ;  /* 0x0000000e0b059211 */ /* 0x000fe400078408ff */
[----:B------:R-:W-:Y:S01]  /*b0e0*/  @!P1 LEA R6, R10, UR38, 0x1 ;  /* 0x000000260a069c11 */ /* 0x000fe2000f8e08ff */
[----:B------:R2:W-:Y:S02]  /*b0f0*/  STL [R1+0x18], R7 ;  /* 0x0000180701007387 */ /* 0x0005e40000100800 */
[----:B-1----:R-:W-:-:S05]  /*b100*/  @!P1 IMAD.X R4, RZ, RZ, R4, P2 ;  /* 0x000000ffff049224 */ /* 0x002fca00010e0604 */
[----:B------:R-:W-:-:S04]  /*b110*/  @!P1 LOP3.LUT R5, R5, R4, RZ, 0x3c, !PT ;  /* 0x0000000405059212 */ /* 0x000fc800078e3cff */
[----:B------:R-:W-:-:S04]  /*b120*/  @!P1 LOP3.LUT R4, R5, R4, RZ, 0x3c, !PT ;  /* 0x0000000405049212 */ /* 0x000fc800078e3cff */
[----:B------:R-:W-:-:S05]  /*b130*/  @!P1 LOP3.LUT R5, R5, R4, RZ, 0x3c, !PT ;  /* 0x0000000405059212 */ /* 0x000fca00078e3cff */
[----:B------:R1:W-:Y:S01]  /*b140*/  @!P1 LDGSTS.E.BYPASS.LTC128B.128 [R6+0x19c00], desc[UR6][R4.64], !P0 ;  /* 0x19c0000004069fae */ /* 0x0003e2000c101d46 */
[----:B------:R-:W-:Y:S01]  /*b150*/  ISETP.GE.AND P1, PT, R7, R2, PT ;  /* 0x000000020700720c */ /* 0x000fe20003f26270 */
[----:B--2---:R-:W-:-:S05]  /*b160*/  VIADD R7, R12, 0x50 ;  /* 0x000000500c077836 */ /* 0x004fca0000000000 */
[----:B------:R-:W-:Y:S04]  /*b170*/  STL [R1+0x1c], R7 ;  /* 0x00001c0701007387 */ /* 0x000fe80000100800 */
[----:B-1----:R-:W1:Y:S03]  /*b180*/  SHFL.IDX PT, R5, R0, 0x4, 0x181f ;  /* 0x00981f0000057f89 */ /* 0x002e6600000e0000 */
[----:B------:R-:W-:Y:S01]  /*b190*/  @!P1 LEA R6, R10, UR38, 0x1 ;  /* 0x000000260a069c11 */ /* 0x000fe2000f8e08ff */
[----:B------:R-:W2:Y:S01]  /*b1a0*/  SHFL.IDX PT, R4, R3, 0x4, 0x181f ;  /* 0x00981f0003047f89 */ /* 0x000ea200000e0000 */
[----:B-1----:R-:W-:-:S04]  /*b1b0*/  @!P1 LEA R5, P2, R11, R5, 0x1 ;  /* 0x000000050b059211 */ /* 0x002fc800078408ff */
[----:B--2---:R-:W-:-:S04]  /*b1c0*/  @!P1 IADD3.X R4, RZ, R4, RZ, P2, !PT ;  /* 0x00000004ff049210 */ /* 0x004fc800017fe4ff */
[----:B------:R-:W-:-:S04]  /*b1d0*/  @!P1 LOP3.LUT R5, R5, R4, RZ, 0x3c, !PT ;  /* 0x0000000405059212 */ /* 0x000fc800078e3cff */
[----:B------:R-:W-:-:S04]  /*b1e0*/  @!P1 LOP3.LUT R4, R5, R4, RZ, 0x3c, !PT ;  /* 0x0000000405049212 */ /* 0x000fc800078e3cff */
[----:B------:R-:W-:-:S05]  /*b1f0*/  @!P1 LOP3.LUT R5, R5, R4, RZ, 0x3c, !PT ;  /* 0x0000000405059212 */ /* 0x000fca00078e3cff */
[----:B------:R1:W-:Y:S01]  /*b200*/  @!P1 LDGSTS.E.BYPASS.LTC128B.128 [R6+0x1a400], desc[UR6][R4.64], !P0 ;  /* 0x1a40000004069fae */ /* 0x0003e2000c101d46 */
[----:B------:R-:W-:Y:S01]  /*b210*/  ISETP.GE.AND P1, PT, R7, R2, PT ;  /* 0x000000020700720c */ /* 0x000fe20003f26270 */
[----:B------:R-:W-:-:S05]  /*b220*/  VIADD R7, R12, 0x60 ;  /* 0x000000600c077836 */ /* 0x000fca0000000000 */
[----:B------:R-:W-:Y:S04]  /*b230*/  STL [R1+0x20], R7 ;  /* 0x0000200701007387 */ /* 0x000fe80000100800 */
[----:B-1----:R-:W1:Y:S03]  /*b240*/  SHFL.IDX PT, R5, R0, 0x5, 0x181f ;  /* 0x00b81f0000057f89 */ /* 0x002e6600000e0000 */
[----:B------:R-:W-:Y:S01]  /*b250*/  @!P1 LEA R6, R10, UR38, 0x1 ;  /* 0x000000260a069c11 */ /* 0x000fe2000f8e08ff */
[----:B------:R-:W2:Y:S01]  /*b260*/  SHFL.IDX PT, R4, R3, 0x5, 0x181f ;  /* 0x00b81f0003047f89 */ /* 0x000ea200000e0000 */
[----:B-1----:R-:W-:-:S05]  /*b270*/  @!P1 LEA R5, P2, R11, R5, 0x1 ;  /* 0x000000050b059211 */ /* 0x002fca00078408ff */
[----:B--2---:R-:W-:-:S05]  /*b280*/  @!P1 IMAD.X R4, RZ, RZ, R4, P2 ;  /* 0x000000ffff049224 */ /* 0x004fca00010e0604 */
[----:B------:R-:W-:-:S04]  /*b290*/  @!P1 LOP3.LUT R5, R5, R4, RZ, 0x3c, !PT ;  /* 0x0000000405059212 */ /* 0x000fc800078e3cff */
[----:B------:R-:W-:-:S04]  /*b2a0*/  @!P1 LOP3.LUT R4, R5, R4, RZ, 0x3c, !PT ;  /* 0x0000000405049212 */ /* 0x000fc800078e3cff */
[----:B------:R-:W-:-:S05]  /*b2b0*/  @!P1 LOP3.LUT R5, R5, R4, RZ, 0x3c, !PT ;  /* 0x0000000405059212 */ /* 0x000fca00078e3cff */
[----:B------:R1:W-:Y:S01]  /*b2c0*/  @!P1 LDGSTS.E.BYPASS.LTC128B.128 [R6+0x1ac00], desc[UR6][R4.64], !P0 ;  /* 0x1ac0000004069fae */ /* 0x0003e2000c101d46 */
[----:B------:R-:W-:-:S03]  /*b2d0*/  ISETP.GE.AND P1, PT, R7, R2, PT ;  /* 0x000000020700720c */ /* 0x000fc60003f26270 */
[----:B-1----:R-:W1:Y:S10]  /*b2e0*/  SHFL.IDX PT, R5, R0, 0x6, 0x181f ;  /* 0x00d81f0000057f89 */ /* 0x002e7400000e0000 */
[----:B------:R-:W-:Y:S01]  /*b2f0*/  @!P1 LEA R6, R10, UR38, 0x1 ;  /* 0x000000260a069c11 */ /* 0x000fe2000f8e08ff */
[----:B------:R-:W2:Y:S04]  /*b300*/  SHFL.IDX PT, R4, R3, 0x6, 0x181f ;  /* 0x00d81f0003047f89 */ /* 0x000ea800000e0000 */
[----:B------:R-:W3:Y:S04]  /*b310*/  SHFL.IDX PT, R3, R3, 0x7, 0x181f ;  /* 0x00f81f0003037f89 */ /* 0x000ee800000e0000 */
[----:B------:R-:W4:Y:S01]  /*b320*/  SHFL.IDX PT, R0, R0, 0x7, 0x181f ;  /* 0x00f81f0000007f89 */ /* 0x000f2200000e0000 */
[----:B-1----:R-:W-:-:S05]  /*b330*/  @!P1 LEA R5, P2, R11, R5, 0x1 ;  /* 0x000000050b059211 */ /* 0x002fca00078408ff */
[----:B--2---:R-:W-:-:S05]  /*b340*/  @!P1 IMAD.X R4, RZ, RZ, R4, P2 ;  /* 0x000000ffff049224 */ /* 0x004fca00010e0604 */
[----:B------:R-:W-:-:S04]  /*b350*/  @!P1 LOP3.LUT R5, R5, R4, RZ, 0x3c, !PT ;  /* 0x0000000405059212 */ /* 0x000fc800078e3cff */
[----:B------:R-:W-:-:S04]  /*b360*/  @!P1 LOP3.LUT R4, R5, R4, RZ, 0x3c, !PT ;  /* 0x0000000405049212 */ /* 0x000fc800078e3cff */
[----:B------:R-:W-:-:S05]  /*b370*/  @!P1 LOP3.LUT R5, R5, R4, RZ, 0x3c, !PT ;  /* 0x0000000405059212 */ /* 0x000fca00078e3cff */
[----:B---34-:R1:W-:Y:S02]  /*b380*/  @!P1 LDGSTS.E.BYPASS.LTC128B.128 [R6+0x1b400], desc[UR6][R4.64], !P0 ;  /* 0x1b40000004069fae */ /* 0x0183e4000c101d46 */
.L_x_312:
[----:B-1----:R-:W2:Y:S01]  /*b390*/  LDL R5, [R1+0x4] ;  /* 0x0000040001057983 */ /* 0x002ea20000100800 */
[----:B------:R-:W-:Y:S01]  /*b3a0*/  ULDC.64 UR4, c[0x0][0x208] ;  /* 0x0000820000047ab9 */ /* 0x000fe20000000a00 */
[----:B------:R-:W1:Y:S02]  /*b3b0*/  S2R R4, SR_TID.X ;  /* 0x0000000000047919 */ /* 0x000e640000002100 */
[----:B-1----:R-:W-:-:S05]  /*b3c0*/  IMAD.SHL.U32 R4, R4, 0x8, RZ ;  /* 0x0000000804047824 */ /* 0x002fca00078e00ff */
[----:B------:R-:W-:Y:S01]  /*b3d0*/  LOP3.LUT R4, R4, 0x38, RZ, 0xc0, !PT ;  /* 0x0000003804047812 */ /* 0x000fe200078ec0ff */
[----:B--2---:R-:W-:-:S05]  /*b3e0*/  VIADD R5, R5, 0x70 ;  /* 0x0000007005057836 */ /* 0x004fca0000000000 */
[----:B------:R-:W-:Y:S01]  /*b3f0*/  ISETP.GE.AND P1, PT, R5, R2, PT ;  /* 0x000000020500720c */ /* 0x000fe20003f26270 */
[----:B------:R1:W-:-:S12]  /*b400*/  STL [R1+0x24], R5 ;  /* 0x0000240501007387 */ /* 0x0003d80000100800 */
[----:B------:R-:W-:Y:S02]  /*b410*/  @!P1 LEA R2, P2, R4, R0, 0x1 ;  /* 0x0000000004029211 */ /* 0x000fe400078408ff */
[----:B------:R-:W-:-:S03]  /*b420*/  @!P1 LEA R0, R10, UR38, 0x1 ;  /* 0x000000260a009c11 */ /* 0x000fc6000f8e08ff */
[----:B------:R-:W-:-:S05]  /*b430*/  @!P1 IMAD.X R3, RZ, RZ, R3, P2 ;  /* 0x000000ffff039224 */ /* 0x000fca00010e0603 */
[----:B------:R-:W-:Y:S01]  /*b440*/  @!PT LDS RZ, [RZ] ;  /* 0x00000000fffff984 */ /* 0x000fe20000000800 */
[----:B------:R-:W-:Y:S01]  /*b450*/  @!PT LDS RZ, [RZ] ;  /* 0x00000000fffff984 */ /* 0x000fe20000000800 */
[----:B------:R-:W-:Y:S01]  /*b460*/  @!PT LDS RZ, [RZ] ;  /* 0x00000000fffff984 */ /* 0x000fe20000000800 */
[----:B------:R2:W-:Y:S01]  /*b470*/  @!P1 LDGSTS.E.BYPASS.LTC128B.128 [R0+0x1bc00], desc[UR4][R2.64], !P0 ;  /* 0x1bc0000002009fae */ /* 0x0005e2000c101d44 */
[----:B------:R-:W-:Y:S01]  /*b480*/  NOP ;  /* 0x0000000000007918 */ /* 0x000fe20000000000 */
[----:B------:R-:W-:Y:S02]  /*b490*/  SYNCS.ARRIVE.TRANS64.RED.A0T1 RZ, [UR38+0x32400], RZ ;  /* 0x032400ffffff79a7 */ /* 0x000fe40008200426 */
[----:B------:R-:W-:Y:S01]  /*b4a0*/  ARRIVES.LDGSTSBAR.64.TRANSCNT [UR38+0x32400] ;  /* 0x03240000ff0079b0 */ /* 0x000fe20008000aa6 */
[----:B--2---:R-:W2:Y:S01]  /*b4b0*/  LDC.64 R2, c[0x0][0x3d8] ;  /* 0x0000f600ff027b82 */ /* 0x004ea20000000a00 */
[----:B------:R-:W-:Y:S01]  /*b4c0*/  NOP ;  /* 0x0000000000007918 */ /* 0x000fe20000000000 */
[C---:B--2---:R-:W-:Y:S01]  /*b4d0*/  IMAD R0, R2.reuse, UR43, RZ ;  /* 0x0000002b02007c24 */ /* 0x044fe2000f8e02ff */
[----:B------:R-:W-:Y:S01]  /*b4e0*/  UIADD3 UR4, UR38, 0x22400, URZ ;  /* 0x0002240026047890 */ /* 0x000fe2000fffe03f */
[----:B-1----:R-:W-:Y:S01]  /*b4f0*/  IMAD.WIDE.U32 R4, R2, UR36, RZ ;  /* 0x0000002402047c25 */ /* 0x002fe2000f8e00ff */
[----:B------:R-:W-:Y:S02]  /*b500*/  SYNCS.ARRIVE.TRANS64.A1T0 RZ, [UR38+0x32400], RZ ;  /* 0x032400ffffff79a7 */ /* 0x000fe40008100026 */
[----:B------:R-:W-:Y:S01]  /*b510*/  ULOP3.LUT UP0, URZ, UR4, 0x3ff, URZ, 0xc0, !UPT ;  /* 0x000003ff043f7892 */ /* 0x000fe2000f80c03f */
[----:B------:R-:W-:Y:S01]  /*b520*/  IMAD R3, R3, UR36, R0 ;  /* 0x0000002403037c24 */ /* 0x000fe2000f8e0200 */
[----:B------:R1:W-:Y:S03]  /*b530*/  STL.64 [R1+0x28], R4 ;  /* 0x0000280401007387 */ /* 0x0003e60000100a00 */
[----:B------:R-:W-:Y:S01]  /*b540*/  IMAD.IADD R0, R5, 0x1, R3 ;  /* 0x0000000105007824 */ /* 0x000fe200078e0203 */
[----:B------:R-:W-:-:S04]  /*b550*/  PLOP3.LUT P0, PT, PT, PT, UP0, 0x80, 0x0 ;  /* 0x000000000000781c */ /* 0x000fc80003f0f008 */
[----:B------:R1:W-:Y:S09]  /*b560*/  STL [R1+0x34], R0 ;  /* 0x0000340001007387 */ /* 0x0003f20000100800 */
[----:B------:R-:W-:Y:S05]  /*b570*/  @!P0 BRA `(.L_x_215) ;  /* 0x0000000000408947 */ /* 0x000fea0003800000 */
[----:B------:R-:W-:Y:S01]  /*b580*/  MOV R2, 0x0 ;  /* 0x0000000000027802 */ /* 0x000fe20000000f00 */
[----:B------:R-:W-:Y:S01]  /*b590*/  ULDC.64 UR6, c[0x4][0x98] ;  /* 0x0100260000067ab9 */ /* 0x000fe20000000a00 */
[----:B------:R-:W-:Y:S01]  /*b5a0*/  ULDC.64 UR8, c[0x4][0xa0] ;  /* 0x0100280000087ab9 */ /* 0x000fe20000000a00 */
[----:B------:R-:W-:Y:S01]  /*b5b0*/  ULDC.64 UR4, c[0x4][0x28] ;  /* 0x01000a0000047ab9 */ /* 0x000fe20000000a00 */
[----:B-1----:R-:W-:Y:S01]  /*b5c0*/  IMAD.U32 R4, RZ, RZ, UR6 ;  /* 0x00000006ff047e24 */ /* 0x002fe2000f8e00ff */
[----:B------:R-:W-:Y:S01]  /*b5d0*/  MOV R6, UR8 ;  /* 0x0000000800067c02 */ /* 0x000fe20008000f00 */
[----:B------:R-:W1:Y:S01]  /*b5e0*/  LDC.64 R2, c[0x4][R2] ;  /* 0x0100000002027b82 */ /* 0x000e620000000a00 */
[----:B------:R-:W-:Y:S02]  /*b5f0*/  IMAD.U32 R5, RZ, RZ, UR7 ;  /* 0x00000007ff057e24 */ /* 0x000fe4000f8e00ff */
[----:B------:R-:W-:Y:S02]  /*b600*/  IMAD.U32 R7, RZ, RZ, UR9 ;  /* 0x00000009ff077e24 */ /* 0x000fe4000f8e00ff */
[----:B0-----:R-:W-:-:S02]  /*b610*/  IMAD.U32 R10, RZ, RZ, UR4 ;  /* 0x00000004ff0a7e24 */ /* 0x001fc4000f8e00ff */
[----:B------:R-:W-:Y:S02]  /*b620*/  IMAD.U32 R11, RZ, RZ, UR5 ;  /* 0x00000005ff0b7e24 */ /* 0x000fe4000f8e00ff */
[----:B------:R-:W-:Y:S02]  /*b630*/  IMAD.MOV.U32 R8, RZ, RZ, 0x70 ;  /* 0x00000070ff087424 */ /* 0x000fe400078e00ff */
[----:B------:R-:W-:Y:S02]  /*b640*/  IMAD.MOV.U32 R12, RZ, RZ, 0x1 ;  /* 0x00000001ff0c7424 */ /* 0x000fe400078e00ff */
[----:B------:R-:W-:-:S07]  /*b650*/  IMAD.MOV.U32 R13, RZ, RZ, RZ ;  /* 0x000000ffff0d7224 */ /* 0x000fce00078e00ff */
[----:B------:R-:W-:-:S07]  /*b660*/  LEPC R20, `(.L_x_215) ;  /* 0x000000001014794e */ /* 0x000fce0000000000 */
[----:B-1----:R-:W-:Y:S05]  /*b670*/  CALL.ABS.NOINC R2 ;  /* 0x0000000002007343 */ /* 0x002fea0003c00000 */
.L_x_215:
[----:B-1----:R-:W2:Y:S01]  /*b680*/  LDL.LU.64 R4, [R1+0x28] ;  /* 0x0000280001047983 */ /* 0x002ea20000300a00 */
[----:B------:R-:W1:Y:S01]  /*b690*/  LDC R6, c[0x0][0x448] ;  /* 0x00011200ff067b82 */ /* 0x000e620000000800 */
[----:B------:R-:W-:Y:S02]  /*b6a0*/  ULDC.64 UR8, c[0x0][0x3e0] ;  /* 0x0000f80000087ab9 */ /* 0x000fe40000000a00 */
[----:B------:R-:W3:Y:S01]  /*b6b0*/  LDL.LU R2, [R1+0x34] ;  /* 0x0000340001027983 */ /* 0x000ee20000300800 */
[----:B------:R-:W-:Y:S01]  /*b6c0*/  UIMAD UR6, UR46, UR8, URZ ;  /* 0x000000082e0672a4 */ /* 0x000fe2000f8e023f */
[----:B------:R-:W4:Y:S03]  /*b6d0*/  S2R R3, SR_TID.X ;  /* 0x0000000000037919 */ /* 0x000f260000002100 */
[----:B------:R-:W-:Y:S01]  /*b6e0*/  UIMAD UR6, UR45, UR9, UR6 ;  /* 0x000000092d0672a4 */ /* 0x000fe2000f8e0206 */
[----:B-1----:R-:W-:-:S02]  /*b6f0*/  ISETP.NE.AND P0, PT, R6, 0x1, PT ;  /* 0x000000010600780c */ /* 0x002fc40003f05270 */
[C---:B----4-:R-:W-:Y:S01]  /*b700*/  LOP3.LUT R0, R3.reuse, 0x7f, RZ, 0xc0, !PT ;  /* 0x0000007f03007812 */ /* 0x050fe200078ec0ff */
[----:B------:R-:W-:-:S10]  /*b710*/  IMAD.SHL.U32 R15, R3, 0x10, RZ ;  /* 0x00000010030f7824 */ /* 0x000fd400078e00ff */
[----:B------:R-:W1:Y:S01]  /*b720*/  @P0 LDC R3, c[0x0][0x44c] ;  /* 0x00011300ff030b82 */ /* 0x000e620000000800 */
[----:B--2---:R-:W-:Y:S02]  /*b730*/  R2UR UR5, R5 ;  /* 0x00000000050572ca */ /* 0x004fe400000e0000 */
[----:B------:R-:W-:Y:S01]  /*b740*/  R2UR UR4, R4 ;  /* 0x00000000040472ca */ /* 0x000fe200000e0000 */
[----:B------:R-:W2:Y:S01]  /*b750*/  S2R R5, SR_TID.X ;  /* 0x0000000000057919 */ /* 0x000ea20000002100 */
[----:B---3--:R-:W-:Y:S02]  /*b760*/  R2UR UR5, R2 ;  /* 0x00000000020572ca */ /* 0x008fe400000e0000 */
[----:B------:R-:W-:Y:S01]  /*b770*/  SHF.R.U32.HI R4, RZ, 0x3, R0 ;  /* 0x00000003ff047819 */ /* 0x000fe20000011600 */
[----:B------:R-:W3:Y:S01]  /*b780*/  S2R R2, SR_CTAID.X ;  /* 0x0000000000027919 */ /* 0x000ee20000002500 */
[----:B------:R-:W4:Y:S02]  /*b790*/  @P0 LDC R0, c[0x0][0x450] ;  /* 0x00011400ff000b82 */ /* 0x000f240000000800 */
[----:B------:R-:W-:-:S07]  /*b7a0*/  LOP3.LUT R4, R4, 0x70, R15, 0xf8, !PT ;  /* 0x0000007004047812 */ /* 0x000fce00078ef80f */
[----:B------:R-:W-:-:S03]  /*b7b0*/  UIMAD.WIDE.U32 UR4, UR45, UR8, UR4 ;  /* 0x000000082d0472a5 */ /* 0x000fc6000f8e0004 */
[----:B------:R-:W-:Y:S01]  /*b7c0*/  ULDC.64 UR8, c[0x0][0x3d0] ;  /* 0x0000f40000087ab9 */ /* 0x000fe20000000a00 */
[----:B------:R-:W-:Y:S01]  /*b7d0*/  UIADD3 UR5, UR5, UR6, URZ ;  /* 0x0000000605057290 */ /* 0x000fe2000fffe03f */
[----:B--2---:R-:W-:Y:S02]  /*b7e0*/  IMAD.SHL.U32 R8, R5, 0x8, RZ ;  /* 0x0000000805087824 */ /* 0x004fe400078e00ff */
[----:B---3--:R-:W-:-:S03]  /*b7f0*/  IMAD R4, R2, 0x80, R4 ;  /* 0x0000008002047824 */ /* 0x008fc600078e0204 */
[----:B------:R-:W-:Y:S01]  /*b800*/  LOP3.LUT R8, R8, 0x38, RZ, 0xc0, !PT ;  /* 0x0000003808087812 */ /* 0x000fe200078ec0ff */
[----:B-1----:R-:W-:-:S04]  /*b810*/  @P0 IMAD.HI.U32 R3, R4, R3, RZ ;  /* 0x0000000304030227 */ /* 0x002fc800078e00ff */
[----:B------:R-:W-:Y:S01]  /*b820*/  IMAD.MOV.U32 R2, RZ, RZ, R4 ;  /* 0x000000ffff027224 */ /* 0x000fe200078e0004 */
[----:B----4-:R-:W-:Y:S02]  /*b830*/  @P0 SHF.R.U32.HI R2, RZ, R0, R3 ;  /* 0x00000000ff020219 */ /* 0x010fe40000011603 */
[----:B------:R-:W-:-:S03]  /*b840*/  MOV R3, UR8 ;  /* 0x0000000800037c02 */ /* 0x000fc60008000f00 */
[----:B------:R-:W-:-:S04]  /*b850*/  IMAD.MOV R0, RZ, RZ, -R2 ;  /* 0x000000ffff007224 */ /* 0x000fc800078e0a02 */
[----:B------:R-:W-:Y:S01]  /*b860*/  IMAD R0, R6, R0, R4 ;  /* 0x0000000006007224 */ /* 0x000fe200078e0204 */
[----:B------:R-:W-:-:S05]  /*b870*/  SHF.R.S32.HI R4, RZ, 0x1f, R2 ;  /* 0x0000001fff047819 */ /* 0x000fca0000011402 */
[----:B------:R-:W-:-:S04]  /*b880*/  IMAD R4, R4, UR8, RZ ;  /* 0x0000000804047c24 */ /* 0x000fc8000f8e02ff */
[C---:B------:R-:W-:Y:S02]  /*b890*/  IMAD R4, R2.reuse, UR9, R4 ;  /* 0x0000000902047c24 */ /* 0x040fe4000f8e0204 */
[----:B------:R-:W-:Y:S01]  /*b8a0*/  IMAD.WIDE.U32 R2, R2, R3, UR4 ;  /* 0x0000000402027e25 */ /* 0x000fe2000f8e0003 */
[----:B------:R-:W-:-:S03]  /*b8b0*/  ULDC.64 UR4, c[0x0][0x3c8] ;  /* 0x0000f20000047ab9 */ /* 0x000fc60000000a00 */
[----:B------:R-:W-:Y:S01]  /*b8c0*/  IMAD.IADD R3, R3, 0x1, R4 ;  /* 0x0000000103037824 */ /* 0x000fe200078e0204 */
[----:B------:R-:W-:Y:S01]  /*b8d0*/  SHF.R.S32.HI R4, RZ, 0x1f, R0 ;  /* 0x0000001fff047819 */ /* 0x000fe20000011400 */
[----:B------:R-:W-:-:S04]  /*b8e0*/  IMAD.WIDE.U32 R2, R0, UR4, R2 ;  /* 0x0000000400027c25 */ /* 0x000fc8000f8e0002 */
[----:B------:R-:W-:-:S04]  /*b8f0*/  IMAD R4, R4, UR4, RZ ;  /* 0x0000000404047c24 */ /* 0x000fc8000f8e02ff */
[----:B------:R-:W-:Y:S01]  /*b900*/  IMAD R4, R0, UR5, R4 ;  /* 0x0000000500047c24 */ /* 0x000fe2000f8e0204 */
[----:B------:R-:W-:Y:S01]  /*b910*/  ULDC.64 UR4, c[0x0][0x390] ;  /* 0x0000e40000047ab9 */ /* 0x000fe20000000a00 */
[----:B------:R-:W-:Y:S02]  /*b920*/  LOP3.LUT R0, R8, 0x40, RZ, 0xfc, !PT ;  /* 0x0000004008007812 */ /* 0x000fe400078efcff */
[----:B------:R-:W-:Y:S01]  /*b930*/  IMAD.IADD R4, R3, 0x1, R4 ;  /* 0x0000000103047824 */ /* 0x000fe200078e0204 */
[----:B------:R-:W-:Y:S01]  /*b940*/  LEA R5, P0, R2, UR4, 0x1 ;  /* 0x0000000402057c11 */ /* 0x000fe2000f8008ff */
[----:B------:R-:W-:Y:S02]  /*b950*/  ULDC UR4, c[0x0][0x3b8] ;  /* 0x0000ee0000047ab9 */ /* 0x000fe40000000800 */
[----:B------:R-:W-:Y:S02]  /*b960*/  ISETP.GE.AND P3, PT, R8, UR4, PT ;  /* 0x0000000408007c0c */ /* 0x000fe4000bf66270 */
[----:B------:R-:W-:-:S02]  /*b970*/  LEA.HI.X R4, R2, UR5, R4, 0x1, P0 ;  /* 0x0000000502047c11 */ /* 0x000fc400080f0c04 */
[----:B------:R-:W-:Y:S02]  /*b980*/  ISETP.GE.AND P0, PT, R0, UR4, PT ;  /* 0x0000000400007c0c */ /* 0x000fe4000bf06270 */
[----:B------:R-:W-:-:S04]  /*b990*/  LOP3.LUT R0, R8, 0x80, RZ, 0xfc, !PT ;  /* 0x0000008008007812 */ /* 0x000fc800078efcff */
[----:B------:R-:W-:Y:S02]  /*b9a0*/  ISETP.GE.AND P1, PT, R0, UR4, PT ;  /* 0x0000000400007c0c */ /* 0x000fe4000bf26270 */
[----:B------:R-:W-:-:S04]  /*b9b0*/  LOP3.LUT R0, R8, 0xc0, RZ, 0xfc, !PT ;  /* 0x000000c008007812 */ /* 0x000fc800078efcff */
[----:B------:R-:W-:Y:S01]  /*b9c0*/  ISETP.GE.AND P2, PT, R0, UR4, PT ;  /* 0x0000000400007c0c */ /* 0x000fe2000bf46270 */
[----:B------:R-:W-:-:S03]  /*b9d0*/  UMOV UR4, 0xffffffff ;  /* 0xffffffff00047882 */ /* 0x000fc60000000000 */
[----:B------:R-:W-:Y:S09]  /*b9e0*/  BRA.DIV UR4, `(.L_x_216) ;  /* 0x0000003a04e47947 */ /* 0x000ff2000b800000 */
[----:B------:R-:W2:Y:S01]  /*b9f0*/  LDL.LU R3, [R1+0x4] ;  /* 0x0000040001037983 */ /* 0x000ea20000300800 */
[----:B------:R-:W-:-:S03]  /*ba00*/  ULDC UR4, c[0x0][0x288] ;  /* 0x0000a20000047ab9 */ /* 0x000fc60000000800 */
[----:B------:R-:W3:Y:S01]  /*ba10*/  LDL.LU R2, [R1+0xc] ;  /* 0x00000c0001027983 */ /* 0x000ee20000300800 */
[----:B------:R-:W-:-:S03]  /*ba20*/  IMAD R0, R6, UR4, RZ ;  /* 0x0000000406007c24 */ /* 0x000fc6000f8e02ff */
[----:B------:R-:W4:Y:S01]  /*ba30*/  LDL.LU R13, [R1+0x10] ;  /* 0x00001000010d7983 */ /* 0x000f220000300800 */
[----:B0-----:R-:W0:Y:S01]  /*ba40*/  S2R R10, SR_TID.X ;  /* 0x00000000000a7919 */ /* 0x001e220000002100 */
[----:B------:R-:W1:Y:S02]  /*ba50*/  S2R R7, SR_TID.X ;  /* 0x0000000000077919 */ /* 0x000e640000002100 */
[----:B------:R-:W5:Y:S01]  /*ba60*/  LDL.LU R8, [R1+0x14] ;  /* 0x0000140001087983 */ /* 0x000f620000300800 */
[----:B0-----:R-:W-:Y:S01]  /*ba70*/  LOP3.LUT R10, R10, 0x7f, RZ, 0xc0, !PT ;  /* 0x0000007f0a0a7812 */ /* 0x001fe200078ec0ff */
[----:B-1----:R-:W-:-:S04]  /*ba80*/  IMAD.SHL.U32 R12, R7, 0x8, RZ ;  /* 0x00000008070c7824 */ /* 0x002fc800078e00ff */
[----:B------:R-:W-:Y:S02]  /*ba90*/  IMAD.SHL.U32 R11, R10, 0x8, RZ ;  /* 0x000000080a0b7824 */ /* 0x000fe400078e00ff */
[----:B------:R-:W-:Y:S01]  /*baa0*/  IMAD.SHL.U32 R10, R7, 0x8, RZ ;  /* 0x00000008070a7824 */ /* 0x000fe200078e00ff */
[----:B------:R-:W-:-:S04]  /*bab0*/  LOP3.LUT R12, R12, 0x38, RZ, 0xc0, !PT ;  /* 0x000000380c0c7812 */ /* 0x000fc800078ec0ff */
[----:B------:R-:W-:-:S04]  /*bac0*/  LOP3.LUT R10, R10, 0x1f8, RZ, 0xc0, !PT ;  /* 0x000001f80a0a7812 */ /* 0x000fc800078ec0ff */
[----:B------:R-:W-:Y:S02]  /*bad0*/  LOP3.LUT R10, R10, 0x38, R7, 0x78, !PT ;  /* 0x000000380a0a7812 */ /* 0x000fe400078e7807 */
[----:B------:R-:W5:Y:S02]  /*bae0*/  LDL.LU R7, [R1+0x18] ;  /* 0x0000180001077983 */ /* 0x000f640000300800 */
[----:B------:R-:W-:Y:S01]  /*baf0*/  LOP3.LUT R10, R10, 0x200, R11, 0xf8, !PT ;  /* 0x000002000a0a7812 */ /* 0x000fe200078ef80b */
[----:B------:R-:W-:Y:S01]  /*bb00*/  ULDC.64 UR6, c[0x0][0x208] ;  /* 0x0000820000067ab9 */ /* 0x000fe20000000a00 */
[----:B------:R-:W-:Y:S04]  /*bb10*/  SHFL.IDX PT, R6, R4, 0x1, 0x181f ;  /* 0x00381f0004067f89 */ /* 0x000fe800000e0000 */
[----:B------:R-:W5:Y:S01]  /*bb20*/  LDL.LU R15, [R1+0x1c] ;  /* 0x00001c00010f7983 */ /* 0x000f620000300800 */
[----:B--2---:R-:W-:-:S03]  /*bb30*/  ISETP.GE.AND P5, PT, R3, R0, PT ;  /* 0x000000000300720c */ /* 0x004fc60003fa6270 */
[----:B------:R-:W0:Y:S01]  /*bb40*/  SHFL.IDX PT, R3, R5, RZ, 0x181f ;  /* 0x00181fff05037589 */ /* 0x000e2200000e0000 */
[----:B---3--:R-:W-:-:S03]  /*bb50*/  ISETP.GE.AND P4, PT, R2, R0, PT ;  /* 0x000000000200720c */ /* 0x008fc60003f86270 */
[----:B------:R-:W1:Y:S06]  /*bb60*/  SHFL.IDX PT, R2, R4, RZ, 0x181f ;  /* 0x00181fff04027589 */ /* 0x000e6c00000e0000 */
[----:B0-----:R-:W-:-:S05]  /*bb70*/  @!P5 LEA R3, P6, R12, R3, 0x1 ;  /* 0x000000030c03d211 */ /* 0x001fca00078c08ff */
[----:B-1----:R-:W-:-:S05]  /*bb80*/  @!P5 IMAD.X R2, RZ, RZ, R2, P6 ;  /* 0x000000ffff02d224 */ /* 0x002fca00030e0602 */
[----:B------:R-:W-:-:S04]  /*bb90*/  @!P5 LOP3.LUT R3, R3, R2, RZ, 0x3c, !PT ;  /* 0x000000020303d212 */ /* 0x000fc800078e3cff */
[C---:B------:R-:W-:Y:S02]  /*bba0*/  @!P5 LOP3.LUT R2, R3.reuse, R2, RZ, 0x3c, !PT ;  /* 0x000000020302d212 */ /* 0x040fe400078e3cff */
[----:B------:R-:W-:Y:S02]  /*bbb0*/  @!P5 LEA R21, R10, UR38, 0x1 ;  /* 0x000000260a15dc11 */ /* 0x000fe4000f8e08ff */
[----:B------:R-:W-:-:S05]  /*bbc0*/  @!P5 LOP3.LUT R3, R3, R2, RZ, 0x3c, !PT ;  /* 0x000000020303d212 */ /* 0x000fca00078e3cff */
[----:B------:R-:W-:Y:S04]  /*bbd0*/  @!P5 LDGSTS.E.BYPASS.LTC128B.128 [R21+0x22400], desc[UR6][R2.64], !P3 ;  /* 0x224000000215dfae */ /* 0x000fe8000d901d46 */
[----:B------:R-:W-:Y:S04]  /*bbe0*/  @!P5 LDGSTS.E.BYPASS.LTC128B.128 [R21+0x26400], desc[UR6][R2.64+0x80], !P0 ;  /* 0x264000800215dfae */ /* 0x000fe8000c101d46 */
[----:B------:R-:W-:Y:S04]  /*bbf0*/  @!P5 LDGSTS.E.BYPASS.LTC128B.128 [R21+0x2a400], desc[UR6][R2.64+0x100], !P1 ;  /* 0x2a4001000215dfae */ /* 0x000fe8000c901d46 */
[----:B------:R0:W-:Y:S04]  /*bc00*/  @!P5 LDGSTS.E.BYPASS.LTC128B.128 [R21+0x2e400], desc[UR6][R2.64+0x180], !P2 ;  /* 0x2e4001800215dfae */ /* 0x0001e8000d101d46 */
[----:B0-----:R-:W0:Y:S01]  /*bc10*/  SHFL.IDX PT, R2, R5, 0x1, 0x181f ;  /* 0x00381f0005027f89 */ /* 0x001e2200000e0000 */
[----:B------:R-:W-:-:S02]  /*bc20*/  @!P4 LEA R9, R10, UR38, 0x1 ;  /* 0x000000260a09cc11 */ /* 0x000fc4000f8e08ff */
[----:B0-----:R-:W-:-:S05]  /*bc30*/  @!P4 LEA R2, P6, R12, R2, 0x1 ;  /* 0x000000020c02c211 */ /* 0x001fca00078c08ff */
[----:B------:R-:W-:-:S05]  /*bc40*/  @!P4 IMAD.X R3, RZ, RZ, R6, P6 ;  /* 0x000000ffff03c224 */ /* 0x000fca00030e0606 */
[----:B------:R-:W-:Y:S04]  /*bc50*/  @!P4 LDGSTS.E.BYPASS.LTC128B.128 [R9+0x22c00], desc[UR6][R2.64], !P3 ;  /* 0x22c000000209cfae */ /* 0x000fe8000d901d46 */
[----:B------:R-:W-:Y:S04]  /*bc60*/  @!P4 LDGSTS.E.BYPASS.LTC128B.128 [R9+0x26c00], desc[UR6][R2.64+0x80], !P0 ;  /* 0x26c000800209cfae */ /* 0x000fe8000c101d46 */
[----:B------:R-:W-:Y:S04]  /*bc70*/  @!P4 LDGSTS.E.BYPASS.LTC128B.128 [R9+0x2ac00], desc[UR6][R2.64+0x100], !P1 ;  /* 0x2ac001000209cfae */ /* 0x000fe8000c901d46 */
[----:B------:R0:W-:Y:S01]  /*bc80*/  @!P4 LDGSTS.E.BYPASS.LTC128B.128 [R9+0x2ec00], desc[UR6][R2.64+0x180], !P2 ;  /* 0x2ec001800209cfae */ /* 0x0001e2000d101d46 */
[----:B----4-:R-:W-:-:S03]  /*bc90*/  ISETP.GE.AND P4, PT, R13, R0, PT ;  /* 0x000000000d00720c */ /* 0x010fc60003f86270 */
[----:B------:R-:W2:Y:S04]  /*bca0*/  LDL.LU R13, [R1+0x20] ;  /* 0x00002000010d7983 */ /* 0x000ea80000300800 */
[----:B0-----:R-:W0:Y:S04]  /*bcb0*/  SHFL.IDX PT, R2, R5, 0x2, 0x181f ;  /* 0x00581f0005027f89 */ /* 0x001e2800000e0000 */
[----:B------:R-:W1:Y:S02]  /*bcc0*/  SHFL.IDX PT, R6, R4, 0x2, 0x181f ;  /* 0x00581f0004067f89 */ /* 0x000e6400000e0000 */
[----:B------:R-:W-:-:S02]  /*bcd0*/  @!P4 LEA R21, R10, UR38, 0x1 ;  /* 0x000000260a15cc11 */ /* 0x000fc4000f8e08ff */
[----:B------:R-:W3:Y:S01]  /*bce0*/  SHFL.IDX PT, R14, R5, 0x3, 0x181f ;  /* 0x00781f00050e7f89 */ /* 0x000ee200000e0000 */
[----:B0-----:R-:W-:-:S05]  /*bcf0*/  @!P4 LEA R2, P6, R12, R2, 0x1 ;  /* 0x000000020c02c211 */ /* 0x001fca00078c08ff */
[----:B-1----:R-:W-:Y:S02]  /*bd00*/  @!P4 IMAD.X R3, RZ, RZ, R6, P6 ;  /* 0x000000ffff03c224 */ /* 0x002fe400030e0606 */
[----:B------:R-:W0:Y:S04]  /*bd10*/  SHFL.IDX PT, R6, R4, 0x3, 0x181f ;  /* 0x00781f0004067f89 */ /* 0x000e2800000e0000 */
[----:B------:R-:W-:Y:S04]  /*bd20*/  @!P4 LDGSTS.E.BYPASS.LTC128B.128 [R21+0x23400], desc[UR6][R2.64], !P3 ;  /* 0x234000000215cfae */ /* 0x000fe8000d901d46 */
[----:B------:R-:W-:Y:S04]  /*bd30*/  @!P4 LDGSTS.E.BYPASS.LTC128B.128 [R21+0x27400], desc[UR6][R2.64+0x80], !P0 ;  /* 0x274000800215cfae */ /* 0x000fe8000c101d46 */
[----:B------:R-:W-:Y:S04]  /*bd40*/  @!P4 LDGSTS.E.BYPASS.LTC128B.128 [R21+0x2b400], desc[UR6][R2.64+0x100], !P1 ;  /* 0x2b4001000215cfae */ /* 0x000fe8000c901d46 */
[----:B------:R3:W-:Y:S01]  /*bd50*/  @!P4 LDGSTS.E.BYPASS.LTC128B.128 [R21+0x2f400], desc[UR6][R2.64+0x180], !P2 ;  /* 0x2f4001800215cfae */ /* 0x0007e2000d101d46 */
[----:B-----5:R-:W-:-:S13]  /*bd60*/  ISETP.GE.AND P4, PT, R8, R0, PT ;  /* 0x000000000800720c */ /* 0x020fda0003f86270 */
[----:B---3--:R-:W-:Y:S02]  /*bd70*/  @!P4 LEA R2, P6, R12, R14, 0x1 ;  /* 0x0000000e0c02c211 */ /* 0x008fe400078c08ff */
[----:B------:R-:W1:Y:S01]  /*bd80*/  SHFL.IDX PT, R14, R5, 0x4, 0x181f ;  /* 0x00981f00050e7f89 */ /* 0x000e6200000e0000 */
[----:B------:R-:W-:Y:S02]  /*bd90*/  @!P4 LEA R9, R10, UR38, 0x1 ;  /* 0x000000260a09cc11 */ /* 0x000fe4000f8e08ff */
[----:B0-----:R-:W-:Y:S02]  /*bda0*/  @!P4 IMAD.X R3, RZ, RZ, R6, P6 ;  /* 0x000000ffff03c224 */ /* 0x001fe400030e0606 */
[----:B------:R-:W0:Y:S04]  /*bdb0*/  SHFL.IDX PT, R6, R4, 0x4, 0x181f ;  /* 0x00981f0004067f89 */ /* 0x000e2800000e0000 */
[----:B------:R-:W-:Y:S04]  /*bdc0*/  @!P4 LDGSTS.E.BYPASS.LTC128B.128 [R9+0x23c00], desc[UR6][R2.64], !P3 ;  /* 0x23c000000209cfae */ /* 0x000fe8000d901d46 */
[----:B------:R-:W-:Y:S04]  /*bdd0*/  @!P4 LDGSTS.E.BYPASS.LTC128B.128 [R9+0x27c00], desc[UR6][R2.64+0x80], !P0 ;  /* 0x27c000800209cfae */ /* 0x000fe8000c101d46 */
[----:B------:R-:W-:Y:S04]  /*bde0*/  @!P4 LDGSTS.E.BYPASS.LTC128B.128 [R9+0x2bc00], desc[UR6][R2.64+0x100], !P1 ;  /* 0x2bc001000209cfae */ /* 0x000fe8000c901d46 */
[----:B------:R3:W-:Y:S01]  /*bdf0*/  @!P4 LDGSTS.E.BYPASS.LTC128B.128 [R9+0x2fc00], desc[UR6][R2.64+0x180], !P2 ;  /* 0x2fc001800209cfae */ /* 0x0007e2000d101d46 */
[----:B------:R-:W-:-:S13]  /*be00*/  ISETP.GE.AND P4, PT, R7, R0, PT ;  /* 0x000000000700720c */ /* 0x000fda0003f86270 */
[----:B-1----:R-:W-:-:S04]  /*be10*/  @!P4 LEA R8, P6, R12, R14, 0x1 ;  /* 0x0000000e0c08c211 */ /* 0x002fc800078c08ff */
[----:B0-----:R-:W-:Y:S01]  /*be20*/  @!P4 IADD3.X R21, RZ, R6, RZ, P6, !PT ;  /* 0x00000006ff15c210 */ /* 0x001fe200037fe4ff */
[----:B------:R-:W0:Y:S01]  /*be30*/  SHFL.IDX PT, R14, R5, 0x5, 0x181f ;  /* 0x00b81f00050e7f89 */ /* 0x000e2200000e0000 */
[----:B------:R-:W-:Y:S01]  /*be40*/  @!P4 LEA R7, R10, UR38, 0x1 ;  /* 0x000000260a07cc11 */ /* 0x000fe2000f8e08ff */
[----:B---3--:R-:W-:Y:S02]  /*be50*/  @!P4 IMAD.MOV.U32 R2, RZ, RZ, R8 ;  /* 0x000000ffff02c224 */ /* 0x008fe400078e0008 */
[----:B------:R-:W-:Y:S01]  /*be60*/  @!P4 IMAD.MOV.U32 R3, RZ, RZ, R21 ;  /* 0x000000ffff03c224 */ /* 0x000fe200078e0015 */
[----:B------:R-:W1:Y:S04]  /*be70*/  SHFL.IDX PT, R6, R4, 0x5, 0x181f ;  /* 0x00b81f0004067f89 */ /* 0x000e6800000e0000 */
[----:B------:R-:W-:Y:S04]  /*be80*/  @!P4 LDGSTS.E.BYPASS.LTC128B.128 [R7+0x24400], desc[UR6][R2.64], !P3 ;  /* 0x244000000207cfae */ /* 0x000fe8000d901d46 */
[----:B------:R-:W-:Y:S04]  /*be90*/  @!P4 LDGSTS.E.BYPASS.LTC128B.128 [R7+0x28400], desc[UR6][R2.64+0x80], !P0 ;  /* 0x284000800207cfae */ /* 0x000fe8000c101d46 */
[----:B------:R-:W-:Y:S04]  /*bea0*/  @!P4 LDGSTS.E.BYPASS.LTC128B.128 [R7+0x2c400], desc[UR6][R2.64+0x100], !P1 ;  /* 0x2c4001000207cfae */ /* 0x000fe8000c901d46 */
[----:B------:R3:W-:Y:S01]  /*beb0*/  @!P4 LDGSTS.E.BYPASS.LTC128B.128 [R7+0x30400], desc[UR6][R2.64+0x180], !P2 ;  /* 0x304001800207cfae */ /* 0x0007e2000d101d46 */
[----:B------:R-:W-:-:S13]  /*bec0*/  ISETP.GE.AND P4, PT, R15, R0, PT ;  /* 0x000000000f00720c */ /* 0x000fda0003f86270 */
[----:B0-----:R-:W-:-:S05]  /*bed0*/  @!P4 LEA R14, P6, R12, R14, 0x1 ;  /* 0x0000000e0c0ec211 */ /* 0x001fca00078c08ff */
[----:B-1----:R-:W-:Y:S02]  /*bee0*/  @!P4 IMAD.X R9, RZ, RZ, R6, P6 ;  /* 0x000000ffff09c224 */ /* 0x002fe400030e0606 */
[----:B---3--:R-:W-:Y:S02]  /*bef0*/  @!P4 IMAD.MOV.U32 R2, RZ, RZ, R14 ;  /* 0x000000ffff02c224 */ /* 0x008fe400078e000e */
[----:B------:R-:W0:Y:S01]  /*bf00*/  SHFL.IDX PT, R14, R5, 0x6, 0x181f ;  /* 0x00d81f00050e7f89 */ /* 0x000e2200000e0000 */
[----:B------:R-:W-:Y:S01]  /*bf10*/  @!P4 LEA R21, R10, UR38, 0x1 ;  /* 0x000000260a15cc11 */ /* 0x000fe2000f8e08ff */
[----:B------:R-:W-:Y:S02]  /*bf20*/  @!P4 IMAD.MOV.U32 R3, RZ, RZ, R9 ;  /* 0x000000ffff03c224 */ /* 0x000fe400078e0009 */
[----:B------:R-:W1:Y:S04]  /*bf30*/  SHFL.IDX PT, R6, R4, 0x6, 0x181f ;  /* 0x00d81f0004067f89 */ /* 0x000e6800000e0000 */
[----:B------:R-:W-:Y:S04]  /*bf40*/  @!P4 LDGSTS.E.BYPASS.LTC128B.128 [R21+0x24c00], desc[UR6][R2.64], !P3 ;  /* 0x24c000000215cfae */ /* 0x000fe8000d901d46 */
[----:B------:R-:W-:Y:S04]  /*bf50*/  @!P4 LDGSTS.E.BYPASS.LTC128B.128 [R21+0x28c00], desc[UR6][R2.64+0x80], !P0 ;  /* 0x28c000800215cfae */ /* 0x000fe8000c101d46 */
[----:B------:R-:W-:Y:S04]  /*bf60*/  @!P4 LDGSTS.E.BYPASS.LTC128B.128 [R21+0x2cc00], desc[UR6][R2.64+0x100], !P1 ;  /* 0x2cc001000215cfae */ /* 0x000fe8000c901d46 */
[----:B------:R3:W-:Y:S01]  /*bf70*/  @!P4 LDGSTS.E.BYPASS.LTC128B.128 [R21+0x30c00], desc[UR6][R2.64+0x180], !P2 ;  /* 0x30c001800215cfae */ /* 0x0007e2000d101d46 */
[----:B--2---:R-:W-:-:S13]  /*bf80*/  ISETP.GE.AND P4, PT, R13, R0, PT ;  /* 0x000000000d00720c */ /* 0x004fda0003f86270 */
[----:B0-----:R-:W-:-:S05]  /*bf90*/  @!P4 LEA R14, P6, R12, R14, 0x1 ;  /* 0x0000000e0c0ec211 */ /* 0x001fca00078c08ff */
[----:B-1----:R-:W-:Y:S01]  /*bfa0*/  @!P4 IMAD.X R7, RZ, RZ, R6, P6 ;  /* 0x000000ffff07c224 */ /* 0x002fe200030e0606 */
[----:B------:R-:W-:Y:S01]  /*bfb0*/  @!P4 LEA R9, R10, UR38, 0x1 ;  /* 0x000000260a09cc11 */ /* 0x000fe2000f8e08ff */
[----:B---3--:R-:W-:Y:S02]  /*bfc0*/  @!P4 IMAD.MOV.U32 R2, RZ, RZ, R14 ;  /* 0x000000ffff02c224 */ /* 0x008fe400078e000e */
[----:B------:R-:W-:Y:S01]  /*bfd0*/  @!P4 IMAD.MOV.U32 R3, RZ, RZ, R7 ;  /* 0x000000ffff03c224 */ /* 0x000fe200078e0007 */
[----:B------:R0:W1:Y:S04]  /*bfe0*/  SHFL.IDX PT, R6, R4, 0x7, 0x181f ;  /* 0x00f81f0004067f89 */ /* 0x00006800000e0000 */
[----:B------:R0:W-:Y:S04]  /*bff0*/  @!P4 LDGSTS.E.BYPASS.LTC128B.128 [R9+0x25400], desc[UR6][R2.64], !P3 ;  /* 0x254000000209cfae */ /* 0x0001e8000d901d46 */
[----:B------:R0:W-:Y:S04]  /*c000*/  @!P4 LDGSTS.E.BYPASS.LTC128B.128 [R9+0x29400], desc[UR6][R2.64+0x80], !P0 ;  /* 0x294000800209cfae */ /* 0x0001e8000c101d46 */
[----:B------:R0:W-:Y:S04]  /*c010*/  @!P4 LDGSTS.E.BYPASS.LTC128B.128 [R9+0x2d400], desc[UR6][R2.64+0x100], !P1 ;  /* 0x2d4001000209cfae */ /* 0x0001e8000c901d46 */
[----:B------:R0:W-:Y:S04]  /*c020*/  @!P4 LDGSTS.E.BYPASS.LTC128B.128 [R9+0x31400], desc[UR6][R2.64+0x180], !P2 ;  /* 0x314001800209cfae */ /* 0x0001e8000d101d46 */
[----:B------:R0:W2:Y:S02]  /*c030*/  SHFL.IDX PT, R14, R5, 0x7, 0x181f ;  /* 0x00f81f00050e7f89 */ /* 0x0000a400000e0000 */
.L_x_330:
[----:B------:R-:W3:Y:S01]  /*c040*/  LDL.LU R10, [R1+0x24] ;  /* 0x00002400010a7983 */ /* 0x000ee20000300800 */
[----:B------:R-:W-:Y:S01]  /*c050*/  BSSY B0, `(.L_x_217) ;  /* 0x0000018000007945 */ /* 0x000fe20003800000 */
[----:B---3--:R-:W-:-:S13]  /*c060*/  ISETP.GE.AND P4, PT, R10, R0, PT ;  /* 0x000000000a00720c */ /* 0x008fda0003f86270 */
[----:B------:R-:W-:Y:S05]  /*c070*/  @P4 BRA `(.L_x_218) ;  /* 0x0000000000544947 */ /* 0x000fea0003800000 */
[----:B------:R-:W3:Y:S01]  /*c080*/  S2R R10, SR_TID.X ;  /* 0x00000000000a7919 */ /* 0x000ee20000002100 */
[----:B------:R-:W-:Y:S01]  /*c090*/  ULDC.64 UR4, c[0x0][0x208] ;  /* 0x0000820000047ab9 */ /* 0x000fe20000000a00 */
[----:B0-----:R-:W0:Y:S01]  /*c0a0*/  S2R R3, SR_TID.X ;  /* 0x0000000000037919 */ /* 0x001e220000002100 */
[----:B---3--:R-:W-:Y:S02]  /*c0b0*/  LOP3.LUT R10, R10, 0x7f, RZ, 0xc0, !PT ;  /* 0x0000007f0a0a7812 */ /* 0x008fe400078ec0ff */
[----:B0-----:R-:W-:-:S03]  /*c0c0*/  SHF.L.U32 R2, R3, 0x3, RZ ;  /* 0x0000000303027819 */ /* 0x001fc600000006ff */
[----:B------:R-:W-:Y:S02]  /*c0d0*/  IMAD.SHL.U32 R4, R10, 0x8, RZ ;  /* 0x000000080a047824 */ /* 0x000fe400078e00ff */
[----:B------:R-:W-:Y:S01]  /*c0e0*/  IMAD.SHL.U32 R10, R3, 0x8, RZ ;  /* 0x00000008030a7824 */ /* 0x000fe200078e00ff */
[----:B------:R-:W-:-:S04]  /*c0f0*/  LOP3.LUT R2, R2, 0x38, RZ, 0xc0, !PT ;  /* 0x0000003802027812 */ /* 0x000fc800078ec0ff */
[----:B------:R-:W-:Y:S02]  /*c100*/  LOP3.LUT R10, R10, 0x1f8, RZ, 0xc0, !PT ;  /* 0x000001f80a0a7812 */ /* 0x000fe400078ec0ff */
[----:B--2---:R-:W-:Y:S02]  /*c110*/  LEA R2, P4, R2, R14, 0x1 ;  /* 0x0000000e02027211 */ /* 0x004fe400078808ff */
[----:B------:R-:W-:-:S03]  /*c120*/  LOP3.LUT R10, R10, 0x38, R3, 0x78, !PT ;  /* 0x000000380a0a7812 */ /* 0x000fc600078e7803 */
[----:B-1----:R-:W-:Y:S01]  /*c130*/  IMAD.X R3, RZ, RZ, R6, P4 ;  /* 0x000000ffff037224 */ /* 0x002fe200020e0606 */
[----:B------:R-:W-:-:S04]  /*c140*/  LOP3.LUT R10, R10, 0x200, R4, 0xf8, !PT ;  /* 0x000002000a0a7812 */ /* 0x000fc800078ef804 */
[----:B------:R-:W-:-:S05]  /*c150*/  LEA R5, R10, UR38, 0x1 ;  /* 0x000000260a057c11 */ /* 0x000fca000f8e08ff */
[----:B------:R-:W-:Y:S01]  /*c160*/  @!PT LDS RZ, [RZ] ;  /* 0x00000000fffff984 */ /* 0x000fe20000000800 */
[----:B------:R-:W-:Y:S01]  /*c170*/  @!PT LDS RZ, [RZ] ;  /* 0x00000000fffff984 */ /* 0x000fe20000000800 */
[----:B------:R-:W-:Y:S01]  /*c180*/  @!PT LDS RZ, [RZ] ;  /* 0x00000000fffff984 */ /* 0x000fe20000000800 */
[----:B------:R3:W-:Y:S04]  /*c190*/  LDGSTS.E.BYPASS.LTC128B.128 [R5+0x25c00], desc[UR4][R2.64], !P3 ;  /* 0x25c0000002057fae */ /* 0x0007e8000d901d44 */
[----:B------:R3:W-:Y:S04]  /*c1a0*/  LDGSTS.E.BYPASS.LTC128B.128 [R5+0x29c00], desc[UR4][R2.64+0x80], !P0 ;  /* 0x29c0008002057fae */ /* 0x0007e8000c101d44 */
[----:B------:R3:W-:Y:S04]  /*c1b0*/  LDGSTS.E.BYPASS.LTC128B.128 [R5+0x2dc00], desc[UR4][R2.64+0x100], !P1 ;  /* 0x2dc0010002057fae */ /* 0x0007e8000c901d44 */
[----:B------:R3:W-:Y:S02]  /*c1c0*/  LDGSTS.E.BYPASS.LTC128B.128 [R5+0x31c00], desc[UR4][R2.64+0x180], !P2 ;  /* 0x31c0018002057fae */ /* 0x0007e4000d101d44 */
.L_x_218:
[----:B------:R-:W-:Y:S05]  /*c1d0*/  BSYNC B0 ;  /* 0x0000000000007941 */ /* 0x000fea0003800000 */
.L_x_217:
[----:B------:R-:W-:Y:S01]  /*c1e0*/  NOP ;  /* 0x0000000000007918 */ /* 0x000fe20000000000 */
[----:B------:R-:W-:Y:S01]  /*c1f0*/  SYNCS.ARRIVE.TRANS64.RED.A0T1 RZ, [UR38+0x32410], RZ ;  /* 0x032410ffffff79a7 */ /* 0x000fe20008200426 */
[----:B0--3--:R-:W-:Y:S01]  /*c200*/  IMAD.MOV.U32 R2, RZ, RZ, 0x1 ;  /* 0x00000001ff027424 */ /* 0x009fe200078e00ff */
[----:B------:R-:W-:Y:S04]  /*c210*/  ARRIVES.LDGSTSBAR.64.TRANSCNT [UR38+0x32410] ;  /* 0x03241000ff0079b0 */ /* 0x000fe80008000aa6 */
[----:B------:R-:W-:Y:S01]  /*c220*/  SHF.L.U32 R2, R2, 0x1f, RZ ;  /* 0x0000001f02027819 */ /* 0x000fe200000006ff */
[----:B------:R-:W-:Y:S01]  /*c230*/  NOP ;  /* 0x0000000000007918 */ /* 0x000fe20000000000 */
[----:B------:R-:W-:Y:S02]  /*c240*/  SYNCS.ARRIVE.TRANS64.A1T0 RZ, [UR38+0x32410], RZ ;  /* 0x032410ffffff79a7 */ /* 0x000fe40008100026 */
[----:B------:R-:W0:Y:S02]  /*c250*/  SYNCS.PHASECHK.TRANS64.TRYWAIT P0, [UR38+0x32420], R2 ;  /* 0x03242002ff0075a7 */ /* 0x000e240008000166 */
[----:B0-----:R-:W-:Y:S05]  /*c260*/  @!P0 BRA `(.L_x_219) ;  /* 0x0000004000288947 */ /* 0x001fea0003800000 */
.L_x_331:
[----:B------:R-:W-:Y:S01]  /*c270*/  LOP3.LUT P0, RZ, R17, 0x2, RZ, 0xc0, !PT ;  /* 0x0000000211ff7812 */ /* 0x000fe2000780c0ff */
[----:B------:R-:W-:Y:S01]  /*c280*/  BSSY B0, `(.L_x_220) ;  /* 0x000004b000007945 */ /* 0x000fe20003800000 */
[----:B------:R-:W-:-:S11]  /*c290*/  IMAD.MOV.U32 R0, RZ, RZ, 0x1 ;  /* 0x00000001ff007424 */ /* 0x000fd600078e00ff */
[----:B------:R-:W-:Y:S05]  /*c2a0*/  @!P0 BRA `(.L_x_221) ;  /* 0x0000000400208947 */ /* 0x000fea0003800000 */
[----:B------:R-:W3:Y:S01]  /*c2b0*/  SYNCS.PHASECHK.TRANS64.TRYWAIT P0, [UR38+0x32460], R2 ;  /* 0x03246002ff0075a7 */ /* 0x000ee20008000166 */
[----:B0-----:R-:W0:Y:S02]  /*c2c0*/  S2R R3, SR_TID.X ;  /* 0x0000000000037919 */ /* 0x001e240000002100 */
[----:B0-----:R-:W-:-:S04]  /*c2d0*/  LOP3.LUT R3, R3, 0x7f, RZ, 0xc0, !PT ;  /* 0x0000007f03037812 */ /* 0x001fc800078ec0ff */
[----:B------:R-:W-:Y:S01]  /*c2e0*/  ISETP.NE.AND P1, PT, R3, RZ, PT ;  /* 0x000000ff0300720c */ /* 0x000fe20003f25270 */
[----:B---3--:R-:W-:-:S12]  /*c2f0*/  @!P0 BRA `(.L_x_222) ;  /* 0x00000040001c8947 */ /* 0x008fd80003800000 */
.L_x_332:
[----:B------:R-:W-:Y:S04]  /*c300*/  BSSY B1, `(.L_x_223) ;  /* 0x0000008000017945 */ /* 0x000fe80003800000 */
[----:B------:R-:W-:Y:S05]  /*c310*/  @P1 BRA `(.L_x_224) ;  /* 0x0000000000181947 */ /* 0x000fea0003800000 */
[----:B0-----:R-:W0:Y:S01]  /*c320*/  S2R R3, SR_TID.X ;  /* 0x0000000000037919 */ /* 0x001e220000002100 */
[----:B------:R-:W-:-:S04]  /*c330*/  IMAD.MOV.U32 R2, RZ, RZ, 0xc000 ;  /* 0x0000c000ff027424 */ /* 0x000fc800078e00ff */
[----:B------:R3:W-:Y:S01]  /*c340*/  SYNCS.ARRIVE.TRANS64 RZ, [UR38+0x32450], R2 ;  /* 0x03245002ffff79a7 */ /* 0x0007e20008000026 */
[----:B0-----:R-:W-:-:S13]  /*c350*/  LOP3.LUT P0, RZ, R3, 0x1f, RZ, 0xc0, !PT ;  /* 0x0000001f03ff7812 */ /* 0x001fda000780c0ff */
[----:B---3--:R-:W-:Y:S05]  /*c360*/  @!P0 BRA `(.L_x_224) ;  /* 0x0000000000048947 */ /* 0x008fea0003800000 */
[----:B------:R-:W-:Y:S01]  /*c370*/  BPT.TRAP 0x1 ;  /* 0x000000040000795c */ /* 0x000fe20000300000 */
.L_x_224:
[----:B------:R-:W-:Y:S05]  /*c380*/  BSYNC B1 ;  /* 0x0000000000017941 */ /* 0x000fea0003800000 */
.L_x_223:
[----:B0-----:R-:W3:Y:S01]  /*c390*/  LDL.LU R2, [R1+0x8] ;  /* 0x0000080001027983 */ /* 0x001ee20000300800 */
        /* <DEDUP_REMOVED lines=9> */
[----:B---3--:R-:W-:-:S08]  /*c430*/  IMAD R2, R2, 0x60, RZ ;  /* 0x0000006002027824 */ /* 0x008fd000078e02ff */
.L_x_225:
        /* <DEDUP_REMOVED lines=8> */
[----:B------:R-:W-:Y:S01]  /*c4c0*/  PLOP3.LUT P0, PT, PT, PT, PT, 0x80, 0x0 ;  /* 0x000000000000781c */ /* 0x000fe20003f0f070 */
[----:B------:R-:W-:Y:S01]  /*c4d0*/  UIADD3 UR8, UR38, 0x3400, URZ ;  /* 0x0000340026087890 */ /* 0x000fe2000fffe03f */
[----:B------:R-:W-:Y:S01]  /*c4e0*/  UMOV UR6, 0x0 ;  /* 0x0000000000067882 */ /* 0x000fe20000000000 */
[----:B------:R-:W-:Y:S01]  /*c4f0*/  UMOV UR7, 0x14f00000 ;  /* 0x14f0000000077882 */ /* 0x000fe20000000000 */
[----:B------:R-:W-:-:S09]  /*c500*/  UMOV UR10, 0x40 ;  /* 0x00000040000a7882 */ /* 0x000fd20000000000 */
.L_x_226:
        /* <DEDUP_REMOVED lines=13> */
.L_x_227:
        /* <DEDUP_REMOVED lines=13> */
.L_x_228:
[----:B------:R-:W-:-:S13]  /*c6b0*/  @P0 ELECT P1, URZ, PT ;  /* 0x00000000003f082f */ /* 0x000fda0003820000 */
[----:B------:R-:W-:Y:S01]  /*c6c0*/  @P1 R2UR UR13, R16 ;  /* 0x00000000100d12ca */ /* 0x000fe200000e0000 */
[----:B------:R-:W-:Y:S01]  /*c6d0*/  UMOV UR12, UR36 ;  /* 0x00000024000c7c82 */ /* 0x000fe20008000000 */
[----:B------:R-:W-:Y:S02]  /*c6e0*/  @P1 R2UR UR11, R2 ;  /* 0x00000000020b12ca */ /* 0x000fe400000e0000 */
[----:B------:R-:W-:Y:S02]  /*c6f0*/  @P1 PLOP3.LUT P0, PT, P1, PT, PT, 0x8, 0x0 ;  /* 0x000000000000181c */ /* 0x000fe40000f0e170 */
[----:B------:R-:W-:-:S09]  /*c700*/  PLOP3.LUT P1, PT, PT, PT, PT, 0x8, 0x0 ;  /* 0x000000000000781c */ /* 0x000fd20003f2e170 */
[----:B------:R3:W-:Y:S02]  /*c710*/  UTMALDG.4D [UR8], [UR4], desc[UR6] ;  /* 0x00000608040075b4 */ /* 0x0007e40008019000 */
[----:B---3--:R-:W-:Y:S05]  /*c720*/  @P0 BRA.U.ANY `(.L_x_228) ;  /* 0xfffffffd00e00947 */ /* 0x008fea000393ffff */
.L_x_221:
[----:B------:R-:W-:Y:S05]  /*c730*/  BSYNC B0 ;  /* 0x0000000000007941 */ /* 0x000fea0003800000 */
.L_x_220:
[----:B------:R-:W-:Y:S01]  /*c740*/  UIADD3 UR6, UR40, -0x2, URZ ;  /* 0xfffffffe28067890 */ /* 0x000fe2000fffe03f */
[----:B------:R-:W-:Y:S02]  /*c750*/  IMAD.MOV.U32 R7, RZ, RZ, RZ ;  /* 0x000000ffff077224 */ /* 0x000fe400078e00ff */
[----:B-1----:R-:W-:Y:S01]  /*c760*/  IMAD.MOV.U32 R6, RZ, RZ, 0x1 ;  /* 0x00000001ff067424 */ /* 0x002fe200078e00ff */
[----:B------:R-:W-:-:S06]  /*c770*/  UISETP.GE.AND UP0, UPT, UR6, UR39, UPT ;  /* 0x000000270600728c */ /* 0x000fcc000bf06270 */
[----:B------:R-:W-:-:S13]  /*c780*/  PLOP3.LUT P0, PT, PT, PT, UP0, 0x80, 0x0 ;  /* 0x000000000000781c */ /* 0x000fda0003f0f008 */
[----:B------:R-:W-:Y:S05]  /*c790*/  @!P0 BRA `(.L_x_202) ;  /* 0x0000001800b08947 */ /* 0x000fea0003800000 */
[----:B------:R-:W-:Y:S01]  /*c7a0*/  UIADD3 UR4, UR44, 0x1, URZ ;  /* 0x000000012c047890 */ /* 0x000fe2000fffe03f */
[----:B------:R-:W-:Y:S01]  /*c7b0*/  LOP3.LUT R0, RZ, UR39, RZ, 0x33, !PT ;  /* 0x00000027ff007c12 */ /* 0x000fe2000f8e33ff */
[----:B------:R-:W1:Y:S01]  /*c7c0*/  S2R R4, SR_TID.X ;  /* 0x0000000000047919 */ /* 0x000e620000002100 */
[----:B------:R-:W-:Y:S01]  /*c7d0*/  IMAD.U32 R8, RZ, RZ, UR6 ;  /* 0x00000006ff087e24 */ /* 0x000fe2000f8e00ff */
[----:B------:R-:W-:Y:S01]  /*c7e0*/  UIMAD UR4, UR4, UR42, URZ ;  /* 0x0000002a040472a4 */ /* 0x000fe2000f8e023f */
[----:B------:R-:W-:-:S03]  /*c7f0*/  IMAD.MOV.U32 R6, RZ, RZ, 0x1 ;  /* 0x00000001ff067424 */ /* 0x000fc600078e00ff */
[----:B------:R-:W-:-:S04]  /*c800*/  UISETP.LT.AND UP0, UPT, UR41, UR4, UPT ;  /* 0x000000042900728c */ /* 0x000fc8000bf01270 */
[----:B------:R-:W-:-:S06]  /*c810*/  USEL UR4, UR41, UR4, UP0 ;  /* 0x0000000429047287 */ /* 0x000fcc0008000000 */
[----:B0-----:R-:W-:-:S05]  /*c820*/  IMAD R3, RZ, RZ, -UR4 ;  /* 0x80000004ff037e24 */ /* 0x001fca000f8e02ff */
[----:B------:R-:W-:-:S04]  /*c830*/  VIADDMNMX R0, R3, 0x1, R0, !PT ;  /* 0x0000000103007846 */ /* 0x000fc80007800100 */
[----:B------:R-:W-:Y:S02]  /*c840*/  R2UR UR5, R0 ;  /* 0x00000000000572ca */ /* 0x000fe400000e0000 */
[----:B------:R-:W-:Y:S02]  /*c850*/  LOP3.LUT R0, RZ, UR4, RZ, 0x33, !PT ;  /* 0x00000004ff007c12 */ /* 0x000fe4000f8e33ff */
[----:B-1----:R-:W-:-:S09]  /*c860*/  LOP3.LUT R10, R4, 0x1f, RZ, 0xc0, !PT ;  /* 0x0000001f040a7812 */ /* 0x002fd200078ec0ff */
        /* <DEDUP_REMOVED lines=12> */
.L_x_262:
[----:B------:R-:W-:Y:S01]  /*c930*/  LOP3.LUT P0, RZ, R17, 0x2, RZ, 0xc0, !PT ;  /* 0x0000000211ff7812 */ /* 0x000fe2000780c0ff */
[----:B------:R-:W-:Y:S01]  /*c940*/  VIADD R9, R9, 0xfffffffe ;  /* 0xfffffffe09097836 */ /* 0x000fe20000000000 */
[----:B------:R-:W-:Y:S04]  /*c950*/  BSSY B1, `(.L_x_230) ;  /* 0x0000082000017945 */ /* 0x000fe80003800000 */
[----:B------:R-:W-:-:S07]  /*c960*/  ISETP.NE.AND P1, PT, R9, RZ, PT ;  /* 0x000000ff0900720c */ /* 0x000fce0003f25270 */
[----:B------:R-:W-:Y:S06]  /*c970*/  @!P0 BRA `(.L_x_231) ;  /* 0x0000000400fc8947 */ /* 0x000fec0003800000 */
[----:B------:R-:W-:Y:S01]  /*c980*/  LOP3.LUT P0, RZ, R17, 0x1, RZ, 0xc0, !PT ;  /* 0x0000000111ff7812 */ /* 0x000fe2000780c0ff */
[----:B------:R-:W-:-:S12]  /*c990*/  IMAD.MOV.U32 R13, RZ, RZ, R8 ;  /* 0x000000ffff0d7224 */ /* 0x000fd800078e0008 */
[----:B------:R-:W-:Y:S05]  /*c9a0*/  @!P0 BRA `(.L_x_232) ;  /* 0x0000000000508947 */ /* 0x000fea0003800000 */
[----:B------:R-:W0:Y:S01]  /*c9b0*/  LDC R13, c[0x0][0x43c] ;  /* 0x00010f00ff0d7b82 */ /* 0x000e220000000800 */
[----:B------:R-:W-:Y:S01]  /*c9c0*/  IMAD.MOV.U32 R12, RZ, RZ, R8 ;  /* 0x000000ffff0c7224 */ /* 0x000fe200078e0008 */
[----:B------:R-:W-:Y:S01]  /*c9d0*/  ULDC.64 UR4, c[0x0][0x428] ;  /* 0x00010a0000047ab9 */ /* 0x000fe20000000a00 */
[----:B------:R-:W-:Y:S01]  /*c9e0*/  ULDC.64 UR6, c[0x0][0x208] ;  /* 0x0000820000067ab9 */ /* 0x000fe20000000a00 */
        /* <DEDUP_REMOVED lines=16> */
.L_x_232:
[----:B------:R-:W1:Y:S01]  /*caf0*/  S2R R2, SR_TID.X ;  /* 0x0000000000027919 */ /* 0x000e620000002100 */
[----:B------:R-:W-:Y:S01]  /*cb00*/  BSSY B2, `(.L_x_233) ;  /* 0x0000006000027945 */ /* 0x000fe20003800000 */
[----:B-1----:R-:W-:Y:S02]  /*cb10*/  LOP3.LUT R3, R2, 0x7f, RZ, 0xc0, !PT ;  /* 0x0000007f02037812 */ /* 0x002fe400078ec0ff */
[----:B------:R-:W-:Y:S02]  /*cb20*/  SHF.L.U32 R2, R0, 0x1f, RZ ;  /* 0x0000001f00027819 */ /* 0x000fe400000006ff */
[----:B------:R-:W-:Y:S02]  /*cb30*/  ISETP.NE.AND P2, PT, R3, RZ, PT ;  /* 0x000000ff0300720c */ /* 0x000fe40003f45270 */
[----:B------:R-:W1:Y:S02]  /*cb40*/  SYNCS.PHASECHK.TRANS64.TRYWAIT P0, [UR38+0x32448], R2 ;  /* 0x03244802ff0075a7 */ /* 0x000e640008000166 */
[----:B-1----:R-:W-:Y:S09]  /*cb50*/  @!P0 BRA `(.L_x_234) ;  /* 0x00000038001c8947 */ /* 0x002ff20003800000 */
.L_x_333:
[----:B------:R-:W-:Y:S05]  /*cb60*/  BSYNC B2 ;  /* 0x0000000000027941 */ /* 0x000fea0003800000 */
.L_x_233:
[----:B------:R-:W-:Y:S04]  /*cb70*/  BSSY B2, `(.L_x_235) ;  /* 0x0000007000027945 */ /* 0x000fe80003800000 */
[----:B------:R-:W-:Y:S05]  /*cb80*/  @P2 BRA `(.L_x_236) ;  /* 0x0000000000142947 */ /* 0x000fea0003800000 */
[----:B------:R-:W-:Y:S01]  /*cb90*/  ISETP.NE.AND P0, PT, R10, RZ, PT ;  /* 0x000000ff0a00720c */ /* 0x000fe20003f05270 */
[----:B-1----:R-:W-:-:S04]  /*cba0*/  IMAD.MOV.U32 R3, RZ, RZ, 0x3000 ;  /* 0x00003000ff037424 */ /* 0x002fc800078e00ff */
[----:B------:R3:W-:Y:S08]  /*cbb0*/  SYNCS.ARRIVE.TRANS64 RZ, [UR38+0x32438], R3 ;  /* 0x03243803ffff79a7 */ /* 0x0007f00008000026 */
[----:B---3--:R-:W-:Y:S05]  /*cbc0*/  @!P0 BRA `(.L_x_236) ;  /* 0x0000000000048947 */ /* 0x008fea0003800000 */
[----:B------:R-:W-:Y:S01]  /*cbd0*/  BPT.TRAP 0x1 ;  /* 0x000000040000795c */ /* 0x000fe20000300000 */
.L_x_236:
[----:B------:R-:W-:Y:S05]  /*cbe0*/  BSYNC B2 ;  /* 0x0000000000027941 */ /* 0x000fea0003800000 */
.L_x_235:
        /* <DEDUP_REMOVED lines=11> */
.L_x_237:
        /* <DEDUP_REMOVED lines=10> */
.L_x_334:
[----:B------:R-:W-:Y:S05]  /*cd40*/  BSYNC B2 ;  /* 0x0000000000027941 */ /* 0x000fea0003800000 */
.L_x_238:
[----:B------:R-:W-:Y:S01]  /*cd50*/  BSSY B2, `(.L_x_240) ;  /* 0x0000009000027945 */ /* 0x000fe20003800000 */
[----:B01----:R-:W-:Y:S01]  /*cd60*/  MOV R2, 0x0 ;  /* 0x0000000000027802 */ /* 0x003fe20000000f00 */
[----:B------:R-:W-:Y:S02]  /*cd70*/  IMAD.MOV.U32 R3, RZ, RZ, 0x14f00000 ;  /* 0x14f00000ff037424 */ /* 0x000fe400078e00ff */
[----:B------:R-:W-:Y:S05]  /*cd80*/  @P2 BRA `(.L_x_241) ;  /* 0x0000000000142947 */ /* 0x000fea0003800000 */
[----:B------:R-:W-:Y:S01]  /*cd90*/  ISETP.NE.AND P0, PT, R10, RZ, PT ;  /* 0x000000ff0a00720c */ /* 0x000fe20003f05270 */
[----:B------:R-:W-:-:S04]  /*cda0*/  IMAD.MOV.U32 R12, RZ, RZ, 0xc000 ;  /* 0x0000c000ff0c7424 */ /* 0x000fc800078e00ff */
[----:B------:R0:W-:Y:S08]  /*cdb0*/  SYNCS.ARRIVE.TRANS64 RZ, [UR38+0x32458], R12 ;  /* 0x0324580cffff79a7 */ /* 0x0001f00008000026 */
[----:B0-----:R-:W-:Y:S05]  /*cdc0*/  @!P0 BRA `(.L_x_241) ;  /* 0x0000000000048947 */ /* 0x001fea0003800000 */
[----:B------:R-:W-:Y:S01]  /*cdd0*/  BPT.TRAP 0x1 ;  /* 0x000000040000795c */ /* 0x000fe20000300000 */
.L_x_241:
[----:B------:R-:W-:Y:S05]  /*cde0*/  BSYNC B2 ;  /* 0x0000000000027941 */ /* 0x000fea0003800000 */
.L_x_240:
        /* <DEDUP_REMOVED lines=9> */
.L_x_242:
        /* <DEDUP_REMOVED lines=13> */
.L_x_243:
        /* <DEDUP_REMOVED lines=13> */
.L_x_244:
        /* <DEDUP_REMOVED lines=13> */
.L_x_245:
        /* <DEDUP_REMOVED lines=8> */
.L_x_231:
[----:B------:R-:W-:Y:S05]  /*d170*/  BSYNC B1 ;  /* 0x0000000000017941 */ /* 0x000fea0003800000 */
.L_x_230:
[----:B------:R-:W-:Y:S01]  /*d180*/  LOP3.LUT P3, RZ, R17, 0x2, RZ, 0xc0, !PT ;  /* 0x0000000211ff7812 */ /* 0x000fe2000786c0ff */
[----:B------:R-:W-:Y:S01]  /*d190*/  BSSY B1, `(.L_x_246) ;  /* 0x0000083000017945 */ /* 0x000fe20003800000 */
[----:B------:R-:W-:-:S11]  /*d1a0*/  LOP3.LUT R0, R0, 0x1, RZ, 0x3c, !PT ;  /* 0x0000000100007812 */ /* 0x000fd600078e3cff */
[----:B------:R-:W-:Y:S05]  /*d1b0*/  @!P3 BRA `(.L_x_247) ;  /* 0x000000080000b947 */ /* 0x000fea0003800000 */
[----:B------:R-:W-:Y:S01]  /*d1c0*/  LOP3.LUT P3, RZ, R17, 0x1, RZ, 0xc0, !PT ;  /* 0x0000000111ff7812 */ /* 0x000fe2000786c0ff */
[----:B------:R-:W-:-:S12]  /*d1d0*/  VIADD R12, R8, 0xffffffff ;  /* 0xffffffff080c7836 */ /* 0x000fd80000000000 */
[----:B------:R-:W-:Y:S05]  /*d1e0*/  @!P3 BRA `(.L_x_248) ;  /* 0x000000000050b947 */ /* 0x000fea0003800000 */
[----:B--2---:R-:W0:Y:S01]  /*d1f0*/  LDC R14, c[0x0][0x43c] ;  /* 0x00010f00ff0e7b82 */ /* 0x004e220000000800 */
        /* <DEDUP_REMOVED lines=19> */
.L_x_248:
[----:B------:R-:W1:Y:S01]  /*d330*/  S2R R2, SR_TID.X ;  /* 0x0000000000027919 */ /* 0x000e620000002100 */
[----:B------:R-:W-:Y:S01]  /*d340*/  BSSY B2, `(.L_x_249) ;  /* 0x0000006000027945 */ /* 0x000fe20003800000 */
[----:B-1----:R-:W-:Y:S02]  /*d350*/  LOP3.LUT R3, R2, 0x7f, RZ, 0xc0, !PT ;  /* 0x0000007f02037812 */ /* 0x002fe400078ec0ff */
[----:B------:R-:W-:Y:S02]  /*d360*/  SHF.L.U32 R2, R0, 0x1f, RZ ;  /* 0x0000001f00027819 */ /* 0x000fe400000006ff */
[----:B------:R-:W-:Y:S02]  /*d370*/  ISETP.NE.AND P2, PT, R3, RZ, PT ;  /* 0x000000ff0300720c */ /* 0x000fe40003f45270 */
[----:B------:R-:W1:Y:S02]  /*d380*/  SYNCS.PHASECHK.TRANS64.TRYWAIT P0, [UR38+0x32440], R2 ;  /* 0x03244002ff0075a7 */ /* 0x000e640008000166 */
[----:B-1----:R-:W-:Y:S09]  /*d390*/  @!P0 BRA `(.L_x_250) ;  /* 0x00000030003c8947 */ /* 0x002ff20003800000 */
.L_x_335:
[----:B------:R-:W-:Y:S05]  /*d3a0*/  BSYNC B2 ;  /* 0x0000000000027941 */ /* 0x000fea0003800000 */
.L_x_249:
[----:B------:R-:W-:Y:S04]  /*d3b0*/  BSSY B2, `(.L_x_251) ;  /* 0x0000007000027945 */ /* 0x000fe80003800000 */
[----:B------:R-:W-:Y:S05]  /*d3c0*/  @P2 BRA `(.L_x_252) ;  /* 0x0000000000142947 */ /* 0x000fea0003800000 */
[----:B------:R-:W-:Y:S01]  /*d3d0*/  ISETP.NE.AND P0, PT, R10, RZ, PT ;  /* 0x000000ff0a00720c */ /* 0x000fe20003f05270 */
[----:B-1----:R-:W-:-:S04]  /*d3e0*/  IMAD.MOV.U32 R3, RZ, RZ, 0x3000 ;  /* 0x00003000ff037424 */ /* 0x002fc800078e00ff */
[----:B------:R3:W-:Y:S08]  /*d3f0*/  SYNCS.ARRIVE.TRANS64 RZ, [UR38+0x32430], R3 ;  /* 0x03243003ffff79a7 */ /* 0x0007f00008000026 */
[----:B---3--:R-:W-:Y:S05]  /*d400*/  @!P0 BRA `(.L_x_252) ;  /* 0x0000000000048947 */ /* 0x008fea0003800000 */
[----:B------:R-:W-:Y:S01]  /*d410*/  BPT.TRAP 0x1 ;  /* 0x000000040000795c */ /* 0x000fe20000300000 */
.L_x_252:
[----:B------:R-:W-:Y:S05]  /*d420*/  BSYNC B2 ;  /* 0x0000000000027941 */ /* 0x000fea0003800000 */
.L_x_251:
        /* <DEDUP_REMOVED lines=11> */
.L_x_253:
        /* <DEDUP_REMOVED lines=11> */
.L_x_336:
[----:B------:R-:W-:Y:S05]  /*d590*/  BSYNC B2 ;  /* 0x0000000000027941 */ /* 0x000fea0003800000 */
.L_x_254:
        /* <DEDUP_REMOVED lines=9> */
.L_x_257:
[----:B------:R-:W-:Y:S05]  /*d630*/  BSYNC B2 ;  /* 0x0000000000027941 */ /* 0x000fea0003800000 */
.L_x_256:
        /* <DEDUP_REMOVED lines=9> */
.L_x_258:
        /* <DEDUP_REMOVED lines=13> */
.L_x_259:
        /* <DEDUP_REMOVED lines=13> */
.L_x_260:
        /* <DEDUP_REMOVED lines=13> */
.L_x_261:
        /* <DEDUP_REMOVED lines=8> */
.L_x_247:
[----:B------:R-:W-:Y:S05]  /*d9c0*/  BSYNC B1 ;  /* 0x0000000000017941 */ /* 0x000fea0003800000 */
.L_x_246:
[----:B------:R-:W-:Y:S01]  /*d9d0*/  VIADD R8, R8, 0xfffffffe ;  /* 0xfffffffe08087836 */ /* 0x000fe20000000000 */
[----:B------:R-:W-:Y:S06]  /*d9e0*/  @P1 BRA `(.L_x_262) ;  /* 0xffffffec00d01947 */ /* 0x000fec000383ffff */
[----:B------:R-:W-:Y:S05]  /*d9f0*/  BSYNC B0 ;  /* 0x0000000000007941 */ /* 0x000fea0003800000 */
.L_x_229:
[----:B------:R-:W-:-:S13]  /*da00*/  ISETP.NE.AND P0, PT, R11, RZ, PT ;  /* 0x000000ff0b00720c */ /* 0x000fda0003f05270 */
[----:B------:R-:W-:Y:S05]  /*da10*/  @!P0 BRA `(.L_x_202) ;  /* 0x0000000800108947 */ /* 0x000fea0003800000 */
[----:B------:R-:W-:Y:S01]  /*da20*/  LOP3.LUT P1, RZ, R17, 0x2, RZ, 0xc0, !PT ;  /* 0x0000000211ff7812 */ /* 0x000fe2000782c0ff */
[----:B------:R-:W-:-:S12]  /*da30*/  BSSY B0, `(.L_x_263) ;  /* 0x0000080000007945 */ /* 0x000fd80003800000 */
[----:B------:R-:W-:Y:S05]  /*da40*/  @!P1 BRA `(.L_x_264) ;  /* 0x0000000400f89947 */ /* 0x000fea0003800000 */
[----:B------:R-:W-:-:S13]  /*da50*/  LOP3.LUT P1, RZ, R17, 0x1, RZ, 0xc0, !PT ;  /* 0x0000000111ff7812 */ /* 0x000fda000782c0ff */
[----:B------:R-:W-:Y:S05]  /*da60*/  @!P1 BRA `(.L_x_265) ;  /* 0x00000000004c9947 */ /* 0x000fea0003800000 */
[----:B------:R-:W0:Y:S01]  /*da70*/  LDC R5, c[0x0][0x43c] ;  /* 0x00010f00ff057b82 */ /* 0x000e220000000800 */
[----:B------:R-:W-:Y:S01]  /*da80*/  ULDC.64 UR4, c[0x0][0x428] ;  /* 0x00010a0000047ab9 */ /* 0x000fe20000000a00 */
[----:B------:R-:W-:Y:S01]  /*da90*/  ULDC.64 UR6, c[0x0][0x208] ;  /* 0x0000820000067ab9 */ /* 0x000fe20000000a00 */
[----:B------:R-:W-:-:S04]  /*daa0*/  IMAD R19, R19, UR4, RZ ;  /* 0x0000000413137c24 */ /* 0x000fc8000f8e02ff */
[----:B------:R-:W-:Y:S01]  /*dab0*/  IMAD R7, R18, UR5, R19 ;  /* 0x0000000512077c24 */ /* 0x000fe2000f8e0213 */
[----:B0-----:R-:W-:-:S13]  /*dac0*/  ISETP.NE.AND P0, PT, R5, 0x1, PT ;  /* 0x000000010500780c */ /* 0x001fda0003f05270 */
[----:B------:R-:W0:Y:S02]  /*dad0*/  @P0 LDC.64 R2, c[0x0][0x440] ;  /* 0x00011000ff020b82 */ /* 0x000e240000000a00 */
[----:B0-----:R-:W-:-:S04]  /*dae0*/  @P0 IMAD.HI.U32 R4, R8, R2, RZ ;  /* 0x0000000208040227 */ /* 0x001fc800078e00ff */
[----:B------:R-:W-:Y:S01]  /*daf0*/  IMAD.MOV.U32 R2, RZ, RZ, R8 ;  /* 0x000000ffff027224 */ /* 0x000fe200078e0008 */
[----:B------:R-:W-:-:S04]  /*db00*/  @P0 SHF.R.U32.HI R2, RZ, R3, R4 ;  /* 0x00000003ff020219 */ /* 0x000fc80000011604 */
[----:B------:R-:W-:-:S03]  /*db10*/  SHF.R.S32.HI R3, RZ, 0x1f, R2 ;  /* 0x0000001fff037819 */ /* 0x000fc60000011402 */
        /* <DEDUP_REMOVED lines=8> */
.L_x_265:
[----:B------:R-:W1:Y:S01]  /*dba0*/  S2R R2, SR_TID.X ;  /* 0x0000000000027919 */ /* 0x000e620000002100 */
[----:B------:R-:W-:Y:S01]  /*dbb0*/  BSSY B1, `(.L_x_266) ;  /* 0x0000006000017945 */ /* 0x000fe20003800000 */
[----:B-1----:R-:W-:Y:S02]  /*dbc0*/  LOP3.LUT R3, R2, 0x7f, RZ, 0xc0, !PT ;  /* 0x0000007f02037812 */ /* 0x002fe400078ec0ff */
[----:B------:R-:W-:Y:S02]  /*dbd0*/  SHF.L.U32 R2, R0, 0x1f, RZ ;  /* 0x0000001f00027819 */ /* 0x000fe400000006ff */
[----:B------:R-:W-:Y:S02]  /*dbe0*/  ISETP.NE.AND P1, PT, R3, RZ, PT ;  /* 0x000000ff0300720c */ /* 0x000fe40003f25270 */
[----:B------:R-:W1:Y:S02]  /*dbf0*/  SYNCS.PHASECHK.TRANS64.TRYWAIT P0, [UR38+0x32448], R2 ;  /* 0x03244802ff0075a7 */ /* 0x000e640008000166 */
[----:B-1----:R-:W-:Y:S09]  /*dc00*/  @!P0 BRA `(.L_x_267) ;  /* 0x0000002800508947 */ /* 0x002ff20003800000 */
.L_x_337:
[----:B------:R-:W-:Y:S05]  /*dc10*/  BSYNC B1 ;  /* 0x0000000000017941 */ /* 0x000fea0003800000 */
.L_x_266:
[----:B------:R-:W-:Y:S04]  /*dc20*/  BSSY B1, `(.L_x_268) ;  /* 0x0000007000017945 */ /* 0x000fe80003800000 */
[----:B------:R-:W-:Y:S05]  /*dc30*/  @P1 BRA `(.L_x_269) ;  /* 0x0000000000141947 */ /* 0x000fea0003800000 */
[----:B------:R-:W-:Y:S01]  /*dc40*/  ISETP.NE.AND P0, PT, R10, RZ, PT ;  /* 0x000000ff0a00720c */ /* 0x000fe20003f05270 */
[----:B-1----:R-:W-:-:S04]  /*dc50*/  IMAD.MOV.U32 R3, RZ, RZ, 0x3000 ;  /* 0x00003000ff037424 */ /* 0x002fc800078e00ff */
[----:B------:R3:W-:Y:S08]  /*dc60*/  SYNCS.ARRIVE.TRANS64 RZ, [UR38+0x32438], R3 ;  /* 0x03243803ffff79a7 */ /* 0x0007f00008000026 */
[----:B---3--:R-:W-:Y:S05]  /*dc70*/  @!P0 BRA `(.L_x_269) ;  /* 0x0000000000048947 */ /* 0x008fea0003800000 */
[----:B------:R-:W-:Y:S01]  /*dc80*/  BPT.TRAP 0x1 ;  /* 0x000000040000795c */ /* 0x000fe20000300000 */
.L_x_269:
[----:B------:R-:W-:Y:S05]  /*dc90*/  BSYNC B1 ;  /* 0x0000000000017941 */ /* 0x000fea0003800000 */
.L_x_268:
        /* <DEDUP_REMOVED lines=11> */
.L_x_270:
[----:B------:R-:W-:-:S13]  /*dd50*/  @P0 ELECT P2, URZ, PT ;  /* 0x00000000003f082f */ /* 0x000fda0003840000 */
[----:B-----5:R-:W-:Y:S01]  /*dd60*/  @P2 R2UR UR13, R16 ;  /* 0x00000000100d22ca */ /* 0x020fe200000e0000 */
[----:B------:R-:W-:Y:S01]  /*dd70*/  UMOV UR12, UR36 ;  /* 0x00000024000c7c82 */ /* 0x000fe20008000000 */
[----:B------:R-:W-:Y:S02]  /*dd80*/  @P2 R2UR UR11, R8 ;  /* 0x00000000080b22ca */ /* 0x000fe400000e0000 */
[----:B------:R-:W-:Y:S02]  /*dd90*/  @P2 PLOP3.LUT P0, PT, P2, PT, PT, 0x8, 0x0 ;  /* 0x000000000000281c */ /* 0x000fe4000170e170 */
[----:B------:R-:W-:-:S09]  /*dda0*/  PLOP3.LUT P2, PT, PT, PT, PT, 0x8, 0x0 ;  /* 0x000000000000781c */ /* 0x000fd20003f4e170 */
[----:B------:R3:W-:Y:S02]  /*ddb0*/  UTMALDG.4D [UR8], [UR4], desc[UR6] ;  /* 0x00000608040075b4 */ /* 0x0007e40008019000 */
[----:B---3--:R-:W-:Y:S05]  /*ddc0*/  @P0 BRA.U.ANY `(.L_x_270) ;  /* 0xfffffffd00e00947 */ /* 0x008fea000393ffff */
[----:B------:R-:W3:Y:S01]  /*ddd0*/  SYNCS.PHASECHK.TRANS64.TRYWAIT P0, [UR38+0x32468], R2 ;  /* 0x03246802ff0075a7 */ /* 0x000ee20008000166 */
[----:B------:R-:W-:Y:S04]  /*dde0*/  BSSY B1, `(.L_x_271) ;  /* 0x0000002000017945 */ /* 0x000fe80003800000 */
[----:B---3--:R-:W-:Y:S05]  /*ddf0*/  @!P0 BRA `(.L_x_272) ;  /* 0x0000002400ec8947 */ /* 0x008fea0003800000 */
.L_x_338:
[----:B------:R-:W-:Y:S05]  /*de00*/  BSYNC B1 ;  /* 0x0000000000017941 */ /* 0x000fea0003800000 */
.L_x_271:
[----:B------:R-:W-:Y:S01]  /*de10*/  BSSY B1, `(.L_x_273) ;  /* 0x0000009000017945 */ /* 0x000fe20003800000 */
[----:B-1----:R-:W-:Y:S02]  /*de20*/  IMAD.MOV.U32 R2, RZ, RZ, 0x0 ;  /* 0x00000000ff027424 */ /* 0x002fe400078e00ff */
[----:B------:R-:W-:Y:S01]  /*de30*/  IMAD.MOV.U32 R3, RZ, RZ, 0x14f00000 ;  /* 0x14f00000ff037424 */ /* 0x000fe200078e00ff */
[----:B------:R-:W-:Y:S06]  /*de40*/  @P1 BRA `(.L_x_274) ;  /* 0x0000000000141947 */ /* 0x000fec0003800000 */
[----:B------:R-:W-:Y:S01]  /*de50*/  ISETP.NE.AND P0, PT, R10, RZ, PT ;  /* 0x000000ff0a00720c */ /* 0x000fe20003f05270 */
[----:B------:R-:W-:-:S04]  /*de60*/  IMAD.MOV.U32 R5, RZ, RZ, 0xc000 ;  /* 0x0000c000ff057424 */ /* 0x000fc800078e00ff */
[----:B------:R1:W-:Y:S08]  /*de70*/  SYNCS.ARRIVE.TRANS64 RZ, [UR38+0x32458], R5 ;  /* 0x03245805ffff79a7 */ /* 0x0003f00008000026 */
[----:B-1----:R-:W-:Y:S05]  /*de80*/  @!P0 BRA `(.L_x_274) ;  /* 0x0000000000048947 */ /* 0x002fea0003800000 */
[----:B------:R-:W-:Y:S01]  /*de90*/  BPT.TRAP 0x1 ;  /* 0x000000040000795c */ /* 0x000fe20000300000 */
.L_x_274:
[----:B------:R-:W-:Y:S05]  /*dea0*/  BSYNC B1 ;  /* 0x0000000000017941 */ /* 0x000fea0003800000 */
.L_x_273:
        /* <DEDUP_REMOVED lines=9> */
.L_x_275:
        /* <DEDUP_REMOVED lines=13> */
.L_x_276:
        /* <DEDUP_REMOVED lines=13> */
.L_x_277:
        /* <DEDUP_REMOVED lines=13> */
.L_x_278:
        /* <DEDUP_REMOVED lines=8> */
.L_x_264:
[----:B------:R-:W-:Y:S05]  /*e230*/  BSYNC B0 ;  /* 0x0000000000007941 */ /* 0x000fea0003800000 */
.L_x_263:
[----:B------:R-:W-:Y:S02]  /*e240*/  LOP3.LUT R0, R0, 0x1, RZ, 0x3c, !PT ;  /* 0x0000000100007812 */ /* 0x000fe400078e3cff */
[----:B------:R-:W-:-:S07]  /*e250*/  CS2R R6, SRZ ;  /* 0x0000000000067805 */ /* 0x000fce000001ff00 */
.L_x_202:
[----:B0-----:R-:W0:Y:S01]  /*e260*/  S2R R3, SR_CgaCtaId ;  /* 0x0000000000037919 */ /* 0x001e220000008800 */
[----:B------:R-:W-:Y:S02]  /*e270*/  MOV R2, 0x400 ;  /* 0x0000040000027802 */ /* 0x000fe40000000f00 */
[----:B------:R-:W-:Y:S02]  /*e280*/  SHF.L.U32 R7, R7, 0x1f, RZ ;  /* 0x0000001f07077819 */ /* 0x000fe400000006ff */
[----:B0-----:R-:W-:-:S04]  /*e290*/  LEA R2, R3, R2, 0x18 ;  /* 0x0000000203027211 */ /* 0x001fc800078ec0ff */
[----:B------:R-:W0:Y:S02]  /*e2a0*/  SYNCS.PHASECHK.TRANS64.TRYWAIT P0, [R2+URZ+0x32420], R7 ;  /* 0x03242007020075a7 */ /* 0x000e24000800017f */
[----:B0-----:R-:W-:Y:S05]  /*e2b0*/  @!P0 BRA `(.L_x_279) ;  /* 0x0000002000d48947 */ /* 0x001fea0003800000 */
.L_x_339:
[----:B------:R-:W-:-:S03]  /*e2c0*/  UMOV UR4, 0xffffffff ;  /* 0xffffffff00047882 */ /* 0x000fc60000000000 */
[----:B------:R-:W-:Y:S05]  /*e2d0*/  BRA.DIV UR4, `(.L_x_280) ;  /* 0x0000002204e07947 */ /* 0x000fea000b800000 */
[----:B------:R-:W1:Y:S02]  /*e2e0*/  S2R R3, SR_TID.X ;  /* 0x0000000000037919 */ /* 0x000e640000002100 */
[----:B-1----:R-:W-:-:S04]  /*e2f0*/  SHF.R.U32.HI R3, RZ, 0x5, R3 ;  /* 0x00000005ff037819 */ /* 0x002fc80000011603 */
[----:B------:R-:W-:-:S05]  /*e300*/  LOP3.LUT R3, R3, 0x3, RZ, 0xc0, !PT ;  /* 0x0000000303037812 */ /* 0x000fca00078ec0ff */
[----:B--2---:R1:W2:Y:S02]  /*e310*/  SHFL.IDX PT, R14, R3, RZ, 0x1f ;  /* 0x00001fff030e7589 */ /* 0x0042a400000e0000 */
.L_x_342:
[----:B--2---:R-:W-:-:S13]  /*e320*/  ISETP.NE.AND P0, PT, R14, RZ, PT ;  /* 0x000000ff0e00720c */ /* 0x004fda0003f05270 */
[----:B------:R-:W-:Y:S05]  /*e330*/  @P0 BRA `(.L_x_173) ;  /* 0x0000000000900947 */ /* 0x000fea0003800000 */
[----:B------:R-:W-:-:S03]  /*e340*/  UMOV UR4, 0xffffffff ;  /* 0xffffffff00047882 */ /* 0x000fc60000000000 */
[----:B------:R-:W-:Y:S05]  /*e350*/  BRA.DIV UR4, `(.L_x_281) ;  /* 0x0000002204f47947 */ /* 0x000fea000b800000 */
[----:B------:R-:W-:-:S13]  /*e360*/  ELECT P6, URZ, PT ;  /* 0x00000000003f782f */ /* 0x000fda00038c0000 */
.L_x_345:
[----:B------:R-:W-:Y:S05]  /*e370*/  @!P6 BRA `(.L_x_173) ;  /* 0x000000000080e947 */ /* 0x000fea0003800000 */
[----:B-1----:R-:W2:Y:S02]  /*e380*/  LDL R3, [R1+0x30] ;  /* 0x0000300001037983 */ /* 0x002ea40000100800 */
[----:B--2---:R-:W-:-:S13]  /*e390*/  R2UR UR4, R3 ;  /* 0x00000000030472ca */ /* 0x004fda00000e0000 */
[----:B------:R-:W-:-:S06]  /*e3a0*/  ULOP3.LUT UR4, UR4, 0x2, URZ, 0xfc, !UPT ;  /* 0x0000000204047892 */ /* 0x000fcc000f8efc3f */
[----:B------:R-:W-:-:S04]  /*e3b0*/  MOV R3, UR4 ;  /* 0x0000000400037c02 */ /* 0x000fc80008000f00 */
[----:B------:R-:W-:-:S13]  /*e3c0*/  ISETP.NE.AND P2, PT, R3, 0x3, PT ;  /* 0x000000030300780c */ /* 0x000fda0003f45270 */
[----:B------:R-:W-:Y:S05]  /*e3d0*/  @!P2 BRA `(.L_x_282) ;  /* 0x000000000004a947 */ /* 0x000fea0003800000 */
[----:B------:R-:W-:Y:S01]  /*e3e0*/  BPT.TRAP 0x1 ;  /* 0x000000040000795c */ /* 0x000fe20000300000 */
.L_x_282:
[----:B------:R-:W-:Y:S01]  /*e3f0*/  VIADD R8, R2, 0x32440 ;  /* 0x0003244002087836 */ /* 0x000fe20000000000 */
[----:B------:R-:W-:Y:S01]  /*e400*/  SHF.L.U32 R4, R0, 0x1f, RZ ;  /* 0x0000001f00047819 */ /* 0x000fe200000006ff */
[C---:B------:R-:W-:Y:S02]  /*e410*/  VIADD R3, R6.reuse, 0x1 ;  /* 0x0000000106037836 */ /* 0x040fe40000000000 */
[----:B0-----:R-:W-:-:S03]  /*e420*/  IMAD R7, R6, 0x8, R8 ;  /* 0x0000000806077824 */ /* 0x001fc600078e0208 */
[C---:B------:R-:W-:Y:S01]  /*e430*/  ISETP.NE.AND P1, PT, R3.reuse, 0x2, PT ;  /* 0x000000020300780c */ /* 0x040fe20003f25270 */
[----:B------:R-:W0:Y:S03]  /*e440*/  SYNCS.PHASECHK.TRANS64.TRYWAIT P0, [R7+URZ], R4 ;  /* 0x00000004070075a7 */ /* 0x000e26000800017f */
[----:B------:R-:W-:Y:S02]  /*e450*/  SEL R5, RZ, 0x1, P1 ;  /* 0x00000001ff057807 */ /* 0x000fe40000800000 */
[----:B------:R-:W-:Y:S02]  /*e460*/  SEL R3, R3, RZ, P1 ;  /* 0x000000ff03037207 */ /* 0x000fe40000800000 */
[----:B------:R-:W-:-:S03]  /*e470*/  LOP3.LUT R0, R0, R5, RZ, 0x3c, !PT ;  /* 0x0000000500007212 */ /* 0x000fc600078e3cff */
[----:B------:R-:W-:Y:S01]  /*e480*/  IMAD R5, R3, 0x8, R8 ;  /* 0x0000000803057824 */ /* 0x000fe200078e0208 */
[----:B------:R-:W-:Y:S01]  /*e490*/  SHF.L.U32 R0, R0, 0x1f, RZ ;  /* 0x0000001f00007819 */ /* 0x000fe200000006ff */
[----:B0-----:R-:W-:Y:S06]  /*e4a0*/  @!P0 BRA `(.L_x_283) ;  /* 0x0000002000c08947 */ /* 0x001fec0003800000 */
.L_x_346:
[----:B------:R-:W1:Y:S02]  /*e4b0*/  SYNCS.PHASECHK.TRANS64.TRYWAIT P0, [R5+URZ], R0 ;  /* 0x00000000050075a7 */ /* 0x000e64000800017f */
[----:B-1----:R-:W-:Y:S05]  /*e4c0*/  @!P0 BRA `(.L_x_284) ;  /* 0x0000002000cc8947 */ /* 0x002fea0003800000 */
.L_x_347:
[----:B------:R-:W-:Y:S05]  /*e4d0*/  @!P2 BRA `(.L_x_285) ;  /* 0x000000000004a947 */ /* 0x000fea0003800000 */
[----:B------:R-:W-:Y:S01]  /*e4e0*/  BPT.TRAP 0x1 ;  /* 0x000000040000795c */ /* 0x000fe20000300000 */
.L_x_285:
[----:B------:R-:W-:-:S04]  /*e4f0*/  VIADD R2, R2, 0x32460 ;  /* 0x0003246002027836 */ /* 0x000fc80000000000 */
[----:B-1----:R-:W-:-:S04]  /*e500*/  IMAD R5, R6, 0x8, R2 ;  /* 0x0000000806057824 */ /* 0x002fc800078e0202 */
[----:B------:R-:W1:Y:S02]  /*e510*/  SYNCS.PHASECHK.TRANS64.TRYWAIT P0, [R5+URZ], R4 ;  /* 0x00000004050075a7 */ /* 0x000e64000800017f */
[----:B-1----:R-:W-:Y:S05]  /*e520*/  @!P0 BRA `(.L_x_286) ;  /* 0x0000002000c88947 */ /* 0x002fea0003800000 */
.L_x_348:
[----:B------:R-:W-:-:S07]  /*e530*/  IMAD R3, R3, 0x8, R2 ;  /* 0x0000000803037824 */ /* 0x000fce00078e0202 */
.L_x_287:
[----:B--2---:R2:W3:Y:S02]  /*e540*/  SYNCS.PHASECHK.TRANS64.TRYWAIT P0, [R3+URZ], R0 ;  /* 0x00000000030075a7 */ /* 0x0044e4000800017f */
[----:B---3--:R-:W-:Y:S05]  /*e550*/  @!P0 NANOSLEEP.SYNCS 0x989680 ;  /* 0x009896800000895d */ /* 0x008fea0003900000 */
[----:B------:R-:W3:Y:S02]  /*e560*/  @!P0 SYNCS.PHASECHK.TRANS64 P0, [R3+URZ], R0 ;  /* 0x00000000030085a7 */ /* 0x000ee4000800007f */
[----:B---3--:R-:W-:Y:S05]  /*e570*/  @!P0 BRA `(.L_x_287) ;  /* 0xfffffffc00f08947 */ /* 0x008fea000383ffff */
.L_x_173:
[----:B------:R-:W-:Y:S05]  /*e580*/  BSYNC B6 ;  /* 0x0000000000067941 */ /* 0x000fea0003800000 */
.L_x_170:
[----:B------:R-:W-:Y:S05]  /*e590*/  EXIT ;  /* 0x000000000000794d */ /* 0x000fea0003800000 */
.L_x_177:
[----:B------:R-:W-:-:S13]  /*e5a0*/  R2UR UR4, R16 ;  /* 0x00000000100472ca */ /* 0x000fda00000e0000 */
[----:B0-----:R-:W-:-:S04]  /*e5b0*/  IMAD.U32 R3, RZ, RZ, UR4 ;  /* 0x00000004ff037e24 */ /* 0x001fc8000f8e00ff */
[----:B------:R0:W1:Y:S03]  /*e5c0*/  SYNCS.PHASECHK.TRANS64.TRYWAIT P0, [R3+URZ+0x32400], R10 ;  /* 0x0324000a030075a7 */ /* 0x000066000800017f */
[----:B-1----:R-:W-:Y:S05]  /*e5d0*/  @!P0 NANOSLEEP.SYNCS 0x989680 ;  /* 0x009896800000895d */ /* 0x002fea0003900000 */
[----:B------:R-:W1:Y:S02]  /*e5e0*/  @!P0 SYNCS.PHASECHK.TRANS64 P0, [R3+URZ+0x32400], R10 ;  /* 0x0324000a030085a7 */ /* 0x000e64000800007f */
[----:B-1----:R-:W-:Y:S05]  /*e5f0*/  @!P0 BRA `(.L_x_177) ;  /* 0xfffffffc00e88947 */ /* 0x002fea000383ffff */
[----:B------:R-:W-:Y:S05]  /*e600*/  BRA `(.L_x_288) ;  /* 0xffffff2c00d47947 */ /* 0x000fea000383ffff */
.L_x_181:
[----:B------:R-:W-:-:S13]  /*e610*/  R2UR UR4, R16 ;  /* 0x00000000100472ca */ /* 0x000fda00000e0000 */
[----:B0-----:R-:W-:-:S04]  /*e620*/  IMAD.U32 R3, RZ, RZ, UR4 ;  /* 0x00000004ff037e24 */ /* 0x001fc8000f8e00ff */
[----:B------:R0:W2:Y:S03]  /*e630*/  SYNCS.PHASECHK.TRANS64.TRYWAIT P1, [R3+URZ+0x32430], R10 ;  /* 0x0324300a030075a7 */ /* 0x0000a6000802017f */
[----:B--2---:R-:W-:Y:S05]  /*e640*/  @!P1 NANOSLEEP.SYNCS 0x989680 ;  /* 0x009896800000995d */ /* 0x004fea0003900000 */
[----:B------:R-:W2:Y:S02]  /*e650*/  @!P1 SYNCS.PHASECHK.TRANS64 P1, [R3+URZ+0x32430], R10 ;  /* 0x0324300a030095a7 */ /* 0x000ea4000802007f */
[----:B--2---:R-:W-:Y:S05]  /*e660*/  @!P1 BRA `(.L_x_181) ;  /* 0xfffffffc00e89947 */ /* 0x004fea000383ffff */
[----:B------:R-:W-:Y:S05]  /*e670*/  BRA `(.L_x_180) ;  /* 0xffffff2c00fc7947 */ /* 0x000fea000383ffff */
.L_x_182:
[----:B------:R-:W-:-:S13]  /*e680*/  R2UR UR4, R16 ;  /* 0x00000000100472ca */ /* 0x000fda00000e0000 */
[----:B0-----:R-:W-:-:S04]  /*e690*/  IMAD.U32 R11, RZ, RZ, UR4 ;  /* 0x00000004ff0b7e24 */ /* 0x001fc8000f8e00ff */
[----:B------:R0:W2:Y:S03]  /*e6a0*/  SYNCS.PHASECHK.TRANS64.TRYWAIT P1, [R11+URZ+0x32410], R10 ;  /* 0x0324100a0b0075a7 */ /* 0x0000a6000802017f */
[----:B--2---:R-:W-:Y:S05]  /*e6b0*/  @!P1 NANOSLEEP.SYNCS 0x989680 ;  /* 0x009896800000995d */ /* 0x004fea0003900000 */
[----:B------:R-:W2:Y:S02]  /*e6c0*/  @!P1 SYNCS.PHASECHK.TRANS64 P1, [R11+URZ+0x32410], R10 ;  /* 0x0324100a0b0095a7 */ /* 0x000ea4000802007f */
[----:B--2---:R-:W-:Y:S05]  /*e6d0*/  @!P1 BRA `(.L_x_182) ;  /* 0xfffffffc00e89947 */ /* 0x004fea000383ffff */
[----:B------:R-:W-:Y:S05]  /*e6e0*/  BRA `(.L_x_289) ;  /* 0xffffff3000c07947 */ /* 0x000fea000383ffff */
.L_x_186:
[----:B------:R-:W-:-:S13]  /*e6f0*/  R2UR UR4, R16 ;  /* 0x00000000100472ca */ /* 0x000fda00000e0000 */
[----:B0-----:R-:W-:-:S04]  /*e700*/  MOV R11, UR4 ;  /* 0x00000004000b7c02 */ /* 0x001fc80008000f00 */
[----:B------:R0:W3:Y:S03]  /*e710*/  SYNCS.PHASECHK.TRANS64.TRYWAIT P1, [R11+URZ+0x32450], R10 ;  /* 0x0324500a0b0075a7 */ /* 0x0000e6000802017f */
[----:B---3--:R-:W-:Y:S05]  /*e720*/  @!P1 NANOSLEEP.SYNCS 0x989680 ;  /* 0x009896800000995d */ /* 0x008fea0003900000 */
[----:B------:R-:W3:Y:S02]  /*e730*/  @!P1 SYNCS.PHASECHK.TRANS64 P1, [R11+URZ+0x32450], R10 ;  /* 0x0324500a0b0095a7 */ /* 0x000ee4000802007f */
[----:B---3--:R-:W-:Y:S05]  /*e740*/  @!P1 BRA `(.L_x_186) ;  /* 0xfffffffc00e89947 */ /* 0x008fea000383ffff */
[----:B------:R-:W-:Y:S05]  /*e750*/  BRA `(.L_x_185) ;  /* 0xffffff3000cc7947 */ /* 0x000fea000383ffff */
.L_x_191:
[----:B------:R-:W-:-:S13]  /*e760*/  R2UR UR6, R212 ;  /* 0x00000000d40672ca */ /* 0x000fda00000e0000 */
[----:B--2---:R-:W-:-:S04]  /*e770*/  IMAD.U32 R153, RZ, RZ, UR6 ;  /* 0x00000006ff997e24 */ /* 0x004fc8000f8e00ff */
[----:B------:R2:W3:Y:S03]  /*e780*/  SYNCS.PHASECHK.TRANS64.TRYWAIT P3, [R153+URZ+0x32430], R200 ;  /* 0x032430c8990075a7 */ /* 0x0004e6000806017f */
[----:B---3--:R-:W-:Y:S05]  /*e790*/  @!P3 NANOSLEEP.SYNCS 0x989680 ;  /* 0x009896800000b95d */ /* 0x008fea0003900000 */
[----:B------:R-:W3:Y:S02]  /*e7a0*/  @!P3 SYNCS.PHASECHK.TRANS64 P3, [R153+URZ+0x32430], R200 ;  /* 0x032430c89900b5a7 */ /* 0x000ee4000806007f */
[----:B---3--:R-:W-:Y:S05]  /*e7b0*/  @!P3 BRA `(.L_x_191) ;  /* 0xfffffffc00e8b947 */ /* 0x008fea000383ffff */
[----:B------:R-:W-:Y:S05]  /*e7c0*/  BRA `(.L_x_190) ;  /* 0xffffff58006c7947 */ /* 0x000fea000383ffff */
.L_x_195:
[----:B------:R-:W-:-:S13]  /*e7d0*/  R2UR UR6, R212 ;  /* 0x00000000d40672ca */ /* 0x000fda00000e0000 */
[----:B--2---:R-:W-:-:S04]  /*e7e0*/  IMAD.U32 R201, RZ, RZ, UR6 ;  /* 0x00000006ffc97e24 */ /* 0x004fc8000f8e00ff */
[----:B------:R2:W3:Y:S03]  /*e7f0*/  SYNCS.PHASECHK.TRANS64.TRYWAIT P3, [R201+URZ+0x32450], R200 ;  /* 0x032450c8c90075a7 */ /* 0x0004e6000806017f */
[----:B---3--:R-:W-:Y:S05]  /*e800*/  @!P3 NANOSLEEP.SYNCS 0x989680 ;  /* 0x009896800000b95d */ /* 0x008fea0003900000 */
[----:B------:R-:W3:Y:S02]  /*e810*/  @!P3 SYNCS.PHASECHK.TRANS64 P3, [R201+URZ+0x32450], R200 ;  /* 0x032450c8c900b5a7 */ /* 0x000ee4000806007f */
[----:B---3--:R-:W-:Y:S05]  /*e820*/  @!P3 BRA `(.L_x_195) ;  /* 0xfffffffc00e8b947 */ /* 0x008fea000383ffff */
[----:B------:R-:W-:Y:S05]  /*e830*/  BRA `(.L_x_194) ;  /* 0xffffff5c003c7947 */ /* 0x000fea000383ffff */
.L_x_207:
[----:B------:R-:W-:Y:S02]  /*e840*/  IMAD.MOV.U32 R13, RZ, RZ, R6 ;  /* 0x000000ffff0d7224 */ /* 0x000fe400078e0006 */
[----:B------:R-:W-:Y:S02]  /*e850*/  IMAD.MOV.U32 R12, RZ, RZ, RZ ;  /* 0x000000ffff0c7224 */ /* 0x000fe400078e00ff */
[----:B------:R-:W-:Y:S02]  /*e860*/  IMAD.MOV.U32 R11, RZ, RZ, 0x1f ;  /* 0x0000001fff0b7424 */ /* 0x000fe400078e00ff */
[----:B------:R-:W-:-:S07]  /*e870*/  IMAD.MOV.U32 R15, RZ, RZ, -0x1 ;  /* 0xffffffffff0f7424 */ /* 0x000fce00078e00ff */
[----:B------:R-:W-:Y:S05]  /*e880*/  WARPSYNC.COLLECTIVE R15, `(.L_x_290) ;  /* 0x000000000f087348 */ /* 0x000fea0003c00000 */
[----:B------:R0:W1:Y:S02]  /*e890*/  SHFL.IDX P6, R14, R13, R12, R11 ;  /* 0x0000000c0d0e7389 */ /* 0x00006400000c000b */
[----:B01----:R-:W-:Y:S01]  /*e8a0*/  ENDCOLLECTIVE ;  /* 0x000000000000791b */ /* 0x003fe20003800000 */
.L_x_290:
[----:B------:R-:W-:Y:S05]  /*e8b0*/  BRA `(.L_x_291) ;  /* 0xffffffbc000c7947 */ /* 0x000fea000383ffff */
.L_x_209:
[----:B------:R-:W-:Y:S01]  /*e8c0*/  BSSY B0, `(.L_x_292) ;  /* 0x0000006000007945 */ /* 0x000fe20003800000 */
[----:B------:R-:W-:-:S07]  /*e8d0*/  IMAD.MOV.U32 R15, RZ, RZ, -0x1 ;  /* 0xffffffffff0f7424 */ /* 0x000fce00078e00ff */
[----:B0-----:R-:W-:Y:S05]  /*e8e0*/  WARPSYNC.COLLECTIVE R15, `(.L_x_293) ;  /* 0x000000000f0c7348 */ /* 0x001fea0003c00000 */
[----:B------:R-:W-:Y:S02]  /*e8f0*/  ELECT P6, UR62, PT ;  /* 0x00000000003e782f */ /* 0x000fe400038c0000 */
[----:B------:R-:W-:Y:S01]  /*e900*/  MOV R14, UR62 ;  /* 0x0000003e000e7c02 */ /* 0x000fe20008000f00 */
[----:B0-----:R-:W-:Y:S10]  /*e910*/  ENDCOLLECTIVE ;  /* 0x000000000000791b */ /* 0x001ff40003800000 */
.L_x_293:
[----:B------:R-:W-:Y:S05]  /*e920*/  BSYNC B0 ;  /* 0x0000000000007941 */ /* 0x000fea0003800000 */
.L_x_292:
[----:B------:R-:W-:Y:S05]  /*e930*/  BRA `(.L_x_294) ;  /* 0xffffffbc00107947 */ /* 0x000fea000383ffff */
.L_x_211:
[----:B0-----:R-:W-:-:S04]  /*e940*/  IMAD.U32 R3, RZ, RZ, UR38 ;  /* 0x00000026ff037e24 */ /* 0x001fc8000f8e00ff */
[----:B------:R0:W1:Y:S03]  /*e950*/  SYNCS.PHASECHK.TRANS64.TRYWAIT P0, [R3+URZ+0x32440], R0 ;  /* 0x03244000030075a7 */ /* 0x000066000800017f */
[----:B-1----:R-:W-:Y:S05]  /*e960*/  @!P0 NANOSLEEP.SYNCS 0x989680 ;  /* 0x009896800000895d */ /* 0x002fea0003900000 */
[----:B------:R-:W1:Y:S02]  /*e970*/  @!P0 SYNCS.PHASECHK.TRANS64 P0, [R3+URZ+0x32440], R0 ;  /* 0x03244000030085a7 */ /* 0x000e64000800007f */
[----:B-1----:R-:W-:Y:S05]  /*e980*/  @!P0 BRA `(.L_x_211) ;  /* 0xfffffffc00ec8947 */ /* 0x002fea000383ffff */
[----:B------:R-:W-:Y:S05]  /*e990*/  BRA `(.L_x_295) ;  /* 0xffffffbc00747947 */ /* 0x000fea000383ffff */
.L_x_214:
[----:B------:R-:W-:Y:S01]  /*e9a0*/  IMAD R6, R12, 0x80, R6 ;  /* 0x000000800c067824 */ /* 0x000fe200078e0206 */
[----:B------:R-:W-:Y:S01]  /*e9b0*/  MOV R12, RZ ;  /* 0x000000ff000c7202 */ /* 0x000fe20000000f00 */
[----:B------:R-:W-:Y:S02]  /*e9c0*/  IMAD.MOV.U32 R13, RZ, RZ, R3 ;  /* 0x000000ffff0d7224 */ /* 0x000fe400078e0003 */
[----:B------:R-:W-:Y:S01]  /*e9d0*/  IMAD.MOV.U32 R11, RZ, RZ, 0x181f ;  /* 0x0000181fff0b7424 */ /* 0x000fe200078e00ff */
[----:B------:R1:W-:Y:S01]  /*e9e0*/  STL [R1+0x4], R6 ;  /* 0x0000040601007387 */ /* 0x0003e20000100800 */
[----:B------:R-:W-:-:S07]  /*e9f0*/  IMAD.MOV.U32 R15, RZ, RZ, -0x1 ;  /* 0xffffffffff0f7424 */ /* 0x000fce00078e00ff */
[----:B01----:R-:W-:Y:S05]  /*ea00*/  WARPSYNC.COLLECTIVE R15, `(.L_x_296) ;  /* 0x000000000f087348 */ /* 0x003fea0003c00000 */
[----:B------:R2:W3:Y:S02]  /*ea10*/  SHFL.IDX P6, R14, R13, R12, R11 ;  /* 0x0000000c0d0e7389 */ /* 0x0004e400000c000b */
[----:B0123--:R-:W-:Y:S01]  /*ea20*/  ENDCOLLECTIVE ;  /* 0x000000000000791b */ /* 0x00ffe20003800000 */
.L_x_296:
[----:B------:R-:W-:Y:S02]  /*ea30*/  IMAD.MOV.U32 R13, RZ, RZ, R0 ;  /* 0x000000ffff0d7224 */ /* 0x000fe400078e0000 */
[----:B------:R-:W-:-:S07]  /*ea40*/  IMAD.MOV.U32 R4, RZ, RZ, R14 ;  /* 0x000000ffff047224 */ /* 0x000fce00078e000e */
[----:B------:R-:W-:Y:S05]  /*ea50*/  WARPSYNC.COLLECTIVE R15, `(.L_x_297) ;  /* 0x000000000f087348 */ /* 0x000fea0003c00000 */
[----:B------:R0:W1:Y:S02]  /*ea60*/  SHFL.IDX P6, R14, R13, R12, R11 ;  /* 0x0000000c0d0e7389 */ /* 0x00006400000c000b */
[----:B01----:R-:W-:Y:S01]  /*ea70*/  ENDCOLLECTIVE ;  /* 0x000000000000791b */ /* 0x003fe20003800000 */
.L_x_297:
[----:B------:R-:W-:Y:S01]  /*ea80*/  ULDC UR4, c[0x0][0x288] ;  /* 0x0000a20000047ab9 */ /* 0x000fe20000000800 */
[----:B------:R-:W-:Y:S01]  /*ea90*/  ULDC.64 UR6, c[0x0][0x208] ;  /* 0x0000820000067ab9 */ /* 0x000fe20000000a00 */
[----:B------:R-:W-:Y:S02]  /*eaa0*/  IMAD R2, R7, UR4, RZ ;  /* 0x0000000407027c24 */ /* 0x000fe4000f8e02ff */
[----:B------:R-:W-:-:S05]  /*eab0*/  IMAD.MOV.U32 R7, RZ, RZ, R6 ;  /* 0x000000ffff077224 */ /* 0x000fca00078e0006 */
[----:B------:R-:W-:Y:S01]  /*eac0*/  ISETP.GE.AND P1, PT, R7, R2, PT ;  /* 0x000000020700720c */ /* 0x000fe20003f26270 */
[----:B------:R-:W-:Y:S02]  /*ead0*/  IMAD.MOV.U32 R13, RZ, RZ, R3 ;  /* 0x000000ffff0d7224 */ /* 0x000fe400078e0003 */
[----:B------:R-:W-:Y:S02]  /*eae0*/  IMAD.MOV.U32 R12, RZ, RZ, 0x1 ;  /* 0x00000001ff0c7424 */ /* 0x000fe400078e00ff */
[----:B------:R-:W-:-:S08]  /*eaf0*/  IMAD.MOV.U32 R5, RZ, RZ, R14 ;  /* 0x000000ffff057224 */ /* 0x000fd000078e000e */
[----:B------:R-:W-:Y:S02]  /*eb00*/  @!P1 LEA R5, P3, R8, R5, 0x1 ;  /* 0x0000000508059211 */ /* 0x000fe400078608ff */
[----:B------:R-:W-:-:S03]  /*eb10*/  @!P1 LEA R8, R10, UR38, 0x1 ;  /* 0x000000260a089c11 */ /* 0x000fc6000f8e08ff */
[----:B------:R-:W-:-:S05]  /*eb20*/  @!P1 IMAD.X R4, RZ, RZ, R4, P3 ;  /* 0x000000ffff049224 */ /* 0x000fca00018e0604 */
[----:B------:R-:W-:-:S04]  /*eb30*/  @!P1 LOP3.LUT R5, R5, R4, RZ, 0x3c, !PT ;  /* 0x0000000405059212 */ /* 0x000fc800078e3cff */
[----:B------:R-:W-:-:S04]  /*eb40*/  @!P1 LOP3.LUT R4, R5, R4, RZ, 0x3c, !PT ;  /* 0x0000000405049212 */ /* 0x000fc800078e3cff */
[----:B------:R-:W-:-:S05]  /*eb50*/  @!P1 LOP3.LUT R5, R5, R4, RZ, 0x3c, !PT ;  /* 0x0000000405059212 */ /* 0x000fca00078e3cff */
[----:B------:R-:W-:Y:S01]  /*eb60*/  @!PT LDS RZ, [RZ] ;  /* 0x00000000fffff984 */ /* 0x000fe20000000800 */
[----:B------:R-:W-:Y:S01]  /*eb70*/  @!PT LDS RZ, [RZ] ;  /* 0x00000000fffff984 */ /* 0x000fe20000000800 */
[----:B------:R-:W-:Y:S01]  /*eb80*/  @!PT LDS RZ, [RZ] ;  /* 0x00000000fffff984 */ /* 0x000fe20000000800 */
[----:B------:R0:W-:Y:S02]  /*eb90*/  @!P1 LDGSTS.E.BYPASS.LTC128B.128 [R8+0x18400], desc[UR6][R4.64], !P0 ;  /* 0x1840000004089fae */ /* 0x0001e4000c101d46 */
[----:B0-----:R-:W-:Y:S05]  /*eba0*/  WARPSYNC.COLLECTIVE R15, `(.L_x_298) ;  /* 0x000000000f087348 */ /* 0x001fea0003c00000 */
[----:B------:R1:W2:Y:S02]  /*ebb0*/  SHFL.IDX P6, R14, R13, R12, R11 ;  /* 0x0000000c0d0e7389 */ /* 0x0002a400000c000b */
[----:B012---:R-:W-:Y:S01]  /*ebc0*/  ENDCOLLECTIVE ;  /* 0x000000000000791b */ /* 0x007fe20003800000 */
.L_x_298:
[----:B------:R-:W-:-:S05]  /*ebd0*/  IMAD.SHL.U32 R8, R9, 0x8, RZ ;  /* 0x0000000809087824 */ /* 0x000fca00078e00ff */
[----:B------:R-:W-:Y:S02]  /*ebe0*/  LOP3.LUT R8, R8, 0x38, RZ, 0xc0, !PT ;  /* 0x0000003808087812 */ /* 0x000fe400078ec0ff */
[----:B------:R-:W-:Y:S01]  /*ebf0*/  MOV R13, R0 ;  /* 0x00000000000d7202 */ /* 0x000fe20000000f00 */
[----:B------:R-:W-:-:S07]  /*ec00*/  IMAD.MOV.U32 R6, RZ, RZ, R14 ;  /* 0x000000ffff067224 */ /* 0x000fce00078e000e */
[----:B------:R-:W-:Y:S05]  /*ec10*/  WARPSYNC.COLLECTIVE R15, `(.L_x_299) ;  /* 0x000000000f087348 */ /* 0x000fea0003c00000 */
[----:B------:R0:W1:Y:S02]  /*ec20*/  SHFL.IDX P6, R14, R13, R12, R11 ;  /* 0x0000000c0d0e7389 */ /* 0x00006400000c000b */
[----:B01----:R-:W-:Y:S01]  /*ec30*/  ENDCOLLECTIVE ;  /* 0x000000000000791b */ /* 0x003fe20003800000 */
.L_x_299:
[----:B------:R-:W-:Y:S01]  /*ec40*/  ULDC.64 UR4, c[0x0][0x208] ;  /* 0x0000820000047ab9 */ /* 0x000fe20000000a00 */
[----:B------:R-:W-:Y:S02]  /*ec50*/  IMAD.MOV.U32 R15, RZ, RZ, R7 ;  /* 0x000000ffff0f7224 */ /* 0x000fe400078e0007 */
[----:B------:R-:W-:Y:S02]  /*ec60*/  IMAD.MOV.U32 R13, RZ, RZ, R3 ;  /* 0x000000ffff0d7224 */ /* 0x000fe400078e0003 */
[----:B------:R-:W-:Y:S02]  /*ec70*/  VIADD R4, R15, 0x10 ;  /* 0x000000100f047836 */ /* 0x000fe40000000000 */
[----:B------:R-:W-:-:S03]  /*ec80*/  IMAD.MOV.U32 R12, RZ, RZ, 0x2 ;  /* 0x00000002ff0c7424 */ /* 0x000fc600078e00ff */
[----:B------:R-:W-:Y:S01]  /*ec90*/  ISETP.GE.AND P2, PT, R4, R2, PT ;  /* 0x000000020400720c */ /* 0x000fe20003f46270 */
[----:B------:R-:W-:Y:S01]  /*eca0*/  IMAD.MOV.U32 R7, RZ, RZ, R14 ;  /* 0x000000ffff077224 */ /* 0x000fe200078e000e */
[----:B------:R0:W-:Y:S11]  /*ecb0*/  STL [R1+0xc], R4 ;  /* 0x00000c0401007387 */ /* 0x0001f60000100800 */
[----:B0-----:R-:W-:-:S02]  /*ecc0*/  @!P2 LEA R4, P1, R8, R7, 0x1 ;  /* 0x000000070804a211 */ /* 0x001fc400078208ff */
[----:B------:R-:W-:-:S03]  /*ecd0*/  @!P2 LEA R9, R10, UR38, 0x1 ;  /* 0x000000260a09ac11 */ /* 0x000fc6000f8e08ff */
[----:B------:R-:W-:-:S05]  /*ece0*/  @!P2 IMAD.X R5, RZ, RZ, R6, P1 ;  /* 0x000000ffff05a224 */ /* 0x000fca00008e0606 */
[----:B------:R-:W-:Y:S01]  /*ecf0*/  @!PT LDS RZ, [RZ] ;  /* 0x00000000fffff984 */ /* 0x000fe20000000800 */
[----:B------:R-:W-:Y:S01]  /*ed00*/  @!PT LDS RZ, [RZ] ;  /* 0x00000000fffff984 */ /* 0x000fe20000000800 */
[----:B------:R-:W-:Y:S01]  /*ed10*/  @!PT LDS RZ, [RZ] ;  /* 0x00000000fffff984 */ /* 0x000fe20000000800 */
[----:B------:R0:W-:Y:S02]  /*ed20*/  @!P2 LDGSTS.E.BYPASS.LTC128B.128 [R9+0x18c00], desc[UR4][R4.64], !P0 ;  /* 0x18c000000409afae */ /* 0x0001e4000c101d44 */
[----:B0-----:R-:W-:Y:S02]  /*ed30*/  IMAD.MOV.U32 R9, RZ, RZ, R15 ;  /* 0x000000ffff097224 */ /* 0x001fe400078e000f */
[----:B------:R-:W-:Y:S02]  /*ed40*/  IMAD.MOV.U32 R15, RZ, RZ, -0x1 ;  /* 0xffffffffff0f7424 */ /* 0x000fe400078e00ff */
[----:B------:R-:W-:-:S07]  /*ed50*/  VIADD R5, R9, 0x20 ;  /* 0x0000002009057836 */ /* 0x000fce0000000000 */
[----:B------:R-:W-:Y:S05]  /*ed60*/  WARPSYNC.COLLECTIVE R15, `(.L_x_300) ;  /* 0x000000000f087348 */ /* 0x000fea0003c00000 */
[----:B------:R0:W1:Y:S02]  /*ed70*/  SHFL.IDX P6, R14, R13, R12, R11 ;  /* 0x0000000c0d0e7389 */ /* 0x00006400000c000b */
[----:B01----:R-:W-:Y:S01]  /*ed80*/  ENDCOLLECTIVE ;  /* 0x000000000000791b */ /* 0x003fe20003800000 */
.L_x_300:
[----:B------:R-:W-:Y:S01]  /*ed90*/  ISETP.GE.AND P1, PT, R5, R2, PT ;  /* 0x000000020500720c */ /* 0x000fe20003f26270 */
[----:B------:R0:W-:Y:S01]  /*eda0*/  STL [R1+0x10], R5 ;  /* 0x0000100501007387 */ /* 0x0001e20000100800 */
[----:B------:R-:W-:-:S11]  /*edb0*/  MOV R13, R0 ;  /* 0x00000000000d7202 */ /* 0x000fd60000000f00 */
[----:B------:R-:W-:Y:S01]  /*edc0*/  @!P1 LEA R7, R10, UR38, 0x1 ;  /* 0x000000260a079c11 */ /* 0x000fe2000f8e08ff */
[----:B0-----:R-:W-:-:S07]  /*edd0*/  IMAD.MOV.U32 R4, RZ, RZ, R14 ;  /* 0x000000ffff047224 */ /* 0x001fce00078e000e */
[----:B------:R-:W-:Y:S05]  /*ede0*/  WARPSYNC.COLLECTIVE R15, `(.L_x_301) ;  /* 0x000000000f087348 */ /* 0x000fea0003c00000 */
[----:B------:R0:W1:Y:S02]  /*edf0*/  SHFL.IDX P6, R14, R13, R12, R11 ;  /* 0x0000000c0d0e7389 */ /* 0x00006400000c000b */
[----:B01----:R-:W-:Y:S01]  /*ee00*/  ENDCOLLECTIVE ;  /* 0x000000000000791b */ /* 0x003fe20003800000 */
.L_x_301:
[----:B------:R-:W-:Y:S01]  /*ee10*/  ULDC.64 UR4, c[0x0][0x208] ;  /* 0x0000820000047ab9 */ /* 0x000fe20000000a00 */
[----:B------:R-:W-:Y:S02]  /*ee20*/  IMAD.MOV.U32 R13, RZ, RZ, R3 ;  /* 0x000000ffff0d7224 */ /* 0x000fe400078e0003 */
[----:B------:R-:W-:Y:S01]  /*ee30*/  IMAD.MOV.U32 R12, RZ, RZ, 0x3 ;  /* 0x00000003ff0c7424 */ /* 0x000fe200078e00ff */
[----:B------:R-:W-:-:S05]  /*ee40*/  @!P1 LEA R6, P2, R8, R14, 0x1 ;  /* 0x0000000e08069211 */ /* 0x000fca00078408ff */
[----:B------:R-:W-:Y:S02]  /*ee50*/  @!P1 IMAD.X R5, RZ, RZ, R4, P2 ;  /* 0x000000ffff059224 */ /* 0x000fe400010e0604 */
[----:B------:R-:W-:Y:S02]  /*ee60*/  @!P1 IMAD.MOV.U32 R4, RZ, RZ, R6 ;  /* 0x000000ffff049224 */ /* 0x000fe400078e0006 */
[----:B------:R-:W-:-:S03]  /*ee70*/  VIADD R6, R9, 0x30 ;  /* 0x0000003009067836 */ /* 0x000fc60000000000 */
[----:B------:R-:W-:Y:S01]  /*ee80*/  @!PT LDS RZ, [RZ] ;  /* 0x00000000fffff984 */ /* 0x000fe20000000800 */
[----:B------:R-:W-:Y:S01]  /*ee90*/  @!PT LDS RZ, [RZ] ;  /* 0x00000000fffff984 */ /* 0x000fe20000000800 */
[----:B------:R-:W-:Y:S01]  /*eea0*/  @!PT LDS RZ, [RZ] ;  /* 0x00000000fffff984 */ /* 0x000fe20000000800 */
[----:B------:R0:W-:Y:S02]  /*eeb0*/  @!P1 LDGSTS.E.BYPASS.LTC128B.128 [R7+0x19400], desc[UR4][R4.64], !P0 ;  /* 0x1940000004079fae */ /* 0x0001e4000c101d44 */
[----:B------:R-:W-:-:S13]  /*eec0*/  ISETP.GE.AND P1, PT, R6, R2, PT ;  /* 0x000000020600720c */ /* 0x000fda0003f26270 */
[----:B0-----:R-:W-:Y:S05]  /*eed0*/  WARPSYNC.COLLECTIVE R15, `(.L_x_302) ;  /* 0x000000000f087348 */ /* 0x001fea0003c00000 */
[----:B------:R1:W2:Y:S02]  /*eee0*/  SHFL.IDX P6, R14, R13, R12, R11 ;  /* 0x0000000c0d0e7389 */ /* 0x0002a400000c000b */
[----:B012---:R-:W-:Y:S01]  /*eef0*/  ENDCOLLECTIVE ;  /* 0x000000000000791b */ /* 0x007fe20003800000 */
.L_x_302:
[----:B------:R0:W-:Y:S01]  /*ef00*/  STL [R1+0x14], R6 ;  /* 0x0000140601007387 */ /* 0x0001e20000100800 */
[----:B------:R-:W-:-:S05]  /*ef10*/  VIADD R7, R9, 0x40 ;  /* 0x0000004009077836 */ /* 0x000fca0000000000 */
[----:B------:R1:W-:Y:S01]  /*ef20*/  STL [R1+0x18], R7 ;  /* 0x0000180701007387 */ /* 0x0003e20000100800 */
[----:B------:R-:W-:Y:S01]  /*ef30*/  IMAD.MOV.U32 R13, RZ, RZ, R0 ;  /* 0x000000ffff0d7224 */ /* 0x000fe200078e0000 */
[----:B0-----:R-:W-:Y:S01]  /*ef40*/  @!P1 LEA R6, R10, UR38, 0x1 ;  /* 0x000000260a069c11 */ /* 0x001fe2000f8e08ff */
[----:B------:R-:W-:-:S07]  /*ef50*/  IMAD.MOV.U32 R4, RZ, RZ, R14 ;  /* 0x000000ffff047224 */ /* 0x000fce00078e000e */
[----:B-1----:R-:W-:Y:S05]  /*ef60*/  WARPSYNC.COLLECTIVE R15, `(.L_x_303) ;  /* 0x000000000f087348 */ /* 0x002fea0003c00000 */
[----:B------:R0:W2:Y:S02]  /*ef70*/  SHFL.IDX P6, R14, R13, R12, R11 ;  /* 0x0000000c0d0e7389 */ /* 0x0000a400000c000b */
[----:B012---:R-:W-:Y:S01]  /*ef80*/  ENDCOLLECTIVE ;  /* 0x000000000000791b */ /* 0x007fe20003800000 */
.L_x_303:
[----:B------:R-:W-:Y:S01]  /*ef90*/  ULDC.64 UR4, c[0x0][0x208] ;  /* 0x0000820000047ab9 */ /* 0x000fe20000000a00 */
[----:B------:R-:W-:Y:S01]  /*efa0*/  IMAD.MOV.U32 R13, RZ, RZ, R3 ;  /* 0x000000ffff0d7224 */ /* 0x000fe200078e0003 */
[----:B------:R-:W-:Y:S02]  /*efb0*/  MOV R12, 0x4 ;  /* 0x00000004000c7802 */ /* 0x000fe40000000f00 */
[----:B------:R-:W-:-:S05]  /*efc0*/  @!P1 LEA R5, P2, R8, R14, 0x1 ;  /* 0x0000000e08059211 */ /* 0x000fca00078408ff */
[----:B------:R-:W-:-:S05]  /*efd0*/  @!P1 IMAD.X R4, RZ, RZ, R4, P2 ;  /* 0x000000ffff049224 */ /* 0x000fca00010e0604 */
[----:B------:R-:W-:-:S04]  /*efe0*/  @!P1 LOP3.LUT R5, R5, R4, RZ, 0x3c, !PT ;  /* 0x0000000405059212 */ /* 0x000fc800078e3cff */
[----:B------:R-:W-:-:S04]  /*eff0*/  @!P1 LOP3.LUT R4, R5, R4, RZ, 0x3c, !PT ;  /* 0x0000000405049212 */ /* 0x000fc800078e3cff */
[----:B------:R-:W-:-:S05]  /*f000*/  @!P1 LOP3.LUT R5, R5, R4, RZ, 0x3c, !PT ;  /* 0x0000000405059212 */ /* 0x000fca00078e3cff */
[----:B------:R-:W-:Y:S01]  /*f010*/  @!PT LDS RZ, [RZ] ;  /* 0x00000000fffff984 */ /* 0x000fe20000000800 */
[----:B------:R-:W-:Y:S01]  /*f020*/  @!PT LDS RZ, [RZ] ;  /* 0x00000000fffff984 */ /* 0x000fe20000000800 */
[----:B------:R-:W-:Y:S01]  /*f030*/  @!PT LDS RZ, [RZ] ;  /* 0x00000000fffff984 */ /* 0x000fe20000000800 */
[----:B------:R0:W-:Y:S01]  /*f040*/  @!P1 LDGSTS.E.BYPASS.LTC128B.128 [R6+0x19c00], desc[UR4][R4.64], !P0 ;  /* 0x19c0000004069fae */ /* 0x0001e2000c101d44 */
[----:B------:R-:W-:Y:S02]  /*f050*/  ISETP.GE.AND P1, PT, R7, R2, PT ;  /* 0x000000020700720c */ /* 0x000fe40003f26270 */
[----:B------:R-:W-:-:S11]  /*f060*/  IADD3 R7, R9, 0x50, RZ ;  /* 0x0000005009077810 */ /* 0x000fd60007ffe0ff */
[----:B0-----:R-:W-:Y:S05]  /*f070*/  WARPSYNC.COLLECTIVE R15, `(.L_x_304) ;  /* 0x000000000f087348 */ /* 0x001fea0003c00000 */
[----:B------:R1:W2:Y:S02]  /*f080*/  SHFL.IDX P6, R14, R13, R12, R11 ;  /* 0x0000000c0d0e7389 */ /* 0x0002a400000c000b */
[----:B012---:R-:W-:Y:S01]  /*f090*/  ENDCOLLECTIVE ;  /* 0x000000000000791b */ /* 0x007fe20003800000 */
.L_x_304:
[----:B------:R0:W-:Y:S01]  /*f0a0*/  STL [R1+0x1c], R7 ;  /* 0x00001c0701007387 */ /* 0x0001e20000100800 */
[----:B------:R-:W-:Y:S01]  /*f0b0*/  @!P1 LEA R6, R10, UR38, 0x1 ;  /* 0x000000260a069c11 */ /* 0x000fe2000f8e08ff */
[----:B------:R-:W-:Y:S02]  /*f0c0*/  IMAD.MOV.U32 R13, RZ, RZ, R0 ;  /* 0x000000ffff0d7224 */ /* 0x000fe400078e0000 */
[----:B------:R-:W-:-:S07]  /*f0d0*/  IMAD.MOV.U32 R4, RZ, RZ, R14 ;  /* 0x000000ffff047224 */ /* 0x000fce00078e000e */
[----:B0-----:R-:W-:Y:S05]  /*f0e0*/  WARPSYNC.COLLECTIVE R15, `(.L_x_305) ;  /* 0x000000000f087348 */ /* 0x001fea0003c00000 */
[----:B------:R1:W2:Y:S02]  /*f0f0*/  SHFL.IDX P6, R14, R13, R12, R11 ;  /* 0x0000000c0d0e7389 */ /* 0x0002a400000c000b */
[----:B012---:R-:W-:Y:S01]  /*f100*/  ENDCOLLECTIVE ;  /* 0x000000000000791b */ /* 0x007fe20003800000 */
.L_x_305:
[----:B------:R-:W-:Y:S01]  /*f110*/  ULDC.64 UR4, c[0x0][0x208] ;  /* 0x0000820000047ab9 */ /* 0x000fe20000000a00 */
[----:B------:R-:W-:Y:S02]  /*f120*/  IMAD.MOV.U32 R13, RZ, RZ, R3 ;  /* 0x000000ffff0d7224 */ /* 0x000fe400078e0003 */
[----:B------:R-:W-:Y:S02]  /*f130*/  IMAD.MOV.U32 R12, RZ, RZ, 0x5 ;  /* 0x00000005ff0c7424 */ /* 0x000fe400078e00ff */
[----:B------:R-:W-:-:S05]  /*f140*/  IMAD.MOV.U32 R5, RZ, RZ, R14 ;  /* 0x000000ffff057224 */ /* 0x000fca00078e000e */
        /* <DEDUP_REMOVED lines=9> */
[----:B------:R-:W-:Y:S01]  /*f1e0*/  ISETP.GE.AND P1, PT, R7, R2, PT ;  /* 0x000000020700720c */ /* 0x000fe20003f26270 */
[----:B------:R-:W-:-:S12]  /*f1f0*/  VIADD R7, R9, 0x60 ;  /* 0x0000006009077836 */ /* 0x000fd80000000000 */
[----:B0-----:R-:W-:Y:S05]  /*f200*/  WARPSYNC.COLLECTIVE R15, `(.L_x_306) ;  /* 0x000000000f087348 */ /* 0x001fea0003c00000 */
[----:B------:R1:W2:Y:S02]  /*f210*/  SHFL.IDX P6, R14, R13, R12, R11 ;  /* 0x0000000c0d0e7389 */ /* 0x0002a400000c000b */
[----:B012---:R-:W-:Y:S01]  /*f220*/  ENDCOLLECTIVE ;  /* 0x000000000000791b */ /* 0x007fe20003800000 */
.L_x_306:
[----:B------:R0:W-:Y:S01]  /*f230*/  STL [R1+0x20], R7 ;  /* 0x0000200701007387 */ /* 0x0001e20000100800 */
[----:B------:R-:W-:Y:S01]  /*f240*/  @!P1 LEA R6, R10, UR38, 0x1 ;  /* 0x000000260a069c11 */ /* 0x000fe2000f8e08ff */
[----:B------:R-:W-:Y:S02]  /*f250*/  IMAD.MOV.U32 R13, RZ, RZ, R0 ;  /* 0x000000ffff0d7224 */ /* 0x000fe400078e0000 */
[----:B------:R-:W-:-:S07]  /*f260*/  IMAD.MOV.U32 R4, RZ, RZ, R14 ;  /* 0x000000ffff047224 */ /* 0x000fce00078e000e */
[----:B0-----:R-:W-:Y:S05]  /*f270*/  WARPSYNC.COLLECTIVE R15, `(.L_x_307) ;  /* 0x000000000f087348 */ /* 0x001fea0003c00000 */
[----:B------:R1:W2:Y:S02]  /*f280*/  SHFL.IDX P6, R14, R13, R12, R11 ;  /* 0x0000000c0d0e7389 */ /* 0x0002a400000c000b */
[----:B012---:R-:W-:Y:S01]  /*f290*/  ENDCOLLECTIVE ;  /* 0x000000000000791b */ /* 0x007fe20003800000 */
.L_x_307:
        /* <DEDUP_REMOVED lines=13> */
[----:B------:R-:W-:-:S13]  /*f370*/  ISETP.GE.AND P1, PT, R7, R2, PT ;  /* 0x000000020700720c */ /* 0x000fda0003f26270 */
[----:B0-----:R-:W-:Y:S05]  /*f380*/  WARPSYNC.COLLECTIVE R15, `(.L_x_308) ;  /* 0x000000000f087348 */ /* 0x001fea0003c00000 */
[----:B------:R1:W2:Y:S02]  /*f390*/  SHFL.IDX P6, R14, R13, R12, R11 ;  /* 0x0000000c0d0e7389 */ /* 0x0002a400000c000b */
[----:B012---:R-:W-:Y:S01]  /*f3a0*/  ENDCOLLECTIVE ;  /* 0x000000000000791b */ /* 0x007fe20003800000 */
.L_x_308:
[----:B------:R-:W-:Y:S01]  /*f3b0*/  @!P1 LEA R6, R10, UR38, 0x1 ;  /* 0x000000260a069c11 */ /* 0x000fe2000f8e08ff */
[----:B------:R-:W-:Y:S02]  /*f3c0*/  IMAD.MOV.U32 R13, RZ, RZ, R0 ;  /* 0x000000ffff0d7224 */ /* 0x000fe400078e0000 */
[----:B------:R-:W-:-:S07]  /*f3d0*/  IMAD.MOV.U32 R4, RZ, RZ, R14 ;  /* 0x000000ffff047224 */ /* 0x000fce00078e000e */
[----:B------:R-:W-:Y:S05]  /*f3e0*/  WARPSYNC.COLLECTIVE R15, `(.L_x_309) ;  /* 0x000000000f087348 */ /* 0x000fea0003c00000 */
[----:B------:R0:W1:Y:S02]  /*f3f0*/  SHFL.IDX P6, R14, R13, R12, R11 ;  /* 0x0000000c0d0e7389 */ /* 0x00006400000c000b */
[----:B01----:R-:W-:Y:S01]  /*f400*/  ENDCOLLECTIVE ;  /* 0x000000000000791b */ /* 0x003fe20003800000 */
.L_x_309:
        /* <DEDUP_REMOVED lines=16> */
.L_x_310:
[----:B------:R-:W-:Y:S01]  /*f510*/  IMAD.MOV.U32 R13, RZ, RZ, R0 ;  /* 0x000000ffff0d7224 */ /* 0x000fe200078e0000 */
[----:B------:R-:W-:-:S07]  /*f520*/  MOV R3, R14 ;  /* 0x0000000e00037202 */ /* 0x000fce0000000f00 */
[----:B------:R-:W-:Y:S05]  /*f530*/  WARPSYNC.COLLECTIVE R15, `(.L_x_311) ;  /* 0x000000000f087348 */ /* 0x000fea0003c00000 */
[----:B------:R0:W1:Y:S02]  /*f540*/  SHFL.IDX P6, R14, R13, R12, R11 ;  /* 0x0000000c0d0e7389 */ /* 0x00006400000c000b */
[----:B01----:R-:W-:Y:S01]  /*f550*/  ENDCOLLECTIVE ;  /* 0x000000000000791b */ /* 0x003fe20003800000 */
.L_x_311:
[----:B------:R-:W-:Y:S01]  /*f560*/  IMAD.MOV.U32 R0, RZ, RZ, R14 ;  /* 0x000000ffff007224 */ /* 0x000fe200078e000e */
[----:B------:R-:W-:Y:S06]  /*f570*/  BRA `(.L_x_312) ;  /* 0xffffffbc00847947 */ /* 0x000fec000383ffff */
.L_x_216:
[----:B------:R-:W-:Y:S01]  /*f580*/  BSSY B0, `(.L_x_313) ;  /* 0x0000008000007945 */ /* 0x000fe20003800000 */
[----:B------:R-:W-:Y:S02]  /*f590*/  IMAD.MOV.U32 R13, RZ, RZ, R4 ;  /* 0x000000ffff0d7224 */ /* 0x000fe400078e0004 */
[----:B------:R-:W-:Y:S02]  /*f5a0*/  IMAD.MOV.U32 R12, RZ, RZ, RZ ;  /* 0x000000ffff0c7224 */ /* 0x000fe400078e00ff */
[----:B------:R-:W-:Y:S02]  /*f5b0*/  IMAD.MOV.U32 R11, RZ, RZ, 0x181f ;  /* 0x0000181fff0b7424 */ /* 0x000fe400078e00ff */
[----:B------:R-:W-:-:S07]  /*f5c0*/  IMAD.MOV.U32 R15, RZ, RZ, -0x1 ;  /* 0xffffffffff0f7424 */ /* 0x000fce00078e00ff */
[----:B0-----:R-:W-:Y:S05]  /*f5d0*/  WARPSYNC.COLLECTIVE R15, `(.L_x_314) ;  /* 0x000000000f087348 */ /* 0x001fea0003c00000 */
[----:B------:R1:W2:Y:S02]  /*f5e0*/  SHFL.IDX P6, R14, R13, R12, R11 ;  /* 0x0000000c0d0e7389 */ /* 0x0002a400000c000b */
[----:B012---:R-:W-:Y:S01]  /*f5f0*/  ENDCOLLECTIVE ;  /* 0x000000000000791b */ /* 0x007fe20003800000 */
.L_x_314:
[----:B------:R-:W-:Y:S05]  /*f600*/  BSYNC B0 ;  /* 0x0000000000007941 */ /* 0x000fea0003800000 */
.L_x_313:
[----:B------:R-:W-:Y:S01]  /*f610*/  IMAD.MOV.U32 R13, RZ, RZ, R5 ;  /* 0x000000ffff0d7224 */ /* 0x000fe200078e0005 */
[----:B------:R-:W-:Y:S01]  /*f620*/  MOV R15, 0xffffffff ;  /* 0xffffffff000f7802 */ /* 0x000fe20000000f00 */
[----:B------:R-:W-:Y:S01]  /*f630*/  IMAD.MOV.U32 R12, RZ, RZ, RZ ;  /* 0x000000ffff0c7224 */ /* 0x000fe200078e00ff */
[----:B------:R0:W5:Y:S01]  /*f640*/  LDL.LU R9, [R1+0x1c] ;  /* 0x00001c0001097983 */ /* 0x0001620000300800 */
[----:B------:R-:W-:Y:S02]  /*f650*/  IMAD.MOV.U32 R11, RZ, RZ, 0x181f ;  /* 0x0000181fff0b7424 */ /* 0x000fe400078e00ff */
[----:B------:R-:W-:Y:S01]  /*f660*/  IMAD.MOV.U32 R2, RZ, RZ, R14 ;  /* 0x000000ffff027224 */ /* 0x000fe200078e000e */
[----:B------:R0:W5:Y:S04]  /*f670*/  LDL.LU R7, [R1+0x20] ;  /* 0x0000200001077983 */ /* 0x0001680000300800 */
[----:B------:R0:W5:Y:S02]  /*f680*/  LDL R10, [R1] ;  /* 0x00000000010a7983 */ /* 0x0001640000100800 */
[----:B0----5:R-:W-:Y:S05]  /*f690*/  WARPSYNC.COLLECTIVE R15, `(.L_x_315) ;  /* 0x000000000f087348 */ /* 0x021fea0003c00000 */
[----:B------:R1:W2:Y:S02]  /*f6a0*/  SHFL.IDX P6, R14, R13, R12, R11 ;  /* 0x0000000c0d0e7389 */ /* 0x0002a400000c000b */
[----:B012--5:R-:W-:Y:S01]  /*f6b0*/  ENDCOLLECTIVE ;  /* 0x000000000000791b */ /* 0x027fe20003800000 */
.L_x_315:
[----:B------:R-:W-:Y:S01]  /*f6c0*/  ULDC UR4, c[0x0][0x288] ;  /* 0x0000a20000047ab9 */ /* 0x000fe20000000800 */
[----:B------:R-:W2:Y:S04]  /*f6d0*/  LDL.LU R13, [R1+0xc] ;  /* 0x00000c00010d7983 */ /* 0x000ea80000300800 */
[----:B------:R-:W3:Y:S04]  /*f6e0*/  LDL.LU R12, [R1+0x10] ;  /* 0x00001000010c7983 */ /* 0x000ee80000300800 */
[----:B------:R-:W4:Y:S04]  /*f6f0*/  LDL.LU R11, [R1+0x14] ;  /* 0x00001400010b7983 */ /* 0x000f280000300800 */
[----:B------:R-:W5:Y:S01]  /*f700*/  LDL.LU R15, [R1+0x18] ;  /* 0x00001800010f7983 */ /* 0x000f620000300800 */
[----:B------:R-:W-:-:S03]  /*f710*/  IMAD.MOV.U32 R3, RZ, RZ, R14 ;  /* 0x000000ffff037224 */ /* 0x000fc600078e000e */
[----:B------:R-:W5:Y:S01]  /*f720*/  LDL.LU R14, [R1+0x4] ;  /* 0x00000400010e7983 */ /* 0x000f620000300800 */
[----:B------:R-:W-:Y:S01]  /*f730*/  IMAD R0, R6, UR4, RZ ;  /* 0x0000000406007c24 */ /* 0x000fe2000f8e02ff */
[----:B------:R-:W-:Y:S01]  /*f740*/  LOP3.LUT R17, R17, 0xffffffbf, RZ, 0xc0, !PT ;  /* 0xffffffbf11117812 */ /* 0x000fe200078ec0ff */
[----:B------:R-:W-:-:S03]  /*f750*/  ULDC.64 UR6, c[0x0][0x208] ;  /* 0x0000820000067ab9 */ /* 0x000fc60000000a00 */
[-C--:B--2---:R-:W-:Y:S01]  /*f760*/  ISETP.GE.AND P6, PT, R13, R0.reuse, PT ;  /* 0x000000000d00720c */ /* 0x084fe20003fc6270 */
[----:B------:R-:W-:Y:S01]  /*f770*/  IMAD.MOV.U32 R13, RZ, RZ, R4 ;  /* 0x000000ffff0d7224 */ /* 0x000fe200078e0004 */
[----:B---3--:R-:W-:Y:S01]  /*f780*/  ISETP.GE.AND P5, PT, R12, R0, PT ;  /* 0x000000000c00720c */ /* 0x008fe20003fa6270 */
[----:B------:R-:W-:-:S10]  /*f790*/  IMAD.MOV.U32 R12, RZ, RZ, 0x1 ;  /* 0x00000001ff0c7424 */ /* 0x000fd400078e00ff */
[----:B------:R-:W-:Y:S02]  /*f7a0*/  @P6 LOP3.LUT R17, R17, 0x40, RZ, 0xfc, !PT ;  /* 0x0000004011116812 */ /* 0x000fe400078efcff */
[-C--:B----4-:R-:W-:Y:S01]  /*f7b0*/  ISETP.GE.AND P6, PT, R11, R0.reuse, PT ;  /* 0x000000000b00720c */ /* 0x090fe20003fc6270 */
[----:B------:R-:W-:Y:S01]  /*f7c0*/  IMAD.MOV.U32 R11, RZ, RZ, 0x181f ;  /* 0x0000181fff0b7424 */ /* 0x000fe200078e00ff */
[----:B------:R-:W-:Y:S02]  /*f7d0*/  LOP3.LUT R17, R17, 0xffffffdf, RZ, 0xc0, !PT ;  /* 0xffffffdf11117812 */ /* 0x000fe400078ec0ff */
[-C--:B-----5:R-:W-:Y:S02]  /*f7e0*/  ISETP.GE.AND P4, PT, R14, R0.reuse, PT ;  /* 0x000000000e00720c */ /* 0x0a0fe40003f86270 */
[----:B------:R-:W-:Y:S02]  /*f7f0*/  @P5 LOP3.LUT R17, R17, 0x20, RZ, 0xfc, !PT ;  /* 0x0000002011115812 */ /* 0x000fe400078efcff */
[----:B------:R-:W-:Y:S01]  /*f800*/  ISETP.GE.AND P5, PT, R15, R0, PT ;  /* 0x000000000f00720c */ /* 0x000fe20003fa6270 */
[----:B------:R-:W-:Y:S01]  /*f810*/  IMAD.MOV.U32 R15, RZ, RZ, -0x1 ;  /* 0xffffffffff0f7424 */ /* 0x000fe200078e00ff */
[----:B------:R-:W-:-:S04]  /*f820*/  LOP3.LUT R17, R17, 0xffffffef, RZ, 0xc0, !PT ;  /* 0xffffffef11117812 */ /* 0x000fc800078ec0ff */
[----:B------:R-:W-:Y:S02]  /*f830*/  @P6 LOP3.LUT R17, R17, 0x10, RZ, 0xfc, !PT ;  /* 0x0000001011116812 */ /* 0x000fe400078efcff */
[-C--:B------:R-:W-:Y:S02]  /*f840*/  ISETP.GE.AND P6, PT, R9, R0.reuse, PT ;  /* 0x000000000900720c */ /* 0x080fe40003fc6270 */
[----:B------:R-:W-:Y:S02]  /*f850*/  LOP3.LUT R17, R17, 0xfffffff7, RZ, 0xc0, !PT ;  /* 0xfffffff711117812 */ /* 0x000fe400078ec0ff */
[----:B------:R-:W-:Y:S02]  /*f860*/  @!P4 LEA R21, R10, UR38, 0x1 ;  /* 0x000000260a15cc11 */ /* 0x000fe4000f8e08ff */
[----:B------:R-:W-:Y:S02]  /*f870*/  @P5 LOP3.LUT R17, R17, 0x8, RZ, 0xfc, !PT ;  /* 0x0000000811115812 */ /* 0x000fe400078efcff */
[----:B------:R-:W-:-:S02]  /*f880*/  ISETP.GE.AND P5, PT, R7, R0, PT ;  /* 0x000000000700720c */ /* 0x000fc40003fa6270 */
[----:B------:R-:W-:Y:S02]  /*f890*/  LOP3.LUT R17, R17, 0xfffffffb, RZ, 0xc0, !PT ;  /* 0xfffffffb11117812 */ /* 0x000fe400078ec0ff */
[----:B------:R-:W-:Y:S02]  /*f8a0*/  P2R R7, PR, RZ, 0x20 ;  /* 0x00000020ff077803 */ /* 0x000fe40000000000 */
[----:B------:R-:W-:Y:S02]  /*f8b0*/  @P6 LOP3.LUT R17, R17, 0x4, RZ, 0xfc, !PT ;  /* 0x0000000411116812 */ /* 0x000fe400078efcff */
[----:B------:R-:W-:Y:S02]  /*f8c0*/  @!P4 LEA R3, P6, R8, R3, 0x1 ;  /* 0x000000030803c211 */ /* 0x000fe400078c08ff */
[----:B------:R-:W-:-:S03]  /*f8d0*/  LOP3.LUT P5, RZ, R17, 0x20, RZ, 0xc0, !PT ;  /* 0x0000002011ff7812 */ /* 0x000fc600078ac0ff */
[----:B------:R-:W-:-:S05]  /*f8e0*/  @!P4 IMAD.X R2, RZ, RZ, R2, P6 ;  /* 0x000000ffff02c224 */ /* 0x000fca00030e0602 */
[----:B------:R-:W-:-:S04]  /*f8f0*/  @!P4 LOP3.LUT R3, R3, R2, RZ, 0x3c, !PT ;  /* 0x000000020303c212 */ /* 0x000fc800078e3cff */
[----:B------:R-:W-:-:S04]  /*f900*/  @!P4 LOP3.LUT R2, R3, R2, RZ, 0x3c, !PT ;  /* 0x000000020302c212 */ /* 0x000fc800078e3cff */
[----:B------:R-:W-:-:S05]  /*f910*/  @!P4 LOP3.LUT R3, R3, R2, RZ, 0x3c, !PT ;  /* 0x000000020303c212 */ /* 0x000fca00078e3cff */
[----:B------:R-:W-:Y:S01]  /*f920*/  @!PT LDS RZ, [RZ] ;  /* 0x00000000fffff984 */ /* 0x000fe20000000800 */
[----:B------:R-:W-:Y:S01]  /*f930*/  @!PT LDS RZ, [RZ] ;  /* 0x00000000fffff984 */ /* 0x000fe20000000800 */
[----:B------:R-:W-:Y:S01]  /*f940*/  @!PT LDS RZ, [RZ] ;  /* 0x00000000fffff984 */ /* 0x000fe20000000800 */
[----:B------:R0:W-:Y:S04]  /*f950*/  @!P4 LDGSTS.E.BYPASS.LTC128B.128 [R21+0x22400], desc[UR6][R2.64], !P3 ;  /* 0x224000000215cfae */ /* 0x0001e8000d901d46 */
[----:B------:R0:W-:Y:S04]  /*f960*/  @!P4 LDGSTS.E.BYPASS.LTC128B.128 [R21+0x26400], desc[UR6][R2.64+0x80], !P0 ;  /* 0x264000800215cfae */ /* 0x0001e8000c101d46 */
[----:B------:R0:W-:Y:S04]  /*f970*/  @!P4 LDGSTS.E.BYPASS.LTC128B.128 [R21+0x2a400], desc[UR6][R2.64+0x100], !P1 ;  /* 0x2a4001000215cfae */ /* 0x0001e8000c901d46 */
[----:B------:R0:W-:Y:S01]  /*f980*/  @!P4 LDGSTS.E.BYPASS.LTC128B.128 [R21+0x2e400], desc[UR6][R2.64+0x180], !P2 ;  /* 0x2e4001800215cfae */ /* 0x0001e2000d101d46 */
[----:B------:R-:W-:-:S13]  /*f990*/  LOP3.LUT P4, RZ, R17, 0x40, RZ, 0xc0, !PT ;  /* 0x0000004011ff7812 */ /* 0x000fda000788c0ff */
[----:B0-----:R-:W-:Y:S05]  /*f9a0*/  WARPSYNC.COLLECTIVE R15, `(.L_x_316) ;  /* 0x000000000f087348 */ /* 0x001fea0003c00000 */
[----:B------:R1:W2:Y:S02]  /*f9b0*/  SHFL.IDX P6, R14, R13, R12, R11 ;  /* 0x0000000c0d0e7389 */ /* 0x0002a400000c000b */
[----:B012---:R-:W-:Y:S01]  /*f9c0*/  ENDCOLLECTIVE ;  /* 0x000000000000791b */ /* 0x007fe20003800000 */
.L_x_316:
[C---:B------:R-:W-:Y:S02]  /*f9d0*/  @!P5 LEA R21, R10.reuse, UR38, 0x1 ;  /* 0x000000260a15dc11 */ /* 0x040fe4000f8e08ff */
[----:B------:R-:W-:Y:S01]  /*f9e0*/  @!P4 LEA R9, R10, UR38, 0x1 ;  /* 0x000000260a09cc11 */ /* 0x000fe2000f8e08ff */
[----:B------:R-:W-:Y:S02]  /*f9f0*/  IMAD.MOV.U32 R13, RZ, RZ, R5 ;  /* 0x000000ffff0d7224 */ /* 0x000fe400078e0005 */
[----:B------:R-:W-:-:S07]  /*fa00*/  IMAD.MOV.U32 R6, RZ, RZ, R14 ;  /* 0x000000ffff067224 */ /* 0x000fce00078e000e */
[----:B------:R-:W-:Y:S05]  /*fa10*/  WARPSYNC.COLLECTIVE R15, `(.L_x_317) ;  /* 0x000000000f087348 */ /* 0x000fea0003c00000 */
[----:B------:R0:W1:Y:S02]  /*fa20*/  SHFL.IDX P6, R14, R13, R12, R11 ;  /* 0x0000000c0d0e7389 */ /* 0x00006400000c000b */
[----:B01----:R-:W-:Y:S01]  /*fa30*/  ENDCOLLECTIVE ;  /* 0x000000000000791b */ /* 0x003fe20003800000 */
.L_x_317:
[----:B------:R-:W-:Y:S01]  /*fa40*/  ULDC.64 UR4, c[0x0][0x208] ;  /* 0x0000820000047ab9 */ /* 0x000fe20000000a00 */
[----:B------:R-:W-:Y:S01]  /*fa50*/  MOV R13, R4 ;  /* 0x00000004000d7202 */ /* 0x000fe20000000f00 */
[----:B------:R-:W-:Y:S02]  /*fa60*/  IMAD.MOV.U32 R12, RZ, RZ, 0x2 ;  /* 0x00000002ff0c7424 */ /* 0x000fe400078e00ff */
[----:B------:R-:W-:-:S05]  /*fa70*/  IMAD.MOV.U32 R2, RZ, RZ, R14 ;  /* 0x000000ffff027224 */ /* 0x000fca00078e000e */
[----:B------:R-:W-:-:S05]  /*fa80*/  @!P4 LEA R2, P6, R8, R2, 0x1 ;  /* 0x000000020802c211 */ /* 0x000fca00078c08ff */
[----:B------:R-:W-:-:S05]  /*fa90*/  @!P4 IMAD.X R3, RZ, RZ, R6, P6 ;  /* 0x000000ffff03c224 */ /* 0x000fca00030e0606 */
        /* <DEDUP_REMOVED lines=11> */
.L_x_318:
[----:B------:R-:W-:Y:S01]  /*fb50*/  @!P4 LEA R9, R10, UR38, 0x1 ;  /* 0x000000260a09cc11 */ /* 0x000fe2000f8e08ff */
[----:B------:R-:W-:Y:S02]  /*fb60*/  IMAD.MOV.U32 R13, RZ, RZ, R5 ;  /* 0x000000ffff0d7224 */ /* 0x000fe400078e0005 */
[----:B------:R-:W-:-:S07]  /*fb70*/  IMAD.MOV.U32 R6, RZ, RZ, R14 ;  /* 0x000000ffff067224 */ /* 0x000fce00078e000e */
[----:B------:R-:W-:Y:S05]  /*fb80*/  WARPSYNC.COLLECTIVE R15, `(.L_x_319) ;  /* 0x000000000f087348 */ /* 0x000fea0003c00000 */
[----:B------:R0:W1:Y:S02]  /*fb90*/  SHFL.IDX P6, R14, R13, R12, R11 ;  /* 0x0000000c0d0e7389 */ /* 0x00006400000c000b */
[----:B01----:R-:W-:Y:S01]  /*fba0*/  ENDCOLLECTIVE ;  /* 0x000000000000791b */ /* 0x003fe20003800000 */
.L_x_319:
[----:B------:R-:W-:Y:S01]  /*fbb0*/  ULDC.64 UR4, c[0x0][0x208] ;  /* 0x0000820000047ab9 */ /* 0x000fe20000000a00 */
[----:B------:R-:W-:Y:S02]  /*fbc0*/  IMAD.MOV.U32 R13, RZ, RZ, R4 ;  /* 0x000000ffff0d7224 */ /* 0x000fe400078e0004 */
        /* <DEDUP_REMOVED lines=15> */
.L_x_320:
[----:B------:R-:W-:Y:S02]  /*fcc0*/  IMAD.MOV.U32 R13, RZ, RZ, R5 ;  /* 0x000000ffff0d7224 */ /* 0x000fe400078e0005 */
[----:B------:R-:W-:-:S07]  /*fcd0*/  IMAD.MOV.U32 R6, RZ, RZ, R14 ;  /* 0x000000ffff067224 */ /* 0x000fce00078e000e */
[----:B------:R-:W-:Y:S05]  /*fce0*/  WARPSYNC.COLLECTIVE R15, `(.L_x_321) ;  /* 0x000000000f087348 */ /* 0x000fea0003c00000 */
[----:B------:R0:W1:Y:S02]  /*fcf0*/  SHFL.IDX P6, R14, R13, R12, R11 ;  /* 0x0000000c0d0e7389 */ /* 0x00006400000c000b */
[----:B01----:R-:W-:Y:S01]  /*fd00*/  ENDCOLLECTIVE ;  /* 0x000000000000791b */ /* 0x003fe20003800000 */
.L_x_321:
[----:B------:R-:W-:Y:S01]  /*fd10*/  ULDC.64 UR4, c[0x0][0x208] ;  /* 0x0000820000047ab9 */ /* 0x000fe20000000a00 */
[----:B------:R-:W-:Y:S01]  /*fd20*/  MOV R13, R4 ;  /* 0x00000004000d7202 */ /* 0x000fe20000000f00 */
[----:B------:R-:W-:Y:S01]  /*fd30*/  IMAD.MOV.U32 R12, RZ, RZ, 0x4 ;  /* 0x00000004ff0c7424 */ /* 0x000fe200078e00ff */
        /* <DEDUP_REMOVED lines=13> */
.L_x_322:
[----:B------:R-:W0:Y:S01]  /*fe10*/  S2R R9, SR_TID.X ;  /* 0x0000000000097919 */ /* 0x000e220000002100 */
[----:B------:R-:W-:Y:S02]  /*fe20*/  IMAD.MOV.U32 R13, RZ, RZ, R5 ;  /* 0x000000ffff0d7224 */ /* 0x000fe400078e0005 */
[----:B------:R-:W-:-:S07]  /*fe30*/  IMAD.MOV.U32 R6, RZ, RZ, R14 ;  /* 0x000000ffff067224 */ /* 0x000fce00078e000e */
[----:B0-----:R-:W-:Y:S05]  /*fe40*/  WARPSYNC.COLLECTIVE R15, `(.L_x_323) ;  /* 0x000000000f087348 */ /* 0x001fea0003c00000 */
[----:B------:R1:W2:Y:S02]  /*fe50*/  SHFL.IDX P6, R14, R13, R12, R11 ;  /* 0x0000000c0d0e7389 */ /* 0x0002a400000c000b */
[----:B012---:R-:W-:Y:S01]  /*fe60*/  ENDCOLLECTIVE ;  /* 0x000000000000791b */ /* 0x007fe20003800000 */
.L_x_323:
[----:B------:R-:W-:Y:S01]  /*fe70*/  ULDC.64 UR4, c[0x0][0x208] ;  /* 0x0000820000047ab9 */ /* 0x000fe20000000a00 */
[----:B------:R-:W-:Y:S02]  /*fe80*/  IMAD.MOV.U32 R13, RZ, RZ, R4 ;  /* 0x000000ffff0d7224 */ /* 0x000fe400078e0004 */
[----:B------:R-:W-:Y:S01]  /*fe90*/  IMAD.MOV.U32 R12, RZ, RZ, 0x5 ;  /* 0x00000005ff0c7424 */ /* 0x000fe200078e00ff */
[----:B------:R-:W-:-:S05]  /*fea0*/  @!P5 LEA R8, P6, R8, R14, 0x1 ;  /* 0x0000000e0808d211 */ /* 0x000fca00078c08ff */
[----:B------:R-:W-:Y:S01]  /*feb0*/  @!P5 IMAD.X R21, RZ, RZ, R6, P6 ;  /* 0x000000ffff15d224 */ /* 0x000fe200030e0606 */
[----:B------:R-:W-:Y:S02]  /*fec0*/  LOP3.LUT P6, RZ, R17, 0x8, RZ, 0xc0, !PT ;  /* 0x0000000811ff7812 */ /* 0x000fe400078cc0ff */
[----:B------:R-:W-:-:S11]  /*fed0*/  ISETP.NE.AND P5, PT, R7, RZ, PT ;  /* 0x000000ff0700720c */ /* 0x000fd60003fa5270 */
[C---:B------:R-:W-:Y:S01]  /*fee0*/  @!P6 LEA R7, R10.reuse, UR38, 0x1 ;  /* 0x000000260a07ec11 */ /* 0x040fe2000f8e08ff */
[----:B------:R-:W-:Y:S02]  /*fef0*/  @!P6 IMAD.MOV.U32 R2, RZ, RZ, R8 ;  /* 0x000000ffff02e224 */ /* 0x000fe400078e0008 */
[----:B------:R-:W-:Y:S01]  /*ff00*/  @!P6 IMAD.MOV.U32 R3, RZ, RZ, R21 ;  /* 0x000000ffff03e224 */ /* 0x000fe200078e0015 */
[----:B------:R-:W-:Y:S01]  /*ff10*/  @!P4 LEA R21, R10, UR38, 0x1 ;  /* 0x000000260a15cc11 */ /* 0x000fe2000f8e08ff */
[----:B------:R-:W-:-:S03]  /*ff20*/  IMAD.SHL.U32 R8, R9, 0x8, RZ ;  /* 0x0000000809087824 */ /* 0x000fc600078e00ff */
[----:B------:R-:W-:Y:S01]  /*ff30*/  @!PT LDS RZ, [RZ] ;  /* 0x00000000fffff984 */ /* 0x000fe20000000800 */
[----:B------:R-:W-:Y:S01]  /*ff40*/  @!PT LDS RZ, [RZ] ;  /* 0x00000000fffff984 */ /* 0x000fe20000000800 */
[----:B------:R-:W-:Y:S01]  /*ff50*/  @!PT LDS RZ, [RZ] ;  /* 0x00000000fffff984 */ /* 0x000fe20000000800 */
[----:B------:R0:W-:Y:S02]  /*ff60*/  @!P6 LDGSTS.E.BYPASS.LTC128B.128 [R7+0x24400], desc[UR4][R2.64], !P3 ;  /* 0x244000000207efae */ /* 0x0001e4000d901d44 */
[----:B------:R-:W-:Y:S02]  /*ff70*/  LOP3.LUT R8, R8, 0x38, RZ, 0xc0, !PT ;  /* 0x0000003808087812 */ /* 0x000fe400078ec0ff */
[----:B------:R0:W-:Y:S04]  /*ff80*/  @!P6 LDGSTS.E.BYPASS.LTC128B.128 [R7+0x28400], desc[UR4][R2.64+0x80], !P0 ;  /* 0x284000800207efae */ /* 0x0001e8000c101d44 */
[----:B------:R0:W-:Y:S04]  /*ff90*/  @!P6 LDGSTS.E.BYPASS.LTC128B.128 [R7+0x2c400], desc[UR4][R2.64+0x100], !P1 ;  /* 0x2c4001000207efae */ /* 0x0001e8000c901d44 */
[----:B------:R0:W-:Y:S02]  /*ffa0*/  @!P6 LDGSTS.E.BYPASS.LTC128B.128 [R7+0x30400], desc[UR4][R2.64+0x180], !P2 ;  /* 0x304001800207efae */ /* 0x0001e4000d101d44 */
[----:B0-----:R-:W-:Y:S05]  /*ffb0*/  WARPSYNC.COLLECTIVE R15, `(.L_x_324) ;  /* 0x000000000f087348 */ /* 0x001fea0003c00000 */
[----:B------:R1:W2:Y:S02]  /*ffc0*/  SHFL.IDX P6, R14, R13, R12, R11 ;  /* 0x0000000c0d0e7389 */ /* 0x0002a400000c000b */
[----:B012---:R-:W-:Y:S01]  /*ffd0*/  ENDCOLLECTIVE ;  /* 0x000000000000791b */ /* 0x007fe20003800000 */
.L_x_324:
[----:B------:R-:W-:Y:S01]  /*ffe0*/  MOV R13, R5 ;  /* 0x00000005000d7202 */ /* 0x000fe20000000f00 */
[----:B------:R-:W-:-:S07]  /*fff0*/  IMAD.MOV.U32 R6, RZ, RZ, R14 ;  /* 0x000000ffff067224 */ /* 0x000fce00078e000e */
[----:B------:R-:W-:Y:S05]  /*10000*/  WARPSYNC.COLLECTIVE R15, `(.L_x_325) ;  /* 0x000000000f087348 */ /* 0x000fea0003c00000 */
[----:B------:R0:W1:Y:S02]  /*10010*/  SHFL.IDX P6, R14, R13, R12, R11 ;  /* 0x0000000c0d0e7389 */ /* 0x00006400000c000b */
[----:B01----:R-:W-:Y:S01]  /*10020*/  ENDCOLLECTIVE ;  /* 0x000000000000791b */ /* 0x003fe20003800000 */
.L_x_325:
[----:B------:R-:W-:Y:S01]  /*10030*/  ULDC.64 UR4, c[0x0][0x208] ;  /* 0x0000820000047ab9 */ /* 0x000fe20000000a00 */
[----:B------:R-:W-:Y:S02]  /*10040*/  IMAD.MOV.U32 R13, RZ, RZ, R4 ;  /* 0x000000ffff0d7224 */ /* 0x000fe400078e0004 */
[----:B------:R-:W-:Y:S01]  /*10050*/  IMAD.MOV.U32 R12, RZ, RZ, 0x6 ;  /* 0x00000006ff0c7424 */ /* 0x000fe200078e00ff */
[----:B------:R-:W-:-:S05]  /*10060*/  @!P4 LEA R14, P6, R8, R14, 0x1 ;  /* 0x0000000e080ec211 */ /* 0x000fca00078c08ff */
[----:B------:R-:W-:Y:S02]  /*10070*/  @!P4 IMAD.X R9, RZ, RZ, R6, P6 ;  /* 0x000000ffff09c224 */ /* 0x000fe400030e0606 */
[----:B------:R-:W-:Y:S02]  /*10080*/  @!P4 IMAD.MOV.U32 R2, RZ, RZ, R14 ;  /* 0x000000ffff02c224 */ /* 0x000fe400078e000e */
[----:B------:R-:W-:Y:S01]  /*10090*/  @!P4 IMAD.MOV.U32 R3, RZ, RZ, R9 ;  /* 0x000000ffff03c224 */ /* 0x000fe200078e0009 */
[----:B------:R-:W-:-:S04]  /*100a0*/  @!P5 LEA R9, R10, UR38, 0x1 ;  /* 0x000000260a09dc11 */ /* 0x000fc8000f8e08ff */
[----:B------:R-:W-:Y:S01]  /*100b0*/  @!PT LDS RZ, [RZ] ;  /* 0x00000000fffff984 */ /* 0x000fe20000000800 */
[----:B------:R-:W-:Y:S01]  /*100c0*/  @!PT LDS RZ, [RZ] ;  /* 0x00000000fffff984 */ /* 0x000fe20000000800 */
[----:B------:R-:W-:Y:S01]  /*100d0*/  @!PT LDS RZ, [RZ] ;  /* 0x00000000fffff984 */ /* 0x000fe20000000800 */
[----:B------:R0:W-:Y:S04]  /*100e0*/  @!P4 LDGSTS.E.BYPASS.LTC128B.128 [R21+0x24c00], desc[UR4][R2.64], !P3 ;  /* 0x24c000000215cfae */ /* 0x0001e8000d901d44 */
[----:B------:R0:W-:Y:S04]  /*100f0*/  @!P4 LDGSTS.E.BYPASS.LTC128B.128 [R21+0x28c00], desc[UR4][R2.64+0x80], !P0 ;  /* 0x28c000800215cfae */ /* 0x0001e8000c101d44 */
[----:B------:R0:W-:Y:S04]  /*10100*/  @!P4 LDGSTS.E.BYPASS.LTC128B.128 [R21+0x2cc00], desc[UR4][R2.64+0x100], !P1 ;  /* 0x2cc001000215cfae */ /* 0x0001e8000c901d44 */
[----:B------:R0:W-:Y:S02]  /*10110*/  @!P4 LDGSTS.E.BYPASS.LTC128B.128 [R21+0x30c00], desc[UR4][R2.64+0x180], !P2 ;  /* 0x30c001800215cfae */ /* 0x0001e4000d101d44 */
[----:B0-----:R-:W-:Y:S05]  /*10120*/  WARPSYNC.COLLECTIVE R15, `(.L_x_326) ;  /* 0x000000000f087348 */ /* 0x001fea0003c00000 */
[----:B------:R1:W2:Y:S02]  /*10130*/  SHFL.IDX P6, R14, R13, R12, R11 ;  /* 0x0000000c0d0e7389 */ /* 0x0002a400000c000b */
[----:B012---:R-:W-:Y:S01]  /*10140*/  ENDCOLLECTIVE ;  /* 0x000000000000791b */ /* 0x007fe20003800000 */
.L_x_326:
[----:B------:R-:W-:Y:S02]  /*10150*/  IMAD.MOV.U32 R13, RZ, RZ, R5 ;  /* 0x000000ffff0d7224 */ /* 0x000fe400078e0005 */
[----:B------:R-:W-:-:S07]  /*10160*/  IMAD.MOV.U32 R6, RZ, RZ, R14 ;  /* 0x000000ffff067224 */ /* 0x000fce00078e000e */
[----:B------:R-:W-:Y:S05]  /*10170*/  WARPSYNC.COLLECTIVE R15, `(.L_x_327) ;  /* 0x000000000f087348 */ /* 0x000fea0003c00000 */
[----:B------:R0:W1:Y:S02]  /*10180*/  SHFL.IDX P6, R14, R13, R12, R11 ;  /* 0x0000000c0d0e7389 */ /* 0x00006400000c000b */
[----:B01----:R-:W-:Y:S01]  /*10190*/  ENDCOLLECTIVE ;  /* 0x000000000000791b */ /* 0x003fe20003800000 */
.L_x_327:
[----:B------:R-:W-:Y:S01]  /*101a0*/  ULDC.64 UR4, c[0x0][0x208] ;  /* 0x0000820000047ab9 */ /* 0x000fe20000000a00 */
[----:B------:R-:W-:Y:S02]  /*101b0*/  IMAD.MOV.U32 R13, RZ, RZ, R4 ;  /* 0x000000ffff0d7224 */ /* 0x000fe400078e0004 */
[----:B------:R-:W-:Y:S01]  /*101c0*/  IMAD.MOV.U32 R12, RZ, RZ, 0x7 ;  /* 0x00000007ff0c7424 */ /* 0x000fe200078e00ff */
[----:B------:R-:W-:-:S04]  /*101d0*/  @!P5 LEA R14, P6, R8, R14, 0x1 ;  /* 0x0000000e080ed211 */ /* 0x000fc800078c08ff */
[----:B------:R-:W-:Y:S01]  /*101e0*/  @!P5 MOV R2, R14 ;  /* 0x0000000e0002d202 */ /* 0x000fe20000000f00 */
[----:B------:R-:W-:-:S04]  /*101f0*/  @!P5 IMAD.X R7, RZ, RZ, R6, P6 ;  /* 0x000000ffff07d224 */ /* 0x000fc800030e0606 */
[----:B------:R-:W-:-:S05]  /*10200*/  @!P5 IMAD.MOV.U32 R3, RZ, RZ, R7 ;  /* 0x000000ffff03d224 */ /* 0x000fca00078e0007 */
        /* <DEDUP_REMOVED lines=10> */
.L_x_328:
[----:B------:R-:W-:Y:S02]  /*102b0*/  IMAD.MOV.U32 R13, RZ, RZ, R5 ;  /* 0x000000ffff0d7224 */ /* 0x000fe400078e0005 */
[----:B------:R-:W-:-:S07]  /*102c0*/  IMAD.MOV.U32 R6, RZ, RZ, R14 ;  /* 0x000000ffff067224 */ /* 0x000fce00078e000e */
[----:B------:R-:W-:Y:S05]  /*102d0*/  WARPSYNC.COLLECTIVE R15, `(.L_x_329) ;  /* 0x000000000f087348 */ /* 0x000fea0003c00000 */
[----:B------:R0:W1:Y:S02]  /*102e0*/  SHFL.IDX P6, R14, R13, R12, R11 ;  /* 0x0000000c0d0e7389 */ /* 0x00006400000c000b */
[----:B01----:R-:W-:Y:S01]  /*102f0*/  ENDCOLLECTIVE ;  /* 0x000000000000791b */ /* 0x003fe20003800000 */
.L_x_329:
[----:B------:R-:W-:Y:S05]  /*10300*/  BRA `(.L_x_330) ;  /* 0xffffffbc004c7947 */ /* 0x000fea000383ffff */
.L_x_219:
[----:B0-----:R-:W-:-:S04]  /*10310*/  IMAD.U32 R3, RZ, RZ, UR38 ;  /* 0x00000026ff037e24 */ /* 0x001fc8000f8e00ff */
[----:B------:R0:W3:Y:S03]  /*10320*/  SYNCS.PHASECHK.TRANS64.TRYWAIT P0, [R3+URZ+0x32420], R2 ;  /* 0x03242002030075a7 */ /* 0x0000e6000800017f */
[----:B---3--:R-:W-:Y:S05]  /*10330*/  @!P0 NANOSLEEP.SYNCS 0x989680 ;  /* 0x009896800000895d */ /* 0x008fea0003900000 */
[----:B------:R-:W3:Y:S02]  /*10340*/  @!P0 SYNCS.PHASECHK.TRANS64 P0, [R3+URZ+0x32420], R2 ;  /* 0x03242002030085a7 */ /* 0x000ee4000800007f */
[----:B---3--:R-:W-:Y:S05]  /*10350*/  @!P0 BRA `(.L_x_219) ;  /* 0xfffffffc00ec8947 */ /* 0x008fea000383ffff */
[----:B------:R-:W-:Y:S05]  /*10360*/  BRA `(.L_x_331) ;  /* 0xffffffbc00c07947 */ /* 0x000fea000383ffff */
.L_x_222:
[----:B0-----:R-:W-:-:S04]  /*10370*/  IMAD.U32 R3, RZ, RZ, UR38 ;  /* 0x00000026ff037e24 */ /* 0x001fc8000f8e00ff */
[----:B------:R0:W3:Y:S03]  /*10380*/  SYNCS.PHASECHK.TRANS64.TRYWAIT P0, [R3+URZ+0x32460], R2 ;  /* 0x03246002030075a7 */ /* 0x0000e6000800017f */
[----:B---3--:R-:W-:Y:S05]  /*10390*/  @!P0 NANOSLEEP.SYNCS 0x989680 ;  /* 0x009896800000895d */ /* 0x008fea0003900000 */
[----:B------:R-:W3:Y:S02]  /*103a0*/  @!P0 SYNCS.PHASECHK.TRANS64 P0, [R3+URZ+0x32460], R2 ;  /* 0x03246002030085a7 */ /* 0x000ee4000800007f */
[----:B---3--:R-:W-:Y:S05]  /*103b0*/  @!P0 BRA `(.L_x_222) ;  /* 0xfffffffc00ec8947 */ /* 0x008fea000383ffff */
[----:B------:R-:W-:Y:S05]  /*103c0*/  BRA `(.L_x_332) ;  /* 0xffffffbc00cc7947 */ /* 0x000fea000383ffff */
.L_x_234:
[----:B-1----:R-:W-:-:S04]  /*103d0*/  IMAD.U32 R3, RZ, RZ, UR38 ;  /* 0x00000026ff037e24 */ /* 0x002fc8000f8e00ff */
[----:B------:R1:W3:Y:S03]  /*103e0*/  SYNCS.PHASECHK.TRANS64.TRYWAIT P0, [R3+URZ+0x32448], R2 ;  /* 0x03244802030075a7 */ /* 0x0002e6000800017f */
[----:B---3--:R-:W-:Y:S05]  /*103f0*/  @!P0 NANOSLEEP.SYNCS 0x989680 ;  /* 0x009896800000895d */ /* 0x008fea0003900000 */
[----:B------:R-:W3:Y:S02]  /*10400*/  @!P0 SYNCS.PHASECHK.TRANS64 P0, [R3+URZ+0x32448], R2 ;  /* 0x03244802030085a7 */ /* 0x000ee4000800007f */
[----:B---3--:R-:W-:Y:S05]  /*10410*/  @!P0 BRA `(.L_x_234) ;  /* 0xfffffffc00ec8947 */ /* 0x008fea000383ffff */
[----:B------:R-:W-:Y:S05]  /*10420*/  BRA `(.L_x_333) ;  /* 0xffffffc400cc7947 */ /* 0x000fea000383ffff */
.L_x_239:
[----:B01----:R-:W-:-:S04]  /*10430*/  IMAD.U32 R3, RZ, RZ, UR38 ;  /* 0x00000026ff037e24 */ /* 0x003fc8000f8e00ff */
[----:B------:R0:W1:Y:S03]  /*10440*/  SYNCS.PHASECHK.TRANS64.TRYWAIT P0, [R3+URZ+0x32468], R2 ;  /* 0x03246802030075a7 */ /* 0x000066000800017f */
[----:B-1----:R-:W-:Y:S05]  /*10450*/  @!P0 NANOSLEEP.SYNCS 0x989680 ;  /* 0x009896800000895d */ /* 0x002fea0003900000 */
[----:B------:R-:W1:Y:S02]  /*10460*/  @!P0 SYNCS.PHASECHK.TRANS64 P0, [R3+URZ+0x32468], R2 ;  /* 0x03246802030085a7 */ /* 0x000e64000800007f */
[----:B-1----:R-:W-:Y:S05]  /*10470*/  @!P0 BRA `(.L_x_239) ;  /* 0xfffffffc00ec8947 */ /* 0x002fea000383ffff */
[----:B------:R-:W-:Y:S05]  /*10480*/  BRA `(.L_x_334) ;  /* 0xffffffc8002c7947 */ /* 0x000fea000383ffff */
.L_x_250:
[----:B-1----:R-:W-:-:S04]  /*10490*/  MOV R3, UR38 ;  /* 0x0000002600037c02 */ /* 0x002fc80008000f00 */
[----:B------:R1:W3:Y:S03]  /*104a0*/  SYNCS.PHASECHK.TRANS64.TRYWAIT P0, [R3+URZ+0x32440], R2 ;  /* 0x03244002030075a7 */ /* 0x0002e6000800017f */
[----:B---3--:R-:W-:Y:S05]  /*104b0*/  @!P0 NANOSLEEP.SYNCS 0x989680 ;  /* 0x009896800000895d */ /* 0x008fea0003900000 */
[----:B------:R-:W3:Y:S02]  /*104c0*/  @!P0 SYNCS.PHASECHK.TRANS64 P0, [R3+URZ+0x32440], R2 ;  /* 0x03244002030085a7 */ /* 0x000ee4000800007f */
[----:B---3--:R-:W-:Y:S05]  /*104d0*/  @!P0 BRA `(.L_x_250) ;  /* 0xfffffffc00ec8947 */ /* 0x008fea000383ffff */
[----:B------:R-:W-:Y:S05]  /*104e0*/  BRA `(.L_x_335) ;  /* 0xffffffcc00ac7947 */ /* 0x000fea000383ffff */
.L_x_255:
[----:B01----:R-:W-:-:S04]  /*104f0*/  IMAD.U32 R3, RZ, RZ, UR38 ;  /* 0x00000026ff037e24 */ /* 0x003fc8000f8e00ff */
[----:B------:R0:W1:Y:S03]  /*10500*/  SYNCS.PHASECHK.TRANS64.TRYWAIT P0, [R3+URZ+0x32460], R2 ;  /* 0x03246002030075a7 */ /* 0x000066000800017f */
[----:B-1----:R-:W-:Y:S05]  /*10510*/  @!P0 NANOSLEEP.SYNCS 0x989680 ;  /* 0x009896800000895d */ /* 0x002fea0003900000 */
[----:B------:R-:W1:Y:S02]  /*10520*/  @!P0 SYNCS.PHASECHK.TRANS64 P0, [R3+URZ+0x32460], R2 ;  /* 0x03246002030085a7 */ /* 0x000e64000800007f */
[----:B-1----:R-:W-:Y:S05]  /*10530*/  @!P0 BRA `(.L_x_255) ;  /* 0xfffffffc00ec8947 */ /* 0x002fea000383ffff */
[----:B------:R-:W-:Y:S05]  /*10540*/  BRA `(.L_x_336) ;  /* 0xffffffd000107947 */ /* 0x000fea000383ffff */
.L_x_267:
[----:B-1----:R-:W-:-:S04]  /*10550*/  IMAD.U32 R3, RZ, RZ, UR38 ;  /* 0x00000026ff037e24 */ /* 0x002fc8000f8e00ff */
[----:B------:R1:W3:Y:S03]  /*10560*/  SYNCS.PHASECHK.TRANS64.TRYWAIT P0, [R3+URZ+0x32448], R2 ;  /* 0x03244802030075a7 */ /* 0x0002e6000800017f */
[----:B---3--:R-:W-:Y:S05]  /*10570*/  @!P0 NANOSLEEP.SYNCS 0x989680 ;  /* 0x009896800000895d */ /* 0x008fea0003900000 */
[----:B------:R-:W3:Y:S02]  /*10580*/  @!P0 SYNCS.PHASECHK.TRANS64 P0, [R3+URZ+0x32448], R2 ;  /* 0x03244802030085a7 */ /* 0x000ee4000800007f */
[----:B---3--:R-:W-:Y:S05]  /*10590*/  @!P0 BRA `(.L_x_267) ;  /* 0xfffffffc00ec8947 */ /* 0x008fea000383ffff */
[----:B------:R-:W-:Y:S05]  /*105a0*/  BRA `(.L_x_337) ;  /* 0xffffffd400987947 */ /* 0x000fea000383ffff */
.L_x_272:
[----:B-1----:R-:W-:-:S04]  /*105b0*/  IMAD.U32 R3, RZ, RZ, UR38 ;  /* 0x00000026ff037e24 */ /* 0x002fc8000f8e00ff */
[----:B------:R1:W3:Y:S03]  /*105c0*/  SYNCS.PHASECHK.TRANS64.TRYWAIT P0, [R3+URZ+0x32468], R2 ;  /* 0x03246802030075a7 */ /* 0x0002e6000800017f */
[----:B---3--:R-:W-:Y:S05]  /*105d0*/  @!P0 NANOSLEEP.SYNCS 0x989680 ;  /* 0x009896800000895d */ /* 0x008fea0003900000 */
[----:B------:R-:W3:Y:S02]  /*105e0*/  @!P0 SYNCS.PHASECHK.TRANS64 P0, [R3+URZ+0x32468], R2 ;  /* 0x03246802030085a7 */ /* 0x000ee4000800007f */
[----:B---3--:R-:W-:Y:S05]  /*105f0*/  @!P0 BRA `(.L_x_272) ;  /* 0xfffffffc00ec8947 */ /* 0x008fea000383ffff */
[----:B------:R-:W-:Y:S05]  /*10600*/  BRA `(.L_x_338) ;  /* 0xffffffd400fc7947 */ /* 0x000fea000383ffff */
.L_x_279:
[----:B0-----:R0:W1:Y:S02]  /*10610*/  SYNCS.PHASECHK.TRANS64.TRYWAIT P0, [R2+URZ+0x32420], R7 ;  /* 0x03242007020075a7 */ /* 0x001064000800017f */
[----:B-1----:R-:W-:Y:S05]  /*10620*/  @!P0 NANOSLEEP.SYNCS 0x989680 ;  /* 0x009896800000895d */ /* 0x002fea0003900000 */
[----:B------:R-:W1:Y:S02]  /*10630*/  @!P0 SYNCS.PHASECHK.TRANS64 P0, [R2+URZ+0x32420], R7 ;  /* 0x03242007020085a7 */ /* 0x000e64000800007f */
[----:B-1----:R-:W-:Y:S05]  /*10640*/  @!P0 BRA `(.L_x_279) ;  /* 0xfffffffc00f08947 */ /* 0x002fea000383ffff */
[----:B------:R-:W-:Y:S05]  /*10650*/  BRA `(.L_x_339) ;  /* 0xffffffdc00187947 */ /* 0x000fea000383ffff */
.L_x_280:
[----:B------:R-:W1:Y:S01]  /*10660*/  S2R R3, SR_TID.X ;  /* 0x0000000000037919 */ /* 0x000e620000002100 */
[----:B------:R-:W-:Y:S01]  /*10670*/  BSSY B0, `(.L_x_340) ;  /* 0x000000a000007945 */ /* 0x000fe20003800000 */
[----:B------:R-:W-:Y:S02]  /*10680*/  IMAD.MOV.U32 R12, RZ, RZ, RZ ;  /* 0x000000ffff0c7224 */ /* 0x000fe400078e00ff */
[----:B------:R-:W-:Y:S02]  /*10690*/  IMAD.MOV.U32 R11, RZ, RZ, 0x1f ;  /* 0x0000001fff0b7424 */ /* 0x000fe400078e00ff */
[----:B------:R-:W-:Y:S01]  /*106a0*/  IMAD.MOV.U32 R15, RZ, RZ, -0x1 ;  /* 0xffffffffff0f7424 */ /* 0x000fe200078e00ff */
[----:B-1----:R-:W-:-:S04]  /*106b0*/  SHF.R.U32.HI R3, RZ, 0x5, R3 ;  /* 0x00000005ff037819 */ /* 0x002fc80000011603 */
[----:B------:R-:W-:-:S05]  /*106c0*/  LOP3.LUT R3, R3, 0x3, RZ, 0xc0, !PT ;  /* 0x0000000303037812 */ /* 0x000fca00078ec0ff */
[----:B------:R-:W-:-:S07]  /*106d0*/  IMAD.MOV.U32 R13, RZ, RZ, R3 ;  /* 0x000000ffff0d7224 */ /* 0x000fce00078e0003 */
[----:B0-2---:R-:W-:Y:S05]  /*106e0*/  WARPSYNC.COLLECTIVE R15, `(.L_x_341) ;  /* 0x000000000f087348 */ /* 0x005fea0003c00000 */
[----:B--2---:R1:W2:Y:S02]  /*106f0*/  SHFL.IDX P6, R14, R13, R12, R11 ;  /* 0x0000000c0d0e7389 */ /* 0x0042a400000c000b */
[----:B012---:R-:W-:Y:S01]  /*10700*/  ENDCOLLECTIVE ;  /* 0x000000000000791b */ /* 0x007fe20003800000 */
.L_x_341:
[----:B------:R-:W-:Y:S05]  /*10710*/  BSYNC B0 ;  /* 0x0000000000007941 */ /* 0x000fea0003800000 */
.L_x_340:
[----:B------:R-:W-:Y:S05]  /*10720*/  BRA `(.L_x_342) ;  /* 0xffffffd800fc7947 */ /* 0x000fea000383ffff */
.L_x_281:
[----:B------:R-:W-:Y:S01]  /*10730*/  BSSY B0, `(.L_x_343) ;  /* 0x0000006000007945 */ /* 0x000fe20003800000 */
[----:B------:R-:W-:-:S07]  /*10740*/  IMAD.MOV.U32 R15, RZ, RZ, -0x1 ;  /* 0xffffffffff0f7424 */ /* 0x000fce00078e00ff */
[----:B01----:R-:W-:Y:S05]  /*10750*/  WARPSYNC.COLLECTIVE R15, `(.L_x_344) ;  /* 0x000000000f0c7348 */ /* 0x003fea0003c00000 */
[----:B------:R-:W-:Y:S02]  /*10760*/  ELECT P6, UR62, PT ;  /* 0x00000000003e782f */ /* 0x000fe400038c0000 */
[----:B------:R-:W-:Y:S01]  /*10770*/  MOV R14, UR62 ;  /* 0x0000003e000e7c02 */ /* 0x000fe20008000f00 */
[----:B01----:R-:W-:Y:S10]  /*10780*/  ENDCOLLECTIVE ;  /* 0x000000000000791b */ /* 0x003ff40003800000 */
.L_x_344:
[----:B------:R-:W-:Y:S05]  /*10790*/  BSYNC B0 ;  /* 0x0000000000007941 */ /* 0x000fea0003800000 */
.L_x_343:
[----:B------:R-:W-:Y:S05]  /*107a0*/  BRA `(.L_x_345) ;  /* 0xffffffd800f07947 */ /* 0x000fea000383ffff */
.L_x_283:
[----:B0-----:R0:W1:Y:S02]  /*107b0*/  SYNCS.PHASECHK.TRANS64.TRYWAIT P0, [R7+URZ], R4 ;  /* 0x00000004070075a7 */ /* 0x001064000800017f */
[----:B-1----:R-:W-:Y:S05]  /*107c0*/  @!P0 NANOSLEEP.SYNCS 0x989680 ;  /* 0x009896800000895d */ /* 0x002fea0003900000 */
[----:B------:R-:W1:Y:S02]  /*107d0*/  @!P0 SYNCS.PHASECHK.TRANS64 P0, [R7+URZ], R4 ;  /* 0x00000004070085a7 */ /* 0x000e64000800007f */
[----:B-1----:R-:W-:Y:S05]  /*107e0*/  @!P0 BRA `(.L_x_283) ;  /* 0xfffffffc00f08947 */ /* 0x002fea000383ffff */
[----:B------:R-:W-:Y:S05]  /*107f0*/  BRA `(.L_x_346) ;  /* 0xffffffdc002c7947 */ /* 0x000fea000383ffff */
.L_x_284:
[----:B-1----:R1:W2:Y:S02]  /*10800*/  SYNCS.PHASECHK.TRANS64.TRYWAIT P0, [R5+URZ], R0 ;  /* 0x00000000050075a7 */ /* 0x0022a4000800017f */
[----:B--2---:R-:W-:Y:S05]  /*10810*/  @!P0 NANOSLEEP.SYNCS 0x989680 ;  /* 0x009896800000895d */ /* 0x004fea0003900000 */
[----:B------:R-:W2:Y:S02]  /*10820*/  @!P0 SYNCS.PHASECHK.TRANS64 P0, [R5+URZ], R0 ;  /* 0x00000000050085a7 */ /* 0x000ea4000800007f */
[----:B--2---:R-:W-:Y:S05]  /*10830*/  @!P0 BRA `(.L_x_284) ;  /* 0xfffffffc00f08947 */ /* 0x004fea000383ffff */
[----:B------:R-:W-:Y:S05]  /*10840*/  BRA `(.L_x_347) ;  /* 0xffffffdc00207947 */ /* 0x000fea000383ffff */
.L_x_286:
[----:B-1----:R1:W2:Y:S02]  /*10850*/  SYNCS.PHASECHK.TRANS64.TRYWAIT P0, [R5+URZ], R4 ;  /* 0x00000004050075a7 */ /* 0x0022a4000800017f */
[----:B--2---:R-:W-:Y:S05]  /*10860*/  @!P0 NANOSLEEP.SYNCS 0x989680 ;  /* 0x009896800000895d */ /* 0x004fea0003900000 */
[----:B------:R-:W2:Y:S02]  /*10870*/  @!P0 SYNCS.PHASECHK.TRANS64 P0, [R5+URZ], R4 ;  /* 0x00000004050085a7 */ /* 0x000ea4000800007f */
[----:B--2---:R-:W-:Y:S05]  /*10880*/  @!P0 BRA `(.L_x_286) ;  /* 0xfffffffc00f08947 */ /* 0x004fea000383ffff */
[----:B------:R-:W-:Y:S05]  /*10890*/  BRA `(.L_x_348) ;  /* 0xffffffdc00247947 */ /* 0x000fea000383ffff */
.L_x_349:
        /* <DEDUP_REMOVED lines=14> */
.L_x_6129:


//--------------------- .text._ZN7cutlass13device_kernelIN5flash11enable_sm90INS1_16FlashAttnFwdSm90INS1_25CollectiveMainloopFwdSm90ILi2EN4cute5tupleIJNS5_1CILi1EEES8_S8_EEENS6_IJNS7_ILi128EEENS7_ILi96EEENS7_ILi64EEEEEELi256ENS_10bfloat16_tEfNS_4arch4Sm90ELb0ELb0ELb1ELb1ELb0ELb0ELb0ELb1ELb0ELb1ELb1ELb0EEENS1_21CollectiveEpilogueFwdINS6_IJSA_NS7_ILi256EEESB_EEES9_SE_SG_Li256ELb1ELb1ELb1ELb0EEENS1_36VarlenDynamicPersistentTileSchedulerILi128ELi96ELi256ELi128ELb1ELb1ELb1ELb0ELb1ELb1EEEEEEEEEvNT_6ParamsE --------------------------
	.section	.text._ZN7cutlass13device_kernelIN5flash11enable_sm90INS1_16FlashAttnFwdSm90INS1_25CollectiveMainloopFwdSm90ILi2EN4cute5tupleIJNS5_1CILi1EEES8_S8_EEENS6_IJNS7_ILi128EEENS7_ILi96EEENS7_ILi64EEEEEELi256ENS_10bfloat16_tEfNS_4arch4Sm90ELb0ELb0ELb1ELb1ELb0ELb0ELb0ELb1ELb0ELb1ELb1ELb0EEENS1_21CollectiveEpilogueFwdINS6_IJSA_NS7_ILi256EEESB_EEES9_SE_SG_Li256ELb1ELb1ELb1ELb0EEENS1_36VarlenDynamicPersistentTileSchedulerILi128ELi96ELi256ELi128ELb1ELb1ELb1ELb0ELb1ELb1EEEEEEEEEvNT_6ParamsE,"ax",@progbits
	.align	128
.text._ZN7cutlass13device_kernelIN5flash11enable_sm90INS1_16FlashAttnFwdSm90INS1_25CollectiveMainloopFwdSm90ILi2EN4cute5tupleIJNS5_1CILi1EEES8_S8_EEENS6_IJNS7_ILi128EEENS7_ILi96EEENS7_ILi64EEEEEELi256ENS_10bfloat16_tEfNS_4arch4Sm90ELb0ELb0ELb1ELb1ELb0ELb0ELb0ELb1ELb0ELb1ELb1ELb0EEENS1_21CollectiveEpilogueFwdINS6_IJSA_NS7_ILi256EEESB_EEES9_SE_SG_Li256ELb1ELb1ELb1ELb0EEENS1_36VarlenDynamicPersistentTileSchedulerILi128ELi96ELi256ELi128ELb1ELb1ELb1ELb0ELb1ELb1EEEEEEEEEvNT_6ParamsE:
        .type           _ZN7cutlass13device_kernelIN5flash11enable_sm90INS1_16FlashAttnFwdSm90INS1_25CollectiveMainloopFwdSm90ILi2EN4cute5tupleIJNS5_1CILi1EEES8_S8_EEENS6_IJNS7_ILi128EEENS7_ILi96EEENS7_ILi64EEEEEELi256ENS_10bfloat16_tEfNS_4arch4Sm90ELb0ELb0ELb1ELb1ELb0ELb0ELb0ELb1ELb0ELb1ELb1ELb0EEENS1_21CollectiveEpilogueFwdINS6_IJSA_NS7_ILi256EEESB_EEES9_SE_SG_Li256ELb1ELb1ELb1ELb0EEENS1_36VarlenDynamicPersistentTileSchedulerILi128ELi96ELi256ELi128ELb1ELb1ELb1ELb0ELb1ELb1EEEEEEEEEvNT_6ParamsE,@function
        .size           _ZN7cutlass13device_kernelIN5flash11enable_sm90INS1_16FlashAttnFwdSm90INS1_25CollectiveMainloopFwdSm90ILi2EN4cute5tupleIJNS5_1CILi1EEES8_S8_EEENS6_IJNS7_ILi128EEENS7_ILi96EEENS7_ILi64EEEEEELi256ENS_10bfloat16_tEfNS_4arch4Sm90ELb0ELb0ELb1ELb1ELb0ELb0ELb0ELb1ELb0ELb1ELb1ELb0EEENS1_21CollectiveEpilogueFwdINS6_IJSA_NS7_ILi256EEESB_EEES9_SE_SG_Li256ELb1ELb1ELb1ELb0EEENS1_36VarlenDynamicPersistentTileSchedulerILi128ELi96ELi256ELi128ELb1ELb1ELb1ELb0ELb1ELb1EEEEEEEEEvNT_6ParamsE,(.L_x_6130 - _ZN7cutlass13device_kernelIN5flash11enable_sm90INS1_16FlashAttnFwdSm90INS1_25CollectiveMainloopFwdSm90ILi2EN4cute5tupleIJNS5_1CILi1EEES8_S8_EEENS6_IJNS7_ILi128EEENS7_ILi96EEENS7_ILi64EEEEEELi256ENS_10bfloat16_tEfNS_4arch4Sm90ELb0ELb0ELb1ELb1ELb0ELb0ELb0ELb1ELb0ELb1ELb1ELb0EEENS1_21CollectiveEpilogueFwdINS6_IJSA_NS7_ILi256EEESB_EEES9_SE_SG_Li256ELb1ELb1ELb1ELb0EEENS1_36VarlenDynamicPersistentTileSchedulerILi128ELi96ELi256ELi128ELb1ELb1ELb1ELb0ELb1ELb1EEEEEEEEEvNT_6ParamsE)
        .other          _ZN7cutlass13device_kernelIN5flash11enable_sm90INS1_16FlashAttnFwdSm90INS1_25CollectiveMainloopFwdSm90ILi2EN4cute5tupleIJNS5_1CILi1EEES8_S8_EEENS6_IJNS7_ILi128EEENS7_ILi96EEENS7_ILi64EEEEEELi256ENS_10bfloat16_tEfNS_4arch4Sm90ELb0ELb0ELb1ELb1ELb0ELb0ELb0ELb1ELb0ELb1ELb1ELb0EEENS1_21CollectiveEpilogueFwdINS6_IJSA_NS7_ILi256EEESB_EEES9_SE_SG_Li256ELb1ELb1ELb1ELb0EEENS1_36VarlenDynamicPersistentTileSchedulerILi128ELi96ELi256ELi128ELb1ELb1ELb1ELb0ELb1ELb1EEEEEEEEEvNT_6ParamsE,@"STO_CUDA_ENTRY STV_DEFAULT"
_ZN7cutlass13device_kernelIN5flash11enable_sm90INS1_16FlashAttnFwdSm90INS1_25CollectiveMainloopFwdSm90ILi2EN4cute5tupleIJNS5_1CILi1EEES8_S8_EEENS6_IJNS7_ILi128EEENS7_ILi96EEENS7_ILi64EEEEEELi256ENS_10bfloat16_tEfNS_4arch4Sm90ELb0ELb0ELb1ELb1ELb0ELb0ELb0ELb1ELb0ELb1ELb1ELb0EEENS1_21CollectiveEpilogueFwdINS6_IJSA_NS7_ILi256EEESB_EEES9_SE_SG_Li256ELb1ELb1ELb1ELb0EEENS1_36VarlenDynamicPersistentTileSchedulerILi128ELi96ELi256ELi128ELb1ELb1ELb1ELb0ELb1ELb1EEEEEEEEEvNT_6ParamsE:
        /* <DEDUP_REMOVED lines=18> */
.L_x_351:
[----:B------:R-:W-:Y:S05]  /*0120*/  BSYNC B0 ;  /* 0x0000000000007941 */ /* 0x000fea0003800000 */
.L_x_350:
        /* <DEDUP_REMOVED lines=41> */
.L_x_352:
        /* <DEDUP_REMOVED lines=22> */
.L_x_353:
        /* <DEDUP_REMOVED lines=18> */
.L_x_354:
        /* <DEDUP_REMOVED lines=22> */
.L_x_355:
        /* <DEDUP_REMOVED lines=22> */
.L_x_356:
[----:B------:R-:W-:Y:S01]  /*0900*/  PLOP3.LUT P0, PT, PT, PT, UP0, 0x80, 0x0 ;  /* 0x000000000000781c */ /* 0x000fe20003f0f008 */
[----:B------:R-:W-:Y:S01]  /*0910*/  UMOV UR36, 0x1 ;  /* 0x0000000100247882 */ /* 0x000fe20000000000 */
[----:B------:R-:W-:Y:S01]  /*0920*/  NOP ;  /* 0x0000000000007918 */ /* 0x000fe20000000000 */
[----:B------:R-:W-:Y:S01]  /*0930*/  USEL UR36, UR36, 0x2, !UP0 ;  /* 0x0000000224247887 */ /* 0x000fe2000c000000 */
[----:B------:R-:W-:Y:S01]  /*0940*/  ULDC.64 UR40, c[0x0][0x208] ;  /* 0x0000820000287ab9 */ /* 0x000fe20000000a00 */
[----:B012-4-:R-:W-:Y:S08]  /*0950*/  BAR.SYNC.DEFER_BLOCKING 0x0 ;  /* 0x0000000000007b1d */ /* 0x017ff00000010000 */
[----:B------:R-:W-:Y:S05]  /*0960*/  @!P0 BRA `(.L_x_357) ;  /* 0x000000a800e88947 */ /* 0x000fea0003800000 */
.L_x_358:
[----:B------:R-:W-:-:S08]  /*0970*/  NOP ;  /* 0x0000000000007918 */ /* 0x000fd00000000000 */
[----:B------:R-:W0:Y:S02]  /*0980*/  USETMAXREG.TRY_ALLOC.CTAPOOL UP0, 0xf0 ;  /* 0x000000f0000079c8 */ /* 0x000e240008000600 */
[----:B0-----:R-:W-:-:S13]  /*0990*/  PLOP3.LUT P0, PT, PT, PT, UP0, 0x80, 0x0 ;  /* 0x000000000000781c */ /* 0x001fda0003f0f008 */
[----:B------:R-:W-:Y:S05]  /*09a0*/  @!P0 BRA `(.L_x_358) ;  /* 0xfffffffc00f08947 */ /* 0x000fea000383ffff */
[----:B------:R-:W-:Y:S01]  /*09b0*/  SHF.R.U32.HI R0, RZ, 0x7, R6 ;  /* 0x00000007ff007819 */ /* 0x000fe20000011606 */
[----:B------:R-:W0:Y:S08]  /*09c0*/  S2UR UR5, SR_CgaCtaId ;  /* 0x00000000000579c3 */ /* 0x000e300000008800 */
[----:B------:R-:W-:Y:S06]  /*09d0*/  BAR.ARV 0x8, 0x180 ;  /* 0x0206000000007b1d */ /* 0x000fec0000002000 */
[----:B------:R-:W-:Y:S01]  /*09e0*/  ISETP.NE.AND P0, PT, R0, 0x1, PT ;  /* 0x000000010000780c */ /* 0x000fe20003f05270 */
[----:B------:R-:W-:-:S12]  /*09f0*/  UMOV UR4, 0x400 ;  /* 0x0000040000047882 */ /* 0x000fd80000000000 */
[----:B------:R-:W-:Y:S06]  /*0a00*/  @!P0 BAR.ARV 0x9, 0x100 ;  /* 0x0244000000008b1d */ /* 0x000fec0000002000 */
[----:B0-----:R-:W-:Y:S02]  /*0a10*/  ULEA UR4, UR5, UR4, 0x18 ;  /* 0x0000000405047291 */ /* 0x001fe4000f8ec03f */
[----:B------:R-:W-:Y:S07]  /*0a20*/  BAR.SYNC.DEFER_BLOCKING 0x5, 0x180 ;  /* 0x0146000000007b1d */ /* 0x000fee0000010000 */
[----:B------:R-:W0:Y:S01]  /*0a30*/  LDS.128 R8, [UR4+0x228d0] ;  /* 0x0228d004ff087984 */ /* 0x000e220008000c00 */
[----:B------:R-:W-:Y:S01]  /*0a40*/  ULDC UR4, c[0x0][0xc3c] ;  /* 0x00030f0000047ab9 */ /* 0x000fe20000000800 */
[----:B------:R-:W-:Y:S06]  /*0a50*/  BAR.ARV 0x4, 0x180 ;  /* 0x0106000000007b1d */ /* 0x000fec0000002000 */
[----:B0-----:R-:W-:-:S13]  /*0a60*/  ISETP.GE.AND P0, PT, R11, UR4, PT ;  /* 0x000000040b007c0c */ /* 0x001fda000bf06270 */
[----:B------:R-:W-:Y:S05]  /*0a70*/  @P0 EXIT ;  /* 0x000000000000094d */ /* 0x000fea0003800000 */
[----:B------:R-:W-:Y:S01]  /*0a80*/  VIADD R6, R6, 0xffffff80 ;  /* 0xffffff8006067836 */ /* 0x000fe20000000000 */
[----:B------:R-:W-:Y:S01]  /*0a90*/  R2UR UR5, R9 ;  /* 0x00000000090572ca */ /* 0x000fe200000e0000 */
[----:B------:R-:W-:Y:S01]  /*0aa0*/  ULOP3.LUT UR49, UR36, 0x1, URZ, 0xfc, !UPT ;  /* 0x0000000124317892 */ /* 0x000fe2000f8efc3f */
[----:B------:R-:W-:Y:S01]  /*0ab0*/  R2UR UR6, R10 ;  /* 0x000000000a0672ca */ /* 0x000fe200000e0000 */
[----:B------:R-:W-:Y:S01]  /*0ac0*/  UMOV UR48, URZ ;  /* 0x0000003f00307c82 */ /* 0x000fe20008000000 */
[----:B------:R-:W-:Y:S01]  /*0ad0*/  SHF.R.S32.HI R3, RZ, 0x1f, R6 ;  /* 0x0000001fff037819 */ /* 0x000fe20000011406 */
[----:B------:R-:W-:Y:S01]  /*0ae0*/  UMOV UR47, URZ ;  /* 0x0000003f002f7c82 */ /* 0x000fe20008000000 */
[----:B------:R-:W-:Y:S01]  /*0af0*/  R2UR UR7, R11 ;  /* 0x000000000b0772ca */ /* 0x000fe200000e0000 */
[----:B------:R-:W-:Y:S01]  /*0b00*/  UMOV UR37, URZ ;  /* 0x0000003f00257c82 */ /* 0x000fe20008000000 */
[CC--:B------:R-:W-:Y:S02]  /*0b10*/  LEA.HI R0, R3.reuse, R6.reuse, RZ, 0x7 ;  /* 0x0000000603007211 */ /* 0x0c0fe400078f38ff */
[----:B------:R-:W-:-:S02]  /*0b20*/  LEA.HI R2, R3, R6, RZ, 0x5 ;  /* 0x0000000603027211 */ /* 0x000fc400078f28ff */
[----:B------:R-:W-:Y:S02]  /*0b30*/  LOP3.LUT R5, R0, 0xffffff80, RZ, 0xc0, !PT ;  /* 0xffffff8000057812 */ /* 0x000fe400078ec0ff */
[CC--:B------:R-:W-:Y:S01]  /*0b40*/  LEA.HI R4, R3.reuse, R6.reuse, RZ, 0x2 ;  /* 0x0000000603047211 */ /* 0x0c0fe200078f10ff */
[----:B------:R-:W-:Y:S01]  /*0b50*/  IMAD.SHL.U32 R7, R2, 0x20, RZ ;  /* 0x0000002002077824 */ /* 0x000fe200078e00ff */
[----:B------:R-:W-:Y:S01]  /*0b60*/  LEA.HI R3, R3, R6, RZ, 0x4 ;  /* 0x0000000603037211 */ /* 0x000fe200078f20ff */
[----:B------:R-:W-:Y:S01]  /*0b70*/  IMAD.IADD R222, R6, 0x1, -R5 ;  /* 0x0000000106de7824 */ /* 0x000fe200078e0a05 */
[----:B------:R-:W-:Y:S02]  /*0b80*/  LOP3.LUT R13, R4, 0xfffffffc, RZ, 0xc0, !PT ;  /* 0xfffffffc040d7812 */ /* 0x000fe400078ec0ff */
[----:B------:R-:W-:Y:S02]  /*0b90*/  SHF.R.S32.HI R2, RZ, 0x4, R3 ;  /* 0x00000004ff027819 */ /* 0x000fe40000011403 */
[----:B------:R-:W-:Y:S01]  /*0ba0*/  SHF.R.S32.HI R9, RZ, 0x1f, R222 ;  /* 0x0000001fff097819 */ /* 0x000fe200000114de */
[----:B------:R-:W-:Y:S01]  /*0bb0*/  IMAD.IADD R13, R6, 0x1, -R13 ;  /* 0x00000001060d7824 */ /* 0x000fe200078e0a0d */
[----:B------:R-:W-:-:S02]  /*0bc0*/  LOP3.LUT R5, R3, 0x3fffff0, RZ, 0xc0, !PT ;  /* 0x03fffff003057812 */ /* 0x000fc400078ec0ff */
[----:B------:R-:W-:Y:S02]  /*0bd0*/  LEA.HI R8, R9, R222, RZ, 0x2 ;  /* 0x000000de09087211 */ /* 0x000fe400078f10ff */
[----:B------:R-:W-:Y:S01]  /*0be0*/  LEA.HI R4, R3, R2, RZ, 0x1 ;  /* 0x0000000203047211 */ /* 0x000fe200078f08ff */
[----:B------:R-:W-:Y:S01]  /*0bf0*/  IMAD.IADD R5, R6, 0x1, -R5 ;  /* 0x0000000106057824 */ /* 0x000fe200078e0a05 */
[--C-:B------:R-:W-:Y:S02]  /*0c00*/  SHF.R.S32.HI R10, RZ, 0x2, R8.reuse ;  /* 0x00000002ff0a7819 */ /* 0x100fe40000011408 */
[----:B------:R-:W-:Y:S02]  /*0c10*/  SHF.R.S32.HI R11, RZ, 0x1f, R8 ;  /* 0x0000001fff0b7819 */ /* 0x000fe40000011408 */
[----:B------:R-:W-:Y:S02]  /*0c20*/  SHF.R.S32.HI R3, RZ, 0x7, R0 ;  /* 0x00000007ff037819 */ /* 0x000fe40000011400 */
[----:B------:R-:W-:-:S02]  /*0c30*/  LEA.HI R11, R11, R10, RZ, 0x3 ;  /* 0x0000000a0b0b7211 */ /* 0x000fc400078f18ff */
[----:B------:R-:W-:Y:S02]  /*0c40*/  LOP3.LUT R6, R7, 0xfffffc00, RZ, 0xc0, !PT ;  /* 0xfffffc0007067812 */ /* 0x000fe400078ec0ff */
[----:B------:R-:W-:Y:S02]  /*0c50*/  LOP3.LUT R7, R4, 0x1ffffffe, RZ, 0xc0, !PT ;  /* 0x1ffffffe04077812 */ /* 0x000fe400078ec0ff */
[----:B------:R-:W-:Y:S01]  /*0c60*/  LOP3.LUT R11, R11, 0xfffffff8, RZ, 0xc0, !PT ;  /* 0xfffffff80b0b7812 */ /* 0x000fe200078ec0ff */
[----:B------:R-:W-:Y:S01]  /*0c70*/  IMAD R6, R5, 0x40, R6 ;  /* 0x0000004005067824 */ /* 0x000fe200078e0206 */
[----:B------:R-:W-:Y:S01]  /*0c80*/  LEA.HI R0, R0, R3, RZ, 0x1 ;  /* 0x0000000300007211 */ /* 0x000fe200078f08ff */
[----:B------:R-:W-:Y:S01]  /*0c90*/  IMAD.IADD R7, R2, 0x1, -R7 ;  /* 0x0000000102077824 */ /* 0x000fe200078e0a07 */
[----:B------:R-:W-:Y:S01]  /*0ca0*/  LEA.HI R9, R9, R222, RZ, 0x5 ;  /* 0x000000de09097211 */ /* 0x000fe200078f28ff */
[----:B------:R-:W-:Y:S01]  /*0cb0*/  IMAD.IADD R10, R10, 0x1, -R11 ;  /* 0x000000010a0a7824 */ /* 0x000fe200078e0a0b */
[----:B------:R-:W-:-:S02]  /*0cc0*/  LOP3.LUT R0, R0, 0x3fffffe, RZ, 0xc0, !PT ;  /* 0x03fffffe00007812 */ /* 0x000fc400078ec0ff */
[----:B------:R-:W-:Y:S02]  /*0cd0*/  SHF.R.S32.HI R9, RZ, 0x5, R9 ;  /* 0x00000005ff097819 */ /* 0x000fe40000011409 */
[----:B------:R-:W-:Y:S01]  /*0ce0*/  LEA.HI R2, R13, R13, RZ, 0x1 ;  /* 0x0000000d0d027211 */ /* 0x000fe200078f08ff */
[----:B------:R-:W-:Y:S01]  /*0cf0*/  IMAD.IADD R0, R3, 0x1, -R0 ;  /* 0x0000000103007824 */ /* 0x000fe200078e0a00 */
[----:B------:R-:W-:Y:S01]  /*0d00*/  LOP3.LUT R5, R8, 0x7ffffffc, RZ, 0xc0, !PT ;  /* 0x7ffffffc08057812 */ /* 0x000fe200078ec0ff */
[----:B------:R-:W-:Y:S01]  /*0d10*/  IMAD R9, R9, 0x10, R10 ;  /* 0x0000001009097824 */ /* 0x000fe200078e020a */
[----:B------:R-:W-:Y:S01]  /*0d20*/  LOP3.LUT R2, R2, 0x1ffffffe, RZ, 0xc0, !PT ;  /* 0x1ffffffe02027812 */ /* 0x000fe200078ec0ff */
[----:B------:R-:W-:Y:S02]  /*0d30*/  IMAD R3, R7, 0x8, R6 ;  /* 0x0000000807037824 */ /* 0x000fe400078e0206 */
[----:B------:R-:W-:Y:S02]  /*0d40*/  IMAD R0, R0, 0x40, R9 ;  /* 0x0000004000007824 */ /* 0x000fe400078e0209 */
[----:B------:R-:W-:Y:S01]  /*0d50*/  IMAD.IADD R13, R13, 0x1, -R2 ;  /* 0x000000010d0d7824 */ /* 0x000fe200078e0a02 */
[----:B------:R-:W-:Y:S01]  /*0d60*/  STL [R1+0x38], R3 ;  /* 0x0000380301007387 */ /* 0x000fe20000100800 */
[----:B------:R-:W-:-:S03]  /*0d70*/  IMAD.IADD R5, R222, 0x1, -R5 ;  /* 0x00000001de057824 */ /* 0x000fc600078e0a05 */
[----:B------:R0:W-:Y:S01]  /*0d80*/  STL [R1+0x30], R0 ;  /* 0x0000300001007387 */ /* 0x0001e20000100800 */
[----:B------:R-:W-:-:S04]  /*0d90*/  IMAD.SHL.U32 R2, R5, 0x2, RZ ;  /* 0x0000000205027824 */ /* 0x000fc800078e00ff */
[C---:B------:R-:W-:Y:S02]  /*0da0*/  VIADD R221, R2.reuse, 0x8 ;  /* 0x0000000802dd7836 */ /* 0x040fe40000000000 */
[C---:B------:R-:W-:Y:S02]  /*0db0*/  VIADD R220, R2.reuse, 0x10 ;  /* 0x0000001002dc7836 */ /* 0x040fe40000000000 */
[C---:B------:R-:W-:Y:S01]  /*0dc0*/  VIADD R219, R2.reuse, 0x18 ;  /* 0x0000001802db7836 */ /* 0x040fe20000000000 */
[----:B------:R-:W-:Y:S01]  /*0dd0*/  SHF.R.S32.HI R5, RZ, 0x1f, R221 ;  /* 0x0000001fff057819 */ /* 0x000fe200000114dd */
[----:B0-----:R-:W-:Y:S01]  /*0de0*/  IMAD R0, R13, 0x8, R0 ;  /* 0x000000080d007824 */ /* 0x001fe200078e0200 */
[----:B------:R-:W-:Y:S01]  /*0df0*/  SHF.R.S32.HI R4, RZ, 0x1f, R220 ;  /* 0x0000001fff047819 */ /* 0x000fe200000114dc */
[C---:B------:R-:W-:Y:S01]  /*0e00*/  VIADD R218, R2.reuse, 0x20 ;  /* 0x0000002002da7836 */ /* 0x040fe20000000000 */
[----:B------:R-:W-:Y:S01]  /*0e10*/  SHF.R.S32.HI R3, RZ, 0x1f, R219 ;  /* 0x0000001fff037819 */ /* 0x000fe200000114db */
[C---:B------:R-:W-:Y:S01]  /*0e20*/  VIADD R217, R2.reuse, 0x28 ;  /* 0x0000002802d97836 */ /* 0x040fe20000000000 */
[----:B------:R0:W-:Y:S01]  /*0e30*/  STL [R1+0x34], R0 ;  /* 0x0000340001007387 */ /* 0x0001e20000100800 */
[C---:B------:R-:W-:Y:S01]  /*0e40*/  VIADD R216, R2.reuse, 0x30 ;  /* 0x0000003002d87836 */ /* 0x040fe20000000000 */
[----:B------:R-:W-:Y:S01]  /*0e50*/  SHF.R.S32.HI R5, RZ, 0x1f, R218 ;  /* 0x0000001fff057819 */ /* 0x000fe200000114da */
        /* <DEDUP_REMOVED lines=42> */
[----:B------:R-:W-:Y:S01]  /*1100*/  VIADD R16, R2, 0xe0 ;  /* 0x000000e002107836 */ /* 0x000fe20000000000 */
[----:B------:R-:W-:-:S02]  /*1110*/  SHF.R.S32.HI R224, RZ, 0x1f, R18 ;  /* 0x0000001fffe07819 */ /* 0x000fc40000011412 */
[----:B0-----:R-:W-:-:S07]  /*1120*/  SHF.R.S32.HI R223, RZ, 0x1f, R17 ;  /* 0x0000001fffdf7819 */ /* 0x001fce0000011411 */
.L_x_404:
[----:B------:R-:W-:Y:S01]  /*1130*/  ULDC.64 UR8, c[0x0][0xc88] ;  /* 0x0003220000087ab9 */ /* 0x000fe20000000a00 */
[----:B------:R-:W-:Y:S01]  /*1140*/  ULDC.64 UR10, c[0x0][0xa20] ;  /* 0x00028800000a7ab9 */ /* 0x000fe20000000a00 */
[----:B------:R-:W-:Y:S01]  /*1150*/  UIMAD.WIDE UR8, UR7, 0x4, UR8 ;  /* 0x00000004070878a5 */ /* 0x000fe2000f8e0208 */
[----:B------:R-:W-:-:S05]  /*1160*/  ULDC UR4, c[0x0][0x424] ;  /* 0x0001090000047ab9 */ /* 0x000fca0000000800 */
[----:B012---:R-:W-:Y:S02]  /*1170*/  IMAD.U32 R4, RZ, RZ, UR8 ;  /* 0x00000008ff047e24 */ /* 0x007fe4000f8e00ff */
[----:B---3--:R-:W-:Y:S01]  /*1180*/  IMAD.U32 R5, RZ, RZ, UR9 ;  /* 0x00000009ff057e24 */ /* 0x008fe2000f8e00ff */
[----:B------:R-:W-:-:S04]  /*1190*/  ULDC.64 UR8, c[0x0][0xa28] ;  /* 0x00028a0000087ab9 */ /* 0x000fc80000000a00 */
[----:B------:R-:W2:Y:S01]  /*11a0*/  LDG.E R4, desc[UR40][R4.64] ;  /* 0x0000002804047981 */ /* 0x000ea2000c1e1900 */
[----:B------:R-:W-:Y:S02]  /*11b0*/  UISETP.NE.U32.AND UP0, UPT, UR8, URZ, UPT ;  /* 0x0000003f0800728c */ /* 0x000fe4000bf05070 */
[----:B------:R-:W-:Y:S02]  /*11c0*/  UISETP.NE.U32.AND UP1, UPT, UR10, URZ, UPT ;  /* 0x0000003f0a00728c */ /* 0x000fe4000bf25070 */
[----:B------:R-:W-:Y:S02]  /*11d0*/  UISETP.NE.AND.EX UP0, UPT, UR9, URZ, UPT, UP0 ;  /* 0x0000003f0900728c */ /* 0x000fe4000bf05300 */
[----:B------:R-:W-:-:S04]  /*11e0*/  UISETP.NE.AND.EX UP1, UPT, UR11, URZ, UPT, UP1 ;  /* 0x0000003f0b00728c */ /* 0x000fc8000bf25310 */
[----:B------:R-:W-:Y:S02]  /*11f0*/  PLOP3.LUT P0, PT, PT, PT, UP0, 0x80, 0x0 ;  /* 0x000000000000781c */ /* 0x000fe40003f0f008 */
[----:B------:R-:W-:Y:S02]  /*1200*/  PLOP3.LUT P1, PT, PT, PT, UP1, 0x80, 0x0 ;  /* 0x000000000000781c */ /* 0x000fe40003f2f018 */
[----:B--2---:R-:W-:-:S13]  /*1210*/  R2UR UR46, R4 ;  /* 0x00000000042e72ca */ /* 0x004fda00000e0000 */
[----:B------:R-:W-:Y:S02]  /*1220*/  USHF.R.S32.HI UR45, URZ, 0x1f, UR46 ;  /* 0x0000001f3f2d7899 */ /* 0x000fe4000801142e */
[----:B------:R-:W-:-:S04]  /*1230*/  @UP0 ULEA UR8, UP2, UR46, UR8, 0x2 ;  /* 0x000000082e080291 */ /* 0x000fc8000f84103f */
[----:B------:R-:W-:Y:S02]  /*1240*/  @UP0 ULEA.HI.X UR9, UR46, UR9, UR45, 0x2, UP2 ;  /* 0x000000092e090291 */ /* 0x000fe400090f142d */
[----:B------:R-:W-:Y:S01]  /*1250*/  @UP1 ULEA UR10, UP0, UR46, UR10, 0x2 ;  /* 0x0000000a2e0a1291 */ /* 0x000fe2000f80103f */
[----:B------:R-:W-:-:S03]  /*1260*/  IMAD.U32 R4, RZ, RZ, UR8 ;  /* 0x00000008ff047e24 */ /* 0x000fc6000f8e00ff */
[----:B------:R-:W-:Y:S01]  /*1270*/  @UP1 ULEA.HI.X UR11, UR46, UR11, UR45, 0x2, UP0 ;  /* 0x0000000b2e0b1291 */ /* 0x000fe200080f142d */
[----:B------:R-:W-:Y:S01]  /*1280*/  IMAD.U32 R5, RZ, RZ, UR9 ;  /* 0x00000009ff057e24 */ /* 0x000fe2000f8e00ff */
[----:B------:R-:W-:Y:S01]  /*1290*/  ULDC.64 UR8, c[0x0][0x418] ;  /* 0x0001060000087ab9 */ /* 0x000fe20000000a00 */
[----:B----4-:R-:W-:-:S03]  /*12a0*/  IMAD.U32 R6, RZ, RZ, UR10 ;  /* 0x0000000aff067e24 */ /* 0x010fc6000f8e00ff */
[----:B------:R-:W-:Y:S01]  /*12b0*/  IMAD.U32 R7, RZ, RZ, UR11 ;  /* 0x0000000bff077e24 */ /* 0x000fe2000f8e00ff */
[----:B------:R-:W2:Y:S04]  /*12c0*/  @P0 LDG.E R4, desc[UR40][R4.64] ;  /* 0x0000002804040981 */ /* 0x000ea8000c1e1900 */
[----:B------:R-:W3:Y:S01]  /*12d0*/  @P1 LDG.E R6, desc[UR40][R6.64] ;  /* 0x0000002806061981 */ /* 0x000ee2000c1e1900 */
[----:B------:R-:W-:Y:S01]  /*12e0*/  UISETP.NE.U32.AND UP0, UPT, UR8, URZ, UPT ;  /* 0x0000003f0800728c */ /* 0x000fe2000bf05070 */
[----:B------:R-:W-:Y:S01]  /*12f0*/  UMOV UR44, UR5 ;  /* 0x00000005002c7c82 */ /* 0x000fe20008000000 */
[----:B------:R-:W-:Y:S02]  /*1300*/  ULDC UR5, c[0x0][0x2f0] ;  /* 0x0000bc0000057ab9 */ /* 0x000fe40000000800 */
[----:B------:R-:W-:Y:S01]  /*1310*/  UISETP.NE.AND.EX UP0, UPT, UR9, URZ, UPT, UP0 ;  /* 0x0000003f0900728c */ /* 0x000fe2000bf05300 */
[----:B------:R-:W-:Y:S01]  /*1320*/  UMOV UR51, URZ ;  /* 0x0000003f00337c82 */ /* 0x000fe20008000000 */
[----:B------:R-:W-:-:S02]  /*1330*/  ULOP3.LUT UR43, UR6, 0xffff, URZ, 0xc0, !UPT ;  /* 0x0000ffff062b7892 */ /* 0x000fc4000f8ec03f */
[----:B------:R-:W-:Y:S02]  /*1340*/  USEL UR4, UR4, 0x1, UP0 ;  /* 0x0000000104047887 */ /* 0x000fe40008000000 */
[----:B------:R-:W-:Y:S02]  /*1350*/  ULOP3.LUT UR7, UR6, 0xff0000, URZ, 0xc0, !UPT ;  /* 0x00ff000006077892 */ /* 0x000fe4000f8ec03f */
[----:B------:R-:W-:Y:S02]  /*1360*/  UIMAD UR4, UR4, UR5, URZ ;  /* 0x00000005040472a4 */ /* 0x000fe4000f8e023f */
[----:B------:R-:W-:Y:S01]  /*1370*/  ULOP3.LUT UR6, UR6, 0xff000000, URZ, 0xc0, !UPT ;  /* 0xff00000006067892 */ /* 0x000fe2000f8ec03f */
[----:B--2---:R-:W-:-:S04]  /*1380*/  @P0 R2UR UR51, R4 ;  /* 0x00000000043302ca */ /* 0x004fc800000e0000 */
[----:B---3--:R-:W-:Y:S01]  /*1390*/  @P1 R2UR UR4, R6 ;  /* 0x00000000060412ca */ /* 0x008fe200000e0000 */
[----:B-----5:R-:W-:-:S14]  /*13a0*/  @P1 BRA `(.L_x_359) ;  /* 0x0000000000341947 */ /* 0x020fdc0003800000 */
[----:B------:R-:W-:Y:S02]  /*13b0*/  ULDC.64 UR8, c[0x0][0xa08] ;  /* 0x0002820000087ab9 */ /* 0x000fe40000000a00 */
[----:B------:R-:W-:-:S04]  /*13c0*/  ISETP.NE.U32.AND P0, PT, RZ, UR8, PT ;  /* 0x00000008ff007c0c */ /* 0x000fc8000bf05070 */
[----:B------:R-:W-:-:S13]  /*13d0*/  ISETP.NE.AND.EX P0, PT, RZ, UR9, PT, P0 ;  /* 0x00000009ff007c0c */ /* 0x000fda000bf05300 */
[----:B------:R-:W-:Y:S05]  /*13e0*/  @!P0 BRA `(.L_x_359) ;  /* 0x0000000000248947 */ /* 0x000fea0003800000 */
[----:B------:R-:W-:Y:S02]  /*13f0*/  ULDC.64 UR4, c[0x0][0xa08] ;  /* 0x0002820000047ab9 */ /* 0x000fe40000000a00 */
[----:B------:R-:W-:-:S06]  /*1400*/  UIMAD.WIDE UR4, UR46, 0x4, UR4 ;  /* 0x000000042e0478a5 */ /* 0x000fcc000f8e0204 */
[----:B------:R-:W-:Y:S02]  /*1410*/  IMAD.U32 R4, RZ, RZ, UR4 ;  /* 0x00000004ff047e24 */ /* 0x000fe4000f8e00ff */
[----:B------:R-:W-:-:S05]  /*1420*/  IMAD.U32 R5, RZ, RZ, UR5 ;  /* 0x00000005ff057e24 */ /* 0x000fca000f8e00ff */
[----:B------:R-:W2:Y:S04]  /*1430*/  LDG.E R3, desc[UR40][R4.64] ;  /* 0x0000002804037981 */ /* 0x000ea8000c1e1900 */
[----:B------:R-:W3:Y:S01]  /*1440*/  LDG.E R0, desc[UR40][R4.64+0x4] ;  /* 0x0000042804007981 */ /* 0x000ee2000c1e1900 */
[----:B--2---:R-:W-:Y:S02]  /*1450*/  R2UR UR4, R3 ;  /* 0x00000000030472ca */ /* 0x004fe400000e0000 */
[----:B---3--:R-:W-:-:S13]  /*1460*/  R2UR UR5, R0 ;  /* 0x00000000000572ca */ /* 0x008fda00000e0000 */
[----:B------:R-:W-:-:S12]  /*1470*/  UIADD3 UR4, -UR4, UR5, URZ ;  /* 0x0000000504047290 */ /* 0x000fd8000fffe13f */
.L_x_359:
[----:B------:R-:W-:Y:S02]  /*1480*/  UIADD3 UR51, -UR51, UR4, URZ ;  /* 0x0000000433337290 */ /* 0x000fe4000fffe13f */
[----:B------:R-:W-:Y:S02]  /*1490*/  USHF.R.U32.HI UR6, URZ, 0x8, UR6 ;  /* 0x000000083f067899 */ /* 0x000fe40008011606 */
[----:B------:R-:W-:Y:S02]  /*14a0*/  UISETP.GE.AND UP0, UPT, UR51, 0x1, UPT ;  /* 0x000000013300788c */ /* 0x000fe4000bf06270 */
[----:B------:R-:W-:Y:S02]  /*14b0*/  UIADD3 UR4, UR51, 0x5f, URZ ;  /* 0x0000005f33047890 */ /* 0x000fe4000fffe03f */
[----:B------:R-:W-:Y:S02]  /*14c0*/  ULEA.HI UR7, UR7, UR6, URZ, 0x10 ;  /* 0x0000000607077291 */ /* 0x000fe4000f8f803f */
[----:B------:R-:W-:Y:S01]  /*14d0*/  PLOP3.LUT P0, PT, PT, PT, UP0, 0x80, 0x0 ;  /* 0x000000000000781c */ /* 0x000fe20003f0f008 */
[----:B------:R-:W-:-:S02]  /*14e0*/  UIMAD.WIDE UR4, UR4, 0x2aaaaaab, URZ ;  /* 0x2aaaaaab040478a5 */ /* 0x000fc4000f8e023f */
[----:B------:R-:W-:Y:S02]  /*14f0*/  ULOP3.LUT UR42, UR7, 0xff, URZ, 0xc0, !UPT ;  /* 0x000000ff072a7892 */ /* 0x000fe4000f8ec03f */
[----:B------:R-:W-:Y:S02]  /*1500*/  USHF.R.U32.HI UR6, URZ, 0x1f, UR5 ;  /* 0x0000001f3f067899 */ /* 0x000fe40008011605 */
[----:B------:R-:W-:Y:S01]  /*1510*/  USHF.R.U32.HI UR39, URZ, 0x10, UR7 ;  /* 0x000000103f277899 */ /* 0x000fe20008011607 */
[----:B------:R-:W-:Y:S01]  /*1520*/  UMOV UR4, URZ ;  /* 0x0000003f00047c82 */ /* 0x000fe20008000000 */
[----:B------:R-:W-:-:S04]  /*1530*/  ULEA.HI.SX32 UR9, UR5, UR6, 0x1c ;  /* 0x0000000605097291 */ /* 0x000fc8000f8fe23f */
[----:B------:R-:W-:Y:S08]  /*1540*/  @!P0 BRA `(.L_x_360) ;  /* 0x0000000000908947 */ /* 0x000ff00003800000 */
[----:B------:R-:W-:Y:S01]  /*1550*/  UISETP.NE.AND UP0, UPT, UR39, URZ, UPT ;  /* 0x0000003f2700728c */ /* 0x000fe2000bf05270 */
[----:B------:R-:W-:-:S03]  /*1560*/  ULDC UR4, c[0x0][0x9f0] ;  /* 0x00027c0000047ab9 */ /* 0x000fc60000000800 */
[----:B------:R-:W-:-:S03]  /*1570*/  USEL UR10, UR39, UR4, UP0 ;  /* 0x00000004270a7287 */ /* 0x000fc60008000000 */
[----:B------:R-:W-:Y:S01]  /*1580*/  UMOV UR4, URZ ;  /* 0x0000003f00047c82 */ /* 0x000fe20008000000 */
[----:B------:R-:W-:Y:S02]  /*1590*/  UIADD3 UR6, UR9, -0x1, UR10 ;  /* 0xffffffff09067890 */ /* 0x000fe4000fffe00a */
[----:B------:R-:W-:-:S04]  /*15a0*/  IMAD.U32 R4, RZ, RZ, UR10 ;  /* 0x0000000aff047e24 */ /* 0x000fc8000f8e00ff */
[----:B------:R-:W-:Y:S01]  /*15b0*/  IMAD.U32 R5, RZ, RZ, UR6 ;  /* 0x00000006ff057e24 */ /* 0x000fe2000f8e00ff */
[-C--:B------:R-:W-:Y:S01]  /*15c0*/  IABS R0, R4.reuse ;  /* 0x0000000400007213 */ /* 0x080fe20000000000 */
[----:B------:R-:W-:Y:S01]  /*15d0*/  ULOP3.LUT UR6, UR6, UR10, URZ, 0x3c, !UPT ;  /* 0x0000000a06067292 */ /* 0x000fe2000f8e3c3f */
[----:B------:R-:W-:Y:S02]  /*15e0*/  IABS R6, R4 ;  /* 0x0000000400067213 */ /* 0x000fe40000000000 */
[----:B------:R-:W-:Y:S02]  /*15f0*/  R2UR UR11, R0 ;  /* 0x00000000000b72ca */ /* 0x000fe400000e0000 */
[----:B------:R-:W-:-:S05]  /*1600*/  IABS R5, R5 ;  /* 0x0000000500057213 */ /* 0x000fca0000000000 */
[----:B------:R-:W-:-:S05]  /*1610*/  IMAD.MOV.U32 R4, RZ, RZ, R5 ;  /* 0x000000ffff047224 */ /* 0x000fca00078e0005 */
[----:B------:R-:W-:Y:S01]  /*1620*/  R2UR UR8, R4 ;  /* 0x00000000040872ca */ /* 0x000fe200000e0000 */
        /* <DEDUP_REMOVED lines=22> */
.L_x_360:
[----:B------:R-:W-:Y:S01]  /*1790*/  UIMAD UR38, UR42, UR4, URZ ;  /* 0x000000042a2672a4 */ /* 0x000fe2000f8e023f */
[----:B------:R-:W-:Y:S01]  /*17a0*/  IMAD.U32 R0, RZ, RZ, UR9 ;  /* 0x00000009ff007e24 */ /* 0x000fe2000f8e00ff */
[----:B------:R-:W-:Y:S01]  /*17b0*/  PLOP3.LUT P0, PT, PT, PT, PT, 0x80, 0x0 ;  /* 0x000000000000781c */ /* 0x000fe20003f0f070 */
[----:B------:R-:W-:Y:S01]  /*17c0*/  IMAD.U32 R3, RZ, RZ, UR4 ;  /* 0x00000004ff037e24 */ /* 0x000fe2000f8e00ff */
[----:B------:R-:W-:Y:S01]  /*17d0*/  CS2R R150, SRZ ;  /* 0x0000000000967805 */ /* 0x000fe2000001ff00 */
[----:B------:R-:W-:Y:S01]  /*17e0*/  IMAD.MOV.U32 R6, RZ, RZ, RZ ;  /* 0x000000ffff067224 */ /* 0x000fe200078e00ff */
[----:B------:R-:W-:Y:S01]  /*17f0*/  CS2R R148, SRZ ;  /* 0x0000000000947805 */ /* 0x000fe2000001ff00 */
[----:B------:R-:W-:Y:S01]  /*1800*/  IMAD.MOV.U32 R5, RZ, RZ, RZ ;  /* 0x000000ffff057224 */ /* 0x000fe200078e00ff */
[----:B------:R-:W-:Y:S02]  /*1810*/  VIADDMNMX R0, R3, UR38, R0, PT ;  /* 0x0000002603007c46 */ /* 0x000fe4000b800100 */
[----:B------:R-:W-:-:S02]  /*1820*/  CS2R R146, SRZ ;  /* 0x0000000000927805 */ /* 0x000fc4000001ff00 */
[----:B------:R-:W-:Y:S02]  /*1830*/  CS2R R144, SRZ ;  /* 0x0000000000907805 */ /* 0x000fe4000001ff00 */
[----:B------:R-:W-:Y:S02]  /*1840*/  CS2R R142, SRZ ;  /* 0x00000000008e7805 */ /* 0x000fe4000001ff00 */
[----:B------:R-:W-:Y:S02]  /*1850*/  R2UR UR50, R0 ;  /* 0x00000000003272ca */ /* 0x000fe400000e0000 */
        /* <DEDUP_REMOVED lines=11> */
[----:B------:R-:W-:Y:S01]  /*1910*/  CS2R R118, SRZ ;  /* 0x0000000000767805 */ /* 0x000fe2000001ff00 */
[----:B------:R-:W-:Y:S01]  /*1920*/  UISETP.GT.AND UP0, UPT, UR50, UR38, UPT ;  /* 0x000000263200728c */ /* 0x000fe2000bf04270 */
[----:B------:R-:W-:Y:S02]  /*1930*/  CS2R R116, SRZ ;  /* 0x0000000000747805 */ /* 0x000fe4000001ff00 */
[----:B------:R-:W-:Y:S02]  /*1940*/  CS2R R114, SRZ ;  /* 0x0000000000727805 */ /* 0x000fe4000001ff00 */
[----:B------:R-:W-:-:S02]  /*1950*/  CS2R R112, SRZ ;  /* 0x0000000000707805 */ /* 0x000fc4000001ff00 */
[----:B------:R-:W-:Y:S02]  /*1960*/  CS2R R110, SRZ ;  /* 0x00000000006e7805 */ /* 0x000fe4000001ff00 */
[----:B------:R-:W-:Y:S02]  /*1970*/  CS2R R108, SRZ ;  /* 0x00000000006c7805 */ /* 0x000fe4000001ff00 */
[----:B------:R-:W-:Y:S02]  /*1980*/  PLOP3.LUT P1, PT, PT, PT, UP0, 0x80, 0x0 ;  /* 0x000000000000781c */ /* 0x000fe40003f2f008 */
        /* <DEDUP_REMOVED lines=42> */
[----:B------:R-:W-:Y:S06]  /*1c30*/  @!P1 BRA `(.L_x_361) ;  /* 0x0000005000449947 */ /* 0x000fec0003800000 */
[----:B------:R-:W0:Y:S01]  /*1c40*/  S2R R0, SR_TID.X ;  /* 0x0000000000007919 */ /* 0x000e220000002100 */
[----:B------:R-:W1:Y:S01]  /*1c50*/  S2UR UR7, SR_CgaCtaId ;  /* 0x00000000000779c3 */ /* 0x000e620000008800 */
[----:B------:R-:W-:Y:S02]  /*1c60*/  UMOV UR6, 0x400 ;  /* 0x0000040000067882 */ /* 0x000fe40000000000 */
[----:B-1----:R-:W-:-:S04]  /*1c70*/  ULEA UR6, UR7, UR6, 0x18 ;  /* 0x0000000607067291 */ /* 0x002fc8000f8ec03f */
[----:B------:R-:W-:Y:S01]  /*1c80*/  UIADD3 UR6, UR6, 0x18400, URZ ;  /* 0x0001840006067890 */ /* 0x000fe2000fffe03f */
[----:B0-----:R-:W-:-:S03]  /*1c90*/  VIADD R0, R0, 0xffffff80 ;  /* 0xffffff8000007836 */ /* 0x001fc60000000000 */
[----:B------:R-:W-:Y:S02]  /*1ca0*/  ULOP3.LUT UP0, URZ, UR6, 0x1bf, URZ, 0xc0, !UPT ;  /* 0x000001bf063f7892 */ /* 0x000fe4000f80c03f */
[----:B------:R-:W-:-:S04]  /*1cb0*/  SHF.R.S32.HI R3, RZ, 0x1f, R0 ;  /* 0x0000001fff037819 */ /* 0x000fc80000011400 */
[----:B------:R-:W-:Y:S02]  /*1cc0*/  PLOP3.LUT P0, PT, PT, PT, UP0, 0x80, 0x0 ;  /* 0x000000000000781c */ /* 0x000fe40003f0f008 */
[----:B------:R-:W-:-:S04]  /*1cd0*/  LEA.HI R3, R3, R0, RZ, 0x7 ;  /* 0x0000000003037211 */ /* 0x000fc800078f38ff */
[----:B------:R-:W-:-:S06]  /*1ce0*/  SHF.R.S32.HI R3, RZ, 0x7, R3 ;  /* 0x00000007ff037819 */ /* 0x000fcc0000011403 */
[----:B------:R-:W0:Y:S02]  /*1cf0*/  SHFL.IDX PT, R3, R3, RZ, 0x1f ;  /* 0x00001fff03037589 */ /* 0x000e2400000e0000 */
[----:B0-----:R-:W-:-:S13]  /*1d00*/  R2UR UR4, R3 ;  /* 0x00000000030472ca */ /* 0x001fda00000e0000 */
        /* <DEDUP_REMOVED lines=23> */
.L_x_362:
[----:B------:R-:W0:Y:S01]  /*1e80*/  S2R R3, SR_CgaCtaId ;  /* 0x0000000000037919 */ /* 0x000e220000008800 */
[----:B------:R-:W-:Y:S01]  /*1e90*/  ULEA.HI UR4, UR48, UR48, URZ, 0x1 ;  /* 0x0000003030047291 */ /* 0x000fe2000f8f083f */
[----:B------:R-:W-:Y:S01]  /*1ea0*/  MOV R6, 0x400 ;  /* 0x0000040000067802 */ /* 0x000fe20000000f00 */
[----:B------:R-:W1:Y:S02]  /*1eb0*/  S2R R20, SR_TID.X ;  /* 0x0000000000147919 */ /* 0x000e640000002100 */
[----:B------:R-:W-:-:S04]  /*1ec0*/  ULOP3.LUT UR4, UR4, 0xfffffffe, URZ, 0xc0, !UPT ;  /* 0xfffffffe04047892 */ /* 0x000fc8000f8ec03f */
[----:B------:R-:W-:-:S06]  /*1ed0*/  UIADD3 UR4, UR48, -UR4, URZ ;  /* 0x8000000430047290 */ /* 0x000fcc000fffe03f */
[----:B------:R-:W-:Y:S01]  /*1ee0*/  IMAD.U32 R0, RZ, RZ, UR4 ;  /* 0x00000004ff007e24 */ /* 0x000fe2000f8e00ff */
[----:B0-----:R-:W-:-:S04]  /*1ef0*/  LEA R6, R3, R6, 0x18 ;  /* 0x0000000603067211 */ /* 0x001fc800078ec0ff */
[----:B------:R-:W-:Y:S02]  /*1f00*/  SHF.L.U32 R3, R0, 0x1f, RZ ;  /* 0x0000001f00037819 */ /* 0x000fe400000006ff */
[----:B-1----:R-:W-:Y:S02]  /*1f10*/  SHF.R.U32.HI R20, RZ, 0x7, R20 ;  /* 0x00000007ff147819 */ /* 0x002fe40000011614 */
[----:B------:R-:W0:Y:S03]  /*1f20*/  SYNCS.PHASECHK.TRANS64.TRYWAIT P0, [R6+URZ+0x22800], R3 ;  /* 0x02280003060075a7 */ /* 0x000e26000800017f */
[----:B------:R-:W-:Y:S01]  /*1f30*/  VIADD R7, R20, 0x8 ;  /* 0x0000000814077836 */ /* 0x000fe20000000000 */
[----:B0-----:R-:W-:Y:S06]  /*1f40*/  @!P0 BRA `(.L_x_363) ;  /* 0x000000f800a48947 */ /* 0x001fec0003800000 */
.L_x_527:
[----:B------:R-:W-:Y:S01]  /*1f50*/  IMAD.U32 R0, RZ, RZ, UR49 ;  /* 0x00000031ff007e24 */ /* 0x000fe2000f8e00ff */
[----:B------:R-:W-:Y:S05]  /*1f60*/  WARPSYNC.ALL ;  /* 0x0000000000007948 */ /* 0x000fea0003800000 */
[----:B------:R1:W-:Y:S01]  /*1f70*/  BAR.SYNC.DEFER_BLOCKING R7, 0x100 ;  /* 0x000400070000751d */ /* 0x0003e20000010000 */
[----:B------:R-:W-:-:S13]  /*1f80*/  ISETP.NE.AND P0, PT, R0, 0x3, PT ;  /* 0x000000030000780c */ /* 0x000fda0003f05270 */
[----:B-1----:R-:W-:Y:S05]  /*1f90*/  @!P0 BRA `(.L_x_364) ;  /* 0x0000000000048947 */ /* 0x002fea0003800000 */
[----:B------:R-:W-:Y:S01]  /*1fa0*/  BPT.TRAP 0x1 ;  /* 0x000000040000795c */ /* 0x000fe20000300000 */
.L_x_364:
[----:B------:R-:W-:Y:S01]  /*1fb0*/  R2UR UR22, R6 ;  /* 0x00000000061672ca */ /* 0x000fe200000e0000 */
[----:B------:R-:W-:-:S05]  /*1fc0*/  IMAD.U32 R8, RZ, RZ, UR47 ;  /* 0x0000002fff087e24 */ /* 0x000fca000f8e00ff */
[----:B------:R-:W-:-:S07]  /*1fd0*/  SHF.L.U32 R8, R8, 0x1f, RZ ;  /* 0x0000001f08087819 */ /* 0x000fce00000006ff */
[----:B------:R-:W-:-:S09]  /*1fe0*/  ULEA UR22, UR37, UR22, 0x3 ;  /* 0x0000001625167291 */ /* 0x000fd2000f8e183f */
[----:B------:R1:W2:Y:S01]  /*1ff0*/  SYNCS.PHASECHK.TRANS64.TRYWAIT P1, [UR22+0x22830], R8 ;  /* 0x02283008ff0075a7 */ /* 0x0002a20008020156 */
[----:B------:R-:W-:Y:S05]  /*2000*/  @!P0 BRA `(.L_x_365) ;  /* 0x0000000000048947 */ /* 0x000fea0003800000 */
[----:B------:R-:W-:Y:S01]  /*2010*/  BPT.TRAP 0x1 ;  /* 0x000000040000795c */ /* 0x000fe20000300000 */
.L_x_365:
[----:B--2---:R-:W-:Y:S05]  /*2020*/  @P1 BRA `(.L_x_366) ;  /* 0x0000000000081947 */ /* 0x004fea0003800000 */
[----:B------:R-:W2:Y:S02]  /*2030*/  SYNCS.PHASECHK.TRANS64.TRYWAIT P1, [UR22+0x22830], R8 ;  /* 0x02283008ff0075a7 */ /* 0x000ea40008020156 */
[----:B--2---:R-:W-:Y:S05]  /*2040*/  @!P1 BRA `(.L_x_367) ;  /* 0x000000f800789947 */ /* 0x004fea0003800000 */
.L_x_366:
[----:B------:R-:W-:Y:S01]  /*2050*/  R2UR UR4, R6 ;  /* 0x00000000060472ca */ /* 0x000fe200000e0000 */
[----:B------:R-:W-:Y:S01]  /*2060*/  ULOP3.LUT UR16, UR52, 0x10000, URZ, 0xfc, !UPT ;  /* 0x0001000034107892 */ /* 0x000fe2000f8efc3f */
[----:B------:R-:W-:Y:S01]  /*2070*/  WARPGROUP.ARRIVE ;  /* 0x00000000000079c5 */ /* 0x000fe20000000000 */
[----:B------:R-:W-:Y:S01]  /*2080*/  UMOV UR17, 0x40000040 ;  /* 0x4000004000117882 */ /* 0x000fe20000000000 */
[----:B------:R-:W-:Y:S01]  /*2090*/  UMOV UR19, 0x40000040 ;  /* 0x4000004000137882 */ /* 0x000fe20000000000 */
[----:B------:R-:W-:Y:S01]  /*20a0*/  UMOV UR5, 0x40000040 ;  /* 0x4000004000057882 */ /* 0x000fe20000000000 */
[----:B------:R-:W-:Y:S01]  /*20b0*/  UMOV UR7, 0x40000040 ;  /* 0x4000004000077882 */ /* 0x000fe20000000000 */
[----:B------:R-:W-:Y:S01]  /*20c0*/  UIADD3 UR8, UR16, 0x4, URZ ;  /* 0x0000000410087890 */ /* 0x000fe2000fffe03f */
[----:B------:R-:W-:Y:S01]  /*20d0*/  P2R R72, PR, RZ, 0x1 ;  /* 0x00000001ff487803 */ /* 0x000fe20000000000 */
[----:B------:R-:W-:Y:S01]  /*20e0*/  UMOV UR9, 0x40000040 ;  /* 0x4000004000097882 */ /* 0x000fe20000000000 */
[----:B------:R-:W-:Y:S01]  /*20f0*/  UMOV UR11, 0x40000040 ;  /* 0x40000040000b7882 */ /* 0x000fe20000000000 */
[----:B------:R-:W-:Y:S01]  /*2100*/  UIADD3 UR12, UR16, 0x6, URZ ;  /* 0x00000006100c7890 */ /* 0x000fe2000fffe03f */
[----:B------:R-:W2:Y:S01]  /*2110*/  S2R R73, SR_TID.X ;  /* 0x0000000000497919 */ /* 0x000ea20000002100 */
[----:B------:R-:W-:Y:S01]  /*2120*/  UIADD3 UR4, UR4, 0x1c400, URZ ;  /* 0x0001c40004047890 */ /* 0x000fe2000fffe03f */
[----:B------:R-:W-:Y:S01]  /*2130*/  UMOV UR13, 0x40000040 ;  /* 0x40000040000d7882 */ /* 0x000fe20000000000 */
[----:B------:R-:W-:-:S02]  /*2140*/  UMOV UR15, 0x40000040 ;  /* 0x40000040000f7882 */ /* 0x000fc40000000000 */
[----:B------:R-:W-:Y:S02]  /*2150*/  USHF.R.U32.HI UR4, URZ, 0x4, UR4 ;  /* 0x000000043f047899 */ /* 0x000fe40008011604 */
[----:B------:R-:W-:Y:S02]  /*2160*/  UIMAD UR51, UR50, -0x60, UR51 ;  /* 0xffffffa0323378a4 */ /* 0x000fe4000f8e0233 */
[----:B------:R-:W-:-:S04]  /*2170*/  ULOP3.LUT UR4, UR4, 0x3fff, URZ, 0xc0, !UPT ;  /* 0x00003fff04047892 */ /* 0x000fc8000f8ec03f */
[----:B------:R-:W-:Y:S01]  /*2180*/  ULOP3.LUT UR20, UR4, 0x10000, URZ, 0xfc, !UPT ;  /* 0x0001000004147892 */ /* 0x000fe2000f8efc3f */
[----:B0-----:R-:W-:Y:S01]  /*2190*/  IMAD.U32 R3, RZ, RZ, UR51 ;  /* 0x00000033ff037e24 */ /* 0x001fe2000f8e00ff */
[----:B------:R-:W-:Y:S02]  /*21a0*/  UIADD3 UR4, UR16, 0x2, URZ ;  /* 0x0000000210047890 */ /* 0x000fe4000fffe03f */
[----:B------:R-:W-:Y:S02]  /*21b0*/  UIMAD UR18, UR37, 0x300, UR20 ;  /* 0x00000300251278a4 */ /* 0x000fe4000f8e0214 */
[----:B------:R-:W-:Y:S02]  /*21c0*/  IADD3 R0, -R2, 0x60, R3 ;  /* 0x0000006002007810 */ /* 0x000fe40007ffe103 */
[----:B------:R-:W-:Y:S02]  /*21d0*/  UIADD3 UR6, UR18, 0x2, URZ ;  /* 0x0000000212067890 */ /* 0x000fe4000fffe03f */
[----:B------:R-:W-:Y:S01]  /*21e0*/  UIADD3 UR10, UR18, 0x4, URZ ;  /* 0x00000004120a7890 */ /* 0x000fe2000fffe03f */
[----:B------:R-:W-:Y:S01]  /*21f0*/  ISETP.GT.AND P6, PT, R0, RZ, PT ;  /* 0x000000ff0000720c */ /* 0x000fe20003fc4270 */
[----:B------:R-:W-:-:S02]  /*2200*/  UIADD3 UR14, UR18, 0x6, URZ ;  /* 0x00000006120e7890 */ /* 0x000fc4000fffe03f */
[----:B------:R-:W-:Y:S01]  /*2210*/  HGMMA.64x96x16.F32.BF16 R24, gdesc[UR16], RZ, !UPT, gsb0 ;  /* 0x01600000101879f0 */ /* 0x000fe2000c0018ff */
[C---:B------:R-:W-:Y:S02]  /*2220*/  ISETP.GT.AND P5, PT, R0.reuse, 0x1, PT ;  /* 0x000000010000780c */ /* 0x040fe40003fa4270 */
[C---:B------:R-:W-:Y:S02]  /*2230*/  ISETP.GT.AND P4, PT, R0.reuse, 0x8, PT ;  /* 0x000000080000780c */ /* 0x040fe40003f84270 */
[C---:B------:R-:W-:Y:S02]  /*2240*/  ISETP.GT.AND P3, PT, R0.reuse, 0x9, PT ;  /* 0x000000090000780c */ /* 0x040fe40003f64270 */
[C---:B------:R-:W-:Y:S02]  /*2250*/  ISETP.GT.AND P1, PT, R0.reuse, 0x10, PT ;  /* 0x000000100000780c */ /* 0x040fe40003f24270 */
[----:B------:R-:W-:Y:S02]  /*2260*/  ISETP.GT.AND P2, PT, R0, 0x11, PT ;  /* 0x000000110000780c */ /* 0x000fe40003f44270 */
[----:B--2---:R-:W-:Y:S01]  /*2270*/  LOP3.LUT R73, R73, 0x7f, RZ, 0xc0, !PT ;  /* 0x0000007f49497812 */ /* 0x004fe200078ec0ff */
[----:B------:R-:W-:-:S02]  /*2280*/  WARPGROUP.DEPBAR.LE gsb0, 0x0 ;  /* 0x00008000000079c5 */ /* 0x000fc40000010000 */
[----:B------:R-:W-:-:S06]  /*2290*/  WARPGROUP.ARRIVE ;  /* 0x00000000000079c5 */ /* 0x000fcc0000000000 */
[----:B------:R-:W-:Y:S01]  /*22a0*/  HGMMA.64x96x16.F32.BF16 R24, gdesc[UR4], R24, gsb0 ;  /* 0x01600000041879f0 */ /* 0x000fe20008001818 */
[----:B------:R-:W-:Y:S02]  /*22b0*/  ULDC UR6, c[0x0][0x9d8] ;  /* 0x0002760000067ab9 */ /* 0x000fe40000000800 */
[----:B------:R-:W-:Y:S02]  /*22c0*/  WARPGROUP.DEPBAR.LE gsb0, 0x0 ;  /* 0x00008000000079c5 */ /* 0x000fe40000010000 */
[----:B------:R-:W-:-:S06]  /*22d0*/  WARPGROUP.ARRIVE ;  /* 0x00000000000079c5 */ /* 0x000fcc0000000000 */
[----:B------:R-:W-:Y:S01]  /*22e0*/  HGMMA.64x96x16.F32.BF16 R24, gdesc[UR8], R24, gsb0 ;  /* 0x01600000081879f0 */ /* 0x000fe20008001818 */
[----:B------:R-:W-:Y:S02]  /*22f0*/  ULDC UR10, c[0x0][0x988] ;  /* 0x00026200000a7ab9 */ /* 0x000fe40000000800 */
        /* <DEDUP_REMOVED lines=18> */
[----:B------:R-:W-:Y:S01]  /*2420*/  MUFU.TANH R25, R25 ;  /* 0x0000001900197308 */ /* 0x000fe20000002400 */
        /* <DEDUP_REMOVED lines=8> */
[----:B0-----:R-:W-:Y:S01]  /*24b0*/  FSEL R3, R24, -INF , P6 ;  /* 0xff80000018037808 */ /* 0x001fe20003000000 */
        /* <DEDUP_REMOVED lines=32> */
[----:B------:R-:W-:-:S06]  /*26c0*/  FMUL.FTZ R71, R71, UR6 ;  /* 0x0000000647477c20 */ /* 0x000fcc0008410000 */
[----:B------:R0:W3:Y:S01]  /*26d0*/  MUFU.TANH R11, R34 ;  /* 0x00000022000b7308 */ /* 0x0000e20000002400 */
[----:B--2---:R-:W-:Y:S02]  /*26e0*/  FSEL R4, R4, -INF , P6 ;  /* 0xff80000004047808 */ /* 0x004fe40003000000 */
[----:B------:R-:W-:-:S05]  /*26f0*/  ISETP.GT.AND P6, PT, R0, 0x18, PT ;  /* 0x000000180000780c */ /* 0x000fca0003fc4270 */
[----:B------:R-:W2:Y:S01]  /*2700*/  MUFU.TANH R5, R27 ;  /* 0x0000001b00057308 */ /* 0x000ea20000002400 */
[----:B0-----:R-:W-:-:S04]  /*2710*/  FSEL R34, R25, -INF , P5 ;  /* 0xff80000019227808 */ /* 0x001fc80002800000 */
[----:B------:R-:W-:-:S03]  /*2720*/  FMNMX.FTZ R24, R3, R34, !PT ;  /* 0x0000002203187209 */ /* 0x000fc60007810000 */
[----:B------:R0:W4:Y:S01]  /*2730*/  MUFU.TANH R12, R35 ;  /* 0x00000023000c7308 */ /* 0x0001220000002400 */
[----:B---3--:R-:W-:Y:S02]  /*2740*/  FSEL R11, R11, -INF , P1 ;  /* 0xff8000000b0b7808 */ /* 0x008fe40000800000 */
[----:B------:R-:W-:-:S05]  /*2750*/  ISETP.GT.AND P1, PT, R0, 0x28, PT ;  /* 0x000000280000780c */ /* 0x000fca0003f24270 */
[----:B------:R-:W3:Y:S01]  /*2760*/  MUFU.TANH R36, R36 ;  /* 0x0000002400247308 */ /* 0x000ee20000002400 */
[----:B0-----:R-:W-:Y:S02]  /*2770*/  FSEL R35, R28, -INF , P4 ;  /* 0xff8000001c237808 */ /* 0x001fe40002000000 */
[----:B--2---:R-:W-:Y:S02]  /*2780*/  FSEL R5, R5, -INF , P5 ;  /* 0xff80000005057808 */ /* 0x004fe40002800000 */
[----:B------:R-:W-:Y:S02]  /*2790*/  FMNMX.FTZ R25, R35, R24, !PT ;  /* 0x0000001823197209 */ /* 0x000fe40007810000 */
[----:B------:R-:W-:Y:S01]  /*27a0*/  ISETP.GT.AND P5, PT, R0, 0x19, PT ;  /* 0x000000190000780c */ /* 0x000fe20003fa4270 */
[----:B------:R-:W0:Y:S01]  /*27b0*/  MUFU.TANH R9, R30 ;  /* 0x0000001e00097308 */ /* 0x000e220000002400 */
[----:B----4-:R-:W-:-:S07]  /*27c0*/  FSEL R12, R12, -INF , P2 ;  /* 0xff8000000c0c7808 */ /* 0x010fce0001000000 */
[----:B------:R-:W2:Y:S01]  /*27d0*/  MUFU.TANH R37, R37 ;  /* 0x0000002500257308 */ /* 0x000ea20000002400 */
[----:B---3--:R-:W-:-:S07]  /*27e0*/  FSEL R36, R36, -INF , P6 ;  /* 0xff80000024247808 */ /* 0x008fce0003000000 */
[----:B------:R3:W4:Y:S01]  /*27f0*/  MUFU.TANH R13, R38 ;  /* 0x00000026000d7308 */ /* 0x0007220000002400 */
[----:B0-----:R-:W-:Y:S02]  /*2800*/  FSEL R9, R9, -INF , P4 ;  /* 0xff80000009097808 */ /* 0x001fe40002000000 */
[----:B------:R-:W-:-:S05]  /*2810*/  ISETP.GT.AND P4, PT, R0, 0x20, PT ;  /* 0x000000200000780c */ /* 0x000fca0003f84270 */
[----:B------:R-:W0:Y:S01]  /*2820*/  MUFU.TANH R10, R31 ;  /* 0x0000001f000a7308 */ /* 0x000e220000002400 */
[----:B---3--:R-:W-:Y:S02]  /*2830*/  FSEL R38, R29, -INF , P3 ;  /* 0xff8000001d267808 */ /* 0x008fe40001800000 */
[----:B--2---:R-:W-:Y:S02]  /*2840*/  FSEL R37, R37, -INF , P5 ;  /* 0xff80000025257808 */ /* 0x004fe40002800000 */
[----:B------:R-:W-:-:S03]  /*2850*/  FMNMX.FTZ R25, R38, R25, !PT ;  /* 0x0000001926197209 */ /* 0x000fc60007810000 */
[----:B------:R-:W2:Y:S01]  /*2860*/  MUFU.TANH R40, R40 ;  /* 0x0000002800287308 */ /* 0x000ea20000002400 */
[----:B------:R-:W-:Y:S02]  /*2870*/  FMNMX.FTZ R24, R32, R25, !PT ;  /* 0x0000001920187209 */ /* 0x000fe40007810000 */
[----:B----4-:R-:W-:Y:S02]  /*2880*/  FSEL R13, R13, -INF , P6 ;  /* 0xff8000000d0d7808 */ /* 0x010fe40003000000 */
[----:B------:R-:W-:-:S03]  /*2890*/  ISETP.GT.AND P6, PT, R0, 0x30, PT ;  /* 0x000000300000780c */ /* 0x000fc60003fc4270 */
[----:B------:R3:W4:Y:S01]  /*28a0*/  MUFU.TANH R14, R39 ;  /* 0x00000027000e7308 */ /* 0x0007220000002400 */
[----:B0-----:R-:W-:Y:S02]  /*28b0*/  FSEL R10, R10, -INF , P3 ;  /* 0xff8000000a0a7808 */ /* 0x001fe40001800000 */
[----:B------:R-:W-:-:S05]  /*28c0*/  ISETP.GT.AND P3, PT, R0, 0x21, PT ;  /* 0x000000210000780c */ /* 0x000fca0003f64270 */
[----:B------:R-:W0:Y:S01]  /*28d0*/  MUFU.TANH R41, R41 ;  /* 0x0000002900297308 */ /* 0x000e220000002400 */
[----:B---3--:R-:W-:Y:S02]  /*28e0*/  FSEL R39, R33, -INF , P2 ;  /* 0xff80000021277808 */ /* 0x008fe40001000000 */
[----:B--2---:R-:W-:Y:S02]  /*28f0*/  FSEL R40, R40, -INF , P4 ;  /* 0xff80000028287808 */ /* 0x004fe40002000000 */
[----:B------:R-:W-:Y:S02]  /*2900*/  FMNMX.FTZ R25, R39, R24, !PT ;  /* 0x0000001827197209 */ /* 0x000fe40007810000 */
[----:B------:R-:W-:Y:S01]  /*2910*/  ISETP.GT.AND P2, PT, R0, 0x29, PT ;  /* 0x000000290000780c */ /* 0x000fe20003f44270 */
[----:B------:R-:W2:Y:S01]  /*2920*/  MUFU.TANH R44, R44 ;  /* 0x0000002c002c7308 */ /* 0x000ea20000002400 */
[----:B------:R-:W-:Y:S02]  /*2930*/  FMNMX.FTZ R24, R36, R25, !PT ;  /* 0x0000001924187209 */ /* 0x000fe40007810000 */
[----:B----4-:R-:W-:-:S02]  /*2940*/  FSEL R14, R14, -INF , P5 ;  /* 0xff8000000e0e7808 */ /* 0x010fc40002800000 */
[----:B------:R-:W-:Y:S02]  /*2950*/  FMNMX.FTZ R25, R37, R24, !PT ;  /* 0x0000001825197209 */ /* 0x000fe40007810000 */
[----:B------:R-:W-:Y:S01]  /*2960*/  ISETP.GT.AND P5, PT, R0, 0x31, PT ;  /* 0x000000310000780c */ /* 0x000fe20003fa4270 */
[----:B------:R-:W3:Y:S01]  /*2970*/  MUFU.TANH R45, R45 ;  /* 0x0000002d002d7308 */ /* 0x000ee20000002400 */
[----:B0-----:R-:W-:Y:S02]  /*2980*/  FSEL R41, R41, -INF , P3 ;  /* 0xff80000029297808 */ /* 0x001fe40001800000 */
[----:B------:R-:W-:-:S04]  /*2990*/  FMNMX.FTZ R24, R40, R25, !PT ;  /* 0x0000001928187209 */ /* 0x000fc80007810000 */
[----:B------:R-:W-:Y:S01]  /*29a0*/  FMNMX.FTZ R25, R41, R24, !PT ;  /* 0x0000001829197209 */ /* 0x000fe20007810000 */
[----:B------:R-:W0:Y:S01]  /*29b0*/  MUFU.TANH R48, R48 ;  /* 0x0000003000307308 */ /* 0x000e220000002400 */
[----:B--2---:R-:W-:-:S04]  /*29c0*/  FSEL R44, R44, -INF , P1 ;  /* 0xff8000002c2c7808 */ /* 0x004fc80000800000 */
[----:B------:R-:W-:-:S03]  /*29d0*/  FMNMX.FTZ R28, R44, R25, !PT ;  /* 0x000000192c1c7209 */ /* 0x000fc60007810000 */
[----:B------:R-:W2:Y:S01]  /*29e0*/  MUFU.TANH R15, R42 ;  /* 0x0000002a000f7308 */ /* 0x000ea20000002400 */
[----:B---3--:R-:W-:-:S04]  /*29f0*/  FSEL R45, R45, -INF , P2 ;  /* 0xff8000002d2d7808 */ /* 0x008fc80001000000 */
[----:B------:R-:W-:-:S03]  /*2a00*/  FMNMX.FTZ R25, R45, R28, !PT ;  /* 0x0000001c2d197209 */ /* 0x000fc60007810000 */
        /* <DEDUP_REMOVED lines=64> */
[----:B0-----:R-:W-:-:S04]  /*2e10*/  FSEL R69, R69, -INF , P1 ;  /* 0xff80000045457808 */ /* 0x001fc80000800000 */
[----:B------:R-:W-:-:S03]  /*2e20*/  FMNMX.FTZ R31, R69, R0, !PT ;  /* 0x00000000451f7209 */ /* 0x000fc60007810000 */
[----:B------:R-:W0:Y:S01]  /*2e30*/  MUFU.TANH R66, R66 ;  /* 0x0000004200427308 */ /* 0x000e220000002400 */
[----:B--2---:R-:W-:Y:S01]  /*2e40*/  FSEL R62, R62, -INF , P6 ;  /* 0xff8000003e3e7808 */ /* 0x004fe20003000000 */
[----:B------:R-:W2:Y:S06]  /*2e50*/  SHFL.BFLY PT, R0, R31, 0x2, 0x1f ;  /* 0x0c401f001f007f89 */ /* 0x000eac00000e0000 */
[----:B------:R-:W4:Y:S01]  /*2e60*/  MUFU.TANH R67, R67 ;  /* 0x0000004300437308 */ /* 0x000f220000002400 */
[----:B---3--:R-:W-:-:S07]  /*2e70*/  FSEL R63, R63, -INF , P5 ;  /* 0xff8000003f3f7808 */ /* 0x008fce0002800000 */
[----:B------:R-:W3:Y:S01]  /*2e80*/  MUFU.TANH R70, R70 ;  /* 0x0000004600467308 */ /* 0x000ee20000002400 */
[----:B0-----:R-:W-:-:S07]  /*2e90*/  FSEL R66, R66, -INF , P4 ;  /* 0xff80000042427808 */ /* 0x001fce0002000000 */
[----:B------:R-:W0:Y:S01]  /*2ea0*/  MUFU.TANH R71, R71 ;  /* 0x0000004700477308 */ /* 0x000e220000002400 */
[----:B----4-:R-:W-:Y:S02]  /*2eb0*/  FSEL R67, R67, -INF , P3 ;  /* 0xff80000043437808 */ /* 0x010fe40001800000 */
[----:B--2---:R-:W-:-:S05]  /*2ec0*/  FMNMX.FTZ R33, R31, R0, !PT ;  /* 0x000000001f217209 */ /* 0x004fca0007810000 */
[----:B------:R-:W2:Y:S01]  /*2ed0*/  SHFL.BFLY PT, R0, R33, 0x1, 0x1f ;  /* 0x0c201f0021007f89 */ /* 0x000ea200000e0000 */
[----:B---3--:R-:W-:Y:S02]  /*2ee0*/  FSEL R70, R70, -INF , P2 ;  /* 0xff80000046467808 */ /* 0x008fe40001000000 */
[----:B0-----:R-:W-:Y:S02]  /*2ef0*/  FSEL R71, R71, -INF , P1 ;  /* 0xff80000047477808 */ /* 0x001fe40000800000 */
[----:B--2---:R-:W-:-:S04]  /*2f00*/  FMNMX.FTZ R0, R33, R0, !PT ;  /* 0x0000000021007209 */ /* 0x004fc80007810000 */
        /* <DEDUP_REMOVED lines=11> */
[--C-:B------:R-:W-:Y:S01]  /*2fc0*/  FFMA.FTZ R31, R34, UR10, -R43.reuse ;  /* 0x0000000a221f7c23 */ /* 0x100fe2000801082b */
[----:B------:R-:W-:Y:S01]  /*2fd0*/  MUFU.EX2 R152, R152 ;  /* 0x0000009800987308 */ /* 0x000fe20000000800 */
        /* <DEDUP_REMOVED lines=12> */
[----:B------:R-:W-:Y:S01]  /*30a0*/  IMAD.U32 R40, RZ, RZ, UR22 ;  /* 0x00000016ff287e24 */ /* 0x000fe2000f8e00ff */
        /* <DEDUP_REMOVED lines=17> */
[----:B------:R-:W-:Y:S01]  /*31c0*/  FFMA.FTZ R43, R69, UR10, -R43 ;  /* 0x0000000a452b7c23 */ /* 0x000fe2000801082b */
[----:B------:R-:W-:Y:S02]  /*31d0*/  MUFU.EX2 R156, R156 ;  /* 0x0000009c009c7308 */ /* 0x000fe40000000800 */
[----:B------:R-:W-:-:S04]  /*31e0*/  FMNMX.FTZ R3, R25, R32, !PT ;  /* 0x0000002019037209 */ /* 0x000fc80007810000 */
[----:B------:R-:W-:Y:S02]  /*31f0*/  FMNMX.FTZ R32, R26, R3, !PT ;  /* 0x000000031a207209 */ /* 0x000fe40007810000 */
        /* <DEDUP_REMOVED lines=15> */
[----:B------:R-:W-:Y:S03]  /*32f0*/  MUFU.EX2 R44, R44 ;  /* 0x0000002c002c7308 */ /* 0x000fe60000000800 */
[----:B------:R-:W0:Y:S05]  /*3300*/  SHFL.BFLY PT, R3, R32, 0x2, 0x1f ;  /* 0x0c401f0020037f89 */ /* 0x000e2a00000e0000 */
[----:B------:R-:W2:Y:S08]  /*3310*/  MUFU.EX2 R45, R45 ;  /* 0x0000002d002d7308 */ /* 0x000eb00000000800 */
[----:B------:R-:W-:Y:S08]  /*3320*/  MUFU.EX2 R48, R48 ;  /* 0x0000003000307308 */ /* 0x000ff00000000800 */
[----:B------:R-:W3:Y:S01]  /*3330*/  MUFU.EX2 R49, R49 ;  /* 0x0000003100317308 */ /* 0x000ee20000000800 */
[----:B--2---:R-:W-:-:S02]  /*3340*/  F2FP.BF16.F32.PACK_AB R162, R45, R44 ;  /* 0x0000002c2da2723e */ /* 0x004fc400000010ff */
[----:B0-----:R-:W-:-:S05]  /*3350*/  FMNMX.FTZ R34, R32, R3, !PT ;  /* 0x0000000320227209 */ /* 0x001fca0007810000 */
[----:B------:R-:W0:Y:S01]  /*3360*/  SHFL.BFLY PT, R3, R34, 0x1, 0x1f ;  /* 0x0c201f0022037f89 */ /* 0x000e2200000e0000 */
[----:B------:R-:W-:Y:S08]  /*3370*/  MUFU.EX2 R52, R52 ;  /* 0x0000003400347308 */ /* 0x000ff00000000800 */
[----:B------:R-:W2:Y:S01]  /*3380*/  MUFU.EX2 R53, R53 ;  /* 0x0000003500357308 */ /* 0x000ea20000000800 */
[----:B---3--:R-:W-:-:S07]  /*3390*/  F2FP.BF16.F32.PACK_AB R164, R49, R48 ;  /* 0x0000003031a4723e */ /* 0x008fce00000010ff */
[----:B------:R-:W-:Y:S01]  /*33a0*/  MUFU.EX2 R56, R56 ;  /* 0x0000003800387308 */ /* 0x000fe20000000800 */
[----:B0-----:R-:W-:-:S07]  /*33b0*/  FMNMX.FTZ R3, R34, R3, !PT ;  /* 0x0000000322037209 */ /* 0x001fce0007810000 */
[----:B------:R-:W-:Y:S01]  /*33c0*/  MUFU.EX2 R57, R57 ;  /* 0x0000003900397308 */ /* 0x000fe20000000800 */
[----:B--2---:R-:W-:Y:S02]  /*33d0*/  F2FP.BF16.F32.PACK_AB R166, R53, R52 ;  /* 0x0000003435a6723e */ /* 0x004fe400000010ff */
[C---:B------:R-:W-:Y:S01]  /*33e0*/  FSETP.NEU.FTZ.AND P1, PT, R3.reuse, -INF , PT ;  /* 0xff8000000300780b */ /* 0x040fe20003f3d000 */
[----:B------:R-:W-:-:S04]  /*33f0*/  FMUL.FTZ R32, R3, UR10 ;  /* 0x0000000a03207c20 */ /* 0x000fc80008410000 */
[----:B------:R-:W-:Y:S01]  /*3400*/  MUFU.EX2 R60, R60 ;  /* 0x0000003c003c7308 */ /* 0x000fe20000000800 */
[----:B------:R-:W-:Y:S02]  /*3410*/  FSEL R32, R32, RZ, P1 ;  /* 0x000000ff20207208 */ /* 0x000fe40000800000 */
[----:B------:R-:W-:Y:S02]  /*3420*/  ISETP.NE.AND P1, PT, R73, RZ, PT ;  /* 0x000000ff4900720c */ /* 0x000fe40003f25270 */
[----:B------:R-:W0:Y:S01]  /*3430*/  S2R R73, SR_TID.X ;  /* 0x0000000000497919 */ /* 0x000e220000002100 */
        /* <DEDUP_REMOVED lines=12> */
[----:B------:R2:W3:Y:S01]  /*3500*/  MUFU.EX2 R34, R5 ;  /* 0x0000000500227308 */ /* 0x0004e20000000800 */
[--C-:B------:R-:W-:Y:S01]  /*3510*/  FFMA.FTZ R24, R24, UR10, -R32.reuse ;  /* 0x0000000a18187c23 */ /* 0x100fe20008010820 */
[--C-:B------:R-:W-:Y:S01]  /*3520*/  FFMA.FTZ R25, R25, UR10, -R32.reuse ;  /* 0x0000000a19197c23 */ /* 0x100fe20008010820 */
[--C-:B------:R-:W-:Y:S01]  /*3530*/  FFMA.FTZ R26, R26, UR10, -R32.reuse ;  /* 0x0000000a1a1a7c23 */ /* 0x100fe20008010820 */
[--C-:B------:R-:W-:Y:S01]  /*3540*/  FFMA.FTZ R27, R27, UR10, -R32.reuse ;  /* 0x0000000a1b1b7c23 */ /* 0x100fe20008010820 */
[--C-:B------:R-:W-:Y:S01]  /*3550*/  FFMA.FTZ R28, R28, UR10, -R32.reuse ;  /* 0x0000000a1c1c7c23 */ /* 0x100fe20008010820 */
[--C-:B------:R-:W-:Y:S01]  /*3560*/  FFMA.FTZ R29, R29, UR10, -R32.reuse ;  /* 0x0000000a1d1d7c23 */ /* 0x100fe20008010820 */
[--C-:B------:R-:W-:Y:S01]  /*3570*/  FFMA.FTZ R30, R30, UR10, -R32.reuse ;  /* 0x0000000a1e1e7c23 */ /* 0x100fe20008010820 */
[----:B------:R-:W-:Y:S01]  /*3580*/  MUFU.EX2 R9, R9 ;  /* 0x0000000900097308 */ /* 0x000fe20000000800 */
[----:B--2---:R-:W-:Y:S01]  /*3590*/  FADD.FTZ R5, R152, R31 ;  /* 0x0000001f98057221 */ /* 0x004fe20000010000 */
[--C-:B------:R-:W-:Y:S01]  /*35a0*/  FFMA.FTZ R62, R62, UR10, -R32.reuse ;  /* 0x0000000a3e3e7c23 */ /* 0x100fe20008010820 */
[--C-:B------:R-:W-:Y:S01]  /*35b0*/  FFMA.FTZ R63, R63, UR10, -R32.reuse ;  /* 0x0000000a3f3f7c23 */ /* 0x100fe20008010820 */
[----:B------:R-:W-:Y:S01]  /*35c0*/  F2FP.BF16.F32.PACK_AB R152, R31, R152 ;  /* 0x000000981f98723e */ /* 0x000fe200000010ff */
[----:B------:R-:W-:Y:S01]  /*35d0*/  FADD.FTZ R4, R154, R5 ;  /* 0x000000059a047221 */ /* 0x000fe20000010000 */
[--C-:B------:R-:W-:Y:S01]  /*35e0*/  FFMA.FTZ R66, R66, UR10, -R32.reuse ;  /* 0x0000000a42427c23 */ /* 0x100fe20008010820 */
[----:B------:R-:W-:Y:S01]  /*35f0*/  FFMA.FTZ R67, R67, UR10, -R32 ;  /* 0x0000000a43437c23 */ /* 0x000fe20008010820 */
[----:B------:R-:W2:Y:S01]  /*3600*/  MUFU.EX2 R10, R10 ;  /* 0x0000000a000a7308 */ /* 0x000ea20000000800 */
[----:B------:R-:W-:Y:S01]  /*3610*/  FADD.FTZ R5, R33, R4 ;  /* 0x0000000421057221 */ /* 0x000fe20000010000 */
[----:B---3--:R-:W-:Y:S01]  /*3620*/  FADD.FTZ R4, R153, R34 ;  /* 0x0000002299047221 */ /* 0x008fe20000010000 */
[----:B0-----:R-:W-:Y:S01]  /*3630*/  SHF.R.U32.HI R73, RZ, 0x7, R73 ;  /* 0x00000007ff497819 */ /* 0x001fe20000011649 */
[--C-:B------:R-:W-:Y:S01]  /*3640*/  FFMA.FTZ R70, R70, UR10, -R32.reuse ;  /* 0x0000000a46467c23 */ /* 0x100fe20008010820 */
[----:B------:R-:W-:Y:S01]  /*3650*/  FFMA.FTZ R32, R71, UR10, -R32 ;  /* 0x0000000a47207c23 */ /* 0x000fe20008010820 */
[----:B------:R-:W-:-:S02]  /*3660*/  F2FP.BF16.F32.PACK_AB R154, R33, R154 ;  /* 0x0000009a219a723e */ /* 0x000fc400000010ff */
[----:B------:R-:W0:Y:S01]  /*3670*/  MUFU.EX2 R11, R11 ;  /* 0x0000000b000b7308 */ /* 0x000e220000000800 */
[----:B------:R-:W-:Y:S02]  /*3680*/  F2FP.BF16.F32.PACK_AB R168, R57, R56 ;  /* 0x0000003839a8723e */ /* 0x000fe400000010ff */
[----:B------:R-:W-:-:S05]  /*3690*/  F2FP.BF16.F32.PACK_AB R153, R34, R153 ;  /* 0x000000992299723e */ /* 0x000fca00000010ff */
[----:B------:R3:W4:Y:S01]  /*36a0*/  MUFU.EX2 R36, R12 ;  /* 0x0000000c00247308 */ /* 0x0007220000000800 */
[----:B--2---:R-:W-:-:S07]  /*36b0*/  F2FP.BF16.F32.PACK_AB R155, R10, R9 ;  /* 0x000000090a9b723e */ /* 0x004fce00000010ff */
[----:B------:R-:W2:Y:S01]  /*36c0*/  MUFU.EX2 R13, R13 ;  /* 0x0000000d000d7308 */ /* 0x000ea20000000800 */
[----:B---3--:R-:W-:Y:S01]  /*36d0*/  FADD.FTZ R12, R156, R5 ;  /* 0x000000059c0c7221 */ /* 0x008fe20000010000 */
[----:B------:R-:W-:Y:S01]  /*36e0*/  FADD.FTZ R5, R9, R4 ;  /* 0x0000000409057221 */ /* 0x000fe20000010000 */
[C---:B------:R-:W-:Y:S02]  /*36f0*/  F2FP.BF16.F32.PACK_AB R156, R35.reuse, R156 ;  /* 0x0000009c239c723e */ /* 0x040fe400000010ff */
[----:B------:R-:W-:Y:S01]  /*3700*/  FADD.FTZ R39, R35, R12 ;  /* 0x0000000c23277221 */ /* 0x000fe20000010000 */
[----:B------:R-:W-:Y:S01]  /*3710*/  FADD.FTZ R38, R10, R5 ;  /* 0x000000050a267221 */ /* 0x000fe20000010000 */
[----:B------:R-:W-:Y:S01]  /*3720*/  IADD3 R12, -R73, 0xb, RZ ;  /* 0x0000000b490c7810 */ /* 0x000fe20007ffe1ff */
[----:B------:R-:W3:Y:S01]  /*3730*/  MUFU.EX2 R14, R14 ;  /* 0x0000000e000e7308 */ /* 0x000ee20000000800 */
[----:B------:R-:W-:Y:S01]  /*3740*/  FADD.FTZ R4, R158, R39 ;  /* 0x000000279e047221 */ /* 0x000fe20000010000 */
[----:B0-----:R-:W-:Y:S01]  /*3750*/  FADD.FTZ R5, R11, R38 ;  /* 0x000000260b057221 */ /* 0x001fe20000010000 */
[----:B------:R-:W-:-:S02]  /*3760*/  F2FP.BF16.F32.PACK_AB R158, R37, R158 ;  /* 0x0000009e259e723e */ /* 0x000fc400000010ff */
[----:B------:R-:W-:Y:S01]  /*3770*/  FADD.FTZ R39, R37, R4 ;  /* 0x0000000425277221 */ /* 0x000fe20000010000 */
[----:B------:R-:W-:Y:S02]  /*3780*/  @!P1 VIADD R4, R40, 0x22840 ;  /* 0x0002284028049836 */ /* 0x000fe40000000000 */
[----:B----4-:R-:W-:Y:S01]  /*3790*/  FADD.FTZ R38, R36, R5 ;  /* 0x0000000524267221 */ /* 0x010fe20000010000 */
[----:B------:R-:W0:Y:S01]  /*37a0*/  MUFU.EX2 R15, R15 ;  /* 0x0000000f000f7308 */ /* 0x000e220000000800 */
[----:B------:R-:W-:Y:S01]  /*37b0*/  FADD.FTZ R40, R160, R39 ;  /* 0x00000027a0287221 */ /* 0x000fe20000010000 */
[----:B------:R-:W-:Y:S01]  /*37c0*/  F2FP.BF16.F32.PACK_AB R160, R41, R160 ;  /* 0x000000a029a0723e */ /* 0x000fe200000010ff */
[----:B--2---:R-:W-:Y:S01]  /*37d0*/  FADD.FTZ R5, R13, R38 ;  /* 0x000000260d057221 */ /* 0x004fe20000010000 */
[----:B------:R-:W-:Y:S01]  /*37e0*/  @!P1 PRMT R4, RZ, 0x654, R4 ;  /* 0x00000654ff049816 */ /* 0x000fe20000000004 */
[----:B------:R-:W-:Y:S01]  /*37f0*/  FADD.FTZ R39, R41, R40 ;  /* 0x0000002829277221 */ /* 0x000fe20000010000 */
[----:B------:R2:W-:Y:S06]  /*3800*/  BAR.ARV R12, 0x100 ;  /* 0x0004000c0000751d */ /* 0x0005ec0000002000 */
[----:B------:R-:W4:Y:S01]  /*3810*/  MUFU.EX2 R20, R20 ;  /* 0x0000001400147308 */ /* 0x000f220000000800 */
[----:B------:R-:W-:Y:S01]  /*3820*/  FADD.FTZ R40, R44, R39 ;  /* 0x000000272c287221 */ /* 0x000fe20000010000 */
[----:B---3--:R-:W-:Y:S01]  /*3830*/  FADD.FTZ R38, R14, R5 ;  /* 0x000000050e267221 */ /* 0x008fe20000010000 */
[----:B------:R4:W-:Y:S01]  /*3840*/  @!P1 SYNCS.ARRIVE.TRANS64.RED.A1T0 RZ, [R4+URZ], RZ ;  /* 0x000000ff04ff99a7 */ /* 0x0009e2000810043f */
[----:B------:R-:W-:Y:S01]  /*3850*/  F2FP.BF16.F32.PACK_AB R157, R36, R11 ;  /* 0x0000000b249d723e */ /* 0x000fe200000010ff */
[----:B------:R-:W-:Y:S01]  /*3860*/  FADD.FTZ R39, R45, R40 ;  /* 0x000000282d277221 */ /* 0x000fe20000010000 */
[----:B0-----:R-:W-:Y:S01]  /*3870*/  FADD.FTZ R5, R15, R38 ;  /* 0x000000260f057221 */ /* 0x001fe20000010000 */
[----:B------:R-:W-:Y:S01]  /*3880*/  F2FP.BF16.F32.PACK_AB R159, R14, R13 ;  /* 0x0000000d0e9f723e */ /* 0x000fe200000010ff */
[----:B------:R-:W0:Y:S01]  /*3890*/  MUFU.EX2 R21, R21 ;  /* 0x0000001500157308 */ /* 0x000e220000000800 */
[----:B------:R-:W-:-:S04]  /*38a0*/  FADD.FTZ R38, R48, R39 ;  /* 0x0000002730267221 */ /* 0x000fc80000010000 */
[----:B------:R-:W-:-:S03]  /*38b0*/  FADD.FTZ R39, R49, R38 ;  /* 0x0000002631277221 */ /* 0x000fc60000010000 */
[----:B------:R-:W3:Y:S01]  /*38c0*/  MUFU.EX2 R24, R24 ;  /* 0x0000001800187308 */ /* 0x000ee20000000800 */
[----:B----4-:R-:W-:Y:S01]  /*38d0*/  FADD.FTZ R4, R20, R5 ;  /* 0x0000000514047221 */ /* 0x010fe20000010000 */
[----:B------:R-:W-:Y:S01]  /*38e0*/  FADD.FTZ R38, R52, R39 ;  /* 0x0000002734267221 */ /* 0x000fe20000010000 */
[----:B------:R-:W-:-:S03]  /*38f0*/  F2FP.BF16.F32.PACK_AB R161, R20, R15 ;  /* 0x0000000f14a1723e */ /* 0x000fc600000010ff */
[----:B------:R-:W-:Y:S02]  /*3900*/  FADD.FTZ R39, R53, R38 ;  /* 0x0000002635277221 */ /* 0x000fe40000010000 */
[----:B------:R-:W4:Y:S01]  /*3910*/  MUFU.EX2 R25, R25 ;  /* 0x0000001900197308 */ /* 0x000f220000000800 */
[----:B0-----:R-:W-:Y:S01]  /*3920*/  FADD.FTZ R5, R21, R4 ;  /* 0x0000000415057221 */ /* 0x001fe20000010000 */
[----:B------:R-:W-:-:S04]  /*3930*/  FADD.FTZ R38, R56, R39 ;  /* 0x0000002738267221 */ /* 0x000fc80000010000 */
[----:B------:R-:W-:Y:S02]  /*3940*/  FADD.FTZ R31, R57, R38 ;  /* 0x00000026391f7221 */ /* 0x000fe40000010000 */
[----:B------:R-:W0:Y:S01]  /*3950*/  MUFU.EX2 R26, R26 ;  /* 0x0000001a001a7308 */ /* 0x000e220000000800 */
[----:B---3--:R-:W-:Y:S01]  /*3960*/  FADD.FTZ R4, R24, R5 ;  /* 0x0000000518047221 */ /* 0x008fe20000010000 */
[----:B------:R-:W-:Y:S01]  /*3970*/  FADD.FTZ R38, R60, R31 ;  /* 0x0000001f3c267221 */ /* 0x000fe20000010000 */
[----:B------:R-:W-:-:S05]  /*3980*/  F2FP.BF16.F32.PACK_AB R163, R24, R21 ;  /* 0x0000001518a3723e */ /* 0x000fca00000010ff */
[----:B------:R-:W3:Y:S01]  /*3990*/  MUFU.EX2 R27, R27 ;  /* 0x0000001b001b7308 */ /* 0x000ee20000000800 */
[----:B----4-:R-:W-:-:S07]  /*39a0*/  FADD.FTZ R5, R25, R4 ;  /* 0x0000000419057221 */ /* 0x010fce0000010000 */
[----:B------:R-:W4:Y:S01]  /*39b0*/  MUFU.EX2 R28, R28 ;  /* 0x0000001c001c7308 */ /* 0x000f220000000800 */
[C---:B0-----:R-:W-:Y:S01]  /*39c0*/  FADD.FTZ R4, R26.reuse, R5 ;  /* 0x000000051a047221 */ /* 0x041fe20000010000 */
[----:B------:R-:W-:-:S06]  /*39d0*/  F2FP.BF16.F32.PACK_AB R165, R26, R25 ;  /* 0x000000191aa5723e */ /* 0x000fcc00000010ff */
[----:B------:R-:W0:Y:S01]  /*39e0*/  MUFU.EX2 R61, R61 ;  /* 0x0000003d003d7308 */ /* 0x000e220000000800 */
[----:B---3--:R-:W-:-:S07]  /*39f0*/  FADD.FTZ R5, R27, R4 ;  /* 0x000000041b057221 */ /* 0x008fce0000010000 */
[----:B------:R-:W3:Y:S01]  /*3a00*/  MUFU.EX2 R29, R29 ;  /* 0x0000001d001d7308 */ /* 0x000ee20000000800 */
[C---:B----4-:R-:W-:Y:S01]  /*3a10*/  FADD.FTZ R4, R28.reuse, R5 ;  /* 0x000000051c047221 */ /* 0x050fe20000010000 */
[----:B------:R-:W-:-:S06]  /*3a20*/  F2FP.BF16.F32.PACK_AB R167, R28, R27 ;  /* 0x0000001b1ca7723e */ /* 0x000fcc00000010ff */
[----:B------:R-:W4:Y:S01]  /*3a30*/  MUFU.EX2 R64, R64 ;  /* 0x0000004000407308 */ /* 0x000f220000000800 */
[C---:B0-----:R-:W-:Y:S01]  /*3a40*/  FADD.FTZ R31, R61.reuse, R38 ;  /* 0x000000263d1f7221 */ /* 0x041fe20000010000 */
[----:B------:R-:W-:-:S06]  /*3a50*/  F2FP.BF16.F32.PACK_AB R170, R61, R60 ;  /* 0x0000003c3daa723e */ /* 0x000fcc00000010ff */
[----:B------:R-:W0:Y:S01]  /*3a60*/  MUFU.EX2 R30, R30 ;  /* 0x0000001e001e7308 */ /* 0x000e220000000800 */
[----:B---3--:R-:W-:-:S07]  /*3a70*/  FADD.FTZ R5, R29, R4 ;  /* 0x000000041d057221 */ /* 0x008fce0000010000 */
[----:B------:R-:W3:Y:S01]  /*3a80*/  MUFU.EX2 R65, R65 ;  /* 0x0000004100417308 */ /* 0x000ee20000000800 */
[----:B----4-:R-:W-:-:S07]  /*3a90*/  FADD.FTZ R4, R64, R31 ;  /* 0x0000001f40047221 */ /* 0x010fce0000010000 */
[----:B------:R-:W4:Y:S01]  /*3aa0*/  MUFU.EX2 R62, R62 ;  /* 0x0000003e003e7308 */ /* 0x000f220000000800 */
[C---:B0-----:R-:W-:Y:S01]  /*3ab0*/  FADD.FTZ R5, R30.reuse, R5 ;  /* 0x000000051e057221 */ /* 0x041fe20000010000 */
[----:B------:R-:W-:-:S06]  /*3ac0*/  F2FP.BF16.F32.PACK_AB R169, R30, R29 ;  /* 0x0000001d1ea9723e */ /* 0x000fcc00000010ff */
[----:B------:R-:W0:Y:S01]  /*3ad0*/  MUFU.EX2 R63, R63 ;  /* 0x0000003f003f7308 */ /* 0x000e220000000800 */
[C---:B---3--:R-:W-:Y:S01]  /*3ae0*/  FADD.FTZ R31, R65.reuse, R4 ;  /* 0x00000004411f7221 */ /* 0x048fe20000010000 */
[----:B------:R-:W-:-:S06]  /*3af0*/  F2FP.BF16.F32.PACK_AB R172, R65, R64 ;  /* 0x0000004041ac723e */ /* 0x000fcc00000010ff */
        /* <DEDUP_REMOVED lines=11> */
[----:B0-----:R-:W-:-:S07]  /*3bb0*/  FADD.FTZ R10, R70, R5 ;  /* 0x00000005460a7221 */ /* 0x001fce0000010000 */
[----:B------:R-:W0:Y:S01]  /*3bc0*/  MUFU.EX2 R43, R43 ;  /* 0x0000002b002b7308 */ /* 0x000e220000000800 */
[----:B---3--:R-:W-:Y:S01]  /*3bd0*/  FADD.FTZ R38, R68, R31 ;  /* 0x0000001f44267221 */ /* 0x008fe20000010000 */
[C---:B----4-:R-:W-:Y:S01]  /*3be0*/  FADD.FTZ R5, R175.reuse, R10 ;  /* 0x0000000aaf057221 */ /* 0x050fe20000010000 */
[----:B------:R-:W-:Y:S02]  /*3bf0*/  F2FP.BF16.F32.PACK_AB R175, R175, R70 ;  /* 0x00000046afaf723e */ /* 0x000fe400000010ff */
[C---:B0-----:R-:W-:Y:S01]  /*3c00*/  FADD.FTZ R4, R43.reuse, R38 ;  /* 0x000000262b047221 */ /* 0x041fe20000010000 */
[----:B------:R-:W-:Y:S01]  /*3c10*/  F2FP.BF16.F32.PACK_AB R174, R43, R68 ;  /* 0x000000442bae723e */ /* 0x000fe200000010ff */
[----:B--2---:R-:W-:Y:S06]  /*3c20*/  @!P0 BRA `(.L_x_368) ;  /* 0x0000000000048947 */ /* 0x004fec0003800000 */
[----:B------:R-:W-:Y:S01]  /*3c30*/  BPT.TRAP 0x1 ;  /* 0x000000040000795c */ /* 0x000fe20000300000 */
.L_x_368:
[----:B------:R0:W2:Y:S01]  /*3c40*/  SYNCS.PHASECHK.TRANS64.TRYWAIT P2, [UR22+0x22850], R8 ;  /* 0x02285008ff0075a7 */ /* 0x0000a20008040156 */
[----:B------:R-:W-:Y:S05]  /*3c50*/  @!P0 BRA `(.L_x_369) ;  /* 0x0000000000048947 */ /* 0x000fea0003800000 */
[----:B------:R-:W-:Y:S01]  /*3c60*/  BPT.TRAP 0x1 ;  /* 0x000000040000795c */ /* 0x000fe20000300000 */
.L_x_369:
[----:B--2---:R-:W-:Y:S05]  /*3c70*/  @P2 BRA `(.L_x_370) ;  /* 0x0000000000082947 */ /* 0x004fea0003800000 */
[----:B------:R-:W2:Y:S02]  /*3c80*/  SYNCS.PHASECHK.TRANS64.TRYWAIT P2, [UR22+0x22850], R8 ;  /* 0x02285008ff0075a7 */ /* 0x000ea40008040156 */
[----:B--2---:R-:W-:Y:S05]  /*3c90*/  @!P2 BRA `(.L_x_371) ;  /* 0x000000dc007ca947 */ /* 0x004fea0003800000 */
.L_x_370:
[----:B------:R-:W-:Y:S01]  /*3ca0*/  R2UR UR6, R6 ;  /* 0x00000000060672ca */ /* 0x000fe200000e0000 */
[----:B------:R3:W-:Y:S06]  /*3cb0*/  BAR.SYNC.DEFER_BLOCKING R7, 0x100 ;  /* 0x000400070000751d */ /* 0x0007ec0000010000 */
[----:B------:R-:W-:Y:S01]  /*3cc0*/  UMOV UR7, 0x40000040 ;  /* 0x4000004000077882 */ /* 0x000fe20000000000 */
[----:B------:R-:W-:-:S05]  /*3cd0*/  VOTEU.ALL UP0, P1 ;  /* 0x00000000003f7886 */ /* 0x000fca0000800000 */
[----:B------:R-:W-:Y:S02]  /*3ce0*/  UIADD3 UR6, UR6, 0x400, URZ ;  /* 0x0000040006067890 */ /* 0x000fe4000fffe03f */
[----:B------:R-:W-:Y:S02]  /*3cf0*/  @!UP0 UIADD3 UR22, UR22, 0x22860, URZ ;  /* 0x0002286016168890 */ /* 0x000fe4000fffe03f */
[----:B------:R-:W-:Y:S02]  /*3d00*/  USHF.R.U32.HI UR6, URZ, 0x4, UR6 ;  /* 0x000000043f067899 */ /* 0x000fe40008011606 */
[----:B------:R-:W-:Y:S02]  /*3d10*/  @!UP0 UPRMT UR22, URZ, 0x654, UR22 ;  /* 0x000006543f168896 */ /* 0x000fe40008000016 */
[----:B------:R-:W-:-:S04]  /*3d20*/  ULOP3.LUT UR6, UR6, 0x3fff, URZ, 0xc0, !UPT ;  /* 0x00003fff06067892 */ /* 0x000fc8000f8ec03f */
[----:B------:R-:W-:Y:S01]  /*3d30*/  ULOP3.LUT UR21, UR6, 0x3000000, URZ, 0xfc, !UPT ;  /* 0x0300000006157892 */ /* 0x000fe2000f8efc3f */
[----:B------:R-:W-:-:S03]  /*3d40*/  WARPGROUP.ARRIVE ;  /* 0x00000000000079c5 */ /* 0x000fc60000000000 */
[----:B------:R-:W-:-:S07]  /*3d50*/  UIMAD UR11, UR37, 0xc00, UR21 ;  /* 0x00000c00250b78a4 */ /* 0x000fce000f8e0215 */
[----:B------:R-:W-:Y:S02]  /*3d60*/  UMOV UR6, UR11 ;  /* 0x0000000b00067c82 */ /* 0x000fe40008000000 */
[----:B------:R-:W-:Y:S01]  /*3d70*/  HGMMA.64x256x16.F32.BF16 R24, R152, gdesc[UR4].tnspB, RZ, !UPT, gsb0 ;  /* 0x43e0000498187df0 */ /* 0x000fe2000c0018ff */
        /* <DEDUP_REMOVED lines=29> */
[----:B------:R-:W-:Y:S03]  /*3f50*/  HGMMA.64x256x16.F32.BF16 R24, R172, gdesc[UR4].tnspB, R24, gsb0 ;  /* 0x43e00004ac187df0 */ /* 0x000fe60008001818 */
[----:B------:R-:W-:Y:S02]  /*3f60*/  WARPGROUP.DEPBAR.LE gsb0, 0x0 ;  /* 0x00008000000079c5 */ /* 0x000fe40000010000 */
[----:B------:R-:W-:Y:S01]  /*3f70*/  @!P1 SYNCS.ARRIVE.TRANS64.RED.A1T0 RZ, [UR22], RZ ;  /* 0x000000ffffff99a7 */ /* 0x000fe20008100416 */
[----:B------:R-:W-:-:S04]  /*3f80*/  UIADD3 UR22, UR50, -0x2, URZ ;  /* 0xfffffffe32167890 */ /* 0x000fc8000fffe03f */
[----:B------:R-:W-:-:S06]  /*3f90*/  UISETP.GE.AND UP0, UPT, UR22, UR38, UPT ;  /* 0x000000261600728c */ /* 0x000fcc000bf06270 */
[----:B------:R-:W-:-:S13]  /*3fa0*/  PLOP3.LUT P2, PT, PT, PT, UP0, 0x80, 0x0 ;  /* 0x000000000000781c */ /* 0x000fda0003f4f008 */
[----:B---3--:R-:W-:Y:S05]  /*3fb0*/  @!P2 BRA `(.L_x_372) ;  /* 0x0000002000d8a947 */ /* 0x008fea0003800000 */
[----:B------:R-:W-:Y:S01]  /*3fc0*/  IMAD.MOV.U32 R7, RZ, RZ, R3 ;  /* 0x000000ffff077224 */ /* 0x000fe200078e0003 */
[----:B------:R-:W-:Y:S01]  /*3fd0*/  ULDC UR24, c[0x0][0x9d8] ;  /* 0x0002760000187ab9 */ /* 0x000fe20000000800 */
[----:B012---:R-:W-:Y:S01]  /*3fe0*/  IMAD.MOV.U32 R8, RZ, RZ, R0 ;  /* 0x000000ffff087224 */ /* 0x007fe200078e0000 */
[----:B------:R-:W-:-:S06]  /*3ff0*/  ULDC UR23, c[0x0][0x988] ;  /* 0x0002620000177ab9 */ /* 0x000fcc0000000800 */
.L_x_381:
[----:B------:R-:W-:Y:S01]  /*4000*/  UIADD3 UR37, UR37, 0x1, URZ ;  /* 0x0000000125257890 */ /* 0x000fe2000fffe03f */
[----:B------:R-:W-:Y:S01]  /*4010*/  UMOV UR6, UR22 ;  /* 0x0000001600067c82 */ /* 0x000fe20008000000 */
[----:B------:R-:W-:Y:S02]  /*4020*/  UIADD3 UR22, UR22, -0x1, URZ ;  /* 0xffffffff16167890 */ /* 0x000fe4000fffe03f */
[----:B------:R-:W-:-:S04]  /*4030*/  UISETP.NE.AND UP0, UPT, UR37, 0x2, UPT ;  /* 0x000000022500788c */ /* 0x000fc8000bf05270 */
[----:B------:R-:W-:Y:S02]  /*4040*/  USEL UR7, URZ, 0x1, UP0 ;  /* 0x000000013f077887 */ /* 0x000fe40008000000 */
[----:B------:R-:W-:Y:S02]  /*4050*/  USEL UR37, UR37, URZ, UP0 ;  /* 0x0000003f25257287 */ /* 0x000fe40008000000 */
[----:B------:R-:W-:Y:S02]  /*4060*/  ULOP3.LUT UR47, UR47, UR7, URZ, 0x3c, !UPT ;  /* 0x000000072f2f7292 */ /* 0x000fe4000f8e3c3f */
[----:B------:R-:W-:Y:S01]  /*4070*/  UISETP.GT.AND UP0, UPT, UR6, UR38, UPT ;  /* 0x000000260600728c */ /* 0x000fe2000bf04270 */
[----:B---3--:R-:W-:Y:S10]  /*4080*/  @!P0 BRA `(.L_x_373) ;  /* 0x0000000000048947 */ /* 0x008ff40003800000 */
[----:B------:R-:W-:Y:S01]  /*4090*/  BPT.TRAP 0x1 ;  /* 0x000000040000795c */ /* 0x000fe20000300000 */
.L_x_373:
[----:B------:R-:W0:Y:S01]  /*40a0*/  S2UR UR7, SR_CgaCtaId ;  /* 0x00000000000779c3 */ /* 0x000e220000008800 */
[----:B------:R-:W-:Y:S01]  /*40b0*/  UMOV UR6, 0x400 ;  /* 0x0000040000067882 */ /* 0x000fe20000000000 */
[----:B------:R-:W-:-:S05]  /*40c0*/  IMAD.U32 R6, RZ, RZ, UR47 ;  /* 0x0000002fff067e24 */ /* 0x000fca000f8e00ff */
[----:B------:R-:W-:Y:S01]  /*40d0*/  SHF.L.U32 R6, R6, 0x1f, RZ ;  /* 0x0000001f06067819 */ /* 0x000fe200000006ff */
[----:B0-----:R-:W-:-:S04]  /*40e0*/  ULEA UR6, UR7, UR6, 0x18 ;  /* 0x0000000607067291 */ /* 0x001fc8000f8ec03f */
[----:B------:R-:W-:-:S09]  /*40f0*/  ULEA UR25, UR37, UR6, 0x3 ;  /* 0x0000000625197291 */ /* 0x000fd2000f8e183f */
[----:B------:R0:W1:Y:S01]  /*4100*/  SYNCS.PHASECHK.TRANS64.TRYWAIT P2, [UR25+0x22830], R6 ;  /* 0x02283006ff0075a7 */ /* 0x0000620008040159 */
[----:B------:R-:W-:Y:S05]  /*4110*/  @!P0 BRA `(.L_x_374) ;  /* 0x0000000000048947 */ /* 0x000fea0003800000 */
[----:B------:R-:W-:Y:S01]  /*4120*/  BPT.TRAP 0x1 ;  /* 0x000000040000795c */ /* 0x000fe20000300000 */
.L_x_374:
[----:B-1----:R-:W-:Y:S05]  /*4130*/  @P2 BRA `(.L_x_375) ;  /* 0x0000000000082947 */ /* 0x002fea0003800000 */
[----:B------:R-:W1:Y:S02]  /*4140*/  SYNCS.PHASECHK.TRANS64.TRYWAIT P2, [UR25+0x22830], R6 ;  /* 0x02283006ff0075a7 */ /* 0x000e640008040159 */
[----:B-1----:R-:W-:Y:S05]  /*4150*/  @!P2 BRA `(.L_x_376) ;  /* 0x000000d80064a947 */ /* 0x002fea0003800000 */
.L_x_375:
        /* <DEDUP_REMOVED lines=15> */
[----:B------:R-:W-:Y:S01]  /*4250*/  HGMMA.64x96x16.F32.BF16 R152, gdesc[UR8], R152, gsb0 ;  /* 0x01600000089879f0 */ /* 0x000fe20008001898 */
[----:B------:R-:W-:Y:S02]  /*4260*/  UMOV UR10, UR23 ;  /* 0x00000017000a7c82 */ /* 0x000fe40008000000 */
[----:B------:R-:W-:Y:S02]  /*4270*/  WARPGROUP.DEPBAR.LE gsb0, 0x0 ;  /* 0x00008000000079c5 */ /* 0x000fe40000010000 */
[----:B------:R-:W-:-:S06]  /*4280*/  WARPGROUP.ARRIVE ;  /* 0x00000000000079c5 */ /* 0x000fcc0000000000 */
[----:B------:R-:W-:Y:S03]  /*4290*/  HGMMA.64x96x16.F32.BF16 R152, gdesc[UR12], R152, gsb0 ;  /* 0x016000000c9879f0 */ /* 0x000fe60008001898 */
[----:B------:R-:W-:Y:S02]  /*42a0*/  WARPGROUP.DEPBAR.LE gsb0, 0x0 ;  /* 0x00008000000079c5 */ /* 0x000fe40000010000 */
[----:B-1----:R-:W-:Y:S01]  /*42b0*/  FMUL.FTZ R3, R152, UR24 ;  /* 0x0000001898037c20 */ /* 0x002fe20008410000 */
        /* <DEDUP_REMOVED lines=38> */
[----:B---3--:R-:W-:Y:S01]  /*4520*/  FMNMX.FTZ R0, R10, R0, !PT ;  /* 0x000000000a007209 */ /* 0x008fe20007810000 */
[----:B------:R-:W-:Y:S01]  /*4530*/  FMUL.FTZ R184, R194, UR24 ;  /* 0x00000018c2b87c20 */ /* 0x000fe20008410000 */
[----:B------:R-:W-:Y:S01]  /*4540*/  FMUL.FTZ R185, R195, UR24 ;  /* 0x00000018c3b97c20 */ /* 0x000fe20008410000 */
[----:B------:R-:W3:Y:S04]  /*4550*/  S2R R196, SR_TID.X ;  /* 0x0000000000c47919 */ /* 0x000ee80000002100 */
[----:B------:R-:W4:Y:S01]  /*4560*/  MUFU.TANH R13, R13 ;  /* 0x0000000d000d7308 */ /* 0x000f220000002400 */
[----:B-1----:R-:W-:-:S07]  /*4570*/  FMNMX.FTZ R0, R11, R0, !PT ;  /* 0x000000000b007209 */ /* 0x002fce0007810000 */
[----:B------:R-:W1:Y:S01]  /*4580*/  MUFU.TANH R14, R14 ;  /* 0x0000000e000e7308 */ /* 0x000e620000002400 */
[----:B--2---:R-:W-:-:S07]  /*4590*/  FMNMX.FTZ R0, R12, R0, !PT ;  /* 0x000000000c007209 */ /* 0x004fce0007810000 */
[----:B------:R-:W2:Y:S01]  /*45a0*/  MUFU.TANH R15, R15 ;  /* 0x0000000f000f7308 */ /* 0x000ea20000002400 */
[----:B----4-:R-:W-:-:S07]  /*45b0*/  FMNMX.FTZ R0, R13, R0, !PT ;  /* 0x000000000d007209 */ /* 0x010fce0007810000 */
[----:B------:R-:W4:Y:S01]  /*45c0*/  MUFU.TANH R20, R20 ;  /* 0x0000001400147308 */ /* 0x000f220000002400 */
[----:B-1----:R-:W-:Y:S02]  /*45d0*/  FMNMX.FTZ R0, R14, R0, !PT ;  /* 0x000000000e007209 */ /* 0x002fe40007810000 */
[----:B---3--:R-:W-:-:S05]  /*45e0*/  SHF.R.U32.HI R196, RZ, 0x7, R196 ;  /* 0x00000007ffc47819 */ /* 0x008fca00000116c4 */
[----:B------:R-:W1:Y:S01]  /*45f0*/  MUFU.TANH R21, R21 ;  /* 0x0000001500157308 */ /* 0x000e620000002400 */
[----:B--2---:R-:W-:-:S07]  /*4600*/  FMNMX.FTZ R0, R15, R0, !PT ;  /* 0x000000000f007209 */ /* 0x004fce0007810000 */
[----:B------:R-:W2:Y:S01]  /*4610*/  MUFU.TANH R152, R152 ;  /* 0x0000009800987308 */ /* 0x000ea20000002400 */
[----:B----4-:R-:W-:-:S07]  /*4620*/  FMNMX.FTZ R0, R20, R0, !PT ;  /* 0x0000000014007209 */ /* 0x010fce0007810000 */
[----:B------:R-:W3:Y:S01]  /*4630*/  MUFU.TANH R153, R153 ;  /* 0x0000009900997308 */ /* 0x000ee20000002400 */
[----:B-1----:R-:W-:-:S07]  /*4640*/  FMNMX.FTZ R0, R21, R0, !PT ;  /* 0x0000000015007209 */ /* 0x002fce0007810000 */
[----:B------:R-:W1:Y:S01]  /*4650*/  MUFU.TANH R156, R156 ;  /* 0x0000009c009c7308 */ /* 0x000e620000002400 */
[----:B--2---:R-:W-:-:S07]  /*4660*/  FMNMX.FTZ R0, R152, R0, !PT ;  /* 0x0000000098007209 */ /* 0x004fce0007810000 */
[----:B------:R-:W2:Y:S01]  /*4670*/  MUFU.TANH R157, R157 ;  /* 0x0000009d009d7308 */ /* 0x000ea20000002400 */
[----:B---3--:R-:W-:-:S07]  /*4680*/  FMNMX.FTZ R0, R153, R0, !PT ;  /* 0x0000000099007209 */ /* 0x008fce0007810000 */
        /* <DEDUP_REMOVED lines=20> */
[----:B------:R-:W-:Y:S01]  /*47d0*/  MUFU.TANH R176, R176 ;  /* 0x000000b000b07308 */ /* 0x000fe20000002400 */
[----:B--2---:R-:W-:-:S07]  /*47e0*/  FMNMX.FTZ R0, R177, R0, !PT ;  /* 0x00000000b1007209 */ /* 0x004fce0007810000 */
[----:B------:R-:W-:Y:S01]  /*47f0*/  MUFU.TANH R155, R155 ;  /* 0x0000009b009b7308 */ /* 0x000fe20000002400 */
[----:B---3--:R-:W-:-:S05]  /*4800*/  FMNMX.FTZ R0, R180, R0, !PT ;  /* 0x00000000b4007209 */ /* 0x008fca0007810000 */
[----:B------:R-:W1:Y:S02]  /*4810*/  SHFL.BFLY PT, R181, R0, 0x2, 0x1f ;  /* 0x0c401f0000b57f89 */ /* 0x000e6400000e0000 */
[----:B------:R-:W-:Y:S08]  /*4820*/  MUFU.TANH R158, R158 ;  /* 0x0000009e009e7308 */ /* 0x000ff00000002400 */
[----:B------:R-:W-:Y:S08]  /*4830*/  MUFU.TANH R159, R159 ;  /* 0x0000009f009f7308 */ /* 0x000ff00000002400 */
[----:B------:R-:W-:Y:S01]  /*4840*/  MUFU.TANH R162, R162 ;  /* 0x000000a200a27308 */ /* 0x000fe20000002400 */
[----:B-1----:R-:W-:-:S07]  /*4850*/  FMNMX.FTZ R0, R0, R181, !PT ;  /* 0x000000b500007209 */ /* 0x002fce0007810000 */
[----:B------:R-:W-:Y:S01]  /*4860*/  MUFU.TANH R163, R163 ;  /* 0x000000a300a37308 */ /* 0x000fe20000002400 */
[----:B------:R-:W1:Y:S07]  /*4870*/  SHFL.BFLY PT, R154, R0, 0x1, 0x1f ;  /* 0x0c201f00009a7f89 */ /* 0x000e6e00000e0000 */
[----:B------:R-:W-:Y:S08]  /*4880*/  MUFU.TANH R166, R166 ;  /* 0x000000a600a67308 */ /* 0x000ff00000002400 */
[----:B------:R-:W-:Y:S08]  /*4890*/  MUFU.TANH R184, R184 ;  /* 0x000000b800b87308 */ /* 0x000ff00000002400 */
[----:B------:R-:W-:Y:S01]  /*48a0*/  MUFU.TANH R185, R185 ;  /* 0x000000b900b97308 */ /* 0x000fe20000002400 */
[----:B-1----:R-:W-:-:S05]  /*48b0*/  FMNMX.FTZ R0, R0, R154, !PT ;  /* 0x0000009a00007209 */ /* 0x002fca0007810000 */
[C---:B------:R-:W-:Y:S01]  /*48c0*/  FADD.FTZ R181, -R0.reuse, R8 ;  /* 0x0000000800b57221 */ /* 0x040fe20000010100 */
[----:B------:R-:W-:Y:S01]  /*48d0*/  FMUL.FTZ R154, R0, UR10 ;  /* 0x0000000a009a7c20 */ /* 0x000fe20008410000 */
[----:B------:R1:W-:Y:S02]  /*48e0*/  MUFU.TANH R8, R167 ;  /* 0x000000a700087308 */ /* 0x0003e40000002400 */
[----:B------:R-:W-:Y:S01]  /*48f0*/  FMUL.FTZ R181, R181, UR10 ;  /* 0x0000000ab5b57c20 */ /* 0x000fe20008410000 */
[--C-:B------:R-:W-:Y:S01]  /*4900*/  FFMA.FTZ R3, R3, UR10, -R154.reuse ;  /* 0x0000000a03037c23 */ /* 0x100fe2000801089a */
[--C-:B------:R-:W-:Y:S01]  /*4910*/  FFMA.FTZ R9, R9, UR10, -R154.reuse ;  /* 0x0000000a09097c23 */ /* 0x100fe2000801089a */
[--C-:B------:R-:W-:Y:S01]  /*4920*/  FFMA.FTZ R10, R10, UR10, -R154.reuse ;  /* 0x0000000a0a0a7c23 */ /* 0x100fe2000801089a */
[--C-:B------:R-:W-:Y:S01]  /*4930*/  FFMA.FTZ R11, R11, UR10, -R154.reuse ;  /* 0x0000000a0b0b7c23 */ /* 0x100fe2000801089a */
[--C-:B------:R-:W-:Y:S01]  /*4940*/  FFMA.FTZ R12, R12, UR10, -R154.reuse ;  /* 0x0000000a0c0c7c23 */ /* 0x100fe2000801089a */
[----:B------:R-:W2:Y:S01]  /*4950*/  MUFU.EX2 R181, R181 ;  /* 0x000000b500b57308 */ /* 0x000ea20000000800 */
[--C-:B-1----:R-:W-:Y:S01]  /*4960*/  FFMA.FTZ R167, R152, UR10, -R154.reuse ;  /* 0x0000000a98a77c23 */ /* 0x102fe2000801089a */
        /* <DEDUP_REMOVED lines=10> */
[--C-:B------:R-:W-:Y:S01]  /*4a10*/  FFMA.FTZ R161, R161, UR10, -R154.reuse ;  /* 0x0000000aa1a17c23 */ /* 0x100fe2000801089a */
[--C-:B------:R-:W-:Y:S01]  /*4a20*/  FFMA.FTZ R164, R164, UR10, -R154.reuse ;  /* 0x0000000aa4a47c23 */ /* 0x100fe2000801089a */
[--C-:B------:R-:W-:Y:S01]  /*4a30*/  FFMA.FTZ R165, R165, UR10, -R154.reuse ;  /* 0x0000000aa5a57c23 */ /* 0x100fe2000801089a */
[--C-:B------:R-:W-:Y:S01]  /*4a40*/  FFMA.FTZ R168, R168, UR10, -R154.reuse ;  /* 0x0000000aa8a87c23 */ /* 0x100fe2000801089a */
[----:B------:R-:W3:Y:S01]  /*4a50*/  MUFU.EX2 R152, R9 ;  /* 0x0000000900987308 */ /* 0x000ee20000000800 */
[-C--:B--2---:R-:W-:Y:S01]  /*4a60*/  FMUL.FTZ R24, R24, R181.reuse ;  /* 0x000000b518187220 */ /* 0x084fe20000410000 */
        /* <DEDUP_REMOVED lines=63> */
[----:B-1----:R-:W-:Y:S01]  /*4e60*/  FFMA.FTZ R181, R181, R4, R3 ;  /* 0x00000004b5b57223 */ /* 0x002fe20000010003 */
[--C-:B------:R-:W-:Y:S01]  /*4e70*/  FFMA.FTZ R169, R169, UR10, -R154.reuse ;  /* 0x0000000aa9a97c23 */ /* 0x100fe2000801089a */
[--C-:B------:R-:W-:Y:S01]  /*4e80*/  FFMA.FTZ R172, R172, UR10, -R154.reuse ;  /* 0x0000000aacac7c23 */ /* 0x100fe2000801089a */
[--C-:B------:R-:W-:Y:S01]  /*4e90*/  FFMA.FTZ R173, R173, UR10, -R154.reuse ;  /* 0x0000000aadad7c23 */ /* 0x100fe2000801089a */
[--C-:B------:R-:W-:Y:S01]  /*4ea0*/  FFMA.FTZ R177, R177, UR10, -R154.reuse ;  /* 0x0000000ab1b17c23 */ /* 0x100fe2000801089a */
[----:B------:R-:W-:Y:S01]  /*4eb0*/  FFMA.FTZ R180, R180, UR10, -R154 ;  /* 0x0000000ab4b47c23 */ /* 0x000fe2000801089a */
[C---:B---3--:R-:W-:Y:S01]  /*4ec0*/  FADD.FTZ R181, R152.reuse, R181 ;  /* 0x000000b598b57221 */ /* 0x048fe20000010000 */
[----:B------:R1:W2:Y:S01]  /*4ed0*/  MUFU.EX2 R154, R10 ;  /* 0x0000000a009a7308 */ /* 0x0002a20000000800 */
[----:B------:R-:W-:Y:S01]  /*4ee0*/  F2FP.BF16.F32.PACK_AB R152, R152, R3 ;  /* 0x000000039898723e */ /* 0x000fe200000010ff */
[----:B------:R-:W-:Y:S01]  /*4ef0*/  FMUL.FTZ R9, R171, UR24 ;  /* 0x00000018ab097c20 */ /* 0x000fe20008410000 */
[----:B------:R-:W-:Y:S01]  /*4f00*/  FMUL.FTZ R4, R170, UR24 ;  /* 0x00000018aa047c20 */ /* 0x000fe20008410000 */
[----:B------:R-:W-:Y:S01]  /*4f10*/  FMUL.FTZ R170, R174, UR24 ;  /* 0x00000018aeaa7c20 */ /* 0x000fe20008410000 */
[----:B------:R-:W-:Y:S01]  /*4f20*/  FMUL.FTZ R174, R179, UR24 ;  /* 0x00000018b3ae7c20 */ /* 0x000fe20008410000 */
[----:B------:R-:W-:Y:S01]  /*4f30*/  FMUL.FTZ R179, R186, UR24 ;  /* 0x00000018bab37c20 */ /* 0x000fe20008410000 */
[----:B------:R-:W-:Y:S01]  /*4f40*/  FMUL.FTZ R186, R198, UR24 ;  /* 0x00000018c6ba7c20 */ /* 0x000fe20008410000 */
[----:B------:R3:W4:Y:S01]  /*4f50*/  MUFU.EX2 R3, R11 ;  /* 0x0000000b00037308 */ /* 0x0007220000000800 */
[----:B-1----:R-:W-:Y:S01]  /*4f60*/  FMUL.FTZ R10, R175, UR24 ;  /* 0x00000018af0a7c20 */ /* 0x002fe20008410000 */
[----:B------:R-:W-:Y:S01]  /*4f70*/  FMUL.FTZ R175, R182, UR24 ;  /* 0x00000018b6af7c20 */ /* 0x000fe20008410000 */
[----:B------:R-:W-:-:S05]  /*4f80*/  FMUL.FTZ R182, R190, UR24 ;  /* 0x00000018beb67c20 */ /* 0x000fca0008410000 */
[----:B------:R-:W1:Y:S01]  /*4f90*/  MUFU.TANH R4, R4 ;  /* 0x0000000400047308 */ /* 0x000e620000002400 */
[----:B--2---:R-:W-:Y:S01]  /*4fa0*/  FADD.FTZ R171, R154, R181 ;  /* 0x000000b59aab7221 */ /* 0x004fe20000010000 */
[----:B---3--:R-:W-:Y:S01]  /*4fb0*/  FMUL.FTZ R11, R178, UR24 ;  /* 0x00000018b20b7c20 */ /* 0x008fe20008410000 */
[----:B------:R-:W-:Y:S01]  /*4fc0*/  FMUL.FTZ R178, R183, UR24 ;  /* 0x00000018b7b27c20 */ /* 0x000fe20008410000 */
[----:B------:R-:W-:Y:S01]  /*4fd0*/  FMUL.FTZ R181, R187, UR24 ;  /* 0x00000018bbb57c20 */ /* 0x000fe20008410000 */
[----:B------:R-:W-:Y:S01]  /*4fe0*/  FMUL.FTZ R183, R191, UR24 ;  /* 0x00000018bfb77c20 */ /* 0x000fe20008410000 */
[----:B------:R-:W-:Y:S02]  /*4ff0*/  FMUL.FTZ R187, R199, UR24 ;  /* 0x00000018c7bb7c20 */ /* 0x000fe40008410000 */
[----:B------:R-:W2:Y:S01]  /*5000*/  MUFU.TANH R9, R9 ;  /* 0x0000000900097308 */ /* 0x000ea20000002400 */
[C---:B----4-:R-:W-:Y:S01]  /*5010*/  FADD.FTZ R171, R3.reuse, R171 ;  /* 0x000000ab03ab7221 */ /* 0x050fe20000010000 */
[----:B------:R-:W-:-:S02]  /*5020*/  F2FP.BF16.F32.PACK_AB R154, R3, R154 ;  /* 0x0000009a039a723e */ /* 0x000fc400000010ff */
[----:B------:R-:W-:-:S04]  /*5030*/  FMNMX.FTZ R3, R176, R7, !PT ;  /* 0x00000007b0037209 */ /* 0x000fc80007810000 */
[----:B------:R-:W-:Y:S01]  /*5040*/  FMNMX.FTZ R3, R155, R3, !PT ;  /* 0x000000039b037209 */ /* 0x000fe20007810000 */
[----:B------:R-:W3:Y:S03]  /*5050*/  MUFU.TANH R170, R170 ;  /* 0x000000aa00aa7308 */ /* 0x000ee60000002400 */
[----:B------:R-:W-:-:S04]  /*5060*/  FMNMX.FTZ R3, R158, R3, !PT ;  /* 0x000000039e037209 */ /* 0x000fc80007810000 */
[----:B------:R-:W-:Y:S01]  /*5070*/  FMNMX.FTZ R3, R159, R3, !PT ;  /* 0x000000039f037209 */ /* 0x000fe20007810000 */
[----:B------:R-:W4:Y:S03]  /*5080*/  MUFU.TANH R10, R10 ;  /* 0x0000000a000a7308 */ /* 0x000f260000002400 */
[----:B------:R-:W-:-:S04]  /*5090*/  FMNMX.FTZ R3, R162, R3, !PT ;  /* 0x00000003a2037209 */ /* 0x000fc80007810000 */
[----:B------:R-:W-:Y:S01]  /*50a0*/  FMNMX.FTZ R3, R163, R3, !PT ;  /* 0x00000003a3037209 */ /* 0x000fe20007810000 */
[----:B------:R-:W5:Y:S03]  /*50b0*/  MUFU.TANH R11, R11 ;  /* 0x0000000b000b7308 */ /* 0x000f660000002400 */
[----:B------:R-:W-:-:S04]  /*50c0*/  FMNMX.FTZ R3, R166, R3, !PT ;  /* 0x00000003a6037209 */ /* 0x000fc80007810000 */
[----:B------:R-:W-:Y:S01]  /*50d0*/  FMNMX.FTZ R3, R8, R3, !PT ;  /* 0x0000000308037209 */ /* 0x000fe20007810000 */
[----:B------:R-:W0:Y:S03]  /*50e0*/  MUFU.TANH R174, R174 ;  /* 0x000000ae00ae7308 */ /* 0x000e260000002400 */
[----:B-1----:R-:W-:-:S04]  /*50f0*/  FMNMX.FTZ R3, R4, R3, !PT ;  /* 0x0000000304037209 */ /* 0x002fc80007810000 */
[----:B--2---:R-:W-:Y:S01]  /*5100*/  FMNMX.FTZ R3, R9, R3, !PT ;  /* 0x0000000309037209 */ /* 0x004fe20007810000 */
[----:B------:R-:W1:Y:S03]  /*5110*/  MUFU.TANH R175, R175 ;  /* 0x000000af00af7308 */ /* 0x000e660000002400 */
[----:B---3--:R-:W-:-:S04]  /*5120*/  FMNMX.FTZ R3, R170, R3, !PT ;  /* 0x00000003aa037209 */ /* 0x008fc80007810000 */
[----:B----4-:R-:W-:Y:S01]  /*5130*/  FMNMX.FTZ R3, R10, R3, !PT ;  /* 0x000000030a037209 */ /* 0x010fe20007810000 */
[----:B------:R-:W2:Y:S03]  /*5140*/  MUFU.TANH R178, R178 ;  /* 0x000000b200b27308 */ /* 0x000ea60000002400 */
[----:B-----5:R-:W-:-:S04]  /*5150*/  FMNMX.FTZ R3, R11, R3, !PT ;  /* 0x000000030b037209 */ /* 0x020fc80007810000 */
[----:B0-----:R-:W-:Y:S01]  /*5160*/  FMNMX.FTZ R3, R174, R3, !PT ;  /* 0x00000003ae037209 */ /* 0x001fe20007810000 */
[----:B------:R-:W0:Y:S03]  /*5170*/  MUFU.TANH R179, R179 ;  /* 0x000000b300b37308 */ /* 0x000e260000002400 */
[----:B-1----:R-:W-:-:S05]  /*5180*/  FMNMX.FTZ R3, R175, R3, !PT ;  /* 0x00000003af037209 */ /* 0x002fca0007810000 */
        /* <DEDUP_REMOVED lines=9> */
[----:B0-----:R-:W-:-:S04]  /*5220*/  FMNMX.FTZ R3, R183, R3, !PT ;  /* 0x00000003b7037209 */ /* 0x001fc80007810000 */
[----:B------:R-:W-:-:S03]  /*5230*/  FMNMX.FTZ R3, R184, R3, !PT ;  /* 0x00000003b8037209 */ /* 0x000fc60007810000 */
[----:B------:R-:W0:Y:S01]  /*5240*/  MUFU.EX2 R12, R12 ;  /* 0x0000000c000c7308 */ /* 0x000e220000000800 */
[----:B------:R-:W-:-:S04]  /*5250*/  FMNMX.FTZ R3, R185, R3, !PT ;  /* 0x00000003b9037209 */ /* 0x000fc80007810000 */
[----:B-1----:R-:W-:-:S03]  /*5260*/  FMNMX.FTZ R3, R186, R3, !PT ;  /* 0x00000003ba037209 */ /* 0x002fc60007810000 */
[----:B------:R-:W1:Y:S01]  /*5270*/  MUFU.EX2 R13, R13 ;  /* 0x0000000d000d7308 */ /* 0x000e620000000800 */
[----:B--2---:R-:W-:-:S05]  /*5280*/  FMNMX.FTZ R3, R187, R3, !PT ;  /* 0x00000003bb037209 */ /* 0x004fca0007810000 */
[----:B------:R-:W2:Y:S02]  /*5290*/  SHFL.BFLY PT, R188, R3, 0x2, 0x1f ;  /* 0x0c401f0003bc7f89 */ /* 0x000ea400000e0000 */
[----:B------:R-:W-:Y:S08]  /*52a0*/  MUFU.EX2 R14, R14 ;  /* 0x0000000e000e7308 */ /* 0x000ff00000000800 */
[----:B------:R-:W-:Y:S08]  /*52b0*/  MUFU.EX2 R15, R15 ;  /* 0x0000000f000f7308 */ /* 0x000ff00000000800 */
[----:B------:R-:W-:Y:S01]  /*52c0*/  MUFU.EX2 R189, R160 ;  /* 0x000000a000bd7308 */ /* 0x000fe20000000800 */
[----:B--2---:R-:W-:-:S07]  /*52d0*/  FMNMX.FTZ R3, R3, R188, !PT ;  /* 0x000000bc03037209 */ /* 0x004fce0007810000 */
[----:B------:R2:W-:Y:S01]  /*52e0*/  MUFU.EX2 R188, R156 ;  /* 0x0000009c00bc7308 */ /* 0x0005e20000000800 */
[----:B------:R-:W3:Y:S07]  /*52f0*/  SHFL.BFLY PT, R192, R3, 0x1, 0x1f ;  /* 0x0c201f0003c07f89 */ /* 0x000eee00000e0000 */
[----:B------:R-:W-:Y:S08]  /*5300*/  MUFU.EX2 R20, R20 ;  /* 0x0000001400147308 */ /* 0x000ff00000000800 */
[----:B------:R-:W-:Y:S08]  /*5310*/  MUFU.EX2 R21, R21 ;  /* 0x0000001500157308 */ /* 0x000ff00000000800 */
[----:B------:R-:W-:Y:S01]  /*5320*/  MUFU.EX2 R167, R167 ;  /* 0x000000a700a77308 */ /* 0x000fe20000000800 */
[----:B---3--:R-:W-:-:S05]  /*5330*/  FMNMX.FTZ R3, R3, R192, !PT ;  /* 0x000000c003037209 */ /* 0x008fca0007810000 */
[C---:B--2---:R-:W-:Y:S01]  /*5340*/  FADD.FTZ R156, -R3.reuse, R7 ;  /* 0x00000007039c7221 */ /* 0x044fe20000010100 */
[----:B------:R-:W-:Y:S01]  /*5350*/  FMUL.FTZ R7, R3, UR10 ;  /* 0x0000000a03077c20 */ /* 0x000fe20008410000 */
[----:B------:R-:W-:Y:S02]  /*5360*/  MUFU.EX2 R153, R153 ;  /* 0x0000009900997308 */ /* 0x000fe40000000800 */
[----:B------:R-:W-:Y:S01]  /*5370*/  FMUL.FTZ R156, R156, UR10 ;  /* 0x0000000a9c9c7c20 */ /* 0x000fe20008410000 */
[--C-:B------:R-:W-:Y:S01]  /*5380*/  FFMA.FTZ R176, R176, UR10, -R7.reuse ;  /* 0x0000000ab0b07c23 */ /* 0x100fe20008010807 */
[--C-:B------:R-:W-:Y:S01]  /*5390*/  FFMA.FTZ R155, R155, UR10, -R7.reuse ;  /* 0x0000000a9b9b7c23 */ /* 0x100fe20008010807 */
[--C-:B------:R-:W-:Y:S01]  /*53a0*/  FFMA.FTZ R160, R8, UR10, -R7.reuse ;  /* 0x0000000a08a07c23 */ /* 0x100fe20008010807 */
[--C-:B------:R-:W-:Y:S01]  /*53b0*/  FFMA.FTZ R4, R4, UR10, -R7.reuse ;  /* 0x0000000a04047c23 */ /* 0x100fe20008010807 */
[--C-:B------:R-:W-:Y:S01]  /*53c0*/  FFMA.FTZ R158, R158, UR10, -R7.reuse ;  /* 0x0000000a9e9e7c23 */ /* 0x100fe20008010807 */
[----:B------:R0:W2:Y:S01]  /*53d0*/  MUFU.EX2 R8, R156 ;  /* 0x0000009c00087308 */ /* 0x0000a20000000800 */
[--C-:B------:R-:W-:Y:S01]  /*53e0*/  FFMA.FTZ R159, R159, UR10, -R7.reuse ;  /* 0x0000000a9f9f7c23 */ /* 0x100fe20008010807 */
[--C-:B------:R-:W-:Y:S01]  /*53f0*/  FFMA.FTZ R162, R162, UR10, -R7.reuse ;  /* 0x0000000aa2a27c23 */ /* 0x100fe20008010807 */
[--C-:B------:R-:W-:Y:S01]  /*5400*/  FFMA.FTZ R163, R163, UR10, -R7.reuse ;  /* 0x0000000aa3a37c23 */ /* 0x100fe20008010807 */
[--C-:B------:R-:W-:Y:S01]  /*5410*/  FFMA.FTZ R166, R166, UR10, -R7.reuse ;  /* 0x0000000aa6a67c23 */ /* 0x100fe20008010807 */
[--C-:B------:R-:W-:Y:S01]  /*5420*/  FFMA.FTZ R9, R9, UR10, -R7.reuse ;  /* 0x0000000a09097c23 */ /* 0x100fe20008010807 */
[--C-:B------:R-:W-:Y:S01]  /*5430*/  FFMA.FTZ R170, R170, UR10, -R7.reuse ;  /* 0x0000000aaaaa7c23 */ /* 0x100fe20008010807 */
[----:B------:R-:W-:Y:S01]  /*5440*/  FFMA.FTZ R10, R10, UR10, -R7 ;  /* 0x0000000a0a0a7c23 */ /* 0x000fe20008010807 */
[----:B------:R-:W3:Y:S01]  /*5450*/  MUFU.EX2 R176, R176 ;  /* 0x000000b000b07308 */ /* 0x000ee20000000800 */
[----:B0-----:R-:W-:Y:S01]  /*5460*/  FADD.FTZ R156, R12, R171 ;  /* 0x000000ab0c9c7221 */ /* 0x001fe20000010000 */
[--C-:B------:R-:W-:Y:S01]  /*5470*/  FFMA.FTZ R11, R11, UR10, -R7.reuse ;  /* 0x0000000a0b0b7c23 */ /* 0x100fe20008010807 */
[--C-:B------:R-:W-:Y:S01]  /*5480*/  FFMA.FTZ R174, R174, UR10, -R7.reuse ;  /* 0x0000000aaeae7c23 */ /* 0x100fe20008010807 */
[--C-:B------:R-:W-:Y:S01]  /*5490*/  FFMA.FTZ R175, R175, UR10, -R7.reuse ;  /* 0x0000000aafaf7c23 */ /* 0x100fe20008010807 */
[----:B-1----:R-:W-:Y:S01]  /*54a0*/  FADD.FTZ R156, R13, R156 ;  /* 0x0000009c0d9c7221 */ /* 0x002fe20000010000 */
[--C-:B------:R-:W-:Y:S01]  /*54b0*/  FFMA.FTZ R178, R178, UR10, -R7.reuse ;  /* 0x0000000ab2b27c23 */ /* 0x100fe20008010807 */
[--C-:B------:R-:W-:Y:S01]  /*54c0*/  FFMA.FTZ R179, R179, UR10, -R7.reuse ;  /* 0x0000000ab3b37c23 */ /* 0x100fe20008010807 */
[----:B------:R-:W0:Y:S01]  /*54d0*/  MUFU.EX2 R155, R155 ;  /* 0x0000009b009b7308 */ /* 0x000e220000000800 */
[--C-:B------:R-:W-:Y:S01]  /*54e0*/  FFMA.FTZ R181, R181, UR10, -R7.reuse ;  /* 0x0000000ab5b57c23 */ /* 0x100fe20008010807 */
[--C-:B------:R-:W-:Y:S01]  /*54f0*/  FFMA.FTZ R182, R182, UR10, -R7.reuse ;  /* 0x0000000ab6b67c23 */ /* 0x100fe20008010807 */
[--C-:B------:R-:W-:Y:S01]  /*5500*/  FFMA.FTZ R183, R183, UR10, -R7.reuse ;  /* 0x0000000ab7b77c23 */ /* 0x100fe20008010807 */
[--C-:B------:R-:W-:Y:S01]  /*5510*/  FFMA.FTZ R184, R184, UR10, -R7.reuse ;  /* 0x0000000ab8b87c23 */ /* 0x100fe20008010807 */
[--C-:B------:R-:W-:Y:S01]  /*5520*/  FFMA.FTZ R185, R185, UR10, -R7.reuse ;  /* 0x0000000ab9b97c23 */ /* 0x100fe20008010807 */
[--C-:B------:R-:W-:Y:S01]  /*5530*/  FFMA.FTZ R186, R186, UR10, -R7.reuse ;  /* 0x0000000ababa7c23 */ /* 0x100fe20008010807 */
[----:B------:R-:W-:Y:S01]  /*5540*/  FFMA.FTZ R7, R187, UR10, -R7 ;  /* 0x0000000abb077c23 */ /* 0x000fe20008010807 */
[----:B------:R1:W-:Y:S01]  /*5550*/  MUFU.EX2 R171, R4 ;  /* 0x0000000400ab7308 */ /* 0x0003e20000000800 */
[-C--:B--2---:R-:W-:Y:S01]  /*5560*/  FMUL.FTZ R26, R26, R8.reuse ;  /* 0x000000081a1a7220 */ /* 0x084fe20000410000 */
[-C--:B------:R-:W-:Y:S01]  /*5570*/  FMUL.FTZ R27, R27, R8.reuse ;  /* 0x000000081b1b7220 */ /* 0x080fe20000410000 */
[-C--:B------:R-:W-:Y:S01]  /*5580*/  FMUL.FTZ R30, R30, R8.reuse ;  /* 0x000000081e1e7220 */ /* 0x080fe20000410000 */
[-C--:B------:R-:W-:Y:S01]  /*5590*/  FMUL.FTZ R31, R31, R8.reuse ;  /* 0x000000081f1f7220 */ /* 0x080fe20000410000 */
[-C--:B------:R-:W-:Y:S01]  /*55a0*/  FMUL.FTZ R34, R34, R8.reuse ;  /* 0x0000000822227220 */ /* 0x080fe20000410000 */
[-C--:B------:R-:W-:Y:S01]  /*55b0*/  FMUL.FTZ R35, R35, R8.reuse ;  /* 0x0000000823237220 */ /* 0x080fe20000410000 */
[----:B------:R-:W-:Y:S01]  /*55c0*/  FMUL.FTZ R38, R38, R8 ;  /* 0x0000000826267220 */ /* 0x000fe20000410000 */
[----:B------:R2:W4:Y:S01]  /*55d0*/  MUFU.EX2 R187, R158 ;  /* 0x0000009e00bb7308 */ /* 0x0005220000000800 */
[----:B-1----:R-:W-:Y:S01]  /*55e0*/  FADD.FTZ R4, R14, R156 ;  /* 0x0000009c0e047221 */ /* 0x002fe20000010000 */
[----:B------:R-:W-:Y:S01]  /*55f0*/  F2FP.BF16.F32.PACK_AB R156, R13, R12 ;  /* 0x0000000c0d9c723e */ /* 0x000fe200000010ff */
[-C--:B------:R-:W-:Y:S01]  /*5600*/  FMUL.FTZ R39, R39, R8.reuse ;  /* 0x0000000827277220 */ /* 0x080fe20000410000 */
[----:B------:R-:W-:Y:S01]  /*5610*/  IADD3 R12, -R196, 0xb, RZ ;  /* 0x0000000bc40c7810 */ /* 0x000fe20007ffe1ff */
[----:B------:R-:W-:Y:S01]  /*5620*/  FADD.FTZ R4, R15, R4 ;  /* 0x000000040f047221 */ /* 0x000fe20000010000 */
[-C--:B------:R-:W-:Y:S01]  /*5630*/  FMUL.FTZ R42, R42, R8.reuse ;  /* 0x000000082a2a7220 */ /* 0x080fe20000410000 */
[----:B------:R-:W-:Y:S01]  /*5640*/  FMUL.FTZ R43, R43, R8 ;  /* 0x000000082b2b7220 */ /* 0x000fe20000410000 */
[----:B------:R-:W1:Y:S01]  /*5650*/  MUFU.EX2 R159, R159 ;  /* 0x0000009f009f7308 */ /* 0x000e620000000800 */
[----:B------:R-:W-:Y:S01]  /*5660*/  FADD.FTZ R4, R20, R4 ;  /* 0x0000000414047221 */ /* 0x000fe20000010000 */
[----:B--2---:R-:W-:Y:S01]  /*5670*/  F2FP.BF16.F32.PACK_AB R158, R15, R14 ;  /* 0x0000000e0f9e723e */ /* 0x004fe200000010ff */
[-C--:B------:R-:W-:Y:S01]  /*5680*/  FMUL.FTZ R46, R46, R8.reuse ;  /* 0x000000082e2e7220 */ /* 0x080fe20000410000 */
[-C--:B------:R-:W-:Y:S01]  /*5690*/  FMUL.FTZ R47, R47, R8.reuse ;  /* 0x000000082f2f7220 */ /* 0x080fe20000410000 */
[----:B------:R-:W-:Y:S01]  /*56a0*/  FADD.FTZ R4, R21, R4 ;  /* 0x0000000415047221 */ /* 0x000fe20000010000 */
[-C--:B------:R-:W-:Y:S01]  /*56b0*/  FMUL.FTZ R50, R50, R8.reuse ;  /* 0x0000000832327220 */ /* 0x080fe20000410000 */
[-C--:B------:R-:W-:Y:S01]  /*56c0*/  FMUL.FTZ R51, R51, R8.reuse ;  /* 0x0000000833337220 */ /* 0x080fe20000410000 */
[----:B------:R2:W-:Y:S01]  /*56d0*/  MUFU.EX2 R194, R160 ;  /* 0x000000a000c27308 */ /* 0x0005e20000000800 */
[----:B------:R-:W-:Y:S01]  /*56e0*/  FADD.FTZ R4, R167, R4 ;  /* 0x00000004a7047221 */ /* 0x000fe20000010000 */
[-C--:B------:R-:W-:Y:S01]  /*56f0*/  FMUL.FTZ R54, R54, R8.reuse ;  /* 0x0000000836367220 */ /* 0x080fe20000410000 */
[-C--:B------:R-:W-:Y:S01]  /*5700*/  FMUL.FTZ R55, R55, R8.reuse ;  /* 0x0000000837377220 */ /* 0x080fe20000410000 */
[-C--:B------:R-:W-:Y:S01]  /*5710*/  FMUL.FTZ R58, R58, R8.reuse ;  /* 0x000000083a3a7220 */ /* 0x080fe20000410000 */
[----:B------:R-:W-:Y:S01]  /*5720*/  FADD.FTZ R4, R153, R4 ;  /* 0x0000000499047221 */ /* 0x000fe20000010000 */
[-C--:B------:R-:W-:Y:S01]  /*5730*/  FMUL.FTZ R59, R59, R8.reuse ;  /* 0x000000083b3b7220 */ /* 0x080fe20000410000 */
[----:B------:R-:W-:Y:S01]  /*5740*/  FMUL.FTZ R62, R62, R8 ;  /* 0x000000083e3e7220 */ /* 0x000fe20000410000 */
[----:B------:R5:W1:Y:S01]  /*5750*/  MUFU.EX2 R192, R162 ;  /* 0x000000a200c07308 */ /* 0x000a620000000800 */
[----:B--2---:R-:W-:Y:S01]  /*5760*/  F2FP.BF16.F32.PACK_AB R160, R21, R20 ;  /* 0x0000001415a0723e */ /* 0x004fe200000010ff */
[----:B---3--:R-:W-:Y:S01]  /*5770*/  FFMA.FTZ R20, R8, R5, R176 ;  /* 0x0000000508147223 */ /* 0x008fe200000100b0 */
[----:B------:R-:W-:Y:S01]  /*5780*/  FADD.FTZ R4, R188, R4 ;  /* 0x00000004bc047221 */ /* 0x000fe20000010000 */
[-C--:B------:R-:W-:Y:S01]  /*5790*/  FMUL.FTZ R63, R63, R8.reuse ;  /* 0x000000083f3f7220 */ /* 0x080fe20000410000 */
[-C--:B------:R-:W-:Y:S01]  /*57a0*/  FMUL.FTZ R66, R66, R8.reuse ;  /* 0x0000000842427220 */ /* 0x080fe20000410000 */
[----:B0-----:R-:W-:Y:S01]  /*57b0*/  FADD.FTZ R20, R155, R20 ;  /* 0x000000149b147221 */ /* 0x001fe20000010000 */
[-C--:B------:R-:W-:Y:S01]  /*57c0*/  FMUL.FTZ R67, R67, R8.reuse ;  /* 0x0000000843437220 */ /* 0x080fe20000410000 */
[----:B------:R-:W0:Y:S01]  /*57d0*/  MUFU.EX2 R163, R163 ;  /* 0x000000a300a37308 */ /* 0x000e220000000800 */
[----:B-----5:R-:W-:Y:S01]  /*57e0*/  F2FP.BF16.F32.PACK_AB R162, R153, R167 ;  /* 0x000000a799a2723e */ /* 0x020fe200000010ff */
[----:B----4-:R-:W-:Y:S01]  /*57f0*/  FADD.FTZ R20, R187, R20 ;  /* 0x00000014bb147221 */ /* 0x010fe20000010000 */
[-C--:B------:R-:W-:Y:S01]  /*5800*/  FMUL.FTZ R70, R70, R8.reuse ;  /* 0x0000000846467220 */ /* 0x080fe20000410000 */
[-C--:B------:R-:W-:Y:S01]  /*5810*/  FMUL.FTZ R71, R71, R8.reuse ;  /* 0x0000000847477220 */ /* 0x080fe20000410000 */
[-C--:B------:R-:W-:Y:S01]  /*5820*/  FMUL.FTZ R74, R74, R8.reuse ;  /* 0x000000084a4a7220 */ /* 0x080fe20000410000 */
[----:B-1----:R-:W-:Y:S01]  /*5830*/  FADD.FTZ R5, R159, R20 ;  /* 0x000000149f057221 */ /* 0x002fe20000010000 */
[-C--:B------:R-:W-:Y:S01]  /*5840*/  FMUL.FTZ R75, R75, R8.reuse ;  /* 0x000000084b4b7220 */ /* 0x080fe20000410000 */
[----:B------:R-:W1:Y:S01]  /*5850*/  MUFU.EX2 R193, R166 ;  /* 0x000000a600c17308 */ /* 0x000e620000000800 */
[-C--:B------:R-:W-:Y:S01]  /*5860*/  FMUL.FTZ R78, R78, R8.reuse ;  /* 0x000000084e4e7220 */ /* 0x080fe20000410000 */
[----:B------:R-:W-:Y:S01]  /*5870*/  FADD.FTZ R20, R192, R5 ;  /* 0x00000005c0147221 */ /* 0x000fe20000010000 */
[-C--:B------:R-:W-:Y:S01]  /*5880*/  FMUL.FTZ R79, R79, R8.reuse ;  /* 0x000000084f4f7220 */ /* 0x080fe20000410000 */
[-C--:B------:R-:W-:Y:S01]  /*5890*/  FMUL.FTZ R82, R82, R8.reuse ;  /* 0x0000000852527220 */ /* 0x080fe20000410000 */
[-C--:B------:R-:W-:Y:S01]  /*58a0*/  FMUL.FTZ R83, R83, R8.reuse ;  /* 0x0000000853537220 */ /* 0x080fe20000410000 */
[-C--:B------:R-:W-:Y:S01]  /*58b0*/  FMUL.FTZ R86, R86, R8.reuse ;  /* 0x0000000856567220 */ /* 0x080fe20000410000 */
[-C--:B------:R-:W-:Y:S01]  /*58c0*/  FMUL.FTZ R87, R87, R8.reuse ;  /* 0x0000000857577220 */ /* 0x080fe20000410000 */
[----:B------:R-:W2:Y:S01]  /*58d0*/  MUFU.EX2 R157, R157 ;  /* 0x0000009d009d7308 */ /* 0x000ea20000000800 */
        /* <DEDUP_REMOVED lines=8> */
[----:B-1----:R-:W-:Y:S01]  /*5960*/  FADD.FTZ R5, R193, R20 ;  /* 0x00000014c1057221 */ /* 0x002fe20000010000 */
[-C--:B------:R-:W-:Y:S01]  /*5970*/  FMUL.FTZ R102, R102, R8.reuse ;  /* 0x0000000866667220 */ /* 0x080fe20000410000 */
[-C--:B------:R-:W-:Y:S01]  /*5980*/  FMUL.FTZ R103, R103, R8.reuse ;  /* 0x0000000867677220 */ /* 0x080fe20000410000 */
[-C--:B------:R-:W-:Y:S01]  /*5990*/  FMUL.FTZ R106, R106, R8.reuse ;  /* 0x000000086a6a7220 */ /* 0x080fe20000410000 */
[----:B------:R-:W-:Y:S01]  /*59a0*/  FADD.FTZ R20, R194, R5 ;  /* 0x00000005c2147221 */ /* 0x000fe20000010000 */
[-C--:B------:R-:W-:Y:S01]  /*59b0*/  FMUL.FTZ R107, R107, R8.reuse ;  /* 0x000000086b6b7220 */ /* 0x080fe20000410000 */
[-C--:B------:R-:W-:Y:S01]  /*59c0*/  FMUL.FTZ R110, R110, R8.reuse ;  /* 0x000000086e6e7220 */ /* 0x080fe20000410000 */
[----:B------:R1:W3:Y:S01]  /*59d0*/  MUFU.EX2 R13, R9 ;  /* 0x00000009000d7308 */ /* 0x0002e20000000800 */
[----:B--2---:R-:W-:Y:S01]  /*59e0*/  FADD.FTZ R4, R157, R4 ;  /* 0x000000049d047221 */ /* 0x004fe20000010000 */
[----:B------:R-:W-:Y:S01]  /*59f0*/  FADD.FTZ R20, R171, R20 ;  /* 0x00000014ab147221 */ /* 0x000fe20000010000 */
[-C--:B------:R-:W-:Y:S01]  /*5a00*/  FMUL.FTZ R111, R111, R8.reuse ;  /* 0x000000086f6f7220 */ /* 0x080fe20000410000 */
[-C--:B------:R-:W-:Y:S01]  /*5a10*/  FMUL.FTZ R114, R114, R8.reuse ;  /* 0x0000000872727220 */ /* 0x080fe20000410000 */
[----:B------:R-:W-:Y:S01]  /*5a20*/  FADD.FTZ R4, R189, R4 ;  /* 0x00000004bd047221 */ /* 0x000fe20000010000 */
[-C--:B------:R-:W-:Y:S01]  /*5a30*/  FMUL.FTZ R115, R115, R8.reuse ;  /* 0x0000000873737220 */ /* 0x080fe20000410000 */
[----:B------:R-:W-:Y:S01]  /*5a40*/  FMUL.FTZ R118, R118, R8 ;  /* 0x0000000876767220 */ /* 0x000fe20000410000 */
[----:B------:R-:W2:Y:S01]  /*5a50*/  MUFU.EX2 R190, R164 ;  /* 0x000000a400be7308 */ /* 0x000ea20000000800 */
[----:B-1----:R-:W-:-:S02]  /*5a60*/  IMAD.U32 R9, RZ, RZ, UR25 ;  /* 0x00000019ff097e24 */ /* 0x002fc4000f8e00ff */
[----:B0-----:R-:W-:Y:S01]  /*5a70*/  FADD.FTZ R4, R161, R4 ;  /* 0x00000004a1047221 */ /* 0x001fe20000010000 */
[-C--:B------:R-:W-:Y:S01]  /*5a80*/  FMUL.FTZ R119, R119, R8.reuse ;  /* 0x0000000877777220 */ /* 0x080fe20000410000 */
[-C--:B------:R-:W-:Y:S01]  /*5a90*/  FMUL.FTZ R122, R122, R8.reuse ;  /* 0x000000087a7a7220 */ /* 0x080fe20000410000 */
[----:B------:R-:W-:Y:S02]  /*5aa0*/  @!P1 VIADD R15, R9, 0x22840 ;  /* 0x00022840090f9836 */ /* 0x000fe40000000000 */
[-C--:B------:R-:W-:Y:S01]  /*5ab0*/  FMUL.FTZ R123, R123, R8.reuse ;  /* 0x000000087b7b7220 */ /* 0x080fe20000410000 */
[-C--:B------:R-:W-:Y:S01]  /*5ac0*/  FMUL.FTZ R126, R126, R8.reuse ;  /* 0x000000087e7e7220 */ /* 0x080fe20000410000 */
[----:B------:R-:W0:Y:S01]  /*5ad0*/  MUFU.EX2 R14, R170 ;  /* 0x000000aa000e7308 */ /* 0x000e220000000800 */
[----:B---3--:R-:W-:Y:S01]  /*5ae0*/  FADD.FTZ R5, R13, R20 ;  /* 0x000000140d057221 */ /* 0x008fe20000010000 */
[----:B------:R-:W-:Y:S01]  /*5af0*/  @!P1 PRMT R15, RZ, 0x654, R15 ;  /* 0x00000654ff0f9816 */ /* 0x000fe2000000000f */
[----:B------:R1:W-:Y:S06]  /*5b00*/  BAR.ARV R12, 0x100 ;  /* 0x0004000c0000751d */ /* 0x0003ec0000002000 */
[----:B------:R-:W3:Y:S01]  /*5b10*/  MUFU.EX2 R165, R165 ;  /* 0x000000a500a57308 */ /* 0x000ee20000000800 */
[----:B------:R4:W-:Y:S01]  /*5b20*/  @!P1 SYNCS.ARRIVE.TRANS64.RED.A1T0 RZ, [R15+URZ], RZ ;  /* 0x000000ff0fff99a7 */ /* 0x0009e2000810043f */
[----:B--2---:R-:W-:Y:S01]  /*5b30*/  FADD.FTZ R4, R190, R4 ;  /* 0x00000004be047221 */ /* 0x004fe20000010000 */
        /* <DEDUP_REMOVED lines=13> */
[----:B------:R0:W5:Y:S01]  /*5c10*/  MUFU.EX2 R191, R168 ;  /* 0x000000a800bf7308 */ /* 0x0001620000000800 */
[----:B---3--:R-:W-:Y:S01]  /*5c20*/  FADD.FTZ R4, R165, R4 ;  /* 0x00000004a5047221 */ /* 0x008fe20000010000 */
[-C--:B------:R-:W-:Y:S01]  /*5c30*/  FMUL.FTZ R150, R150, R8.reuse ;  /* 0x0000000896967220 */ /* 0x080fe20000410000 */
[----:B------:R-:W-:Y:S01]  /*5c40*/  FMUL.FTZ R151, R151, R8 ;  /* 0x0000000897977220 */ /* 0x000fe20000410000 */
[----:B------:R-:W-:-:S02]  /*5c50*/  F2FP.BF16.F32.PACK_AB R164, R157, R188 ;  /* 0x000000bc9da4723e */ /* 0x000fc400000010ff */
[----:B------:R-:W-:Y:S02]  /*5c60*/  F2FP.BF16.F32.PACK_AB R166, R161, R189 ;  /* 0x000000bda1a6723e */ /* 0x000fe400000010ff */
[----:B------:R-:W3:Y:S01]  /*5c70*/  MUFU.EX2 R11, R11 ;  /* 0x0000000b000b7308 */ /* 0x000ee20000000800 */
[----:B--2---:R-:W-:Y:S01]  /*5c80*/  FADD.FTZ R8, R10, R5 ;  /* 0x000000050a087221 */ /* 0x004fe20000010000 */
[----:B------:R-:W-:Y:S02]  /*5c90*/  F2FP.BF16.F32.PACK_AB R153, R155, R176 ;  /* 0x000000b09b99723e */ /* 0x000fe400000010ff */
[----:B0-----:R-:W-:Y:S02]  /*5ca0*/  F2FP.BF16.F32.PACK_AB R168, R165, R190 ;  /* 0x000000bea5a8723e */ /* 0x001fe400000010ff */
[----:B------:R-:W-:Y:S02]  /*5cb0*/  F2FP.BF16.F32.PACK_AB R155, R159, R187 ;  /* 0x000000bb9f9b723e */ /* 0x000fe400000010ff */
[----:B------:R-:W0:Y:S01]  /*5cc0*/  MUFU.EX2 R169, R169 ;  /* 0x000000a900a97308 */ /* 0x000e220000000800 */
[----:B-----5:R-:W-:Y:S01]  /*5cd0*/  FADD.FTZ R4, R191, R4 ;  /* 0x00000004bf047221 */ /* 0x020fe20000010000 */
[----:B------:R-:W-:-:S02]  /*5ce0*/  F2FP.BF16.F32.PACK_AB R157, R163, R192 ;  /* 0x000000c0a39d723e */ /* 0x000fc400000010ff */
[----:B------:R-:W-:Y:S02]  /*5cf0*/  F2FP.BF16.F32.PACK_AB R161, R13, R171 ;  /* 0x000000ab0da1723e */ /* 0x000fe400000010ff */
[----:B------:R-:W-:Y:S02]  /*5d00*/  F2FP.BF16.F32.PACK_AB R159, R194, R193 ;  /* 0x000000c1c29f723e */ /* 0x000fe400000010ff */
[----:B----4-:R-:W2:Y:S01]  /*5d10*/  MUFU.EX2 R15, R174 ;  /* 0x000000ae000f7308 */ /* 0x010ea20000000800 */
[----:B---3--:R-:W-:Y:S01]  /*5d20*/  FADD.FTZ R8, R11, R8 ;  /* 0x000000080b087221 */ /* 0x008fe20000010000 */
[----:B------:R-:W-:-:S06]  /*5d30*/  F2FP.BF16.F32.PACK_AB R163, R10, R14 ;  /* 0x0000000e0aa3723e */ /* 0x000fcc00000010ff */
[----:B------:R-:W3:Y:S01]  /*5d40*/  MUFU.EX2 R167, R175 ;  /* 0x000000af00a77308 */ /* 0x000ee20000000800 */
[C---:B0-----:R-:W-:Y:S01]  /*5d50*/  FADD.FTZ R4, R169.reuse, R4 ;  /* 0x00000004a9047221 */ /* 0x041fe20000010000 */
[----:B------:R-:W-:-:S06]  /*5d60*/  F2FP.BF16.F32.PACK_AB R170, R169, R191 ;  /* 0x000000bfa9aa723e */ /* 0x000fcc00000010ff */
[----:B------:R-:W0:Y:S01]  /*5d70*/  MUFU.EX2 R172, R172 ;  /* 0x000000ac00ac7308 */ /* 0x000e220000000800 */
[C---:B--2---:R-:W-:Y:S01]  /*5d80*/  FADD.FTZ R8, R15.reuse, R8 ;  /* 0x000000080f087221 */ /* 0x044fe20000010000 */
[----:B------:R-:W-:-:S06]  /*5d90*/  F2FP.BF16.F32.PACK_AB R165, R15, R11 ;  /* 0x0000000b0fa5723e */ /* 0x000fcc00000010ff */
        /* <DEDUP_REMOVED lines=9> */
[----:B------:R-:W-:-:S06]  /*5e30*/  F2FP.BF16.F32.PACK_AB R172, R173, R172 ;  /* 0x000000acadac723e */ /* 0x000fcc00000010ff */
[----:B------:R-:W3:Y:S01]  /*5e40*/  MUFU.EX2 R182, R182 ;  /* 0x000000b600b67308 */ /* 0x000ee20000000800 */
[----:B0-----:R-:W-:-:S07]  /*5e50*/  FADD.FTZ R8, R179, R8 ;  /* 0x00000008b3087221 */ /* 0x001fce0000010000 */
[----:B------:R-:W0:Y:S01]  /*5e60*/  MUFU.EX2 R183, R183 ;  /* 0x000000b700b77308 */ /* 0x000e220000000800 */
[C---:B--2---:R-:W-:Y:S01]  /*5e70*/  FADD.FTZ R5, R169.reuse, R8 ;  /* 0x00000008a9057221 */ /* 0x044fe20000010000 */
[----:B------:R-:W-:-:S06]  /*5e80*/  F2FP.BF16.F32.PACK_AB R169, R169, R179 ;  /* 0x000000b3a9a9723e */ /* 0x000fcc00000010ff */
[----:B------:R-:W2:Y:S01]  /*5e90*/  MUFU.EX2 R173, R184 ;  /* 0x000000b800ad7308 */ /* 0x000ea20000000800 */
[----:B---3--:R-:W-:-:S07]  /*5ea0*/  FADD.FTZ R20, R182, R5 ;  /* 0x00000005b6147221 */ /* 0x008fce0000010000 */
[----:B------:R-:W3:Y:S01]  /*5eb0*/  MUFU.EX2 R185, R185 ;  /* 0x000000b900b97308 */ /* 0x000ee20000000800 */
[C---:B0-----:R-:W-:Y:S01]  /*5ec0*/  FADD.FTZ R20, R183.reuse, R20 ;  /* 0x00000014b7147221 */ /* 0x041fe20000010000 */
[----:B------:R-:W-:-:S06]  /*5ed0*/  F2FP.BF16.F32.PACK_AB R171, R183, R182 ;  /* 0x000000b6b7ab723e */ /* 0x000fcc00000010ff */
[----:B------:R-:W0:Y:S01]  /*5ee0*/  MUFU.EX2 R177, R177 ;  /* 0x000000b100b17308 */ /* 0x000e220000000800 */
[----:B--2---:R-:W-:-:S07]  /*5ef0*/  FADD.FTZ R20, R173, R20 ;  /* 0x00000014ad147221 */ /* 0x004fce0000010000 */
[----:B------:R-:W2:Y:S01]  /*5f00*/  MUFU.EX2 R175, R186 ;  /* 0x000000ba00af7308 */ /* 0x000ea20000000800 */
[C---:B---3--:R-:W-:Y:S01]  /*5f10*/  FADD.FTZ R20, R185.reuse, R20 ;  /* 0x00000014b9147221 */ /* 0x048fe20000010000 */
[----:B------:R-:W-:-:S06]  /*5f20*/  F2FP.BF16.F32.PACK_AB R173, R185, R173 ;  /* 0x000000adb9ad723e */ /* 0x000fcc00000010ff */
[----:B------:R-:W3:Y:S01]  /*5f30*/  MUFU.EX2 R180, R180 ;  /* 0x000000b400b47308 */ /* 0x000ee20000000800 */
[----:B0-----:R-:W-:-:S07]  /*5f40*/  FADD.FTZ R21, R177, R4 ;  /* 0x00000004b1157221 */ /* 0x001fce0000010000 */
[----:B------:R-:W0:Y:S01]  /*5f50*/  MUFU.EX2 R8, R7 ;  /* 0x0000000700087308 */ /* 0x000e220000000800 */
[----:B--2---:R-:W-:Y:S01]  /*5f60*/  FADD.FTZ R5, R175, R20 ;  /* 0x00000014af057221 */ /* 0x004fe20000010000 */
[C---:B---3--:R-:W-:Y:S01]  /*5f70*/  FADD.FTZ R4, R180.reuse, R21 ;  /* 0x00000015b4047221 */ /* 0x048fe20000010000 */
[----:B------:R-:W-:Y:S02]  /*5f80*/  F2FP.BF16.F32.PACK_AB R174, R180, R177 ;  /* 0x000000b1b4ae723e */ /* 0x000fe400000010ff */
[C---:B0-----:R-:W-:Y:S01]  /*5f90*/  FADD.FTZ R5, R8.reuse, R5 ;  /* 0x0000000508057221 */ /* 0x041fe20000010000 */
[----:B------:R-:W-:Y:S01]  /*5fa0*/  F2FP.BF16.F32.PACK_AB R175, R8, R175 ;  /* 0x000000af08af723e */ /* 0x000fe200000010ff */
[----:B-1----:R-:W-:Y:S06]  /*5fb0*/  @!P0 BRA `(.L_x_377) ;  /* 0x0000000000048947 */ /* 0x002fec0003800000 */
[----:B------:R-:W-:Y:S01]  /*5fc0*/  BPT.TRAP 0x1 ;  /* 0x000000040000795c */ /* 0x000fe20000300000 */
.L_x_377:
[----:B------:R0:W1:Y:S01]  /*5fd0*/  SYNCS.PHASECHK.TRANS64.TRYWAIT P2, [UR25+0x22850], R6 ;  /* 0x02285006ff0075a7 */ /* 0x0000620008040159 */
[----:B------:R-:W-:Y:S05]  /*5fe0*/  @!P0 BRA `(.L_x_378) ;  /* 0x0000000000048947 */ /* 0x000fea0003800000 */
[----:B------:R-:W-:Y:S01]  /*5ff0*/  BPT.TRAP 0x1 ;  /* 0x000000040000795c */ /* 0x000fe20000300000 */
.L_x_378:
[----:B-1----:R-:W-:Y:S05]  /*6000*/  @P2 BRA `(.L_x_379) ;  /* 0x0000000000082947 */ /* 0x002fea0003800000 */
[----:B------:R-:W1:Y:S02]  /*6010*/  SYNCS.PHASECHK.TRANS64.TRYWAIT P2, [UR25+0x22850], R6 ;  /* 0x02285006ff0075a7 */ /* 0x000e640008040159 */
[----:B-1----:R-:W-:Y:S05]  /*6020*/  @!P2 BRA `(.L_x_380) ;  /* 0x000000b800c8a947 */ /* 0x002fea0003800000 */
.L_x_379:
[----:B------:R-:W2:Y:S01]  /*6030*/  S2R R7, SR_TID.X ;  /* 0x0000000000077919 */ /* 0x000ea20000002100 */
[----:B------:R-:W-:Y:S01]  /*6040*/  UIMAD UR11, UR37, 0xc00, UR21 ;  /* 0x00000c00250b78a4 */ /* 0x000fe2000f8e0215 */
[----:B------:R-:W-:Y:S01]  /*6050*/  PLOP3.LUT P2, PT, PT, PT, UP0, 0x80, 0x0 ;  /* 0x000000000000781c */ /* 0x000fe20003f4f008 */
[----:B------:R-:W-:Y:S01]  /*6060*/  UMOV UR7, 0x40000040 ;  /* 0x4000004000077882 */ /* 0x000fe20000000000 */
[----:B-1----:R-:W-:Y:S02]  /*6070*/  @!P1 VIADD R9, R9, 0x22860 ;  /* 0x0002286009099836 */ /* 0x002fe40000000000 */
[----:B------:R-:W-:Y:S02]  /*6080*/  IMAD.MOV.U32 R8, RZ, RZ, R0 ;  /* 0x000000ffff087224 */ /* 0x000fe400078e0000 */
[----:B------:R-:W-:Y:S01]  /*6090*/  UMOV UR6, UR11 ;  /* 0x0000000b00067c82 */ /* 0x000fe20008000000 */
[----:B------:R-:W-:Y:S02]  /*60a0*/  @!P1 PRMT R9, RZ, 0x654, R9 ;  /* 0x00000654ff099816 */ /* 0x000fe40000000009 */
[----:B--2---:R-:W-:-:S05]  /*60b0*/  SHF.R.U32.HI R7, RZ, 0x7, R7 ;  /* 0x00000007ff077819 */ /* 0x004fca0000011607 */
[----:B0-----:R-:W-:Y:S02]  /*60c0*/  VIADD R6, R7, 0x8 ;  /* 0x0000000807067836 */ /* 0x001fe40000000000 */
[----:B------:R-:W-:-:S03]  /*60d0*/  IMAD.MOV.U32 R7, RZ, RZ, R3 ;  /* 0x000000ffff077224 */ /* 0x000fc600078e0003 */
[----:B------:R3:W-:Y:S06]  /*60e0*/  BAR.SYNC.DEFER_BLOCKING R6, 0x100 ;  /* 0x000400060000751d */ /* 0x0007ec0000010000 */
[----:B------:R-:W-:-:S06]  /*60f0*/  WARPGROUP.ARRIVE ;  /* 0x00000000000079c5 */ /* 0x000fcc0000000000 */
        /* <DEDUP_REMOVED lines=32> */
[----:B------:R3:W-:Y:S01]  /*6300*/  @!P1 SYNCS.ARRIVE.TRANS64.RED.A1T0 RZ, [R9+URZ], RZ ;  /* 0x000000ff09ff99a7 */ /* 0x0007e2000810043f */
[----:B------:R-:W-:Y:S05]  /*6310*/  @P2 BRA `(.L_x_381) ;  /* 0xffffffdc00382947 */ /* 0x000fea000383ffff */
.L_x_372:
[----:B------:R-:W4:Y:S01]  /*6320*/  SHFL.BFLY PT, R7, R4, 0x2, 0x1f ;  /* 0x0c401f0004077f89 */ /* 0x000f2200000e0000 */
[----:B------:R-:W-:Y:S01]  /*6330*/  UIADD3 UR37, UR37, 0x1, URZ ;  /* 0x0000000125257890 */ /* 0x000fe2000fffe03f */
[----:B------:R0:W-:Y:S06]  /*6340*/  BAR.ARV R12, 0x100 ;  /* 0x0004000c0000751d */ /* 0x0001ec0000002000 */
[----:B------:R-:W-:Y:S02]  /*6350*/  UISETP.NE.AND UP0, UPT, UR37, 0x2, UPT ;  /* 0x000000022500788c */ /* 0x000fe4000bf05270 */
[----:B------:R-:W-:Y:S06]  /*6360*/  BAR.ARV 0x8, 0x180 ;  /* 0x0206000000007b1d */ /* 0x000fec0000002000 */
[----:B------:R-:W-:Y:S01]  /*6370*/  USEL UR4, URZ, 0x1, UP0 ;  /* 0x000000013f047887 */ /* 0x000fe20008000000 */
[----:B------:R-:W-:Y:S01]  /*6380*/  PLOP3.LUT P0, PT, PT, PT, PT, 0x8, 0x0 ;  /* 0x000000000000781c */ /* 0x000fe20003f0e170 */
[----:B012---:R-:W0:Y:S01]  /*6390*/  SHFL.BFLY PT, R8, R5, 0x2, 0x1f ;  /* 0x0c401f0005087f89 */ /* 0x007e2200000e0000 */
[----:B------:R-:W-:-:S02]  /*63a0*/  UIADD3 UR48, UR48, 0x1, URZ ;  /* 0x0000000130307890 */ /* 0x000fc4000fffe03f */
[----:B------:R-:W-:Y:S01]  /*63b0*/  USEL UR37, UR37, URZ, UP0 ;  /* 0x0000003f25257287 */ /* 0x000fe20008000000 */
[----:B----4-:R-:W-:Y:S01]  /*63c0*/  FADD.FTZ R7, R7, R4 ;  /* 0x0000000407077221 */ /* 0x010fe20000010000 */
[----:B------:R-:W-:Y:S01]  /*63d0*/  IMAD.MOV.U32 R4, RZ, RZ, RZ ;  /* 0x000000ffff047224 */ /* 0x000fe200078e00ff */
[----:B------:R-:W-:-:S03]  /*63e0*/  ULOP3.LUT UR47, UR47, UR4, URZ, 0x3c, !UPT ;  /* 0x000000042f2f7292 */ /* 0x000fc6000f8e3c3f */
[----:B---3--:R-:W1:Y:S01]  /*63f0*/  SHFL.BFLY PT, R6, R7, 0x1, 0x1f ;  /* 0x0c201f0007067f89 */ /* 0x008e6200000e0000 */
[----:B0-----:R-:W-:-:S05]  /*6400*/  FADD.FTZ R8, R8, R5 ;  /* 0x0000000508087221 */ /* 0x001fca0000010000 */
[----:B------:R-:W0:Y:S01]  /*6410*/  SHFL.BFLY PT, R9, R8, 0x1, 0x1f ;  /* 0x0c201f0008097f89 */ /* 0x000e2200000e0000 */
[----:B-1----:R-:W-:Y:S01]  /*6420*/  FADD.FTZ R10, R7, R6 ;  /* 0x00000006070a7221 */ /* 0x002fe20000010000 */
[----:B------:R-:W-:Y:S02]  /*6430*/  IMAD.MOV.U32 R6, RZ, RZ, RZ ;  /* 0x000000ffff067224 */ /* 0x000fe400078e00ff */
[----:B------:R-:W-:Y:S02]  /*6440*/  IMAD.U32 R7, RZ, RZ, UR10 ;  /* 0x0000000aff077e24 */ /* 0x000fe4000f8e00ff */
[----:B------:R-:W-:-:S13]  /*6450*/  FSETP.NE.FTZ.AND P1, PT, R10, RZ, PT ;  /* 0x000000ff0a00720b */ /* 0x000fda0003f35000 */
[----:B------:R-:W1:Y:S01]  /*6460*/  @P1 MUFU.RCP R6, R10 ;  /* 0x0000000a00061308 */ /* 0x000e620000001000 */
[----:B------:R-:W-:Y:S01]  /*6470*/  @P1 FMUL.FTZ R7, R7, 0.69314718246459960938 ;  /* 0x3f31721807071820 */ /* 0x000fe20000410000 */
[----:B0-----:R-:W-:Y:S01]  /*6480*/  FADD.FTZ R5, R8, R9 ;  /* 0x0000000908057221 */ /* 0x001fe20000010000 */
[----:B------:R-:W-:-:S04]  /*6490*/  IMAD.U32 R8, RZ, RZ, UR10 ;  /* 0x0000000aff087e24 */ /* 0x000fc8000f8e00ff */
[----:B------:R-:W-:Y:S01]  /*64a0*/  FSETP.NE.FTZ.AND P2, PT, R5, RZ, PT ;  /* 0x000000ff0500720b */ /* 0x000fe20003f55000 */
[----:B------:R-:W0:Y:S01]  /*64b0*/  @P1 MUFU.LG2 R9, R10 ;  /* 0x0000000a00091308 */ /* 0x000e220000000c00 */
[-C--:B-1----:R-:W-:Y:S01]  /*64c0*/  FMUL.FTZ R24, R24, R6.reuse ;  /* 0x0000000618187220 */ /* 0x082fe20000410000 */
[-C--:B------:R-:W-:Y:S01]  /*64d0*/  FMUL.FTZ R25, R25, R6.reuse ;  /* 0x0000000619197220 */ /* 0x080fe20000410000 */
[----:B------:R-:W-:-:S09]  /*64e0*/  FMUL.FTZ R28, R28, R6 ;  /* 0x000000061c1c7220 */ /* 0x000fd20000410000 */
[----:B------:R-:W1:Y:S01]  /*64f0*/  @P2 MUFU.LG2 R10, R5 ;  /* 0x00000005000a2308 */ /* 0x000e620000000c00 */
[----:B------:R-:W-:Y:S01]  /*6500*/  @P2 FMUL.FTZ R8, R8, 0.69314718246459960938 ;  /* 0x3f31721808082820 */ /* 0x000fe20000410000 */
[-C--:B------:R-:W-:Y:S01]  /*6510*/  FMUL.FTZ R29, R29, R6.reuse ;  /* 0x000000061d1d7220 */ /* 0x080fe20000410000 */
[-C--:B------:R-:W-:Y:S01]  /*6520*/  FMUL.FTZ R32, R32, R6.reuse ;  /* 0x0000000620207220 */ /* 0x080fe20000410000 */
[-C--:B------:R-:W-:Y:S01]  /*6530*/  FMUL.FTZ R33, R33, R6.reuse ;  /* 0x0000000621217220 */ /* 0x080fe20000410000 */
[----:B0-----:R-:W-:Y:S01]  /*6540*/  @P1 FMUL.FTZ R9, R9, 0.69314718246459960938 ;  /* 0x3f31721809091820 */ /* 0x001fe20000410000 */
[-C--:B------:R-:W-:Y:S01]  /*6550*/  FMUL.FTZ R36, R36, R6.reuse ;  /* 0x0000000624247220 */ /* 0x080fe20000410000 */
[-C--:B------:R-:W-:Y:S01]  /*6560*/  FMUL.FTZ R37, R37, R6.reuse ;  /* 0x0000000625257220 */ /* 0x080fe20000410000 */
[----:B------:R0:W2:Y:S01]  /*6570*/  @P2 MUFU.RCP R4, R5 ;  /* 0x0000000500042308 */ /* 0x0000a20000001000 */
        /* <DEDUP_REMOVED lines=8> */
[----:B-1----:R-:W-:Y:S01]  /*6600*/  @P2 FMUL.FTZ R10, R10, 0.69314718246459960938 ;  /* 0x3f3172180a0a2820 */ /* 0x002fe20000410000 */
        /* <DEDUP_REMOVED lines=48> */
[----:B0-----:R-:W-:-:S02]  /*6910*/  IMAD.MOV.U32 R5, RZ, RZ, -0x800000 ;  /* 0xff800000ff057424 */ /* 0x001fc400078e00ff */
[-C--:B--2---:R-:W-:Y:S01]  /*6920*/  FMUL.FTZ R26, R26, R4.reuse ;  /* 0x000000041a1a7220 */ /* 0x084fe20000410000 */
[----:B------:R-:W-:Y:S02]  /*6930*/  IMAD.MOV.U32 R6, RZ, RZ, -0x800000 ;  /* 0xff800000ff067424 */ /* 0x000fe400078e00ff */
        /* <DEDUP_REMOVED lines=64> */
[----:B------:R-:W-:-:S07]  /*6d40*/  @P2 FFMA.FTZ R6, R8, R3, R10 ;  /* 0x0000000308062223 */ /* 0x000fce000001000a */
.L_x_361:
[----:B------:R-:W0:Y:S08]  /*6d50*/  S2UR UR4, SR_CgaCtaId ;  /* 0x00000000000479c3 */ /* 0x000e300000008800 */
[----:B------:R-:W-:Y:S06]  /*6d60*/  BAR.SYNC.DEFER_BLOCKING 0x5, 0x180 ;  /* 0x0146000000007b1d */ /* 0x000fec0000010000 */
[----:B------:R-:W-:Y:S01]  /*6d70*/  UMOV UR8, 0x400 ;  /* 0x0000040000087882 */ /* 0x000fe20000000000 */
[----:B------:R-:W-:Y:S01]  /*6d80*/  BSSY B0, `(.L_x_382) ;  /* 0x0000473000007945 */ /* 0x000fe20003800000 */
[----:B0-----:R-:W-:-:S09]  /*6d90*/  ULEA UR8, UR4, UR8, 0x18 ;  /* 0x0000000804087291 */ /* 0x001fd2000f8ec03f */
[----:B------:R-:W0:Y:S02]  /*6da0*/  LDS.128 R8, [UR8+0x228d0] ;  /* 0x0228d008ff087984 */ /* 0x000e240008000c00 */
[----:B0-----:R-:W-:Y:S02]  /*6db0*/  R2UR UR5, R9 ;  /* 0x00000000090572ca */ /* 0x001fe400000e0000 */
[----:B------:R-:W-:Y:S02]  /*6dc0*/  R2UR UR6, R10 ;  /* 0x000000000a0672ca */ /* 0x000fe400000e0000 */
[----:B------:R-:W-:Y:S01]  /*6dd0*/  R2UR UR7, R11 ;  /* 0x000000000b0772ca */ /* 0x000fe200000e0000 */
[----:B------:R-:W-:Y:S06]  /*6de0*/  BAR.ARV 0x4, 0x180 ;  /* 0x0106000000007b1d */ /* 0x000fec0000002000 */
[----:B------:R-:W-:Y:S08]  /*6df0*/  @P0 BRA `(.L_x_383) ;  /* 0x0000003400d00947 */ /* 0x000ff00003800000 */
[----:B------:R-:W2:Y:S01]  /*6e00*/  LDL R0, [R1+0x38] ;  /* 0x0000380001007983 */ /* 0x000ea20000100800 */
[----:B------:R-:W0:Y:S01]  /*6e10*/  S2UR UR4, SR_SWINHI ;  /* 0x00000000000479c3 */ /* 0x000e220000002f00 */
[----:B------:R-:W-:Y:S01]  /*6e20*/  IMAD.MOV.U32 R20, RZ, RZ, 0x2 ;  /* 0x00000002ff147424 */ /* 0x000fe200078e00ff */
[----:B------:R-:W-:Y:S01]  /*6e30*/  F2FP.BF16.F32.PACK_AB R10, R29, R28 ;  /* 0x0000001c1d0a723e */ /* 0x000fe200000010ff */
[----:B------:R-:W-:Y:S01]  /*6e40*/  ULDC.64 UR14, c[0x0][0xc00] ;  /* 0x00030000000e7ab9 */ /* 0x000fe20000000a00 */
[----:B------:R-:W-:Y:S01]  /*6e50*/  F2FP.BF16.F32.PACK_AB R11, R31, R30 ;  /* 0x0000001e1f0b723e */ /* 0x000fe200000010ff */
[----:B------:R-:W-:Y:S01]  /*6e60*/  USHF.L.U64.HI UR16, UR46, 0x2, UR45 ;  /* 0x000000022e107899 */ /* 0x000fe2000801022d */
[----:B------:R-:W3:Y:S01]  /*6e70*/  LDL R179, [R1+0x34] ;  /* 0x0000340001b37983 */ /* 0x000ee20000100800 */
[----:B------:R-:W-:Y:S01]  /*6e80*/  ULDC UR20, c[0x0][0xbe8] ;  /* 0x0002fa0000147ab9 */ /* 0x000fe20000000800 */
[----:B------:R-:W-:Y:S01]  /*6e90*/  UMOV UR10, UR8 ;  /* 0x00000008000a7c82 */ /* 0x000fe20008000000 */
[----:B0-----:R-:W-:Y:S01]  /*6ea0*/  UMOV UR11, UR4 ;  /* 0x00000004000b7c82 */ /* 0x001fe20008000000 */
[----:B------:R-:W-:-:S04]  /*6eb0*/  USHF.L.U32 UR4, UR46, 0x2, URZ ;  /* 0x000000022e047899 */ /* 0x000fc8000800063f */
[----:B------:R-:W-:-:S04]  /*6ec0*/  UIADD3 UR9, UP0, UR4, UR14, URZ ;  /* 0x0000000e04097290 */ /* 0x000fc8000ff1e03f */
[----:B------:R-:W-:Y:S01]  /*6ed0*/  UIADD3.X UR12, UR16, UR15, URZ, UP0, !UPT ;  /* 0x0000000f100c7290 */ /* 0x000fe200087fe43f */
[----:B------:R-:W-:Y:S01]  /*6ee0*/  BAR.SYNC.DEFER_BLOCKING 0x1, 0x100 ;  /* 0x0044000000007b1d */ /* 0x000fe20000010000 */
[----:B--2---:R-:W-:-:S03]  /*6ef0*/  IMAD.WIDE R20, R0, R20, UR10 ;  /* 0x0000000a00147e25 */ /* 0x004fc6000f8e0214 */
[C---:B------:R-:W-:Y:S02]  /*6f00*/  IADD3 R13, P1, R20.reuse, 0x20, RZ ;  /* 0x00000020140d7810 */ /* 0x040fe40007f3e0ff */
[C---:B------:R-:W-:Y:S02]  /*6f10*/  IADD3 R15, P0, R20.reuse, 0x40, RZ ;  /* 0x00000040140f7810 */ /* 0x040fe40007f1e0ff */
[----:B------:R-:W-:Y:S02]  /*6f20*/  IADD3 R157, P6, R20, 0x4020, RZ ;  /* 0x00004020149d7810 */ /* 0x000fe40007fde0ff */
[----:B------:R-:W-:Y:S02]  /*6f30*/  LOP3.LUT R12, R13, 0x380, RZ, 0xc0, !PT ;  /* 0x000003800d0c7812 */ /* 0x000fe400078ec0ff */
[----:B------:R-:W-:Y:S02]  /*6f40*/  LOP3.LUT R14, R15, 0x380, RZ, 0xc0, !PT ;  /* 0x000003800f0e7812 */ /* 0x000fe400078ec0ff */
[----:B------:R-:W-:-:S02]  /*6f50*/  LOP3.LUT R156, R157, 0x380, RZ, 0xc0, !PT ;  /* 0x000003809d9c7812 */ /* 0x000fc400078ec0ff */
[----:B------:R-:W-:Y:S02]  /*6f60*/  LOP3.LUT R9, R20, 0x380, RZ, 0xc0, !PT ;  /* 0x0000038014097812 */ /* 0x000fe400078ec0ff */
[----:B------:R-:W-:Y:S02]  /*6f70*/  SHF.R.U64 R12, R12, 0x3, RZ ;  /* 0x000000030c0c7819 */ /* 0x000fe400000012ff */
[----:B------:R-:W-:Y:S02]  /*6f80*/  SHF.R.U64 R14, R14, 0x3, RZ ;  /* 0x000000030e0e7819 */ /* 0x000fe400000012ff */
[----:B------:R-:W-:Y:S02]  /*6f90*/  SHF.R.U64 R156, R156, 0x3, RZ ;  /* 0x000000039c9c7819 */ /* 0x000fe400000012ff */
[----:B------:R-:W-:Y:S02]  /*6fa0*/  IADD3 R159, P5, R20, 0x4040, RZ ;  /* 0x00004040149f7810 */ /* 0x000fe40007fbe0ff */
[----:B------:R-:W-:-:S02]  /*6fb0*/  SHF.R.U64 R9, R9, 0x3, RZ ;  /* 0x0000000309097819 */ /* 0x000fc400000012ff */
[----:B------:R-:W-:Y:S01]  /*6fc0*/  LOP3.LUT R12, R12, R13, RZ, 0x3c, !PT ;  /* 0x0000000d0c0c7212 */ /* 0x000fe200078e3cff */
[--C-:B------:R-:W-:Y:S01]  /*6fd0*/  IMAD.X R13, RZ, RZ, R21.reuse, P1 ;  /* 0x000000ffff0d7224 */ /* 0x100fe200008e0615 */
[----:B------:R-:W-:Y:S01]  /*6fe0*/  LOP3.LUT R14, R14, R15, RZ, 0x3c, !PT ;  /* 0x0000000f0e0e7212 */ /* 0x000fe200078e3cff */
[--C-:B------:R-:W-:Y:S01]  /*6ff0*/  IMAD.X R15, RZ, RZ, R21.reuse, P0 ;  /* 0x000000ffff0f7224 */ /* 0x100fe200000e0615 */
[----:B------:R-:W-:Y:S02]  /*7000*/  IADD3 R163, P2, R20, 0x4060, RZ ;  /* 0x0000406014a37810 */ /* 0x000fe40007f5e0ff */
[----:B------:R-:W-:Y:S01]  /*7010*/  LOP3.LUT R156, R156, R157, RZ, 0x3c, !PT ;  /* 0x0000009d9c9c7212 */ /* 0x000fe200078e3cff */
[----:B------:R-:W-:Y:S01]  /*7020*/  IMAD.X R157, RZ, RZ, R21, P6 ;  /* 0x000000ffff9d7224 */ /* 0x000fe200030e0615 */
[----:B------:R-:W-:Y:S02]  /*7030*/  IADD3 R165, P1, R20, 0x8000, RZ ;  /* 0x0000800014a57810 */ /* 0x000fe40007f3e0ff */
[----:B------:R-:W-:-:S02]  /*7040*/  LOP3.LUT R158, R159, 0x380, RZ, 0xc0, !PT ;  /* 0x000003809f9e7812 */ /* 0x000fc400078ec0ff */
[C---:B------:R-:W-:Y:S02]  /*7050*/  IADD3 R167, P0, R20.reuse, 0x8020, RZ ;  /* 0x0000802014a77810 */ /* 0x040fe40007f1e0ff */
[----:B------:R-:W-:Y:S01]  /*7060*/  LOP3.LUT R8, R9, R20, RZ, 0x3c, !PT ;  /* 0x0000001409087212 */ /* 0x000fe200078e3cff */
[----:B------:R-:W-:Y:S01]  /*7070*/  IMAD.MOV.U32 R9, RZ, RZ, R21 ;  /* 0x000000ffff097224 */ /* 0x000fe200078e0015 */
[C---:B------:R-:W-:Y:S02]  /*7080*/  IADD3 R4, P6, R20.reuse, 0xc000, RZ ;  /* 0x0000c00014047810 */ /* 0x040fe40007fde0ff */
[C---:B------:R-:W-:Y:S02]  /*7090*/  IADD3 R153, P4, R20.reuse, 0x60, RZ ;  /* 0x0000006014997810 */ /* 0x040fe40007f9e0ff */
[----:B------:R-:W-:Y:S02]  /*70a0*/  IADD3 R155, P3, R20, 0x4000, RZ ;  /* 0x00004000149b7810 */ /* 0x000fe40007f7e0ff */
[----:B------:R-:W-:-:S02]  /*70b0*/  LOP3.LUT R162, R163, 0x380, RZ, 0xc0, !PT ;  /* 0x00000380a3a27812 */ /* 0x000fc400078ec0ff */
[----:B------:R-:W-:Y:S02]  /*70c0*/  LOP3.LUT R164, R165, 0x380, RZ, 0xc0, !PT ;  /* 0x00000380a5a47812 */ /* 0x000fe400078ec0ff */
[----:B------:R-:W-:Y:S02]  /*70d0*/  SHF.R.U64 R158, R158, 0x3, RZ ;  /* 0x000000039e9e7819 */ /* 0x000fe400000012ff */
[----:B------:R-:W-:Y:S02]  /*70e0*/  LOP3.LUT R166, R167, 0x380, RZ, 0xc0, !PT ;  /* 0x00000380a7a67812 */ /* 0x000fe400078ec0ff */
[----:B------:R-:W-:Y:S02]  /*70f0*/  LOP3.LUT R3, R4, 0x380, RZ, 0xc0, !PT ;  /* 0x0000038004037812 */ /* 0x000fe400078ec0ff */
[----:B------:R-:W-:Y:S02]  /*7100*/  LOP3.LUT R152, R153, 0x380, RZ, 0xc0, !PT ;  /* 0x0000038099987812 */ /* 0x000fe400078ec0ff */
[----:B------:R-:W-:-:S02]  /*7110*/  LOP3.LUT R154, R155, 0x380, RZ, 0xc0, !PT ;  /* 0x000003809b9a7812 */ /* 0x000fc400078ec0ff */
[----:B------:R-:W-:Y:S02]  /*7120*/  SHF.R.U64 R162, R162, 0x3, RZ ;  /* 0x00000003a2a27819 */ /* 0x000fe400000012ff */
[----:B------:R-:W-:Y:S02]  /*7130*/  MOV R0, R8 ;  /* 0x0000000800007202 */ /* 0x000fe40000000f00 */
[----:B------:R-:W-:Y:S02]  /*7140*/  SHF.R.U64 R164, R164, 0x3, RZ ;  /* 0x00000003a4a47819 */ /* 0x000fe400000012ff */
[----:B------:R-:W-:Y:S02]  /*7150*/  F2FP.BF16.F32.PACK_AB R8, R25, R24 ;  /* 0x000000181908723e */ /* 0x000fe400000010ff */
[----:B------:R-:W-:Y:S02]  /*7160*/  F2FP.BF16.F32.PACK_AB R9, R27, R26 ;  /* 0x0000001a1b09723e */ /* 0x000fe400000010ff */
[----:B------:R-:W-:Y:S01]  /*7170*/  LOP3.LUT R158, R158, R159, RZ, 0x3c, !PT ;  /* 0x0000009f9e9e7212 */ /* 0x000fe200078e3cff */
[----:B------:R-:W-:Y:S01]  /*7180*/  IMAD.X R159, RZ, RZ, R21, P5 ;  /* 0x000000ffff9f7224 */ /* 0x000fe200028e0615 */
[----:B------:R-:W-:-:S02]  /*7190*/  SHF.R.U64 R166, R166, 0x3, RZ ;  /* 0x00000003a6a67819 */ /* 0x000fc400000012ff */
[----:B------:R-:W-:Y:S02]  /*71a0*/  SHF.R.U64 R3, R3, 0x3, RZ ;  /* 0x0000000303037819 */ /* 0x000fe400000012ff */
[----:B------:R-:W-:Y:S02]  /*71b0*/  SHF.R.U64 R152, R152, 0x3, RZ ;  /* 0x0000000398987819 */ /* 0x000fe400000012ff */
[----:B------:R-:W-:Y:S02]  /*71c0*/  SHF.R.U64 R154, R154, 0x3, RZ ;  /* 0x000000039a9a7819 */ /* 0x000fe400000012ff */
[----:B------:R-:W-:Y:S01]  /*71d0*/  LOP3.LUT R162, R162, R163, RZ, 0x3c, !PT ;  /* 0x000000a3a2a27212 */ /* 0x000fe200078e3cff */
[--C-:B------:R-:W-:Y:S01]  /*71e0*/  IMAD.X R163, RZ, RZ, R21.reuse, P2 ;  /* 0x000000ffffa37224 */ /* 0x100fe200010e0615 */
[----:B------:R-:W-:Y:S01]  /*71f0*/  IADD3 R7, P5, R20, 0xc020, RZ ;  /* 0x0000c02014077810 */ /* 0x000fe20007fbe0ff */
[----:B------:R0:W-:Y:S01]  /*7200*/  STSM.16.M88.4 [R0], R8 ;  /* 0x0000000800007844 */ /* 0x0001e20000000200 */
[----:B------:R-:W-:Y:S01]  /*7210*/  LOP3.LUT R164, R164, R165, RZ, 0x3c, !PT ;  /* 0x000000a5a4a47212 */ /* 0x000fe200078e3cff */
[----:B------:R-:W-:Y:S01]  /*7220*/  IMAD.X R165, RZ, RZ, R21, P1 ;  /* 0x000000ffffa57224 */ /* 0x000fe200008e0615 */
[----:B------:R-:W-:-:S02]  /*7230*/  LOP3.LUT R166, R166, R167, RZ, 0x3c, !PT ;  /* 0x000000a7a6a67212 */ /* 0x000fc400078e3cff */
[C---:B------:R-:W-:Y:S02]  /*7240*/  IADD3 R161, P2, R20.reuse, 0xc040, RZ ;  /* 0x0000c04014a17810 */ /* 0x040fe40007f5e0ff */
[----:B------:R-:W-:Y:S02]  /*7250*/  IADD3 R167, P1, R20, 0xc060, RZ ;  /* 0x0000c06014a77810 */ /* 0x000fe40007f3e0ff */
[----:B------:R-:W-:Y:S01]  /*7260*/  LOP3.LUT R152, R152, R153, RZ, 0x3c, !PT ;  /* 0x0000009998987212 */ /* 0x000fe200078e3cff */
[--C-:B------:R-:W-:Y:S01]  /*7270*/  IMAD.X R153, RZ, RZ, R21.reuse, P4 ;  /* 0x000000ffff997224 */ /* 0x100fe200020e0615 */
[----:B------:R-:W-:Y:S01]  /*7280*/  LOP3.LUT R154, R154, R155, RZ, 0x3c, !PT ;  /* 0x0000009b9a9a7212 */ /* 0x000fe200078e3cff */
[----:B------:R-:W-:Y:S01]  /*7290*/  IMAD.X R155, RZ, RZ, R21, P3 ;  /* 0x000000ffff9b7224 */ /* 0x000fe200018e0615 */
[----:B------:R-:W-:Y:S02]  /*72a0*/  IADD3 R169, P4, R20, 0x8040, RZ ;  /* 0x0000804014a97810 */ /* 0x000fe40007f9e0ff */
[----:B0-----:R-:W-:-:S02]  /*72b0*/  LOP3.LUT R8, R3, R4, RZ, 0x3c, !PT ;  /* 0x0000000403087212 */ /* 0x001fc400078e3cff */
[----:B------:R-:W-:Y:S02]  /*72c0*/  LOP3.LUT R3, R7, 0x380, RZ, 0xc0, !PT ;  /* 0x0000038007037812 */ /* 0x000fe400078ec0ff */
[----:B------:R-:W-:Y:S02]  /*72d0*/  IADD3 R171, P3, R20, 0x8060, RZ ;  /* 0x0000806014ab7810 */ /* 0x000fe40007f7e0ff */
[----:B------:R-:W-:Y:S02]  /*72e0*/  LOP3.LUT R160, R161, 0x380, RZ, 0xc0, !PT ;  /* 0x00000380a1a07812 */ /* 0x000fe400078ec0ff */
[----:B------:R-:W-:Y:S02]  /*72f0*/  LOP3.LUT R20, R167, 0x380, RZ, 0xc0, !PT ;  /* 0x00000380a7147812 */ /* 0x000fe400078ec0ff */
[----:B------:R-:W-:Y:S01]  /*7300*/  SHF.R.U64 R10, R3, 0x3, RZ ;  /* 0x00000003030a7819 */ /* 0x000fe200000012ff */
[--C-:B------:R-:W-:Y:S01]  /*7310*/  IMAD.X R9, RZ, RZ, R21.reuse, P6 ;  /* 0x000000ffff097224 */ /* 0x100fe200030e0615 */
[----:B------:R-:W-:Y:S01]  /*7320*/  SHF.R.U64 R160, R160, 0x3, RZ ;  /* 0x00000003a0a07819 */ /* 0x000fe200000012ff */
[----:B------:R-:W-:Y:S01]  /*7330*/  IMAD.X R11, RZ, RZ, R21, P5 ;  /* 0x000000ffff0b7224 */ /* 0x000fe200028e0615 */
[----:B------:R-:W-:-:S02]  /*7340*/  LOP3.LUT R168, R169, 0x380, RZ, 0xc0, !PT ;  /* 0x00000380a9a87812 */ /* 0x000fc400078ec0ff */
[----:B------:R-:W-:Y:S02]  /*7350*/  SHF.R.U64 R20, R20, 0x3, RZ ;  /* 0x0000000314147819 */ /* 0x000fe400000012ff */
[----:B------:R-:W-:Y:S02]  /*7360*/  MOV R173, R156 ;  /* 0x0000009c00ad7202 */ /* 0x000fe40000000f00 */
[----:B------:R-:W-:Y:S02]  /*7370*/  MOV R174, R158 ;  /* 0x0000009e00ae7202 */ /* 0x000fe40000000f00 */
[----:B------:R-:W-:Y:S02]  /*7380*/  LOP3.LUT R10, R10, R7, RZ, 0x3c, !PT ;  /* 0x000000070a0a7212 */ /* 0x000fe400078e3cff */
[----:B------:R-:W-:Y:S02]  /*7390*/  MOV R12, R12 ;  /* 0x0000000c000c7202 */ /* 0x000fe40000000f00 */
[----:B------:R-:W-:-:S02]  /*73a0*/  F2FP.BF16.F32.PACK_AB R156, R33, R32 ;  /* 0x00000020219c723e */ /* 0x000fc400000010ff */
[----:B------:R-:W-:Y:S02]  /*73b0*/  F2FP.BF16.F32.PACK_AB R157, R35, R34 ;  /* 0x00000022239d723e */ /* 0x000fe400000010ff */
[----:B------:R-:W-:Y:S02]  /*73c0*/  F2FP.BF16.F32.PACK_AB R158, R37, R36 ;  /* 0x00000024259e723e */ /* 0x000fe400000010ff */
[----:B------:R-:W-:Y:S02]  /*73d0*/  F2FP.BF16.F32.PACK_AB R159, R39, R38 ;  /* 0x00000026279f723e */ /* 0x000fe400000010ff */
[----:B------:R-:W-:Y:S02]  /*73e0*/  LOP3.LUT R170, R171, 0x380, RZ, 0xc0, !PT ;  /* 0x00000380abaa7812 */ /* 0x000fe400078ec0ff */
[----:B------:R-:W-:Y:S01]  /*73f0*/  LOP3.LUT R160, R160, R161, RZ, 0x3c, !PT ;  /* 0x000000a1a0a07212 */ /* 0x000fe200078e3cff */
[----:B------:R-:W-:Y:S01]  /*7400*/  IMAD.X R161, RZ, RZ, R21, P2 ;  /* 0x000000ffffa17224 */ /* 0x000fe200010e0615 */
[----:B------:R-:W-:-:S02]  /*7410*/  SHF.R.U64 R168, R168, 0x3, RZ ;  /* 0x00000003a8a87819 */ /* 0x000fc400000012ff */
[----:B------:R-:W-:Y:S01]  /*7420*/  LOP3.LUT R20, R20, R167, RZ, 0x3c, !PT ;  /* 0x000000a714147212 */ /* 0x000fe200078e3cff */
[----:B------:R-:W-:Y:S01]  /*7430*/  IMAD.X R167, RZ, RZ, R21, P0 ;  /* 0x000000ffffa77224 */ /* 0x000fe200000e0615 */
[----:B------:R-:W-:Y:S01]  /*7440*/  MOV R0, R8 ;  /* 0x0000000800007202 */ /* 0x000fe20000000f00 */
[----:B------:R0:W-:Y:S01]  /*7450*/  STSM.16.M88.4 [R12], R156 ;  /* 0x0000009c0c007844 */ /* 0x0001e20000000200 */
[----:B------:R-:W-:Y:S02]  /*7460*/  MOV R3, R10 ;  /* 0x0000000a00037202 */ /* 0x000fe40000000f00 */
[----:B------:R-:W-:Y:S02]  /*7470*/  SHF.R.U64 R170, R170, 0x3, RZ ;  /* 0x00000003aaaa7819 */ /* 0x000fe400000012ff */
[----:B------:R-:W-:Y:S02]  /*7480*/  MOV R176, R14 ;  /* 0x0000000e00b07202 */ /* 0x000fe40000000f00 */
[----:B------:R-:W-:-:S02]  /*7490*/  F2FP.BF16.F32.PACK_AB R8, R41, R40 ;  /* 0x000000282908723e */ /* 0x000fc400000010ff */
[----:B------:R-:W-:Y:S02]  /*74a0*/  F2FP.BF16.F32.PACK_AB R9, R43, R42 ;  /* 0x0000002a2b09723e */ /* 0x000fe400000010ff */
[----:B------:R-:W-:Y:S02]  /*74b0*/  F2FP.BF16.F32.PACK_AB R10, R45, R44 ;  /* 0x0000002c2d0a723e */ /* 0x000fe400000010ff */
[----:B------:R-:W-:Y:S02]  /*74c0*/  F2FP.BF16.F32.PACK_AB R11, R47, R46 ;  /* 0x0000002e2f0b723e */ /* 0x000fe400000010ff */
[----:B------:R-:W-:Y:S02]  /*74d0*/  MOV R177, R152 ;  /* 0x0000009800b17202 */ /* 0x000fe40000000f00 */
[----:B------:R-:W-:Y:S02]  /*74e0*/  MOV R178, R154 ;  /* 0x0000009a00b27202 */ /* 0x000fe40000000f00 */
[----:B0-----:R-:W-:-:S02]  /*74f0*/  F2FP.BF16.F32.PACK_AB R12, R49, R48 ;  /* 0x00000030310c723e */ /* 0x001fc400000010ff */
[----:B------:R-:W-:Y:S02]  /*7500*/  F2FP.BF16.F32.PACK_AB R13, R51, R50 ;  /* 0x00000032330d723e */ /* 0x000fe400000010ff */
[----:B------:R-:W-:Y:S02]  /*7510*/  F2FP.BF16.F32.PACK_AB R14, R53, R52 ;  /* 0x00000034350e723e */ /* 0x000fe400000010ff */
[----:B------:R-:W-:Y:S02]  /*7520*/  F2FP.BF16.F32.PACK_AB R15, R55, R54 ;  /* 0x00000036370f723e */ /* 0x000fe400000010ff */
[----:B------:R-:W-:Y:S01]  /*7530*/  LOP3.LUT R168, R168, R169, RZ, 0x3c, !PT ;  /* 0x000000a9a8a87212 */ /* 0x000fe200078e3cff */
[----:B------:R-:W-:Y:S01]  /*7540*/  IMAD.X R169, RZ, RZ, R21, P4 ;  /* 0x000000ffffa97224 */ /* 0x000fe200020e0615 */
[----:B------:R-:W-:Y:S02]  /*7550*/  F2FP.BF16.F32.PACK_AB R152, R57, R56 ;  /* 0x000000383998723e */ /* 0x000fe400000010ff */
[----:B------:R-:W-:-:S02]  /*7560*/  F2FP.BF16.F32.PACK_AB R153, R59, R58 ;  /* 0x0000003a3b99723e */ /* 0x000fc400000010ff */
[----:B------:R-:W-:Y:S02]  /*7570*/  F2FP.BF16.F32.PACK_AB R154, R61, R60 ;  /* 0x0000003c3d9a723e */ /* 0x000fe400000010ff */
[----:B------:R-:W-:Y:S02]  /*7580*/  F2FP.BF16.F32.PACK_AB R155, R63, R62 ;  /* 0x0000003e3f9b723e */ /* 0x000fe400000010ff */
[----:B------:R-:W-:Y:S02]  /*7590*/  MOV R175, R162 ;  /* 0x000000a200af7202 */ /* 0x000fe40000000f00 */
[----:B------:R-:W-:Y:S02]  /*75a0*/  MOV R4, R160 ;  /* 0x000000a000047202 */ /* 0x000fe40000000f00 */
[----:B------:R-:W-:Y:S02]  /*75b0*/  F2FP.BF16.F32.PACK_AB R156, R65, R64 ;  /* 0x00000040419c723e */ /* 0x000fe400000010ff */
[----:B------:R-:W-:-:S02]  /*75c0*/  F2FP.BF16.F32.PACK_AB R157, R67, R66 ;  /* 0x00000042439d723e */ /* 0x000fc400000010ff */
[----:B------:R-:W-:Y:S02]  /*75d0*/  F2FP.BF16.F32.PACK_AB R158, R69, R68 ;  /* 0x00000044459e723e */ /* 0x000fe400000010ff */
[----:B------:R-:W-:Y:S01]  /*75e0*/  F2FP.BF16.F32.PACK_AB R159, R71, R70 ;  /* 0x00000046479f723e */ /* 0x000fe200000010ff */
[----:B------:R0:W-:Y:S01]  /*75f0*/  STSM.16.M88.4 [R176], R8 ;  /* 0x00000008b0007844 */ /* 0x0001e20000000200 */
[----:B------:R-:W-:Y:S01]  /*7600*/  LOP3.LUT R170, R170, R171, RZ, 0x3c, !PT ;  /* 0x000000abaaaa7212 */ /* 0x000fe200078e3cff */
[----:B------:R-:W-:Y:S01]  /*7610*/  IMAD.X R171, RZ, RZ, R21, P3 ;  /* 0x000000ffffab7224 */ /* 0x000fe200018e0615 */
[----:B------:R-:W-:Y:S02]  /*7620*/  MOV R7, R164 ;  /* 0x000000a400077202 */ /* 0x000fe40000000f00 */
[----:B------:R-:W-:Y:S02]  /*7630*/  MOV R172, R166 ;  /* 0x000000a600ac7202 */ /* 0x000fe40000000f00 */
[----:B------:R-:W-:-:S02]  /*7640*/  F2FP.BF16.F32.PACK_AB R160, R73, R72 ;  /* 0x0000004849a0723e */ /* 0x000fc400000010ff */
[----:B------:R-:W-:Y:S02]  /*7650*/  F2FP.BF16.F32.PACK_AB R161, R75, R74 ;  /* 0x0000004a4ba1723e */ /* 0x000fe400000010ff */
[----:B------:R-:W-:Y:S02]  /*7660*/  F2FP.BF16.F32.PACK_AB R162, R77, R76 ;  /* 0x0000004c4da2723e */ /* 0x000fe400000010ff */
[----:B------:R-:W-:Y:S01]  /*7670*/  F2FP.BF16.F32.PACK_AB R163, R79, R78 ;  /* 0x0000004e4fa3723e */ /* 0x000fe200000010ff */
[----:B------:R1:W-:Y:S01]  /*7680*/  STSM.16.M88.4 [R177], R12 ;  /* 0x0000000cb1007844 */ /* 0x0003e20000000200 */
[----:B------:R-:W-:Y:S02]  /*7690*/  F2FP.BF16.F32.PACK_AB R164, R81, R80 ;  /* 0x0000005051a4723e */ /* 0x000fe400000010ff */
[----:B------:R-:W-:Y:S02]  /*76a0*/  F2FP.BF16.F32.PACK_AB R165, R83, R82 ;  /* 0x0000005253a5723e */ /* 0x000fe400000010ff */
[----:B------:R-:W-:-:S02]  /*76b0*/  F2FP.BF16.F32.PACK_AB R166, R85, R84 ;  /* 0x0000005455a6723e */ /* 0x000fc400000010ff */
[----:B------:R-:W-:Y:S01]  /*76c0*/  F2FP.BF16.F32.PACK_AB R167, R87, R86 ;  /* 0x0000005657a7723e */ /* 0x000fe200000010ff */
[----:B------:R2:W-:Y:S01]  /*76d0*/  STSM.16.M88.4 [R178], R152 ;  /* 0x00000098b2007844 */ /* 0x0005e20000000200 */
[----:B0-----:R-:W-:Y:S02]  /*76e0*/  F2FP.BF16.F32.PACK_AB R8, R89, R88 ;  /* 0x000000585908723e */ /* 0x001fe400000010ff */
[----:B------:R-:W-:Y:S02]  /*76f0*/  F2FP.BF16.F32.PACK_AB R9, R91, R90 ;  /* 0x0000005a5b09723e */ /* 0x000fe400000010ff */
[----:B------:R-:W-:Y:S02]  /*7700*/  F2FP.BF16.F32.PACK_AB R10, R93, R92 ;  /* 0x0000005c5d0a723e */ /* 0x000fe400000010ff */
[----:B------:R-:W-:Y:S01]  /*7710*/  F2FP.BF16.F32.PACK_AB R11, R95, R94 ;  /* 0x0000005e5f0b723e */ /* 0x000fe200000010ff */
[----:B------:R0:W-:Y:S01]  /*7720*/  STSM.16.M88.4 [R173], R156 ;  /* 0x0000009cad007844 */ /* 0x0001e20000000200 */
[----:B-1----:R-:W-:-:S02]  /*7730*/  F2FP.BF16.F32.PACK_AB R12, R97, R96 ;  /* 0x00000060610c723e */ /* 0x002fc400000010ff */
[----:B------:R-:W-:Y:S02]  /*7740*/  F2FP.BF16.F32.PACK_AB R13, R99, R98 ;  /* 0x00000062630d723e */ /* 0x000fe400000010ff */
[----:B------:R-:W-:Y:S02]  /*7750*/  F2FP.BF16.F32.PACK_AB R14, R101, R100 ;  /* 0x00000064650e723e */ /* 0x000fe400000010ff */
[----:B------:R-:W-:Y:S01]  /*7760*/  F2FP.BF16.F32.PACK_AB R15, R103, R102 ;  /* 0x00000066670f723e */ /* 0x000fe200000010ff */
[----:B------:R-:W-:Y:S01]  /*7770*/  IMAD.X R21, RZ, RZ, R21, P1 ;  /* 0x000000ffff157224 */ /* 0x000fe200008e0615 */
[----:B------:R-:W-:Y:S01]  /*7780*/  MOV R168, R168 ;  /* 0x000000a800a87202 */ /* 0x000fe20000000f00 */
[----:B------:R1:W-:Y:S01]  /*7790*/  STSM.16.M88.4 [R174], R160 ;  /* 0x000000a0ae007844 */ /* 0x0003e20000000200 */
[----:B--2---:R-:W-:Y:S02]  /*77a0*/  F2FP.BF16.F32.PACK_AB R152, R105, R104 ;  /* 0x000000686998723e */ /* 0x004fe400000010ff */
[----:B------:R-:W-:-:S02]  /*77b0*/  F2FP.BF16.F32.PACK_AB R153, R107, R106 ;  /* 0x0000006a6b99723e */ /* 0x000fc400000010ff */
[----:B------:R-:W-:Y:S02]  /*77c0*/  F2FP.BF16.F32.PACK_AB R154, R109, R108 ;  /* 0x0000006c6d9a723e */ /* 0x000fe400000010ff */
[----:B------:R-:W-:Y:S01]  /*77d0*/  F2FP.BF16.F32.PACK_AB R155, R111, R110 ;  /* 0x0000006e6f9b723e */ /* 0x000fe200000010ff */
[----:B------:R-:W-:Y:S01]  /*77e0*/  STSM.16.M88.4 [R175], R164 ;  /* 0x000000a4af007844 */ /* 0x000fe20000000200 */
[----:B------:R-:W-:Y:S02]  /*77f0*/  MOV R170, R170 ;  /* 0x000000aa00aa7202 */ /* 0x000fe40000000f00 */
[----:B0-----:R-:W-:Y:S01]  /*7800*/  F2FP.BF16.F32.PACK_AB R156, R113, R112 ;  /* 0x00000070719c723e */ /* 0x001fe200000010ff */
[----:B------:R0:W-:Y:S01]  /*7810*/  STSM.16.M88.4 [R7], R8 ;  /* 0x0000000807007844 */ /* 0x0001e20000000200 */
[----:B------:R-:W-:Y:S02]  /*7820*/  F2FP.BF16.F32.PACK_AB R157, R115, R114 ;  /* 0x00000072739d723e */ /* 0x000fe400000010ff */
[----:B------:R-:W-:-:S02]  /*7830*/  F2FP.BF16.F32.PACK_AB R158, R117, R116 ;  /* 0x00000074759e723e */ /* 0x000fc400000010ff */
[----:B------:R-:W-:Y:S01]  /*7840*/  F2FP.BF16.F32.PACK_AB R159, R119, R118 ;  /* 0x00000076779f723e */ /* 0x000fe200000010ff */
[----:B------:R2:W-:Y:S01]  /*7850*/  STSM.16.M88.4 [R172], R12 ;  /* 0x0000000cac007844 */ /* 0x0005e20000000200 */
[----:B-1----:R-:W-:Y:S02]  /*7860*/  F2FP.BF16.F32.PACK_AB R160, R121, R120 ;  /* 0x0000007879a0723e */ /* 0x002fe400000010ff */
[----:B------:R-:W-:Y:S02]  /*7870*/  F2FP.BF16.F32.PACK_AB R161, R123, R122 ;  /* 0x0000007a7ba1723e */ /* 0x000fe400000010ff */
[----:B------:R-:W-:Y:S02]  /*7880*/  F2FP.BF16.F32.PACK_AB R162, R125, R124 ;  /* 0x0000007c7da2723e */ /* 0x000fe400000010ff */
[----:B------:R-:W-:Y:S01]  /*7890*/  F2FP.BF16.F32.PACK_AB R163, R127, R126 ;  /* 0x0000007e7fa3723e */ /* 0x000fe200000010ff */
[----:B------:R1:W-:Y:S01]  /*78a0*/  STSM.16.M88.4 [R168], R152 ;  /* 0x00000098a8007844 */ /* 0x0003e20000000200 */
[----:B0-----:R-:W-:-:S02]  /*78b0*/  F2FP.BF16.F32.PACK_AB R8, R129, R128 ;  /* 0x000000808108723e */ /* 0x001fc400000010ff */
[----:B------:R-:W-:Y:S02]  /*78c0*/  F2FP.BF16.F32.PACK_AB R9, R131, R130 ;  /* 0x000000828309723e */ /* 0x000fe400000010ff */
[----:B------:R-:W-:Y:S02]  /*78d0*/  F2FP.BF16.F32.PACK_AB R10, R133, R132 ;  /* 0x00000084850a723e */ /* 0x000fe400000010ff */
[----:B------:R-:W-:Y:S02]  /*78e0*/  F2FP.BF16.F32.PACK_AB R11, R135, R134 ;  /* 0x00000086870b723e */ /* 0x000fe400000010ff */
[----:B--2---:R-:W-:Y:S02]  /*78f0*/  F2FP.BF16.F32.PACK_AB R12, R137, R136 ;  /* 0x00000088890c723e */ /* 0x004fe400000010ff */
[----:B------:R-:W-:Y:S02]  /*7900*/  F2FP.BF16.F32.PACK_AB R13, R139, R138 ;  /* 0x0000008a8b0d723e */ /* 0x000fe400000010ff */
[----:B------:R-:W-:-:S02]  /*7910*/  F2FP.BF16.F32.PACK_AB R14, R141, R140 ;  /* 0x0000008c8d0e723e */ /* 0x000fc400000010ff */
[----:B------:R-:W-:Y:S01]  /*7920*/  F2FP.BF16.F32.PACK_AB R15, R143, R142 ;  /* 0x0000008e8f0f723e */ /* 0x000fe200000010ff */
[----:B------:R-:W-:Y:S01]  /*7930*/  STSM.16.M88.4 [R170], R156 ;  /* 0x0000009caa007844 */ /* 0x000fe20000000200 */
[----:B------:R-:W-:Y:S02]  /*7940*/  MOV R169, R20 ;  /* 0x0000001400a97202 */ /* 0x000fe40000000f00 */
[----:B-1----:R-:W-:Y:S02]  /*7950*/  F2FP.BF16.F32.PACK_AB R152, R145, R144 ;  /* 0x000000909198723e */ /* 0x002fe400000010ff */
[----:B------:R-:W-:Y:S02]  /*7960*/  F2FP.BF16.F32.PACK_AB R153, R147, R146 ;  /* 0x000000929399723e */ /* 0x000fe400000010ff */
[----:B------:R-:W-:Y:S02]  /*7970*/  F2FP.BF16.F32.PACK_AB R154, R149, R148 ;  /* 0x00000094959a723e */ /* 0x000fe400000010ff */
[----:B------:R-:W-:Y:S01]  /*7980*/  F2FP.BF16.F32.PACK_AB R155, R151, R150 ;  /* 0x00000096979b723e */ /* 0x000fe200000010ff */
[----:B------:R-:W-:Y:S04]  /*7990*/  STSM.16.M88.4 [R0], R160 ;  /* 0x000000a000007844 */ /* 0x000fe80000000200 */
[----:B------:R0:W-:Y:S04]  /*79a0*/  STSM.16.M88.4 [R3], R8 ;  /* 0x0000000803007844 */ /* 0x0001e80000000200 */
[----:B------:R1:W-:Y:S04]  /*79b0*/  STSM.16.M88.4 [R4], R12 ;  /* 0x0000000c04007844 */ /* 0x0003e80000000200 */
[----:B------:R2:W-:Y:S01]  /*79c0*/  STSM.16.M88.4 [R169], R152 ;  /* 0x00000098a9007844 */ /* 0x0005e20000000200 */
[----:B------:R-:W-:Y:S01]  /*79d0*/  BAR.SYNC.DEFER_BLOCKING 0x1, 0x100 ;  /* 0x0044000000007b1d */ /* 0x000fe20000010000 */
[----:B------:R-:W-:-:S04]  /*79e0*/  ISETP.NE.U32.AND P0, PT, RZ, UR14, PT ;  /* 0x0000000eff007c0c */ /* 0x000fc8000bf05070 */
[----:B------:R-:W-:Y:S01]  /*79f0*/  ISETP.NE.AND.EX P0, PT, RZ, UR15, PT, P0 ;  /* 0x0000000fff007c0c */ /* 0x000fe2000bf05300 */
[----:B------:R-:W-:Y:S02]  /*7a00*/  IMAD.U32 R20, RZ, RZ, UR9 ;  /* 0x00000009ff147e24 */ /* 0x000fe4000f8e00ff */
[----:B------:R-:W-:Y:S01]  /*7a10*/  IMAD.U32 R21, RZ, RZ, UR12 ;  /* 0x0000000cff157e24 */ /* 0x000fe2000f8e00ff */
[----:B------:R-:W-:Y:S02]  /*7a20*/  ULDC.64 UR12, c[0x0][0xc08] ;  /* 0x00030200000c7ab9 */ /* 0x000fe40000000a00 */
[----:B------:R-:W-:-:S07]  /*7a30*/  UISETP.NE.U32.AND UP0, UPT, UR12, URZ, UPT ;  /* 0x0000003f0c00728c */ /* 0x000fce000bf05070 */
[----:B------:R-:W4:Y:S01]  /*7a40*/  @P0 LDG.E R7, desc[UR40][R20.64] ;  /* 0x0000002814070981 */ /* 0x000f22000c1e1900 */
[----:B------:R-:W-:-:S06]  /*7a50*/  UISETP.NE.AND.EX UP0, UPT, UR13, URZ, UPT, UP0 ;  /* 0x0000003f0d00728c */ /* 0x000fcc000bf05300 */
[----:B------:R-:W-:-:S05]  /*7a60*/  PLOP3.LUT P4, PT, PT, PT, UP0, 0x80, 0x0 ;  /* 0x000000000000781c */ /* 0x000fca0003f8f008 */
[----:B------:R-:W-:-:S03]  /*7a70*/  @UP0 UIADD3 UR12, UP1, UR4, UR12, URZ ;  /* 0x0000000c040c0290 */ /* 0x000fc6000ff3e03f */
[----:B------:R-:W-:Y:S01]  /*7a80*/  ULDC UR4, c[0x0][0xad4] ;  /* 0x0002b50000047ab9 */ /* 0x000fe20000000800 */
[----:B------:R-:W-:Y:S02]  /*7a90*/  @UP0 UIADD3.X UR13, UR16, UR13, URZ, UP1, !UPT ;  /* 0x0000000d100d0290 */ /* 0x000fe40008ffe43f */
[----:B0-----:R-:W-:-:S04]  /*7aa0*/  IMAD.U32 R8, RZ, RZ, UR12 ;  /* 0x0000000cff087e24 */ /* 0x001fc8000f8e00ff */
[----:B------:R-:W-:-:S05]  /*7ab0*/  IMAD.U32 R9, RZ, RZ, UR13 ;  /* 0x0000000dff097e24 */ /* 0x000fca000f8e00ff */
[----:B------:R0:W5:Y:S01]  /*7ac0*/  @P4 LDG.E R0, desc[UR40][R8.64] ;  /* 0x0000002808004981 */ /* 0x000162000c1e1900 */
[----:B------:R-:W-:Y:S02]  /*7ad0*/  UISETP.NE.AND UP0, UPT, UR39, URZ, UPT ;  /* 0x0000003f2700728c */ /* 0x000fe4000bf05270 */
[----:B------:R-:W-:Y:S02]  /*7ae0*/  UISETP.NE.AND UP1, UPT, UR20, 0x1, UPT ;  /* 0x000000011400788c */ /* 0x000fe4000bf25270 */
[----:B------:R-:W-:Y:S01]  /*7af0*/  USEL UR4, UR39, UR4, UP0 ;  /* 0x0000000427047287 */ /* 0x000fe20008000000 */
[----:B------:R-:W-:-:S03]  /*7b00*/  UMOV UR21, 0x9b8 ;  /* 0x000009b800157882 */ /* 0x000fc60000000000 */
[----:B------:R-:W-:Y:S01]  /*7b10*/  UISETP.GT.AND UP2, UPT, UR4, 0x1, UPT ;  /* 0x000000010400788c */ /* 0x000fe2000bf44270 */
[----:B------:R-:W-:Y:S01]  /*7b20*/  PLOP3.LUT P1, PT, PT, PT, UP1, 0x80, 0x0 ;  /* 0x000000000000781c */ /* 0x000fe20003f2f018 */
[----:B------:R-:W-:Y:S02]  /*7b30*/  UISETP.NE.U32.AND UP0, UPT, UR14, URZ, UPT ;  /* 0x0000003f0e00728c */ /* 0x000fe4000bf05070 */
[----:B------:R-:W-:Y:S01]  /*7b40*/  USEL UR21, UR21, 0x978, UP2 ;  /* 0x0000097815157887 */ /* 0x000fe20009000000 */
[----:B-1----:R-:W-:Y:S01]  /*7b50*/  IMAD.U32 R12, RZ, RZ, UR44 ;  /* 0x0000002cff0c7e24 */ /* 0x002fe2000f8e00ff */
[----:B------:R-:W-:Y:S01]  /*7b60*/  UISETP.NE.AND.EX UP0, UPT, UR15, URZ, UPT, UP0 ;  /* 0x0000003f0f00728c */ /* 0x000fe2000bf05300 */
[----:B------:R-:W-:Y:S02]  /*7b70*/  UMOV UR4, URZ ;  /* 0x0000003f00047c82 */ /* 0x000fe40008000000 */
[----:B---3--:R-:W-:Y:S01]  /*7b80*/  IMAD R12, R12, 0x80, R179 ;  /* 0x000000800c0c7824 */ /* 0x008fe200078e02b3 */
[----:B------:R-:W-:Y:S01]  /*7b90*/  USEL UR46, UR46, URZ, !UP0 ;  /* 0x0000003f2e2e7287 */ /* 0x000fe2000c000000 */
[----:B------:R-:W-:Y:S01]  /*7ba0*/  @UP1 ULDC UR23, c[0x0][0xbec] ;  /* 0x0002fb0000171ab9 */ /* 0x000fe20000000800 */
[----:B------:R-:W-:-:S02]  /*7bb0*/  USEL UR9, UR42, URZ, UP2 ;  /* 0x0000003f2a097287 */ /* 0x000fc40009000000 */
[----:B------:R-:W-:Y:S01]  /*7bc0*/  @P1 IMAD.HI.U32 R4, R12, UR23, RZ ;  /* 0x000000170c041c27 */ /* 0x000fe2000f8e00ff */
[----:B------:R-:W-:Y:S01]  /*7bd0*/  @UP1 ULDC UR26, c[0x0][0xbf0] ;  /* 0x0002fc00001a1ab9 */ /* 0x000fe20000000800 */
[----:B------:R-:W-:Y:S01]  /*7be0*/  ULDC.64 UR16, c[0x0][UR21+0x220] ;  /* 0x0000880015107abb */ /* 0x000fe20008000a00 */
[----:B------:R-:W-:Y:S01]  /*7bf0*/  USEL UR45, UR45, URZ, !UP0 ;  /* 0x0000003f2d2d7287 */ /* 0x000fe2000c000000 */
[----:B------:R-:W-:Y:S01]  /*7c00*/  ULDC.64 UR14, c[0x0][UR21+0x218] ;  /* 0x00008600150e7abb */ /* 0x000fe20008000a00 */
[----:B------:R-:W-:Y:S01]  /*7c10*/  ULDC.64 UR18, c[0x0][UR21+0x228] ;  /* 0x00008a0015127abb */ /* 0x000fe20008000a00 */
[----:B------:R-:W-:Y:S01]  /*7c20*/  UIMAD UR17, UR17, UR46, URZ ;  /* 0x0000002e111172a4 */ /* 0x000fe2000f8e023f */
[----:B------:R-:W-:Y:S01]  /*7c30*/  IMAD.MOV.U32 R3, RZ, RZ, R12 ;  /* 0x000000ffff037224 */ /* 0x000fe200078e000c */
[----:B------:R-:W-:Y:S02]  /*7c40*/  UIMAD.WIDE.U32 UR12, UR14, UR43, URZ ;  /* 0x0000002b0e0c72a5 */ /* 0x000fe4000f8e003f */
[----:B------:R-:W-:-:S02]  /*7c50*/  UIMAD UR22, UR15, UR43, URZ ;  /* 0x0000002b0f1672a4 */ /* 0x000fc4000f8e023f */
[----:B------:R-:W-:Y:S01]  /*7c60*/  UIMAD.WIDE.U32 UR24, UR18, UR9, URZ ;  /* 0x00000009121872a5 */ /* 0x000fe2000f8e003f */
[----:B------:R-:W-:Y:S01]  /*7c70*/  @P1 SHF.R.U32.HI R3, RZ, UR26, R4 ;  /* 0x0000001aff031c19 */ /* 0x000fe20008011604 */
[----:B------:R-:W-:Y:S02]  /*7c80*/  UIMAD UR9, UR19, UR9, URZ ;  /* 0x00000009130972a4 */ /* 0x000fe4000f8e023f */
[----:B------:R-:W-:Y:S02]  /*7c90*/  UIMAD.WIDE.U32 UR14, UR16, UR46, URZ ;  /* 0x0000002e100e72a5 */ /* 0x000fe4000f8e003f */
[----:B------:R-:W-:Y:S02]  /*7ca0*/  UIMAD UR17, UR16, UR45, UR17 ;  /* 0x0000002d101172a4 */ /* 0x000fe4000f8e0211 */
[----:B------:R-:W-:Y:S02]  /*7cb0*/  UIADD3 UR22, UR13, UR22, URZ ;  /* 0x000000160d167290 */ /* 0x000fe4000fffe03f */
[----:B------:R-:W-:Y:S01]  /*7cc0*/  UIADD3 UR13, UR25, UR9, URZ ;  /* 0x00000009190d7290 */ /* 0x000fe2000fffe03f */
[----:B0-----:R-:W-:Y:S01]  /*7cd0*/  IMAD.U32 R8, RZ, RZ, UR24 ;  /* 0x00000018ff087e24 */ /* 0x001fe2000f8e00ff */
[----:B------:R-:W-:Y:S01]  /*7ce0*/  UIADD3 UR9, UR15, UR17, URZ ;  /* 0x000000110f097290 */ /* 0x000fe2000fffe03f */
[----:B------:R-:W-:-:S03]  /*7cf0*/  SHF.R.S32.HI R4, RZ, 0x1f, R3 ;  /* 0x0000001fff047819 */ /* 0x000fc60000011403 */
[----:B------:R-:W-:Y:S01]  /*7d00*/  IMAD.U32 R9, RZ, RZ, UR13 ;  /* 0x0000000dff097e24 */ /* 0x000fe2000f8e00ff */
[----:B----4-:R-:W-:Y:S01]  /*7d10*/  @P0 R2UR UR4, R7 ;  /* 0x00000000070402ca */ /* 0x010fe200000e0000 */
[----:B------:R-:W-:-:S04]  /*7d20*/  IMAD.MOV R7, RZ, RZ, -R3 ;  /* 0x000000ffff077224 */ /* 0x000fc800078e0a03 */
[----:B------:R-:W-:-:S08]  /*7d30*/  IMAD R7, R7, UR20, R12 ;  /* 0x0000001407077c24 */ /* 0x000fd0000f8e020c */
[----:B------:R-:W-:Y:S02]  /*7d40*/  UIADD3 UR12, UP0, UP3, UR14, UR12, UR4 ;  /* 0x0000000c0e0c7290 */ /* 0x000fe4000fb1e004 */
[----:B------:R-:W-:Y:S01]  /*7d50*/  USHF.R.S32.HI UR16, URZ, 0x1f, UR4 ;  /* 0x0000001f3f107899 */ /* 0x000fe20008011404 */
[----:B------:R-:W-:Y:S01]  /*7d60*/  ULDC.64 UR14, c[0x0][0xba8] ;  /* 0x0002ea00000e7ab9 */ /* 0x000fe20000000a00 */
[----:B------:R-:W-:Y:S02]  /*7d70*/  @!UP2 ULDC UR14, c[0x0][0xb50] ;  /* 0x0002d400000eaab9 */ /* 0x000fe40000000800 */
[----:B------:R-:W-:Y:S01]  /*7d80*/  UIADD3.X UR9, UR9, UR22, UR16, UP0, UP3 ;  /* 0x0000001609097290 */ /* 0x000fe200087e6410 */
[----:B------:R-:W-:Y:S01]  /*7d90*/  IADD3 R8, P2, P3, R3, UR12, R8 ;  /* 0x0000000c03087c10 */ /* 0x000fe2000fb5e008 */
[----:B------:R-:W-:Y:S01]  /*7da0*/  ULDC.64 UR12, c[0x0][UR21+0x210] ;  /* 0x00008400150c7abb */ /* 0x000fe20008000a00 */
[----:B------:R-:W-:Y:S01]  /*7db0*/  SHF.R.S32.HI R3, RZ, 0x1f, R7 ;  /* 0x0000001fff037819 */ /* 0x000fe20000011407 */
[----:B------:R-:W-:Y:S01]  /*7dc0*/  IMAD R10, R7, UR13, RZ ;  /* 0x0000000d070a7c24 */ /* 0x000fe2000f8e02ff */
[----:B------:R-:W-:Y:S01]  /*7dd0*/  @!UP2 ULDC UR15, c[0x0][0xb54] ;  /* 0x0002d500000faab9 */ /* 0x000fe20000000800 */
[----:B------:R-:W-:-:S02]  /*7de0*/  IADD3.X R9, R4, UR9, R9, P2, P3 ;  /* 0x0000000904097c10 */ /* 0x000fc400097e6409 */
[----:B------:R-:W-:Y:S02]  /*7df0*/  IMAD R3, R3, UR12, R10 ;  /* 0x0000000c03037c24 */ /* 0x000fe4000f8e020a */
[----:B------:R-:W-:-:S04]  /*7e00*/  IMAD.WIDE.U32 R8, R7, UR12, R8 ;  /* 0x0000000c07087c25 */ /* 0x000fc8000f8e0008 */
[----:B------:R-:W-:Y:S01]  /*7e10*/  IMAD.IADD R3, R9, 0x1, R3 ;  /* 0x0000000109037824 */ /* 0x000fe200078e0203 */
[----:B------:R-:W-:Y:S01]  /*7e20*/  LEA R4, P2, R8, UR14, 0x2 ;  /* 0x0000000e08047c11 */ /* 0x000fe2000f8410ff */
[----:B------:R-:W-:Y:S01]  /*7e30*/  ULDC UR9, c[0x0][0xa88] ;  /* 0x0002a20000097ab9 */ /* 0x000fe20000000800 */
[----:B-----5:R-:W-:Y:S02]  /*7e40*/  @P4 R2UR UR9, R0 ;  /* 0x00000000000942ca */ /* 0x020fe400000e0000 */
[----:B------:R-:W-:Y:S01]  /*7e50*/  LEA.HI.X R3, R8, UR15, R3, 0x2, P2 ;  /* 0x0000000f08037c11 */ /* 0x000fe200090f1403 */
[----:B--2---:R-:W-:-:S12]  /*7e60*/  @P4 BRA `(.L_x_384) ;  /* 0x0000000000184947 */ /* 0x004fd80003800000 */
[----:B------:R-:W-:Y:S05]  /*7e70*/  @!P0 BRA `(.L_x_384) ;  /* 0x0000000000148947 */ /* 0x000fea0003800000 */
[----:B------:R-:W2:Y:S04]  /*7e80*/  LDG.E R7, desc[UR40][R20.64] ;  /* 0x0000002814077981 */ /* 0x000ea8000c1e1900 */
[----:B------:R-:W3:Y:S01]  /*7e90*/  LDG.E R0, desc[UR40][R20.64+0x4] ;  /* 0x0000042814007981 */ /* 0x000ee2000c1e1900 */
[----:B--2---:R-:W-:Y:S02]  /*7ea0*/  R2UR UR12, R7 ;  /* 0x00000000070c72ca */ /* 0x004fe400000e0000 */
[----:B---3--:R-:W-:-:S13]  /*7eb0*/  R2UR UR9, R0 ;  /* 0x00000000000972ca */ /* 0x008fda00000e0000 */
[----:B------:R-:W-:-:S12]  /*7ec0*/  UIADD3 UR9, -UR12, UR9, URZ ;  /* 0x000000090c097290 */ /* 0x000fd8000fffe13f */
.L_x_384:
[----:B------:R-:W2:Y:S01]  /*7ed0*/  LDL R0, [R1+0x30] ;  /* 0x0000300001007983 */ /* 0x000ea20000100800 */
[----:B------:R-:W-:Y:S01]  /*7ee0*/  IMAD.U32 R13, RZ, RZ, UR44 ;  /* 0x0000002cff0d7e24 */ /* 0x000fe2000f8e00ff */
[----:B------:R-:W-:Y:S01]  /*7ef0*/  UIMAD UR9, UR9, UR20, URZ ;  /* 0x00000014090972a4 */ /* 0x000fe2000f8e023f */
[----:B------:R-:W-:Y:S01]  /*7f00*/  LOP3.LUT P0, RZ, R222, 0x3, RZ, 0xc0, !PT ;  /* 0x00000003deff7812 */ /* 0x000fe2000780c0ff */
[----:B------:R-:W-:Y:S04]  /*7f10*/  SHFL.IDX PT, R8, R4, RZ, 0x1c1f ;  /* 0x001c1fff04087589 */ /* 0x000fe800000e0000 */
[----:B------:R-:W0:Y:S04]  /*7f20*/  SHFL.IDX PT, R9, R3, RZ, 0x1c1f ;  /* 0x001c1fff03097589 */ /* 0x000e2800000e0000 */
[----:B------:R-:W-:Y:S04]  /*7f30*/  SHFL.IDX PT, R10, R4, 0x1, 0x1c1f ;  /* 0x003c1f00040a7f89 */ /* 0x000fe800000e0000 */
[----:B------:R-:W1:Y:S01]  /*7f40*/  SHFL.IDX PT, R11, R3, 0x1, 0x1c1f ;  /* 0x003c1f00030b7f89 */ /* 0x000e6200000e0000 */
[----:B--2---:R-:W-:-:S04]  /*7f50*/  IMAD R13, R13, 0x80, R0 ;  /* 0x000000800d0d7824 */ /* 0x004fc800078e0200 */
[C---:B------:R-:W-:Y:S01]  /*7f60*/  VIADD R0, R13.reuse, 0x8 ;  /* 0x000000080d007836 */ /* 0x040fe20000000000 */
[----:B------:R-:W-:-:S04]  /*7f70*/  ISETP.GE.OR P2, PT, R13, UR9, P0 ;  /* 0x000000090d007c0c */ /* 0x000fc80008746670 */
[----:B------:R-:W-:-:S09]  /*7f80*/  ISETP.GE.OR P0, PT, R0, UR9, P0 ;  /* 0x0000000900007c0c */ /* 0x000fd20008706670 */
[----:B0-----:R0:W-:Y:S04]  /*7f90*/  @!P2 ST.E desc[UR40][R8.64], R5 ;  /* 0x000000050800a985 */ /* 0x0011e8000c101928 */
[----:B-1----:R0:W-:Y:S01]  /*7fa0*/  @!P0 ST.E desc[UR40][R10.64], R6 ;  /* 0x000000060a008985 */ /* 0x0021e2000c101928 */
[----:B------:R-:W-:-:S13]  /*7fb0*/  PLOP3.LUT P0, PT, PT, PT, UP2, 0x80, 0x0 ;  /* 0x000000000000781c */ /* 0x000fda0003f0f028 */
[----:B0-----:R-:W-:Y:S05]  /*7fc0*/  @P0 BRA `(.L_x_385) ;  /* 0x0000001000100947 */ /* 0x001fea0003800000 */
[----:B------:R-:W0:Y:S01]  /*7fd0*/  S2R R0, SR_TID.X ;  /* 0x0000000000007919 */ /* 0x000e220000002100 */
[----:B------:R-:W-:Y:S01]  /*7fe0*/  ULDC.64 UR14, c[0x0][0xaa0] ;  /* 0x0002a800000e7ab9 */ /* 0x000fe20000000a00 */
[----:B0-----:R-:W-:-:S05]  /*7ff0*/  VIADD R0, R0, 0xffffff80 ;  /* 0xffffff8000007836 */ /* 0x001fca0000000000 */
[----:B------:R-:W-:-:S04]  /*8000*/  SHF.R.S32.HI R3, RZ, 0x1f, R0 ;  /* 0x0000001fff037819 */ /* 0x000fc80000011400 */
[----:B------:R-:W-:-:S04]  /*8010*/  LEA.HI R3, R3, R0, RZ, 0x3 ;  /* 0x0000000003037211 */ /* 0x000fc800078f18ff */
[----:B------:R-:W-:Y:S02]  /*8020*/  LOP3.LUT R5, R3, 0xfffffff8, RZ, 0xc0, !PT ;  /* 0xfffffff803057812 */ /* 0x000fe400078ec0ff */
[----:B------:R-:W-:-:S03]  /*8030*/  SHF.R.S32.HI R81, RZ, 0x3, R3 ;  /* 0x00000003ff517819 */ /* 0x000fc60000011403 */
[----:B------:R-:W-:Y:S02]  /*8040*/  IMAD.IADD R20, R0, 0x1, -R5 ;  /* 0x0000000100147824 */ /* 0x000fe400078e0a05 */
[----:B------:R-:W-:Y:S02]  /*8050*/  IMAD.MOV.U32 R5, RZ, RZ, 0x2 ;  /* 0x00000002ff057424 */ /* 0x000fe400078e00ff */
[----:B------:R-:W-:-:S04]  /*8060*/  IMAD.SHL.U32 R0, R20, 0x8, RZ ;  /* 0x0000000814007824 */ /* 0x000fc800078e00ff */
[----:B------:R-:W-:-:S04]  /*8070*/  IMAD R4, R81, 0x40, R0 ;  /* 0x0000004051047824 */ /* 0x000fc800078e0200 */
[----:B------:R-:W-:-:S03]  /*8080*/  IMAD.WIDE R4, R4, R5, UR10 ;  /* 0x0000000a04047e25 */ /* 0x000fc6000f8e0205 */
[C---:B------:R-:W-:Y:S02]  /*8090*/  IADD3 R25, P2, R4.reuse, 0x3000, RZ ;  /* 0x0000300004197810 */ /* 0x040fe40007f5e0ff */
[C---:B------:R-:W-:Y:S02]  /*80a0*/  IADD3 R9, P4, R4.reuse, 0x1000, RZ ;  /* 0x0000100004097810 */ /* 0x040fe40007f9e0ff */
[----:B------:R-:W-:Y:S02]  /*80b0*/  LOP3.LUT R24, R25, 0x380, RZ, 0xc0, !PT ;  /* 0x0000038019187812 */ /* 0x000fe400078ec0ff */
[----:B------:R-:W-:Y:S02]  /*80c0*/  IADD3 R13, P3, R4, 0x2000, RZ ;  /* 0x00002000040d7810 */ /* 0x000fe40007f7e0ff */
[----:B------:R-:W-:Y:S01]  /*80d0*/  SHF.R.U64 R24, R24, 0x3, RZ ;  /* 0x0000000318187819 */ /* 0x000fe200000012ff */
[----:B------:R-:W-:Y:S01]  /*80e0*/  UIMAD UR12, UR16, UR14, URZ ;  /* 0x0000000e100c72a4 */ /* 0x000fe2000f8e023f */
[----:B------:R-:W-:-:S02]  /*80f0*/  LOP3.LUT R8, R9, 0x380, RZ, 0xc0, !PT ;  /* 0x0000038009087812 */ /* 0x000fc400078ec0ff */
[----:B------:R-:W-:Y:S01]  /*8100*/  LOP3.LUT R24, R24, R25, RZ, 0x3c, !PT ;  /* 0x0000001918187212 */ /* 0x000fe200078e3cff */
[--C-:B------:R-:W-:Y:S01]  /*8110*/  IMAD.X R25, RZ, RZ, R5.reuse, P2 ;  /* 0x000000ffff197224 */ /* 0x100fe200010e0605 */
[----:B------:R-:W-:Y:S02]  /*8120*/  IADD3 R49, P2, R4, 0x9000, RZ ;  /* 0x0000900004317810 */ /* 0x000fe40007f5e0ff */
[----:B------:R-:W-:Y:S02]  /*8130*/  LOP3.LUT R12, R13, 0x380, RZ, 0xc0, !PT ;  /* 0x000003800d0c7812 */ /* 0x000fe400078ec0ff */
[----:B------:R-:W-:Y:S01]  /*8140*/  LOP3.LUT R48, R49, 0x380, RZ, 0xc0, !PT ;  /* 0x0000038031307812 */ /* 0x000fe200078ec0ff */
[----:B------:R-:W-:Y:S01]  /*8150*/  UIMAD UR12, UR4, UR15, UR12 ;  /* 0x0000000f040c72a4 */ /* 0x000fe2000f8e020c */
[----:B------:R-:W-:Y:S01]  /*8160*/  SHF.R.U64 R8, R8, 0x3, RZ ;  /* 0x0000000308087819 */ /* 0x000fe200000012ff */
[----:B------:R-:W-:Y:S01]  /*8170*/  UIMAD.WIDE.U32 UR10, UR4, UR14, URZ ;  /* 0x0000000e040a72a5 */ /* 0x000fe2000f8e003f */
[----:B------:R-:W-:Y:S01]  /*8180*/  SHF.R.U64 R48, R48, 0x3, RZ ;  /* 0x0000000330307819 */ /* 0x000fe200000012ff */
[----:B------:R-:W-:Y:S01]  /*8190*/  IMAD.U32 R78, RZ, RZ, UR44 ;  /* 0x0000002cff4e7e24 */ /* 0x000fe2000f8e00ff */
[----:B------:R-:W-:Y:S01]  /*81a0*/  SHF.R.U64 R12, R12, 0x3, RZ ;  /* 0x000000030c0c7819 */ /* 0x000fe200000012ff */
[----:B------:R-:W5:Y:S01]  /*81b0*/  LD.E.128 R24, desc[UR40][R24.64] ;  /* 0x0000002818187980 */ /* 0x000f62000c101d00 */
[----:B------:R-:W-:Y:S01]  /*81c0*/  LOP3.LUT R48, R48, R49, RZ, 0x3c, !PT ;  /* 0x0000003130307212 */ /* 0x000fe200078e3cff */
[--C-:B------:R-:W-:Y:S01]  /*81d0*/  IMAD.X R49, RZ, RZ, R5.reuse, P2 ;  /* 0x000000ffff317224 */ /* 0x100fe200010e0605 */
[----:B------:R-:W-:Y:S01]  /*81e0*/  IADD3 R6, P2, R4, 0xf000, RZ ;  /* 0x0000f00004067810 */ /* 0x000fe20007f5e0ff */
[----:B------:R-:W-:Y:S01]  /*81f0*/  UIADD3 UR11, UR11, UR12, URZ ;  /* 0x0000000c0b0b7290 */ /* 0x000fe2000fffe03f */
[----:B------:R-:W-:Y:S01]  /*8200*/  LOP3.LUT R8, R8, R9, RZ, 0x3c, !PT ;  /* 0x0000000908087212 */ /* 0x000fe200078e3cff */
[--C-:B------:R-:W-:Y:S01]  /*8210*/  IMAD.X R9, RZ, RZ, R5.reuse, P4 ;  /* 0x000000ffff097224 */ /* 0x100fe200020e0605 */
[----:B------:R-:W-:Y:S01]  /*8220*/  LOP3.LUT R3, R6, 0x380, RZ, 0xc0, !PT ;  /* 0x0000038006037812 */ /* 0x000fe200078ec0ff */
[----:B------:R-:W-:Y:S01]  /*8230*/  ULDC.64 UR12, c[0x0][0xae8] ;  /* 0x0002ba00000c7ab9 */ /* 0x000fe20000000a00 */
[----:B------:R-:W-:Y:S01]  /*8240*/  LOP3.LUT R12, R12, R13, RZ, 0x3c, !PT ;  /* 0x0000000d0c0c7212 */ /* 0x000fe200078e3cff */
[----:B------:R-:W-:Y:S01]  /*8250*/  IMAD.X R13, RZ, RZ, R5, P3 ;  /* 0x000000ffff0d7224 */ /* 0x000fe200018e0605 */
[----:B------:R-:W-:Y:S01]  /*8260*/  SHF.R.U64 R3, R3, 0x3, RZ ;  /* 0x0000000303037819 */ /* 0x000fe200000012ff */
[----:B------:R-:W-:Y:S01]  /*8270*/  UIMAD.WIDE.U32 UR10, UR43, UR12, UR10 ;  /* 0x0000000c2b0a72a5 */ /* 0x000fe2000f8e000a */
[----:B------:R-:W-:-:S02]  /*8280*/  IADD3 R29, P0, R4, 0x4000, RZ ;  /* 0x00004000041d7810 */ /* 0x000fc40007f1e0ff */
[C---:B------:R-:W-:Y:S02]  /*8290*/  IADD3 R33, P6, R4.reuse, 0x5000, RZ ;  /* 0x0000500004217810 */ /* 0x040fe40007fde0ff */
[----:B------:R-:W-:Y:S01]  /*82a0*/  IADD3 R37, P5, R4, 0x6000, RZ ;  /* 0x0000600004257810 */ /* 0x000fe20007fbe0ff */
[----:B------:R-:W-:Y:S01]  /*82b0*/  USHF.R.S32.HI UR4, URZ, 0x1f, UR46 ;  /* 0x0000001f3f047899 */ /* 0x000fe2000801142e */
[----:B------:R-:W-:Y:S01]  /*82c0*/  LOP3.LUT R72, R3, R6, RZ, 0x3c, !PT ;  /* 0x0000000603487212 */ /* 0x000fe200078e3cff */
[----:B------:R-:W-:Y:S01]  /*82d0*/  IMAD R3, R20, 0x20, R81 ;  /* 0x0000002014037824 */ /* 0x000fe200078e0251 */
[C---:B------:R-:W-:Y:S01]  /*82e0*/  IADD3 R41, P4, R4.reuse, 0x7000, RZ ;  /* 0x0000700004297810 */ /* 0x040fe20007f9e0ff */
[----:B------:R-:W-:Y:S01]  /*82f0*/  @UP1 ULDC UR14, c[0x0][0xbec] ;  /* 0x0002fb00000e1ab9 */ /* 0x000fe20000000800 */
[----:B------:R-:W-:Y:S01]  /*8300*/  IADD3 R45, P3, R4, 0x8000, RZ ;  /* 0x00008000042d7810 */ /* 0x000fe20007f7e0ff */
[----:B------:R-:W-:Y:S01]  /*8310*/  IMAD R78, R78, 0x80, R3 ;  /* 0x000000804e4e7824 */ /* 0x000fe200078e0203 */
[----:B------:R-:W-:Y:S01]  /*8320*/  LOP3.LUT R28, R29, 0x380, RZ, 0xc0, !PT ;  /* 0x000003801d1c7812 */ /* 0x000fe200078ec0ff */
[----:B------:R-:W-:Y:S01]  /*8330*/  UIMAD UR11, UR43, UR13, UR11 ;  /* 0x0000000d2b0b72a4 */ /* 0x000fe2000f8e020b */
[----:B------:R-:W-:Y:S01]  /*8340*/  LOP3.LUT R32, R33, 0x380, RZ, 0xc0, !PT ;  /* 0x0000038021207812 */ /* 0x000fe200078ec0ff */
[----:B------:R-:W-:Y:S01]  /*8350*/  IMAD.X R73, RZ, RZ, R5, P2 ;  /* 0x000000ffff497224 */ /* 0x000fe200010e0605 */
[----:B------:R-:W-:Y:S01]  /*8360*/  LOP3.LUT R36, R37, 0x380, RZ, 0xc0, !PT ;  /* 0x0000038025247812 */ /* 0x000fe200078ec0ff */
[----:B------:R-:W-:Y:S01]  /*8370*/  ULDC.64 UR12, c[0x0][0xaf0] ;  /* 0x0002bc00000c7ab9 */ /* 0x000fe20000000a00 */
[----:B------:R-:W-:Y:S01]  /*8380*/  LOP3.LUT R40, R41, 0x380, RZ, 0xc0, !PT ;  /* 0x0000038029287812 */ /* 0x000fe200078ec0ff */
[----:B------:R-:W5:Y:S01]  /*8390*/  LD.E.128 R8, desc[UR40][R8.64] ;  /* 0x0000002808087980 */ /* 0x000f62000c101d00 */
[----:B------:R-:W-:Y:S01]  /*83a0*/  LOP3.LUT R44, R45, 0x380, RZ, 0xc0, !PT ;  /* 0x000003802d2c7812 */ /* 0x000fe200078ec0ff */
[----:B------:R-:W-:Y:S01]  /*83b0*/  UIMAD UR4, UR4, UR12, URZ ;  /* 0x0000000c040472a4 */ /* 0x000fe2000f8e023f */
[----:B------:R-:W-:Y:S01]  /*83c0*/  SHF.R.U64 R28, R28, 0x3, RZ ;  /* 0x000000031c1c7819 */ /* 0x000fe200000012ff */
[----:B------:R-:W-:Y:S01]  /*83d0*/  @P1 IMAD.HI.U32 R20, R78, UR14, RZ ;  /* 0x0000000e4e141c27 */ /* 0x000fe2000f8e00ff */
[----:B------:R-:W-:Y:S01]  /*83e0*/  SHF.R.U64 R32, R32, 0x3, RZ ;  /* 0x0000000320207819 */ /* 0x000fe200000012ff */
[----:B------:R-:W5:Y:S01]  /*83f0*/  LD.E.128 R12, desc[UR40][R12.64] ;  /* 0x000000280c0c7980 */ /* 0x000f62000c101d00 */
[----:B------:R-:W-:-:S02]  /*8400*/  SHF.R.U64 R36, R36, 0x3, RZ ;  /* 0x0000000324247819 */ /* 0x000fc400000012ff */
[----:B------:R-:W-:Y:S01]  /*8410*/  SHF.R.U64 R40, R40, 0x3, RZ ;  /* 0x0000000328287819 */ /* 0x000fe200000012ff */
[----:B------:R-:W-:Y:S01]  /*8420*/  IMAD.MOV.U32 R3, RZ, RZ, R78 ;  /* 0x000000ffff037224 */ /* 0x000fe200078e004e */
[----:B------:R-:W-:Y:S01]  /*8430*/  SHF.R.U64 R44, R44, 0x3, RZ ;  /* 0x000000032c2c7819 */ /* 0x000fe200000012ff */
[----:B------:R-:W-:Y:S01]  /*8440*/  UIMAD.WIDE.U32 UR10, UR46, UR12, UR10 ;  /* 0x0000000c2e0a72a5 */ /* 0x000fe2000f8e000a */
[----:B------:R-:W-:Y:S01]  /*8450*/  LOP3.LUT R28, R28, R29, RZ, 0x3c, !PT ;  /* 0x0000001d1c1c7212 */ /* 0x000fe200078e3cff */
[----:B------:R-:W-:Y:S01]  /*8460*/  UIMAD UR4, UR46, UR13, UR4 ;  /* 0x0000000d2e0472a4 */ /* 0x000fe2000f8e0204 */
[----:B------:R-:W-:Y:S01]  /*8470*/  LOP3.LUT R32, R32, R33, RZ, 0x3c, !PT ;  /* 0x0000002120207212 */ /* 0x000fe200078e3cff */
[----:B------:R-:W-:Y:S01]  /*8480*/  @UP1 ULDC UR12, c[0x0][0xbf0] ;  /* 0x0002fc00000c1ab9 */ /* 0x000fe20000000800 */
[----:B------:R-:W-:Y:S01]  /*8490*/  LOP3.LUT R36, R36, R37, RZ, 0x3c, !PT ;  /* 0x0000002524247212 */ /* 0x000fe200078e3cff */
[--C-:B------:R-:W-:Y:S01]  /*84a0*/  IMAD.X R29, RZ, RZ, R5.reuse, P0 ;  /* 0x000000ffff1d7224 */ /* 0x100fe200000e0605 */
[----:B------:R-:W-:Y:S01]  /*84b0*/  LOP3.LUT R40, R40, R41, RZ, 0x3c, !PT ;  /* 0x0000002928287212 */ /* 0x000fe200078e3cff */
[--C-:B------:R-:W-:Y:S01]  /*84c0*/  IMAD.X R33, RZ, RZ, R5.reuse, P6 ;  /* 0x000000ffff217224 */ /* 0x100fe200030e0605 */
[----:B------:R-:W-:Y:S01]  /*84d0*/  LOP3.LUT R44, R44, R45, RZ, 0x3c, !PT ;  /* 0x0000002d2c2c7212 */ /* 0x000fe200078e3cff */
[--C-:B------:R-:W-:Y:S01]  /*84e0*/  IMAD.X R37, RZ, RZ, R5.reuse, P5 ;  /* 0x000000ffff257224 */ /* 0x100fe200028e0605 */
[----:B------:R-:W-:Y:S01]  /*84f0*/  @P1 SHF.R.U32.HI R3, RZ, UR12, R20 ;  /* 0x0000000cff031c19 */ /* 0x000fe20008011614 */
[--C-:B------:R-:W-:Y:S01]  /*8500*/  IMAD.X R41, RZ, RZ, R5.reuse, P4 ;  /* 0x000000ffff297224 */ /* 0x100fe200020e0605 */
[C---:B------:R-:W-:Y:S01]  /*8510*/  IADD3 R53, P0, R4.reuse, 0xa000, RZ ;  /* 0x0000a00004357810 */ /* 0x040fe20007f1e0ff */
[----:B------:R-:W-:Y:S01]  /*8520*/  IMAD.X R45, RZ, RZ, R5, P3 ;  /* 0x000000ffff2d7224 */ /* 0x000fe200018e0605 */
[C---:B------:R-:W-:Y:S01]  /*8530*/  IADD3 R57, P6, R4.reuse, 0xb000, RZ ;  /* 0x0000b00004397810 */ /* 0x040fe20007fde0ff */
[----:B------:R-:W-:Y:S01]  /*8540*/  UIADD3 UR4, UR11, UR4, URZ ;  /* 0x000000040b047290 */ /* 0x000fe2000fffe03f */
[C---:B------:R-:W-:Y:S01]  /*8550*/  IADD3 R61, P5, R4.reuse, 0xc000, RZ ;  /* 0x0000c000043d7810 */ /* 0x040fe20007fbe0ff */
[--C-:B------:R-:W-:Y:S01]  /*8560*/  IMAD.MOV R77, RZ, RZ, -R3.reuse ;  /* 0x000000ffff4d7224 */ /* 0x100fe200078e0a03 */
[C---:B------:R-:W-:Y:S01]  /*8570*/  IADD3 R65, P4, R4.reuse, 0xd000, RZ ;  /* 0x0000d00004417810 */ /* 0x040fe20007f9e0ff */
[----:B------:R-:W-:Y:S01]  /*8580*/  IMAD.U32 R20, RZ, RZ, UR10 ;  /* 0x0000000aff147e24 */ /* 0x000fe2000f8e00ff */
[----:B------:R-:W-:Y:S01]  /*8590*/  IADD3 R69, P3, R4, 0xe000, RZ ;  /* 0x0000e00004457810 */ /* 0x000fe20007f7e0ff */
[----:B------:R-:W-:Y:S01]  /*85a0*/  IMAD.U32 R21, RZ, RZ, UR11 ;  /* 0x0000000bff157e24 */ /* 0x000fe2000f8e00ff */
[----:B------:R-:W-:Y:S01]  /*85b0*/  SHF.R.S32.HI R76, RZ, 0x1f, R3 ;  /* 0x0000001fff4c7819 */ /* 0x000fe20000011403 */
[----:B------:R-:W-:Y:S01]  /*85c0*/  ULDC.64 UR10, c[0x0][0xae0] ;  /* 0x0002b800000a7ab9 */ /* 0x000fe20000000a00 */
[----:B------:R-:W-:Y:S01]  /*85d0*/  LOP3.LUT R52, R53, 0x380, RZ, 0xc0, !PT ;  /* 0x0000038035347812 */ /* 0x000fe200078ec0ff */
[----:B------:R-:W5:Y:S01]  /*85e0*/  LD.E.128 R28, desc[UR40][R28.64] ;  /* 0x000000281c1c7980 */ /* 0x000f62000c101d00 */
[----:B------:R-:W-:-:S02]  /*85f0*/  LOP3.LUT R56, R57, 0x380, RZ, 0xc0, !PT ;  /* 0x0000038039387812 */ /* 0x000fc400078ec0ff */
[----:B------:R-:W-:Y:S01]  /*8600*/  LOP3.LUT R60, R61, 0x380, RZ, 0xc0, !PT ;  /* 0x000003803d3c7812 */ /* 0x000fe200078ec0ff */
[----:B------:R-:W5:Y:S01]  /*8610*/  LD.E.128 R32, desc[UR40][R32.64] ;  /* 0x0000002820207980 */ /* 0x000f62000c101d00 */
[----:B------:R-:W-:Y:S02]  /*8620*/  LOP3.LUT R64, R65, 0x380, RZ, 0xc0, !PT ;  /* 0x0000038041407812 */ /* 0x000fe400078ec0ff */
[----:B------:R-:W-:Y:S02]  /*8630*/  LOP3.LUT R68, R69, 0x380, RZ, 0xc0, !PT ;  /* 0x0000038045447812 */ /* 0x000fe400078ec0ff */
[----:B------:R-:W-:Y:S01]  /*8640*/  LOP3.LUT R7, R4, 0x380, RZ, 0xc0, !PT ;  /* 0x0000038004077812 */ /* 0x000fe200078ec0ff */
[----:B------:R-:W-:Y:S01]  /*8650*/  IMAD.U32 R21, RZ, RZ, UR4 ;  /* 0x00000004ff157e24 */ /* 0x000fe2000f8e00ff */
[----:B------:R-:W-:Y:S01]  /*8660*/  SHF.R.U64 R52, R52, 0x3, RZ ;  /* 0x0000000334347819 */ /* 0x000fe200000012ff */
[----:B------:R-:W-:Y:S01]  /*8670*/  IMAD R76, R76, UR10, RZ ;  /* 0x0000000a4c4c7c24 */ /* 0x000fe2000f8e02ff */
[----:B------:R-:W-:Y:S01]  /*8680*/  SHF.R.U64 R56, R56, 0x3, RZ ;  /* 0x0000000338387819 */ /* 0x000fe200000012ff */
[----:B------:R-:W-:Y:S01]  /*8690*/  IMAD R77, R77, UR20, R78 ;  /* 0x000000144d4d7c24 */ /* 0x000fe2000f8e024e */
[----:B------:R-:W-:Y:S01]  /*86a0*/  SHF.R.U64 R60, R60, 0x3, RZ ;  /* 0x000000033c3c7819 */ /* 0x000fe200000012ff */
[----:B------:R-:W5:Y:S01]  /*86b0*/  LD.E.128 R36, desc[UR40][R36.64] ;  /* 0x0000002824247980 */ /* 0x000f62000c101d00 */
[----:B------:R-:W-:-:S02]  /*86c0*/  SHF.R.U64 R64, R64, 0x3, RZ ;  /* 0x0000000340407819 */ /* 0x000fc400000012ff */
[----:B------:R-:W-:Y:S01]  /*86d0*/  SHF.R.U64 R68, R68, 0x3, RZ ;  /* 0x0000000344447819 */ /* 0x000fe200000012ff */
[----:B------:R-:W5:Y:S01]  /*86e0*/  LD.E.128 R40, desc[UR40][R40.64] ;  /* 0x0000002828287980 */ /* 0x000f62000c101d00 */
[----:B------:R-:W-:Y:S01]  /*86f0*/  SHF.R.U64 R7, R7, 0x3, RZ ;  /* 0x0000000307077819 */ /* 0x000fe200000012ff */
[C---:B------:R-:W-:Y:S01]  /*8700*/  IMAD.WIDE.U32 R20, R3.reuse, UR10, R20 ;  /* 0x0000000a03147c25 */ /* 0x040fe2000f8e0014 */
[----:B------:R-:W-:Y:S01]  /*8710*/  LOP3.LUT R52, R52, R53, RZ, 0x3c, !PT ;  /* 0x0000003534347212 */ /* 0x000fe200078e3cff */
[----:B------:R-:W5:Y:S01]  /*8720*/  LD.E.128 R44, desc[UR40][R44.64] ;  /* 0x000000282c2c7980 */ /* 0x000f62000c101d00 */
[----:B------:R-:W-:Y:S01]  /*8730*/  LOP3.LUT R56, R56, R57, RZ, 0x3c, !PT ;  /* 0x0000003938387212 */ /* 0x000fe200078e3cff */
[----:B------:R-:W-:Y:S01]  /*8740*/  IMAD R79, R3, UR11, R76 ;  /* 0x0000000b034f7c24 */ /* 0x000fe2000f8e024c */
[----:B------:R-:W-:Y:S01]  /*8750*/  LOP3.LUT R60, R60, R61, RZ, 0x3c, !PT ;  /* 0x0000003d3c3c7212 */ /* 0x000fe200078e3cff */
[--C-:B------:R-:W-:Y:S01]  /*8760*/  IMAD.X R53, RZ, RZ, R5.reuse, P0 ;  /* 0x000000ffff357224 */ /* 0x100fe200000e0605 */
[----:B------:R-:W-:Y:S01]  /*8770*/  LOP3.LUT R64, R64, R65, RZ, 0x3c, !PT ;  /* 0x0000004140407212 */ /* 0x000fe200078e3cff */
[--C-:B------:R-:W-:Y:S01]  /*8780*/  IMAD.X R57, RZ, RZ, R5.reuse, P6 ;  /* 0x000000ffff397224 */ /* 0x100fe200030e0605 */
[----:B------:R-:W-:Y:S01]  /*8790*/  LOP3.LUT R68, R68, R69, RZ, 0x3c, !PT ;  /* 0x0000004544447212 */ /* 0x000fe200078e3cff */
[--C-:B------:R-:W-:Y:S01]  /*87a0*/  IMAD.X R61, RZ, RZ, R5.reuse, P5 ;  /* 0x000000ffff3d7224 */ /* 0x100fe200028e0605 */
[----:B------:R-:W-:Y:S01]  /*87b0*/  LOP3.LUT R4, R7, R4, RZ, 0x3c, !PT ;  /* 0x0000000407047212 */ /* 0x000fe200078e3cff */
[----:B------:R-:W-:Y:S01]  /*87c0*/  IMAD.X R65, RZ, RZ, R5, P4 ;  /* 0x000000ffff417224 */ /* 0x000fe200020e0605 */
[----:B------:R-:W-:Y:S01]  /*87d0*/  SHF.R.S32.HI R3, RZ, 0x1f, R77 ;  /* 0x0000001fff037819 */ /* 0x000fe2000001144d */
[----:B------:R-:W-:Y:S01]  /*87e0*/  IMAD.X R69, RZ, RZ, R5, P3 ;  /* 0x000000ffff457224 */ /* 0x000fe200018e0605 */
[----:B------:R-:W-:Y:S01]  /*87f0*/  ULDC.64 UR10, c[0x0][0xad8] ;  /* 0x0002b600000a7ab9 */ /* 0x000fe20000000a00 */
[----:B------:R-:W-:Y:S01]  /*8800*/  IMAD.IADD R21, R21, 0x1, R79 ;  /* 0x0000000115157824 */ /* 0x000fe200078e024f */
[----:B------:R-:W5:Y:S01]  /*8810*/  LD.E.128 R4, desc[UR40][R4.64] ;  /* 0x0000002804047980 */ /* 0x000f62000c101d00 */
[----:B------:R-:W-:-:S03]  /*8820*/  IMAD R76, R3, UR10, RZ ;  /* 0x0000000a034c7c24 */ /* 0x000fc6000f8e02ff */
[----:B------:R-:W5:Y:S01]  /*8830*/  LD.E.128 R48, desc[UR40][R48.64] ;  /* 0x0000002830307980 */ /* 0x000f62000c101d00 */
[----:B------:R-:W-:-:S03]  /*8840*/  IMAD R3, R77, UR11, R76 ;  /* 0x0000000b4d037c24 */ /* 0x000fc6000f8e024c */
[----:B------:R-:W5:Y:S01]  /*8850*/  LD.E.128 R52, desc[UR40][R52.64] ;  /* 0x0000002834347980 */ /* 0x000f62000c101d00 */
[----:B------:R-:W-:Y:S01]  /*8860*/  IMAD.WIDE.U32 R20, R77, UR10, R20 ;  /* 0x0000000a4d147c25 */ /* 0x000fe2000f8e0014 */
[----:B------:R-:W-:Y:S02]  /*8870*/  ULDC.64 UR10, c[0x0][0xa80] ;  /* 0x0002a000000a7ab9 */ /* 0x000fe40000000a00 */
[----:B------:R-:W5:Y:S04]  /*8880*/  LD.E.128 R56, desc[UR40][R56.64] ;  /* 0x0000002838387980 */ /* 0x000f68000c101d00 */
[----:B------:R-:W5:Y:S04]  /*8890*/  LD.E.128 R60, desc[UR40][R60.64] ;  /* 0x000000283c3c7980 */ /* 0x000f68000c101d00 */
[----:B------:R-:W5:Y:S04]  /*88a0*/  LD.E.128 R64, desc[UR40][R64.64] ;  /* 0x0000002840407980 */ /* 0x000f68000c101d00 */
[----:B------:R-:W5:Y:S04]  /*88b0*/  LD.E.128 R68, desc[UR40][R68.64] ;  /* 0x0000002844447980 */ /* 0x000f68000c101d00 */
[----:B------:R-:W5:Y:S01]  /*88c0*/  LD.E.128 R72, desc[UR40][R72.64] ;  /* 0x0000002848487980 */ /* 0x000f62000c101d00 */
[----:B------:R-:W-:Y:S01]  /*88d0*/  IMAD.U32 R84, RZ, RZ, UR44 ;  /* 0x0000002cff547e24 */ /* 0x000fe2000f8e00ff */
[----:B------:R-:W-:Y:S01]  /*88e0*/  @!PT LDS RZ, [RZ] ;  /* 0x00000000fffff984 */ /* 0x000fe20000000800 */
[----:B------:R-:W-:Y:S01]  /*88f0*/  @!PT LDS RZ, [RZ] ;  /* 0x00000000fffff984 */ /* 0x000fe20000000800 */
[----:B------:R-:W-:Y:S01]  /*8900*/  @!PT LDS RZ, [RZ] ;  /* 0x00000000fffff984 */ /* 0x000fe20000000800 */
[----:B------:R-:W-:Y:S01]  /*8910*/  @!PT LDS RZ, [RZ] ;  /* 0x00000000fffff984 */ /* 0x000fe20000000800 */
[----:B------:R0:W-:Y:S06]  /*8920*/  MEMBAR.ALL.CTA ;  /* 0x0000000000007992 */ /* 0x0001ec0000008000 */
[----:B0-----:R-:W0:Y:S01]  /*8930*/  FENCE.VIEW.ASYNC.S ;  /* 0x00000000000073c6 */ /* 0x001e220000000000 */
[----:B------:R-:W-:Y:S01]  /*8940*/  IMAD.IADD R3, R21, 0x1, R3 ;  /* 0x0000000115037824 */ /* 0x000fe200078e0203 */
[----:B------:R-:W-:Y:S01]  /*8950*/  LEA R82, P2, R20, UR10, 0x1 ;  /* 0x0000000a14527c11 */ /* 0x000fe2000f8408ff */
[----:B------:R-:W-:Y:S01]  /*8960*/  IMAD R84, R84, 0x80, R81 ;  /* 0x0000008054547824 */ /* 0x000fe200078e0251 */
[----:B------:R-:W-:-:S02]  /*8970*/  UIADD3 UR8, UR8, 0x22820, URZ ;  /* 0x0002282008087890 */ /* 0x000fc4000fffe03f */
[----:B------:R-:W-:Y:S02]  /*8980*/  LEA.HI.X R83, R20, UR11, R3, 0x1, P2 ;  /* 0x0000000b14537c11 */ /* 0x000fe400090f0c03 */
[C---:B------:R-:W-:Y:S01]  /*8990*/  ISETP.GE.AND P2, PT, R84.reuse, UR9, PT ;  /* 0x0000000954007c0c */ /* 0x040fe2000bf46270 */
[----:B------:R-:W-:Y:S01]  /*89a0*/  UPRMT UR8, URZ, 0x654, UR8 ;  /* 0x000006543f087896 */ /* 0x000fe20008000008 */
[C---:B------:R-:W-:Y:S02]  /*89b0*/  VIADD R76, R84.reuse, 0x20 ;  /* 0x00000020544c7836 */ /* 0x040fe40000000000 */
[----:B------:R-:W-:Y:S02]  /*89c0*/  VIADD R77, R84, 0x40 ;  /* 0x00000040544d7836 */ /* 0x000fe40000000000 */
[C---:B------:R-:W-:Y:S02]  /*89d0*/  VIADD R86, R0.reuse, 0x40 ;  /* 0x0000004000567836 */ /* 0x040fe40000000000 */
[----:B------:R-:W-:-:S02]  /*89e0*/  VIADD R88, R0, 0x80 ;  /* 0x0000008000587836 */ /* 0x000fc40000000000 */
[----:B------:R-:W-:Y:S01]  /*89f0*/  VIADD R90, R0, 0xc0 ;  /* 0x000000c0005a7836 */ /* 0x000fe20000000000 */
[----:B0-----:R0:W1:Y:S01]  /*8a00*/  SHFL.IDX PT, R81, R82, RZ, 0x181f ;  /* 0x00181fff52517589 */ /* 0x00106200000e0000 */
[----:B------:R-:W-:Y:S03]  /*8a10*/  BSSY B1, `(.L_x_386) ;  /* 0x000001b000017945 */ /* 0x000fe60003800000 */
[----:B------:R0:W2:Y:S01]  /*8a20*/  SHFL.IDX PT, R3, R83, RZ, 0x181f ;  /* 0x00181fff53037589 */ /* 0x0000a200000e0000 */
[----:B------:R-:W-:Y:S01]  /*8a30*/  SYNCS.ARRIVE.TRANS64.RED.A1T0 RZ, [UR8], RZ ;  /* 0x000000ffffff79a7 */ /* 0x000fe20008100408 */
[----:B------:R-:W-:Y:S02]  /*8a40*/  ISETP.GE.AND P1, PT, R76, UR9, PT ;  /* 0x000000094c007c0c */ /* 0x000fe4000bf26270 */
[----:B------:R-:W-:Y:S02]  /*8a50*/  ISETP.GE.AND P0, PT, R77, UR9, PT ;  /* 0x000000094d007c0c */ /* 0x000fe4000bf06270 */
[----:B------:R-:W-:-:S02]  /*8a60*/  SHF.R.S32.HI R91, RZ, 0x1f, R0 ;  /* 0x0000001fff5b7819 */ /* 0x000fc40000011400 */
[----:B------:R-:W-:Y:S02]  /*8a70*/  SHF.R.S32.HI R85, RZ, 0x1f, R86 ;  /* 0x0000001fff557819 */ /* 0x000fe40000011456 */
[----:B------:R-:W-:Y:S02]  /*8a80*/  SHF.R.S32.HI R87, RZ, 0x1f, R88 ;  /* 0x0000001fff577819 */ /* 0x000fe40000011458 */
[----:B------:R-:W-:Y:S01]  /*8a90*/  SHF.R.S32.HI R89, RZ, 0x1f, R90 ;  /* 0x0000001fff597819 */ /* 0x000fe2000001145a */
[----:B0-----:R-:W-:Y:S06]  /*8aa0*/  @P2 BRA `(.L_x_387) ;  /* 0x0000000000442947 */ /* 0x001fec0003800000 */
[----:B------:R-:W-:Y:S02]  /*8ab0*/  ULDC UR4, c[0x0][0xac8] ;  /* 0x0002b20000047ab9 */ /* 0x000fe40000000800 */
[----:B------:R-:W-:Y:S02]  /*8ac0*/  ISETP.GE.AND P5, PT, R0, UR4, PT ;  /* 0x0000000400007c0c */ /* 0x000fe4000bfa6270 */
[----:B------:R-:W-:Y:S02]  /*8ad0*/  ISETP.GE.AND P4, PT, R86, UR4, PT ;  /* 0x0000000456007c0c */ /* 0x000fe4000bf86270 */
[----:B------:R-:W-:Y:S02]  /*8ae0*/  ISETP.GE.AND P3, PT, R88, UR4, PT ;  /* 0x0000000458007c0c */ /* 0x000fe4000bf66270 */
[----:B------:R-:W-:-:S07]  /*8af0*/  ISETP.GE.AND P2, PT, R90, UR4, PT ;  /* 0x000000045a007c0c */ /* 0x000fce000bf46270 */
[----:B-1----:R-:W-:-:S04]  /*8b00*/  @!P5 LEA R20, P6, R0, R81, 0x1 ;  /* 0x000000510014d211 */ /* 0x002fc800078c08ff */
[----:B--2---:R-:W-:Y:S02]  /*8b10*/  @!P5 LEA.HI.X R21, R0, R3, R91, 0x1, P6 ;  /* 0x000000030015d211 */ /* 0x004fe400030f0c5b */
[----:B------:R-:W-:-:S03]  /*8b20*/  @!P4 LEA R76, P6, R86, R81, 0x1 ;  /* 0x00000051564cc211 */ /* 0x000fc600078c08ff */
[----:B-----5:R0:W-:Y:S01]  /*8b30*/  @!P5 ST.E.128 desc[UR40][R20.64], R4 ;  /* 0x000000041400d985 */ /* 0x0201e2000c101d28 */
[----:B------:R-:W-:Y:S02]  /*8b40*/  @!P4 LEA.HI.X R77, R86, R3, R85, 0x1, P6 ;  /* 0x00000003564dc211 */ /* 0x000fe400030f0c55 */
[----:B------:R-:W-:-:S03]  /*8b50*/  @!P3 LEA R78, P6, R88, R81, 0x1 ;  /* 0x00000051584eb211 */ /* 0x000fc600078c08ff */
[----:B------:R0:W-:Y:S01]  /*8b60*/  @!P4 ST.E.128 desc[UR40][R76.64], R28 ;  /* 0x0000001c4c00c985 */ /* 0x0001e2000c101d28 */
[----:B------:R-:W-:Y:S02]  /*8b70*/  @!P3 LEA.HI.X R79, R88, R3, R87, 0x1, P6 ;  /* 0x00000003584fb211 */ /* 0x000fe400030f0c57 */
[----:B------:R-:W-:-:S03]  /*8b80*/  @!P2 LEA R80, P6, R90, R81, 0x1 ;  /* 0x000000515a50a211 */ /* 0x000fc600078c08ff */
[----:B------:R0:W-:Y:S01]  /*8b90*/  @!P3 ST.E.128 desc[UR40][R78.64], R44 ;  /* 0x0000002c4e00b985 */ /* 0x0001e2000c101d28 */
[----:B------:R-:W-:-:S05]  /*8ba0*/  @!P2 LEA.HI.X R81, R90, R3, R89, 0x1, P6 ;  /* 0x000000035a51a211 */ /* 0x000fca00030f0c59 */
[----:B------:R0:W-:Y:S04]  /*8bb0*/  @!P2 ST.E.128 desc[UR40][R80.64], R60 ;  /* 0x0000003c5000a985 */ /* 0x0001e8000c101d28 */
.L_x_387:
[----:B------:R-:W-:Y:S05]  /*8bc0*/  BSYNC B1 ;  /* 0x0000000000017941 */ /* 0x000fea0003800000 */
.L_x_386:
[----:B--2---:R2:W3:Y:S01]  /*8bd0*/  SHFL.IDX PT, R3, R83, 0x1, 0x181f ;  /* 0x00381f0053037f89 */ /* 0x0044e200000e0000 */
[----:B------:R-:W-:Y:S03]  /*8be0*/  BSSY B1, `(.L_x_388) ;  /* 0x0000014000017945 */ /* 0x000fe60003800000 */
[----:B0----5:R2:W0:Y:S01]  /*8bf0*/  SHFL.IDX PT, R29, R82, 0x1, 0x181f ;  /* 0x00381f00521d7f89 */ /* 0x02142200000e0000 */
[----:B------:R-:W-:Y:S05]  /*8c00*/  @P1 BRA `(.L_x_389) ;  /* 0x0000000000441947 */ /* 0x000fea0003800000 */
[----:B------:R-:W-:Y:S02]  /*8c10*/  ULDC UR4, c[0x0][0xac8] ;  /* 0x0002b20000047ab9 */ /* 0x000fe40000000800 */
[----:B------:R-:W-:Y:S02]  /*8c20*/  ISETP.GE.AND P4, PT, R0, UR4, PT ;  /* 0x0000000400007c0c */ /* 0x000fe4000bf86270 */
[----:B------:R-:W-:Y:S02]  /*8c30*/  ISETP.GE.AND P3, PT, R86, UR4, PT ;  /* 0x0000000456007c0c */ /* 0x000fe4000bf66270 */
[----:B------:R-:W-:Y:S02]  /*8c40*/  ISETP.GE.AND P2, PT, R88, UR4, PT ;  /* 0x0000000458007c0c */ /* 0x000fe4000bf46270 */
[----:B------:R-:W-:-:S07]  /*8c50*/  ISETP.GE.AND P1, PT, R90, UR4, PT ;  /* 0x000000045a007c0c */ /* 0x000fce000bf26270 */
[-C--:B0-----:R-:W-:Y:S02]  /*8c60*/  @!P4 LEA R4, P6, R0, R29.reuse, 0x1 ;  /* 0x0000001d0004c211 */ /* 0x081fe400078c08ff */
[----:B------:R-:W-:Y:S02]  /*8c70*/  @!P3 LEA R6, P5, R86, R29, 0x1 ;  /* 0x0000001d5606b211 */ /* 0x000fe400078a08ff */
[----:B---3--:R-:W-:Y:S02]  /*8c80*/  @!P4 LEA.HI.X R5, R0, R3, R91, 0x1, P6 ;  /* 0x000000030005c211 */ /* 0x008fe400030f0c5b */
[----:B------:R-:W-:Y:S02]  /*8c90*/  @!P2 LEA R20, P6, R88, R29, 0x1 ;  /* 0x0000001d5814a211 */ /* 0x000fe400078c08ff */
[----:B------:R-:W-:Y:S01]  /*8ca0*/  @!P3 LEA.HI.X R7, R86, R3, R85, 0x1, P5 ;  /* 0x000000035607b211 */ /* 0x000fe200028f0c55 */
[----:B------:R4:W-:Y:S01]  /*8cb0*/  @!P4 ST.E.128 desc[UR40][R4.64], R8 ;  /* 0x000000080400c985 */ /* 0x0009e2000c101d28 */
[----:B------:R-:W-:-:S02]  /*8cc0*/  @!P1 LEA R28, P5, R90, R29, 0x1 ;  /* 0x0000001d5a1c9211 */ /* 0x000fc400078a08ff */
[-C--:B------:R-:W-:Y:S01]  /*8cd0*/  @!P2 LEA.HI.X R21, R88, R3.reuse, R87, 0x1, P6 ;  /* 0x000000035815a211 */ /* 0x080fe200030f0c57 */
[----:B------:R4:W-:Y:S01]  /*8ce0*/  @!P3 ST.E.128 desc[UR40][R6.64], R32 ;  /* 0x000000200600b985 */ /* 0x0009e2000c101d28 */
[----:B------:R-:W-:-:S03]  /*8cf0*/  @!P1 LEA.HI.X R29, R90, R3, R89, 0x1, P5 ;  /* 0x000000035a1d9211 */ /* 0x000fc600028f0c59 */
[----:B------:R4:W-:Y:S04]  /*8d00*/  @!P2 ST.E.128 desc[UR40][R20.64], R48 ;  /* 0x000000301400a985 */ /* 0x0009e8000c101d28 */
[----:B------:R4:W-:Y:S02]  /*8d10*/  @!P1 ST.E.128 desc[UR40][R28.64], R64 ;  /* 0x000000401c009985 */ /* 0x0009e4000c101d28 */
.L_x_389:
[----:B------:R-:W-:Y:S05]  /*8d20*/  BSYNC B1 ;  /* 0x0000000000017941 */ /* 0x000fea0003800000 */
.L_x_388:
[----:B---3--:R3:W0:Y:S01]  /*8d30*/  SHFL.IDX PT, R3, R83, 0x2, 0x181f ;  /* 0x00581f0053037f89 */ /* 0x00862200000e0000 */
[----:B------:R-:W-:Y:S03]  /*8d40*/  BSSY B1, `(.L_x_390) ;  /* 0x0000014000017945 */ /* 0x000fe60003800000 */
[----:B----4-:R3:W4:Y:S01]  /*8d50*/  SHFL.IDX PT, R11, R82, 0x2, 0x181f ;  /* 0x00581f00520b7f89 */ /* 0x01072200000e0000 */
[----:B------:R-:W-:Y:S05]  /*8d60*/  @P0 BRA `(.L_x_391) ;  /* 0x0000000000440947 */ /* 0x000fea0003800000 */
[----:B------:R-:W-:Y:S02]  /*8d70*/  ULDC UR4, c[0x0][0xac8] ;  /* 0x0002b20000047ab9 */ /* 0x000fe40000000800 */
[----:B------:R-:W-:Y:S02]  /*8d80*/  ISETP.GE.AND P3, PT, R0, UR4, PT ;  /* 0x0000000400007c0c */ /* 0x000fe4000bf66270 */
[----:B------:R-:W-:Y:S02]  /*8d90*/  ISETP.GE.AND P2, PT, R86, UR4, PT ;  /* 0x0000000456007c0c */ /* 0x000fe4000bf46270 */
[----:B------:R-:W-:Y:S02]  /*8da0*/  ISETP.GE.AND P1, PT, R88, UR4, PT ;  /* 0x0000000458007c0c */ /* 0x000fe4000bf26270 */
[----:B------:R-:W-:-:S07]  /*8db0*/  ISETP.GE.AND P0, PT, R90, UR4, PT ;  /* 0x000000045a007c0c */ /* 0x000fce000bf06270 */
[-C--:B----4-:R-:W-:Y:S02]  /*8dc0*/  @!P3 LEA R4, P6, R0, R11.reuse, 0x1 ;  /* 0x0000000b0004b211 */ /* 0x090fe400078c08ff */
[-C--:B------:R-:W-:Y:S02]  /*8dd0*/  @!P2 LEA R6, P5, R86, R11.reuse, 0x1 ;  /* 0x0000000b5606a211 */ /* 0x080fe400078a08ff */
[----:B------:R-:W-:Y:S02]  /*8de0*/  @!P1 LEA R8, P4, R88, R11, 0x1 ;  /* 0x0000000b58089211 */ /* 0x000fe400078808ff */
[----:B0-----:R-:W-:Y:S02]  /*8df0*/  @!P3 LEA.HI.X R5, R0, R3, R91, 0x1, P6 ;  /* 0x000000030005b211 */ /* 0x001fe400030f0c5b */
[----:B------:R-:W-:Y:S02]  /*8e00*/  @!P0 LEA R10, P6, R90, R11, 0x1 ;  /* 0x0000000b5a0a8211 */ /* 0x000fe400078c08ff */
[-C--:B------:R-:W-:Y:S01]  /*8e10*/  @!P2 LEA.HI.X R7, R86, R3.reuse, R85, 0x1, P5 ;  /* 0x000000035607a211 */ /* 0x080fe200028f0c55 */
[----:B------:R0:W-:Y:S01]  /*8e20*/  @!P3 ST.E.128 desc[UR40][R4.64], R12 ;  /* 0x0000000c0400b985 */ /* 0x0001e2000c101d28 */
[----:B------:R-:W-:-:S02]  /*8e30*/  @!P1 LEA.HI.X R9, R88, R3, R87, 0x1, P4 ;  /* 0x0000000358099211 */ /* 0x000fc400020f0c57 */
[----:B------:R-:W-:Y:S01]  /*8e40*/  @!P0 LEA.HI.X R11, R90, R3, R89, 0x1, P6 ;  /* 0x000000035a0b8211 */ /* 0x000fe200030f0c59 */
[----:B------:R0:W-:Y:S04]  /*8e50*/  @!P2 ST.E.128 desc[UR40][R6.64], R36 ;  /* 0x000000240600a985 */ /* 0x0001e8000c101d28 */
[----:B------:R0:W-:Y:S04]  /*8e60*/  @!P1 ST.E.128 desc[UR40][R8.64], R52 ;  /* 0x0000003408009985 */ /* 0x0001e8000c101d28 */
[----:B------:R0:W-:Y:S02]  /*8e70*/  @!P0 ST.E.128 desc[UR40][R10.64], R68 ;  /* 0x000000440a008985 */ /* 0x0001e4000c101d28 */
.L_x_391:
[----:B------:R-:W-:Y:S05]  /*8e80*/  BSYNC B1 ;  /* 0x0000000000017941 */ /* 0x000fea0003800000 */
.L_x_390:
[----:B0-----:R-:W-:Y:S01]  /*8e90*/  VIADD R3, R84, 0x60 ;  /* 0x0000006054037836 */ /* 0x001fe20000000000 */
[----:B--23--:R-:W0:Y:S04]  /*8ea0*/  SHFL.IDX PT, R83, R83, 0x3, 0x181f ;  /* 0x00781f0053537f89 */ /* 0x00ce2800000e0000 */
[----:B------:R-:W-:Y:S01]  /*8eb0*/  ISETP.GE.AND P0, PT, R3, UR9, PT ;  /* 0x0000000903007c0c */ /* 0x000fe2000bf06270 */
[----:B----4-:R2:W3:-:S12]  /*8ec0*/  SHFL.IDX PT, R11, R82, 0x3, 0x181f ;  /* 0x00781f00520b7f89 */ /* 0x0104d800000e0000 */
[----:B--2---:R-:W-:Y:S05]  /*8ed0*/  @P0 BRA `(.L_x_392) ;  /* 0x0000002400740947 */ /* 0x004fea0003800000 */
[----:B------:R-:W-:Y:S02]  /*8ee0*/  ULDC UR4, c[0x0][0xac8] ;  /* 0x0002b20000047ab9 */ /* 0x000fe40000000800 */
[----:B------:R-:W-:Y:S02]  /*8ef0*/  ISETP.GE.AND P3, PT, R0, UR4, PT ;  /* 0x0000000400007c0c */ /* 0x000fe4000bf66270 */
[----:B------:R-:W-:Y:S02]  /*8f00*/  ISETP.GE.AND P4, PT, R86, UR4, PT ;  /* 0x0000000456007c0c */ /* 0x000fe4000bf86270 */
[----:B------:R-:W-:-:S09]  /*8f10*/  ISETP.GE.AND P5, PT, R88, UR4, PT ;  /* 0x0000000458007c0c */ /* 0x000fd2000bfa6270 */
[-C--:B---3--:R-:W-:Y:S02]  /*8f20*/  @!P3 LEA R4, P0, R0, R11.reuse, 0x1 ;  /* 0x0000000b0004b211 */ /* 0x088fe400078008ff */
[-C--:B------:R-:W-:Y:S02]  /*8f30*/  @!P4 LEA R6, P1, R86, R11.reuse, 0x1 ;  /* 0x0000000b5606c211 */ /* 0x080fe400078208ff */
[----:B------:R-:W-:Y:S02]  /*8f40*/  @!P5 LEA R8, P2, R88, R11, 0x1 ;  /* 0x0000000b5808d211 */ /* 0x000fe400078408ff */
[-C--:B0-----:R-:W-:Y:S02]  /*8f50*/  @!P3 LEA.HI.X R5, R0, R83.reuse, R91, 0x1, P0 ;  /* 0x000000530005b211 */ /* 0x081fe400000f0c5b */
[-C--:B------:R-:W-:Y:S02]  /*8f60*/  @!P4 LEA.HI.X R7, R86, R83.reuse, R85, 0x1, P1 ;  /* 0x000000535607c211 */ /* 0x080fe400008f0c55 */
[----:B------:R-:W-:Y:S01]  /*8f70*/  @!P5 LEA.HI.X R9, R88, R83, R87, 0x1, P2 ;  /* 0x000000535809d211 */ /* 0x000fe200010f0c57 */
[----:B------:R0:W-:Y:S01]  /*8f80*/  @!P3 ST.E.128 desc[UR40][R4.64], R24 ;  /* 0x000000180400b985 */ /* 0x0001e2000c101d28 */
[----:B------:R-:W-:-:S03]  /*8f90*/  ISETP.GE.AND P0, PT, R90, UR4, PT ;  /* 0x000000045a007c0c */ /* 0x000fc6000bf06270 */
[----:B------:R0:W-:Y:S04]  /*8fa0*/  @!P4 ST.E.128 desc[UR40][R6.64], R40 ;  /* 0x000000280600c985 */ /* 0x0001e8000c101d28 */
[----:B------:R0:W-:Y:S06]  /*8fb0*/  @!P5 ST.E.128 desc[UR40][R8.64], R56 ;  /* 0x000000380800d985 */ /* 0x0001ec000c101d28 */
[----:B------:R-:W-:Y:S05]  /*8fc0*/  @P0 BRA `(.L_x_392) ;  /* 0x0000002400380947 */ /* 0x000fea0003800000 */
[----:B0-----:R-:W-:-:S04]  /*8fd0*/  LEA R4, P0, R90, R11, 0x1 ;  /* 0x0000000b5a047211 */ /* 0x001fc800078008ff */
[----:B------:R-:W-:-:S05]  /*8fe0*/  LEA.HI.X R5, R90, R83, R89, 0x1, P0 ;  /* 0x000000535a057211 */ /* 0x000fca00000f0c59 */
[----:B------:R0:W-:Y:S01]  /*8ff0*/  ST.E.128 desc[UR40][R4.64], R72 ;  /* 0x0000004804007985 */ /* 0x0001e2000c101d28 */
[----:B------:R-:W-:Y:S05]  /*9000*/  BRA `(.L_x_392) ;  /* 0x0000002400287947 */ /* 0x000fea0003800000 */
.L_x_385:
[----:B------:R-:W-:Y:S01]  /*9010*/  ULDC.64 UR14, c[0x0][0xb08] ;  /* 0x0002c200000e7ab9 */ /* 0x000fe20000000a00 */
[----:B------:R-:W-:Y:S01]  /*9020*/  IMAD.MOV.U32 R3, RZ, RZ, R12 ;  /* 0x000000ffff037224 */ /* 0x000fe200078e000c */
[----:B------:R-:W-:Y:S01]  /*9030*/  UIMAD UR12, UR16, UR14, URZ ;  /* 0x0000000e100c72a4 */ /* 0x000fe2000f8e023f */
[----:B------:R-:W-:Y:S01]  /*9040*/  ISETP.GE.AND P0, PT, R13, UR9, PT ;  /* 0x000000090d007c0c */ /* 0x000fe2000bf06270 */
[----:B------:R-:W-:Y:S01]  /*9050*/  UIMAD.WIDE.U32 UR10, UR4, UR14, URZ ;  /* 0x0000000e040a72a5 */ /* 0x000fe2000f8e003f */
[----:B------:R-:W-:Y:S01]  /*9060*/  BSSY B1, `(.L_x_393) ;  /* 0x00000c0000017945 */ /* 0x000fe20003800000 */
[----:B------:R-:W-:Y:S01]  /*9070*/  UIMAD UR12, UR4, UR15, UR12 ;  /* 0x0000000f040c72a4 */ /* 0x000fe2000f8e020c */
[----:B------:R-:W-:Y:S01]  /*9080*/  SHF.R.S32.HI R152, RZ, 0x1f, R210 ;  /* 0x0000001fff987819 */ /* 0x000fe200000114d2 */
[----:B------:R-:W-:Y:S01]  /*9090*/  USHF.R.S32.HI UR4, URZ, 0x1f, UR46 ;  /* 0x0000001f3f047899 */ /* 0x000fe2000801142e */
[----:B------:R-:W-:Y:S01]  /*90a0*/  SHF.R.S32.HI R153, RZ, 0x1f, R211 ;  /* 0x0000001fff997819 */ /* 0x000fe200000114d3 */
[----:B------:R-:W-:Y:S01]  /*90b0*/  UIADD3 UR11, UR11, UR12, URZ ;  /* 0x0000000c0b0b7290 */ /* 0x000fe2000fffe03f */
[----:B------:R-:W-:Y:S01]  /*90c0*/  SHF.R.S32.HI R154, RZ, 0x1f, R212 ;  /* 0x0000001fff9a7819 */ /* 0x000fe200000114d4 */
[----:B------:R-:W-:Y:S01]  /*90d0*/  ULDC.64 UR14, c[0x0][0xb40] ;  /* 0x0002d000000e7ab9 */ /* 0x000fe20000000a00 */
[----:B------:R-:W-:Y:S01]  /*90e0*/  ULDC.64 UR12, c[0x0][0xb38] ;  /* 0x0002ce00000c7ab9 */ /* 0x000fe20000000a00 */
[----:B------:R-:W-:Y:S01]  /*90f0*/  UIMAD UR4, UR4, UR14, URZ ;  /* 0x0000000e040472a4 */ /* 0x000fe2000f8e023f */
[----:B------:R-:W-:Y:S01]  /*9100*/  SHF.R.S32.HI R155, RZ, 0x1f, R213 ;  /* 0x0000001fff9b7819 */ /* 0x000fe200000114d5 */
[----:B------:R-:W-:Y:S01]  /*9110*/  UIMAD.WIDE.U32 UR10, UR43, UR12, UR10 ;  /* 0x0000000c2b0a72a5 */ /* 0x000fe2000f8e000a */
[----:B------:R-:W-:Y:S01]  /*9120*/  SHF.R.S32.HI R156, RZ, 0x1f, R214 ;  /* 0x0000001fff9c7819 */ /* 0x000fe200000114d6 */
[----:B------:R-:W-:Y:S01]  /*9130*/  UIMAD UR4, UR46, UR15, UR4 ;  /* 0x0000000f2e0472a4 */ /* 0x000fe2000f8e0204 */
[----:B------:R-:W-:Y:S01]  /*9140*/  SHF.R.S32.HI R157, RZ, 0x1f, R215 ;  /* 0x0000001fff9d7819 */ /* 0x000fe200000114d7 */
[----:B------:R-:W-:Y:S01]  /*9150*/  UIMAD UR11, UR43, UR13, UR11 ;  /* 0x0000000d2b0b72a4 */ /* 0x000fe2000f8e020b */
[----:B------:R-:W-:Y:S01]  /*9160*/  SHF.R.S32.HI R158, RZ, 0x1f, R216 ;  /* 0x0000001fff9e7819 */ /* 0x000fe200000114d8 */
[----:B------:R-:W-:Y:S01]  /*9170*/  @UP1 ULDC UR12, c[0x0][0xbec] ;  /* 0x0002fb00000c1ab9 */ /* 0x000fe20000000800 */
[----:B------:R-:W-:Y:S01]  /*9180*/  UIADD3 UR8, UR8, 0x22820, URZ ;  /* 0x0002282008087890 */ /* 0x000fe2000fffe03f */
[----:B------:R-:W-:Y:S01]  /*9190*/  @P1 IMAD.HI.U32 R4, R12, UR12, RZ ;  /* 0x0000000c0c041c27 */ /* 0x000fe2000f8e00ff */
[----:B------:R-:W-:Y:S01]  /*91a0*/  UIMAD.WIDE.U32 UR10, UR46, UR14, UR10 ;  /* 0x0000000e2e0a72a5 */ /* 0x000fe2000f8e000a */
[----:B------:R-:W-:Y:S01]  /*91b0*/  SHF.R.S32.HI R159, RZ, 0x1f, R217 ;  /* 0x0000001fff9f7819 */ /* 0x000fe200000114d9 */
[----:B------:R-:W-:Y:S01]  /*91c0*/  ULDC.64 UR12, c[0x0][0xb48] ;  /* 0x0002d200000c7ab9 */ /* 0x000fe20000000a00 */
[----:B------:R-:W-:Y:S01]  /*91d0*/  UPRMT UR8, URZ, 0x654, UR8 ;  /* 0x000006543f087896 */ /* 0x000fe20008000008 */
[----:B------:R-:W-:Y:S01]  /*91e0*/  SHF.R.S32.HI R160, RZ, 0x1f, R218 ;  /* 0x0000001fffa07819 */ /* 0x000fe200000114da */
[----:B------:R-:W-:Y:S01]  /*91f0*/  UIADD3 UR11, UR11, UR4, URZ ;  /* 0x000000040b0b7290 */ /* 0x000fe2000fffe03f */
[----:B------:R-:W-:-:S02]  /*9200*/  SHF.R.S32.HI R161, RZ, 0x1f, R219 ;  /* 0x0000001fffa17819 */ /* 0x000fc400000114db */
[----:B------:R-:W-:Y:S01]  /*9210*/  @UP1 ULDC UR4, c[0x0][0xbf0] ;  /* 0x0002fc0000041ab9 */ /* 0x000fe20000000800 */
[----:B------:R-:W-:Y:S01]  /*9220*/  UIMAD.WIDE.U32 UR10, UR42, UR12, UR10 ;  /* 0x0000000c2a0a72a5 */ /* 0x000fe2000f8e000a */
[----:B------:R-:W-:Y:S02]  /*9230*/  @P1 SHF.R.U32.HI R3, RZ, UR4, R4 ;  /* 0x00000004ff031c19 */ /* 0x000fe40008011604 */
[----:B------:R-:W-:Y:S01]  /*9240*/  SYNCS.ARRIVE.TRANS64.RED.A1T0 RZ, [UR8], RZ ;  /* 0x000000ffffff79a7 */ /* 0x000fe20008100408 */
[----:B------:R-:W-:Y:S01]  /*9250*/  UIMAD UR42, UR42, UR13, UR11 ;  /* 0x0000000d2a2a72a4 */ /* 0x000fe2000f8e020b */
[--C-:B------:R-:W-:Y:S01]  /*9260*/  SHF.R.S32.HI R4, RZ, 0x1f, R3.reuse ;  /* 0x0000001fff047819 */ /* 0x100fe20000011403 */
[----:B------:R-:W-:Y:S01]  /*9270*/  IMAD.MOV R7, RZ, RZ, -R3 ;  /* 0x000000ffff077224 */ /* 0x000fe200078e0a03 */
[----:B------:R-:W-:Y:S01]  /*9280*/  ULDC.64 UR12, c[0x0][0xb30] ;  /* 0x0002cc00000c7ab9 */ /* 0x000fe20000000a00 */
[----:B------:R-:W-:Y:S01]  /*9290*/  IMAD.U32 R5, RZ, RZ, UR11 ;  /* 0x0000000bff057e24 */ /* 0x000fe2000f8e00ff */
[----:B------:R-:W-:Y:S01]  /*92a0*/  SHF.R.S32.HI R162, RZ, 0x1f, R220 ;  /* 0x0000001fffa27819 */ /* 0x000fe200000114dc */
[----:B------:R-:W-:Y:S01]  /*92b0*/  IMAD R7, R7, UR20, R12 ;  /* 0x0000001407077c24 */ /* 0x000fe2000f8e020c */
[----:B------:R-:W-:Y:S01]  /*92c0*/  SHF.R.S32.HI R163, RZ, 0x1f, R221 ;  /* 0x0000001fffa37819 */ /* 0x000fe200000114dd */
[----:B------:R-:W-:-:S02]  /*92d0*/  IMAD R6, R4, UR12, RZ ;  /* 0x0000000c04067c24 */ /* 0x000fc4000f8e02ff */
[----:B------:R-:W-:Y:S01]  /*92e0*/  IMAD.U32 R4, RZ, RZ, UR10 ;  /* 0x0000000aff047e24 */ /* 0x000fe2000f8e00ff */
[----:B------:R-:W-:Y:S01]  /*92f0*/  ULDC.64 UR10, c[0x0][0xb28] ;  /* 0x0002ca00000a7ab9 */ /* 0x000fe20000000a00 */
[----:B------:R-:W-:Y:S02]  /*9300*/  IMAD.U32 R5, RZ, RZ, UR42 ;  /* 0x0000002aff057e24 */ /* 0x000fe4000f8e00ff */
[C---:B------:R-:W-:Y:S01]  /*9310*/  IMAD R9, R3.reuse, UR13, R6 ;  /* 0x0000000d03097c24 */ /* 0x040fe2000f8e0206 */
[----:B------:R-:W-:Y:S01]  /*9320*/  SHF.R.S32.HI R6, RZ, 0x1f, R7 ;  /* 0x0000001fff067819 */ /* 0x000fe20000011407 */
[----:B------:R-:W-:-:S04]  /*9330*/  IMAD.WIDE.U32 R4, R3, UR12, R4 ;  /* 0x0000000c03047c25 */ /* 0x000fc8000f8e0004 */
[----:B------:R-:W-:Y:S02]  /*9340*/  IMAD R6, R6, UR10, RZ ;  /* 0x0000000a06067c24 */ /* 0x000fe4000f8e02ff */
[----:B------:R-:W-:Y:S02]  /*9350*/  IMAD.IADD R5, R5, 0x1, R9 ;  /* 0x0000000105057824 */ /* 0x000fe400078e0209 */
[C---:B------:R-:W-:Y:S02]  /*9360*/  IMAD R3, R7.reuse, UR11, R6 ;  /* 0x0000000b07037c24 */ /* 0x040fe4000f8e0206 */
[----:B------:R-:W-:Y:S01]  /*9370*/  IMAD.WIDE.U32 R4, R7, UR10, R4 ;  /* 0x0000000a07047c25 */ /* 0x000fe2000f8e0004 */
[----:B------:R-:W-:-:S03]  /*9380*/  ULDC.64 UR10, c[0x0][0xb00] ;  /* 0x0002c000000a7ab9 */ /* 0x000fc60000000a00 */
[----:B------:R-:W-:Y:S01]  /*9390*/  IMAD.IADD R5, R5, 0x1, R3 ;  /* 0x0000000105057824 */ /* 0x000fe200078e0203 */
[----:B------:R-:W-:-:S04]  /*93a0*/  LEA R3, P1, R4, UR10, 0x2 ;  /* 0x0000000a04037c11 */ /* 0x000fc8000f8210ff */
[----:B------:R-:W-:Y:S02]  /*93b0*/  LEA.HI.X R12, R4, UR11, R5, 0x2, P1 ;  /* 0x0000000b040c7c11 */ /* 0x000fe400088f1405 */
[----:B------:R0:W1:Y:S04]  /*93c0*/  SHFL.IDX PT, R4, R3, RZ, 0x1c1f ;  /* 0x001c1fff03047589 */ /* 0x00006800000e0000 */
[----:B------:R0:W2:Y:S01]  /*93d0*/  SHFL.IDX PT, R5, R12, RZ, 0x1c1f ;  /* 0x001c1fff0c057589 */ /* 0x0000a200000e0000 */
[----:B------:R-:W-:Y:S05]  /*93e0*/  @P0 BRA `(.L_x_394) ;  /* 0x00000008001c0947 */ /* 0x000fea0003800000 */
[----:B------:R-:W-:Y:S01]  /*93f0*/  ULDC UR4, c[0x0][0xac8] ;  /* 0x0002b20000047ab9 */ /* 0x000fe20000000800 */
[----:B------:R-:W-:Y:S01]  /*9400*/  VIADD R13, R2, 0xe8 ;  /* 0x000000e8020d7836 */ /* 0x000fe20000000000 */
[----:B------:R-:W-:Y:S02]  /*9410*/  ISETP.GE.AND P4, PT, R221, UR4, PT ;  /* 0x00000004dd007c0c */ /* 0x000fe4000bf86270 */
[----:B------:R-:W-:Y:S02]  /*9420*/  ISETP.GE.AND P3, PT, R220, UR4, PT ;  /* 0x00000004dc007c0c */ /* 0x000fe4000bf66270 */
[----:B------:R-:W-:Y:S02]  /*9430*/  ISETP.GE.AND P5, PT, R2, UR4, PT ;  /* 0x0000000402007c0c */ /* 0x000fe4000bfa6270 */
[----:B------:R-:W-:Y:S02]  /*9440*/  ISETP.GE.AND P1, PT, R218, UR4, PT ;  /* 0x00000004da007c0c */ /* 0x000fe4000bf26270 */
[----:B------:R-:W-:-:S05]  /*9450*/  ISETP.GE.AND P0, PT, R219, UR4, PT ;  /* 0x00000004db007c0c */ /* 0x000fca000bf06270 */
[CC--:B-1----:R-:W-:Y:S02]  /*9460*/  @!P4 LEA R6, P2, R221.reuse, R4.reuse, 0x2 ;  /* 0x00000004dd06c211 */ /* 0x0c2fe400078410ff */
[----:B------:R-:W-:Y:S02]  /*9470*/  @!P3 LEA R8, P6, R220, R4, 0x2 ;  /* 0x00000004dc08b211 */ /* 0x000fe400078c10ff */
[----:B--2---:R-:W-:Y:S01]  /*9480*/  @!P5 IMAD.WIDE R10, R2, 0x4, R4 ;  /* 0x00000004020ad825 */ /* 0x004fe200078e0204 */
[-C--:B------:R-:W-:Y:S02]  /*9490*/  @!P4 LEA.HI.X R7, R221, R5.reuse, R163, 0x2, P2 ;  /* 0x00000005dd07c211 */ /* 0x080fe400010f14a3 */
[----:B------:R-:W-:Y:S02]  /*94a0*/  ISETP.GE.AND P2, PT, R217, UR4, PT ;  /* 0x00000004d9007c0c */ /* 0x000fe4000bf46270 */
[----:B------:R-:W-:Y:S01]  /*94b0*/  @!P3 LEA.HI.X R9, R220, R5, R162, 0x2, P6 ;  /* 0x00000005dc09b211 */ /* 0x000fe200030f14a2 */
[----:B------:R-:W-:Y:S04]  /*94c0*/  @!P5 ST.E.64 desc[UR40][R10.64], R24 ;  /* 0x000000180a00d985 */ /* 0x000fe8000c101b28 */
[----:B------:R1:W-:Y:S01]  /*94d0*/  @!P4 ST.E.64 desc[UR40][R6.64], R28 ;  /* 0x0000001c0600c985 */ /* 0x0003e2000c101b28 */
[----:B------:R-:W-:-:S03]  /*94e0*/  ISETP.GE.AND P4, PT, R215, UR4, PT ;  /* 0x00000004d7007c0c */ /* 0x000fc6000bf86270 */
[----:B------:R2:W-:Y:S01]  /*94f0*/  @!P3 ST.E.64 desc[UR40][R8.64], R32 ;  /* 0x000000200800b985 */ /* 0x0005e2000c101b28 */
[----:B------:R-:W-:Y:S02]  /*9500*/  ISETP.GE.AND P3, PT, R216, UR4, PT ;  /* 0x00000004d8007c0c */ /* 0x000fe4000bf66270 */
[CC--:B-1----:R-:W-:Y:S01]  /*9510*/  @!P0 LEA R6, P6, R219.reuse, R4.reuse, 0x2 ;  /* 0x00000004db068211 */ /* 0x0c2fe200078c10ff */
[----:B------:R-:W-:Y:S01]  /*9520*/  VIADD R29, R2, 0xf0 ;  /* 0x000000f0021d7836 */ /* 0x000fe20000000000 */
[CC--:B--2---:R-:W-:Y:S02]  /*9530*/  @!P1 LEA R8, P5, R218.reuse, R4.reuse, 0x2 ;  /* 0x00000004da089211 */ /* 0x0c4fe400078a10ff */
[-C--:B------:R-:W-:Y:S02]  /*9540*/  @!P0 LEA.HI.X R7, R219, R5.reuse, R161, 0x2, P6 ;  /* 0x00000005db078211 */ /* 0x080fe400030f14a1 */
[----:B------:R-:W-:Y:S02]  /*9550*/  @!P1 LEA.HI.X R9, R218, R5, R160, 0x2, P5 ;  /* 0x00000005da099211 */ /* 0x000fe400028f14a0 */
[----:B------:R-:W-:Y:S01]  /*9560*/  ISETP.GE.AND P5, PT, R214, UR4, PT ;  /* 0x00000004d6007c0c */ /* 0x000fe2000bfa6270 */
[----:B------:R1:W-:Y:S01]  /*9570*/  @!P0 ST.E.64 desc[UR40][R6.64], R36 ;  /* 0x0000002406008985 */ /* 0x0003e2000c101b28 */
[----:B------:R-:W-:-:S02]  /*9580*/  @!P2 LEA R10, P6, R217, R4, 0x2 ;  /* 0x00000004d90aa211 */ /* 0x000fc400078c10ff */
[----:B------:R-:W-:Y:S01]  /*9590*/  ISETP.GE.AND P0, PT, R213, UR4, PT ;  /* 0x00000004d5007c0c */ /* 0x000fe2000bf06270 */
[----:B------:R2:W-:Y:S01]  /*95a0*/  @!P1 ST.E.64 desc[UR40][R8.64], R40 ;  /* 0x0000002808009985 */ /* 0x0005e2000c101b28 */
[----:B------:R-:W-:Y:S02]  /*95b0*/  @!P2 LEA.HI.X R11, R217, R5, R159, 0x2, P6 ;  /* 0x00000005d90ba211 */ /* 0x000fe400030f149f */
[----:B------:R-:W-:-:S03]  /*95c0*/  ISETP.GE.AND P1, PT, R212, UR4, PT ;  /* 0x00000004d4007c0c */ /* 0x000fc6000bf26270 */
[----:B------:R3:W-:Y:S01]  /*95d0*/  @!P2 ST.E.64 desc[UR40][R10.64], R44 ;  /* 0x0000002c0a00a985 */ /* 0x0007e2000c101b28 */
[CC--:B-1----:R-:W-:Y:S02]  /*95e0*/  @!P3 LEA R6, P6, R216.reuse, R4.reuse, 0x2 ;  /* 0x00000004d806b211 */ /* 0x0c2fe400078c10ff */
[CC--:B--2---:R-:W-:Y:S02]  /*95f0*/  @!P4 LEA R8, P2, R215.reuse, R4.reuse, 0x2 ;  /* 0x00000004d708c211 */ /* 0x0c4fe400078410ff */
[-C--:B------:R-:W-:Y:S02]  /*9600*/  @!P3 LEA.HI.X R7, R216, R5.reuse, R158, 0x2, P6 ;  /* 0x00000005d807b211 */ /* 0x080fe400030f149e */
[----:B------:R-:W-:Y:S02]  /*9610*/  @!P4 LEA.HI.X R9, R215, R5, R157, 0x2, P2 ;  /* 0x00000005d709c211 */ /* 0x000fe400010f149d */
[----:B---3--:R-:W-:Y:S01]  /*9620*/  @!P5 LEA R10, P6, R214, R4, 0x2 ;  /* 0x00000004d60ad211 */ /* 0x008fe200078c10ff */
[----:B------:R1:W-:Y:S01]  /*9630*/  @!P3 ST.E.64 desc[UR40][R6.64], R48 ;  /* 0x000000300600b985 */ /* 0x0003e2000c101b28 */
[----:B------:R-:W-:-:S02]  /*9640*/  ISETP.GE.AND P2, PT, R211, UR4, PT ;  /* 0x00000004d3007c0c */ /* 0x000fc4000bf46270 */
[----:B------:R-:W-:Y:S01]  /*9650*/  @!P5 LEA.HI.X R11, R214, R5, R156, 0x2, P6 ;  /* 0x00000005d60bd211 */ /* 0x000fe200030f149c */
[----:B------:R2:W-:Y:S01]  /*9660*/  @!P4 ST.E.64 desc[UR40][R8.64], R52 ;  /* 0x000000340800c985 */ /* 0x0005e2000c101b28 */
[----:B------:R-:W-:-:S03]  /*9670*/  ISETP.GE.AND P3, PT, R210, UR4, PT ;  /* 0x00000004d2007c0c */ /* 0x000fc6000bf66270 */
[----:B------:R3:W-:Y:S01]  /*9680*/  @!P5 ST.E.64 desc[UR40][R10.64], R56 ;  /* 0x000000380a00d985 */ /* 0x0007e2000c101b28 */
[CC--:B-1----:R-:W-:Y:S02]  /*9690*/  @!P0 LEA R6, P4, R213.reuse, R4.reuse, 0x2 ;  /* 0x00000004d5068211 */ /* 0x0c2fe400078810ff */
[C---:B--2---:R-:W-:Y:S02]  /*96a0*/  @!P1 LEA R8, P5, R212.reuse, R4, 0x2 ;  /* 0x00000004d4089211 */ /* 0x044fe400078a10ff */
[-C--:B------:R-:W-:Y:S02]  /*96b0*/  @!P0 LEA.HI.X R7, R213, R5.reuse, R155, 0x2, P4 ;  /* 0x00000005d5078211 */ /* 0x080fe400020f149b */
[----:B------:R-:W-:Y:S02]  /*96c0*/  ISETP.GE.AND P4, PT, R209, UR4, PT ;  /* 0x00000004d1007c0c */ /* 0x000fe4000bf86270 */
[----:B------:R-:W-:Y:S01]  /*96d0*/  @!P1 LEA.HI.X R9, R212, R5, R154, 0x2, P5 ;  /* 0x00000005d4099211 */ /* 0x000fe200028f149a */
[----:B------:R1:W-:Y:S01]  /*96e0*/  @!P0 ST.E.64 desc[UR40][R6.64], R60 ;  /* 0x0000003c06008985 */ /* 0x0003e2000c101b28 */
[----:B------:R-:W-:-:S02]  /*96f0*/  ISETP.GE.AND P5, PT, R208, UR4, PT ;  /* 0x00000004d0007c0c */ /* 0x000fc4000bfa6270 */
[C---:B---3--:R-:W-:Y:S01]  /*9700*/  @!P2 LEA R10, P6, R211.reuse, R4, 0x2 ;  /* 0x00000004d30aa211 */ /* 0x048fe200078c10ff */
[----:B------:R2:W-:Y:S01]  /*9710*/  @!P1 ST.E.64 desc[UR40][R8.64], R64 ;  /* 0x0000004008009985 */ /* 0x0005e2000c101b28 */
[----:B------:R-:W-:Y:S02]  /*9720*/  ISETP.GE.AND P1, PT, R206, UR4, PT ;  /* 0x00000004ce007c0c */ /* 0x000fe4000bf26270 */
[----:B------:R-:W-:Y:S02]  /*9730*/  @!P2 LEA.HI.X R11, R211, R5, R153, 0x2, P6 ;  /* 0x00000005d30ba211 */ /* 0x000fe400030f1499 */
[----:B------:R-:W-:-:S03]  /*9740*/  ISETP.GE.AND P0, PT, R207, UR4, PT ;  /* 0x00000004cf007c0c */ /* 0x000fc6000bf06270 */
[----:B------:R3:W-:Y:S01]  /*9750*/  @!P2 ST.E.64 desc[UR40][R10.64], R68 ;  /* 0x000000440a00a985 */ /* 0x0007e2000c101b28 */
[CC--:B-1----:R-:W-:Y:S02]  /*9760*/  @!P3 LEA R6, P6, R210.reuse, R4.reuse, 0x2 ;  /* 0x00000004d206b211 */ /* 0x0c2fe400078c10ff */
[CC--:B--2---:R-:W-:Y:S02]  /*9770*/  @!P4 LEA R8, P2, R209.reuse, R4.reuse, 0x2 ;  /* 0x00000004d108c211 */ /* 0x0c4fe400078410ff */
[-C--:B------:R-:W-:Y:S02]  /*9780*/  @!P3 LEA.HI.X R7, R210, R5.reuse, R152, 0x2, P6 ;  /* 0x00000005d207b211 */ /* 0x080fe400030f1498 */
[----:B------:R-:W-:Y:S02]  /*9790*/  @!P4 LEA.HI.X R9, R209, R5, R237, 0x2, P2 ;  /* 0x00000005d109c211 */ /* 0x000fe400010f14ed */
[----:B------:R-:W-:Y:S01]  /*97a0*/  ISETP.GE.AND P2, PT, R205, UR4, PT ;  /* 0x00000004cd007c0c */ /* 0x000fe2000bf46270 */
[----:B------:R-:W-:Y:S01]  /*97b0*/  @!P3 ST.E.64 desc[UR40][R6.64], R72 ;  /* 0x000000480600b985 */ /* 0x000fe2000c101b28 */
[----:B---3--:R-:W-:-:S02]  /*97c0*/  @!P5 LEA R10, P6, R208, R4, 0x2 ;  /* 0x00000004d00ad211 */ /* 0x008fc400078c10ff */
[-C--:B------:R-:W-:Y:S01]  /*97d0*/  @!P1 LEA R20, P3, R206, R4.reuse, 0x2 ;  /* 0x00000004ce149211 */ /* 0x080fe200078610ff */
[----:B------:R1:W-:Y:S01]  /*97e0*/  @!P4 ST.E.64 desc[UR40][R8.64], R76 ;  /* 0x0000004c0800c985 */ /* 0x0003e2000c101b28 */
[-C--:B------:R-:W-:Y:S02]  /*97f0*/  @!P5 LEA.HI.X R11, R208, R5.reuse, R236, 0x2, P6 ;  /* 0x00000005d00bd211 */ /* 0x080fe400030f14ec */
[----:B------:R-:W-:Y:S02]  /*9800*/  @!P0 LEA R14, P6, R207, R4, 0x2 ;  /* 0x00000004cf0e8211 */ /* 0x000fe400078c10ff */
[----:B------:R-:W-:Y:S01]  /*9810*/  ISETP.GE.AND P4, PT, R203, UR4, PT ;  /* 0x00000004cb007c0c */ /* 0x000fe2000bf86270 */
[----:B------:R2:W-:Y:S01]  /*9820*/  @!P5 ST.E.64 desc[UR40][R10.64], R80 ;  /* 0x000000500a00d985 */ /* 0x0005e2000c101b28 */
[----:B------:R-:W-:Y:S02]  /*9830*/  ISETP.GE.AND P5, PT, R204, UR4, PT ;  /* 0x00000004cc007c0c */ /* 0x000fe4000bfa6270 */
[----:B------:R-:W-:-:S02]  /*9840*/  @!P1 LEA.HI.X R21, R206, R5, R234, 0x2, P3 ;  /* 0x00000005ce159211 */ /* 0x000fc400018f14ea */
[----:B------:R-:W-:Y:S02]  /*9850*/  ISETP.GE.AND P3, PT, R202, UR4, PT ;  /* 0x00000004ca007c0c */ /* 0x000fe4000bf66270 */
[----:B------:R-:W-:Y:S02]  /*9860*/  @!P0 LEA.HI.X R15, R207, R5, R235, 0x2, P6 ;  /* 0x00000005cf0f8211 */ /* 0x000fe400030f14eb */
[----:B------:R-:W-:-:S03]  /*9870*/  @!P2 LEA R24, P6, R205, R4, 0x2 ;  /* 0x00000004cd18a211 */ /* 0x000fc600078c10ff */
[----:B------:R3:W-:Y:S01]  /*9880*/  @!P0 ST.E.64 desc[UR40][R14.64], R84 ;  /* 0x000000540e008985 */ /* 0x0007e2000c101b28 */
[-C--:B------:R-:W-:Y:S02]  /*9890*/  @!P2 LEA.HI.X R25, R205, R5.reuse, R233, 0x2, P6 ;  /* 0x00000005cd19a211 */ /* 0x080fe400030f14e9 */
[-C--:B-1----:R-:W-:Y:S01]  /*98a0*/  @!P4 LEA R8, P0, R203, R4.reuse, 0x2 ;  /* 0x00000004cb08c211 */ /* 0x082fe200078010ff */
[----:B------:R1:W-:Y:S01]  /*98b0*/  @!P1 ST.E.64 desc[UR40][R20.64], R88 ;  /* 0x0000005814009985 */ /* 0x0003e2000c101b28 */
[-C--:B------:R-:W-:Y:S02]  /*98c0*/  @!P5 LEA R6, P1, R204, R4.reuse, 0x2 ;  /* 0x00000004cc06d211 */ /* 0x080fe400078210ff */
[----:B--2---:R-:W-:Y:S01]  /*98d0*/  @!P3 LEA R10, P6, R202, R4, 0x2 ;  /* 0x00000004ca0ab211 */ /* 0x004fe200078c10ff */
[----:B------:R2:W-:Y:S01]  /*98e0*/  @!P2 ST.E.64 desc[UR40][R24.64], R92 ;  /* 0x0000005c1800a985 */ /* 0x0005e2000c101b28 */
[----:B------:R-:W-:Y:S02]  /*98f0*/  ISETP.GE.AND P2, PT, R201, UR4, PT ;  /* 0x00000004c9007c0c */ /* 0x000fe4000bf46270 */
[----:B------:R-:W-:-:S02]  /*9900*/  @!P5 LEA.HI.X R7, R204, R5, R232, 0x2, P1 ;  /* 0x00000005cc07d211 */ /* 0x000fc400008f14e8 */
[----:B------:R-:W-:Y:S02]  /*9910*/  ISETP.GE.AND P1, PT, R200, UR4, PT ;  /* 0x00000004c8007c0c */ /* 0x000fe4000bf26270 */
[-C--:B------:R-:W-:Y:S01]  /*9920*/  @!P4 LEA.HI.X R9, R203, R5.reuse, R231, 0x2, P0 ;  /* 0x00000005cb09c211 */ /* 0x080fe200000f14e7 */
[----:B------:R-:W-:Y:S01]  /*9930*/  @!P5 ST.E.64 desc[UR40][R6.64], R96 ;  /* 0x000000600600d985 */ /* 0x000fe2000c101b28 */
[----:B------:R-:W-:Y:S02]  /*9940*/  @!P3 LEA.HI.X R11, R202, R5, R230, 0x2, P6 ;  /* 0x00000005ca0bb211 */ /* 0x000fe400030f14e6 */
[----:B------:R-:W-:Y:S01]  /*9950*/  ISETP.GE.AND P0, PT, R23, UR4, PT ;  /* 0x0000000417007c0c */ /* 0x000fe2000bf06270 */
[----:B------:R4:W-:Y:S01]  /*9960*/  @!P4 ST.E.64 desc[UR40][R8.64], R100 ;  /* 0x000000640800c985 */ /* 0x0009e2000c101b28 */
[----:B------:R-:W-:Y:S02]  /*9970*/  ISETP.GE.AND P4, PT, R19, UR4, PT ;  /* 0x0000000413007c0c */ /* 0x000fe4000bf86270 */
[----:B---3--:R-:W-:Y:S01]  /*9980*/  @!P2 LEA R14, P6, R201, R4, 0x2 ;  /* 0x00000004c90ea211 */ /* 0x008fe200078c10ff */
[----:B------:R3:W-:Y:S01]  /*9990*/  @!P3 ST.E.64 desc[UR40][R10.64], R104 ;  /* 0x000000680a00b985 */ /* 0x0007e2000c101b28 */
[----:B------:R-:W-:-:S02]  /*99a0*/  ISETP.GE.AND P3, PT, R22, UR4, PT ;  /* 0x0000000416007c0c */ /* 0x000fc4000bf66270 */
[CC--:B-1----:R-:W-:Y:S02]  /*99b0*/  @!P1 LEA R20, P5, R200.reuse, R4.reuse, 0x2 ;  /* 0x00000004c8149211 */ /* 0x0c2fe400078a10ff */
[-C--:B------:R-:W-:Y:S02]  /*99c0*/  @!P2 LEA.HI.X R15, R201, R5.reuse, R229, 0x2, P6 ;  /* 0x00000005c90fa211 */ /* 0x080fe400030f14e5 */
[-C--:B------:R-:W-:Y:S02]  /*99d0*/  @!P1 LEA.HI.X R21, R200, R5.reuse, R228, 0x2, P5 ;  /* 0x00000005c8159211 */ /* 0x080fe400028f14e4 */
[-C--:B--2---:R-:W-:Y:S01]  /*99e0*/  @!P0 LEA R24, P6, R23, R4.reuse, 0x2 ;  /* 0x0000000417188211 */ /* 0x084fe200078c10ff */
[----:B------:R-:W-:Y:S01]  /*99f0*/  @!P2 ST.E.64 desc[UR40][R14.64], R108 ;  /* 0x0000006c0e00a985 */ /* 0x000fe2000c101b28 */
[-C--:B----4-:R-:W-:Y:S02]  /*9a00*/  @!P4 LEA R8, P5, R19, R4.reuse, 0x2 ;  /* 0x000000041308c211 */ /* 0x090fe400078a10ff */
[----:B------:R-:W-:Y:S01]  /*9a10*/  @!P0 LEA.HI.X R25, R23, R5, R227, 0x2, P6 ;  /* 0x0000000517198211 */ /* 0x000fe200030f14e3 */
[----:B------:R-:W-:Y:S01]  /*9a20*/  @!P1 ST.E.64 desc[UR40][R20.64], R112 ;  /* 0x0000007014009985 */ /* 0x000fe2000c101b28 */
[----:B------:R-:W-:-:S02]  /*9a30*/  @!P3 LEA R6, P1, R22, R4, 0x2 ;  /* 0x000000041606b211 */ /* 0x000fc400078210ff */
[----:B------:R-:W-:Y:S01]  /*9a40*/  ISETP.GE.AND P2, PT, R18, UR4, PT ;  /* 0x0000000412007c0c */ /* 0x000fe2000bf46270 */
[----:B------:R1:W-:Y:S01]  /*9a50*/  @!P0 ST.E.64 desc[UR40][R24.64], R116 ;  /* 0x0000007418008985 */ /* 0x0003e2000c101b28 */
[-C--:B------:R-:W-:Y:S02]  /*9a60*/  @!P3 LEA.HI.X R7, R22, R5.reuse, R226, 0x2, P1 ;  /* 0x000000051607b211 */ /* 0x080fe400008f14e2 */
[----:B------:R-:W-:Y:S02]  /*9a70*/  ISETP.GE.AND P1, PT, R17, UR4, PT ;  /* 0x0000000411007c0c */ /* 0x000fe4000bf26270 */
[----:B------:R-:W-:Y:S01]  /*9a80*/  @!P4 LEA.HI.X R9, R19, R5, R225, 0x2, P5 ;  /* 0x000000051309c211 */ /* 0x000fe200028f14e1 */
[----:B------:R2:W-:Y:S01]  /*9a90*/  @!P3 ST.E.64 desc[UR40][R6.64], R120 ;  /* 0x000000780600b985 */ /* 0x0005e2000c101b28 */
[----:B------:R-:W-:Y:S02]  /*9aa0*/  ISETP.GE.AND P0, PT, R16, UR4, PT ;  /* 0x0000000410007c0c */ /* 0x000fe4000bf06270 */
[----:B------:R-:W-:Y:S01]  /*9ab0*/  ISETP.GE.AND P3, PT, R29, UR4, PT ;  /* 0x000000041d007c0c */ /* 0x000fe2000bf66270 */
[----:B------:R4:W-:Y:S01]  /*9ac0*/  @!P4 ST.E.64 desc[UR40][R8.64], R124 ;  /* 0x0000007c0800c985 */ /* 0x0009e2000c101b28 */
[----:B------:R-:W-:-:S02]  /*9ad0*/  ISETP.GE.AND P4, PT, R13, UR4, PT ;  /* 0x000000040d007c0c */ /* 0x000fc4000bf86270 */
[-C--:B---3--:R-:W-:Y:S01]  /*9ae0*/  @!P2 LEA R10, P5, R18, R4.reuse, 0x2 ;  /* 0x00000004120aa211 */ /* 0x088fe200078a10ff */
[----:B-1----:R-:W-:Y:S01]  /*9af0*/  VIADD R25, R2, 0xf8 ;  /* 0x000000f802197836 */ /* 0x002fe20000000000 */
[----:B------:R-:W-:Y:S02]  /*9b00*/  SHF.R.S32.HI R21, RZ, 0x1f, R16 ;  /* 0x0000001fff157819 */ /* 0x000fe40000011410 */
[CC--:B------:R-:W-:Y:S02]  /*9b10*/  @!P1 LEA R14, P6, R17.reuse, R4.reuse, 0x2 ;  /* 0x00000004110e9211 */ /* 0x0c0fe400078c10ff */
[-C--:B------:R-:W-:Y:S02]  /*9b20*/  @!P2 LEA.HI.X R11, R18, R5.reuse, R224, 0x2, P5 ;  /* 0x00000005120ba211 */ /* 0x080fe400028f14e0 */
[----:B------:R-:W-:Y:S02]  /*9b30*/  @!P0 LEA R20, P5, R16, R4, 0x2 ;  /* 0x0000000410148211 */ /* 0x000fe400078a10ff */
[----:B------:R-:W-:Y:S01]  /*9b40*/  @!P1 LEA.HI.X R15, R17, R5, R223, 0x2, P6 ;  /* 0x00000005110f9211 */ /* 0x000fe200030f14df */
[----:B------:R3:W-:Y:S01]  /*9b50*/  @!P2 ST.E.64 desc[UR40][R10.64], R128 ;  /* 0x000000800a00a985 */ /* 0x0007e2000c101b28 */
[----:B------:R-:W-:-:S02]  /*9b60*/  ISETP.GE.AND P6, PT, R25, UR4, PT ;  /* 0x0000000419007c0c */ /* 0x000fc4000bfc6270 */
[-C--:B------:R-:W-:Y:S01]  /*9b70*/  @!P0 LEA.HI.X R21, R16, R5.reuse, R21, 0x2, P5 ;  /* 0x0000000510158211 */ /* 0x080fe200028f1415 */
[----:B------:R3:W-:Y:S01]  /*9b80*/  @!P1 ST.E.64 desc[UR40][R14.64], R132 ;  /* 0x000000840e009985 */ /* 0x0007e2000c101b28 */
[----:B--2---:R-:W-:Y:S02]  /*9b90*/  SHF.R.S32.HI R7, RZ, 0x1f, R13 ;  /* 0x0000001fff077819 */ /* 0x004fe4000001140d */
[CC--:B------:R-:W-:Y:S01]  /*9ba0*/  @!P4 LEA R6, P5, R13.reuse, R4.reuse, 0x2 ;  /* 0x000000040d06c211 */ /* 0x0c0fe200078a10ff */
[----:B------:R3:W-:Y:S01]  /*9bb0*/  @!P0 ST.E.64 desc[UR40][R20.64], R136 ;  /* 0x0000008814008985 */ /* 0x0007e2000c101b28 */
[----:B----4-:R-:W-:Y:S02]  /*9bc0*/  SHF.R.S32.HI R9, RZ, 0x1f, R29 ;  /* 0x0000001fff097819 */ /* 0x010fe4000001141d */
[----:B------:R-:W-:Y:S02]  /*9bd0*/  @!P4 LEA.HI.X R7, R13, R5, R7, 0x2, P5 ;  /* 0x000000050d07c211 */ /* 0x000fe400028f1407 */
[----:B------:R-:W-:-:S02]  /*9be0*/  @!P3 LEA R8, P5, R29, R4, 0x2 ;  /* 0x000000041d08b211 */ /* 0x000fc400078a10ff */
[----:B------:R-:W-:Y:S01]  /*9bf0*/  SHF.R.S32.HI R13, RZ, 0x1f, R25 ;  /* 0x0000001fff0d7819 */ /* 0x000fe20000011419 */
[----:B------:R3:W-:Y:S01]  /*9c00*/  @!P4 ST.E.64 desc[UR40][R6.64], R140 ;  /* 0x0000008c0600c985 */ /* 0x0007e2000c101b28 */
[----:B------:R-:W-:Y:S02]  /*9c10*/  @!P3 LEA.HI.X R9, R29, R5, R9, 0x2, P5 ;  /* 0x000000051d09b211 */ /* 0x000fe400028f1409 */
[----:B------:R-:W-:-:S03]  /*9c20*/  @!P6 LEA R4, P5, R25, R4, 0x2 ;  /* 0x000000041904e211 */ /* 0x000fc600078a10ff */
[----:B------:R3:W-:Y:S01]  /*9c30*/  @!P3 ST.E.64 desc[UR40][R8.64], R144 ;  /* 0x000000900800b985 */ /* 0x0007e2000c101b28 */
[----:B------:R-:W-:-:S05]  /*9c40*/  @!P6 LEA.HI.X R5, R25, R5, R13, 0x2, P5 ;  /* 0x000000051905e211 */ /* 0x000fca00028f140d */
[----:B------:R3:W-:Y:S04]  /*9c50*/  @!P6 ST.E.64 desc[UR40][R4.64], R148 ;  /* 0x000000940400e985 */ /* 0x0007e8000c101b28 */
.L_x_394:
[----:B------:R-:W-:Y:S05]  /*9c60*/  BSYNC B1 ;  /* 0x0000000000017941 */ /* 0x000fea0003800000 */
.L_x_393:
[----:B------:R-:W-:Y:S01]  /*9c70*/  ISETP.GE.AND P0, PT, R0, UR9, PT ;  /* 0x0000000900007c0c */ /* 0x000fe2000bf06270 */
[----:B--23--:R2:W3:Y:S04]  /*9c80*/  SHFL.IDX PT, R5, R12, 0x1, 0x1c1f ;  /* 0x003c1f000c057f89 */ /* 0x00c4e800000e0000 */
[----:B-1----:R2:W1:Y:S08]  /*9c90*/  SHFL.IDX PT, R4, R3, 0x1, 0x1c1f ;  /* 0x003c1f0003047f89 */ /* 0x00247000000e0000 */
[----:B--2---:R-:W-:Y:S05]  /*9ca0*/  @P0 BRA `(.L_x_392) ;  /* 0x0000001800000947 */ /* 0x004fea0003800000 */
[----:B------:R-:W-:Y:S01]  /*9cb0*/  ULDC UR4, c[0x0][0xac8] ;  /* 0x0002b20000047ab9 */ /* 0x000fe20000000800 */
[C---:B------:R-:W-:Y:S01]  /*9cc0*/  VIADD R25, R2.reuse, 0xe8 ;  /* 0x000000e802197836 */ /* 0x040fe20000000000 */
[----:B------:R-:W-:Y:S01]  /*9cd0*/  ISETP.GE.AND P5, PT, R221, UR4, PT ;  /* 0x00000004dd007c0c */ /* 0x000fe2000bfa6270 */
[C---:B0-----:R-:W-:Y:S01]  /*9ce0*/  VIADD R3, R2.reuse, 0xf0 ;  /* 0x000000f002037836 */ /* 0x041fe20000000000 */
[----:B------:R-:W-:Y:S02]  /*9cf0*/  ISETP.GE.AND P4, PT, R2, UR4, PT ;  /* 0x0000000402007c0c */ /* 0x000fe4000bf86270 */
[----:B------:R-:W-:Y:S02]  /*9d00*/  ISETP.GE.AND P2, PT, R220, UR4, PT ;  /* 0x00000004dc007c0c */ /* 0x000fe4000bf46270 */
[----:B------:R-:W-:Y:S02]  /*9d10*/  ISETP.GE.AND P1, PT, R219, UR4, PT ;  /* 0x00000004db007c0c */ /* 0x000fe4000bf26270 */
[----:B------:R-:W-:-:S02]  /*9d20*/  ISETP.GE.AND P0, PT, R218, UR4, PT ;  /* 0x00000004da007c0c */ /* 0x000fc4000bf06270 */
[----:B------:R-:W-:-:S03]  /*9d30*/  SHF.R.S32.HI R0, RZ, 0x1f, R25 ;  /* 0x0000001fff007819 */ /* 0x000fc60000011419 */
[CC--:B-1----:R-:W-:Y:S02]  /*9d40*/  @!P5 LEA R8, P3, R221.reuse, R4.reuse, 0x2 ;  /* 0x00000004dd08d211 */ /* 0x0c2fe400078610ff */
[----:B---3--:R-:W-:Y:S02]  /*9d50*/  @!P4 IMAD.WIDE R6, R2, 0x4, R4 ;  /* 0x000000040206c825 */ /* 0x008fe400078e0204 */
[-C--:B------:R-:W-:Y:S02]  /*9d60*/  @!P5 LEA.HI.X R9, R221, R5.reuse, R163, 0x2, P3 ;  /* 0x00000005dd09d211 */ /* 0x080fe400018f14a3 */
[CC--:B------:R-:W-:Y:S01]  /*9d70*/  @!P2 LEA R10, P6, R220.reuse, R4.reuse, 0x2 ;  /* 0x00000004dc0aa211 */ /* 0x0c0fe200078c10ff */
[----:B------:R0:W-:Y:S01]  /*9d80*/  @!P4 ST.E.64 desc[UR40][R6.64], R26 ;  /* 0x0000001a0600c985 */ /* 0x0001e2000c101b28 */
[----:B------:R-:W-:Y:S02]  /*9d90*/  ISETP.GE.AND P3, PT, R217, UR4, PT ;  /* 0x00000004d9007c0c */ /* 0x000fe4000bf66270 */
[----:B------:R-:W-:Y:S01]  /*9da0*/  @!P2 LEA.HI.X R11, R220, R5, R162, 0x2, P6 ;  /* 0x00000005dc0ba211 */ /* 0x000fe200030f14a2 */
[----:B------:R1:W-:Y:S01]  /*9db0*/  @!P5 ST.E.64 desc[UR40][R8.64], R30 ;  /* 0x0000001e0800d985 */ /* 0x0003e2000c101b28 */
[----:B------:R-:W-:-:S02]  /*9dc0*/  @!P1 LEA R12, P5, R219, R4, 0x2 ;  /* 0x00000004db0c9211 */ /* 0x000fc400078a10ff */
[----:B------:R-:W-:Y:S01]  /*9dd0*/  ISETP.GE.AND P4, PT, R216, UR4, PT ;  /* 0x00000004d8007c0c */ /* 0x000fe2000bf86270 */
[----:B------:R2:W-:Y:S01]  /*9de0*/  @!P2 ST.E.64 desc[UR40][R10.64], R34 ;  /* 0x000000220a00a985 */ /* 0x0005e2000c101b28 */
[CC--:B------:R-:W-:Y:S02]  /*9df0*/  @!P0 LEA R14, P6, R218.reuse, R4.reuse, 0x2 ;  /* 0x00000004da0e8211 */ /* 0x0c0fe400078c10ff */
[-C--:B------:R-:W-:Y:S02]  /*9e00*/  @!P1 LEA.HI.X R13, R219, R5.reuse, R161, 0x2, P5 ;  /* 0x00000005db0d9211 */ /* 0x080fe400028f14a1 */
[----:B------:R-:W-:Y:S02]  /*9e10*/  ISETP.GE.AND P5, PT, R215, UR4, PT ;  /* 0x00000004d7007c0c */ /* 0x000fe4000bfa6270 */
[----:B------:R-:W-:Y:S01]  /*9e20*/  @!P0 LEA.HI.X R15, R218, R5, R160, 0x2, P6 ;  /* 0x00000005da0f8211 */ /* 0x000fe200030f14a0 */
[----:B------:R3:W-:Y:S01]  /*9e30*/  @!P1 ST.E.64 desc[UR40][R12.64], R38 ;  /* 0x000000260c009985 */ /* 0x0007e2000c101b28 */
[----:B0-----:R-:W-:-:S02]  /*9e40*/  @!P3 LEA R6, P6, R217, R4, 0x2 ;  /* 0x00000004d906b211 */ /* 0x001fc400078c10ff */
[----:B------:R-:W-:Y:S01]  /*9e50*/  ISETP.GE.AND P1, PT, R213, UR4, PT ;  /* 0x00000004d5007c0c */ /* 0x000fe2000bf26270 */
[----:B------:R0:W-:Y:S01]  /*9e60*/  @!P0 ST.E.64 desc[UR40][R14.64], R42 ;  /* 0x0000002a0e008985 */ /* 0x0001e2000c101b28 */
[----:B------:R-:W-:Y:S02]  /*9e70*/  ISETP.GE.AND P0, PT, R214, UR4, PT ;  /* 0x00000004d6007c0c */ /* 0x000fe4000bf06270 */
[CC--:B-1----:R-:W-:Y:S02]  /*9e80*/  @!P4 LEA R8, P2, R216.reuse, R4.reuse, 0x2 ;  /* 0x00000004d808c211 */ /* 0x0c2fe400078410ff */
[-C--:B------:R-:W-:Y:S02]  /*9e90*/  @!P3 LEA.HI.X R7, R217, R5.reuse, R159, 0x2, P6 ;  /* 0x00000005d907b211 */ /* 0x080fe400030f149f */
[----:B------:R-:W-:Y:S02]  /*9ea0*/  @!P5 LEA R20, P6, R215, R4, 0x2 ;  /* 0x00000004d714d211 */ /* 0x000fe400078c10ff */
[----:B------:R-:W-:Y:S01]  /*9eb0*/  @!P4 LEA.HI.X R9, R216, R5, R158, 0x2, P2 ;  /* 0x00000005d809c211 */ /* 0x000fe200010f149e */
[----:B------:R1:W-:Y:S01]  /*9ec0*/  @!P3 ST.E.64 desc[UR40][R6.64], R46 ;  /* 0x0000002e0600b985 */ /* 0x0003e2000c101b28 */
[----:B------:R-:W-:-:S02]  /*9ed0*/  ISETP.GE.AND P2, PT, R212, UR4, PT ;  /* 0x00000004d4007c0c */ /* 0x000fc4000bf46270 */
[-C--:B------:R-:W-:Y:S01]  /*9ee0*/  @!P5 LEA.HI.X R21, R215, R5.reuse, R157, 0x2, P6 ;  /* 0x00000005d715d211 */ /* 0x080fe200030f149d */
[----:B------:R4:W-:Y:S01]  /*9ef0*/  @!P4 ST.E.64 desc[UR40][R8.64], R50 ;  /* 0x000000320800c985 */ /* 0x0009e2000c101b28 */
[CC--:B--2---:R-:W-:Y:S02]  /*9f00*/  @!P0 LEA R10, P4, R214.reuse, R4.reuse, 0x2 ;  /* 0x00000004d60a8211 */ /* 0x0c4fe400078810ff */
[----:B------:R-:W-:Y:S01]  /*9f10*/  ISETP.GE.AND P3, PT, R211, UR4, PT ;  /* 0x00000004d3007c0c */ /* 0x000fe2000bf66270 */
[----:B------:R2:W-:Y:S01]  /*9f20*/  @!P5 ST.E.64 desc[UR40][R20.64], R54 ;  /* 0x000000361400d985 */ /* 0x0005e2000c101b28 */
[----:B---3--:R-:W-:Y:S02]  /*9f30*/  @!P1 LEA R12, P5, R213, R4, 0x2 ;  /* 0x00000004d50c9211 */ /* 0x008fe400078a10ff */
[----:B------:R-:W-:Y:S02]  /*9f40*/  @!P0 LEA.HI.X R11, R214, R5, R156, 0x2, P4 ;  /* 0x00000005d60b8211 */ /* 0x000fe400020f149c */
[----:B------:R-:W-:-:S02]  /*9f50*/  ISETP.GE.AND P4, PT, R210, UR4, PT ;  /* 0x00000004d2007c0c */ /* 0x000fc4000bf86270 */
[-C--:B------:R-:W-:Y:S01]  /*9f60*/  @!P1 LEA.HI.X R13, R213, R5.reuse, R155, 0x2, P5 ;  /* 0x00000005d50d9211 */ /* 0x080fe200028f149b */
[----:B------:R-:W-:Y:S01]  /*9f70*/  @!P0 ST.E.64 desc[UR40][R10.64], R58 ;  /* 0x0000003a0a008985 */ /* 0x000fe2000c101b28 */
[----:B------:R-:W-:Y:S02]  /*9f80*/  ISETP.GE.AND P5, PT, R209, UR4, PT ;  /* 0x00000004d1007c0c */ /* 0x000fe4000bfa6270 */
[CC--:B0-----:R-:W-:Y:S01]  /*9f90*/  @!P2 LEA R14, P6, R212.reuse, R4.reuse, 0x2 ;  /* 0x00000004d40ea211 */ /* 0x0c1fe200078c10ff */
[----:B------:R0:W-:Y:S01]  /*9fa0*/  @!P1 ST.E.64 desc[UR40][R12.64], R62 ;  /* 0x0000003e0c009985 */ /* 0x0001e2000c101b28 */
[----:B------:R-:W-:Y:S02]  /*9fb0*/  ISETP.GE.AND P1, PT, R207, UR4, PT ;  /* 0x00000004cf007c0c */ /* 0x000fe4000bf26270 */
[----:B------:R-:W-:Y:S02]  /*9fc0*/  @!P2 LEA.HI.X R15, R212, R5, R154, 0x2, P6 ;  /* 0x00000005d40fa211 */ /* 0x000fe400030f149a */
[----:B-1----:R-:W-:-:S02]  /*9fd0*/  @!P3 LEA R6, P6, R211, R4, 0x2 ;  /* 0x00000004d306b211 */ /* 0x002fc400078c10ff */
[-C--:B----4-:R-:W-:Y:S01]  /*9fe0*/  @!P4 LEA R8, P0, R210, R4.reuse, 0x2 ;  /* 0x00000004d208c211 */ /* 0x090fe200078010ff */
[----:B------:R1:W-:Y:S01]  /*9ff0*/  @!P2 ST.E.64 desc[UR40][R14.64], R66 ;  /* 0x000000420e00a985 */ /* 0x0003e2000c101b28 */
[----:B------:R-:W-:Y:S02]  /*a000*/  ISETP.GE.AND P2, PT, R208, UR4, PT ;  /* 0x00000004d0007c0c */ /* 0x000fe4000bf46270 */
[-C--:B------:R-:W-:Y:S02]  /*a010*/  @!P3 LEA.HI.X R7, R211, R5.reuse, R153, 0x2, P6 ;  /* 0x00000005d307b211 */ /* 0x080fe400030f1499 */
[----:B--2---:R-:W-:Y:S02]  /*a020*/  @!P5 LEA R20, P6, R209, R4, 0x2 ;  /* 0x00000004d114d211 */ /* 0x004fe400078c10ff */
[----:B------:R-:W-:Y:S01]  /*a030*/  @!P4 LEA.HI.X R9, R210, R5, R152, 0x2, P0 ;  /* 0x00000005d209c211 */ /* 0x000fe200000f1498 */
[----:B------:R2:W-:Y:S01]  /*a040*/  @!P3 ST.E.64 desc[UR40][R6.64], R70 ;  /* 0x000000460600b985 */ /* 0x0005e2000c101b28 */
[----:B------:R-:W-:-:S02]  /*a050*/  ISETP.GE.AND P0, PT, R206, UR4, PT ;  /* 0x00000004ce007c0c */ /* 0x000fc4000bf06270 */
[-C--:B------:R-:W-:Y:S01]  /*a060*/  @!P5 LEA.HI.X R21, R209, R5.reuse, R237, 0x2, P6 ;  /* 0x00000005d115d211 */ /* 0x080fe200030f14ed */
[----:B------:R3:W-:Y:S01]  /*a070*/  @!P4 ST.E.64 desc[UR40][R8.64], R74 ;  /* 0x0000004a0800c985 */ /* 0x0007e2000c101b28 */
[-C--:B0-----:R-:W-:Y:S02]  /*a080*/  @!P1 LEA R12, P3, R207, R4.reuse, 0x2 ;  /* 0x00000004cf0c9211 */ /* 0x081fe400078610ff */
[----:B------:R-:W-:Y:S01]  /*a090*/  @!P2 LEA R10, P6, R208, R4, 0x2 ;  /* 0x00000004d00aa211 */ /* 0x000fe200078c10ff */
[----:B------:R0:W-:Y:S01]  /*a0a0*/  @!P5 ST.E.64 desc[UR40][R20.64], R78 ;  /* 0x0000004e1400d985 */ /* 0x0001e2000c101b28 */
[----:B------:R-:W-:Y:S02]  /*a0b0*/  ISETP.GE.AND P5, PT, R205, UR4, PT ;  /* 0x00000004cd007c0c */ /* 0x000fe4000bfa6270 */
[----:B------:R-:W-:Y:S02]  /*a0c0*/  ISETP.GE.AND P4, PT, R204, UR4, PT ;  /* 0x00000004cc007c0c */ /* 0x000fe4000bf86270 */
[----:B------:R-:W-:-:S02]  /*a0d0*/  @!P2 LEA.HI.X R11, R208, R5, R236, 0x2, P6 ;  /* 0x00000005d00ba211 */ /* 0x000fc400030f14ec */
[CC--:B-1----:R-:W-:Y:S02]  /*a0e0*/  @!P0 LEA R14, P6, R206.reuse, R4.reuse, 0x2 ;  /* 0x00000004ce0e8211 */ /* 0x0c2fe400078c10ff */
[-C--:B------:R-:W-:Y:S01]  /*a0f0*/  @!P1 LEA.HI.X R13, R207, R5.reuse, R235, 0x2, P3 ;  /* 0x00000005cf0d9211 */ /* 0x080fe200018f14eb */
[----:B------:R1:W-:Y:S01]  /*a100*/  @!P2 ST.E.64 desc[UR40][R10.64], R82 ;  /* 0x000000520a00a985 */ /* 0x0003e2000c101b28 */
[----:B------:R-:W-:Y:S02]  /*a110*/  ISETP.GE.AND P3, PT, R203, UR4, PT ;  /* 0x00000004cb007c0c */ /* 0x000fe4000bf66270 */
[----:B------:R-:W-:Y:S01]  /*a120*/  @!P0 LEA.HI.X R15, R206, R5, R234, 0x2, P6 ;  /* 0x00000005ce0f8211 */ /* 0x000fe200030f14ea */
[----:B------:R4:W-:Y:S01]  /*a130*/  @!P1 ST.E.64 desc[UR40][R12.64], R86 ;  /* 0x000000560c009985 */ /* 0x0009e2000c101b28 */
[-C--:B--2---:R-:W-:Y:S02]  /*a140*/  @!P5 LEA R6, P2, R205, R4.reuse, 0x2 ;  /* 0x00000004cd06d211 */ /* 0x084fe400078410ff */
[----:B---3--:R-:W-:Y:S01]  /*a150*/  @!P4 LEA R8, P1, R204, R4, 0x2 ;  /* 0x00000004cc08c211 */ /* 0x008fe200078210ff */
[----:B------:R2:W-:Y:S01]  /*a160*/  @!P0 ST.E.64 desc[UR40][R14.64], R90 ;  /* 0x0000005a0e008985 */ /* 0x0005e2000c101b28 */
[----:B------:R-:W-:-:S02]  /*a170*/  ISETP.GE.AND P0, PT, R202, UR4, PT ;  /* 0x00000004ca007c0c */ /* 0x000fc4000bf06270 */
[-C--:B------:R-:W-:Y:S02]  /*a180*/  @!P5 LEA.HI.X R7, R205, R5.reuse, R233, 0x2, P2 ;  /* 0x00000005cd07d211 */ /* 0x080fe400010f14e9 */
[----:B------:R-:W-:Y:S02]  /*a190*/  ISETP.GE.AND P2, PT, R201, UR4, PT ;  /* 0x00000004c9007c0c */ /* 0x000fe4000bf46270 */
[-C--:B------:R-:W-:Y:S01]  /*a1a0*/  @!P4 LEA.HI.X R9, R204, R5.reuse, R232, 0x2, P1 ;  /* 0x00000005cc09c211 */ /* 0x080fe200008f14e8 */
[----:B------:R3:W-:Y:S01]  /*a1b0*/  @!P5 ST.E.64 desc[UR40][R6.64], R94 ;  /* 0x0000005e0600d985 */ /* 0x0007e2000c101b28 */
[C---:B0-----:R-:W-:Y:S02]  /*a1c0*/  @!P3 LEA R20, P6, R203.reuse, R4, 0x2 ;  /* 0x00000004cb14b211 */ /* 0x041fe400078c10ff */
[----:B------:R-:W-:Y:S01]  /*a1d0*/  ISETP.GE.AND P1, PT, R200, UR4, PT ;  /* 0x00000004c8007c0c */ /* 0x000fe2000bf26270 */
[----:B------:R0:W-:Y:S01]  /*a1e0*/  @!P4 ST.E.64 desc[UR40][R8.64], R98 ;  /* 0x000000620800c985 */ /* 0x0001e2000c101b28 */
[----:B------:R-:W-:-:S02]  /*a1f0*/  @!P3 LEA.HI.X R21, R203, R5, R231, 0x2, P6 ;  /* 0x00000005cb15b211 */ /* 0x000fc400030f14e7 */
[----:B------:R-:W-:Y:S02]  /*a200*/  ISETP.GE.AND P4, PT, R23, UR4, PT ;  /* 0x0000000417007c0c */ /* 0x000fe4000bf86270 */
[-C--:B-1----:R-:W-:Y:S01]  /*a210*/  @!P0 LEA R10, P6, R202, R4.reuse, 0x2 ;  /* 0x00000004ca0a8211 */ /* 0x082fe200078c10ff */
[----:B------:R1:W-:Y:S01]  /*a220*/  @!P3 ST.E.64 desc[UR40][R20.64], R102 ;  /* 0x000000661400b985 */ /* 0x0003e2000c101b28 */
[----:B------:R-:W-:Y:S02]  /*a230*/  ISETP.GE.AND P5, PT, R22, UR4, PT ;  /* 0x0000000416007c0c */ /* 0x000fe4000bfa6270 */
[C---:B----4-:R-:W-:Y:S02]  /*a240*/  @!P2 LEA R12, P3, R201.reuse, R4, 0x2 ;  /* 0x00000004c90ca211 */ /* 0x050fe400078610ff */
[-C--:B------:R-:W-:Y:S02]  /*a250*/  @!P0 LEA.HI.X R11, R202, R5.reuse, R230, 0x2, P6 ;  /* 0x00000005ca0b8211 */ /* 0x080fe400030f14e6 */
[----:B------:R-:W-:-:S02]  /*a260*/  @!P2 LEA.HI.X R13, R201, R5, R229, 0x2, P3 ;  /* 0x00000005c90da211 */ /* 0x000fc400018f14e5 */
[----:B------:R-:W-:Y:S01]  /*a270*/  ISETP.GE.AND P3, PT, R19, UR4, PT ;  /* 0x0000000413007c0c */ /* 0x000fe2000bf66270 */
[----:B------:R4:W-:Y:S01]  /*a280*/  @!P0 ST.E.64 desc[UR40][R10.64], R106 ;  /* 0x0000006a0a008985 */ /* 0x0009e2000c101b28 */
[CC--:B--2---:R-:W-:Y:S02]  /*a290*/  @!P1 LEA R14, P6, R200.reuse, R4.reuse, 0x2 ;  /* 0x00000004c80e9211 */ /* 0x0c4fe400078c10ff */
[CC--:B---3--:R-:W-:Y:S01]  /*a2a0*/  @!P4 LEA R6, P0, R23.reuse, R4.reuse, 0x2 ;  /* 0x000000041706c211 */ /* 0x0c8fe200078010ff */
[----:B------:R2:W-:Y:S01]  /*a2b0*/  @!P2 ST.E.64 desc[UR40][R12.64], R110 ;  /* 0x0000006e0c00a985 */ /* 0x0005e2000c101b28 */
[-C--:B------:R-:W-:Y:S02]  /*a2c0*/  @!P1 LEA.HI.X R15, R200, R5.reuse, R228, 0x2, P6 ;  /* 0x00000005c80f9211 */ /* 0x080fe400030f14e4 */
[----:B0-----:R-:W-:Y:S02]  /*a2d0*/  @!P5 LEA R8, P6, R22, R4, 0x2 ;  /* 0x000000041608d211 */ /* 0x001fe400078c10ff */
[----:B------:R-:W-:Y:S01]  /*a2e0*/  @!P4 LEA.HI.X R7, R23, R5, R227, 0x2, P0 ;  /* 0x000000051707c211 */ /* 0x000fe200000f14e3 */
[----:B------:R-:W-:Y:S01]  /*a2f0*/  @!P1 ST.E.64 desc[UR40][R14.64], R114 ;  /* 0x000000720e009985 */ /* 0x000fe2000c101b28 */
[----:B------:R-:W-:-:S02]  /*a300*/  ISETP.GE.AND P0, PT, R18, UR4, PT ;  /* 0x0000000412007c0c */ /* 0x000fc4000bf06270 */
[-C--:B------:R-:W-:Y:S01]  /*a310*/  @!P5 LEA.HI.X R9, R22, R5.reuse, R226, 0x2, P6 ;  /* 0x000000051609d211 */ /* 0x080fe200030f14e2 */
[----:B------:R0:W-:Y:S01]  /*a320*/  @!P4 ST.E.64 desc[UR40][R6.64], R118 ;  /* 0x000000760600c985 */ /* 0x0001e2000c101b28 */
[----:B------:R-:W-:Y:S02]  /*a330*/  ISETP.GE.AND P1, PT, R25, UR4, PT ;  /* 0x0000000419007c0c */ /* 0x000fe4000bf26270 */
[----:B-1----:R-:W-:Y:S01]  /*a340*/  @!P3 LEA R20, P2, R19, R4, 0x2 ;  /* 0x000000041314b211 */ /* 0x002fe200078410ff */
[----:B------:R1:W-:Y:S01]  /*a350*/  @!P5 ST.E.64 desc[UR40][R8.64], R122 ;  /* 0x0000007a0800d985 */ /* 0x0003e2000c101b28 */
[----:B------:R-:W-:Y:S02]  /*a360*/  ISETP.GE.AND P4, PT, R17, UR4, PT ;  /* 0x0000000411007c0c */ /* 0x000fe4000bf86270 */
[----:B------:R-:W-:Y:S02]  /*a370*/  ISETP.GE.AND P5, PT, R16, UR4, PT ;  /* 0x0000000410007c0c */ /* 0x000fe4000bfa6270 */
[----:B------:R-:W-:-:S02]  /*a380*/  @!P3 LEA.HI.X R21, R19, R5, R225, 0x2, P2 ;  /* 0x000000051315b211 */ /* 0x000fc400010f14e1 */
[----:B------:R-:W-:Y:S02]  /*a390*/  ISETP.GE.AND P2, PT, R3, UR4, PT ;  /* 0x0000000403007c0c */ /* 0x000fe4000bf46270 */
[CC--:B----4-:R-:W-:Y:S01]  /*a3a0*/  @!P0 LEA R10, P6, R18.reuse, R4.reuse, 0x2 ;  /* 0x00000004120a8211 */ /* 0x0d0fe200078c10ff */
[----:B------:R4:W-:Y:S01]  /*a3b0*/  @!P3 ST.E.64 desc[UR40][R20.64], R126 ;  /* 0x0000007e1400b985 */ /* 0x0009e2000c101b28 */
[-C--:B--2---:R-:W-:Y:S02]  /*a3c0*/  @!P1 LEA R12, P3, R25, R4.reuse, 0x2 ;  /* 0x00000004190c9211 */ /* 0x084fe400078610ff */
[-C--:B------:R-:W-:Y:S02]  /*a3d0*/  @!P0 LEA.HI.X R11, R18, R5.reuse, R224, 0x2, P6 ;  /* 0x00000005120b8211 */ /* 0x080fe400030f14e0 */
[----:B0-----:R-:W-:Y:S02]  /*a3e0*/  @!P4 LEA R6, P6, R17, R4, 0x2 ;  /* 0x000000041106c211 */ /* 0x001fe400078c10ff */
[----:B------:R-:W-:Y:S01]  /*a3f0*/  @!P1 LEA.HI.X R13, R25, R5, R0, 0x2, P3 ;  /* 0x00000005190d9211 */ /* 0x000fe200018f1400 */
[----:B------:R4:W-:Y:S01]  /*a400*/  @!P0 ST.E.64 desc[UR40][R10.64], R130 ;  /* 0x000000820a008985 */ /* 0x0009e2000c101b28 */
[----:B------:R-:W-:-:S02]  /*a410*/  SHF.R.S32.HI R25, RZ, 0x1f, R16 ;  /* 0x0000001fff197819 */ /* 0x000fc40000011410 */
[CC--:B-1----:R-:W-:Y:S02]  /*a420*/  @!P5 LEA R8, P3, R16.reuse, R4.reuse, 0x2 ;  /* 0x000000041008d211 */ /* 0x0c2fe400078610ff */
[-C--:B------:R-:W-:Y:S02]  /*a430*/  @!P4 LEA.HI.X R7, R17, R5.reuse, R223, 0x2, P6 ;  /* 0x000000051107c211 */ /* 0x080fe400030f14df */
[----:B------:R-:W-:Y:S02]  /*a440*/  SHF.R.S32.HI R0, RZ, 0x1f, R3 ;  /* 0x0000001fff007819 */ /* 0x000fe40000011403 */
[C---:B------:R-:W-:Y:S01]  /*a450*/  @!P2 LEA R14, P6, R3.reuse, R4, 0x2 ;  /* 0x00000004030ea211 */ /* 0x040fe200078c10ff */
[----:B------:R4:W-:Y:S01]  /*a460*/  @!P4 ST.E.64 desc[UR40][R6.64], R134 ;  /* 0x000000860600c985 */ /* 0x0009e2000c101b28 */
[-C--:B------:R-:W-:Y:S02]  /*a470*/  @!P5 LEA.HI.X R9, R16, R5.reuse, R25, 0x2, P3 ;  /* 0x000000051009d211 */ /* 0x080fe400018f1419 */
[----:B------:R-:W-:Y:S01]  /*a480*/  @!P2 LEA.HI.X R15, R3, R5, R0, 0x2, P6 ;  /* 0x00000005030fa211 */ /* 0x000fe200030f1400 */
[----:B------:R-:W-:-:S02]  /*a490*/  VIADD R3, R2, 0xf8 ;  /* 0x000000f802037836 */ /* 0x000fc40000000000 */
[----:B------:R4:W-:Y:S03]  /*a4a0*/  @!P5 ST.E.64 desc[UR40][R8.64], R138 ;  /* 0x0000008a0800d985 */ /* 0x0009e6000c101b28 */
[----:B------:R-:W-:Y:S01]  /*a4b0*/  ISETP.GE.AND P0, PT, R3, UR4, PT ;  /* 0x0000000403007c0c */ /* 0x000fe2000bf06270 */
[----:B------:R4:W-:Y:S04]  /*a4c0*/  @!P1 ST.E.64 desc[UR40][R12.64], R142 ;  /* 0x0000008e0c009985 */ /* 0x0009e8000c101b28 */
[----:B------:R4:W-:Y:S08]  /*a4d0*/  @!P2 ST.E.64 desc[UR40][R14.64], R146 ;  /* 0x000000920e00a985 */ /* 0x0009f0000c101b28 */
[----:B------:R-:W-:Y:S05]  /*a4e0*/  @P0 BRA `(.L_x_392) ;  /* 0x0000000c00f00947 */ /* 0x000fea0003800000 */
[----:B------:R-:W-:Y:S02]  /*a4f0*/  LEA R4, P0, R3, R4, 0x2 ;  /* 0x0000000403047211 */ /* 0x000fe400078010ff */
[----:B------:R-:W-:-:S04]  /*a500*/  SHF.R.S32.HI R0, RZ, 0x1f, R3 ;  /* 0x0000001fff007819 */ /* 0x000fc80000011403 */
[----:B------:R-:W-:-:S05]  /*a510*/  LEA.HI.X R5, R3, R5, R0, 0x2, P0 ;  /* 0x0000000503057211 */ /* 0x000fca00000f1400 */
[----:B------:R2:W-:Y:S01]  /*a520*/  ST.E.64 desc[UR40][R4.64], R150 ;  /* 0x0000009604007985 */ /* 0x0005e2000c101b28 */
[----:B------:R-:W-:Y:S05]  /*a530*/  BRA `(.L_x_392) ;  /* 0x0000000c00dc7947 */ /* 0x000fea0003800000 */
.L_x_383:
[----:B------:R-:W-:Y:S02]  /*a540*/  ULDC.64 UR8, c[0x0][0xc00] ;  /* 0x0003000000087ab9 */ /* 0x000fe40000000a00 */
[----:B------:R-:W-:-:S04]  /*a550*/  UISETP.NE.U32.AND UP0, UPT, UR8, URZ, UPT ;  /* 0x0000003f0800728c */ /* 0x000fc8000bf05070 */
[----:B------:R-:W-:-:S03]  /*a560*/  UISETP.NE.AND.EX UP0, UPT, UR9, URZ, UPT, UP0 ;  /* 0x0000003f0900728c */ /* 0x000fc6000bf05300 */
[----:B------:R-:W-:Y:S02]  /*a570*/  ULDC.64 UR8, c[0x0][0xc00] ;  /* 0x0003000000087ab9 */ /* 0x000fe40000000a00 */
[----:B------:R-:W-:Y:S01]  /*a580*/  UIMAD.WIDE UR8, UR46, 0x4, UR8 ;  /* 0x000000042e0878a5 */ /* 0x000fe2000f8e0208 */
[----:B------:R-:W-:-:S05]  /*a590*/  PLOP3.LUT P1, PT, PT, PT, UP0, 0x80, 0x0 ;  /* 0x000000000000781c */ /* 0x000fca0003f2f008 */
[----:B------:R-:W-:Y:S02]  /*a5a0*/  IMAD.U32 R4, RZ, RZ, UR8 ;  /* 0x00000008ff047e24 */ /* 0x000fe4000f8e00ff */
[----:B------:R-:W-:Y:S01]  /*a5b0*/  IMAD.U32 R5, RZ, RZ, UR9 ;  /* 0x00000009ff057e24 */ /* 0x000fe2000f8e00ff */
[----:B------:R-:W-:Y:S02]  /*a5c0*/  ULDC.64 UR8, c[0x0][0xc08] ;  /* 0x0003020000087ab9 */ /* 0x000fe40000000a00 */
[----:B------:R-:W-:-:S03]  /*a5d0*/  UISETP.NE.U32.AND UP1, UPT, UR8, URZ, UPT ;  /* 0x0000003f0800728c */ /* 0x000fc6000bf25070 */
[----:B------:R-:W2:Y:S01]  /*a5e0*/  @P1 LDG.E R8, desc[UR40][R4.64] ;  /* 0x0000002804081981 */ /* 0x000ea2000c1e1900 */
[----:B------:R-:W-:Y:S01]  /*a5f0*/  UISETP.NE.AND.EX UP1, UPT, UR9, URZ, UPT, UP1 ;  /* 0x0000003f0900728c */ /* 0x000fe2000bf25310 */
[----:B------:R-:W-:Y:S02]  /*a600*/  ULDC UR4, c[0x0][0xa88] ;  /* 0x0002a20000047ab9 */ /* 0x000fe40000000800 */
[----:B------:R-:W-:-:S03]  /*a610*/  IMAD.U32 R0, RZ, RZ, UR4 ;  /* 0x00000004ff007e24 */ /* 0x000fc6000f8e00ff */
[----:B------:R-:W-:-:S05]  /*a620*/  PLOP3.LUT P2, PT, PT, PT, UP1, 0x80, 0x0 ;  /* 0x000000000000781c */ /* 0x000fca0003f4f018 */
[----:B------:R-:W-:Y:S02]  /*a630*/  @UP1 ULDC.64 UR8, c[0x0][0xc08] ;  /* 0x0003020000081ab9 */ /* 0x000fe40000000a00 */
[----:B------:R-:W-:-:S06]  /*a640*/  @UP1 UIMAD.WIDE UR8, UR46, 0x4, UR8 ;  /* 0x000000042e0818a5 */ /* 0x000fcc000f8e0208 */
[----:B------:R-:W-:Y:S02]  /*a650*/  IMAD.U32 R6, RZ, RZ, UR8 ;  /* 0x00000008ff067e24 */ /* 0x000fe4000f8e00ff */
[----:B------:R-:W-:-:S05]  /*a660*/  IMAD.U32 R7, RZ, RZ, UR9 ;  /* 0x00000009ff077e24 */ /* 0x000fca000f8e00ff */
[----:B------:R0:W5:Y:S01]  /*a670*/  @P2 LDG.E R0, desc[UR40][R6.64] ;  /* 0x0000002806002981 */ /* 0x000162000c1e1900 */
[----:B------:R-:W-:Y:S01]  /*a680*/  UMOV UR4, URZ ;  /* 0x0000003f00047c82 */ /* 0x000fe20008000000 */
[----:B------:R-:W-:Y:S01]  /*a690*/  UISETP.NE.AND UP1, UPT, UR39, URZ, UPT ;  /* 0x0000003f2700728c */ /* 0x000fe2000bf25270 */
[----:B------:R-:W1:Y:S10]  /*a6a0*/  S2R R3, SR_TID.X ;  /* 0x0000000000037919 */ /* 0x000e740000002100 */
[----:B------:R-:W-:Y:S01]  /*a6b0*/  @!UP1 ULDC UR39, c[0x0][0xad4] ;  /* 0x0002b50000279ab9 */ /* 0x000fe20000000800 */
[----:B--2---:R-:W-:Y:S01]  /*a6c0*/  @P1 R2UR UR4, R8 ;  /* 0x00000000080412ca */ /* 0x004fe200000e0000 */
[----:B-1----:R-:W-:-:S05]  /*a6d0*/  VIADD R8, R3, 0xffffff80 ;  /* 0xffffff8003087836 */ /* 0x002fca0000000000 */
[----:B------:R-:W-:-:S07]  /*a6e0*/  ISETP.GT.AND P0, PT, R8, 0x7f, PT ;  /* 0x0000007f0800780c */ /* 0x000fce0003f04270 */
[----:B------:R-:W-:Y:S01]  /*a6f0*/  USHF.R.S32.HI UR19, URZ, 0x1f, UR4 ;  /* 0x0000001f3f137899 */ /* 0x000fe20008011404 */
[----:B0-----:R-:W-:Y:S11]  /*a700*/  @P2 BRA `(.L_x_395) ;  /* 0x0000000000102947 */ /* 0x001ff60003800000 */
[----:B------:R-:W-:Y:S05]  /*a710*/  @!P1 BRA `(.L_x_395) ;  /* 0x00000000000c9947 */ /* 0x000fea0003800000 */
[----:B------:R-:W2:Y:S04]  /*a720*/  LDG.E R3, desc[UR40][R4.64] ;  /* 0x0000002804037981 */ /* 0x000ea8000c1e1900 */
[----:B-----5:R-:W2:Y:S02]  /*a730*/  LDG.E R0, desc[UR40][R4.64+0x4] ;  /* 0x0000042804007981 */ /* 0x020ea4000c1e1900 */
[----:B--2---:R-:W-:-:S07]  /*a740*/  IMAD.IADD R0, R0, 0x1, -R3 ;  /* 0x0000000100007824 */ /* 0x004fce00078e0a03 */
.L_x_395:
[----:B------:R-:W-:Y:S01]  /*a750*/  USEL UR46, UR46, URZ, !UP0 ;  /* 0x0000003f2e2e7287 */ /* 0x000fe2000c000000 */
[----:B------:R-:W-:Y:S01]  /*a760*/  BSSY B1, `(.L_x_396) ;  /* 0x0000039000017945 */ /* 0x000fe20003800000 */
[----:B------:R-:W-:-:S03]  /*a770*/  USEL UR45, UR45, URZ, !UP0 ;  /* 0x0000003f2d2d7287 */ /* 0x000fc6000c000000 */
[----:B------:R-:W-:Y:S09]  /*a780*/  @P0 BRA `(.L_x_397) ;  /* 0x0000000000d80947 */ /* 0x000ff20003800000 */
[----:B------:R-:W0:Y:S01]  /*a790*/  S2R R3, SR_TID.X ;  /* 0x0000000000037919 */ /* 0x000e220000002100 */
[----:B------:R-:W1:Y:S01]  /*a7a0*/  LDC R9, c[0x0][0xbe8] ;  /* 0x0002fa00ff097b82 */ /* 0x000e620000000800 */
[----:B------:R-:W-:-:S04]  /*a7b0*/  IMAD.U32 R4, RZ, RZ, UR44 ;  /* 0x0000002cff047e24 */ /* 0x000fc8000f8e00ff */
[----:B0-----:R-:W-:Y:S02]  /*a7c0*/  IMAD R3, R4, 0x80, R3 ;  /* 0x0000008004037824 */ /* 0x001fe400078e0203 */
[----:B-1---5:R-:W-:Y:S02]  /*a7d0*/  IMAD R4, R0, R9, RZ ;  /* 0x0000000900047224 */ /* 0x022fe400078e02ff */
[----:B------:R-:W-:-:S05]  /*a7e0*/  VIADD R6, R3, 0xffffff80 ;  /* 0xffffff8003067836 */ /* 0x000fca0000000000 */
[----:B------:R-:W-:-:S13]  /*a7f0*/  ISETP.GE.AND P0, PT, R6, R4, PT ;  /* 0x000000040600720c */ /* 0x000fda0003f06270 */
[----:B------:R-:W-:Y:S05]  /*a800*/  @P0 BRA `(.L_x_397) ;  /* 0x0000000000b80947 */ /* 0x000fea0003800000 */
[----:B------:R-:W-:Y:S01]  /*a810*/  ISETP.NE.AND P0, PT, R9, 0x1, PT ;  /* 0x000000010900780c */ /* 0x000fe20003f05270 */
[----:B------:R-:W-:Y:S01]  /*a820*/  UISETP.GT.AND UP0, UPT, UR39, 0x1, UPT ;  /* 0x000000012700788c */ /* 0x000fe2000bf04270 */
[----:B------:R-:W-:-:S03]  /*a830*/  UMOV UR17, 0x9b8 ;  /* 0x000009b800117882 */ /* 0x000fc60000000000 */
[----:B------:R-:W-:Y:S02]  /*a840*/  USEL UR17, UR17, 0x978, UP0 ;  /* 0x0000097811117887 */ /* 0x000fe40008000000 */
[----:B------:R-:W-:-:S06]  /*a850*/  USEL UR16, UR42, URZ, UP0 ;  /* 0x0000003f2a107287 */ /* 0x000fcc0008000000 */
[----:B------:R-:W0:Y:S04]  /*a860*/  @P0 LDC R3, c[0x0][0xbec] ;  /* 0x0002fb00ff030b82 */ /* 0x000e280000000800 */
[----:B------:R-:W-:Y:S01]  /*a870*/  ULDC.64 UR8, c[0x0][UR17+0x218] ;  /* 0x0000860011087abb */ /* 0x000fe20008000a00 */
[----:B------:R-:W-:Y:S01]  /*a880*/  ULDC.64 UR12, c[0x0][UR17+0x220] ;  /* 0x00008800110c7abb */ /* 0x000fe20008000a00 */
[----:B------:R-:W-:Y:S01]  /*a890*/  ULDC.64 UR14, c[0x0][UR17+0x228] ;  /* 0x00008a00110e7abb */ /* 0x000fe20008000a00 */
[----:B------:R-:W-:Y:S01]  /*a8a0*/  UIMAD.WIDE.U32 UR10, UR8, UR43, URZ ;  /* 0x0000002b080a72a5 */ /* 0x000fe2000f8e003f */
[----:B------:R-:W1:Y:S01]  /*a8b0*/  @P0 LDC R5, c[0x0][0xbf0] ;  /* 0x0002fc00ff050b82 */ /* 0x000e620000000800 */
[----:B------:R-:W-:Y:S02]  /*a8c0*/  UIMAD UR18, UR9, UR43, URZ ;  /* 0x0000002b091272a4 */ /* 0x000fe4000f8e023f */
[----:B------:R-:W-:-:S02]  /*a8d0*/  UIMAD UR13, UR13, UR46, URZ ;  /* 0x0000002e0d0d72a4 */ /* 0x000fc4000f8e023f */
[----:B------:R-:W-:Y:S02]  /*a8e0*/  UIMAD.WIDE.U32 UR20, UR14, UR16, URZ ;  /* 0x000000100e1472a5 */ /* 0x000fe4000f8e003f */
[----:B------:R-:W-:Y:S02]  /*a8f0*/  UIMAD.WIDE.U32 UR8, UR12, UR46, URZ ;  /* 0x0000002e0c0872a5 */ /* 0x000fe4000f8e003f */
[----:B------:R-:W-:Y:S02]  /*a900*/  UIMAD UR14, UR15, UR16, URZ ;  /* 0x000000100f0e72a4 */ /* 0x000fe4000f8e023f */
[----:B------:R-:W-:Y:S02]  /*a910*/  UIMAD UR13, UR12, UR45, UR13 ;  /* 0x0000002d0c0d72a4 */ /* 0x000fe4000f8e020d */
[----:B------:R-:W-:Y:S02]  /*a920*/  UIADD3 UR10, UP1, UP2, UR8, UR10, UR4 ;  /* 0x0000000a080a7290 */ /* 0x000fe4000fa3e004 */
[----:B------:R-:W-:Y:S01]  /*a930*/  UIADD3 UR14, UR21, UR14, URZ ;  /* 0x0000000e150e7290 */ /* 0x000fe2000fffe03f */
[----:B0-----:R-:W-:Y:S01]  /*a940*/  @P0 IMAD.HI.U32 R4, R6, R3, RZ ;  /* 0x0000000306040227 */ /* 0x001fe200078e00ff */
[----:B------:R-:W-:-:S02]  /*a950*/  UIADD3 UR18, UR11, UR18, URZ ;  /* 0x000000120b127290 */ /* 0x000fc4000fffe03f */
[----:B------:R-:W-:Y:S01]  /*a960*/  UIADD3 UR13, UR9, UR13, URZ ;  /* 0x0000000d090d7290 */ /* 0x000fe2000fffe03f */
[----:B------:R-:W-:Y:S02]  /*a970*/  IMAD.MOV.U32 R3, RZ, RZ, R6 ;  /* 0x000000ffff037224 */ /* 0x000fe400078e0006 */
[----:B------:R-:W-:Y:S01]  /*a980*/  IMAD.U32 R10, RZ, RZ, UR14 ;  /* 0x0000000eff0a7e24 */ /* 0x000fe2000f8e00ff */
[----:B------:R-:W-:Y:S01]  /*a990*/  ULDC.64 UR8, c[0x0][UR17+0x210] ;  /* 0x0000840011087abb */ /* 0x000fe20008000a00 */
[----:B-1----:R-:W-:Y:S01]  /*a9a0*/  @P0 SHF.R.U32.HI R3, RZ, R5, R4 ;  /* 0x00000005ff030219 */ /* 0x002fe20000011604 */
[----:B------:R-:W-:Y:S02]  /*a9b0*/  IMAD.U32 R4, RZ, RZ, UR20 ;  /* 0x00000014ff047e24 */ /* 0x000fe4000f8e00ff */
[----:B------:R-:W-:Y:S01]  /*a9c0*/  IMAD.U32 R5, RZ, RZ, UR21 ;  /* 0x00000015ff057e24 */ /* 0x000fe2000f8e00ff */
[--C-:B------:R-:W-:Y:S01]  /*a9d0*/  SHF.R.S32.HI R5, RZ, 0x1f, R3.reuse ;  /* 0x0000001fff057819 */ /* 0x100fe20000011403 */
[----:B------:R-:W-:Y:S01]  /*a9e0*/  IMAD.MOV R7, RZ, RZ, -R3 ;  /* 0x000000ffff077224 */ /* 0x000fe200078e0a03 */
[----:B------:R-:W-:Y:S01]  /*a9f0*/  IADD3 R4, P0, P1, R3, UR10, R4 ;  /* 0x0000000a03047c10 */ /* 0x000fe2000f91e004 */
[----:B------:R-:W-:-:S02]  /*aa00*/  UIADD3.X UR10, UR13, UR18, UR19, UP1, UP2 ;  /* 0x000000120d0a7290 */ /* 0x000fc40008fe4413 */
[----:B------:R-:W-:-:S04]  /*aa10*/  IMAD R7, R9, R7, R6 ;  /* 0x0000000709077224 */ /* 0x000fc800078e0206 */
[----:B------:R-:W-:Y:S01]  /*aa20*/  IADD3.X R5, R5, UR10, R10, P0, P1 ;  /* 0x0000000a05057c10 */ /* 0x000fe200087e240a */
[C---:B------:R-:W-:Y:S01]  /*aa30*/  IMAD R6, R7.reuse, UR9, RZ ;  /* 0x0000000907067c24 */ /* 0x040fe2000f8e02ff */
[----:B------:R-:W-:Y:S01]  /*aa40*/  SHF.R.S32.HI R3, RZ, 0x1f, R7 ;  /* 0x0000001fff037819 */ /* 0x000fe20000011407 */
[----:B------:R-:W-:Y:S01]  /*aa50*/  ULDC.64 UR10, c[0x0][0xba8] ;  /* 0x0002ea00000a7ab9 */ /* 0x000fe20000000a00 */
[----:B------:R-:W-:Y:S01]  /*aa60*/  @!UP0 ULDC UR10, c[0x0][0xb50] ;  /* 0x0002d400000a8ab9 */ /* 0x000fe20000000800 */
[----:B------:R-:W-:Y:S01]  /*aa70*/  IMAD.WIDE.U32 R4, R7, UR8, R4 ;  /* 0x0000000807047c25 */ /* 0x000fe2000f8e0004 */
[----:B------:R-:W-:-:S03]  /*aa80*/  @!UP0 ULDC UR11, c[0x0][0xb54] ;  /* 0x0002d500000b8ab9 */ /* 0x000fc60000000800 */
[----:B------:R-:W-:Y:S01]  /*aa90*/  IMAD R3, R3, UR8, R6 ;  /* 0x0000000803037c24 */ /* 0x000fe2000f8e0206 */
[----:B------:R-:W-:-:S03]  /*aaa0*/  LEA R6, P0, R4, UR10, 0x2 ;  /* 0x0000000a04067c11 */ /* 0x000fc6000f8010ff */
[----:B------:R-:W-:-:S05]  /*aab0*/  IMAD.IADD R3, R5, 0x1, R3 ;  /* 0x0000000105037824 */ /* 0x000fca00078e0203 */
[----:B------:R-:W-:Y:S01]  /*aac0*/  LEA.HI.X R7, R4, UR11, R3, 0x2, P0 ;  /* 0x0000000b04077c11 */ /* 0x000fe200080f1403 */
[----:B------:R-:W-:-:S05]  /*aad0*/  IMAD.MOV.U32 R3, RZ, RZ, -0x800000 ;  /* 0xff800000ff037424 */ /* 0x000fca00078e00ff */
[----:B------:R0:W-:Y:S02]  /*aae0*/  STG.E desc[UR40][R6.64], R3 ;  /* 0x0000000306007986 */ /* 0x0001e4000c101928 */
.L_x_397:
[----:B------:R-:W-:Y:S05]  /*aaf0*/  BSYNC B1 ;  /* 0x0000000000017941 */ /* 0x000fea0003800000 */
.L_x_396:
[----:B------:R-:W-:-:S06]  /*ab00*/  UISETP.GT.AND UP0, UPT, UR39, 0x1, UPT ;  /* 0x000000012700788c */ /* 0x000fcc000bf04270 */
[----:B------:R-:W-:-:S13]  /*ab10*/  PLOP3.LUT P0, PT, PT, PT, UP0, 0x80, 0x0 ;  /* 0x000000000000781c */ /* 0x000fda0003f0f008 */
[----:B------:R-:W-:Y:S05]  /*ab20*/  @P0 BRA `(.L_x_392) ;  /* 0x0000000800600947 */ /* 0x000fea0003800000 */
[----:B------:R-:W1:Y:S01]  /*ab30*/  LDC R11, c[0x0][0xbe8] ;  /* 0x0002fa00ff0b7b82 */ /* 0x000e620000000800 */
[----:B0-----:R-:W-:Y:S01]  /*ab40*/  SHF.R.S32.HI R3, RZ, 0x1f, R8 ;  /* 0x0000001fff037819 */ /* 0x001fe20000011408 */
[----:B------:R-:W-:Y:S01]  /*ab50*/  ULDC.64 UR10, c[0x0][0xaa0] ;  /* 0x0002a800000a7ab9 */ /* 0x000fe20000000a00 */
[----:B------:R-:W-:Y:S01]  /*ab60*/  BSSY B1, `(.L_x_398) ;  /* 0x0000052000017945 */ /* 0x000fe20003800000 */
[----:B------:R-:W-:Y:S01]  /*ab70*/  UIMAD.WIDE.U32 UR8, UR4, UR10, URZ ;  /* 0x0000000a040872a5 */ /* 0x000fe2000f8e003f */
[----:B------:R-:W-:Y:S01]  /*ab80*/  LEA.HI R3, R3, R8, RZ, 0x3 ;  /* 0x0000000803037211 */ /* 0x000fe200078f18ff */
[----:B------:R-:W-:-:S03]  /*ab90*/  UIMAD UR10, UR19, UR10, URZ ;  /* 0x0000000a130a72a4 */ /* 0x000fc6000f8e023f */
[----:B------:R-:W-:Y:S01]  /*aba0*/  LOP3.LUT R9, R3, 0xfffffff8, RZ, 0xc0, !PT ;  /* 0xfffffff803097812 */ /* 0x000fe200078ec0ff */
[----:B------:R-:W-:Y:S01]  /*abb0*/  UIMAD UR10, UR4, UR11, UR10 ;  /* 0x0000000b040a72a4 */ /* 0x000fe2000f8e020a */
[----:B------:R-:W-:-:S03]  /*abc0*/  SHF.R.S32.HI R13, RZ, 0x3, R3 ;  /* 0x00000003ff0d7819 */ /* 0x000fc60000011403 */
[----:B------:R-:W-:Y:S01]  /*abd0*/  IMAD.IADD R10, R8, 0x1, -R9 ;  /* 0x00000001080a7824 */ /* 0x000fe200078e0a09 */
[----:B------:R-:W-:Y:S01]  /*abe0*/  UIADD3 UR9, UR9, UR10, URZ ;  /* 0x0000000a09097290 */ /* 0x000fe2000fffe03f */
[----:B------:R-:W-:Y:S02]  /*abf0*/  IMAD.U32 R8, RZ, RZ, UR44 ;  /* 0x0000002cff087e24 */ /* 0x000fe4000f8e00ff */
[----:B------:R-:W-:Y:S01]  /*ac00*/  IMAD R3, R10, 0x20, R13 ;  /* 0x000000200a037824 */ /* 0x000fe200078e020d */
[----:B------:R-:W-:Y:S02]  /*ac10*/  ULDC.64 UR10, c[0x0][0xae8] ;  /* 0x0002ba00000a7ab9 */ /* 0x000fe40000000a00 */
[----:B------:R-:W-:Y:S01]  /*ac20*/  UIMAD.WIDE.U32 UR8, UR43, UR10, UR8 ;  /* 0x0000000a2b0872a5 */ /* 0x000fe2000f8e0008 */
[----:B------:R-:W-:Y:S01]  /*ac30*/  IMAD R8, R8, 0x80, R3 ;  /* 0x0000008008087824 */ /* 0x000fe200078e0203 */
[----:B-1----:R-:W-:Y:S02]  /*ac40*/  ISETP.NE.AND P0, PT, R11, 0x1, PT ;  /* 0x000000010b00780c */ /* 0x002fe40003f05270 */
[----:B------:R-:W-:Y:S01]  /*ac50*/  UIMAD UR9, UR43, UR11, UR9 ;  /* 0x0000000b2b0972a4 */ /* 0x000fe2000f8e0209 */
[----:B------:R-:W-:-:S02]  /*ac60*/  IMAD.MOV.U32 R3, RZ, RZ, R8 ;  /* 0x000000ffff037224 */ /* 0x000fc400078e0008 */
[----:B------:R-:W-:Y:S02]  /*ac70*/  ULDC.64 UR10, c[0x0][0xaf0] ;  /* 0x0002bc00000a7ab9 */ /* 0x000fe40000000a00 */
[----:B------:R-:W-:Y:S02]  /*ac80*/  UIMAD UR45, UR45, UR10, URZ ;  /* 0x0000000a2d2d72a4 */ /* 0x000fe4000f8e023f */
[----:B------:R-:W-:Y:S02]  /*ac90*/  UIMAD.WIDE.U32 UR8, UR46, UR10, UR8 ;  /* 0x0000000a2e0872a5 */ /* 0x000fe4000f8e0008 */
[----:B------:R-:W-:Y:S02]  /*aca0*/  UIMAD UR4, UR46, UR11, UR45 ;  /* 0x0000000b2e0472a4 */ /* 0x000fe4000f8e022d */
[----:B------:R-:W0:Y:S02]  /*acb0*/  @P0 LDC R5, c[0x0][0xbec] ;  /* 0x0002fb00ff050b82 */ /* 0x000e240000000800 */
[----:B------:R-:W-:Y:S01]  /*acc0*/  UIADD3 UR4, UR9, UR4, URZ ;  /* 0x0000000409047290 */ /* 0x000fe2000fffe03f */
[----:B------:R-:W-:-:S05]  /*acd0*/  ULDC.64 UR10, c[0x0][0xae0] ;  /* 0x0002b800000a7ab9 */ /* 0x000fca0000000a00 */
[----:B------:R-:W1:Y:S01]  /*ace0*/  @P0 LDC R7, c[0x0][0xbf0] ;  /* 0x0002fc00ff070b82 */ /* 0x000e620000000800 */
[----:B0-----:R-:W-:-:S04]  /*acf0*/  @P0 IMAD.HI.U32 R4, R8, R5, RZ ;  /* 0x0000000508040227 */ /* 0x001fc800078e00ff */
[----:B------:R-:W-:Y:S02]  /*ad00*/  IMAD.U32 R5, RZ, RZ, UR9 ;  /* 0x00000009ff057e24 */ /* 0x000fe4000f8e00ff */
[----:B------:R-:W-:Y:S01]  /*ad10*/  IMAD.U32 R5, RZ, RZ, UR4 ;  /* 0x00000004ff057e24 */ /* 0x000fe2000f8e00ff */
[----:B-1----:R-:W-:Y:S01]  /*ad20*/  @P0 SHF.R.U32.HI R3, RZ, R7, R4 ;  /* 0x00000007ff030219 */ /* 0x002fe20000011604 */
[----:B------:R-:W-:Y:S01]  /*ad30*/  IMAD.U32 R4, RZ, RZ, UR8 ;  /* 0x00000008ff047e24 */ /* 0x000fe2000f8e00ff */
[----:B------:R-:W-:Y:S02]  /*ad40*/  ULDC.64 UR8, c[0x0][0xad8] ;  /* 0x0002b60000087ab9 */ /* 0x000fe40000000a00 */
[--C-:B------:R-:W-:Y:S01]  /*ad50*/  SHF.R.S32.HI R6, RZ, 0x1f, R3.reuse ;  /* 0x0000001fff067819 */ /* 0x100fe20000011403 */
[----:B------:R-:W-:Y:S02]  /*ad60*/  IMAD.MOV R7, RZ, RZ, -R3 ;  /* 0x000000ffff077224 */ /* 0x000fe400078e0a03 */
[----:B------:R-:W-:-:S04]  /*ad70*/  IMAD.WIDE.U32 R4, R3, UR10, R4 ;  /* 0x0000000a03047c25 */ /* 0x000fc8000f8e0004 */
[----:B------:R-:W-:Y:S02]  /*ad80*/  IMAD R7, R11, R7, R8 ;  /* 0x000000070b077224 */ /* 0x000fe400078e0208 */
[----:B------:R-:W-:Y:S02]  /*ad90*/  IMAD R6, R6, UR10, RZ ;  /* 0x0000000a06067c24 */ /* 0x000fe4000f8e02ff */
[----:B------:R-:W-:Y:S02]  /*ada0*/  IMAD.U32 R8, RZ, RZ, UR44 ;  /* 0x0000002cff087e24 */ /* 0x000fe4000f8e00ff */
[----:B------:R-:W-:Y:S01]  /*adb0*/  IMAD R9, R3, UR11, R6 ;  /* 0x0000000b03097c24 */ /* 0x000fe2000f8e0206 */
[----:B------:R-:W-:Y:S01]  /*adc0*/  SHF.R.S32.HI R6, RZ, 0x1f, R7 ;  /* 0x0000001fff067819 */ /* 0x000fe20000011407 */
[----:B------:R-:W-:Y:S02]  /*add0*/  IMAD R8, R8, 0x80, R13 ;  /* 0x0000008008087824 */ /* 0x000fe400078e020d */
[----:B------:R-:W-:-:S02]  /*ade0*/  IMAD.IADD R5, R5, 0x1, R9 ;  /* 0x0000000105057824 */ /* 0x000fc400078e0209 */
[----:B------:R-:W-:Y:S02]  /*adf0*/  IMAD R6, R6, UR8, RZ ;  /* 0x0000000806067c24 */ /* 0x000fe4000f8e02ff */
[----:B------:R-:W-:-:S04]  /*ae00*/  IMAD.WIDE.U32 R4, R7, UR8, R4 ;  /* 0x0000000807047c25 */ /* 0x000fc8000f8e0004 */
[----:B------:R-:W-:Y:S01]  /*ae10*/  IMAD R9, R7, UR9, R6 ;  /* 0x0000000907097c24 */ /* 0x000fe2000f8e0206 */
[----:B------:R-:W-:Y:S01]  /*ae20*/  ULDC.64 UR8, c[0x0][0xa80] ;  /* 0x0002a00000087ab9 */ /* 0x000fe20000000a00 */
[----:B-----5:R-:W-:Y:S01]  /*ae30*/  IMAD R11, R0, R11, RZ ;  /* 0x0000000b000b7224 */ /* 0x020fe200078e02ff */
[----:B------:R-:W-:Y:S01]  /*ae40*/  LEA R6, P2, R4, UR8, 0x1 ;  /* 0x0000000804067c11 */ /* 0x000fe2000f8408ff */
[C---:B------:R-:W-:Y:S02]  /*ae50*/  VIADD R3, R8.reuse, 0x40 ;  /* 0x0000004008037836 */ /* 0x040fe40000000000 */
[----:B------:R-:W-:Y:S02]  /*ae60*/  IMAD.IADD R5, R5, 0x1, R9 ;  /* 0x0000000105057824 */ /* 0x000fe400078e0209 */
[----:B------:R-:W-:Y:S01]  /*ae70*/  VIADD R0, R8, 0x20 ;  /* 0x0000002008007836 */ /* 0x000fe20000000000 */
[----:B------:R-:W-:Y:S01]  /*ae80*/  ISETP.GE.AND P0, PT, R3, R11, PT ;  /* 0x0000000b0300720c */ /* 0x000fe20003f06270 */
[----:B------:R-:W-:Y:S01]  /*ae90*/  IMAD.SHL.U32 R7, R10, 0x8, RZ ;  /* 0x000000080a077824 */ /* 0x000fe200078e00ff */
[----:B------:R-:W-:-:S02]  /*aea0*/  LEA.HI.X R3, R4, UR9, R5, 0x1, P2 ;  /* 0x0000000904037c11 */ /* 0x000fc400090f0c05 */
[-C--:B------:R-:W-:Y:S01]  /*aeb0*/  ISETP.GE.AND P2, PT, R8, R11.reuse, PT ;  /* 0x0000000b0800720c */ /* 0x080fe20003f46270 */
[C---:B------:R-:W-:Y:S01]  /*aec0*/  VIADD R13, R7.reuse, 0xc0 ;  /* 0x000000c0070d7836 */ /* 0x040fe20000000000 */
[----:B------:R-:W-:Y:S01]  /*aed0*/  ISETP.GE.AND P1, PT, R0, R11, PT ;  /* 0x0000000b0000720c */ /* 0x000fe20003f26270 */
[C---:B------:R-:W-:Y:S01]  /*aee0*/  VIADD R15, R7.reuse, 0x40 ;  /* 0x00000040070f7836 */ /* 0x040fe20000000000 */
[----:B------:R0:W1:Y:S01]  /*aef0*/  SHFL.IDX PT, R4, R6, RZ, 0x181f ;  /* 0x00181fff06047589 */ /* 0x00006200000e0000 */
[----:B------:R-:W-:Y:S01]  /*af00*/  VIADD R9, R7, 0x80 ;  /* 0x0000008007097836 */ /* 0x000fe20000000000 */
[----:B------:R-:W-:Y:S02]  /*af10*/  SHF.R.S32.HI R14, RZ, 0x1f, R7 ;  /* 0x0000001fff0e7819 */ /* 0x000fe40000011407 */
[----:B------:R0:W2:Y:S01]  /*af20*/  SHFL.IDX PT, R0, R3, RZ, 0x181f ;  /* 0x00181fff03007589 */ /* 0x0000a200000e0000 */
[----:B------:R-:W-:Y:S02]  /*af30*/  SHF.R.S32.HI R10, RZ, 0x1f, R13 ;  /* 0x0000001fff0a7819 */ /* 0x000fe4000001140d */
[----:B------:R-:W-:-:S02]  /*af40*/  SHF.R.S32.HI R12, RZ, 0x1f, R15 ;  /* 0x0000001fff0c7819 */ /* 0x000fc4000001140f */
[----:B------:R-:W-:Y:S01]  /*af50*/  SHF.R.S32.HI R20, RZ, 0x1f, R9 ;  /* 0x0000001fff147819 */ /* 0x000fe20000011409 */
[----:B------:R-:W-:Y:S06]  /*af60*/  @P2 BRA `(.L_x_399) ;  /* 0x0000000000442947 */ /* 0x000fec0003800000 */
        /* <DEDUP_REMOVED lines=8> */
[----:B------:R3:W-:Y:S01]  /*aff0*/  @!P5 ST.E.128 desc[UR40][R24.64], RZ ;  /* 0x000000ff1800d985 */ /* 0x0007e2000c101d28 */
[----:B------:R-:W-:Y:S02]  /*b000*/  @!P4 LEA.HI.X R27, R15, R0, R12, 0x1, P6 ;  /* 0x000000000f1bc211 */ /* 0x000fe400030f0c0c */
[----:B------:R-:W-:-:S03]  /*b010*/  @!P3 LEA R28, P6, R9, R4, 0x1 ;  /* 0x00000004091cb211 */ /* 0x000fc600078c08ff */
[----:B------:R3:W-:Y:S01]  /*b020*/  @!P4 ST.E.128 desc[UR40][R26.64], RZ ;  /* 0x000000ff1a00c985 */ /* 0x0007e2000c101d28 */
[----:B------:R-:W-:Y:S02]  /*b030*/  @!P3 LEA.HI.X R29, R9, R0, R20, 0x1, P6 ;  /* 0x00000000091db211 */ /* 0x000fe400030f0c14 */
[----:B------:R-:W-:-:S03]  /*b040*/  @!P2 LEA R4, P6, R13, R4, 0x1 ;  /* 0x000000040d04a211 */ /* 0x000fc600078c08ff */
[----:B------:R3:W-:Y:S01]  /*b050*/  @!P3 ST.E.128 desc[UR40][R28.64], RZ ;  /* 0x000000ff1c00b985 */ /* 0x0007e2000c101d28 */
[----:B------:R-:W-:-:S05]  /*b060*/  @!P2 LEA.HI.X R5, R13, R0, R10, 0x1, P6 ;  /* 0x000000000d05a211 */ /* 0x000fca00030f0c0a */
[----:B------:R3:W-:Y:S04]  /*b070*/  @!P2 ST.E.128 desc[UR40][R4.64], RZ ;  /* 0x000000ff0400a985 */ /* 0x0007e8000c101d28 */
.L_x_399:
[----:B------:R-:W-:Y:S05]  /*b080*/  BSYNC B1 ;  /* 0x0000000000017941 */ /* 0x000fea0003800000 */
.L_x_398:
[----:B--2---:R2:W4:Y:S01]  /*b090*/  SHFL.IDX PT, R0, R3, 0x1, 0x181f ;  /* 0x00381f0003007f89 */ /* 0x00452200000e0000 */
[----:B------:R-:W-:Y:S03]  /*b0a0*/  BSSY B1, `(.L_x_400) ;  /* 0x0000014000017945 */ /* 0x000fe60003800000 */
[----:B-1-3--:R2:W1:Y:S01]  /*b0b0*/  SHFL.IDX PT, R4, R6, 0x1, 0x181f ;  /* 0x00381f0006047f89 */ /* 0x00a46200000e0000 */
[----:B------:R-:W-:Y:S05]  /*b0c0*/  @P1 BRA `(.L_x_401) ;  /* 0x0000000000441947 */ /* 0x000fea0003800000 */
[----:B------:R-:W-:Y:S02]  /*b0d0*/  ULDC UR4, c[0x0][0xac8] ;  /* 0x0002b20000047ab9 */ /* 0x000fe40000000800 */
[----:B------:R-:W-:Y:S02]  /*b0e0*/  ISETP.GE.AND P4, PT, R7, UR4, PT ;  /* 0x0000000407007c0c */ /* 0x000fe4000bf86270 */
[----:B------:R-:W-:Y:S02]  /*b0f0*/  ISETP.GE.AND P3, PT, R15, UR4, PT ;  /* 0x000000040f007c0c */ /* 0x000fe4000bf66270 */
[----:B------:R-:W-:Y:S02]  /*b100*/  ISETP.GE.AND P2, PT, R9, UR4, PT ;  /* 0x0000000409007c0c */ /* 0x000fe4000bf46270 */
[----:B------:R-:W-:-:S07]  /*b110*/  ISETP.GE.AND P1, PT, R13, UR4, PT ;  /* 0x000000040d007c0c */ /* 0x000fce000bf26270 */
[-C--:B-1----:R-:W-:Y:S02]  /*b120*/  @!P4 LEA R24, P6, R7, R4.reuse, 0x1 ;  /* 0x000000040718c211 */ /* 0x082fe400078c08ff */
[----:B------:R-:W-:Y:S02]  /*b130*/  @!P3 LEA R26, P5, R15, R4, 0x1 ;  /* 0x000000040f1ab211 */ /* 0x000fe400078a08ff */
[----:B----4-:R-:W-:Y:S02]  /*b140*/  @!P4 LEA.HI.X R25, R7, R0, R14, 0x1, P6 ;  /* 0x000000000719c211 */ /* 0x010fe400030f0c0e */
[----:B------:R-:W-:Y:S02]  /*b150*/  @!P2 LEA R28, P6, R9, R4, 0x1 ;  /* 0x00000004091ca211 */ /* 0x000fe400078c08ff */
[----:B------:R-:W-:Y:S01]  /*b160*/  @!P3 LEA.HI.X R27, R15, R0, R12, 0x1, P5 ;  /* 0x000000000f1bb211 */ /* 0x000fe200028f0c0c */
[----:B------:R3:W-:Y:S01]  /*b170*/  @!P4 ST.E.128 desc[UR40][R24.64], RZ ;  /* 0x000000ff1800c985 */ /* 0x0007e2000c101d28 */
[----:B------:R-:W-:-:S02]  /*b180*/  @!P1 LEA R4, P5, R13, R4, 0x1 ;  /* 0x000000040d049211 */ /* 0x000fc400078a08ff */
[-C--:B------:R-:W-:Y:S01]  /*b190*/  @!P2 LEA.HI.X R29, R9, R0.reuse, R20, 0x1, P6 ;  /* 0x00000000091da211 */ /* 0x080fe200030f0c14 */
[----:B------:R3:W-:Y:S01]  /*b1a0*/  @!P3 ST.E.128 desc[UR40][R26.64], RZ ;  /* 0x000000ff1a00b985 */ /* 0x0007e2000c101d28 */
[----:B------:R-:W-:-:S03]  /*b1b0*/  @!P1 LEA.HI.X R5, R13, R0, R10, 0x1, P5 ;  /* 0x000000000d059211 */ /* 0x000fc600028f0c0a */
[----:B------:R3:W-:Y:S04]  /*b1c0*/  @!P2 ST.E.128 desc[UR40][R28.64], RZ ;  /* 0x000000ff1c00a985 */ /* 0x0007e8000c101d28 */
[----:B------:R3:W-:Y:S02]  /*b1d0*/  @!P1 ST.E.128 desc[UR40][R4.64], RZ ;  /* 0x000000ff04009985 */ /* 0x0007e4000c101d28 */
.L_x_401:
[----:B------:R-:W-:Y:S05]  /*b1e0*/  BSYNC B1 ;  /* 0x0000000000017941 */ /* 0x000fea0003800000 */
.L_x_400:
[----:B----4-:R4:W0:Y:S01]  /*b1f0*/  SHFL.IDX PT, R0, R3, 0x2, 0x181f ;  /* 0x00581f0003007f89 */ /* 0x01082200000e0000 */
        /* <DEDUP_REMOVED lines=9> */
[-C--:B------:R-:W-:Y:S02]  /*b290*/  @!P2 LEA R26, P5, R15, R4.reuse, 0x1 ;  /* 0x000000040f1aa211 */ /* 0x080fe400078a08ff */
[----:B------:R-:W-:Y:S02]  /*b2a0*/  @!P1 LEA R28, P4, R9, R4, 0x1 ;  /* 0x00000004091c9211 */ /* 0x000fe400078808ff */
[----:B0-----:R-:W-:Y:S02]  /*b2b0*/  @!P3 LEA.HI.X R25, R7, R0, R14, 0x1, P6 ;  /* 0x000000000719b211 */ /* 0x001fe400030f0c0e */
[----:B------:R-:W-:Y:S02]  /*b2c0*/  @!P0 LEA R4, P6, R13, R4, 0x1 ;  /* 0x000000040d048211 */ /* 0x000fe400078c08ff */
[-C--:B------:R-:W-:Y:S01]  /*b2d0*/  @!P2 LEA.HI.X R27, R15, R0.reuse, R12, 0x1, P5 ;  /* 0x000000000f1ba211 */ /* 0x080fe200028f0c0c */
[----:B------:R3:W-:Y:S01]  /*b2e0*/  @!P3 ST.E.128 desc[UR40][R24.64], RZ ;  /* 0x000000ff1800b985 */ /* 0x0007e2000c101d28 */
[----:B------:R-:W-:-:S02]  /*b2f0*/  @!P1 LEA.HI.X R29, R9, R0, R20, 0x1, P4 ;  /* 0x00000000091d9211 */ /* 0x000fc400020f0c14 */
[----:B------:R-:W-:Y:S01]  /*b300*/  @!P0 LEA.HI.X R5, R13, R0, R10, 0x1, P6 ;  /* 0x000000000d058211 */ /* 0x000fe200030f0c0a */
[----:B------:R3:W-:Y:S04]  /*b310*/  @!P2 ST.E.128 desc[UR40][R26.64], RZ ;  /* 0x000000ff1a00a985 */ /* 0x0007e8000c101d28 */
[----:B------:R3:W-:Y:S04]  /*b320*/  @!P1 ST.E.128 desc[UR40][R28.64], RZ ;  /* 0x000000ff1c009985 */ /* 0x0007e8000c101d28 */
[----:B------:R3:W-:Y:S02]  /*b330*/  @!P0 ST.E.128 desc[UR40][R4.64], RZ ;  /* 0x000000ff04008985 */ /* 0x0007e4000c101d28 */
.L_x_403:
[----:B------:R-:W-:Y:S05]  /*b340*/  BSYNC B1 ;  /* 0x0000000000017941 */ /* 0x000fea0003800000 */
.L_x_402:
[----:B0-----:R-:W-:Y:S01]  /*b350*/  VIADD R0, R8, 0x60 ;  /* 0x0000006008007836 */ /* 0x001fe20000000000 */
[----:B--2-4-:R-:W0:Y:S04]  /*b360*/  SHFL.IDX PT, R3, R3, 0x3, 0x181f ;  /* 0x00781f0003037f89 */ /* 0x014e2800000e0000 */
[----:B------:R-:W-:Y:S01]  /*b370*/  ISETP.GE.AND P0, PT, R0, R11, PT ;  /* 0x0000000b0000720c */ /* 0x000fe20003f06270 */
[----:B-1-3--:R1:W2:-:S12]  /*b380*/  SHFL.IDX PT, R4, R6, 0x3, 0x181f ;  /* 0x00781f0006047f89 */ /* 0x00a29800000e0000 */
[----:B-1----:R-:W-:Y:S05]  /*b390*/  @P0 BRA `(.L_x_392) ;  /* 0x0000000000440947 */ /* 0x002fea0003800000 */
[----:B------:R-:W-:Y:S02]  /*b3a0*/  ULDC UR4, c[0x0][0xac8] ;  /* 0x0002b20000047ab9 */ /* 0x000fe40000000800 */
[----:B------:R-:W-:Y:S02]  /*b3b0*/  ISETP.GE.AND P3, PT, R7, UR4, PT ;  /* 0x0000000407007c0c */ /* 0x000fe4000bf66270 */
[----:B------:R-:W-:Y:S02]  /*b3c0*/  ISETP.GE.AND P2, PT, R15, UR4, PT ;  /* 0x000000040f007c0c */ /* 0x000fe4000bf46270 */
[----:B------:R-:W-:Y:S02]  /*b3d0*/  ISETP.GE.AND P1, PT, R9, UR4, PT ;  /* 0x0000000409007c0c */ /* 0x000fe4000bf26270 */
[----:B------:R-:W-:-:S07]  /*b3e0*/  ISETP.GE.AND P0, PT, R13, UR4, PT ;  /* 0x000000040d007c0c */ /* 0x000fce000bf06270 */
[----:B--2---:R-:W-:-:S04]  /*b3f0*/  @!P3 LEA R6, P4, R7, R4, 0x1 ;  /* 0x000000040706b211 */ /* 0x004fc800078808ff */
[-C--:B0-----:R-:W-:Y:S02]  /*b400*/  @!P3 LEA.HI.X R7, R7, R3.reuse, R14, 0x1, P4 ;  /* 0x000000030707b211 */ /* 0x081fe400020f0c0e */
[-C--:B------:R-:W-:Y:S02]  /*b410*/  @!P2 LEA R14, P4, R15, R4.reuse, 0x1 ;  /* 0x000000040f0ea211 */ /* 0x080fe400078808ff */
[-C--:B------:R-:W-:Y:S01]  /*b420*/  @!P1 LEA R8, P5, R9, R4.reuse, 0x1 ;  /* 0x0000000409089211 */ /* 0x080fe200078a08ff */
[----:B------:R0:W-:Y:S01]  /*b430*/  @!P3 ST.E.128 desc[UR40][R6.64], RZ ;  /* 0x000000ff0600b985 */ /* 0x0001e2000c101d28 */
[----:B------:R-:W-:Y:S02]  /*b440*/  @!P0 LEA R4, P6, R13, R4, 0x1 ;  /* 0x000000040d048211 */ /* 0x000fe400078c08ff */
[-C--:B------:R-:W-:Y:S02]  /*b450*/  @!P2 LEA.HI.X R15, R15, R3.reuse, R12, 0x1, P4 ;  /* 0x000000030f0fa211 */ /* 0x080fe400020f0c0c */
[----:B------:R-:W-:-:S02]  /*b460*/  @!P1 LEA.HI.X R9, R9, R3, R20, 0x1, P5 ;  /* 0x0000000309099211 */ /* 0x000fc400028f0c14 */
[----:B------:R-:W-:Y:S01]  /*b470*/  @!P0 LEA.HI.X R5, R13, R3, R10, 0x1, P6 ;  /* 0x000000030d058211 */ /* 0x000fe200030f0c0a */
[----:B------:R0:W-:Y:S04]  /*b480*/  @!P2 ST.E.128 desc[UR40][R14.64], RZ ;  /* 0x000000ff0e00a985 */ /* 0x0001e8000c101d28 */
[----:B------:R0:W-:Y:S04]  /*b490*/  @!P1 ST.E.128 desc[UR40][R8.64], RZ ;  /* 0x000000ff08009985 */ /* 0x0001e8000c101d28 */
[----:B------:R0:W-:Y:S02]  /*b4a0*/  @!P0 ST.E.128 desc[UR40][R4.64], RZ ;  /* 0x000000ff04008985 */ /* 0x0001e4000c101d28 */
.L_x_392:
[----:B------:R-:W-:Y:S05]  /*b4b0*/  BSYNC B0 ;  /* 0x0000000000007941 */ /* 0x000fea0003800000 */
.L_x_382:
[----:B------:R-:W-:Y:S02]  /*b4c0*/  ULDC UR4, c[0x0][0xc3c] ;  /* 0x00030f0000047ab9 */ /* 0x000fe40000000800 */
[----:B------:R-:W-:-:S06]  /*b4d0*/  UISETP.GE.AND UP0, UPT, UR7, UR4, UPT ;  /* 0x000000040700728c */ /* 0x000fcc000bf06270 */
[----:B------:R-:W-:-:S13]  /*b4e0*/  PLOP3.LUT P0, PT, PT, PT, UP0, 0x80, 0x0 ;  /* 0x000000000000781c */ /* 0x000fda0003f0f008 */
[----:B------:R-:W-:Y:S05]  /*b4f0*/  @!P0 BRA `(.L_x_404) ;  /* 0xffffff5c000c8947 */ /* 0x000fea000383ffff */
[----:B------:R-:W-:Y:S05]  /*b500*/  EXIT ;  /* 0x000000000000794d */ /* 0x000fea0003800000 */
.L_x_357:
[----:B------:R-:W-:-:S08]  /*b510*/  NOP ;  /* 0x0000000000007918 */ /* 0x000fd00000000000 */
[----:B------:R-:W0:-:S00]  /*b520*/  USETMAXREG.DEALLOC.CTAPOOL 0x18 ;  /* 0x00000018000079c8 */ /* 0x000e0000080e0500 */
[----:B0-----:R-:W-:Y:S01]  /*b530*/  LOP3.LUT R0, R0, 0x3, RZ, 0xc0, !PT ;  /* 0x0000000300007812 */ /* 0x001fe200078ec0ff */
[----:B------:R-:W-:-:S05]  /*b540*/  IMAD.MOV.U32 R7, RZ, RZ, RZ ;  /* 0x000000ffff077224 */ /* 0x000fca00078e00ff */
[----:B------:R-:W0:Y:S02]  /*b550*/  SHFL.IDX PT, R0, R0, RZ, 0x1f ;  /* 0x00001fff00007589 */ /* 0x000e2400000e0000 */
[----:B0-----:R-:W-:-:S04]  /*b560*/  ISETP.NE.AND P0, PT, R0, RZ, PT ;  /* 0x000000ff0000720c */ /* 0x001fc80003f05270 */
[----:B------:R-:W-:-:S05]  /*b570*/  P2R R0, PR, RZ, 0x1 ;  /* 0x00000001ff007803 */ /* 0x000fca0000000000 */
[----:B------:R0:W-:Y:S04]  /*b580*/  STL [R1+0x5c], R0 ;  /* 0x00005c0001007387 */ /* 0x0001e80000100800 */
[----:B------:R-:W-:Y:S05]  /*b590*/  @!P0 BRA `(.L_x_405) ;  /* 0x0000000000248947 */ /* 0x000fea0003800000 */
[----:B------:R-:W1:Y:S08]  /*b5a0*/  S2UR UR5, SR_CgaCtaId ;  /* 0x00000000000579c3 */ /* 0x000e700000008800 */
[----:B------:R-:W-:Y:S06]  /*b5b0*/  BAR.SYNC.DEFER_BLOCKING 0x5, 0x180 ;  /* 0x0146000000007b1d */ /* 0x000fec0000010000 */
[----:B------:R-:W-:-:S02]  /*b5c0*/  UMOV UR4, 0x400 ;  /* 0x0000040000047882 */ /* 0x000fc40000000000 */
[----:B-1----:R-:W-:-:S09]  /*b5d0*/  ULEA UR4, UR5, UR4, 0x18 ;  /* 0x0000000405047291 */ /* 0x002fd2000f8ec03f */
[----:B------:R-:W1:Y:S04]  /*b5e0*/  LDS.128 R8, [UR4+0x228d0] ;  /* 0x0228d004ff087984 */ /* 0x000e680008000c00 */
[----:B-1----:R1:W-:Y:S04]  /*b5f0*/  STL.64 [R1], R8 ;  /* 0x0000000801007387 */ /* 0x0023e80000100a00 */
[----:B------:R1:W-:Y:S01]  /*b600*/  STL.64 [R1+0x8], R10 ;  /* 0x0000080a01007387 */ /* 0x0003e20000100a00 */
[----:B------:R-:W-:Y:S06]  /*b610*/  BAR.ARV 0x4, 0x180 ;  /* 0x0106000000007b1d */ /* 0x000fec0000002000 */
[----:B------:R-:W-:Y:S05]  /*b620*/  BRA `(.L_x_406) ;  /* 0x0000000800a47947 */ /* 0x000fea0003800000 */
.L_x_405:
[----:B0-----:R-:W-:Y:S01]  /*b630*/  LOP3.LUT R0, R6, 0x1f, RZ, 0xc0, !PT ;  /* 0x0000001f06007812 */ /* 0x001fe200078ec0ff */
[----:B------:R-:W-:Y:S01]  /*b640*/  ULDC UR4, c[0x0][0xc3c] ;  /* 0x00030f0000047ab9 */ /* 0x000fe20000000800 */
[----:B------:R-:W-:Y:S01]  /*b650*/  IMAD.MOV.U32 R10, RZ, RZ, RZ ;  /* 0x000000ffff0a7224 */ /* 0x000fe200078e00ff */
[----:B------:R-:W0:Y:S01]  /*b660*/  S2UR UR6, SR_CTAID.X ;  /* 0x00000000000679c3 */ /* 0x000e220000002500 */
[----:B------:R-:W-:Y:S01]  /*b670*/  ISETP.NE.AND P0, PT, R0, 0x1f, PT ;  /* 0x0000001f0000780c */ /* 0x000fe20003f05270 */
[----:B------:R-:W-:-:S03]  /*b680*/  ULDC UR5, c[0x0][0xc38] ;  /* 0x00030e0000057ab9 */ /* 0x000fc60000000800 */
[----:B------:R-:W-:-:S13]  /*b690*/  ISETP.GE.OR P1, PT, R0, UR4, !P0 ;  /* 0x0000000400007c0c */ /* 0x000fda000c726670 */
[----:B------:R-:W1:Y:S08]  /*b6a0*/  @!P1 LDC.64 R2, c[0x0][0xc80] ;  /* 0x00032000ff029b82 */ /* 0x000e700000000a00 */
[----:B------:R-:W2:Y:S01]  /*b6b0*/  @!P1 LDC.64 R4, c[0x0][0xc78] ;  /* 0x00031e00ff049b82 */ /* 0x000ea20000000a00 */
[----:B-1----:R-:W-:-:S05]  /*b6c0*/  @!P1 IMAD.WIDE.U32 R2, R0, 0x4, R2 ;  /* 0x0000000400029825 */ /* 0x002fca00078e0002 */
[----:B------:R2:W3:Y:S02]  /*b6d0*/  @!P1 LDG.E R7, desc[UR40][R2.64] ;  /* 0x0000002802079981 */ /* 0x0004e4000c1e1900 */
[----:B--2---:R-:W-:-:S05]  /*b6e0*/  @!P1 IMAD.WIDE.U32 R2, R0, 0x4, R4 ;  /* 0x0000000400029825 */ /* 0x004fca00078e0004 */
[----:B------:R-:W3:Y:S01]  /*b6f0*/  @!P1 LDG.E R10, desc[UR40][R2.64] ;  /* 0x00000028020a9981 */ /* 0x000ee2000c1e1900 */
[C---:B------:R-:W-:Y:S01]  /*b700*/  ISETP.NE.AND P1, PT, R0.reuse, RZ, PT ;  /* 0x000000ff0000720c */ /* 0x040fe20003f25270 */
[----:B------:R-:W-:Y:S01]  /*b710*/  UMOV UR4, URZ ;  /* 0x0000003f00047c82 */ /* 0x000fe20008000000 */
[C---:B------:R-:W-:Y:S02]  /*b720*/  ISETP.GE.U32.AND P2, PT, R0.reuse, 0x2, PT ;  /* 0x000000020000780c */ /* 0x040fe40003f46070 */
[C---:B------:R-:W-:Y:S02]  /*b730*/  ISETP.GE.U32.AND P3, PT, R0.reuse, 0x4, PT ;  /* 0x000000040000780c */ /* 0x040fe40003f66070 */
[C---:B------:R-:W-:Y:S02]  /*b740*/  ISETP.GE.U32.AND P4, PT, R0.reuse, 0x8, PT ;  /* 0x000000080000780c */ /* 0x040fe40003f86070 */
[----:B------:R-:W-:Y:S01]  /*b750*/  ISETP.GE.U32.AND P5, PT, R0, 0x10, PT ;  /* 0x000000100000780c */ /* 0x000fe20003fa6070 */
[----:B---3--:R-:W-:-:S05]  /*b760*/  IMAD R4, R7, R10, RZ ;  /* 0x0000000a07047224 */ /* 0x008fca00078e02ff */
[----:B------:R-:W1:Y:S02]  /*b770*/  SHFL.UP PT, R5, R4, 0x1, RZ ;  /* 0x0420000004057989 */ /* 0x000e6400000e00ff */
[----:B-1----:R-:W-:-:S05]  /*b780*/  SEL R5, R5, RZ, P1 ;  /* 0x000000ff05057207 */ /* 0x002fca0000800000 */
[----:B------:R-:W-:-:S05]  /*b790*/  IMAD.IADD R5, R4, 0x1, R5 ;  /* 0x0000000104057824 */ /* 0x000fca00078e0205 */
        /* <DEDUP_REMOVED lines=12> */
[----:B------:R-:W1:Y:S02]  /*b860*/  SHFL.IDX PT, R8, R2, 0x1f, 0x1f ;  /* 0x03e01f0002087f89 */ /* 0x000e6400000e0000 */
[----:B-1----:R-:W-:-:S04]  /*b870*/  IMAD R8, R8, UR5, RZ ;  /* 0x0000000508087c24 */ /* 0x002fc8000f8e02ff */
[----:B------:R-:W-:Y:S01]  /*b880*/  IMAD.MOV.U32 R11, RZ, RZ, R8 ;  /* 0x000000ffff0b7224 */ /* 0x000fe200078e0008 */
[----:B0-----:R-:W-:-:S13]  /*b890*/  ISETP.GT.AND P6, PT, R8, UR6, PT ;  /* 0x0000000608007c0c */ /* 0x001fda000bfc4270 */
[----:B------:R-:W-:Y:S05]  /*b8a0*/  @P6 BRA `(.L_x_407) ;  /* 0x0000000000a46947 */ /* 0x000fea0003800000 */
[----:B------:R-:W-:Y:S01]  /*b8b0*/  IMAD.MOV.U32 R8, RZ, RZ, R11 ;  /* 0x000000ffff087224 */ /* 0x000fe200078e000b */
[----:B------:R-:W-:Y:S01]  /*b8c0*/  UMOV UR4, URZ ;  /* 0x0000003f00047c82 */ /* 0x000fe20008000000 */
[----:B------:R-:W-:-:S05]  /*b8d0*/  ULDC UR5, c[0x0][0xc38] ;  /* 0x00030e0000057ab9 */ /* 0x000fca0000000800 */
.L_x_409:
[----:B------:R-:W0:Y:S01]  /*b8e0*/  LDC R2, c[0x0][0xc3c] ;  /* 0x00030f00ff027b82 */ /* 0x000e220000000800 */
[----:B------:R-:W-:Y:S01]  /*b8f0*/  ULDC UR7, c[0x0][0xc3c] ;  /* 0x00030f0000077ab9 */ /* 0x000fe20000000800 */
[----:B------:R-:W-:Y:S01]  /*b900*/  UIADD3 UR4, UR4, 0x1f, URZ ;  /* 0x0000001f04047890 */ /* 0x000fe2000fffe03f */
[----:B------:R-:W-:-:S05]  /*b910*/  IMAD.U32 R3, RZ, RZ, UR7 ;  /* 0x00000007ff037e24 */ /* 0x000fca000f8e00ff */
[----:B------:R1:W-:Y:S01]  /*b920*/  STL [R1+0xc], R3 ;  /* 0x00000c0301007387 */ /* 0x0003e20000100800 */
[----:B0-----:R-:W-:-:S13]  /*b930*/  ISETP.LE.AND P6, PT, R2, UR4, PT ;  /* 0x0000000402007c0c */ /* 0x001fda000bfc3270 */
[----:B-1----:R-:W-:Y:S05]  /*b940*/  @P6 BRA `(.L_x_408) ;  /* 0x0000000400a46947 */ /* 0x002fea0003800000 */
[----:B------:R-:W-:Y:S02]  /*b950*/  VIADD R9, R0, UR4 ;  /* 0x0000000400097c36 */ /* 0x000fe40008000000 */
[----:B------:R-:W-:-:S03]  /*b960*/  IMAD.MOV.U32 R7, RZ, RZ, RZ ;  /* 0x000000ffff077224 */ /* 0x000fc600078e00ff */
[----:B------:R-:W-:-:S13]  /*b970*/  ISETP.GE.OR P6, PT, R9, R2, !P0 ;  /* 0x000000020900720c */ /* 0x000fda00047c6670 */
[----:B------:R-:W0:Y:S08]  /*b980*/  @!P6 LDC.64 R2, c[0x0][0xc80] ;  /* 0x00032000ff02eb82 */ /* 0x000e300000000a00 */
[----:B------:R-:W1:Y:S01]  /*b990*/  @!P6 LDC.64 R4, c[0x0][0xc78] ;  /* 0x00031e00ff04eb82 */ /* 0x000e620000000a00 */
[----:B------:R-:W-:Y:S02]  /*b9a0*/  IMAD.MOV.U32 R10, RZ, RZ, RZ ;  /* 0x000000ffff0a7224 */ /* 0x000fe400078e00ff */
[----:B0-----:R-:W-:-:S05]  /*b9b0*/  @!P6 IMAD.WIDE R2, R9, 0x4, R2 ;  /* 0x000000040902e825 */ /* 0x001fca00078e0202 */
[----:B------:R1:W2:Y:S02]  /*b9c0*/  @!P6 LDG.E R7, desc[UR40][R2.64] ;  /* 0x000000280207e981 */ /* 0x0002a4000c1e1900 */
[----:B-1----:R-:W-:-:S05]  /*b9d0*/  @!P6 IMAD.WIDE R2, R9, 0x4, R4 ;  /* 0x000000040902e825 */ /* 0x002fca00078e0204 */
[----:B------:R-:W2:Y:S02]  /*b9e0*/  @!P6 LDG.E R10, desc[UR40][R2.64] ;  /* 0x00000028020ae981 */ /* 0x000ea4000c1e1900 */
[----:B--2---:R-:W-:-:S05]  /*b9f0*/  IMAD R11, R7, R10, RZ ;  /* 0x0000000a070b7224 */ /* 0x004fca00078e02ff */
[----:B------:R-:W0:Y:S02]  /*ba00*/  SHFL.UP PT, R4, R11, 0x1, RZ ;  /* 0x042000000b047989 */ /* 0x000e2400000e00ff */
[----:B0-----:R-:W-:-:S05]  /*ba10*/  SEL R4, R4, RZ, P1 ;  /* 0x000000ff04047207 */ /* 0x001fca0000800000 */
[----:B------:R-:W-:-:S05]  /*ba20*/  IMAD.IADD R4, R11, 0x1, R4 ;  /* 0x000000010b047824 */ /* 0x000fca00078e0204 */
        /* <DEDUP_REMOVED lines=12> */
[----:B------:R-:W0:Y:S02]  /*baf0*/  SHFL.IDX PT, R4, R2, 0x1f, 0x1f ;  /* 0x03e01f0002047f89 */ /* 0x000e2400000e0000 */
[----:B0-----:R-:W-:-:S04]  /*bb00*/  IMAD R11, R4, UR5, RZ ;  /* 0x00000005040b7c24 */ /* 0x001fc8000f8e02ff */
[----:B------:R-:W-:-:S05]  /*bb10*/  IMAD.IADD R8, R11, 0x1, R8 ;  /* 0x000000010b087824 */ /* 0x000fca00078e0208 */
[----:B------:R-:W-:-:S13]  /*bb20*/  ISETP.GT.AND P6, PT, R8, UR6, PT ;  /* 0x0000000608007c0c */ /* 0x000fda000bfc4270 */
[----:B------:R-:W-:Y:S05]  /*bb30*/  @!P6 BRA `(.L_x_409) ;  /* 0xfffffffc0068e947 */ /* 0x000fea000383ffff */
.L_x_407:
[----:B------:R-:W-:Y:S02]  /*bb40*/  IMAD.IADD R11, R8, 0x1, -R11 ;  /* 0x00000001080b7824 */ /* 0x000fe400078e0a0b */
[----:B------:R-:W-:Y:S02]  /*bb50*/  IMAD.MOV.U32 R14, RZ, RZ, RZ ;  /* 0x000000ffff0e7224 */ /* 0x000fe400078e00ff */
[----:B------:R-:W-:-:S05]  /*bb60*/  IMAD R3, R2, UR5, R11 ;  /* 0x0000000502037c24 */ /* 0x000fca000f8e020b */
[----:B------:R-:W-:-:S13]  /*bb70*/  ISETP.GT.AND P0, PT, R3, UR6, PT ;  /* 0x0000000603007c0c */ /* 0x000fda000bf04270 */
[----:B------:R-:W-:-:S04]  /*bb80*/  VOTE.ANY R12, PT, !P0 ;  /* 0x00000000000c7806 */ /* 0x000fc800040e0100 */
[----:B------:R-:W0:Y:S01]  /*bb90*/  POPC R4, R12 ;  /* 0x0000000c00047309 */ /* 0x000e220000000000 */
[----:B------:R-:W-:Y:S01]  /*bba0*/  ISETP.NE.AND P0, PT, R12, RZ, PT ;  /* 0x000000ff0c00720c */ /* 0x000fe20003f05270 */
[----:B0-----:R-:W0:Y:S04]  /*bbb0*/  SHFL.IDX PT, R7, R7, R4, 0x1f ;  /* 0x00001f0407077589 */ /* 0x001e2800000e0000 */
[----:B------:R-:W1:Y:S01]  /*bbc0*/  SHFL.IDX PT, R9, R10, R4, 0x1f ;  /* 0x00001f040a097589 */ /* 0x000e6200000e0000 */
[----:B0-----:R-:W-:-:S04]  /*bbd0*/  IABS R5, R7 ;  /* 0x0000000700057213 */ /* 0x001fc80000000000 */
[----:B------:R-:W0:Y:S01]  /*bbe0*/  I2F.RP R13, R5 ;  /* 0x00000005000d7306 */ /* 0x000e220000209400 */
[----:B-1----:R-:W-:-:S07]  /*bbf0*/  IABS R8, R9 ;  /* 0x0000000900087213 */ /* 0x002fce0000000000 */
[----:B------:R-:W-:Y:S08]  /*bc00*/  I2F.RP R12, R8 ;  /* 0x00000008000c7306 */ /* 0x000ff00000209400 */
[----:B0-----:R-:W0:Y:S02]  /*bc10*/  MUFU.RCP R13, R13 ;  /* 0x0000000d000d7308 */ /* 0x001e240000001000 */
[----:B0-----:R-:W-:-:S06]  /*bc20*/  VIADD R3, R13, 0xffffffe ;  /* 0x0ffffffe0d037836 */ /* 0x001fcc0000000000 */
[----:B------:R-:W0:Y:S02]  /*bc30*/  F2I.FTZ.U32.TRUNC.NTZ R3, R3 ;  /* 0x0000000300037305 */ /* 0x000e24000021f000 */
[----:B0-----:R-:W-:Y:S01]  /*bc40*/  IMAD.MOV R16, RZ, RZ, -R3 ;  /* 0x000000ffff107224 */ /* 0x001fe200078e0a03 */
[----:B------:R-:W-:Y:S06]  /*bc50*/  @!P0 BRA `(.L_x_410) ;  /* 0x0000000000088947 */ /* 0x000fec0003800000 */
[----:B------:R-:W-:-:S05]  /*bc60*/  VIADD R13, R4, 0xffffffff ;  /* 0xffffffff040d7836 */ /* 0x000fca0000000000 */
[----:B------:R0:W1:Y:S02]  /*bc70*/  SHFL.IDX PT, R14, R2, R13, 0x1f ;  /* 0x00001f0d020e7589 */ /* 0x00006400000e0000 */
.L_x_410:
[----:B-1----:R-:W-:Y:S01]  /*bc80*/  IMAD R10, R14, UR5, R11 ;  /* 0x000000050e0a7c24 */ /* 0x002fe2000f8e020b */
[----:B------:R-:W1:Y:S01]  /*bc90*/  MUFU.RCP R12, R12 ;  /* 0x0000000c000c7308 */ /* 0x000e620000001000 */
[----:B------:R-:W-:Y:S02]  /*bca0*/  IMAD R11, R16, R5, RZ ;  /* 0x00000005100b7224 */ /* 0x000fe400078e02ff */
[----:B0-----:R-:W-:Y:S01]  /*bcb0*/  IMAD.MOV.U32 R2, RZ, RZ, RZ ;  /* 0x000000ffff027224 */ /* 0x001fe200078e00ff */
[----:B------:R0:W-:Y:S03]  /*bcc0*/  STL [R1], R10 ;  /* 0x0000000a01007387 */ /* 0x0001e60000100800 */
[----:B------:R-:W-:Y:S01]  /*bcd0*/  IMAD.HI.U32 R2, R3, R11, R2 ;  /* 0x0000000b03027227 */ /* 0x000fe200078e0002 */
[----:B------:R-:W-:-:S05]  /*bce0*/  IABS R11, R7 ;  /* 0x00000007000b7213 */ /* 0x000fca0000000000 */
[----:B------:R-:W-:Y:S01]  /*bcf0*/  IMAD.MOV R14, RZ, RZ, -R11 ;  /* 0x000000ffff0e7224 */ /* 0x000fe200078e0a0b */
[----:B0-----:R-:W-:-:S04]  /*bd00*/  IADD3 R10, -R10, UR6, RZ ;  /* 0x000000060a0a7c10 */ /* 0x001fc8000fffe1ff */
[----:B------:R-:W-:-:S05]  /*bd10*/  IABS R3, R10 ;  /* 0x0000000a00037213 */ /* 0x000fca0000000000 */
[----:B------:R-:W-:-:S04]  /*bd20*/  IMAD.HI.U32 R11, R2, R3, RZ ;  /* 0x00000003020b7227 */ /* 0x000fc800078e00ff */
[----:B------:R-:W-:Y:S02]  /*bd30*/  IMAD R2, R11, R14, R3 ;  /* 0x0000000e0b027224 */ /* 0x000fe400078e0203 */
[----:B-1----:R-:W-:-:S03]  /*bd40*/  VIADD R3, R12, 0xffffffe ;  /* 0x0ffffffe0c037836 */ /* 0x002fc60000000000 */
[----:B------:R-:W-:-:S03]  /*bd50*/  ISETP.GT.U32.AND P1, PT, R5, R2, PT ;  /* 0x000000020500720c */ /* 0x000fc60003f24070 */
[----:B------:R-:W0:Y:S10]  /*bd60*/  F2I.FTZ.U32.TRUNC.NTZ R3, R3 ;  /* 0x0000000300037305 */ /* 0x000e34000021f000 */
[----:B------:R-:W-:-:S02]  /*bd70*/  @!P1 IMAD.IADD R2, R2, 0x1, -R5 ;  /* 0x0000000102029824 */ /* 0x000fc400078e0a05 */
[----:B------:R-:W-:Y:S01]  /*bd80*/  @!P1 VIADD R11, R11, 0x1 ;  /* 0x000000010b0b9836 */ /* 0x000fe20000000000 */
[----:B------:R-:W-:Y:S02]  /*bd90*/  ISETP.NE.AND P1, PT, R7, RZ, PT ;  /* 0x000000ff0700720c */ /* 0x000fe40003f25270 */
[----:B------:R-:W-:Y:S01]  /*bda0*/  ISETP.GE.U32.AND P0, PT, R2, R5, PT ;  /* 0x000000050200720c */ /* 0x000fe20003f06070 */
[----:B0-----:R-:W-:Y:S02]  /*bdb0*/  IMAD.MOV R5, RZ, RZ, -R3 ;  /* 0x000000ffff057224 */ /* 0x001fe400078e0a03 */
[----:B------:R-:W-:Y:S02]  /*bdc0*/  IMAD.MOV.U32 R2, RZ, RZ, RZ ;  /* 0x000000ffff027224 */ /* 0x000fe400078e00ff */
[----:B------:R-:W-:-:S04]  /*bdd0*/  IMAD R5, R5, R8, RZ ;  /* 0x0000000805057224 */ /* 0x000fc800078e02ff */
[----:B------:R-:W-:Y:S01]  /*bde0*/  IMAD.HI.U32 R5, R3, R5, R2 ;  /* 0x0000000503057227 */ /* 0x000fe200078e0002 */
[----:B------:R-:W-:Y:S02]  /*bdf0*/  LOP3.LUT R2, R10, R7, RZ, 0x3c, !PT ;  /* 0x000000070a027212 */ /* 0x000fe400078e3cff */
[----:B------:R-:W-:Y:S01]  /*be00*/  IABS R3, R9 ;  /* 0x0000000900037213 */ /* 0x000fe20000000000 */
[----:B------:R-:W-:Y:S01]  /*be10*/  @P0 VIADD R11, R11, 0x1 ;  /* 0x000000010b0b0836 */ /* 0x000fe20000000000 */
[----:B------:R-:W-:-:S03]  /*be20*/  ISETP.GE.AND P2, PT, R2, RZ, PT ;  /* 0x000000ff0200720c */ /* 0x000fc60003f46270 */
[----:B------:R-:W-:-:S10]  /*be30*/  IMAD.MOV R3, RZ, RZ, -R3 ;  /* 0x000000ffff037224 */ /* 0x000fd400078e0a03 */
[----:B------:R-:W-:Y:S01]  /*be40*/  @!P2 IMAD.MOV R11, RZ, RZ, -R11 ;  /* 0x000000ffff0ba224 */ /* 0x000fe200078e0a0b */
[----:B------:R-:W-:-:S04]  /*be50*/  @!P1 LOP3.LUT R11, RZ, R7, RZ, 0x33, !PT ;  /* 0x00000007ff0b9212 */ /* 0x000fc800078e33ff */
[-C--:B------:R-:W-:Y:S01]  /*be60*/  IABS R2, R11.reuse ;  /* 0x0000000b00027213 */ /* 0x080fe20000000000 */
[----:B------:R-:W-:-:S04]  /*be70*/  IMAD R7, R7, R11, RZ ;  /* 0x0000000b07077224 */ /* 0x000fc800078e02ff */
[----:B------:R-:W-:-:S04]  /*be80*/  IMAD.HI.U32 R5, R5, R2, RZ ;  /* 0x0000000205057227 */ /* 0x000fc800078e00ff */
[----:B------:R-:W-:Y:S01]  /*be90*/  IMAD R3, R5, R3, R2 ;  /* 0x0000000305037224 */ /* 0x000fe200078e0202 */
[----:B------:R-:W-:-:S04]  /*bea0*/  LOP3.LUT R2, R11, R9, RZ, 0x3c, !PT ;  /* 0x000000090b027212 */ /* 0x000fc800078e3cff */
[----:B------:R-:W-:Y:S02]  /*beb0*/  ISETP.GT.U32.AND P1, PT, R8, R3, PT ;  /* 0x000000030800720c */ /* 0x000fe40003f24070 */
[----:B------:R-:W-:-:S11]  /*bec0*/  ISETP.GE.AND P2, PT, R2, RZ, PT ;  /* 0x000000ff0200720c */ /* 0x000fd60003f46270 */
[----:B------:R-:W-:Y:S02]  /*bed0*/  @!P1 IMAD.IADD R3, R3, 0x1, -R8 ;  /* 0x0000000103039824 */ /* 0x000fe400078e0a08 */
[----:B------:R-:W-:Y:S01]  /*bee0*/  @!P1 VIADD R5, R5, 0x1 ;  /* 0x0000000105059836 */ /* 0x000fe20000000000 */
[----:B------:R-:W-:Y:S02]  /*bef0*/  ISETP.NE.AND P1, PT, R9, RZ, PT ;  /* 0x000000ff0900720c */ /* 0x000fe40003f25270 */
[----:B------:R-:W-:-:S13]  /*bf00*/  ISETP.GE.U32.AND P0, PT, R3, R8, PT ;  /* 0x000000080300720c */ /* 0x000fda0003f06070 */
[----:B------:R-:W-:-:S04]  /*bf10*/  @P0 VIADD R5, R5, 0x1 ;  /* 0x0000000105050836 */ /* 0x000fc80000000000 */
[----:B------:R-:W-:Y:S01]  /*bf20*/  @!P2 IMAD.MOV R5, RZ, RZ, -R5 ;  /* 0x000000ffff05a224 */ /* 0x000fe200078e0a05 */
[----:B------:R-:W-:-:S05]  /*bf30*/  @!P1 LOP3.LUT R5, RZ, R9, RZ, 0x33, !PT ;  /* 0x00000009ff059212 */ /* 0x000fca00078e33ff */
[----:B------:R-:W-:-:S04]  /*bf40*/  IMAD.MOV R2, RZ, RZ, -R5 ;  /* 0x000000ffff027224 */ /* 0x000fc800078e0a05 */
[C---:B------:R-:W-:Y:S02]  /*bf50*/  IMAD R11, R9.reuse, R2, R11 ;  /* 0x00000002090b7224 */ /* 0x040fe400078e020b */
[----:B------:R-:W-:Y:S02]  /*bf60*/  IMAD R2, R9, 0x1000000, R5 ;  /* 0x0100000009027824 */ /* 0x000fe400078e0205 */
[----:B------:R-:W-:Y:S02]  /*bf70*/  IMAD.IADD R5, R10, 0x1, -R7 ;  /* 0x000000010a057824 */ /* 0x000fe400078e0a07 */
[----:B------:R-:W-:Y:S02]  /*bf80*/  IMAD R3, R11, 0x10000, R2 ;  /* 0x000100000b037824 */ /* 0x000fe400078e0202 */
[----:B------:R-:W-:Y:S01]  /*bf90*/  VIADD R2, R4, UR4 ;  /* 0x0000000404027c36 */ /* 0x000fe20008000000 */
[----:B------:R0:W-:Y:S04]  /*bfa0*/  STL [R1+0x4], R5 ;  /* 0x0000040501007387 */ /* 0x0001e80000100800 */
[----:B------:R0:W-:Y:S04]  /*bfb0*/  STL [R1+0xc], R2 ;  /* 0x00000c0201007387 */ /* 0x0001e80000100800 */
[----:B------:R0:W-:Y:S01]  /*bfc0*/  STL [R1+0x8], R3 ;  /* 0x0000080301007387 */ /* 0x0001e20000100800 */
[----:B------:R-:W-:Y:S05]  /*bfd0*/  BRA `(.L_x_411) ;  /* 0x0000000000107947 */ /* 0x000fea0003800000 */
.L_x_408:
[----:B------:R-:W-:Y:S01]  /*bfe0*/  IMAD.U32 R2, RZ, RZ, UR6 ;  /* 0x00000006ff027e24 */ /* 0x000fe2000f8e00ff */
[----:B------:R1:W-:Y:S04]  /*bff0*/  STL [R1+0x4], RZ ;  /* 0x000004ff01007387 */ /* 0x0003e80000100800 */
[----:B------:R1:W-:Y:S04]  /*c000*/  STL [R1+0x8], RZ ;  /* 0x000008ff01007387 */ /* 0x0003e80000100800 */
[----:B------:R1:W-:Y:S02]  /*c010*/  STL [R1], R2 ;  /* 0x0000000201007387 */ /* 0x0003e40000100800 */
.L_x_411:
[----:B------:R-:W2:Y:S04]  /*c020*/  LDL R8, [R1] ;  /* 0x0000000001087983 */ /* 0x000ea80000100800 */
[----:B------:R-:W2:Y:S04]  /*c030*/  LDL R9, [R1+0x4] ;  /* 0x0000040001097983 */ /* 0x000ea80000100800 */
[----:B------:R-:W2:Y:S04]  /*c040*/  LDL R10, [R1+0x8] ;  /* 0x00000800010a7983 */ /* 0x000ea80000100800 */
[----:B------:R-:W2:Y:S01]  /*c050*/  LDL R11, [R1+0xc] ;  /* 0x00000c00010b7983 */ /* 0x000ea20000100800 */
[----:B------:R-:W-:-:S13]  /*c060*/  ISETP.NE.AND P0, PT, R0, RZ, PT ;  /* 0x000000ff0000720c */ /* 0x000fda0003f05270 */
[----:B0-----:R-:W0:Y:S01]  /*c070*/  @!P0 S2R R3, SR_CgaCtaId ;  /* 0x0000000000038919 */ /* 0x001e220000008800 */
[----:B------:R-:W-:-:S04]  /*c080*/  @!P0 MOV R0, 0x400 ;  /* 0x0000040000008802 */ /* 0x000fc80000000f00 */
[----:B0-----:R-:W-:-:S05]  /*c090*/  @!P0 LEA R0, R3, R0, 0x18 ;  /* 0x0000000003008211 */ /* 0x001fca00078ec0ff */
[----:B--2---:R2:W-:Y:S01]  /*c0a0*/  @!P0 STS.128 [R0+0x228d0], R8 ;  /* 0x0228d00800008388 */ /* 0x0045e20000000c00 */
[----:B------:R-:W-:Y:S06]  /*c0b0*/  BAR.ARV 0x5, 0x180 ;  /* 0x0146000000007b1d */ /* 0x000fec0000002000 */
.L_x_406:
[----:B0-2---:R-:W2:Y:S01]  /*c0c0*/  LDL R0, [R1+0xc] ;  /* 0x00000c0001007983 */ /* 0x005ea20000100800 */
[----:B------:R-:W-:Y:S01]  /*c0d0*/  ULDC UR4, c[0x0][0xc3c] ;  /* 0x00030f0000047ab9 */ /* 0x000fe20000000800 */
[----:B------:R-:W-:Y:S02]  /*c0e0*/  IMAD.MOV.U32 R19, RZ, RZ, RZ ;  /* 0x000000ffff137224 */ /* 0x000fe400078e00ff */
[----:B------:R0:W-:Y:S01]  /*c0f0*/  STL [R1+0x48], RZ ;  /* 0x000048ff01007387 */ /* 0x0001e20000100800 */
[----:B--2---:R-:W-:Y:S01]  /*c100*/  ISETP.GE.AND P0, PT, R0, UR4, PT ;  /* 0x0000000400007c0c */ /* 0x004fe2000bf06270 */
[----:B------:R-:W-:-:S05]  /*c110*/  IMAD.MOV.U32 R0, RZ, RZ, 0x1 ;  /* 0x00000001ff007424 */ /* 0x000fca00078e00ff */
[----:B------:R0:W-:Y:S07]  /*c120*/  STL [R1+0x10], R0 ;  /* 0x0000100001007387 */ /* 0x0001ee0000100800 */
[----:B------:R-:W-:Y:S05]  /*c130*/  @P0 BRA `(.L_x_412) ;  /* 0x00000054003c0947 */ /* 0x000fea0003800000 */
[----:B------:R-:W2:Y:S01]  /*c140*/  S2UR UR5, SR_CgaCtaId ;  /* 0x00000000000579c3 */ /* 0x000ea20000008800 */
[C---:B0-----:R-:W-:Y:S01]  /*c150*/  IMAD.SHL.U32 R0, R6.reuse, 0x8, RZ ;  /* 0x0000000806007824 */ /* 0x041fe200078e00ff */
[----:B------:R-:W-:Y:S01]  /*c160*/  LOP3.LUT R4, R6, 0x7f, RZ, 0xc0, !PT ;  /* 0x0000007f06047812 */ /* 0x000fe200078ec0ff */
[----:B------:R-:W-:Y:S01]  /*c170*/  UMOV UR4, 0x400 ;  /* 0x0000040000047882 */ /* 0x000fe20000000000 */
[----:B------:R-:W-:Y:S01]  /*c180*/  BSSY B8, `(.L_x_412) ;  /* 0x000054a000087945 */ /* 0x000fe20003800000 */
[----:B------:R-:W-:Y:S01]  /*c190*/  IMAD.MOV.U32 R19, RZ, RZ, RZ ;  /* 0x000000ffff137224 */ /* 0x000fe200078e00ff */
[----:B------:R-:W-:Y:S01]  /*c1a0*/  LOP3.LUT R3, R0, 0x1f8, RZ, 0xc0, !PT ;  /* 0x000001f800037812 */ /* 0x000fe200078ec0ff */
[----:B-1----:R-:W-:Y:S01]  /*c1b0*/  IMAD.SHL.U32 R2, R4, 0x8, RZ ;  /* 0x0000000804027824 */ /* 0x002fe200078e00ff */
[----:B------:R-:W-:Y:S01]  /*c1c0*/  ULDC UR37, c[0x0][0xc] ;  /* 0x0000030000257ab9 */ /* 0x000fe20000000800 */
[----:B------:R-:W-:Y:S01]  /*c1d0*/  IMAD.MOV.U32 R0, RZ, RZ, 0x1 ;  /* 0x00000001ff007424 */ /* 0x000fe200078e00ff */
[----:B------:R-:W-:Y:S01]  /*c1e0*/  LOP3.LUT R3, R3, 0x38, R6, 0x78, !PT ;  /* 0x0000003803037812 */ /* 0x000fe200078e7806 */
[----:B------:R-:W-:Y:S01]  /*c1f0*/  IMAD.SHL.U32 R6, R6, 0x10, RZ ;  /* 0x0000001006067824 */ /* 0x000fe200078e00ff */
[----:B------:R-:W-:-:S02]  /*c200*/  ULDC.64 UR38, c[0x0][0x198] ;  /* 0x0000660000267ab9 */ /* 0x000fc40000000a00 */
[----:B------:R-:W-:Y:S02]  /*c210*/  LOP3.LUT R3, R3, 0x200, R2, 0xf8, !PT ;  /* 0x0000020003037812 */ /* 0x000fe400078ef802 */
[----:B------:R-:W-:-:S04]  /*c220*/  SHF.R.U32.HI R2, RZ, 0x3, R4 ;  /* 0x00000003ff027819 */ /* 0x000fc80000011604 */
[----:B------:R-:W-:Y:S01]  /*c230*/  LOP3.LUT R4, R2, 0x70, R6, 0xf8, !PT ;  /* 0x0000007002047812 */ /* 0x000fe200078ef806 */
[----:B--2---:R-:W-:-:S06]  /*c240*/  ULEA UR4, UR5, UR4, 0x18 ;  /* 0x0000000405047291 */ /* 0x004fcc000f8ec03f */
[----:B------:R-:W-:-:S04]  /*c250*/  IMAD.U32 R18, RZ, RZ, UR4 ;  /* 0x00000004ff127e24 */ /* 0x000fc8000f8e00ff */
[----:B------:R-:W-:-:S05]  /*c260*/  IMAD R2, R3, 0x2, R18 ;  /* 0x0000000203027824 */ /* 0x000fca00078e0212 */
[----:B------:R0:W-:Y:S04]  /*c270*/  STL [R1+0x28], R2 ;  /* 0x0000280201007387 */ /* 0x0001e80000100800 */
[----:B------:R0:W-:Y:S04]  /*c280*/  STL [R1+0x10], R0 ;  /* 0x0000100001007387 */ /* 0x0001e80000100800 */
[----:B------:R0:W-:Y:S02]  /*c290*/  STL [R1+0x48], RZ ;  /* 0x000048ff01007387 */ /* 0x0001e40000100800 */
.L_x_514:
[----:B0-2---:R-:W2:Y:S01]  /*c2a0*/  LDL R0, [R1+0xc] ;  /* 0x00000c0001007983 */ /* 0x005ea20000100800 */
[----:B------:R-:W2:Y:S01]  /*c2b0*/  LDC.64 R2, c[0x0][0xc88] ;  /* 0x00032200ff027b82 */ /* 0x000ea20000000a00 */
[----:B------:R-:W-:Y:S05]  /*c2c0*/  YIELD ;  /* 0x0000000000007946 */ /* 0x000fea0003800000 */
[----:B------:R-:W-:Y:S01]  /*c2d0*/  ULDC.64 UR4, c[0x0][0xa28] ;  /* 0x00028a0000047ab9 */ /* 0x000fe20000000a00 */
[----:B---3--:R-:W-:Y:S01]  /*c2e0*/  IMAD.MOV.U32 R6, RZ, RZ, RZ ;  /* 0x000000ffff067224 */ /* 0x008fe200078e00ff */
[----:B------:R-:W-:Y:S01]  /*c2f0*/  ISETP.NE.U32.AND P0, PT, RZ, UR4, PT ;  /* 0x00000004ff007c0c */ /* 0x000fe2000bf05070 */
[----:B------:R-:W-:Y:S01]  /*c300*/  ULDC.64 UR6, c[0x0][0xa18] ;  /* 0x0002860000067ab9 */ /* 0x000fe20000000a00 */
[----:B------:R-:W-:Y:S01]  /*c310*/  ULDC.64 UR8, c[0x0][0xa08] ;  /* 0x0002820000087ab9 */ /* 0x000fe20000000a00 */
[----:B--2---:R-:W-:-:S05]  /*c320*/  IMAD.WIDE R2, R0, 0x4, R2 ;  /* 0x0000000400027825 */ /* 0x004fca00078e0202 */
[----:B-1----:R-:W2:Y:S01]  /*c330*/  LDG.E R10, desc[UR40][R2.64] ;  /* 0x00000028020a7981 */ /* 0x002ea2000c1e1900 */
[----:B------:R-:W-:Y:S01]  /*c340*/  ISETP.NE.AND.EX P0, PT, RZ, UR5, PT, P0 ;  /* 0x00000005ff007c0c */ /* 0x000fe2000bf05300 */
[----:B------:R-:W-:Y:S01]  /*c350*/  IMAD.MOV.U32 R0, RZ, RZ, RZ ;  /* 0x000000ffff007224 */ /* 0x000fe200078e00ff */
[----:B--2---:R-:W-:Y:S01]  /*c360*/  SHF.R.S32.HI R4, RZ, 0x1f, R10 ;  /* 0x0000001fff047819 */ /* 0x004fe2000001140a */
[----:B------:R-:W-:-:S10]  /*c370*/  IMAD.SHL.U32 R16, R10, 0x4, RZ ;  /* 0x000000040a107824 */ /* 0x000fd400078e00ff */
[C---:B------:R-:W-:Y:S01]  /*c380*/  @P0 LEA R2, P1, R10.reuse, UR4, 0x2 ;  /* 0x000000040a020c11 */ /* 0x040fe2000f8210ff */
[----:B------:R-:W-:Y:S03]  /*c390*/  STL [R1+0x24], R10 ;  /* 0x0000240a01007387 */ /* 0x000fe60000100800 */
[C-C-:B------:R-:W-:Y:S01]  /*c3a0*/  @P0 LEA.HI.X R3, R10.reuse, UR5, R4.reuse, 0x2, P1 ;  /* 0x000000050a030c11 */ /* 0x140fe200088f1404 */
[----:B------:R-:W-:Y:S01]  /*c3b0*/  ULDC.64 UR4, c[0x0][0xa00] ;  /* 0x0002800000047ab9 */ /* 0x000fe20000000a00 */
[----:B------:R-:W-:Y:S01]  /*c3c0*/  SHF.L.U64.HI R9, R10, 0x2, R4 ;  /* 0x000000020a097819 */ /* 0x000fe20000010204 */
[----:B------:R0:W-:Y:S01]  /*c3d0*/  STL [R1+0x3c], R4 ;  /* 0x00003c0401007387 */ /* 0x0001e20000100800 */
[----:B------:R-:W-:-:S03]  /*c3e0*/  ISETP.NE.U32.AND P1, PT, RZ, UR4, PT ;  /* 0x00000004ff007c0c */ /* 0x000fc6000bf25070 */
[----:B------:R1:W5:Y:S01]  /*c3f0*/  @P0 LDG.E R0, desc[UR40][R2.64] ;  /* 0x0000002802000981 */ /* 0x000362000c1e1900 */
[----:B------:R-:W-:Y:S01]  /*c400*/  ISETP.NE.AND.EX P1, PT, RZ, UR5, PT, P1 ;  /* 0x00000005ff007c0c */ /* 0x000fe2000bf25310 */
[----:B------:R-:W-:Y:S01]  /*c410*/  IMAD.MOV.U32 R8, RZ, RZ, RZ ;  /* 0x000000ffff087224 */ /* 0x000fe200078e00ff */
[----:B------:R-:W-:Y:S01]  /*c420*/  ISETP.NE.U32.AND P2, PT, RZ, UR6, PT ;  /* 0x00000006ff007c0c */ /* 0x000fe2000bf45070 */
[----:B------:R-:W-:Y:S01]  /*c430*/  STL [R1+0x14], R9 ;  /* 0x0000140901007387 */ /* 0x000fe20000100800 */
[----:B------:R-:W-:Y:S02]  /*c440*/  ISETP.NE.U32.AND P0, PT, RZ, UR8, PT ;  /* 0x00000008ff007c0c */ /* 0x000fe4000bf05070 */
[C---:B0-----:R-:W-:Y:S02]  /*c450*/  IADD3 R4, P4, R16.reuse, UR8, RZ ;  /* 0x0000000810047c10 */ /* 0x041fe4000ff9e0ff */
[----:B-1----:R-:W-:Y:S02]  /*c460*/  IADD3 R2, P3, R16, UR4, RZ ;  /* 0x0000000410027c10 */ /* 0x002fe4000ff7e0ff */
[----:B------:R-:W-:-:S02]  /*c470*/  ISETP.NE.AND.EX P2, PT, RZ, UR7, PT, P2 ;  /* 0x00000007ff007c0c */ /* 0x000fc4000bf45320 */
[C---:B------:R-:W-:Y:S02]  /*c480*/  IADD3.X R3, R9.reuse, UR5, RZ, P3, !PT ;  /* 0x0000000509037c10 */ /* 0x040fe40009ffe4ff */
[----:B------:R-:W-:Y:S02]  /*c490*/  ISETP.NE.AND.EX P0, PT, RZ, UR9, PT, P0 ;  /* 0x00000009ff007c0c */ /* 0x000fe4000bf05300 */
[----:B------:R-:W-:Y:S01]  /*c4a0*/  IADD3.X R5, R9, UR9, RZ, P4, !PT ;  /* 0x0000000909057c10 */ /* 0x000fe2000a7fe4ff */
[----:B------:R-:W2:Y:S01]  /*c4b0*/  @P1 LDG.E R6, desc[UR40][R2.64] ;  /* 0x0000002802061981 */ /* 0x000ea2000c1e1900 */
[----:B------:R-:W-:Y:S02]  /*c4c0*/  ULDC UR4, c[0x0][0x288] ;  /* 0x0000a20000047ab9 */ /* 0x000fe40000000800 */
[----:B------:R-:W-:Y:S01]  /*c4d0*/  IMAD.U32 R11, RZ, RZ, UR4 ;  /* 0x00000004ff0b7e24 */ /* 0x000fe2000f8e00ff */
[----:B------:R-:W-:-:S06]  /*c4e0*/  ULDC.64 UR4, c[0x0][0x418] ;  /* 0x0001060000047ab9 */ /* 0x000fcc0000000a00 */
[----:B------:R-:W5:Y:S04]  /*c4f0*/  @P0 LDG.E R8, desc[UR40][R4.64] ;  /* 0x0000002804080981 */ /* 0x000f68000c1e1900 */
[----:B--2---:R0:W-:Y:S02]  /*c500*/  STL [R1+0x34], R6 ;  /* 0x0000340601007387 */ /* 0x0041e40000100800 */
[----:B0-----:R-:W-:-:S04]  /*c510*/  @P2 IADD3 R6, P3, R16, UR6, RZ ;  /* 0x0000000610062c10 */ /* 0x001fc8000ff7e0ff */
[----:B------:R-:W-:-:S05]  /*c520*/  @P2 IADD3.X R7, R9, UR7, RZ, P3, !PT ;  /* 0x0000000709072c10 */ /* 0x000fca0009ffe4ff */
[----:B------:R0:W2:Y:S01]  /*c530*/  @P2 LDG.E R11, desc[UR40][R6.64] ;  /* 0x00000028060b2981 */ /* 0x0000a2000c1e1900 */
[----:B------:R-:W-:-:S03]  /*c540*/  UISETP.NE.U32.AND UP0, UPT, UR4, URZ, UPT ;  /* 0x0000003f0400728c */ /* 0x000fc6000bf05070 */
[----:B------:R-:W-:Y:S01]  /*c550*/  ULDC UR4, c[0x0][0x424] ;  /* 0x0001090000047ab9 */ /* 0x000fe20000000800 */
[----:B------:R-:W-:-:S03]  /*c560*/  UISETP.NE.AND.EX UP0, UPT, UR5, URZ, UPT, UP0 ;  /* 0x0000003f0500728c */ /* 0x000fc6000bf05300 */
[----:B------:R-:W-:Y:S01]  /*c570*/  ULDC UR5, c[0x0][0x2f0] ;  /* 0x0000bc0000057ab9 */ /* 0x000fe20000000800 */
[----:B------:R-:W-:-:S04]  /*c580*/  USEL UR4, UR4, 0x1, UP0 ;  /* 0x0000000104047887 */ /* 0x000fc80008000000 */
[----:B------:R-:W-:-:S06]  /*c590*/  UIMAD UR4, UR4, UR5, URZ ;  /* 0x00000005040472a4 */ /* 0x000fcc000f8e023f */
[----:B0-----:R-:W-:Y:S01]  /*c5a0*/  IMAD.U32 R6, RZ, RZ, UR4 ;  /* 0x00000004ff067e24 */ /* 0x001fe2000f8e00ff */
[----:B--2---:R0:W-:Y:S01]  /*c5b0*/  STL [R1+0x44], R11 ;  /* 0x0000440b01007387 */ /* 0x0041e20000100800 */
[----:B------:R-:W-:Y:S05]  /*c5c0*/  @P2 BRA `(.L_x_413) ;  /* 0x0000000000142947 */ /* 0x000fea0003800000 */
[----:B------:R-:W-:Y:S05]  /*c5d0*/  @!P1 BRA `(.L_x_413) ;  /* 0x0000000000109947 */ /* 0x000fea0003800000 */
[----:B------:R-:W2:Y:S04]  /*c5e0*/  LDG.E R7, desc[UR40][R2.64] ;  /* 0x0000002802077981 */ /* 0x000ea8000c1e1900 */
[----:B------:R-:W2:Y:S02]  /*c5f0*/  LDG.E R2, desc[UR40][R2.64+0x4] ;  /* 0x0000042802027981 */ /* 0x000ea4000c1e1900 */
[----:B--2---:R-:W-:-:S05]  /*c600*/  IMAD.IADD R2, R2, 0x1, -R7 ;  /* 0x0000000102027824 */ /* 0x004fca00078e0a07 */
[----:B------:R1:W-:Y:S02]  /*c610*/  STL [R1+0x44], R2 ;  /* 0x0000440201007387 */ /* 0x0003e40000100800 */
.L_x_413:
[----:B------:R-:W1:Y:S01]  /*c620*/  LDL.LU R7, [R1+0x8] ;  /* 0x0000080001077983 */ /* 0x000e620000300800 */
[----:B------:R-:W-:Y:S02]  /*c630*/  ULDC.64 UR4, c[0x0][0xa20] ;  /* 0x0002880000047ab9 */ /* 0x000fe40000000a00 */
[----:B------:R-:W-:-:S04]  /*c640*/  ISETP.NE.U32.AND P1, PT, RZ, UR4, PT ;  /* 0x00000004ff007c0c */ /* 0x000fc8000bf25070 */
[----:B------:R-:W-:Y:S02]  /*c650*/  ISETP.NE.AND.EX P1, PT, RZ, UR5, PT, P1 ;  /* 0x00000005ff007c0c */ /* 0x000fe4000bf25310 */
[C---:B-1----:R-:W-:Y:S02]  /*c660*/  LOP3.LUT R2, R7.reuse, 0xff000000, RZ, 0xc0, !PT ;  /* 0xff00000007027812 */ /* 0x042fe400078ec0ff */
[C---:B------:R-:W-:Y:S02]  /*c670*/  LOP3.LUT R3, R7.reuse, 0xff0000, RZ, 0xc0, !PT ;  /* 0x00ff000007037812 */ /* 0x040fe400078ec0ff */
[----:B------:R-:W-:Y:S02]  /*c680*/  SHF.R.U32.HI R2, RZ, 0x8, R2 ;  /* 0x00000008ff027819 */ /* 0x000fe40000011602 */
[----:B------:R-:W-:Y:S01]  /*c690*/  LOP3.LUT R17, R7, 0xffff, RZ, 0xc0, !PT ;  /* 0x0000ffff07117812 */ /* 0x000fe200078ec0ff */
[----:B-----5:R-:W-:Y:S01]  /*c6a0*/  IMAD.IADD R7, R8, 0x1, R0 ;  /* 0x0000000108077824 */ /* 0x020fe200078e0200 */
[----:B------:R-:W-:Y:S01]  /*c6b0*/  LEA.HI R2, R3, R2, RZ, 0x10 ;  /* 0x0000000203027211 */ /* 0x000fe200078f80ff */
[----:B------:R-:W-:-:S05]  /*c6c0*/  IMAD.MOV.U32 R3, RZ, RZ, R10 ;  /* 0x000000ffff037224 */ /* 0x000fca00078e000a */
[----:B------:R1:W-:Y:S04]  /*c6d0*/  STL [R1+0x8], R3 ;  /* 0x0000080301007387 */ /* 0x0003e80000100800 */
[----:B------:R1:W-:Y:S01]  /*c6e0*/  STL [R1+0x1c], R7 ;  /* 0x00001c0701007387 */ /* 0x0003e20000100800 */
[----:B------:R-:W-:Y:S05]  /*c6f0*/  @!P1 BRA `(.L_x_414) ;  /* 0x0000000000109947 */ /* 0x000fea0003800000 */
[----:B------:R-:W-:-:S04]  /*c700*/  IADD3 R6, P0, R16, UR4, RZ ;  /* 0x0000000410067c10 */ /* 0x000fc8000ff1e0ff */
[----:B-1----:R-:W-:-:S05]  /*c710*/  IADD3.X R7, R9, UR5, RZ, P0, !PT ;  /* 0x0000000509077c10 */ /* 0x002fca00087fe4ff */
[----:B------:R1:W5:Y:S01]  /*c720*/  LDG.E R6, desc[UR40][R6.64] ;  /* 0x0000002806067981 */ /* 0x000362000c1e1900 */
[----:B------:R-:W-:Y:S05]  /*c730*/  BRA `(.L_x_415) ;  /* 0x0000000000107947 */ /* 0x000fea0003800000 */
.L_x_414:
[----:B------:R-:W-:Y:S05]  /*c740*/  @!P0 BRA `(.L_x_415) ;  /* 0x00000000000c8947 */ /* 0x000fea0003800000 */
[----:B------:R-:W2:Y:S04]  /*c750*/  LDG.E R6, desc[UR40][R4.64] ;  /* 0x0000002804067981 */ /* 0x000ea8000c1e1900 */
[----:B------:R-:W2:Y:S02]  /*c760*/  LDG.E R4, desc[UR40][R4.64+0x4] ;  /* 0x0000042804047981 */ /* 0x000ea4000c1e1900 */
[----:B--2---:R-:W-:-:S07]  /*c770*/  IMAD.IADD R6, R4, 0x1, -R6 ;  /* 0x0000000104067824 */ /* 0x004fce00078e0a06 */
.L_x_415:
[----:B-----5:R-:W-:Y:S01]  /*c780*/  IMAD.IADD R6, R6, 0x1, -R0 ;  /* 0x0000000106067824 */ /* 0x020fe200078e0a00 */
[----:B------:R-:W-:Y:S01]  /*c790*/  LOP3.LUT R9, R2, 0xff, RZ, 0xc0, !PT ;  /* 0x000000ff02097812 */ /* 0x000fe200078ec0ff */
[----:B------:R-:W-:Y:S01]  /*c7a0*/  IMAD.MOV.U32 R4, RZ, RZ, RZ ;  /* 0x000000ffff047224 */ /* 0x000fe200078e00ff */
[----:B------:R-:W-:Y:S01]  /*c7b0*/  BSSY B0, `(.L_x_416) ;  /* 0x000002a000007945 */ /* 0x000fe20003800000 */
[C---:B------:R-:W-:Y:S01]  /*c7c0*/  VIADD R0, R6.reuse, 0x5f ;  /* 0x0000005f06007836 */ /* 0x040fe20000000000 */
[----:B------:R-:W-:Y:S01]  /*c7d0*/  ISETP.GE.AND P0, PT, R6, 0x1, PT ;  /* 0x000000010600780c */ /* 0x000fe20003f06270 */
[----:B------:R-:W-:Y:S01]  /*c7e0*/  IMAD.MOV.U32 R10, RZ, RZ, R4 ;  /* 0x000000ffff0a7224 */ /* 0x000fe200078e0004 */
[----:B------:R2:W-:Y:S01]  /*c7f0*/  STL [R1+0x38], R4 ;  /* 0x0000380401007387 */ /* 0x0005e20000100800 */
[----:B------:R-:W-:-:S05]  /*c800*/  IMAD.HI R0, R0, 0x2aaaaaab, RZ ;  /* 0x2aaaaaab00007827 */ /* 0x000fca00078e02ff */
[----:B-1----:R-:W-:-:S04]  /*c810*/  SHF.R.U32.HI R3, RZ, 0x1f, R0 ;  /* 0x0000001fff037819 */ /* 0x002fc80000011600 */
[----:B------:R-:W-:-:S05]  /*c820*/  LEA.HI.SX32 R8, R0, R3, 0x1c ;  /* 0x0000000300087211 */ /* 0x000fca00078fe2ff */
[----:B------:R2:W-:Y:S04]  /*c830*/  STL [R1+0x40], R8 ;  /* 0x0000400801007387 */ /* 0x0005e80000100800 */
[----:B------:R2:W-:Y:S01]  /*c840*/  STL [R1+0x58], R9 ;  /* 0x0000580901007387 */ /* 0x0005e20000100800 */
[----:B------:R-:W-:Y:S05]  /*c850*/  @!P0 BRA `(.L_x_417) ;  /* 0x00000000007c8947 */ /* 0x000fea0003800000 */
[----:B------:R-:W-:-:S04]  /*c860*/  SHF.R.U32.HI R0, RZ, 0x10, R2 ;  /* 0x00000010ff007819 */ /* 0x000fc80000011602 */
[----:B------:R-:W-:-:S13]  /*c870*/  ISETP.NE.AND P0, PT, R0, RZ, PT ;  /* 0x000000ff0000720c */ /* 0x000fda0003f05270 */
[----:B------:R-:W2:Y:S02]  /*c880*/  @!P0 LDC R0, c[0x0][0x9f0] ;  /* 0x00027c00ff008b82 */ /* 0x000ea40000000800 */
[----:B--2---:R-:W-:-:S04]  /*c890*/  IABS R4, R0 ;  /* 0x0000000000047213 */ /* 0x004fc80000000000 */
[----:B------:R-:W1:Y:S08]  /*c8a0*/  I2F.RP R2, R4 ;  /* 0x0000000400027306 */ /* 0x000e700000209400 */
[----:B-1----:R-:W1:Y:S02]  /*c8b0*/  MUFU.RCP R2, R2 ;  /* 0x0000000200027308 */ /* 0x002e640000001000 */
[----:B-1----:R-:W-:-:S06]  /*c8c0*/  VIADD R2, R2, 0xffffffe ;  /* 0x0ffffffe02027836 */ /* 0x002fcc0000000000 */
[----:B------:R-:W1:Y:S02]  /*c8d0*/  F2I.FTZ.U32.TRUNC.NTZ R3, R2 ;  /* 0x0000000200037305 */ /* 0x000e64000021f000 */
[----:B-1----:R-:W-:-:S04]  /*c8e0*/  IMAD.MOV R2, RZ, RZ, -R3 ;  /* 0x000000ffff027224 */ /* 0x002fc800078e0a03 */
[----:B------:R-:W-:Y:S02]  /*c8f0*/  IMAD R5, R2, R4, RZ ;  /* 0x0000000402057224 */ /* 0x000fe400078e02ff */
[----:B------:R-:W-:-:S04]  /*c900*/  IMAD.MOV.U32 R2, RZ, RZ, RZ ;  /* 0x000000ffff027224 */ /* 0x000fc800078e00ff */
[----:B------:R-:W-:Y:S01]  /*c910*/  IMAD.HI.U32 R7, R3, R5, R2 ;  /* 0x0000000503077227 */ /* 0x000fe200078e0002 */
[----:B------:R-:W-:Y:S02]  /*c920*/  IABS R2, R0 ;  /* 0x0000000000027213 */ /* 0x000fe40000000000 */
[----:B------:R-:W-:-:S03]  /*c930*/  IADD3 R5, R0, -0x1, R8 ;  /* 0xffffffff00057810 */ /* 0x000fc60007ffe008 */
[----:B------:R-:W-:Y:S01]  /*c940*/  IMAD.MOV R2, RZ, RZ, -R2 ;  /* 0x000000ffff027224 */ /* 0x000fe200078e0a02 */
[----:B------:R-:W-:Y:S02]  /*c950*/  IABS R3, R5 ;  /* 0x0000000500037213 */ /* 0x000fe40000000000 */
[----:B------:R-:W-:Y:S01]  /*c960*/  LOP3.LUT R5, R5, R0, RZ, 0x3c, !PT ;  /* 0x0000000005057212 */ /* 0x000fe200078e3cff */
[----:B------:R-:W-:Y:S02]  /*c970*/  IMAD.MOV.U32 R6, RZ, RZ, R2 ;  /* 0x000000ffff067224 */ /* 0x000fe400078e0002 */
[----:B------:R-:W-:Y:S01]  /*c980*/  IMAD.HI.U32 R2, R7, R3, RZ ;  /* 0x0000000307027227 */ /* 0x000fe200078e00ff */
[----:B------:R-:W-:-:S03]  /*c990*/  ISETP.GE.AND P2, PT, R5, RZ, PT ;  /* 0x000000ff0500720c */ /* 0x000fc60003f46270 */
[----:B------:R-:W-:-:S05]  /*c9a0*/  IMAD R3, R2, R6, R3 ;  /* 0x0000000602037224 */ /* 0x000fca00078e0203 */
[----:B------:R-:W-:-:S13]  /*c9b0*/  ISETP.GT.U32.AND P1, PT, R4, R3, PT ;  /* 0x000000030400720c */ /* 0x000fda0003f24070 */
[----:B------:R-:W-:Y:S02]  /*c9c0*/  @!P1 IMAD.IADD R3, R3, 0x1, -R4 ;  /* 0x0000000103039824 */ /* 0x000fe400078e0a04 */
[----:B------:R-:W-:Y:S01]  /*c9d0*/  @!P1 VIADD R2, R2, 0x1 ;  /* 0x0000000102029836 */ /* 0x000fe20000000000 */
[----:B------:R-:W-:Y:S02]  /*c9e0*/  ISETP.NE.AND P1, PT, R0, RZ, PT ;  /* 0x000000ff0000720c */ /* 0x000fe40003f25270 */
[----:B------:R-:W-:-:S13]  /*c9f0*/  ISETP.GE.U32.AND P0, PT, R3, R4, PT ;  /* 0x000000040300720c */ /* 0x000fda0003f06070 */
[----:B------:R-:W-:-:S04]  /*ca00*/  @P0 VIADD R2, R2, 0x1 ;  /* 0x0000000102020836 */ /* 0x000fc80000000000 */
[----:B------:R-:W-:Y:S01]  /*ca10*/  @!P2 IMAD.MOV R2, RZ, RZ, -R2 ;  /* 0x000000ffff02a224 */ /* 0x000fe200078e0a02 */
[----:B------:R-:W-:-:S05]  /*ca20*/  @!P1 LOP3.LUT R2, RZ, R0, RZ, 0x33, !PT ;  /* 0x00000000ff029212 */ /* 0x000fca00078e33ff */
[----:B------:R-:W-:-:S05]  /*ca30*/  IMAD.MOV.U32 R10, RZ, RZ, R2 ;  /* 0x000000ffff0a7224 */ /* 0x000fca00078e0002 */
[----:B------:R1:W-:Y:S02]  /*ca40*/  STL [R1+0x38], R10 ;  /* 0x0000380a01007387 */ /* 0x0003e40000100800 */
.L_x_417:
[----:B------:R-:W-:Y:S05]  /*ca50*/  BSYNC B0 ;  /* 0x0000000000007941 */ /* 0x000fea0003800000 */
.L_x_416:
[----:B------:R-:W-:Y:S01]  /*ca60*/  IMAD.MOV.U32 R0, RZ, RZ, R10 ;  /* 0x000000ffff007224 */ /* 0x000fe200078e000a */
[----:B------:R-:W-:Y:S03]  /*ca70*/  BSSY B7, `(.L_x_418) ;  /* 0x00003e2000077945 */ /* 0x000fe60003800000 */
[----:B------:R-:W-:-:S05]  /*ca80*/  IMAD R2, R9, R0, RZ ;  /* 0x0000000009027224 */ /* 0x000fca00078e02ff */
[----:B------:R-:W-:Y:S01]  /*ca90*/  VIADDMNMX R0, R2, R0, R8, PT ;  /* 0x0000000002007246 */ /* 0x000fe20003800108 */
[----:B------:R3:W-:Y:S03]  /*caa0*/  STL [R1+0x20], R2 ;  /* 0x0000200201007387 */ /* 0x0007e60000100800 */
[----:B------:R-:W-:Y:S01]  /*cab0*/  ISETP.GT.AND P0, PT, R0, R2, PT ;  /* 0x000000020000720c */ /* 0x000fe20003f04270 */
[----:B------:R3:W-:-:S12]  /*cac0*/  STL [R1+0x30], R0 ;  /* 0x0000300001007387 */ /* 0x0007d80000100800 */
[----:B---3--:R-:W-:Y:S05]  /*cad0*/  @P0 BRA `(.L_x_419) ;  /* 0x0000000000480947 */ /* 0x008fea0003800000 */
[----:B------:R-:W3:Y:S02]  /*cae0*/  S2R R0, SR_TID.X ;  /* 0x0000000000007919 */ /* 0x000ee40000002100 */
[----:B---3--:R-:W-:-:S04]  /*caf0*/  LOP3.LUT R0, R0, 0x7f, RZ, 0xc0, !PT ;  /* 0x0000007f00007812 */ /* 0x008fc800078ec0ff */
[----:B------:R-:W-:-:S13]  /*cb00*/  ISETP.NE.AND P0, PT, R0, RZ, PT ;  /* 0x000000ff0000720c */ /* 0x000fda0003f05270 */
[----:B------:R-:W-:Y:S05]  /*cb10*/  @P0 BRA `(.L_x_420) ;  /* 0x0000003c005c0947 */ /* 0x000fea0003800000 */
[----:B------:R-:W3:Y:S01]  /*cb20*/  S2R R5, SR_LANEID ;  /* 0x0000000000057919 */ /* 0x000ee20000000000 */
[----:B------:R-:W-:Y:S01]  /*cb30*/  VOTEU.ANY UR4, UPT, PT ;  /* 0x0000000000047886 */ /* 0x000fe200038e0100 */
[----:B------:R-:W4:Y:S01]  /*cb40*/  LDC.64 R2, c[0x0][0xc60] ;  /* 0x00031800ff027b82 */ /* 0x000f220000000a00 */
[----:B------:R-:W3:Y:S02]  /*cb50*/  FLO.U32 R0, UR4 ;  /* 0x0000000400007d00 */ /* 0x000ee400080e0000 */
[----:B---3--:R-:W-:-:S06]  /*cb60*/  ISETP.EQ.U32.AND P0, PT, R0, R5, PT ;  /* 0x000000050000720c */ /* 0x008fcc0003f02070 */
[----:B------:R-:W4:Y:S07]  /*cb70*/  POPC R5, UR4 ;  /* 0x0000000400057d09 */ /* 0x000f2e0008000000 */
[----:B----4-:R-:W3:Y:S01]  /*cb80*/  @P0 ATOMG.E.ADD.STRONG.GPU PT, R3, desc[UR40][R2.64], R5 ;  /* 0x00000005020309a8 */ /* 0x010ee200081ee1e8 */
[----:B--2---:R-:W2:Y:S02]  /*cb90*/  S2R R4, SR_LTMASK ;  /* 0x0000000000047919 */ /* 0x004ea40000003900 */
[----:B--2---:R-:W-:-:S04]  /*cba0*/  LOP3.LUT R4, R4, UR4, RZ, 0xc0, !PT ;  /* 0x0000000404047c12 */ /* 0x004fc8000f8ec0ff */
[----:B------:R-:W2:Y:S01]  /*cbb0*/  POPC R7, R4 ;  /* 0x0000000400077309 */ /* 0x000ea20000000000 */
[----:B---3--:R-:W2:Y:S02]  /*cbc0*/  SHFL.IDX PT, R0, R3, R0, 0x1f ;  /* 0x00001f0003007589 */ /* 0x008ea400000e0000 */
[----:B--2---:R-:W-:-:S05]  /*cbd0*/  IADD3 R0, R0, UR37, R7 ;  /* 0x0000002500007c10 */ /* 0x004fca000fffe007 */
[----:B------:R4:W-:Y:S01]  /*cbe0*/  STL [R1], R0 ;  /* 0x0000000001007387 */ /* 0x0009e20000100800 */
[----:B------:R-:W-:Y:S05]  /*cbf0*/  BRA `(.L_x_420) ;  /* 0x0000003c00247947 */ /* 0x000fea0003800000 */
.L_x_419:
[----:B------:R-:W-:Y:S01]  /*cc00*/  VIADD R0, R18, 0x1c400 ;  /* 0x0001c40012007836 */ /* 0x000fe20000000000 */
[----:B------:R-:W-:Y:S04]  /*cc10*/  BSSY B6, `(.L_x_421) ;  /* 0x0000013000067945 */ /* 0x000fe80003800000 */
[----:B------:R-:W-:-:S13]  /*cc20*/  LOP3.LUT P0, RZ, R0, 0x3ff, RZ, 0xc0, !PT ;  /* 0x000003ff00ff7812 */ /* 0x000fda000780c0ff */
[----:B------:R-:W-:Y:S05]  /*cc30*/  @!P0 BRA `(.L_x_422) ;  /* 0x0000000000408947 */ /* 0x000fea0003800000 */
[----:B------:R-:W-:Y:S01]  /*cc40*/  MOV R2, 0x0 ;  /* 0x0000000000027802 */ /* 0x000fe20000000f00 */
[----:B------:R-:W-:Y:S01]  /*cc50*/  ULDC.64 UR6, c[0x4][0x98] ;  /* 0x0100260000067ab9 */ /* 0x000fe20000000a00 */
[----:B------:R-:W-:Y:S01]  /*cc60*/  ULDC.64 UR8, c[0x4][0xa0] ;  /* 0x0100280000087ab9 */ /* 0x000fe20000000a00 */
[----:B------:R-:W-:Y:S01]  /*cc70*/  ULDC.64 UR4, c[0x4][0x8] ;  /* 0x0100020000047ab9 */ /* 0x000fe20000000a00 */
[----:B--2---:R-:W-:Y:S02]  /*cc80*/  IMAD.U32 R4, RZ, RZ, UR6 ;  /* 0x00000006ff047e24 */ /* 0x004fe4000f8e00ff */
[----:B------:R-:W2:Y:S01]  /*cc90*/  LDC.64 R2, c[0x4][R2] ;  /* 0x0100000002027b82 */ /* 0x000ea20000000a00 */
[----:B------:R-:W-:Y:S02]  /*cca0*/  IMAD.U32 R5, RZ, RZ, UR7 ;  /* 0x00000007ff057e24 */ /* 0x000fe4000f8e00ff */
[----:B------:R-:W-:Y:S02]  /*ccb0*/  IMAD.U32 R6, RZ, RZ, UR8 ;  /* 0x00000008ff067e24 */ /* 0x000fe4000f8e00ff */
[----:B------:R-:W-:-:S02]  /*ccc0*/  IMAD.U32 R7, RZ, RZ, UR9 ;  /* 0x00000009ff077e24 */ /* 0x000fc4000f8e00ff */
[----:B-1----:R-:W-:Y:S02]  /*ccd0*/  IMAD.U32 R10, RZ, RZ, UR4 ;  /* 0x00000004ff0a7e24 */ /* 0x002fe4000f8e00ff */
[----:B0-----:R-:W-:Y:S02]  /*cce0*/  IMAD.U32 R11, RZ, RZ, UR5 ;  /* 0x00000005ff0b7e24 */ /* 0x001fe4000f8e00ff */
[----:B------:R-:W-:Y:S02]  /*ccf0*/  IMAD.MOV.U32 R8, RZ, RZ, 0x70 ;  /* 0x00000070ff087424 */ /* 0x000fe400078e00ff */
[----:B------:R-:W-:Y:S02]  /*cd00*/  IMAD.MOV.U32 R12, RZ, RZ, 0x1 ;  /* 0x00000001ff0c7424 */ /* 0x000fe400078e00ff */
[----:B------:R-:W-:-:S07]  /*cd10*/  IMAD.MOV.U32 R13, RZ, RZ, RZ ;  /* 0x000000ffff0d7224 */ /* 0x000fce00078e00ff */
[----:B------:R-:W-:-:S07]  /*cd20*/  LEPC R20, `(.L_x_422) ;  /* 0x000000001014794e */ /* 0x000fce0000000000 */
[----:B--2---:R-:W-:Y:S05]  /*cd30*/  CALL.ABS.NOINC R2 ;  /* 0x0000000002007343 */ /* 0x004fea0003c00000 */
.L_x_422:
[----:B------:R-:W-:Y:S05]  /*cd40*/  BSYNC B6 ;  /* 0x0000000000067941 */ /* 0x000fea0003800000 */
.L_x_421:
        /* <DEDUP_REMOVED lines=8> */
[----:B------:R3:W4:Y:S01]  /*cdd0*/  LDC.64 R2, c[0x4][R0] ;  /* 0x0100000000027b82 */ /* 0x0007220000000a00 */
[----:B--2---:R-:W-:Y:S02]  /*cde0*/  IMAD.U32 R4, RZ, RZ, UR6 ;  /* 0x00000006ff047e24 */ /* 0x004fe4000f8e00ff */
[----:B------:R-:W-:Y:S02]  /*cdf0*/  IMAD.U32 R5, RZ, RZ, UR7 ;  /* 0x00000007ff057e24 */ /* 0x000fe4000f8e00ff */
[----:B------:R-:W-:Y:S02]  /*ce00*/  IMAD.U32 R6, RZ, RZ, UR8 ;  /* 0x00000008ff067e24 */ /* 0x000fe4000f8e00ff */
[----:B------:R-:W-:-:S02]  /*ce10*/  IMAD.U32 R7, RZ, RZ, UR9 ;  /* 0x00000009ff077e24 */ /* 0x000fc4000f8e00ff */
[----:B-1----:R-:W-:Y:S02]  /*ce20*/  IMAD.U32 R10, RZ, RZ, UR4 ;  /* 0x00000004ff0a7e24 */ /* 0x002fe4000f8e00ff */
[----:B0-----:R-:W-:Y:S02]  /*ce30*/  IMAD.U32 R11, RZ, RZ, UR5 ;  /* 0x00000005ff0b7e24 */ /* 0x001fe4000f8e00ff */
[----:B------:R-:W-:Y:S02]  /*ce40*/  IMAD.MOV.U32 R8, RZ, RZ, 0x70 ;  /* 0x00000070ff087424 */ /* 0x000fe400078e00ff */
[----:B------:R-:W-:Y:S02]  /*ce50*/  IMAD.MOV.U32 R12, RZ, RZ, 0x1 ;  /* 0x00000001ff0c7424 */ /* 0x000fe400078e00ff */
[----:B---3--:R-:W-:-:S07]  /*ce60*/  IMAD.MOV.U32 R13, RZ, RZ, RZ ;  /* 0x000000ffff0d7224 */ /* 0x008fce00078e00ff */
[----:B------:R-:W-:-:S07]  /*ce70*/  LEPC R20, `(.L_x_425) ;  /* 0x000000001014794e */ /* 0x000fce0000000000 */
[----:B----4-:R-:W-:Y:S05]  /*ce80*/  CALL.ABS.NOINC R2 ;  /* 0x0000000002007343 */ /* 0x010fea0003c00000 */
.L_x_425:
[----:B------:R-:W-:Y:S01]  /*ce90*/  MOV R2, 0x0 ;  /* 0x0000000000027802 */ /* 0x000fe20000000f00 */
[----:B------:R-:W-:Y:S01]  /*cea0*/  ULDC.64 UR6, c[0x4][0x98] ;  /* 0x0100260000067ab9 */ /* 0x000fe20000000a00 */
[----:B------:R-:W-:Y:S01]  /*ceb0*/  ULDC.64 UR8, c[0x4][0xa0] ;  /* 0x0100280000087ab9 */ /* 0x000fe20000000a00 */
[----:B------:R-:W-:Y:S01]  /*cec0*/  ULDC.64 UR4, c[0x4][0x18] ;  /* 0x0100060000047ab9 */ /* 0x000fe20000000a00 */
[----:B------:R-:W-:Y:S02]  /*ced0*/  IMAD.U32 R4, RZ, RZ, UR6 ;  /* 0x00000006ff047e24 */ /* 0x000fe4000f8e00ff */
[----:B------:R-:W0:Y:S01]  /*cee0*/  LDC.64 R2, c[0x4][R2] ;  /* 0x0100000002027b82 */ /* 0x000e220000000a00 */
[----:B------:R-:W-:Y:S02]  /*cef0*/  IMAD.U32 R5, RZ, RZ, UR7 ;  /* 0x00000007ff057e24 */ /* 0x000fe4000f8e00ff */
[----:B------:R-:W-:Y:S02]  /*cf00*/  IMAD.U32 R6, RZ, RZ, UR8 ;  /* 0x00000008ff067e24 */ /* 0x000fe4000f8e00ff */
[----:B------:R-:W-:-:S02]  /*cf10*/  IMAD.U32 R7, RZ, RZ, UR9 ;  /* 0x00000009ff077e24 */ /* 0x000fc4000f8e00ff */
[----:B------:R-:W-:Y:S02]  /*cf20*/  IMAD.U32 R10, RZ, RZ, UR4 ;  /* 0x00000004ff0a7e24 */ /* 0x000fe4000f8e00ff */
[----:B------:R-:W-:Y:S02]  /*cf30*/  IMAD.U32 R11, RZ, RZ, UR5 ;  /* 0x00000005ff0b7e24 */ /* 0x000fe4000f8e00ff */
[----:B------:R-:W-:Y:S02]  /*cf40*/  IMAD.MOV.U32 R8, RZ, RZ, 0x70 ;  /* 0x00000070ff087424 */ /* 0x000fe400078e00ff */
[----:B------:R-:W-:Y:S02]  /*cf50*/  IMAD.MOV.U32 R12, RZ, RZ, 0x1 ;  /* 0x00000001ff0c7424 */ /* 0x000fe400078e00ff */
[----:B------:R-:W-:-:S07]  /*cf60*/  IMAD.MOV.U32 R13, RZ, RZ, RZ ;  /* 0x000000ffff0d7224 */ /* 0x000fce00078e00ff */
[----:B------:R-:W-:-:S07]  /*cf70*/  LEPC R20, `(.L_x_424) ;  /* 0x000000001014794e */ /* 0x000fce0000000000 */
[----:B0-----:R-:W-:Y:S05]  /*cf80*/  CALL.ABS.NOINC R2 ;  /* 0x0000000002007343 */ /* 0x001fea0003c00000 */
.L_x_424:
[----:B------:R-:W-:Y:S05]  /*cf90*/  BSYNC B6 ;  /* 0x0000000000067941 */ /* 0x000fea0003800000 */
.L_x_423:
[----:B--2---:R-:W2:Y:S01]  /*cfa0*/  LDL.LU R4, [R1+0x14] ;  /* 0x0000140001047983 */ /* 0x004ea20000300800 */
[----:B------:R-:W-:-:S03]  /*cfb0*/  ULDC.64 UR4, c[0x0][0x9f8] ;  /* 0x00027e0000047ab9 */ /* 0x000fc60000000a00 */
[----:B------:R-:W3:Y:S01]  /*cfc0*/  LDL R7, [R1+0x8] ;  /* 0x0000080001077983 */ /* 0x000ee20000100800 */
[----:B------:R-:W-:-:S03]  /*cfd0*/  ISETP.NE.U32.AND P0, PT, RZ, UR4, PT ;  /* 0x00000004ff007c0c */ /* 0x000fc6000bf05070 */
[----:B------:R-:W4:Y:S01]  /*cfe0*/  LDL R0, [R1+0x30] ;  /* 0x0000300001007983 */ /* 0x000f220000100800 */
[----:B------:R-:W-:-:S13]  /*cff0*/  ISETP.NE.AND.EX P0, PT, RZ, UR5, PT, P0 ;  /* 0x00000005ff007c0c */ /* 0x000fda000bf05300 */
[----:B------:R-:W-:-:S04]  /*d000*/  @P0 IADD3 R2, P1, R16, UR4, RZ ;  /* 0x0000000410020c10 */ /* 0x000fc8000ff3e0ff */
[----:B--2---:R-:W-:Y:S01]  /*d010*/  @P0 IADD3.X R3, R4, UR5, RZ, P1, !PT ;  /* 0x0000000504030c10 */ /* 0x004fe20008ffe4ff */
[----:B------:R-:W-:-:S04]  /*d020*/  ULDC.64 UR4, c[0x0][0xa08] ;  /* 0x0002820000047ab9 */ /* 0x000fc80000000a00 */
[----:B---3--:R2:W3:Y:S02]  /*d030*/  @P0 LDG.E R7, desc[UR40][R2.64] ;  /* 0x0000002802070981 */ /* 0x0084e4000c1e1900 */
[----:B--2---:R-:W2:Y:S01]  /*d040*/  LDC.64 R2, c[0x0][0x418] ;  /* 0x00010600ff027b82 */ /* 0x004ea20000000a00 */
[----:B----4-:R-:W-:Y:S01]  /*d050*/  VIADD R0, R0, 0xffffffff ;  /* 0xffffffff00007836 */ /* 0x010fe20000000000 */
[----:B---3--:R-:W-:Y:S01]  /*d060*/  SHF.R.S32.HI R8, RZ, 0x1f, R7 ;  /* 0x0000001fff087819 */ /* 0x008fe20000011407 */
[----:B------:R3:W-:Y:S04]  /*d070*/  @P0 STL [R1+0x8], R7 ;  /* 0x0000080701000387 */ /* 0x0007e80000100800 */
[----:B------:R3:W-:Y:S01]  /*d080*/  STL [R1+0x14], R8 ;  /* 0x0000140801007387 */ /* 0x0007e20000100800 */
[----:B--2---:R-:W-:Y:S01]  /*d090*/  LOP3.LUT P0, RZ, R2, UR4, RZ, 0xfc, !PT ;  /* 0x0000000402ff7c12 */ /* 0x004fe2000f80fcff */
[----:B------:R-:W-:-:S03]  /*d0a0*/  UMOV UR4, 0xffffffff ;  /* 0xffffffff00047882 */ /* 0x000fc60000000000 */
[----:B------:R-:W-:-:S04]  /*d0b0*/  LOP3.LUT P0, RZ, R3, UR5, RZ, 0xfc, P0 ;  /* 0x0000000503ff7c12 */ /* 0x000fc8000800fcff */
[----:B------:R-:W-:Y:S01]  /*d0c0*/  SEL R16, R7, RZ, !P0 ;  /* 0x000000ff07107207 */ /* 0x000fe20004000000 */
[----:B---3--:R-:W-:Y:S08]  /*d0d0*/  BRA.DIV UR4, `(.L_x_426) ;  /* 0x0000004a04b07947 */ /* 0x008ff0000b800000 */
[----:B------:R-:W2:Y:S02]  /*d0e0*/  S2R R4, SR_TID.X ;  /* 0x0000000000047919 */ /* 0x000ea40000002100 */
[----:B--2---:R-:W-:-:S04]  /*d0f0*/  SHF.R.U32.HI R4, RZ, 0x5, R4 ;  /* 0x00000005ff047819 */ /* 0x004fc80000011604 */
[----:B------:R-:W-:-:S05]  /*d100*/  LOP3.LUT R4, R4, 0x3, RZ, 0xc0, !PT ;  /* 0x0000000304047812 */ /* 0x000fca00078ec0ff */
[----:B------:R2:W3:Y:S02]  /*d110*/  SHFL.IDX PT, R14, R4, RZ, 0x1f ;  /* 0x00001fff040e7589 */ /* 0x0004e400000e0000 */
.L_x_530:
[----:B------:R-:W-:Y:S01]  /*d120*/  PLOP3.LUT P1, PT, PT, PT, PT, 0x8, 0x0 ;  /* 0x000000000000781c */ /* 0x000fe20003f2e170 */
[----:B------:R4:W-:Y:S01]  /*d130*/  STL [R1+0x2c], R0 ;  /* 0x00002c0001007387 */ /* 0x0009e20000100800 */
[----:B---3--:R-:W-:Y:S02]  /*d140*/  ISETP.NE.AND P0, PT, R14, RZ, PT ;  /* 0x000000ff0e00720c */ /* 0x008fe40003f05270 */
[----:B--2---:R-:W-:-:S05]  /*d150*/  P2R R4, PR, RZ, 0x2 ;  /* 0x00000002ff047803 */ /* 0x004fca0000000000 */
[----:B------:R4:W-:Y:S06]  /*d160*/  STL [R1+0x18], R4 ;  /* 0x0000180401007387 */ /* 0x0009ec0000100800 */
[----:B------:R-:W-:Y:S05]  /*d170*/  @P0 BRA `(.L_x_427) ;  /* 0x0000000400040947 */ /* 0x000fea0003800000 */
[----:B------:R-:W-:-:S03]  /*d180*/  UMOV UR4, 0xffffffff ;  /* 0xffffffff00047882 */ /* 0x000fc60000000000 */
[----:B------:R-:W-:Y:S05]  /*d190*/  BRA.DIV UR4, `(.L_x_428) ;  /* 0x0000004a04b47947 */ /* 0x000fea000b800000 */
[----:B------:R-:W-:-:S13]  /*d1a0*/  ELECT P6, URZ, PT ;  /* 0x00000000003f782f */ /* 0x000fda00038c0000 */
.L_x_533:
[----:B------:R-:W-:Y:S05]  /*d1b0*/  @!P6 BRA `(.L_x_427) ;  /* 0x0000000000f4e947 */ /* 0x000fea0003800000 */
[----:B------:R-:W-:-:S04]  /*d1c0*/  ISETP.NE.U32.AND P0, PT, R2, RZ, PT ;  /* 0x000000ff0200720c */ /* 0x000fc80003f05070 */
[----:B------:R-:W-:-:S13]  /*d1d0*/  ISETP.NE.AND.EX P0, PT, R3, RZ, PT, P0 ;  /* 0x000000ff0300720c */ /* 0x000fda0003f05300 */
[----:B------:R-:W-:Y:S05]  /*d1e0*/  @!P0 BRA `(.L_x_429) ;  /* 0x0000000000508947 */ /* 0x000fea0003800000 */
[----:B------:R-:W2:Y:S01]  /*d1f0*/  LDC R6, c[0x0][0x43c] ;  /* 0x00010f00ff067b82 */ /* 0x000ea20000000800 */
[----:B------:R-:W-:Y:S01]  /*d200*/  IMAD.MOV.U32 R9, RZ, RZ, R0 ;  /* 0x000000ffff097224 */ /* 0x000fe200078e0000 */
[----:B------:R-:W-:-:S03]  /*d210*/  ULDC.64 UR4, c[0x0][0x428] ;  /* 0x00010a0000047ab9 */ /* 0x000fc60000000a00 */
[----:B----4-:R-:W-:Y:S01]  /*d220*/  IMAD.MOV.U32 R0, RZ, RZ, R9 ;  /* 0x000000ffff007224 */ /* 0x010fe200078e0009 */
[----:B--2---:R-:W-:-:S13]  /*d230*/  ISETP.NE.AND P0, PT, R6, 0x1, PT ;  /* 0x000000010600780c */ /* 0x004fda0003f05270 */
[----:B------:R-:W2:Y:S02]  /*d240*/  @P0 LDC.64 R4, c[0x0][0x440] ;  /* 0x00011000ff040b82 */ /* 0x000ea40000000a00 */
[----:B--2---:R-:W-:-:S05]  /*d250*/  @P0 IMAD.HI.U32 R4, R9, R4, RZ ;  /* 0x0000000409040227 */ /* 0x004fca00078e00ff */
[----:B------:R-:W-:-:S04]  /*d260*/  @P0 SHF.R.U32.HI R0, RZ, R5, R4 ;  /* 0x00000005ff000219 */ /* 0x000fc80000011604 */
[--C-:B------:R-:W-:Y:S01]  /*d270*/  SHF.R.S32.HI R5, RZ, 0x1f, R0.reuse ;  /* 0x0000001fff057819 */ /* 0x100fe20000011400 */
[----:B------:R-:W-:-:S04]  /*d280*/  IMAD.MOV R4, RZ, RZ, -R0 ;  /* 0x000000ffff047224 */ /* 0x000fc800078e0a00 */
[----:B------:R-:W-:Y:S02]  /*d290*/  IMAD R9, R6, R4, R9 ;  /* 0x0000000406097224 */ /* 0x000fe400078e0209 */
[----:B------:R-:W-:Y:S02]  /*d2a0*/  IMAD R6, R8, UR4, RZ ;  /* 0x0000000408067c24 */ /* 0x000fe4000f8e02ff */
[----:B------:R-:W-:Y:S01]  /*d2b0*/  IMAD.MOV.U32 R4, RZ, RZ, R0 ;  /* 0x000000ffff047224 */ /* 0x000fe200078e0000 */
[----:B------:R2:W-:Y:S01]  /*d2c0*/  STL [R1+0x2c], R9 ;  /* 0x00002c0901007387 */ /* 0x0005e20000100800 */
[C---:B------:R-:W-:Y:S02]  /*d2d0*/  IMAD R0, R7.reuse, UR5, R6 ;  /* 0x0000000507007c24 */ /* 0x040fe4000f8e0206 */
[----:B------:R-:W-:-:S04]  /*d2e0*/  IMAD.WIDE.U32 R4, R7, UR4, R4 ;  /* 0x0000000407047c25 */ /* 0x000fc8000f8e0004 */
[----:B------:R-:W-:Y:S01]  /*d2f0*/  IMAD.IADD R0, R5, 0x1, R0 ;  /* 0x0000000105007824 */ /* 0x000fe200078e0200 */
[----:B------:R-:W-:-:S04]  /*d300*/  LEA R2, P0, R4, R2, 0x2 ;  /* 0x0000000204027211 */ /* 0x000fc800078010ff */
[----:B------:R-:W-:-:S05]  /*d310*/  LEA.HI.X R3, R4, R3, R0, 0x2, P0 ;  /* 0x0000000304037211 */ /* 0x000fca00000f1400 */
[----:B------:R2:W5:Y:S04]  /*d320*/  LDG.E R16, desc[UR40][R2.64] ;  /* 0x0000002802107981 */ /* 0x000568000c1e1900 */
.L_x_429:
[----:B--2---:R-:W2:Y:S01]  /*d330*/  LDL R2, [R1+0x10] ;  /* 0x0000100001027983 */ /* 0x004ea20000100800 */
[----:B----4-:R-:W-:Y:S01]  /*d340*/  IMAD R0, R19, 0x8, R18 ;  /* 0x0000000813007824 */ /* 0x010fe200078e0212 */
[----:B--2---:R-:W-:-:S04]  /*d350*/  SHF.L.U32 R2, R2, 0x1f, RZ ;  /* 0x0000001f02027819 */ /* 0x004fc800000006ff */
[----:B------:R-:W2:Y:S02]  /*d360*/  SYNCS.PHASECHK.TRANS64.TRYWAIT P0, [R0+URZ+0x22840], R2 ;  /* 0x02284002000075a7 */ /* 0x000ea4000800017f */
[----:B--2---:R-:W-:Y:S05]  /*d370*/  @!P0 BRA `(.L_x_430) ;  /* 0x00000048005c8947 */ /* 0x004fea0003800000 */
.L_x_534:
[----:B------:R-:W3:Y:S02]  /*d380*/  S2R R3, SR_TID.X ;  /* 0x0000000000037919 */ /* 0x000ee40000002100 */
[----:B---3--:R-:W-:-:S04]  /*d390*/  LOP3.LUT R3, R3, 0x7f, RZ, 0xc0, !PT ;  /* 0x0000007f03037812 */ /* 0x008fc800078ec0ff */
[----:B------:R-:W-:-:S13]  /*d3a0*/  ISETP.NE.AND P0, PT, R3, RZ, PT ;  /* 0x000000ff0300720c */ /* 0x000fda0003f05270 */
[----:B------:R-:W-:Y:S05]  /*d3b0*/  @P0 BRA `(.L_x_431) ;  /* 0x00000000001c0947 */ /* 0x000fea0003800000 */
[----:B------:R-:W3:Y:S01]  /*d3c0*/  S2R R3, SR_TID.X ;  /* 0x0000000000037919 */ /* 0x000ee20000002100 */
[----:B--2---:R-:W-:-:S04]  /*d3d0*/  IMAD.MOV.U32 R2, RZ, RZ, 0x3000 ;  /* 0x00003000ff027424 */ /* 0x004fc800078e00ff */
[----:B------:R4:W-:Y:S01]  /*d3e0*/  SYNCS.ARRIVE.TRANS64 RZ, [R0+URZ+0x22830], R2 ;  /* 0x0228300200ff79a7 */ /* 0x0009e2000800003f */
[----:B---3--:R-:W-:-:S04]  /*d3f0*/  LOP3.LUT R3, R3, 0x1f, RZ, 0xc0, !PT ;  /* 0x0000001f03037812 */ /* 0x008fc800078ec0ff */
[----:B------:R-:W-:-:S13]  /*d400*/  ISETP.NE.AND P0, PT, R3, RZ, PT ;  /* 0x000000ff0300720c */ /* 0x000fda0003f05270 */
[----:B----4-:R-:W-:Y:S05]  /*d410*/  @!P0 BRA `(.L_x_431) ;  /* 0x0000000000048947 */ /* 0x010fea0003800000 */
[----:B------:R-:W-:Y:S01]  /*d420*/  BPT.TRAP 0x1 ;  /* 0x000000040000795c */ /* 0x000fe20000300000 */
.L_x_431:
[----:B------:R-:W3:Y:S04]  /*d430*/  LDL R3, [R1+0x2c] ;  /* 0x00002c0001037983 */ /* 0x000ee80000100800 */
[----:B--2---:R-:W2:Y:S01]  /*d440*/  LDL R2, [R1+0x1c] ;  /* 0x00001c0001027983 */ /* 0x004ea20000100800 */
[----:B------:R-:W-:Y:S01]  /*d450*/  R2UR UR9, R0 ;  /* 0x00000000000972ca */ /* 0x000fe200000e0000 */
[----:B------:R-:W-:Y:S01]  /*d460*/  IMAD R0, R19, 0x3000, R18 ;  /* 0x0000300013007824 */ /* 0x000fe200078e0212 */
[----:B------:R-:W-:Y:S01]  /*d470*/  UIADD3 UR6, UP0, UR38, 0x370, URZ ;  /* 0x0000037026067890 */ /* 0x000fe2000ff1e03f */
[----:B------:R-:W-:Y:S01]  /*d480*/  R2UR UR12, R17 ;  /* 0x00000000110c72ca */ /* 0x000fe200000e0000 */
[----:B------:R-:W-:Y:S01]  /*d490*/  UMOV UR5, 0x14f00000 ;  /* 0x14f0000000057882 */ /* 0x000fe20000000000 */
[----:B-----5:R-:W-:Y:S01]  /*d4a0*/  R2UR UR13, R16 ;  /* 0x00000000100d72ca */ /* 0x020fe200000e0000 */
[----:B------:R-:W-:Y:S01]  /*d4b0*/  UIADD3.X UR7, URZ, UR39, URZ, UP0, !UPT ;  /* 0x000000273f077290 */ /* 0x000fe200087fe43f */
[----:B------:R-:W-:Y:S01]  /*d4c0*/  R2UR UR8, R0 ;  /* 0x00000000000872ca */ /* 0x000fe200000e0000 */
[----:B------:R-:W-:Y:S01]  /*d4d0*/  UMOV UR10, URZ ;  /* 0x0000003f000a7c82 */ /* 0x000fe20008000000 */
[----:B------:R-:W-:-:S04]  /*d4e0*/  PLOP3.LUT P0, PT, PT, PT, PT, 0x80, 0x0 ;  /* 0x000000000000781c */ /* 0x000fc80003f0f070 */
[----:B------:R-:W-:Y:S01]  /*d4f0*/  UIADD3 UR9, UR9, 0x22830, URZ ;  /* 0x0002283009097890 */ /* 0x000fe2000fffe03f */
[----:B------:R-:W-:-:S05]  /*d500*/  P2R R0, PR, RZ, 0x1 ;  /* 0x00000001ff007803 */ /* 0x000fca0000000000 */
[----:B------:R4:W-:Y:S01]  /*d510*/  STL [R1+0x18], R0 ;  /* 0x0000180001007387 */ /* 0x0009e20000100800 */
[----:B------:R-:W-:Y:S01]  /*d520*/  UIADD3 UR8, UR8, 0x1c400, URZ ;  /* 0x0001c40008087890 */ /* 0x000fe2000fffe03f */
[----:B---3--:R-:W-:Y:S02]  /*d530*/  R2UR UR11, R3 ;  /* 0x00000000030b72ca */ /* 0x008fe400000e0000 */
[----:B--2---:R-:W-:-:S13]  /*d540*/  R2UR UR4, R2 ;  /* 0x00000000020472ca */ /* 0x004fda00000e0000 */
[----:B------:R-:W-:-:S03]  /*d550*/  UIMAD UR11, UR11, 0x60, UR4 ;  /* 0x000000600b0b78a4 */ /* 0x000fc6000f8e0204 */
[----:B------:R-:W-:-:S06]  /*d560*/  UMOV UR4, 0x0 ;  /* 0x0000000000047882 */ /* 0x000fcc0000000000 */
[----:B------:R4:W-:Y:S02]  /*d570*/  UTMALDG.4D [UR8], [UR6], desc[UR4] ;  /* 0x00000408060075b4 */ /* 0x0009e40008019000 */
[----:B----4-:R-:W-:Y:S01]  /*d580*/  NOP ;  /* 0x0000000000007918 */ /* 0x010fe20000000000 */
.L_x_427:
[----:B------:R-:W2:Y:S04]  /*d590*/  LDL.LU R3, [R1+0x34] ;  /* 0x0000340001037983 */ /* 0x000ea80000300800 */
[----:B------:R-:W3:Y:S04]  /*d5a0*/  LDL.LU R5, [R1+0x24] ;  /* 0x0000240001057983 */ /* 0x000ee80000300800 */
[----:B----4-:R-:W4:Y:S01]  /*d5b0*/  LDL.LU R4, [R1+0x3c] ;  /* 0x00003c0001047983 */ /* 0x010f220000300800 */
[----:B------:R-:W-:Y:S05]  /*d5c0*/  WARPSYNC.ALL ;  /* 0x0000000000007948 */ /* 0x000fea0003800000 */
[----:B------:R-:W-:Y:S01]  /*d5d0*/  ULDC.64 UR6, c[0x0][0xa00] ;  /* 0x0002800000067ab9 */ /* 0x000fe20000000a00 */
[----:B------:R-:W-:Y:S01]  /*d5e0*/  ULDC.64 UR4, c[0x0][0x298] ;  /* 0x0000a60000047ab9 */ /* 0x000fe20000000a00 */
[----:B------:R-:W-:Y:S01]  /*d5f0*/  BAR.SYNC.DEFER_BLOCKING 0x8, 0x180 ;  /* 0x0206000000007b1d */ /* 0x000fe20000010000 */
[----:B------:R-:W-:Y:S01]  /*d600*/  ISETP.NE.U32.AND P0, PT, RZ, UR6, PT ;  /* 0x00000006ff007c0c */ /* 0x000fe2000bf05070 */
[----:B------:R-:W-:-:S03]  /*d610*/  VIADD R2, R18, 0x18400 ;  /* 0x0001840012027836 */ /* 0x000fc60000000000 */
[----:B------:R-:W-:Y:S01]  /*d620*/  ISETP.NE.AND.EX P0, PT, RZ, UR7, PT, P0 ;  /* 0x00000007ff007c0c */ /* 0x000fe2000bf05300 */
[----:B------:R-:W-:Y:S01]  /*d630*/  BSSY B6, `(.L_x_432) ;  /* 0x000001e000067945 */ /* 0x000fe20003800000 */
[----:B------:R-:W-:Y:S02]  /*d640*/  LOP3.LUT P1, RZ, R2, 0x3ff, RZ, 0xc0, !PT ;  /* 0x000003ff02ff7812 */ /* 0x000fe4000782c0ff */
[----:B--2---:R-:W-:Y:S02]  /*d650*/  SHF.R.S32.HI R0, RZ, 0x1f, R3 ;  /* 0x0000001fff007819 */ /* 0x004fe40000011403 */
[----:B---3--:R-:W-:-:S03]  /*d660*/  SEL R5, R5, RZ, !P0 ;  /* 0x000000ff05057207 */ /* 0x008fc60004000000 */
[----:B------:R-:W-:Y:S01]  /*d670*/  IMAD R0, R0, UR4, RZ ;  /* 0x0000000400007c24 */ /* 0x000fe2000f8e02ff */
[----:B----4-:R-:W-:-:S03]  /*d680*/  SEL R4, R4, RZ, !P0 ;  /* 0x000000ff04047207 */ /* 0x010fc60004000000 */
[C---:B------:R-:W-:Y:S02]  /*d690*/  IMAD R0, R3.reuse, UR5, R0 ;  /* 0x0000000503007c24 */ /* 0x040fe4000f8e0200 */
[----:B------:R-:W-:-:S04]  /*d6a0*/  IMAD.WIDE.U32 R2, R3, UR4, RZ ;  /* 0x0000000403027c25 */ /* 0x000fc8000f8e00ff */
[----:B------:R-:W-:Y:S01]  /*d6b0*/  IMAD.IADD R0, R3, 0x1, R0 ;  /* 0x0000000103007824 */ /* 0x000fe200078e0200 */
[----:B------:R2:W-:Y:S04]  /*d6c0*/  STL.64 [R1+0x50], R2 ;  /* 0x0000500201007387 */ /* 0x0005e80000100a00 */
[----:B------:R2:W-:Y:S04]  /*d6d0*/  STL [R1+0x24], R5 ;  /* 0x0000240501007387 */ /* 0x0005e80000100800 */
[----:B------:R2:W-:Y:S04]  /*d6e0*/  STL [R1+0x3c], R4 ;  /* 0x00003c0401007387 */ /* 0x0005e80000100800 */
[----:B------:R2:W-:Y:S01]  /*d6f0*/  STL [R1+0x34], R0 ;  /* 0x0000340001007387 */ /* 0x0005e20000100800 */
[----:B------:R-:W-:Y:S05]  /*d700*/  @!P1 BRA `(.L_x_433) ;  /* 0x0000000000409947 */ /* 0x000fea0003800000 */
[----:B--2---:R-:W-:Y:S01]  /*d710*/  MOV R2, 0x0 ;  /* 0x0000000000027802 */ /* 0x004fe20000000f00 */
[----:B------:R-:W-:Y:S01]  /*d720*/  ULDC.64 UR6, c[0x4][0x98] ;  /* 0x0100260000067ab9 */ /* 0x000fe20000000a00 */
[----:B------:R-:W-:Y:S01]  /*d730*/  ULDC.64 UR8, c[0x4][0xa0] ;  /* 0x0100280000087ab9 */ /* 0x000fe20000000a00 */
[----:B------:R-:W-:Y:S01]  /*d740*/  ULDC.64 UR4, c[0x4][0x20] ;  /* 0x0100080000047ab9 */ /* 0x000fe20000000a00 */
[----:B------:R-:W-:Y:S02]  /*d750*/  IMAD.U32 R4, RZ, RZ, UR6 ;  /* 0x00000006ff047e24 */ /* 0x000fe4000f8e00ff */
        /* <DEDUP_REMOVED lines=11> */
.L_x_433:
[----:B------:R-:W-:Y:S05]  /*d810*/  BSYNC B6 ;  /* 0x0000000000067941 */ /* 0x000fea0003800000 */
.L_x_432:
[----:B--2---:R-:W2:Y:S01]  /*d820*/  LDL.LU R0, [R1+0x3c] ;  /* 0x00003c0001007983 */ /* 0x004ea20000300800 */
[----:B------:R-:W-:Y:S01]  /*d830*/  ULDC.64 UR4, c[0x0][0x2d8] ;  /* 0x0000b60000047ab9 */ /* 0x000fe20000000a00 */
[----:B------:R-:W3:Y:S01]  /*d840*/  LDC R8, c[0x0][0x448] ;  /* 0x00011200ff087b82 */ /* 0x000ee20000000800 */
[----:B------:R-:W-:Y:S01]  /*d850*/  ULDC UR6, c[0x0][0x2b8] ;  /* 0x0000ae0000067ab9 */ /* 0x000fe20000000800 */
[----:B------:R-:W4:Y:S04]  /*d860*/  LDL.LU R5, [R1+0x34] ;  /* 0x0000340001057983 */ /* 0x000f280000300800 */
[----:B------:R-:W4:Y:S04]  /*d870*/  LDL.LU.64 R2, [R1+0x50] ;  /* 0x0000500001027983 */ /* 0x000f280000300a00 */
[----:B------:R-:W2:Y:S01]  /*d880*/  LDL.LU R4, [R1+0x24] ;  /* 0x0000240001047983 */ /* 0x000ea20000300800 */
[----:B---3--:R-:W-:-:S13]  /*d890*/  ISETP.NE.AND P0, PT, R8, 0x1, PT ;  /* 0x000000010800780c */ /* 0x008fda0003f05270 */
[----:B------:R-:W3:Y:S01]  /*d8a0*/  @P0 LDC R7, c[0x0][0x450] ;  /* 0x00011400ff070b82 */ /* 0x000ee20000000800 */
[----:B----4-:R-:W-:Y:S02]  /*d8b0*/  IMAD.MOV.U32 R3, RZ, RZ, R5 ;  /* 0x000000ffff037224 */ /* 0x010fe400078e0005 */
[----:B------:R-:W4:Y:S01]  /*d8c0*/  LDL.LU R5, [R1+0x4] ;  /* 0x0000040001057983 */ /* 0x000f220000300800 */
[----:B------:R-:W-:-:S03]  /*d8d0*/  IMAD.WIDE.U32 R2, R17, UR4, R2 ;  /* 0x0000000411027c25 */ /* 0x000fc6000f8e0002 */
[----:B------:R0:W5:Y:S01]  /*d8e0*/  LDL R9, [R1+0x28] ;  /* 0x0000280001097983 */ /* 0x0001620000100800 */
[----:B------:R-:W-:Y:S01]  /*d8f0*/  IMAD R3, R17, UR5, R3 ;  /* 0x0000000511037c24 */ /* 0x000fe2000f8e0203 */
[----:B------:R-:W-:Y:S02]  /*d900*/  ULDC.64 UR4, c[0x0][0x2e0] ;  /* 0x0000b80000047ab9 */ /* 0x000fe40000000a00 */
[----:B--2---:R-:W-:Y:S02]  /*d910*/  IMAD R0, R0, UR4, RZ ;  /* 0x0000000400007c24 */ /* 0x004fe4000f8e02ff */
[----:B------:R-:W-:-:S04]  /*d920*/  IMAD.WIDE.U32 R2, R4, UR4, R2 ;  /* 0x0000000404027c25 */ /* 0x000fc8000f8e0002 */
[----:B------:R-:W-:Y:S01]  /*d930*/  IMAD R0, R4, UR5, R0 ;  /* 0x0000000504007c24 */ /* 0x000fe2000f8e0200 */
[----:B-1----:R-:W1:Y:S01]  /*d940*/  S2R R10, SR_TID.X ;  /* 0x00000000000a7919 */ /* 0x002e620000002100 */
[----:B------:R-:W-:Y:S02]  /*d950*/  ULDC.64 UR4, c[0x0][0x2d0] ;  /* 0x0000b40000047ab9 */ /* 0x000fe40000000a00 */
[----:B------:R-:W-:Y:S01]  /*d960*/  IMAD.IADD R3, R3, 0x1, R0 ;  /* 0x0000000103037824 */ /* 0x000fe200078e0200 */
[----:B------:R-:W2:Y:S02]  /*d970*/  S2R R4, SR_TID.X ;  /* 0x0000000000047919 */ /* 0x000ea40000002100 */
[----:B--2---:R-:W-:-:S04]  /*d980*/  LOP3.LUT R4, R4, 0x7f, RZ, 0xc0, !PT ;  /* 0x0000007f04047812 */ /* 0x004fc800078ec0ff */
[----:B------:R-:W-:Y:S02]  /*d990*/  SHF.R.U32.HI R6, RZ, 0x3, R4 ;  /* 0x00000003ff067819 */ /* 0x000fe40000011604 */
[----:B------:R-:W2:Y:S02]  /*d9a0*/  S2R R4, SR_TID.X ;  /* 0x0000000000047919 */ /* 0x000ea40000002100 */
[----:B--2---:R-:W-:-:S05]  /*d9b0*/  IMAD.SHL.U32 R4, R4, 0x10, RZ ;  /* 0x0000001004047824 */ /* 0x004fca00078e00ff */
[----:B------:R-:W-:Y:S02]  /*d9c0*/  LOP3.LUT R4, R6, 0x70, R4, 0xf8, !PT ;  /* 0x0000007006047812 */ /* 0x000fe400078ef804 */
[----:B------:R-:W2:Y:S01]  /*d9d0*/  @P0 LDC R6, c[0x0][0x44c] ;  /* 0x00011300ff060b82 */ /* 0x000ea20000000800 */
[----:B-1----:R-:W-:-:S05]  /*d9e0*/  IMAD.SHL.U32 R10, R10, 0x8, RZ ;  /* 0x000000080a0a7824 */ /* 0x002fca00078e00ff */
[----:B------:R-:W-:Y:S01]  /*d9f0*/  LOP3.LUT R10, R10, 0x38, RZ, 0xc0, !PT ;  /* 0x000000380a0a7812 */ /* 0x000fe200078ec0ff */
[----:B----4-:R-:W-:-:S05]  /*da00*/  IMAD.SHL.U32 R5, R5, 0x80, RZ ;  /* 0x0000008005057824 */ /* 0x010fca00078e00ff */
[----:B------:R-:W-:-:S05]  /*da10*/  LOP3.LUT R0, R4, R5, RZ, 0xfc, !PT ;  /* 0x0000000504007212 */ /* 0x000fca00078efcff */
[----:B--2---:R-:W-:-:S04]  /*da20*/  @P0 IMAD.HI.U32 R6, R0, R6, RZ ;  /* 0x0000000600060227 */ /* 0x004fc800078e00ff */
[----:B------:R-:W-:Y:S01]  /*da30*/  IMAD.MOV.U32 R4, RZ, RZ, R0 ;  /* 0x000000ffff047224 */ /* 0x000fe200078e0000 */
[----:B---3--:R-:W-:-:S05]  /*da40*/  @P0 SHF.R.U32.HI R4, RZ, R7, R6 ;  /* 0x00000007ff040219 */ /* 0x008fca0000011606 */
[----:B------:R-:W-:-:S04]  /*da50*/  IMAD.MOV R6, RZ, RZ, -R4 ;  /* 0x000000ffff067224 */ /* 0x000fc800078e0a04 */
[----:B------:R-:W-:Y:S01]  /*da60*/  IMAD R0, R8, R6, R0 ;  /* 0x0000000608007224 */ /* 0x000fe200078e0200 */
[----:B------:R-:W-:Y:S01]  /*da70*/  SHF.R.S32.HI R6, RZ, 0x1f, R4 ;  /* 0x0000001fff067819 */ /* 0x000fe20000011404 */
[----:B------:R-:W-:-:S04]  /*da80*/  IMAD.WIDE.U32 R2, R4, UR4, R2 ;  /* 0x0000000404027c25 */ /* 0x000fc8000f8e0002 */
[----:B------:R-:W-:-:S04]  /*da90*/  IMAD R6, R6, UR4, RZ ;  /* 0x0000000406067c24 */ /* 0x000fc8000f8e02ff */
[----:B------:R-:W-:Y:S01]  /*daa0*/  IMAD R4, R4, UR5, R6 ;  /* 0x0000000504047c24 */ /* 0x000fe2000f8e0206 */
[----:B------:R-:W-:-:S03]  /*dab0*/  ULDC.64 UR4, c[0x0][0x2c8] ;  /* 0x0000b20000047ab9 */ /* 0x000fc60000000a00 */
[----:B------:R-:W-:Y:S01]  /*dac0*/  IMAD.IADD R3, R3, 0x1, R4 ;  /* 0x0000000103037824 */ /* 0x000fe200078e0204 */
[----:B------:R-:W-:-:S05]  /*dad0*/  SHF.R.S32.HI R4, RZ, 0x1f, R0 ;  /* 0x0000001fff047819 */ /* 0x000fca0000011400 */
[----:B------:R-:W-:Y:S02]  /*dae0*/  IMAD R4, R4, UR4, RZ ;  /* 0x0000000404047c24 */ /* 0x000fe4000f8e02ff */
[----:B------:R-:W-:-:S04]  /*daf0*/  IMAD.WIDE.U32 R2, R0, UR4, R2 ;  /* 0x0000000400027c25 */ /* 0x000fc8000f8e0002 */
[----:B------:R-:W-:Y:S01]  /*db00*/  IMAD R4, R0, UR5, R4 ;  /* 0x0000000500047c24 */ /* 0x000fe2000f8e0204 */
[----:B------:R-:W-:Y:S02]  /*db10*/  ULDC.64 UR4, c[0x0][0x280] ;  /* 0x0000a00000047ab9 */ /* 0x000fe40000000a00 */
[----:B------:R-:W-:Y:S01]  /*db20*/  LEA R0, P1, R2, UR4, 0x1 ;  /* 0x0000000402007c11 */ /* 0x000fe2000f8208ff */
[----:B------:R-:W-:Y:S01]  /*db30*/  IMAD.IADD R4, R3, 0x1, R4 ;  /* 0x0000000103047824 */ /* 0x000fe200078e0204 */
[----:B------:R-:W-:Y:S01]  /*db40*/  UMOV UR4, 0xffffffff ;  /* 0xffffffff00047882 */ /* 0x000fe20000000000 */
[----:B------:R-:W-:-:S03]  /*db50*/  ISETP.GE.AND P0, PT, R10, UR6, PT ;  /* 0x000000060a007c0c */ /* 0x000fc6000bf06270 */
[----:B------:R-:W-:Y:S01]  /*db60*/  LEA.HI.X R2, R2, UR5, R4, 0x1, P1 ;  /* 0x0000000502027c11 */ /* 0x000fe200088f0c04 */
[----:B0-----:R-:W-:Y:S09]  /*db70*/  BRA.DIV UR4, `(.L_x_434) ;  /* 0x0000004204707947 */ /* 0x001ff2000b800000 */
[----:B------:R-:W2:Y:S01]  /*db80*/  LDL.LU R6, [R1+0x44] ;  /* 0x0000440001067983 */ /* 0x000ea20000300800 */
[----:B------:R-:W0:Y:S02]  /*db90*/  S2R R7, SR_TID.X ;  /* 0x0000000000077919 */ /* 0x000e240000002100 */
[----:B0-----:R-:W-:-:S04]  /*dba0*/  LOP3.LUT R7, R7, 0x7f, RZ, 0xc0, !PT ;  /* 0x0000007f07077812 */ /* 0x001fc800078ec0ff */
[----:B------:R-:W-:Y:S02]  /*dbb0*/  SHF.R.U32.HI R11, RZ, 0x3, R7 ;  /* 0x00000003ff0b7819 */ /* 0x000fe40000011607 */
[----:B------:R-:W0:Y:S03]  /*dbc0*/  SHFL.IDX PT, R7, R0, RZ, 0x181f ;  /* 0x00181fff00077589 */ /* 0x000e2600000e0000 */
[----:B------:R-:W-:-:S04]  /*dbd0*/  IMAD.IADD R3, R11, 0x1, R5 ;  /* 0x000000010b037824 */ /* 0x000fc800078e0205 */
[C---:B------:R-:W-:Y:S02]  /*dbe0*/  VIADD R5, R3.reuse, 0x10 ;  /* 0x0000001003057836 */ /* 0x040fe40000000000 */
[----:B--2---:R-:W-:Y:S02]  /*dbf0*/  IMAD R4, R6, R8, RZ ;  /* 0x0000000806047224 */ /* 0x004fe400078e02ff */
[----:B------:R-:W1:Y:S03]  /*dc00*/  SHFL.IDX PT, R6, R2, RZ, 0x181f ;  /* 0x00181fff02067589 */ /* 0x000e6600000e0000 */
[----:B------:R-:W-:-:S13]  /*dc10*/  ISETP.GE.AND P1, PT, R3, R4, PT ;  /* 0x000000040300720c */ /* 0x000fda0003f26270 */
[----:B0-----:R-:W-:-:S05]  /*dc20*/  @!P1 LEA R7, P2, R10, R7, 0x1 ;  /* 0x000000070a079211 */ /* 0x001fca00078408ff */
[----:B-1----:R-:W-:-:S05]  /*dc30*/  @!P1 IMAD.X R6, RZ, RZ, R6, P2 ;  /* 0x000000ffff069224 */ /* 0x002fca00010e0606 */
[----:B------:R-:W-:-:S04]  /*dc40*/  @!P1 LOP3.LUT R7, R7, R6, RZ, 0x3c, !PT ;  /* 0x0000000607079212 */ /* 0x000fc800078e3cff */
[----:B------:R-:W-:-:S04]  /*dc50*/  @!P1 LOP3.LUT R6, R7, R6, RZ, 0x3c, !PT ;  /* 0x0000000607069212 */ /* 0x000fc800078e3cff */
[----:B------:R-:W-:-:S05]  /*dc60*/  @!P1 LOP3.LUT R7, R7, R6, RZ, 0x3c, !PT ;  /* 0x0000000607079212 */ /* 0x000fca00078e3cff */
[----:B------:R-:W-:Y:S01]  /*dc70*/  @!PT LDS RZ, [RZ] ;  /* 0x00000000fffff984 */ /* 0x000fe20000000800 */
[----:B-----5:R0:W-:Y:S01]  /*dc80*/  @!P1 LDGSTS.E.BYPASS.LTC128B.128 [R9+0x18400], desc[UR40][R6.64], !P0 ;  /* 0x1840000006099fae */ /* 0x0201e2000c101d68 */
[----:B------:R-:W-:-:S03]  /*dc90*/  ISETP.GE.AND P1, PT, R5, R4, PT ;  /* 0x000000040500720c */ /* 0x000fc60003f26270 */
[----:B------:R-:W1:Y:S04]  /*dca0*/  SHFL.IDX PT, R5, R0, 0x1, 0x181f ;  /* 0x00381f0000057f89 */ /* 0x000e6800000e0000 */
[----:B0-----:R-:W0:Y:S06]  /*dcb0*/  SHFL.IDX PT, R6, R2, 0x1, 0x181f ;  /* 0x00381f0002067f89 */ /* 0x001e2c00000e0000 */
[----:B-1----:R-:W-:-:S05]  /*dcc0*/  @!P1 LEA R5, P2, R10, R5, 0x1 ;  /* 0x000000050a059211 */ /* 0x002fca00078408ff */
[----:B0-----:R-:W-:-:S04]  /*dcd0*/  @!P1 IMAD.X R6, RZ, RZ, R6, P2 ;  /* 0x000000ffff069224 */ /* 0x001fc800010e0606 */
[----:B------:R-:W-:Y:S02]  /*dce0*/  @!P1 IMAD.MOV.U32 R7, RZ, RZ, R6 ;  /* 0x000000ffff079224 */ /* 0x000fe400078e0006 */
[----:B------:R-:W-:Y:S02]  /*dcf0*/  @!P1 IMAD.MOV.U32 R6, RZ, RZ, R5 ;  /* 0x000000ffff069224 */ /* 0x000fe400078e0005 */
[----:B------:R-:W-:-:S03]  /*dd00*/  VIADD R5, R3, 0x20 ;  /* 0x0000002003057836 */ /* 0x000fc60000000000 */
[----:B------:R0:W-:Y:S02]  /*dd10*/  @!P1 LDGSTS.E.BYPASS.LTC128B.128 [R9+0x18c00], desc[UR40][R6.64], !P0 ;  /* 0x18c0000006099fae */ /* 0x0001e4000c101d68 */
[----:B------:R-:W-:Y:S02]  /*dd20*/  ISETP.GE.AND P1, PT, R5, R4, PT ;  /* 0x000000040500720c */ /* 0x000fe40003f26270 */
[----:B------:R-:W1:Y:S04]  /*dd30*/  SHFL.IDX PT, R5, R0, 0x2, 0x181f ;  /* 0x00581f0000057f89 */ /* 0x000e6800000e0000 */
[----:B0-----:R-:W0:Y:S07]  /*dd40*/  SHFL.IDX PT, R6, R2, 0x2, 0x181f ;  /* 0x00581f0002067f89 */ /* 0x001e2e00000e0000 */
        /* <DEDUP_REMOVED lines=39> */
[----:B------:R-:W-:Y:S01]  /*dfc0*/  @!P1 IMAD.MOV.U32 R6, RZ, RZ, R5 ;  /* 0x000000ffff069224 */ /* 0x000fe200078e0005 */
[----:B------:R-:W0:Y:S04]  /*dfd0*/  SHFL.IDX PT, R0, R0, 0x7, 0x181f ;  /* 0x00f81f0000007f89 */ /* 0x000e2800000e0000 */
[----:B------:R1:W-:Y:S04]  /*dfe0*/  @!P1 LDGSTS.E.BYPASS.LTC128B.128 [R9+0x1b400], desc[UR40][R6.64], !P0 ;  /* 0x1b40000006099fae */ /* 0x0003e8000c101d68 */
[----:B------:R1:W2:Y:S02]  /*dff0*/  SHFL.IDX PT, R5, R2, 0x7, 0x181f ;  /* 0x00f81f0002057f89 */ /* 0x0002a400000e0000 */
.L_x_551:
[----:B------:R-:W-:-:S05]  /*e000*/  VIADD R3, R3, 0x70 ;  /* 0x0000007003037836 */ /* 0x000fca0000000000 */
[----:B------:R-:W-:-:S13]  /*e010*/  ISETP.GE.AND P1, PT, R3, R4, PT ;  /* 0x000000040300720c */ /* 0x000fda0003f26270 */
[----:B01----:R-:W-:-:S05]  /*e020*/  @!P1 LEA R2, P2, R10, R0, 0x1 ;  /* 0x000000000a029211 */ /* 0x003fca00078408ff */
[----:B--2---:R-:W-:-:S05]  /*e030*/  @!P1 IMAD.X R3, RZ, RZ, R5, P2 ;  /* 0x000000ffff039224 */ /* 0x004fca00010e0605 */
[----:B------:R-:W-:Y:S01]  /*e040*/  @!PT LDS RZ, [RZ] ;  /* 0x00000000fffff984 */ /* 0x000fe20000000800 */
[----:B------:R-:W-:Y:S01]  /*e050*/  @!PT LDS RZ, [RZ] ;  /* 0x00000000fffff984 */ /* 0x000fe20000000800 */
[----:B------:R-:W-:Y:S01]  /*e060*/  @!PT LDS RZ, [RZ] ;  /* 0x00000000fffff984 */ /* 0x000fe20000000800 */
[----:B------:R0:W-:Y:S01]  /*e070*/  @!P1 LDGSTS.E.BYPASS.LTC128B.128 [R9+0x1bc00], desc[UR40][R2.64], !P0 ;  /* 0x1bc0000002099fae */ /* 0x0001e2000c101d68 */
[----:B------:R-:W-:Y:S01]  /*e080*/  PLOP3.LUT P0, PT, PT, PT, PT, 0x80, 0x0 ;  /* 0x000000000000781c */ /* 0x000fe20003f0f070 */
[----:B------:R-:W-:-:S12]  /*e090*/  NOP ;  /* 0x0000000000007918 */ /* 0x000fd80000000000 */
.L_x_435:
[----:B------:R-:W-:Y:S02]  /*e0a0*/  PLOP3.LUT P1, PT, P1, P0, PT, 0xa2, 0x0 ;  /* 0x000000000000781c */ /* 0x000fe40000f21472 */
[----:B------:R-:W-:-:S08]  /*e0b0*/  @P0 R2UR P1, UR4, R18 ;  /* 0x00000000120402ca */ /* 0x000fd00000020000 */
[----:B------:R-:W-:-:S05]  /*e0c0*/  @P0 PLOP3.LUT P0, PT, P1, PT, PT, 0x80, 0x0 ;  /* 0x000000000000081c */ /* 0x000fca0000f0f070 */
[----:B------:R-:W-:Y:S01]  /*e0d0*/  @!P1 SYNCS.ARRIVE.TRANS64.RED.A0T1 RZ, [UR4+0x22800], RZ ;  /* 0x022800ffffff99a7 */ /* 0x000fe20008200404 */
[----:B------:R-:W-:Y:S07]  /*e0e0*/  @!P1 ARRIVES.LDGSTSBAR.64.TRANSCNT [UR4+0x22800] ;  /* 0x02280000ff0099b0 */ /* 0x000fee0008000a84 */
[----:B------:R-:W-:Y:S05]  /*e0f0*/  @P0 BRA.U.ANY `(.L_x_435) ;  /* 0xfffffffd00e80947 */ /* 0x000fea000393ffff */
[----:B0-----:R-:W2:Y:S02]  /*e100*/  LDL.LU R2, [R1+0x48] ;  /* 0x0000480001027983 */ /* 0x001ea40000300800 */
[----:B--2---:R-:W-:-:S05]  /*e110*/  VIADD R2, R2, 0x1 ;  /* 0x0000000102027836 */ /* 0x004fca0000000000 */
[----:B------:R0:W-:Y:S01]  /*e120*/  STL [R1+0x48], R2 ;  /* 0x0000480201007387 */ /* 0x0001e20000100800 */
[----:B------:R-:W-:-:S04]  /*e130*/  LEA.HI R0, R2, R2, RZ, 0x1 ;  /* 0x0000000202007211 */ /* 0x000fc800078f08ff */
[----:B------:R-:W-:-:S05]  /*e140*/  LOP3.LUT R0, R0, 0xfffffffe, RZ, 0xc0, !PT ;  /* 0xfffffffe00007812 */ /* 0x000fca00078ec0ff */
[----:B------:R-:W-:-:S05]  /*e150*/  IMAD.IADD R0, R2, 0x1, -R0 ;  /* 0x0000000102007824 */ /* 0x000fca00078e0a00 */
[----:B------:R-:W-:Y:S01]  /*e160*/  SHF.L.U32 R0, R0, 0x1f, RZ ;  /* 0x0000001f00007819 */ /* 0x000fe200000006ff */
[----:B------:R-:W-:Y:S01]  /*e170*/  NOP ;  /* 0x0000000000007918 */ /* 0x000fe20000000000 */
[----:B------:R0:W-:Y:S01]  /*e180*/  SYNCS.ARRIVE.TRANS64.A1T0 RZ, [R18+URZ+0x22800], RZ ;  /* 0x022800ff12ff79a7 */ /* 0x0001e2000810003f */
[----:B------:R-:W-:Y:S01]  /*e190*/  BSSY B0, `(.L_x_436) ;  /* 0x0000003000007945 */ /* 0x000fe20003800000 */
[----:B------:R-:W1:Y:S03]  /*e1a0*/  SYNCS.PHASECHK.TRANS64.TRYWAIT P0, [R18+URZ+0x22820], R0 ;  /* 0x02282000120075a7 */ /* 0x000e66000800017f */
[----:B01----:R-:W-:Y:S05]  /*e1b0*/  @!P0 BRA `(.L_x_437) ;  /* 0x00000044007c8947 */ /* 0x003fea0003800000 */
.L_x_552:
[----:B------:R-:W-:Y:S05]  /*e1c0*/  BSYNC B0 ;  /* 0x0000000000007941 */ /* 0x000fea0003800000 */
.L_x_436:
[----:B------:R-:W2:Y:S01]  /*e1d0*/  LDL R2, [R1+0x18] ;  /* 0x0000180001027983 */ /* 0x000ea20000100800 */
[----:B------:R-:W-:Y:S01]  /*e1e0*/  BSSY B0, `(.L_x_438) ;  /* 0x000005a000007945 */ /* 0x000fe20003800000 */
[----:B--2---:R-:W-:-:S13]  /*e1f0*/  ISETP.NE.AND P0, PT, R2, RZ, PT ;  /* 0x000000ff0200720c */ /* 0x004fda0003f05270 */
[----:B------:R-:W-:Y:S05]  /*e200*/  @!P0 BRA `(.L_x_439) ;  /* 0x00000004005c8947 */ /* 0x000fea0003800000 */
[----:B------:R-:W0:Y:S01]  /*e210*/  LDL R4, [R1+0x10] ;  /* 0x0000100001047983 */ /* 0x000e220000100800 */
[----:B------:R-:W-:Y:S01]  /*e220*/  IMAD R2, R19, 0x8, R18 ;  /* 0x0000000813027824 */ /* 0x000fe200078e0212 */
[----:B------:R-:W-:Y:S01]  /*e230*/  BSSY B1, `(.L_x_440) ;  /* 0x0000007000017945 */ /* 0x000fe20003800000 */
[----:B------:R-:W1:Y:S02]  /*e240*/  S2R R3, SR_TID.X ;  /* 0x0000000000037919 */ /* 0x000e640000002100 */
[----:B-1----:R-:W-:-:S04]  /*e250*/  LOP3.LUT R3, R3, 0x7f, RZ, 0xc0, !PT ;  /* 0x0000007f03037812 */ /* 0x002fc800078ec0ff */
[----:B------:R-:W-:Y:S02]  /*e260*/  ISETP.NE.AND P1, PT, R3, RZ, PT ;  /* 0x000000ff0300720c */ /* 0x000fe40003f25270 */
[----:B0-----:R-:W-:-:S04]  /*e270*/  SHF.L.U32 R0, R4, 0x1f, RZ ;  /* 0x0000001f04007819 */ /* 0x001fc800000006ff */
[----:B------:R-:W0:Y:S02]  /*e280*/  SYNCS.PHASECHK.TRANS64.TRYWAIT P0, [R2+URZ+0x22860], R0 ;  /* 0x02286000020075a7 */ /* 0x000e24000800017f */
[----:B0-----:R-:W-:Y:S05]  /*e290*/  @!P0 BRA `(.L_x_441) ;  /* 0x0000004400588947 */ /* 0x001fea0003800000 */
.L_x_553:
[----:B------:R-:W-:Y:S05]  /*e2a0*/  BSYNC B1 ;  /* 0x0000000000017941 */ /* 0x000fea0003800000 */
.L_x_440:
[----:B------:R-:W-:Y:S04]  /*e2b0*/  BSSY B1, `(.L_x_442) ;  /* 0x0000009000017945 */ /* 0x000fe80003800000 */
[----:B------:R-:W-:Y:S05]  /*e2c0*/  @P1 BRA `(.L_x_443) ;  /* 0x00000000001c1947 */ /* 0x000fea0003800000 */
[----:B------:R-:W1:Y:S01]  /*e2d0*/  S2R R3, SR_TID.X ;  /* 0x0000000000037919 */ /* 0x000e620000002100 */
[----:B0-----:R-:W-:-:S04]  /*e2e0*/  IMAD.MOV.U32 R0, RZ, RZ, 0xc000 ;  /* 0x0000c000ff007424 */ /* 0x001fc800078e00ff */
[----:B------:R2:W-:Y:S01]  /*e2f0*/  SYNCS.ARRIVE.TRANS64 RZ, [R2+URZ+0x22850], R0 ;  /* 0x0228500002ff79a7 */ /* 0x0005e2000800003f */
[----:B-1----:R-:W-:-:S04]  /*e300*/  LOP3.LUT R3, R3, 0x1f, RZ, 0xc0, !PT ;  /* 0x0000001f03037812 */ /* 0x002fc800078ec0ff */
[----:B------:R-:W-:-:S13]  /*e310*/  ISETP.NE.AND P0, PT, R3, RZ, PT ;  /* 0x000000ff0300720c */ /* 0x000fda0003f05270 */
[----:B--2---:R-:W-:Y:S05]  /*e320*/  @!P0 BRA `(.L_x_443) ;  /* 0x0000000000048947 */ /* 0x004fea0003800000 */
[----:B------:R-:W-:Y:S01]  /*e330*/  BPT.TRAP 0x1 ;  /* 0x000000040000795c */ /* 0x000fe20000300000 */
.L_x_443:
[----:B------:R-:W-:Y:S05]  /*e340*/  BSYNC B1 ;  /* 0x0000000000017941 */ /* 0x000fea0003800000 */
.L_x_442:
[----:B------:R-:W2:Y:S04]  /*e350*/  LDL R4, [R1+0x1c] ;  /* 0x00001c0001047983 */ /* 0x000ea80000100800 */
[----:B------:R-:W2:Y:S01]  /*e360*/  LDL.LU R3, [R1+0x2c] ;  /* 0x00002c0001037983 */ /* 0x000ea20000300800 */
[----:B0-----:R-:W-:Y:S01]  /*e370*/  IMAD R0, R19, 0xc000, R18 ;  /* 0x0000c00013007824 */ /* 0x001fe200078e0212 */
[----:B------:R-:W-:Y:S01]  /*e380*/  UIADD3 UR4, UP0, UR38, 0x470, URZ ;  /* 0x0000047026047890 */ /* 0x000fe2000ff1e03f */
[----:B------:R-:W-:Y:S01]  /*e390*/  PLOP3.LUT P0, PT, PT, PT, PT, 0x80, 0x0 ;  /* 0x000000000000781c */ /* 0x000fe20003f0f070 */
[----:B------:R-:W-:Y:S01]  /*e3a0*/  VIADD R2, R2, 0x22850 ;  /* 0x0002285002027836 */ /* 0x000fe20000000000 */
[----:B------:R-:W-:Y:S01]  /*e3b0*/  UMOV UR6, 0x0 ;  /* 0x0000000000067882 */ /* 0x000fe20000000000 */
[----:B------:R-:W-:Y:S01]  /*e3c0*/  UIADD3.X UR5, URZ, UR39, URZ, UP0, !UPT ;  /* 0x000000273f057290 */ /* 0x000fe200087fe43f */
[----:B------:R-:W-:Y:S01]  /*e3d0*/  UMOV UR7, 0x14f00000 ;  /* 0x14f0000000077882 */ /* 0x000fe20000000000 */
[----:B------:R-:W-:Y:S01]  /*e3e0*/  UMOV UR10, URZ ;  /* 0x0000003f000a7c82 */ /* 0x000fe20008000000 */
[----:B--2---:R-:W-:-:S02]  /*e3f0*/  IMAD R3, R3, 0x60, R4 ;  /* 0x0000006003037824 */ /* 0x004fc400078e0204 */
[----:B------:R-:W-:-:S07]  /*e400*/  VIADD R4, R0, 0x400 ;  /* 0x0000040000047836 */ /* 0x000fce0000000000 */
.L_x_444:
[----:B------:R-:W-:-:S13]  /*e410*/  @P0 ELECT P1, URZ, PT ;  /* 0x00000000003f082f */ /* 0x000fda0003820000 */
[----:B------:R-:W-:Y:S02]  /*e420*/  @P1 R2UR UR13, R16 ;  /* 0x00000000100d12ca */ /* 0x000fe400000e0000 */
[----:B------:R-:W-:Y:S02]  /*e430*/  @P1 R2UR UR12, R17 ;  /* 0x00000000110c12ca */ /* 0x000fe400000e0000 */
[----:B------:R-:W-:Y:S02]  /*e440*/  @P1 R2UR UR11, R3 ;  /* 0x00000000030b12ca */ /* 0x000fe400000e0000 */
[----:B------:R-:W-:Y:S02]  /*e450*/  @P1 R2UR UR9, R2 ;  /* 0x00000000020912ca */ /* 0x000fe400000e0000 */
[----:B------:R-:W-:Y:S02]  /*e460*/  @P1 R2UR UR8, R4 ;  /* 0x00000000040812ca */ /* 0x000fe400000e0000 */
[----:B------:R-:W-:-:S02]  /*e470*/  @P1 PLOP3.LUT P0, PT, P1, PT, PT, 0x8, 0x0 ;  /* 0x000000000000181c */ /* 0x000fc40000f0e170 */
[----:B------:R-:W-:-:S09]  /*e480*/  PLOP3.LUT P1, PT, PT, PT, PT, 0x8, 0x0 ;  /* 0x000000000000781c */ /* 0x000fd20003f2e170 */
[----:B------:R0:W-:Y:S02]  /*e490*/  UTMALDG.4D [UR8], [UR4], desc[UR6] ;  /* 0x00000608040075b4 */ /* 0x0001e40008019000 */
[----:B0-----:R-:W-:Y:S05]  /*e4a0*/  @P0 BRA.U.ANY `(.L_x_444) ;  /* 0xfffffffd00d80947 */ /* 0x001fea000393ffff */
[----:B------:R-:W-:Y:S01]  /*e4b0*/  PLOP3.LUT P0, PT, PT, PT, PT, 0x80, 0x0 ;  /* 0x000000000000781c */ /* 0x000fe20003f0f070 */
[----:B------:R-:W-:Y:S01]  /*e4c0*/  VIADD R4, R0, 0x3400 ;  /* 0x0000340000047836 */ /* 0x000fe20000000000 */
[----:B------:R-:W-:Y:S01]  /*e4d0*/  UMOV UR6, 0x0 ;  /* 0x0000000000067882 */ /* 0x000fe20000000000 */
[----:B------:R-:W-:Y:S01]  /*e4e0*/  UMOV UR7, 0x14f00000 ;  /* 0x14f0000000077882 */ /* 0x000fe20000000000 */
[----:B------:R-:W-:-:S09]  /*e4f0*/  UMOV UR10, 0x40 ;  /* 0x00000040000a7882 */ /* 0x000fd20000000000 */
.L_x_445:
        /* <DEDUP_REMOVED lines=15> */
.L_x_446:
        /* <DEDUP_REMOVED lines=15> */
.L_x_447:
        /* <DEDUP_REMOVED lines=9> */
[----:B-1----:R-:W-:Y:S05]  /*e770*/  @P0 BRA.U.ANY `(.L_x_447) ;  /* 0xfffffffd00d80947 */ /* 0x002fea000393ffff */
.L_x_439:
[----:B------:R-:W-:Y:S05]  /*e780*/  BSYNC B0 ;  /* 0x0000000000007941 */ /* 0x000fea0003800000 */
.L_x_438:
[----:B------:R-:W0:Y:S04]  /*e790*/  LDL R4, [R1+0x30] ;  /* 0x0000300001047983 */ /* 0x000e280000100800 */
[----:B------:R-:W2:Y:S01]  /*e7a0*/  LDL R5, [R1+0x20] ;  /* 0x0000200001057983 */ /* 0x000ea20000100800 */
[----:B------:R-:W-:Y:S01]  /*e7b0*/  BSSY B0, `(.L_x_448) ;  /* 0x00001f3000007945 */ /* 0x000fe20003800000 */
[----:B0-----:R-:W-:-:S05]  /*e7c0*/  VIADD R0, R4, 0xfffffffe ;  /* 0xfffffffe04007836 */ /* 0x001fca0000000000 */
[----:B--2---:R-:W-:-:S13]  /*e7d0*/  ISETP.GE.AND P0, PT, R0, R5, PT ;  /* 0x000000050000720c */ /* 0x004fda0003f06270 */
[----:B------:R-:W-:Y:S05]  /*e7e0*/  @!P0 BRA `(.L_x_449) ;  /* 0x0000001c00bc8947 */ /* 0x000fea0003800000 */
[----:B------:R-:W2:Y:S04]  /*e7f0*/  LDL.LU R7, [R1+0x58] ;  /* 0x0000580001077983 */ /* 0x000ea80000300800 */
[----:B------:R-:W3:Y:S04]  /*e800*/  LDL.LU R6, [R1+0x38] ;  /* 0x0000380001067983 */ /* 0x000ee80000300800 */
[----:B------:R-:W4:Y:S01]  /*e810*/  LDL.LU R4, [R1+0x40] ;  /* 0x0000400001047983 */ /* 0x000f220000300800 */
[----:B------:R-:W-:Y:S01]  /*e820*/  LOP3.LUT R8, RZ, R5, RZ, 0x33, !PT ;  /* 0x00000005ff087212 */ /* 0x000fe200078e33ff */
[----:B------:R-:W-:Y:S01]  /*e830*/  BSSY B2, `(.L_x_450) ;  /* 0x00000a8000027945 */ /* 0x000fe20003800000 */
[----:B--2---:R-:W-:-:S04]  /*e840*/  VIADD R2, R7, 0x1 ;  /* 0x0000000107027836 */ /* 0x004fc80000000000 */
[----:B---3--:R-:W-:-:S05]  /*e850*/  IMAD R2, R2, R6, RZ ;  /* 0x0000000602027224 */ /* 0x008fca00078e02ff */
[----:B----4-:R-:W-:-:S05]  /*e860*/  VIMNMX R4, R4, R2, PT ;  /* 0x0000000204047248 */ /* 0x010fca0003fe0100 */
[----:B------:R-:W-:-:S05]  /*e870*/  IMAD.MOV R2, RZ, RZ, -R4 ;  /* 0x000000ffff027224 */ /* 0x000fca00078e0a04 */
[----:B------:R-:W-:-:S05]  /*e880*/  VIADDMNMX R8, R2, 0x1, R8, !PT ;  /* 0x0000000102087846 */ /* 0x000fca0007800108 */
[----:B------:R-:W-:-:S05]  /*e890*/  IMAD.IADD R2, R4, 0x1, R8 ;  /* 0x0000000104027824 */ /* 0x000fca00078e0208 */
[----:B------:R-:W-:-:S04]  /*e8a0*/  LOP3.LUT R2, R2, 0x1, RZ, 0xc0, !PT ;  /* 0x0000000102027812 */ /* 0x000fc800078ec0ff */
[----:B------:R-:W-:-:S13]  /*e8b0*/  ISETP.NE.U32.AND P0, PT, R2, 0x1, PT ;  /* 0x000000010200780c */ /* 0x000fda0003f05070 */
[----:B------:R-:W-:Y:S05]  /*e8c0*/  @P0 BRA `(.L_x_451) ;  /* 0x0000000800780947 */ /* 0x000fea0003800000 */
[----:B------:R-:W2:Y:S04]  /*e8d0*/  LDL R5, [R1+0x18] ;  /* 0x0000180001057983 */ /* 0x000ea80000100800 */
[----:B------:R-:W3:Y:S01]  /*e8e0*/  LDL.LU R9, [R1+0x10] ;  /* 0x0000100001097983 */ /* 0x000ee20000300800 */
[----:B------:R-:W-:Y:S01]  /*e8f0*/  VIADD R19, R19, 0x1 ;  /* 0x0000000113137836 */ /* 0x000fe20000000000 */
[----:B------:R-:W-:Y:S04]  /*e900*/  BSSY B1, `(.L_x_452) ;  /* 0x0000098000017945 */ /* 0x000fe80003800000 */
[----:B------:R-:W-:-:S04]  /*e910*/  ISETP.NE.AND P0, PT, R19, 0x2, PT ;  /* 0x000000021300780c */ /* 0x000fc80003f05270 */
[----:B------:R-:W-:Y:S02]  /*e920*/  SEL R2, RZ, 0x1, P0 ;  /* 0x00000001ff027807 */ /* 0x000fe40000000000 */
[----:B------:R-:W-:Y:S02]  /*e930*/  SEL R19, R19, RZ, P0 ;  /* 0x000000ff13137207 */ /* 0x000fe40000000000 */
[----:B--2---:R-:W-:Y:S02]  /*e940*/  ISETP.NE.AND P2, PT, R5, RZ, PT ;  /* 0x000000ff0500720c */ /* 0x004fe40003f45270 */
[----:B---3--:R-:W-:-:S05]  /*e950*/  LOP3.LUT R9, R9, R2, RZ, 0x3c, !PT ;  /* 0x0000000209097212 */ /* 0x008fca00078e3cff */
[----:B------:R0:W-:Y:S06]  /*e960*/  STL [R1+0x10], R9 ;  /* 0x0000100901007387 */ /* 0x0001ec0000100800 */
[----:B------:R-:W-:Y:S05]  /*e970*/  @!P2 BRA `(.L_x_453) ;  /* 0x000000080040a947 */ /* 0x000fea0003800000 */
[----:B------:R-:W-:Y:S02]  /*e980*/  ULDC.64 UR4, c[0x0][0x418] ;  /* 0x0001060000047ab9 */ /* 0x000fe40000000a00 */
[----:B------:R-:W-:-:S04]  /*e990*/  ISETP.NE.U32.AND P0, PT, RZ, UR4, PT ;  /* 0x00000004ff007c0c */ /* 0x000fc8000bf05070 */
[----:B------:R-:W-:-:S13]  /*e9a0*/  ISETP.NE.AND.EX P0, PT, RZ, UR5, PT, P0 ;  /* 0x00000005ff007c0c */ /* 0x000fda000bf05300 */
[----:B------:R-:W-:Y:S05]  /*e9b0*/  @!P0 BRA `(.L_x_454) ;  /* 0x00000000004c8947 */ /* 0x000fea0003800000 */
[----:B------:R-:W2:Y:S01]  /*e9c0*/  LDL R10, [R1+0x14] ;  /* 0x00001400010a7983 */ /* 0x000ea20000100800 */
[----:B------:R-:W1:Y:S01]  /*e9d0*/  LDC R6, c[0x0][0x43c] ;  /* 0x00010f00ff067b82 */ /* 0x000e620000000800 */
[----:B------:R-:W-:Y:S02]  /*e9e0*/  ULDC.64 UR6, c[0x0][0x428] ;  /* 0x00010a0000067ab9 */ /* 0x000fe40000000a00 */
[----:B------:R-:W3:Y:S01]  /*e9f0*/  LDL R7, [R1+0x8] ;  /* 0x0000080001077983 */ /* 0x000ee20000100800 */
[----:B-1----:R-:W-:-:S13]  /*ea00*/  ISETP.NE.AND P0, PT, R6, 0x1, PT ;  /* 0x000000010600780c */ /* 0x002fda0003f05270 */
[----:B------:R-:W1:Y:S02]  /*ea10*/  @P0 LDC.64 R2, c[0x0][0x440] ;  /* 0x00011000ff020b82 */ /* 0x000e640000000a00 */
[----:B-1----:R-:W-:-:S04]  /*ea20*/  @P0 IMAD.HI.U32 R5, R0, R2, RZ ;  /* 0x0000000200050227 */ /* 0x002fc800078e00ff */
[----:B------:R-:W-:Y:S01]  /*ea30*/  IMAD.MOV.U32 R2, RZ, RZ, R0 ;  /* 0x000000ffff027224 */ /* 0x000fe200078e0000 */
[----:B------:R-:W-:-:S05]  /*ea40*/  @P0 SHF.R.U32.HI R2, RZ, R3, R5 ;  /* 0x00000003ff020219 */ /* 0x000fca0000011605 */
[----:B------:R-:W-:-:S04]  /*ea50*/  IMAD.MOV R3, RZ, RZ, -R2 ;  /* 0x000000ffff037224 */ /* 0x000fc800078e0a02 */
[----:B------:R-:W-:Y:S01]  /*ea60*/  IMAD R0, R6, R3, R0 ;  /* 0x0000000306007224 */ /* 0x000fe200078e0200 */
[----:B------:R-:W-:Y:S01]  /*ea70*/  SHF.R.S32.HI R3, RZ, 0x1f, R2 ;  /* 0x0000001fff037819 */ /* 0x000fe20000011402 */
[----:B--2---:R-:W-:-:S04]  /*ea80*/  IMAD R5, R10, UR6, RZ ;  /* 0x000000060a057c24 */ /* 0x004fc8000f8e02ff */
[C---:B---3--:R-:W-:Y:S02]  /*ea90*/  IMAD R5, R7.reuse, UR7, R5 ;  /* 0x0000000707057c24 */ /* 0x048fe4000f8e0205 */
[----:B------:R-:W-:-:S04]  /*eaa0*/  IMAD.WIDE.U32 R2, R7, UR6, R2 ;  /* 0x0000000607027c25 */ /* 0x000fc8000f8e0002 */
[----:B------:R-:W-:Y:S01]  /*eab0*/  IMAD.IADD R3, R5, 0x1, R3 ;  /* 0x0000000105037824 */ /* 0x000fe200078e0203 */
[----:B------:R-:W-:-:S04]  /*eac0*/  LEA R6, P0, R2, UR4, 0x2 ;  /* 0x0000000402067c11 */ /* 0x000fc8000f8010ff */
[----:B------:R-:W-:-:S05]  /*ead0*/  LEA.HI.X R7, R2, UR5, R3, 0x2, P0 ;  /* 0x0000000502077c11 */ /* 0x000fca00080f1403 */
[----:B------:R1:W5:Y:S04]  /*eae0*/  LDG.E R16, desc[UR40][R6.64] ;  /* 0x0000002806107981 */ /* 0x000368000c1e1900 */
.L_x_454:
[----:B------:R-:W-:Y:S01]  /*eaf0*/  IMAD R3, R19, 0x8, R18 ;  /* 0x0000000813037824 */ /* 0x000fe200078e0212 */
[----:B------:R-:W-:Y:S01]  /*eb00*/  SHF.L.U32 R2, R9, 0x1f, RZ ;  /* 0x0000001f09027819 */ /* 0x000fe200000006ff */
[----:B------:R-:W2:Y:S01]  /*eb10*/  S2R R5, SR_TID.X ;  /* 0x0000000000057919 */ /* 0x000ea20000002100 */
[----:B------:R-:W-:Y:S02]  /*eb20*/  BSSY B3, `(.L_x_455) ;  /* 0x0000005000037945 */ /* 0x000fe40003800000 */
[----:B------:R-:W3:Y:S01]  /*eb30*/  SYNCS.PHASECHK.TRANS64.TRYWAIT P0, [R3+URZ+0x22840], R2 ;  /* 0x02284002030075a7 */ /* 0x000ee2000800017f */
[----:B--2---:R-:W-:-:S04]  /*eb40*/  LOP3.LUT R5, R5, 0x7f, RZ, 0xc0, !PT ;  /* 0x0000007f05057812 */ /* 0x004fc800078ec0ff */
[----:B------:R-:W-:Y:S01]  /*eb50*/  ISETP.NE.AND P1, PT, R5, RZ, PT ;  /* 0x000000ff0500720c */ /* 0x000fe20003f25270 */
[----:B---3--:R-:W-:-:S12]  /*eb60*/  @!P0 BRA `(.L_x_456) ;  /* 0x0000003c00388947 */ /* 0x008fd80003800000 */
.L_x_554:
[----:B------:R-:W-:Y:S05]  /*eb70*/  BSYNC B3 ;  /* 0x0000000000037941 */ /* 0x000fea0003800000 */
.L_x_455:
[----:B------:R-:W-:Y:S04]  /*eb80*/  BSSY B3, `(.L_x_457) ;  /* 0x0000009000037945 */ /* 0x000fe80003800000 */
[----:B------:R-:W-:Y:S05]  /*eb90*/  @P1 BRA `(.L_x_458) ;  /* 0x00000000001c1947 */ /* 0x000fea0003800000 */
[----:B-1----:R-:W1:Y:S01]  /*eba0*/  S2R R6, SR_TID.X ;  /* 0x0000000000067919 */ /* 0x002e620000002100 */
[----:B------:R-:W-:-:S04]  /*ebb0*/  IMAD.MOV.U32 R5, RZ, RZ, 0x3000 ;  /* 0x00003000ff057424 */ /* 0x000fc800078e00ff */
[----:B------:R3:W-:Y:S01]  /*ebc0*/  SYNCS.ARRIVE.TRANS64 RZ, [R3+URZ+0x22830], R5 ;  /* 0x0228300503ff79a7 */ /* 0x0007e2000800003f */
[----:B-1----:R-:W-:-:S04]  /*ebd0*/  LOP3.LUT R6, R6, 0x1f, RZ, 0xc0, !PT ;  /* 0x0000001f06067812 */ /* 0x002fc800078ec0ff */
[----:B------:R-:W-:-:S13]  /*ebe0*/  ISETP.NE.AND P0, PT, R6, RZ, PT ;  /* 0x000000ff0600720c */ /* 0x000fda0003f05270 */
[----:B---3--:R-:W-:Y:S05]  /*ebf0*/  @!P0 BRA `(.L_x_458) ;  /* 0x0000000000048947 */ /* 0x008fea0003800000 */
[----:B------:R-:W-:Y:S01]  /*ec00*/  BPT.TRAP 0x1 ;  /* 0x000000040000795c */ /* 0x000fe20000300000 */
.L_x_458:
[----:B------:R-:W-:Y:S05]  /*ec10*/  BSYNC B3 ;  /* 0x0000000000037941 */ /* 0x000fea0003800000 */
.L_x_457:
[----:B-1----:R-:W3:Y:S01]  /*ec20*/  LDL R6, [R1+0x1c] ;  /* 0x00001c0001067983 */ /* 0x002ee20000100800 */
[----:B0-----:R-:W-:Y:S01]  /*ec30*/  IMAD.MOV.U32 R9, RZ, RZ, RZ ;  /* 0x000000ffff097224 */ /* 0x001fe200078e00ff */
[----:B------:R-:W-:Y:S01]  /*ec40*/  UIADD3 UR4, UP0, UR38, 0x370, URZ ;  /* 0x0000037026047890 */ /* 0x000fe2000ff1e03f */
[----:B------:R-:W-:Y:S01]  /*ec50*/  IMAD R5, R19, 0x3000, R18 ;  /* 0x0000300013057824 */ /* 0x000fe200078e0212 */
[----:B------:R-:W-:Y:S01]  /*ec60*/  PLOP3.LUT P0, PT, PT, PT, PT, 0x80, 0x0 ;  /* 0x000000000000781c */ /* 0x000fe20003f0f070 */
[----:B------:R-:W-:Y:S01]  /*ec70*/  UMOV UR6, 0x0 ;  /* 0x0000000000067882 */ /* 0x000fe20000000000 */
[----:B------:R-:W-:Y:S01]  /*ec80*/  R2UR UR10, R9 ;  /* 0x00000000090a72ca */ /* 0x000fe200000e0000 */
[----:B------:R-:W-:Y:S01]  /*ec90*/  VIADD R5, R5, 0x1c400 ;  /* 0x0001c40005057836 */ /* 0x000fe20000000000 */
[----:B------:R-:W-:Y:S01]  /*eca0*/  UIADD3.X UR5, URZ, UR39, URZ, UP0, !UPT ;  /* 0x000000273f057290 */ /* 0x000fe200087fe43f */
[----:B------:R-:W-:Y:S01]  /*ecb0*/  UMOV UR7, 0x14f00000 ;  /* 0x14f0000000077882 */ /* 0x000fe20000000000 */
[----:B---3--:R-:W-:-:S02]  /*ecc0*/  IMAD R0, R0, 0x60, R6 ;  /* 0x0000006000007824 */ /* 0x008fc400078e0206 */
[----:B------:R-:W-:-:S09]  /*ecd0*/  VIADD R6, R3, 0x22830 ;  /* 0x0002283003067836 */ /* 0x000fd20000000000 */
.L_x_459:
[----:B------:R-:W-:-:S13]  /*ece0*/  @P0 ELECT P2, URZ, PT ;  /* 0x00000000003f082f */ /* 0x000fda0003840000 */
[----:B-----5:R-:W-:Y:S02]  /*ecf0*/  @P2 R2UR UR13, R16 ;  /* 0x00000000100d22ca */ /* 0x020fe400000e0000 */
        /* <DEDUP_REMOVED lines=8> */
[----:B------:R-:W0:Y:S01]  /*ed80*/  SYNCS.PHASECHK.TRANS64.TRYWAIT P0, [R3+URZ+0x22860], R2 ;  /* 0x02286002030075a7 */ /* 0x000e22000800017f */
[----:B------:R-:W-:Y:S04]  /*ed90*/  BSSY B3, `(.L_x_460) ;  /* 0x0000002000037945 */ /* 0x000fe80003800000 */
[----:B0-----:R-:W-:Y:S05]  /*eda0*/  @!P0 BRA `(.L_x_461) ;  /* 0x0000003800bc8947 */ /* 0x001fea0003800000 */
.L_x_555:
[----:B------:R-:W-:Y:S05]  /*edb0*/  BSYNC B3 ;  /* 0x0000000000037941 */ /* 0x000fea0003800000 */
.L_x_460:
[----:B------:R-:W-:Y:S01]  /*edc0*/  BSSY B3, `(.L_x_462) ;  /* 0x000000b000037945 */ /* 0x000fe20003800000 */
[----:B------:R-:W-:Y:S02]  /*edd0*/  IMAD.MOV.U32 R6, RZ, RZ, 0x0 ;  /* 0x00000000ff067424 */ /* 0x000fe400078e00ff */
[----:B------:R-:W-:Y:S01]  /*ede0*/  IMAD.MOV.U32 R7, RZ, RZ, 0x14f00000 ;  /* 0x14f00000ff077424 */ /* 0x000fe200078e00ff */
[----:B------:R-:W-:Y:S06]  /*edf0*/  @P1 BRA `(.L_x_463) ;  /* 0x00000000001c1947 */ /* 0x000fec0003800000 */
[----:B------:R-:W1:Y:S01]  /*ee00*/  S2R R5, SR_TID.X ;  /* 0x0000000000057919 */ /* 0x000e620000002100 */
[----:B0-2---:R-:W-:-:S04]  /*ee10*/  IMAD.MOV.U32 R2, RZ, RZ, 0xc000 ;  /* 0x0000c000ff027424 */ /* 0x005fc800078e00ff */
[----:B------:R3:W-:Y:S01]  /*ee20*/  SYNCS.ARRIVE.TRANS64 RZ, [R3+URZ+0x22850], R2 ;  /* 0x0228500203ff79a7 */ /* 0x0007e2000800003f */
[----:B-1----:R-:W-:-:S04]  /*ee30*/  LOP3.LUT R5, R5, 0x1f, RZ, 0xc0, !PT ;  /* 0x0000001f05057812 */ /* 0x002fc800078ec0ff */
[----:B------:R-:W-:-:S13]  /*ee40*/  ISETP.NE.AND P0, PT, R5, RZ, PT ;  /* 0x000000ff0500720c */ /* 0x000fda0003f05270 */
[----:B---3--:R-:W-:Y:S05]  /*ee50*/  @!P0 BRA `(.L_x_463) ;  /* 0x0000000000048947 */ /* 0x008fea0003800000 */
[----:B------:R-:W-:Y:S01]  /*ee60*/  BPT.TRAP 0x1 ;  /* 0x000000040000795c */ /* 0x000fe20000300000 */
.L_x_463:
[----:B------:R-:W-:Y:S05]  /*ee70*/  BSYNC B3 ;  /* 0x0000000000037941 */ /* 0x000fea0003800000 */
.L_x_462:
[----:B------:R-:W-:Y:S01]  /*ee80*/  R2UR UR10, R9 ;  /* 0x00000000090a72ca */ /* 0x000fe200000e0000 */
[----:B0-2---:R-:W-:Y:S01]  /*ee90*/  IMAD R2, R19, 0xc000, R18 ;  /* 0x0000c00013027824 */ /* 0x005fe200078e0212 */
[----:B------:R-:W-:Y:S01]  /*eea0*/  R2UR UR6, R6 ;  /* 0x00000000060672ca */ /* 0x000fe200000e0000 */
[----:B------:R-:W-:Y:S01]  /*eeb0*/  UIADD3 UR4, UP0, UR38, 0x470, URZ ;  /* 0x0000047026047890 */ /* 0x000fe2000ff1e03f */
[----:B------:R-:W-:Y:S01]  /*eec0*/  R2UR UR7, R7 ;  /* 0x00000000070772ca */ /* 0x000fe200000e0000 */
[----:B------:R-:W-:Y:S01]  /*eed0*/  VIADD R3, R3, 0x22850 ;  /* 0x0002285003037836 */ /* 0x000fe20000000000 */
[----:B------:R-:W-:Y:S01]  /*eee0*/  PLOP3.LUT P0, PT, PT, PT, PT, 0x80, 0x0 ;  /* 0x000000000000781c */ /* 0x000fe20003f0f070 */
[----:B------:R-:W-:Y:S01]  /*eef0*/  VIADD R5, R2, 0x400 ;  /* 0x0000040002057836 */ /* 0x000fe20000000000 */
[----:B------:R-:W-:-:S12]  /*ef00*/  UIADD3.X UR5, URZ, UR39, URZ, UP0, !UPT ;  /* 0x000000273f057290 */ /* 0x000fd800087fe43f */
.L_x_464:
        /* <DEDUP_REMOVED lines=10> */
[----:B------:R-:W-:Y:S01]  /*efb0*/  R2UR UR6, R6 ;  /* 0x00000000060672ca */ /* 0x000fe200000e0000 */
[----:B------:R-:W-:Y:S01]  /*efc0*/  VIADD R5, R2, 0x3400 ;  /* 0x0000340002057836 */ /* 0x000fe20000000000 */
[----:B------:R-:W-:Y:S01]  /*efd0*/  R2UR UR7, R7 ;  /* 0x00000000070772ca */ /* 0x000fe200000e0000 */
[----:B------:R-:W-:Y:S01]  /*efe0*/  UMOV UR10, 0x40 ;  /* 0x00000040000a7882 */ /* 0x000fe20000000000 */
[----:B------:R-:W-:-:S13]  /*eff0*/  PLOP3.LUT P0, PT, PT, PT, PT, 0x80, 0x0 ;  /* 0x000000000000781c */ /* 0x000fda0003f0f070 */
.L_x_465:
        /* <DEDUP_REMOVED lines=15> */
.L_x_466:
        /* <DEDUP_REMOVED lines=15> */
.L_x_467:
        /* <DEDUP_REMOVED lines=10> */
.L_x_453:
[----:B------:R-:W-:Y:S05]  /*f280*/  BSYNC B1 ;  /* 0x0000000000017941 */ /* 0x000fea0003800000 */
.L_x_452:
[----:B------:R-:W2:Y:S02]  /*f290*/  LDL.LU R5, [R1+0x30] ;  /* 0x0000300001057983 */ /* 0x000ea40000300800 */
[----:B--2---:R-:W-:-:S07]  /*f2a0*/  VIADD R0, R5, 0xfffffffd ;  /* 0xfffffffd05007836 */ /* 0x004fce0000000000 */
.L_x_451:
[----:B------:R-:W-:Y:S05]  /*f2b0*/  BSYNC B2 ;  /* 0x0000000000027941 */ /* 0x000fea0003800000 */
.L_x_450:
[----:B------:R-:W-:Y:S01]  /*f2c0*/  VIADD R8, R8, 0xfffffffe ;  /* 0xfffffffe08087836 */ /* 0x000fe20000000000 */
[----:B------:R-:W-:-:S04]  /*f2d0*/  LOP3.LUT R4, RZ, R4, RZ, 0x33, !PT ;  /* 0x00000004ff047212 */ /* 0x000fc800078e33ff */
[----:B------:R-:W-:-:S13]  /*f2e0*/  ISETP.NE.AND P0, PT, R8, R4, PT ;  /* 0x000000040800720c */ /* 0x000fda0003f05270 */
[----:B------:R-:W-:Y:S05]  /*f2f0*/  @!P0 BRA `(.L_x_449) ;  /* 0x0000001000f88947 */ /* 0x000fea0003800000 */
.L_x_500:
[----:B------:R-:W2:Y:S04]  /*f300*/  LDL R3, [R1+0x18] ;  /* 0x0000180001037983 */ /* 0x000ea80000100800 */
[----:B------:R-:W3:Y:S01]  /*f310*/  LDL.LU R2, [R1+0x10] ;  /* 0x0000100001027983 */ /* 0x000ee20000300800 */
[----:B------:R-:W-:Y:S01]  /*f320*/  VIADD R7, R19, 0x1 ;  /* 0x0000000113077836 */ /* 0x000fe20000000000 */
[----:B------:R-:W-:Y:S05]  /*f330*/  YIELD ;  /* 0x0000000000007946 */ /* 0x000fea0003800000 */
[----:B------:R-:W-:Y:S01]  /*f340*/  ISETP.NE.AND P0, PT, R7, 0x2, PT ;  /* 0x000000020700780c */ /* 0x000fe20003f05270 */
[----:B------:R-:W-:Y:S03]  /*f350*/  BSSY B1, `(.L_x_468) ;  /* 0x0000097000017945 */ /* 0x000fe60003800000 */
[----:B------:R-:W-:-:S02]  /*f360*/  SEL R6, RZ, 0x1, P0 ;  /* 0x00000001ff067807 */ /* 0x000fc40000000000 */
[----:B------:R-:W-:Y:S02]  /*f370*/  SEL R7, R7, RZ, P0 ;  /* 0x000000ff07077207 */ /* 0x000fe40000000000 */
[----:B--2---:R-:W-:Y:S02]  /*f380*/  ISETP.NE.AND P1, PT, R3, RZ, PT ;  /* 0x000000ff0300720c */ /* 0x004fe40003f25270 */
[----:B---3--:R-:W-:-:S11]  /*f390*/  LOP3.LUT R6, R2, R6, RZ, 0x3c, !PT ;  /* 0x0000000602067212 */ /* 0x008fd600078e3cff */
[----:B-1----:R-:W-:Y:S05]  /*f3a0*/  @!P1 BRA `(.L_x_469) ;  /* 0x0000000800449947 */ /* 0x002fea0003800000 */
[----:B------:R-:W-:Y:S01]  /*f3b0*/  ULDC.64 UR4, c[0x0][0x418] ;  /* 0x0001060000047ab9 */ /* 0x000fe20000000a00 */
[----:B------:R-:W-:Y:S01]  /*f3c0*/  IMAD.MOV.U32 R8, RZ, RZ, R0 ;  /* 0x000000ffff087224 */ /* 0x000fe200078e0000 */
[----:B------:R-:W-:-:S04]  /*f3d0*/  ISETP.NE.U32.AND P0, PT, RZ, UR4, PT ;  /* 0x00000004ff007c0c */ /* 0x000fc8000bf05070 */
[----:B------:R-:W-:-:S13]  /*f3e0*/  ISETP.NE.AND.EX P0, PT, RZ, UR5, PT, P0 ;  /* 0x00000005ff007c0c */ /* 0x000fda000bf05300 */
[----:B------:R-:W-:Y:S05]  /*f3f0*/  @!P0 BRA `(.L_x_470) ;  /* 0x00000000004c8947 */ /* 0x000fea0003800000 */
[----:B0-----:R-:W2:Y:S01]  /*f400*/  LDL R9, [R1+0x14] ;  /* 0x0000140001097983 */ /* 0x001ea20000100800 */
[----:B------:R-:W0:Y:S01]  /*f410*/  LDC R8, c[0x0][0x43c] ;  /* 0x00010f00ff087b82 */ /* 0x000e220000000800 */
[----:B------:R-:W-:Y:S02]  /*f420*/  ULDC.64 UR6, c[0x0][0x428] ;  /* 0x00010a0000067ab9 */ /* 0x000fe40000000a00 */
[----:B------:R-:W3:Y:S01]  /*f430*/  LDL R5, [R1+0x8] ;  /* 0x0000080001057983 */ /* 0x000ee20000100800 */
[----:B0-----:R-:W-:-:S13]  /*f440*/  ISETP.NE.AND P0, PT, R8, 0x1, PT ;  /* 0x000000010800780c */ /* 0x001fda0003f05270 */
[----:B------:R-:W0:Y:S02]  /*f450*/  @P0 LDC.64 R2, c[0x0][0x440] ;  /* 0x00011000ff020b82 */ /* 0x000e240000000a00 */
[----:B0-----:R-:W-:-:S04]  /*f460*/  @P0 IMAD.HI.U32 R4, R0, R2, RZ ;  /* 0x0000000200040227 */ /* 0x001fc800078e00ff */
        /* <DEDUP_REMOVED lines=12> */
.L_x_470:
[----:B-1----:R-:W-:Y:S01]  /*f530*/  IMAD R4, R7, 0x8, R18 ;  /* 0x0000000807047824 */ /* 0x002fe200078e0212 */
[----:B------:R-:W-:Y:S01]  /*f540*/  SHF.L.U32 R2, R6, 0x1f, RZ ;  /* 0x0000001f06027819 */ /* 0x000fe200000006ff */
[----:B------:R-:W1:Y:S01]  /*f550*/  S2R R3, SR_TID.X ;  /* 0x0000000000037919 */ /* 0x000e620000002100 */
[----:B------:R-:W-:Y:S02]  /*f560*/  BSSY B2, `(.L_x_471) ;  /* 0x0000005000027945 */ /* 0x000fe40003800000 */
[----:B------:R-:W2:Y:S01]  /*f570*/  SYNCS.PHASECHK.TRANS64.TRYWAIT P0, [R4+URZ+0x22840], R2 ;  /* 0x02284002040075a7 */ /* 0x000ea2000800017f */
[----:B-1----:R-:W-:-:S04]  /*f580*/  LOP3.LUT R3, R3, 0x7f, RZ, 0xc0, !PT ;  /* 0x0000007f03037812 */ /* 0x002fc800078ec0ff */
[----:B------:R-:W-:Y:S01]  /*f590*/  ISETP.NE.AND P1, PT, R3, RZ, PT ;  /* 0x000000ff0300720c */ /* 0x000fe20003f25270 */
[----:B--2---:R-:W-:-:S12]  /*f5a0*/  @!P0 BRA `(.L_x_472) ;  /* 0x0000003000d08947 */ /* 0x004fd80003800000 */
.L_x_556:
[----:B------:R-:W-:Y:S05]  /*f5b0*/  BSYNC B2 ;  /* 0x0000000000027941 */ /* 0x000fea0003800000 */
.L_x_471:
[----:B------:R-:W-:Y:S04]  /*f5c0*/  BSSY B2, `(.L_x_473) ;  /* 0x0000009000027945 */ /* 0x000fe80003800000 */
[----:B------:R-:W-:Y:S05]  /*f5d0*/  @P1 BRA `(.L_x_474) ;  /* 0x00000000001c1947 */ /* 0x000fea0003800000 */
[----:B------:R-:W2:Y:S01]  /*f5e0*/  S2R R5, SR_TID.X ;  /* 0x0000000000057919 */ /* 0x000ea20000002100 */
[----:B------:R-:W-:-:S04]  /*f5f0*/  IMAD.MOV.U32 R3, RZ, RZ, 0x3000 ;  /* 0x00003000ff037424 */ /* 0x000fc800078e00ff */
[----:B------:R3:W-:Y:S01]  /*f600*/  SYNCS.ARRIVE.TRANS64 RZ, [R4+URZ+0x22830], R3 ;  /* 0x0228300304ff79a7 */ /* 0x0007e2000800003f */
[----:B--2---:R-:W-:-:S04]  /*f610*/  LOP3.LUT R5, R5, 0x1f, RZ, 0xc0, !PT ;  /* 0x0000001f05057812 */ /* 0x004fc800078ec0ff */
[----:B------:R-:W-:-:S13]  /*f620*/  ISETP.NE.AND P0, PT, R5, RZ, PT ;  /* 0x000000ff0500720c */ /* 0x000fda0003f05270 */
[----:B---3--:R-:W-:Y:S05]  /*f630*/  @!P0 BRA `(.L_x_474) ;  /* 0x0000000000048947 */ /* 0x008fea0003800000 */
[----:B------:R-:W-:Y:S01]  /*f640*/  BPT.TRAP 0x1 ;  /* 0x000000040000795c */ /* 0x000fe20000300000 */
.L_x_474:
[----:B------:R-:W-:Y:S05]  /*f650*/  BSYNC B2 ;  /* 0x0000000000027941 */ /* 0x000fea0003800000 */
.L_x_473:
[----:B------:R-:W2:Y:S01]  /*f660*/  LDL R5, [R1+0x1c] ;  /* 0x00001c0001057983 */ /* 0x000ea20000100800 */
        /* <DEDUP_REMOVED lines=9> */
[----:B--2---:R-:W-:-:S02]  /*f700*/  IMAD R8, R8, 0x60, R5 ;  /* 0x0000006008087824 */ /* 0x004fc400078e0205 */
[----:B------:R-:W-:-:S09]  /*f710*/  VIADD R5, R4, 0x22830 ;  /* 0x0002283004057836 */ /* 0x000fd20000000000 */
.L_x_475:
        /* <DEDUP_REMOVED lines=13> */
.L_x_557:
[----:B------:R-:W-:Y:S05]  /*f7f0*/  BSYNC B2 ;  /* 0x0000000000027941 */ /* 0x000fea0003800000 */
.L_x_476:
[----:B------:R-:W-:Y:S01]  /*f800*/  BSSY B2, `(.L_x_478) ;  /* 0x000000b000027945 */ /* 0x000fe20003800000 */
[----:B01----:R-:W-:Y:S02]  /*f810*/  IMAD.MOV.U32 R2, RZ, RZ, 0x0 ;  /* 0x00000000ff027424 */ /* 0x003fe400078e00ff */
[----:B------:R-:W-:Y:S01]  /*f820*/  IMAD.MOV.U32 R3, RZ, RZ, 0x14f00000 ;  /* 0x14f00000ff037424 */ /* 0x000fe200078e00ff */
[----:B------:R-:W-:Y:S06]  /*f830*/  @P1 BRA `(.L_x_479) ;  /* 0x00000000001c1947 */ /* 0x000fec0003800000 */
[----:B------:R-:W0:Y:S01]  /*f840*/  S2R R10, SR_TID.X ;  /* 0x00000000000a7919 */ /* 0x000e220000002100 */
[----:B------:R-:W-:-:S04]  /*f850*/  IMAD.MOV.U32 R5, RZ, RZ, 0xc000 ;  /* 0x0000c000ff057424 */ /* 0x000fc800078e00ff */
[----:B------:R1:W-:Y:S01]  /*f860*/  SYNCS.ARRIVE.TRANS64 RZ, [R4+URZ+0x22850], R5 ;  /* 0x0228500504ff79a7 */ /* 0x0003e2000800003f */
[----:B0-----:R-:W-:-:S04]  /*f870*/  LOP3.LUT R10, R10, 0x1f, RZ, 0xc0, !PT ;  /* 0x0000001f0a0a7812 */ /* 0x001fc800078ec0ff */
[----:B------:R-:W-:-:S13]  /*f880*/  ISETP.NE.AND P0, PT, R10, RZ, PT ;  /* 0x000000ff0a00720c */ /* 0x000fda0003f05270 */
[----:B-1----:R-:W-:Y:S05]  /*f890*/  @!P0 BRA `(.L_x_479) ;  /* 0x0000000000048947 */ /* 0x002fea0003800000 */
[----:B------:R-:W-:Y:S01]  /*f8a0*/  BPT.TRAP 0x1 ;  /* 0x000000040000795c */ /* 0x000fe20000300000 */
.L_x_479:
[----:B------:R-:W-:Y:S05]  /*f8b0*/  BSYNC B2 ;  /* 0x0000000000027941 */ /* 0x000fea0003800000 */
.L_x_478:
[----:B------:R-:W-:Y:S01]  /*f8c0*/  R2UR UR6, R2 ;  /* 0x00000000020672ca */ /* 0x000fe200000e0000 */
[----:B------:R-:W-:Y:S01]  /*f8d0*/  IMAD R5, R7, 0xc000, R18 ;  /* 0x0000c00007057824 */ /* 0x000fe200078e0212 */
[----:B------:R-:W-:Y:S01]  /*f8e0*/  R2UR UR7, R3 ;  /* 0x00000000030772ca */ /* 0x000fe200000e0000 */
[----:B------:R-:W-:Y:S01]  /*f8f0*/  UIADD3 UR4, UP0, UR38, 0x470, URZ ;  /* 0x0000047026047890 */ /* 0x000fe2000ff1e03f */
[----:B------:R-:W-:Y:S01]  /*f900*/  R2UR UR10, R9 ;  /* 0x00000000090a72ca */ /* 0x000fe200000e0000 */
[----:B------:R-:W-:Y:S01]  /*f910*/  VIADD R4, R4, 0x22850 ;  /* 0x0002285004047836 */ /* 0x000fe20000000000 */
[----:B------:R-:W-:Y:S01]  /*f920*/  PLOP3.LUT P0, PT, PT, PT, PT, 0x80, 0x0 ;  /* 0x000000000000781c */ /* 0x000fe20003f0f070 */
[----:B------:R-:W-:Y:S01]  /*f930*/  VIADD R9, R5, 0x400 ;  /* 0x0000040005097836 */ /* 0x000fe20000000000 */
[----:B------:R-:W-:-:S12]  /*f940*/  UIADD3.X UR5, URZ, UR39, URZ, UP0, !UPT ;  /* 0x000000273f057290 */ /* 0x000fd800087fe43f */
.L_x_480:
        /* <DEDUP_REMOVED lines=15> */
.L_x_481:
        /* <DEDUP_REMOVED lines=15> */
.L_x_482:
        /* <DEDUP_REMOVED lines=15> */
.L_x_483:
        /* <DEDUP_REMOVED lines=10> */
.L_x_469:
[----:B------:R-:W-:Y:S05]  /*fcc0*/  BSYNC B1 ;  /* 0x0000000000017941 */ /* 0x000fea0003800000 */
.L_x_468:
[----:B------:R-:W2:Y:S01]  /*fcd0*/  LDL R2, [R1+0x18] ;  /* 0x0000180001027983 */ /* 0x000ea20000100800 */
[----:B------:R-:W-:Y:S01]  /*fce0*/  VIADD R7, R7, 0x1 ;  /* 0x0000000107077836 */ /* 0x000fe20000000000 */
[----:B------:R-:W-:Y:S04]  /*fcf0*/  BSSY B1, `(.L_x_484) ;  /* 0x000009a000017945 */ /* 0x000fe80003800000 */
[----:B------:R-:W-:-:S04]  /*fd00*/  ISETP.NE.AND P0, PT, R7, 0x2, PT ;  /* 0x000000020700780c */ /* 0x000fc80003f05270 */
[----:B------:R-:W-:Y:S02]  /*fd10*/  SEL R19, R7, RZ, P0 ;  /* 0x000000ff07137207 */ /* 0x000fe40000000000 */
[----:B--2---:R-:W-:Y:S02]  /*fd20*/  ISETP.NE.AND P2, PT, R2, RZ, PT ;  /* 0x000000ff0200720c */ /* 0x004fe40003f45270 */
[----:B------:R-:W-:-:S04]  /*fd30*/  SEL R2, RZ, 0x1, P0 ;  /* 0x00000001ff027807 */ /* 0x000fc80000000000 */
[----:B------:R-:W-:Y:S01]  /*fd40*/  LOP3.LUT R8, R6, R2, RZ, 0x3c, !PT ;  /* 0x0000000206087212 */ /* 0x000fe200078e3cff */
[----:B------:R-:W-:-:S04]  /*fd50*/  VIADD R6, R0, 0xffffffff ;  /* 0xffffffff00067836 */ /* 0x000fc80000000000 */
[----:B------:R1:W-:Y:S02]  /*fd60*/  STL [R1+0x10], R8 ;  /* 0x0000100801007387 */ /* 0x0003e40000100800 */
[----:B------:R-:W-:Y:S05]  /*fd70*/  @!P2 BRA `(.L_x_485) ;  /* 0x000000080044a947 */ /* 0x000fea0003800000 */
[----:B------:R-:W-:Y:S01]  /*fd80*/  ULDC.64 UR4, c[0x0][0x418] ;  /* 0x0001060000047ab9 */ /* 0x000fe20000000a00 */
[----:B------:R-:W-:Y:S01]  /*fd90*/  IMAD.MOV.U32 R7, RZ, RZ, R6 ;  /* 0x000000ffff077224 */ /* 0x000fe200078e0006 */
[----:B------:R-:W-:-:S04]  /*fda0*/  ISETP.NE.U32.AND P0, PT, RZ, UR4, PT ;  /* 0x00000004ff007c0c */ /* 0x000fc8000bf05070 */
[----:B------:R-:W-:-:S13]  /*fdb0*/  ISETP.NE.AND.EX P0, PT, RZ, UR5, PT, P0 ;  /* 0x00000005ff007c0c */ /* 0x000fda000bf05300 */
[----:B------:R-:W-:Y:S05]  /*fdc0*/  @!P0 BRA `(.L_x_486) ;  /* 0x00000000004c8947 */ /* 0x000fea0003800000 */
[----:B------:R-:W2:Y:S01]  /*fdd0*/  LDL R10, [R1+0x14] ;  /* 0x00001400010a7983 */ /* 0x000ea20000100800 */
[----:B------:R-:W3:Y:S01]  /*fde0*/  LDC R7, c[0x0][0x43c] ;  /* 0x00010f00ff077b82 */ /* 0x000ee20000000800 */
[----:B------:R-:W-:Y:S02]  /*fdf0*/  ULDC.64 UR6, c[0x0][0x428] ;  /* 0x00010a0000067ab9 */ /* 0x000fe40000000a00 */
[----:B0-----:R-:W4:Y:S01]  /*fe00*/  LDL R9, [R1+0x8] ;  /* 0x0000080001097983 */ /* 0x001f220000100800 */
[----:B---3--:R-:W-:-:S13]  /*fe10*/  ISETP.NE.AND P0, PT, R7, 0x1, PT ;  /* 0x000000010700780c */ /* 0x008fda0003f05270 */
        /* <DEDUP_REMOVED lines=8> */
[C---:B----4-:R-:W-:Y:S02]  /*fea0*/  IMAD R4, R9.reuse, UR7, R4 ;  /* 0x0000000709047c24 */ /* 0x050fe4000f8e0204 */
[----:B------:R-:W-:-:S04]  /*feb0*/  IMAD.WIDE.U32 R2, R9, UR6, R2 ;  /* 0x0000000609027c25 */ /* 0x000fc8000f8e0002 */
[----:B------:R-:W-:Y:S01]  /*fec0*/  IMAD.IADD R3, R4, 0x1, R3 ;  /* 0x0000000104037824 */ /* 0x000fe200078e0203 */
[----:B------:R-:W-:-:S04]  /*fed0*/  LEA R4, P0, R2, UR4, 0x2 ;  /* 0x0000000402047c11 */ /* 0x000fc8000f8010ff */
[----:B------:R-:W-:-:S05]  /*fee0*/  LEA.HI.X R5, R2, UR5, R3, 0x2, P0 ;  /* 0x0000000502057c11 */ /* 0x000fca00080f1403 */
[----:B------:R2:W5:Y:S04]  /*fef0*/  LDG.E R16, desc[UR40][R4.64] ;  /* 0x0000002804107981 */ /* 0x000568000c1e1900 */
.L_x_486:
[----:B------:R-:W-:Y:S01]  /*ff00*/  IMAD R2, R19, 0x8, R18 ;  /* 0x0000000813027824 */ /* 0x000fe200078e0212 */
[----:B------:R-:W-:Y:S01]  /*ff10*/  SHF.L.U32 R3, R8, 0x1f, RZ ;  /* 0x0000001f08037819 */ /* 0x000fe200000006ff */
[----:B--2---:R-:W2:Y:S01]  /*ff20*/  S2R R4, SR_TID.X ;  /* 0x0000000000047919 */ /* 0x004ea20000002100 */
[----:B------:R-:W-:Y:S02]  /*ff30*/  BSSY B2, `(.L_x_487) ;  /* 0x0000005000027945 */ /* 0x000fe40003800000 */
[----:B------:R-:W3:Y:S01]  /*ff40*/  SYNCS.PHASECHK.TRANS64.TRYWAIT P0, [R2+URZ+0x22840], R3 ;  /* 0x02284003020075a7 */ /* 0x000ee2000800017f */
[----:B--2---:R-:W-:-:S04]  /*ff50*/  LOP3.LUT R4, R4, 0x7f, RZ, 0xc0, !PT ;  /* 0x0000007f04047812 */ /* 0x004fc800078ec0ff */
[----:B------:R-:W-:Y:S01]  /*ff60*/  ISETP.NE.AND P1, PT, R4, RZ, PT ;  /* 0x000000ff0400720c */ /* 0x000fe20003f25270 */
[----:B---3--:R-:W-:-:S12]  /*ff70*/  @!P0 BRA `(.L_x_488) ;  /* 0x0000002800848947 */ /* 0x008fd80003800000 */
.L_x_558:
[----:B------:R-:W-:Y:S05]  /*ff80*/  BSYNC B2 ;  /* 0x0000000000027941 */ /* 0x000fea0003800000 */
.L_x_487:
[----:B------:R-:W-:Y:S04]  /*ff90*/  BSSY B2, `(.L_x_489) ;  /* 0x0000009000027945 */ /* 0x000fe80003800000 */
[----:B------:R-:W-:Y:S05]  /*ffa0*/  @P1 BRA `(.L_x_490) ;  /* 0x00000000001c1947 */ /* 0x000fea0003800000 */
[----:B------:R-:W3:Y:S01]  /*ffb0*/  S2R R5, SR_TID.X ;  /* 0x0000000000057919 */ /* 0x000ee20000002100 */
[----:B------:R-:W-:-:S04]  /*ffc0*/  IMAD.MOV.U32 R4, RZ, RZ, 0x3000 ;  /* 0x00003000ff047424 */ /* 0x000fc800078e00ff */
[----:B------:R4:W-:Y:S01]  /*ffd0*/  SYNCS.ARRIVE.TRANS64 RZ, [R2+URZ+0x22830], R4 ;  /* 0x0228300402ff79a7 */ /* 0x0009e2000800003f */
[----:B---3--:R-:W-:-:S04]  /*ffe0*/  LOP3.LUT R5, R5, 0x1f, RZ, 0xc0, !PT ;  /* 0x0000001f05057812 */ /* 0x008fc800078ec0ff */
[----:B------:R-:W-:-:S13]  /*fff0*/  ISETP.NE.AND P0, PT, R5, RZ, PT ;  /* 0x000000ff0500720c */ /* 0x000fda0003f05270 */
[----:B----4-:R-:W-:Y:S05]  /*10000*/  @!P0 BRA `(.L_x_490) ;  /* 0x0000000000048947 */ /* 0x010fea0003800000 */
[----:B------:R-:W-:Y:S01]  /*10010*/  BPT.TRAP 0x1 ;  /* 0x000000040000795c */ /* 0x000fe20000300000 */
.L_x_490:
[----:B------:R-:W-:Y:S05]  /*10020*/  BSYNC B2 ;  /* 0x0000000000027941 */ /* 0x000fea0003800000 */
.L_x_489:
[----:B------:R-:W3:Y:S01]  /*10030*/  LDL R4, [R1+0x1c] ;  /* 0x00001c0001047983 */ /* 0x000ee20000100800 */
[----:B------:R-:W-:Y:S01]  /*10040*/  IMAD.MOV.U32 R10, RZ, RZ, RZ ;  /* 0x000000ffff0a7224 */ /* 0x000fe200078e00ff */
        /* <DEDUP_REMOVED lines=10> */
.L_x_491:
        /* <DEDUP_REMOVED lines=9> */
[----:B---3--:R-:W-:Y:S05]  /*10180*/  @P0 BRA.U.ANY `(.L_x_491) ;  /* 0xfffffffd00d80947 */ /* 0x008fea000393ffff */
[----:B------:R-:W3:Y:S01]  /*10190*/  SYNCS.PHASECHK.TRANS64.TRYWAIT P0, [R2+URZ+0x22860], R3 ;  /* 0x02286003020075a7 */ /* 0x000ee2000800017f */
[----:B------:R-:W-:Y:S04]  /*101a0*/  BSSY B2, `(.L_x_492) ;  /* 0x0000002000027945 */ /* 0x000fe80003800000 */
[----:B---3--:R-:W-:Y:S05]  /*101b0*/  @!P0 BRA `(.L_x_493) ;  /* 0x0000002800088947 */ /* 0x008fea0003800000 */
.L_x_559:
[----:B------:R-:W-:Y:S05]  /*101c0*/  BSYNC B2 ;  /* 0x0000000000027941 */ /* 0x000fea0003800000 */
.L_x_492:
[----:B------:R-:W-:Y:S01]  /*101d0*/  BSSY B2, `(.L_x_494) ;  /* 0x000000b000027945 */ /* 0x000fe20003800000 */
[----:B-1----:R-:W-:Y:S02]  /*101e0*/  IMAD.MOV.U32 R8, RZ, RZ, 0x0 ;  /* 0x00000000ff087424 */ /* 0x002fe400078e00ff */
[----:B0-----:R-:W-:Y:S01]  /*101f0*/  IMAD.MOV.U32 R9, RZ, RZ, 0x14f00000 ;  /* 0x14f00000ff097424 */ /* 0x001fe200078e00ff */
[----:B------:R-:W-:Y:S06]  /*10200*/  @P1 BRA `(.L_x_495) ;  /* 0x00000000001c1947 */ /* 0x000fec0003800000 */
[----:B------:R-:W0:Y:S01]  /*10210*/  S2R R5, SR_TID.X ;  /* 0x0000000000057919 */ /* 0x000e220000002100 */
[----:B--23--:R-:W-:-:S04]  /*10220*/  IMAD.MOV.U32 R3, RZ, RZ, 0xc000 ;  /* 0x0000c000ff037424 */ /* 0x00cfc800078e00ff */
[----:B------:R1:W-:Y:S01]  /*10230*/  SYNCS.ARRIVE.TRANS64 RZ, [R2+URZ+0x22850], R3 ;  /* 0x0228500302ff79a7 */ /* 0x0003e2000800003f */
[----:B0-----:R-:W-:-:S04]  /*10240*/  LOP3.LUT R5, R5, 0x1f, RZ, 0xc0, !PT ;  /* 0x0000001f05057812 */ /* 0x001fc800078ec0ff */
[----:B------:R-:W-:-:S13]  /*10250*/  ISETP.NE.AND P0, PT, R5, RZ, PT ;  /* 0x000000ff0500720c */ /* 0x000fda0003f05270 */
[----:B-1----:R-:W-:Y:S05]  /*10260*/  @!P0 BRA `(.L_x_495) ;  /* 0x0000000000048947 */ /* 0x002fea0003800000 */
[----:B------:R-:W-:Y:S01]  /*10270*/  BPT.TRAP 0x1 ;  /* 0x000000040000795c */ /* 0x000fe20000300000 */
.L_x_495:
[----:B------:R-:W-:Y:S05]  /*10280*/  BSYNC B2 ;  /* 0x0000000000027941 */ /* 0x000fea0003800000 */
.L_x_494:
[----:B------:R-:W-:Y:S01]  /*10290*/  R2UR UR10, R10 ;  /* 0x000000000a0a72ca */ /* 0x000fe200000e0000 */
[----:B--23--:R-:W-:Y:S01]  /*102a0*/  IMAD R3, R19, 0xc000, R18 ;  /* 0x0000c00013037824 */ /* 0x00cfe200078e0212 */
[----:B------:R-:W-:Y:S01]  /*102b0*/  R2UR UR6, R8 ;  /* 0x00000000080672ca */ /* 0x000fe200000e0000 */
[----:B------:R-:W-:Y:S01]  /*102c0*/  UIADD3 UR4, UP0, UR38, 0x470, URZ ;  /* 0x0000047026047890 */ /* 0x000fe2000ff1e03f */
[----:B------:R-:W-:Y:S01]  /*102d0*/  R2UR UR7, R9 ;  /* 0x00000000090772ca */ /* 0x000fe200000e0000 */
[----:B------:R-:W-:Y:S01]  /*102e0*/  VIADD R2, R2, 0x22850 ;  /* 0x0002285002027836 */ /* 0x000fe20000000000 */
[----:B------:R-:W-:Y:S01]  /*102f0*/  PLOP3.LUT P0, PT, PT, PT, PT, 0x80, 0x0 ;  /* 0x000000000000781c */ /* 0x000fe20003f0f070 */
[----:B------:R-:W-:Y:S01]  /*10300*/  VIADD R5, R3, 0x400 ;  /* 0x0000040003057836 */ /* 0x000fe20000000000 */
[----:B------:R-:W-:-:S12]  /*10310*/  UIADD3.X UR5, URZ, UR39, URZ, UP0, !UPT ;  /* 0x000000273f057290 */ /* 0x000fd800087fe43f */
.L_x_496:
        /* <DEDUP_REMOVED lines=15> */
.L_x_497:
        /* <DEDUP_REMOVED lines=15> */
.L_x_498:
        /* <DEDUP_REMOVED lines=15> */
.L_x_499:
        /* <DEDUP_REMOVED lines=9> */
[----:B--2---:R-:W-:Y:S05]  /*10680*/  @P0 BRA.U.ANY `(.L_x_499) ;  /* 0xfffffffd00d80947 */ /* 0x004fea000393ffff */
.L_x_485:
[----:B------:R-:W-:Y:S05]  /*10690*/  BSYNC B1 ;  /* 0x0000000000017941 */ /* 0x000fea0003800000 */
.L_x_484:
[----:B------:R-:W2:Y:S01]  /*106a0*/  LDL R5, [R1+0x20] ;  /* 0x0000200001057983 */ /* 0x000ea20000100800 */
[----:B------:R-:W-:Y:S01]  /*106b0*/  VIADD R0, R0, 0xfffffffe ;  /* 0xfffffffe00007836 */ /* 0x000fe20000000000 */
[----:B--2---:R-:W-:-:S13]  /*106c0*/  ISETP.GT.AND P0, PT, R6, R5, PT ;  /* 0x000000050600720c */ /* 0x004fda0003f04270 */
[----:B------:R-:W-:Y:S05]  /*106d0*/  @P0 BRA `(.L_x_500) ;  /* 0xffffffec00080947 */ /* 0x000fea000383ffff */
.L_x_449:
[----:B------:R-:W-:Y:S05]  /*106e0*/  BSYNC B0 ;  /* 0x0000000000007941 */ /* 0x000fea0003800000 */
.L_x_448:
[----:B------:R-:W2:Y:S01]  /*106f0*/  LDL.LU R2, [R1+0x10] ;  /* 0x0000100001027983 */ /* 0x000ea20000300800 */
[----:B------:R-:W3:Y:S01]  /*10700*/  S2R R3, SR_TID.X ;  /* 0x0000000000037919 */ /* 0x000ee20000002100 */
[----:B------:R-:W-:-:S05]  /*10710*/  VIADD R19, R19, 0x1 ;  /* 0x0000000113137836 */ /* 0x000fca0000000000 */
[----:B------:R-:W-:-:S04]  /*10720*/  ISETP.NE.AND P0, PT, R19, 0x2, PT ;  /* 0x000000021300780c */ /* 0x000fc80003f05270 */
[----:B------:R-:W-:Y:S01]  /*10730*/  SEL R0, RZ, 0x1, P0 ;  /* 0x00000001ff007807 */ /* 0x000fe20000000000 */
[----:B------:R-:W-:Y:S01]  /*10740*/  BSSY B0, `(.L_x_501) ;  /* 0x0000013000007945 */ /* 0x000fe20003800000 */
[----:B---3--:R-:W-:-:S04]  /*10750*/  LOP3.LUT R3, R3, 0x7f, RZ, 0xc0, !PT ;  /* 0x0000007f03037812 */ /* 0x008fc800078ec0ff */
[----:B------:R-:W-:Y:S02]  /*10760*/  ISETP.NE.AND P1, PT, R3, RZ, PT ;  /* 0x000000ff0300720c */ /* 0x000fe40003f25270 */
[----:B--2---:R-:W-:-:S05]  /*10770*/  LOP3.LUT R2, R2, R0, RZ, 0x3c, !PT ;  /* 0x0000000002027212 */ /* 0x004fca00078e3cff */
[----:B------:R2:W-:Y:S06]  /*10780*/  STL [R1+0x10], R2 ;  /* 0x0000100201007387 */ /* 0x0005ec0000100800 */
[----:B------:R-:W-:Y:S05]  /*10790*/  @P1 BRA `(.L_x_502) ;  /* 0x0000000000341947 */ /* 0x000fea0003800000 */
[----:B------:R-:W3:Y:S01]  /*107a0*/  S2R R5, SR_LANEID ;  /* 0x0000000000057919 */ /* 0x000ee20000000000 */
[----:B------:R-:W-:Y:S01]  /*107b0*/  VOTEU.ANY UR4, UPT, PT ;  /* 0x0000000000047886 */ /* 0x000fe200038e0100 */
[----:B--2---:R-:W2:Y:S01]  /*107c0*/  LDC.64 R2, c[0x0][0xc60] ;  /* 0x00031800ff027b82 */ /* 0x004ea20000000a00 */
[----:B------:R-:W3:Y:S02]  /*107d0*/  FLO.U32 R0, UR4 ;  /* 0x0000000400007d00 */ /* 0x000ee400080e0000 */
[----:B---3--:R-:W-:-:S06]  /*107e0*/  ISETP.EQ.U32.AND P1, PT, R0, R5, PT ;  /* 0x000000050000720c */ /* 0x008fcc0003f22070 */
[----:B------:R-:W2:Y:S07]  /*107f0*/  POPC R5, UR4 ;  /* 0x0000000400057d09 */ /* 0x000eae0008000000 */
[----:B--2---:R-:W2:Y:S01]  /*10800*/  @P1 ATOMG.E.ADD.STRONG.GPU PT, R3, desc[UR40][R2.64], R5 ;  /* 0x00000005020319a8 */ /* 0x004ea200081ee1e8 */
[----:B------:R-:W3:Y:S02]  /*10810*/  S2R R4, SR_LTMASK ;  /* 0x0000000000047919 */ /* 0x000ee40000003900 */
[----:B---3--:R-:W-:-:S04]  /*10820*/  LOP3.LUT R4, R4, UR4, RZ, 0xc0, !PT ;  /* 0x0000000404047c12 */ /* 0x008fc8000f8ec0ff */
[----:B------:R-:W3:Y:S01]  /*10830*/  POPC R7, R4 ;  /* 0x0000000400077309 */ /* 0x000ee20000000000 */
[----:B--2---:R-:W3:Y:S02]  /*10840*/  SHFL.IDX PT, R0, R3, R0, 0x1f ;  /* 0x00001f0003007589 */ /* 0x004ee400000e0000 */
[----:B---3--:R-:W-:-:S05]  /*10850*/  IADD3 R0, R0, UR37, R7 ;  /* 0x0000002500007c10 */ /* 0x008fca000fffe007 */
[----:B------:R3:W-:Y:S02]  /*10860*/  STL [R1], R0 ;  /* 0x0000000001007387 */ /* 0x0007e40000100800 */
.L_x_502:
[----:B------:R-:W-:Y:S05]  /*10870*/  BSYNC B0 ;  /* 0x0000000000007941 */ /* 0x000fea0003800000 */
.L_x_501:
[----:B------:R-:W-:-:S07]  /*10880*/  SEL R19, R19, RZ, P0 ;  /* 0x000000ff13137207 */ /* 0x000fce0000000000 */
.L_x_420:
[----:B------:R-:W-:Y:S05]  /*10890*/  BSYNC B7 ;  /* 0x0000000000077941 */ /* 0x000fea0003800000 */
.L_x_418:
[----:B---34-:R-:W3:Y:S02]  /*108a0*/  LDL R0, [R1+0x5c] ;  /* 0x00005c0001007983 */ /* 0x018ee40000100800 */
[----:B---3--:R-:W-:-:S13]  /*108b0*/  ISETP.NE.AND P0, PT, R0, RZ, PT ;  /* 0x000000ff0000720c */ /* 0x008fda0003f05270 */
[----:B------:R-:W-:Y:S05]  /*108c0*/  @!P0 BRA `(.L_x_503) ;  /* 0x00000000002c8947 */ /* 0x000fea0003800000 */
[----:B------:R-:W-:Y:S05]  /*108d0*/  WARPSYNC.ALL ;  /* 0x0000000000007948 */ /* 0x000fea0003800000 */
[----:B------:R-:W3:Y:S08]  /*108e0*/  S2UR UR5, SR_CgaCtaId ;  /* 0x00000000000579c3 */ /* 0x000ef00000008800 */
[----:B------:R-:W-:Y:S06]  /*108f0*/  BAR.SYNC.DEFER_BLOCKING 0x5, 0x180 ;  /* 0x0146000000007b1d */ /* 0x000fec0000010000 */
[----:B------:R-:W-:-:S02]  /*10900*/  UMOV UR4, 0x400 ;  /* 0x0000040000047882 */ /* 0x000fc40000000000 */
[----:B---3--:R-:W-:-:S06]  /*10910*/  ULEA UR4, UR5, UR4, 0x18 ;  /* 0x0000000405047291 */ /* 0x008fcc000f8ec03f */
[----:B------:R-:W-:-:S05]  /*10920*/  IMAD.U32 R18, RZ, RZ, UR4 ;  /* 0x00000004ff127e24 */ /* 0x000fca000f8e00ff */
[----:B--2---:R-:W2:Y:S04]  /*10930*/  LDS.128 R4, [R18+0x228d0] ;  /* 0x0228d00012047984 */ /* 0x004ea80000000c00 */
[----:B--2---:R2:W-:Y:S04]  /*10940*/  STL.64 [R1], R4 ;  /* 0x0000000401007387 */ /* 0x0045e80000100a00 */
[----:B------:R2:W-:Y:S01]  /*10950*/  STL.64 [R1+0x8], R6 ;  /* 0x0000080601007387 */ /* 0x0005e20000100a00 */
[----:B------:R-:W-:Y:S06]  /*10960*/  BAR.ARV 0x4, 0x180 ;  /* 0x0106000000007b1d */ /* 0x000fec0000002000 */
[----:B------:R-:W-:Y:S05]  /*10970*/  BRA `(.L_x_504) ;  /* 0x0000000c00187947 */ /* 0x000fea0003800000 */
.L_x_503:
[----:B------:R-:W3:Y:S01]  /*10980*/  S2R R16, SR_TID.X ;  /* 0x0000000000107919 */ /* 0x000ee20000002100 */
[----:B------:R-:W-:Y:S01]  /*10990*/  UMOV UR4, 0xffffffff ;  /* 0xffffffff00047882 */ /* 0x000fe20000000000 */
[----:B---3--:R-:W-:-:S04]  /*109a0*/  LOP3.LUT R16, R16, 0x1f, RZ, 0xc0, !PT ;  /* 0x0000001f10107812 */ /* 0x008fc800078ec0ff */
[----:B------:R-:W-:Y:S01]  /*109b0*/  ISETP.NE.AND P0, PT, R16, 0x1f, PT ;  /* 0x0000001f1000780c */ /* 0x000fe20003f05270 */
[----:B------:R-:W-:-:S12]  /*109c0*/  BRA.DIV UR4, `(.L_x_505) ;  /* 0x0000002204187947 */ /* 0x000fd8000b800000 */
[----:B------:R-:W1:Y:S01]  /*109d0*/  LDL.LU R3, [R1] ;  /* 0x0000000001037983 */ /* 0x000e620000300800 */
[----:B------:R-:W-:-:S03]  /*109e0*/  ULDC UR4, c[0x0][0xc3c] ;  /* 0x00030f0000047ab9 */ /* 0x000fc60000000800 */
[----:B--2---:R-:W2:Y:S01]  /*109f0*/  LDL R4, [R1+0xc] ;  /* 0x00000c0001047983 */ /* 0x004ea20000100800 */
[----:B-1----:R-:W-:Y:S02]  /*10a00*/  IMAD.MOV.U32 R10, RZ, RZ, R3 ;  /* 0x000000ffff0a7224 */ /* 0x002fe400078e0003 */
[----:B--2---:R-:W-:-:S05]  /*10a10*/  IMAD.IADD R0, R4, 0x1, R16 ;  /* 0x0000000104007824 */ /* 0x004fca00078e0210 */
[----:B------:R-:W-:-:S13]  /*10a20*/  ISETP.GE.OR P1, PT, R0, UR4, !P0 ;  /* 0x0000000400007c0c */ /* 0x000fda000c726670 */
[----:B------:R-:W1:Y:S08]  /*10a30*/  @!P1 LDC.64 R2, c[0x0][0xc80] ;  /* 0x00032000ff029b82 */ /* 0x000e700000000a00 */
[----:B------:R-:W2:Y:S01]  /*10a40*/  @!P1 LDC.64 R4, c[0x0][0xc78] ;  /* 0x00031e00ff049b82 */ /* 0x000ea20000000a00 */
[----:B-1----:R-:W-:-:S05]  /*10a50*/  @!P1 IMAD.WIDE R2, R0, 0x4, R2 ;  /* 0x0000000400029825 */ /* 0x002fca00078e0202 */
[----:B------:R2:W3:Y:S02]  /*10a60*/  @!P1 LDG.E R6, desc[UR40][R2.64] ;  /* 0x0000002802069981 */ /* 0x0004e4000c1e1900 */
[----:B--2---:R-:W-:-:S05]  /*10a70*/  @!P1 IMAD.WIDE R2, R0, 0x4, R4 ;  /* 0x0000000400029825 */ /* 0x004fca00078e0204 */
[----:B------:R-:W2:Y:S01]  /*10a80*/  @!P1 LDG.E R4, desc[UR40][R2.64] ;  /* 0x0000002802049981 */ /* 0x000ea2000c1e1900 */
[----:B------:R-:W-:Y:S01]  /*10a90*/  IMAD.MOV.U32 R5, RZ, RZ, RZ ;  /* 0x000000ffff057224 */ /* 0x000fe200078e00ff */
[C---:B------:R-:W-:Y:S02]  /*10aa0*/  ISETP.GE.U32.AND P2, PT, R16.reuse, 0x2, PT ;  /* 0x000000021000780c */ /* 0x040fe40003f46070 */
[C---:B------:R-:W-:Y:S01]  /*10ab0*/  ISETP.GE.U32.AND P3, PT, R16.reuse, 0x4, PT ;  /* 0x000000041000780c */ /* 0x040fe20003f66070 */
[----:B------:R-:W-:Y:S01]  /*10ac0*/  SHFL.IDX PT, R0, R10, RZ, 0x1f ;  /* 0x00001fff0a007589 */ /* 0x000fe200000e0000 */
[C---:B------:R-:W-:Y:S02]  /*10ad0*/  ISETP.GE.U32.AND P4, PT, R16.reuse, 0x8, PT ;  /* 0x000000081000780c */ /* 0x040fe40003f86070 */
[----:B------:R-:W-:Y:S01]  /*10ae0*/  ISETP.GE.U32.AND P5, PT, R16, 0x10, PT ;  /* 0x000000101000780c */ /* 0x000fe20003fa6070 */
[----:B------:R-:W-:Y:S01]  /*10af0*/  SHFL.IDX PT, R8, R10, 0x1, 0x1f ;  /* 0x00201f000a087f89 */ /* 0x000fe200000e0000 */
[----:B---3--:R-:W-:Y:S01]  /*10b00*/  @!P1 IMAD.MOV.U32 R5, RZ, RZ, R6 ;  /* 0x000000ffff059224 */ /* 0x008fe200078e0006 */
[----:B------:R-:W-:-:S02]  /*10b10*/  CS2R R6, SRZ ;  /* 0x0000000000067805 */ /* 0x000fc4000001ff00 */
[----:B--2---:R-:W-:Y:S01]  /*10b20*/  @!P1 IMAD.MOV.U32 R7, RZ, RZ, R4 ;  /* 0x000000ffff079224 */ /* 0x004fe200078e0004 */
[----:B------:R-:W-:-:S03]  /*10b30*/  ISETP.NE.AND P1, PT, R16, RZ, PT ;  /* 0x000000ff1000720c */ /* 0x000fc60003f25270 */
[----:B------:R-:W-:-:S05]  /*10b40*/  IMAD R2, R7, R5, RZ ;  /* 0x0000000507027224 */ /* 0x000fca00078e02ff */
        /* <DEDUP_REMOVED lines=15> */
[----:B------:R0:W1:Y:S02]  /*10c40*/  SHFL.IDX PT, R14, R2, 0x1f, 0x1f ;  /* 0x03e01f00020e7f89 */ /* 0x00006400000e0000 */
.L_x_569:
[----:B------:R-:W-:Y:S02]  /*10c50*/  ULDC UR4, c[0x0][0xc38] ;  /* 0x00030e0000047ab9 */ /* 0x000fe40000000800 */
[----:B------:R-:W-:-:S04]  /*10c60*/  IMAD.U32 R3, RZ, RZ, UR4 ;  /* 0x00000004ff037e24 */ /* 0x000fc8000f8e00ff */
[----:B-1----:R-:W-:-:S04]  /*10c70*/  IMAD R9, R14, R3, RZ ;  /* 0x000000030e097224 */ /* 0x002fc800078e02ff */
[----:B------:R-:W-:-:S05]  /*10c80*/  IMAD.IADD R4, R8, 0x1, R9 ;  /* 0x0000000108047824 */ /* 0x000fca00078e0209 */
[----:B------:R-:W-:-:S13]  /*10c90*/  ISETP.GT.AND P6, PT, R4, R0, PT ;  /* 0x000000000400720c */ /* 0x000fda0003fc4270 */
[----:B------:R-:W-:Y:S05]  /*10ca0*/  @P6 BRA `(.L_x_506) ;  /* 0x0000000000ac6947 */ /* 0x000fea0003800000 */
.L_x_509:
[----:B0-----:R-:W2:Y:S01]  /*10cb0*/  LDL.LU R2, [R1+0xc] ;  /* 0x00000c0001027983 */ /* 0x001ea20000300800 */
[----:B------:R-:W0:Y:S01]  /*10cc0*/  LDC R3, c[0x0][0xc3c] ;  /* 0x00030f00ff037b82 */ /* 0x000e220000000800 */
[----:B--2---:R-:W-:-:S05]  /*10cd0*/  VIADD R2, R2, 0x1f ;  /* 0x0000001f02027836 */ /* 0x004fca0000000000 */
[----:B0-----:R-:W-:-:S13]  /*10ce0*/  ISETP.GE.AND P6, PT, R2, R3, PT ;  /* 0x000000030200720c */ /* 0x001fda0003fc6270 */
[----:B------:R-:W-:Y:S05]  /*10cf0*/  @P6 BRA `(.L_x_507) ;  /* 0x0000000400d06947 */ /* 0x000fea0003800000 */
[----:B------:R-:W0:Y:S01]  /*10d00*/  S2R R5, SR_TID.X ;  /* 0x0000000000057919 */ /* 0x000e220000002100 */
[----:B------:R1:W-:Y:S01]  /*10d10*/  STL [R1+0xc], R2 ;  /* 0x00000c0201007387 */ /* 0x0003e20000100800 */
[----:B0-----:R-:W-:-:S05]  /*10d20*/  LOP3.LUT R5, R5, 0x1f, RZ, 0xc0, !PT ;  /* 0x0000001f05057812 */ /* 0x001fca00078ec0ff */
[----:B------:R-:W-:Y:S02]  /*10d30*/  IMAD.IADD R7, R2, 0x1, R5 ;  /* 0x0000000102077824 */ /* 0x000fe400078e0205 */
[----:B------:R-:W-:-:S03]  /*10d40*/  IMAD.MOV.U32 R5, RZ, RZ, RZ ;  /* 0x000000ffff057224 */ /* 0x000fc600078e00ff */
[----:B------:R-:W-:-:S13]  /*10d50*/  ISETP.GE.OR P6, PT, R7, R3, !P0 ;  /* 0x000000030700720c */ /* 0x000fda00047c6670 */
[----:B-1----:R-:W0:Y:S02]  /*10d60*/  @!P6 LDC.64 R2, c[0x0][0xc80] ;  /* 0x00032000ff02eb82 */ /* 0x002e240000000a00 */
[----:B0-----:R-:W-:-:S05]  /*10d70*/  @!P6 IMAD.WIDE R2, R7, 0x4, R2 ;  /* 0x000000040702e825 */ /* 0x001fca00078e0202 */
[----:B------:R0:W2:Y:S02]  /*10d80*/  @!P6 LDG.E R5, desc[UR40][R2.64] ;  /* 0x000000280205e981 */ /* 0x0000a4000c1e1900 */
[----:B0-----:R-:W0:Y:S02]  /*10d90*/  @!P6 LDC.64 R2, c[0x0][0xc78] ;  /* 0x00031e00ff02eb82 */ /* 0x001e240000000a00 */
[----:B0-----:R-:W-:-:S04]  /*10da0*/  @!P6 IMAD.WIDE R2, R7, 0x4, R2 ;  /* 0x000000040702e825 */ /* 0x001fc800078e0202 */
[----:B------:R-:W-:-:S06]  /*10db0*/  IMAD.MOV.U32 R7, RZ, RZ, RZ ;  /* 0x000000ffff077224 */ /* 0x000fcc00078e00ff */
[----:B------:R-:W2:Y:S01]  /*10dc0*/  @!P6 LDG.E R7, desc[UR40][R2.64] ;  /* 0x000000280207e981 */ /* 0x000ea2000c1e1900 */
[----:B------:R-:W-:Y:S01]  /*10dd0*/  UMOV UR4, 0xffffffff ;  /* 0xffffffff00047882 */ /* 0x000fe20000000000 */
[----:B--2---:R-:W-:Y:S02]  /*10de0*/  IMAD R2, R7, R5, RZ ;  /* 0x0000000507027224 */ /* 0x004fe400078e02ff */
[----:B------:R-:W-:Y:S05]  /*10df0*/  BRA.DIV UR4, `(.L_x_508) ;  /* 0x0000002204507947 */ /* 0x000fea000b800000 */
        /* <DEDUP_REMOVED lines=16> */
.L_x_577:
[----:B------:R-:W-:Y:S02]  /*10f00*/  ULDC UR4, c[0x0][0xc38] ;  /* 0x00030e0000047ab9 */ /* 0x000fe40000000800 */
[----:B------:R-:W-:-:S04]  /*10f10*/  IMAD.U32 R3, RZ, RZ, UR4 ;  /* 0x00000004ff037e24 */ /* 0x000fc8000f8e00ff */
[----:B-1----:R-:W-:-:S04]  /*10f20*/  IMAD R9, R14, R3, RZ ;  /* 0x000000030e097224 */ /* 0x002fc800078e02ff */
[----:B------:R-:W-:-:S05]  /*10f30*/  IMAD.IADD R4, R9, 0x1, R4 ;  /* 0x0000000109047824 */ /* 0x000fca00078e0204 */
[----:B------:R-:W-:-:S13]  /*10f40*/  ISETP.GT.AND P6, PT, R4, R0, PT ;  /* 0x000000000400720c */ /* 0x000fda0003fc4270 */
[----:B------:R-:W-:Y:S05]  /*10f50*/  @!P6 BRA `(.L_x_509) ;  /* 0xfffffffc0054e947 */ /* 0x000fea000383ffff */
.L_x_506:
[----:B------:R-:W-:Y:S01]  /*10f60*/  IMAD.IADD R9, R4, 0x1, -R9 ;  /* 0x0000000104097824 */ /* 0x000fe200078e0a09 */
[----:B------:R-:W-:-:S03]  /*10f70*/  UMOV UR4, 0xffffffff ;  /* 0xffffffff00047882 */ /* 0x000fc60000000000 */
[----:B------:R-:W-:-:S05]  /*10f80*/  IMAD R11, R2, R3, R9 ;  /* 0x00000003020b7224 */ /* 0x000fca00078e0209 */
[----:B------:R-:W-:Y:S01]  /*10f90*/  ISETP.GT.AND P6, PT, R11, R0, PT ;  /* 0x000000000b00720c */ /* 0x000fe20003fc4270 */
[----:B------:R-:W-:-:S12]  /*10fa0*/  BRA.DIV UR4, `(.L_x_510) ;  /* 0x0000002204a47947 */ /* 0x000fd8000b800000 */
[----:B------:R-:W-:-:S04]  /*10fb0*/  VOTE.ANY R8, PT, !P6 ;  /* 0x0000000000087806 */ /* 0x000fc800070e0100 */
[----:B------:R-:W1:Y:S02]  /*10fc0*/  POPC R4, R8 ;  /* 0x0000000800047309 */ /* 0x000e640000000000 */
[----:B-1----:R1:W2:Y:S04]  /*10fd0*/  SHFL.IDX PT, R5, R5, R4, 0x1f ;  /* 0x00001f0405057589 */ /* 0x0022a800000e0000 */
[----:B------:R1:W3:Y:S02]  /*10fe0*/  SHFL.IDX PT, R7, R7, R4, 0x1f ;  /* 0x00001f0407077589 */ /* 0x0002e400000e0000 */
.L_x_582:
[----:B------:R-:W-:-:S13]  /*10ff0*/  ISETP.NE.AND P0, PT, R8, RZ, PT ;  /* 0x000000ff0800720c */ /* 0x000fda0003f05270 */
[----:B------:R-:W-:Y:S05]  /*11000*/  @!P0 BRA `(.L_x_511) ;  /* 0x0000000000108947 */ /* 0x000fea0003800000 */
[----:B------:R-:W-:Y:S01]  /*11010*/  UMOV UR4, 0xffffffff ;  /* 0xffffffff00047882 */ /* 0x000fe20000000000 */
[----:B------:R-:W-:Y:S02]  /*11020*/  VIADD R12, R4, 0xffffffff ;  /* 0xffffffff040c7836 */ /* 0x000fe40000000000 */
[----:B------:R-:W-:Y:S05]  /*11030*/  BRA.DIV UR4, `(.L_x_512) ;  /* 0x0000002204dc7947 */ /* 0x000fea000b800000 */
[----:B------:R4:W0:Y:S02]  /*11040*/  SHFL.IDX PT, R6, R2, R12, 0x1f ;  /* 0x00001f0c02067589 */ /* 0x00082400000e0000 */
.L_x_511:
[----:B----4-:R-:W4:Y:S01]  /*11050*/  LDL.LU R12, [R1+0xc] ;  /* 0x00000c00010c7983 */ /* 0x010f220000300800 */
[----:B0-----:R-:W-:Y:S01]  /*11060*/  IMAD R9, R6, R3, R9 ;  /* 0x0000000306097224 */ /* 0x001fe200078e0209 */
[----:B--2---:R-:W-:-:S03]  /*11070*/  IABS R6, R5 ;  /* 0x0000000500067213 */ /* 0x004fc60000000000 */
[----:B------:R-:W-:Y:S01]  /*11080*/  IMAD.IADD R0, R0, 0x1, -R9 ;  /* 0x0000000100007824 */ /* 0x000fe200078e0a09 */
[----:B------:R-:W0:Y:S01]  /*11090*/  I2F.RP R10, R6 ;  /* 0x00000006000a7306 */ /* 0x000e220000209400 */
[----:B------:R2:W-:Y:S02]  /*110a0*/  STL [R1], R9 ;  /* 0x0000000901007387 */ /* 0x0005e40000100800 */
[----:B--2---:R-:W-:-:S05]  /*110b0*/  IABS R9, R5 ;  /* 0x0000000500097213 */ /* 0x004fca0000000000 */
[----:B0-----:R-:W0:Y:S01]  /*110c0*/  MUFU.RCP R10, R10 ;  /* 0x0000000a000a7308 */ /* 0x001e220000001000 */
[----:B------:R-:W-:Y:S02]  /*110d0*/  IMAD.MOV R9, RZ, RZ, -R9 ;  /* 0x000000ffff097224 */ /* 0x000fe400078e0a09 */
[----:B0-----:R-:W-:-:S05]  /*110e0*/  VIADD R11, R10, 0xffffffe ;  /* 0x0ffffffe0a0b7836 */ /* 0x001fca0000000000 */
[----:B------:R-:W0:Y:S02]  /*110f0*/  F2I.FTZ.U32.TRUNC.NTZ R3, R11 ;  /* 0x0000000b00037305 */ /* 0x000e24000021f000 */
[----:B0-----:R-:W-:-:S04]  /*11100*/  IMAD.MOV R2, RZ, RZ, -R3 ;  /* 0x000000ffff027224 */ /* 0x001fc800078e0a03 */
[----:B------:R-:W-:Y:S02]  /*11110*/  IMAD R8, R2, R6, RZ ;  /* 0x0000000602087224 */ /* 0x000fe400078e02ff */
[----:B------:R-:W-:-:S04]  /*11120*/  IMAD.MOV.U32 R2, RZ, RZ, RZ ;  /* 0x000000ffff027224 */ /* 0x000fc800078e00ff */
[----:B------:R-:W-:Y:S01]  /*11130*/  IMAD.HI.U32 R2, R3, R8, R2 ;  /* 0x0000000803027227 */ /* 0x000fe200078e0002 */
[----:B------:R-:W-:-:S05]  /*11140*/  IABS R3, R0 ;  /* 0x0000000000037213 */ /* 0x000fca0000000000 */
[----:B------:R-:W-:-:S04]  /*11150*/  IMAD.HI.U32 R8, R2, R3, RZ ;  /* 0x0000000302087227 */ /* 0x000fc800078e00ff */
[----:B------:R-:W-:-:S05]  /*11160*/  IMAD R3, R8, R9, R3 ;  /* 0x0000000908037224 */ /* 0x000fca00078e0203 */
[----:B------:R-:W-:-:S13]  /*11170*/  ISETP.GT.U32.AND P1, PT, R6, R3, PT ;  /* 0x000000030600720c */ /* 0x000fda0003f24070 */
[----:B------:R-:W-:Y:S02]  /*11180*/  @!P1 IMAD.IADD R3, R3, 0x1, -R6 ;  /* 0x0000000103039824 */ /* 0x000fe400078e0a06 */
[----:B------:R-:W-:Y:S01]  /*11190*/  @!P1 VIADD R8, R8, 0x1 ;  /* 0x0000000108089836 */ /* 0x000fe20000000000 */
[----:B------:R-:W-:Y:S02]  /*111a0*/  ISETP.NE.AND P1, PT, R5, RZ, PT ;  /* 0x000000ff0500720c */ /* 0x000fe40003f25270 */
[----:B------:R-:W-:Y:S02]  /*111b0*/  ISETP.GE.U32.AND P0, PT, R3, R6, PT ;  /* 0x000000060300720c */ /* 0x000fe40003f06070 */
[----:B---3--:R-:W-:-:S04]  /*111c0*/  IABS R6, R7 ;  /* 0x0000000700067213 */ /* 0x008fc80000000000 */
[----:B------:R-:W0:Y:S07]  /*111d0*/  I2F.RP R10, R6 ;  /* 0x00000006000a7306 */ /* 0x000e2e0000209400 */
[----:B------:R-:W-:Y:S01]  /*111e0*/  @P0 VIADD R8, R8, 0x1 ;  /* 0x0000000108080836 */ /* 0x000fe20000000000 */
[----:B0-----:R-:W0:Y:S02]  /*111f0*/  MUFU.RCP R10, R10 ;  /* 0x0000000a000a7308 */ /* 0x001e240000001000 */
[----:B0-----:R-:W-:-:S06]  /*11200*/  VIADD R11, R10, 0xffffffe ;  /* 0x0ffffffe0a0b7836 */ /* 0x001fcc0000000000 */
[----:B------:R-:W0:Y:S02]  /*11210*/  F2I.FTZ.U32.TRUNC.NTZ R3, R11 ;  /* 0x0000000b00037305 */ /* 0x000e24000021f000 */
[----:B0-----:R-:W-:-:S04]  /*11220*/  IMAD.MOV R2, RZ, RZ, -R3 ;  /* 0x000000ffff027224 */ /* 0x001fc800078e0a03 */
[----:B------:R-:W-:Y:S02]  /*11230*/  IMAD R9, R2, R6, RZ ;  /* 0x0000000602097224 */ /* 0x000fe400078e02ff */
[----:B------:R-:W-:-:S04]  /*11240*/  IMAD.MOV.U32 R2, RZ, RZ, RZ ;  /* 0x000000ffff027224 */ /* 0x000fc800078e00ff */
[----:B------:R-:W-:Y:S01]  /*11250*/  IMAD.HI.U32 R2, R3, R9, R2 ;  /* 0x0000000903027227 */ /* 0x000fe200078e0002 */
[----:B------:R-:W-:Y:S02]  /*11260*/  LOP3.LUT R3, R0, R5, RZ, 0x3c, !PT ;  /* 0x0000000500037212 */ /* 0x000fe400078e3cff */
[----:B------:R-:W-:Y:S02]  /*11270*/  IABS R9, R7 ;  /* 0x0000000700097213 */ /* 0x000fe40000000000 */
[----:B------:R-:W-:-:S03]  /*11280*/  ISETP.GE.AND P2, PT, R3, RZ, PT ;  /* 0x000000ff0300720c */ /* 0x000fc60003f46270 */
[----:B------:R-:W-:-:S10]  /*11290*/  IMAD.MOV R9, RZ, RZ, -R9 ;  /* 0x000000ffff097224 */ /* 0x000fd400078e0a09 */
[----:B------:R-:W-:Y:S01]  /*112a0*/  @!P2 IMAD.MOV R8, RZ, RZ, -R8 ;  /* 0x000000ffff08a224 */ /* 0x000fe200078e0a08 */
[----:B------:R-:W-:-:S04]  /*112b0*/  @!P1 LOP3.LUT R8, RZ, R5, RZ, 0x33, !PT ;  /* 0x00000005ff089212 */ /* 0x000fc800078e33ff */
[-C--:B------:R-:W-:Y:S01]  /*112c0*/  IABS R3, R8.reuse ;  /* 0x0000000800037213 */ /* 0x080fe20000000000 */
[----:B------:R-:W-:-:S04]  /*112d0*/  IMAD R5, R5, R8, RZ ;  /* 0x0000000805057224 */ /* 0x000fc800078e02ff */
[----:B------:R-:W-:-:S04]  /*112e0*/  IMAD.HI.U32 R2, R2, R3, RZ ;  /* 0x0000000302027227 */ /* 0x000fc800078e00ff */
[----:B------:R-:W-:-:S05]  /*112f0*/  IMAD R3, R2, R9, R3 ;  /* 0x0000000902037224 */ /* 0x000fca00078e0203 */
[----:B------:R-:W-:-:S13]  /*11300*/  ISETP.GT.U32.AND P1, PT, R6, R3, PT ;  /* 0x000000030600720c */ /* 0x000fda0003f24070 */
[----:B------:R-:W-:Y:S02]  /*11310*/  @!P1 IMAD.IADD R3, R3, 0x1, -R6 ;  /* 0x0000000103039824 */ /* 0x000fe400078e0a06 */
[----:B------:R-:W-:Y:S01]  /*11320*/  @!P1 VIADD R2, R2, 0x1 ;  /* 0x0000000102029836 */ /* 0x000fe20000000000 */
[----:B------:R-:W-:Y:S02]  /*11330*/  ISETP.NE.AND P1, PT, R7, RZ, PT ;  /* 0x000000ff0700720c */ /* 0x000fe40003f25270 */
[----:B------:R-:W-:Y:S02]  /*11340*/  ISETP.GE.U32.AND P0, PT, R3, R6, PT ;  /* 0x000000060300720c */ /* 0x000fe40003f06070 */
[----:B------:R-:W-:-:S04]  /*11350*/  LOP3.LUT R3, R8, R7, RZ, 0x3c, !PT ;  /* 0x0000000708037212 */ /* 0x000fc800078e3cff */
[----:B------:R-:W-:-:S07]  /*11360*/  ISETP.GE.AND P2, PT, R3, RZ, PT ;  /* 0x000000ff0300720c */ /* 0x000fce0003f46270 */
[----:B------:R-:W-:-:S06]  /*11370*/  @P0 VIADD R2, R2, 0x1 ;  /* 0x0000000102020836 */ /* 0x000fcc0000000000 */
[----:B------:R-:W-:Y:S01]  /*11380*/  @!P2 IMAD.MOV R2, RZ, RZ, -R2 ;  /* 0x000000ffff02a224 */ /* 0x000fe200078e0a02 */
[----:B------:R-:W-:-:S05]  /*11390*/  @!P1 LOP3.LUT R2, RZ, R7, RZ, 0x33, !PT ;  /* 0x00000007ff029212 */ /* 0x000fca00078e33ff */
[--C-:B------:R-:W-:Y:S02]  /*113a0*/  IMAD.MOV R3, RZ, RZ, -R2.reuse ;  /* 0x000000ffff037224 */ /* 0x100fe400078e0a02 */
[C---:B------:R-:W-:Y:S02]  /*113b0*/  IMAD R2, R7.reuse, 0x1000000, R2 ;  /* 0x0100000007027824 */ /* 0x040fe400078e0202 */
[----:B------:R-:W-:Y:S02]  /*113c0*/  IMAD R3, R7, R3, R8 ;  /* 0x0000000307037224 */ /* 0x000fe400078e0208 */
[----:B----4-:R-:W-:Y:S02]  /*113d0*/  IMAD.IADD R12, R4, 0x1, R12 ;  /* 0x00000001040c7824 */ /* 0x010fe400078e020c */
[----:B-1----:R-:W-:Y:S02]  /*113e0*/  IMAD.IADD R4, R0, 0x1, -R5 ;  /* 0x0000000100047824 */ /* 0x002fe400078e0a05 */
[----:B------:R-:W-:-:S05]  /*113f0*/  IMAD R0, R3, 0x10000, R2 ;  /* 0x0001000003007824 */ /* 0x000fca00078e0202 */
[----:B------:R0:W-:Y:S04]  /*11400*/  STL [R1+0x8], R0 ;  /* 0x0000080001007387 */ /* 0x0001e80000100800 */
[----:B------:R0:W-:Y:S04]  /*11410*/  STL [R1+0xc], R12 ;  /* 0x00000c0c01007387 */ /* 0x0001e80000100800 */
[----:B------:R0:W-:Y:S01]  /*11420*/  STL [R1+0x4], R4 ;  /* 0x0000040401007387 */ /* 0x0001e20000100800 */
[----:B------:R-:W-:Y:S05]  /*11430*/  BRA `(.L_x_513) ;  /* 0x0000000000287947 */ /* 0x000fea0003800000 */
.L_x_507:
[----:B------:R-:W-:Y:S01]  /*11440*/  UMOV UR4, URZ ;  /* 0x0000003f00047c82 */ /* 0x000fe20008000000 */
[----:B------:R-:W-:Y:S01]  /*11450*/  ULDC UR6, c[0x0][0xc3c] ;  /* 0x00030f0000067ab9 */ /* 0x000fe20000000800 */
[----:B------:R-:W-:Y:S01]  /*11460*/  UMOV UR5, URZ ;  /* 0x0000003f00057c82 */ /* 0x000fe20008000000 */
[----:B------:R0:W-:Y:S01]  /*11470*/  STL [R1], R0 ;  /* 0x0000000001007387 */ /* 0x0001e20000100800 */
[----:B------:R-:W-:Y:S02]  /*11480*/  IMAD.U32 R3, RZ, RZ, UR4 ;  /* 0x00000004ff037e24 */ /* 0x000fe4000f8e00ff */
[----:B------:R-:W-:-:S03]  /*11490*/  IMAD.U32 R2, RZ, RZ, UR5 ;  /* 0x00000005ff027e24 */ /* 0x000fc6000f8e00ff */
[----:B------:R1:W-:Y:S01]  /*114a0*/  STL [R1+0x4], R3 ;  /* 0x0000040301007387 */ /* 0x0003e20000100800 */
[----:B0-----:R-:W-:-:S05]  /*114b0*/  IMAD.U32 R0, RZ, RZ, UR6 ;  /* 0x00000006ff007e24 */ /* 0x001fca000f8e00ff */
[----:B------:R1:W-:Y:S04]  /*114c0*/  STL [R1+0xc], R0 ;  /* 0x00000c0001007387 */ /* 0x0003e80000100800 */
[----:B------:R1:W-:Y:S02]  /*114d0*/  STL [R1+0x8], R2 ;  /* 0x0000080201007387 */ /* 0x0003e40000100800 */
.L_x_513:
[----:B-1----:R-:W2:Y:S04]  /*114e0*/  LDL R3, [R1+0x8] ;  /* 0x0000080001037983 */ /* 0x002ea80000100800 */
[----:B------:R-:W3:Y:S04]  /*114f0*/  LDL R2, [R1+0xc] ;  /* 0x00000c0001027983 */ /* 0x000ee80000100800 */
[----:B------:R-:W4:Y:S04]  /*11500*/  LDL R5, [R1+0x4] ;  /* 0x0000040001057983 */ /* 0x000f280000100800 */
[----:B0-----:R-:W4:Y:S01]  /*11510*/  LDL R4, [R1] ;  /* 0x0000000001047983 */ /* 0x001f220000100800 */
[----:B------:R-:W0:Y:S01]  /*11520*/  S2R R0, SR_TID.X ;  /* 0x0000000000007919 */ /* 0x000e220000002100 */
[----:B------:R-:W-:Y:S05]  /*11530*/  WARPSYNC.ALL ;  /* 0x0000000000007948 */ /* 0x000fea0003800000 */
[----:B0-----:R-:W-:Y:S01]  /*11540*/  LOP3.LUT R0, R0, 0x1f, RZ, 0xc0, !PT ;  /* 0x0000001f00007812 */ /* 0x001fe200078ec0ff */
[----:B------:R-:W-:Y:S03]  /*11550*/  BAR.SYNC.DEFER_BLOCKING 0x4, 0x180 ;  /* 0x0106000000007b1d */ /* 0x000fe60000010000 */
[----:B------:R-:W-:-:S13]  /*11560*/  ISETP.NE.AND P0, PT, R0, RZ, PT ;  /* 0x000000ff0000720c */ /* 0x000fda0003f05270 */
[----:B------:R-:W-:Y:S01]  /*11570*/  @!P0 MOV R0, 0x400 ;  /* 0x0000040000008802 */ /* 0x000fe20000000f00 */
[----:B--2---:R-:W-:Y:S02]  /*11580*/  IMAD.MOV.U32 R6, RZ, RZ, R3 ;  /* 0x000000ffff067224 */ /* 0x004fe400078e0003 */
[----:B------:R-:W0:Y:S01]  /*11590*/  @!P0 S2R R3, SR_CgaCtaId ;  /* 0x0000000000038919 */ /* 0x000e220000008800 */
[----:B---3--:R-:W-:Y:S01]  /*115a0*/  IMAD.MOV.U32 R7, RZ, RZ, R2 ;  /* 0x000000ffff077224 */ /* 0x008fe200078e0002 */
[----:B0-----:R-:W-:-:S05]  /*115b0*/  @!P0 LEA R18, R3, R0, 0x18 ;  /* 0x0000000003128211 */ /* 0x001fca00078ec0ff */
[----:B----4-:R3:W-:Y:S01]  /*115c0*/  @!P0 STS.128 [R18+0x228d0], R4 ;  /* 0x0228d00412008388 */ /* 0x0107e20000000c00 */
[----:B------:R-:W-:Y:S06]  /*115d0*/  BAR.ARV 0x5, 0x180 ;  /* 0x0146000000007b1d */ /* 0x000fec0000002000 */
.L_x_504:
[----:B------:R-:W4:Y:S01]  /*115e0*/  LDL R0, [R1+0xc] ;  /* 0x00000c0001007983 */ /* 0x000f220000100800 */
[----:B------:R-:W-:Y:S02]  /*115f0*/  ULDC UR4, c[0x0][0xc3c] ;  /* 0x00030f0000047ab9 */ /* 0x000fe40000000800 */
[----:B----4-:R-:W-:-:S13]  /*11600*/  ISETP.GE.AND P0, PT, R0, UR4, PT ;  /* 0x0000000400007c0c */ /* 0x010fda000bf06270 */
[----:B------:R-:W-:Y:S05]  /*11610*/  @!P0 BRA `(.L_x_514) ;  /* 0xffffffac00208947 */ /* 0x000fea000383ffff */
[----:B------:R-:W-:Y:S05]  /*11620*/  BSYNC B8 ;  /* 0x0000000000087941 */ /* 0x000fea0003800000 */
.L_x_412:
[----:B0-----:R-:W4:Y:S01]  /*11630*/  LDL.LU R0, [R1+0x48] ;  /* 0x0000480001007983 */ /* 0x001f220000300800 */
[----:B------:R-:W-:Y:S01]  /*11640*/  BSSY B0, `(.L_x_515) ;  /* 0x000000b000007945 */ /* 0x000fe20003800000 */
[----:B--23--:R-:W0:Y:S01]  /*11650*/  S2R R5, SR_CgaCtaId ;  /* 0x0000000000057919 */ /* 0x00ce220000008800 */
[----:B----4-:R-:W-:-:S05]  /*11660*/  VIADD R0, R0, 0x1 ;  /* 0x0000000100007836 */ /* 0x010fca0000000000 */
[----:B-1----:R-:W-:-:S04]  /*11670*/  LEA.HI R2, R0, R0, RZ, 0x1 ;  /* 0x0000000000027211 */ /* 0x002fc800078f08ff */
[----:B------:R-:W-:-:S05]  /*11680*/  LOP3.LUT R3, R2, 0xfffffffe, RZ, 0xc0, !PT ;  /* 0xfffffffe02037812 */ /* 0x000fca00078ec0ff */
[----:B------:R-:W-:Y:S01]  /*11690*/  IMAD.IADD R3, R0, 0x1, -R3 ;  /* 0x0000000100037824 */ /* 0x000fe200078e0a03 */
[----:B------:R-:W-:-:S04]  /*116a0*/  MOV R0, 0x400 ;  /* 0x0000040000007802 */ /* 0x000fc80000000f00 */
[----:B0-----:R-:W-:Y:S02]  /*116b0*/  LEA R0, R5, R0, 0x18 ;  /* 0x0000000005007211 */ /* 0x001fe400078ec0ff */
[----:B------:R-:W-:-:S04]  /*116c0*/  SHF.L.U32 R3, R3, 0x1f, RZ ;  /* 0x0000001f03037819 */ /* 0x000fc800000006ff */
[----:B------:R-:W0:Y:S02]  /*116d0*/  SYNCS.PHASECHK.TRANS64.TRYWAIT P0, [R0+URZ+0x22820], R3 ;  /* 0x02282003000075a7 */ /* 0x000e24000800017f */
[----:B0-----:R-:W-:Y:S05]  /*116e0*/  @!P0 BRA `(.L_x_516) ;  /* 0x0000001c00588947 */ /* 0x001fea0003800000 */
.L_x_585:
[----:B------:R-:W-:Y:S05]  /*116f0*/  BSYNC B0 ;  /* 0x0000000000007941 */ /* 0x000fea0003800000 */
.L_x_515:
[----:B------:R-:W-:-:S03]  /*11700*/  UMOV UR4, 0xffffffff ;  /* 0xffffffff00047882 */ /* 0x000fc60000000000 */
[----:B------:R-:W-:Y:S05]  /*11710*/  BRA.DIV UR4, `(.L_x_517) ;  /* 0x0000001e04607947 */ /* 0x000fea000b800000 */
[----:B------:R-:W1:Y:S02]  /*11720*/  S2R R2, SR_TID.X ;  /* 0x0000000000027919 */ /* 0x000e640000002100 */
[----:B-1----:R-:W-:-:S04]  /*11730*/  SHF.R.U32.HI R2, RZ, 0x5, R2 ;  /* 0x00000005ff027819 */ /* 0x002fc80000011602 */
[----:B------:R-:W-:-:S05]  /*11740*/  LOP3.LUT R2, R2, 0x3, RZ, 0xc0, !PT ;  /* 0x0000000302027812 */ /* 0x000fca00078ec0ff */
[----:B------:R1:W2:Y:S02]  /*11750*/  SHFL.IDX PT, R14, R2, RZ, 0x1f ;  /* 0x00001fff020e7589 */ /* 0x0002a400000e0000 */
.L_x_588:
[----:B--2---:R-:W-:Y:S01]  /*11760*/  ISETP.NE.AND P0, PT, R14, RZ, PT ;  /* 0x000000ff0e00720c */ /* 0x004fe20003f05270 */
[----:B------:R-:W-:-:S12]  /*11770*/  BSSY B0, `(.L_x_518) ;  /* 0x0000025000007945 */ /* 0x000fd80003800000 */
[----:B------:R-:W-:Y:S05]  /*11780*/  @P0 BRA `(.L_x_519) ;  /* 0x00000000008c0947 */ /* 0x000fea0003800000 */
[----:B------:R-:W-:-:S03]  /*11790*/  UMOV UR4, 0xffffffff ;  /* 0xffffffff00047882 */ /* 0x000fc60000000000 */
[----:B------:R-:W-:Y:S05]  /*117a0*/  BRA.DIV UR4, `(.L_x_520) ;  /* 0x0000001e04707947 */ /* 0x000fea000b800000 */
[----:B------:R-:W-:-:S13]  /*117b0*/  ELECT P6, URZ, PT ;  /* 0x00000000003f782f */ /* 0x000fda00038c0000 */
.L_x_591:
[----:B------:R-:W-:Y:S05]  /*117c0*/  @!P6 BRA `(.L_x_519) ;  /* 0x00000000007ce947 */ /* 0x000fea0003800000 */
[----:B------:R-:W-:-:S06]  /*117d0*/  ULOP3.LUT UR4, UR36, 0x2, URZ, 0xfc, !UPT ;  /* 0x0000000224047892 */ /* 0x000fcc000f8efc3f */
[----:B-1----:R-:W-:-:S05]  /*117e0*/  IMAD.U32 R2, RZ, RZ, UR4 ;  /* 0x00000004ff027e24 */ /* 0x002fca000f8e00ff */
[----:B------:R-:W-:-:S13]  /*117f0*/  ISETP.NE.AND P2, PT, R2, 0x3, PT ;  /* 0x000000030200780c */ /* 0x000fda0003f45270 */
[----:B------:R-:W-:Y:S05]  /*11800*/  @!P2 BRA `(.L_x_521) ;  /* 0x000000000004a947 */ /* 0x000fea0003800000 */
[----:B------:R-:W-:Y:S01]  /*11810*/  BPT.TRAP 0x1 ;  /* 0x000000040000795c */ /* 0x000fe20000300000 */
.L_x_521:
[----:B------:R-:W2:Y:S01]  /*11820*/  LDL.LU R7, [R1+0x10] ;  /* 0x0000100001077983 */ /* 0x000ea20000300800 */
[----:B------:R-:W-:Y:S02]  /*11830*/  VIADD R2, R0, 0x22840 ;  /* 0x0002284000027836 */ /* 0x000fe40000000000 */
[C---:B0-----:R-:W-:Y:S02]  /*11840*/  VIADD R3, R19.reuse, 0x1 ;  /* 0x0000000113037836 */ /* 0x041fe40000000000 */
[----:B------:R-:W-:-:S03]  /*11850*/  IMAD R6, R19, 0x8, R2 ;  /* 0x0000000813067824 */ /* 0x000fc600078e0202 */
[----:B------:R-:W-:-:S04]  /*11860*/  ISETP.NE.AND P1, PT, R3, 0x2, PT ;  /* 0x000000020300780c */ /* 0x000fc80003f25270 */
[----:B------:R-:W-:Y:S02]  /*11870*/  SEL R4, RZ, 0x1, P1 ;  /* 0x00000001ff047807 */ /* 0x000fe40000800000 */
[----:B------:R-:W-:Y:S02]  /*11880*/  SEL R3, R3, RZ, P1 ;  /* 0x000000ff03037207 */ /* 0x000fe40000800000 */
[C---:B--2---:R-:W-:Y:S02]  /*11890*/  SHF.L.U32 R5, R7.reuse, 0x1f, RZ ;  /* 0x0000001f07057819 */ /* 0x044fe400000006ff */
[----:B------:R-:W-:Y:S01]  /*118a0*/  LOP3.LUT R4, R7, R4, RZ, 0x3c, !PT ;  /* 0x0000000407047212 */ /* 0x000fe200078e3cff */
[----:B------:R-:W-:Y:S01]  /*118b0*/  IMAD R7, R3, 0x8, R2 ;  /* 0x0000000803077824 */ /* 0x000fe200078e0202 */
[----:B------:R-:W0:Y:S02]  /*118c0*/  SYNCS.PHASECHK.TRANS64.TRYWAIT P0, [R6+URZ], R5 ;  /* 0x00000005060075a7 */ /* 0x000e24000800017f */
[----:B------:R-:W-:Y:S01]  /*118d0*/  SHF.L.U32 R2, R4, 0x1f, RZ ;  /* 0x0000001f04027819 */ /* 0x000fe200000006ff */
[----:B0-----:R-:W-:Y:S06]  /*118e0*/  @!P0 BRA `(.L_x_522) ;  /* 0x0000001c00408947 */ /* 0x001fec0003800000 */
.L_x_592:
[----:B------:R-:W1:Y:S02]  /*118f0*/  SYNCS.PHASECHK.TRANS64.TRYWAIT P0, [R7+URZ], R2 ;  /* 0x00000002070075a7 */ /* 0x000e64000800017f */
[----:B-1----:R-:W-:Y:S05]  /*11900*/  @!P0 BRA `(.L_x_523) ;  /* 0x0000001c004c8947 */ /* 0x002fea0003800000 */
.L_x_593:
[----:B------:R-:W-:Y:S05]  /*11910*/  @!P2 BRA `(.L_x_524) ;  /* 0x000000000004a947 */ /* 0x000fea0003800000 */
[----:B------:R-:W-:Y:S01]  /*11920*/  BPT.TRAP 0x1 ;  /* 0x000000040000795c */ /* 0x000fe20000300000 */
.L_x_524:
[----:B------:R-:W-:-:S04]  /*11930*/  VIADD R0, R0, 0x22860 ;  /* 0x0002286000007836 */ /* 0x000fc80000000000 */
[----:B------:R-:W-:-:S04]  /*11940*/  IMAD R4, R19, 0x8, R0 ;  /* 0x0000000813047824 */ /* 0x000fc800078e0200 */
[----:B------:R-:W2:Y:S02]  /*11950*/  SYNCS.PHASECHK.TRANS64.TRYWAIT P0, [R4+URZ], R5 ;  /* 0x00000005040075a7 */ /* 0x000ea4000800017f */
[----:B--2---:R-:W-:Y:S05]  /*11960*/  @!P0 BRA `(.L_x_525) ;  /* 0x0000001c00488947 */ /* 0x004fea0003800000 */
.L_x_594:
[----:B------:R-:W-:-:S07]  /*11970*/  IMAD R3, R3, 0x8, R0 ;  /* 0x0000000803037824 */ /* 0x000fce00078e0200 */
.L_x_526:
[----:B---3--:R3:W4:Y:S02]  /*11980*/  SYNCS.PHASECHK.TRANS64.TRYWAIT P0, [R3+URZ], R2 ;  /* 0x00000002030075a7 */ /* 0x008724000800017f */
[----:B----4-:R-:W-:Y:S05]  /*11990*/  @!P0 NANOSLEEP.SYNCS 0x989680 ;  /* 0x009896800000895d */ /* 0x010fea0003900000 */
[----:B------:R-:W4:Y:S02]  /*119a0*/  @!P0 SYNCS.PHASECHK.TRANS64 P0, [R3+URZ], R2 ;  /* 0x00000002030085a7 */ /* 0x000f24000800007f */
[----:B----4-:R-:W-:Y:S05]  /*119b0*/  @!P0 BRA `(.L_x_526) ;  /* 0xfffffffc00f08947 */ /* 0x010fea000383ffff */
.L_x_519:
[----:B------:R-:W-:Y:S05]  /*119c0*/  BSYNC B0 ;  /* 0x0000000000007941 */ /* 0x000fea0003800000 */
.L_x_518:
[----:B------:R-:W-:Y:S05]  /*119d0*/  EXIT ;  /* 0x000000000000794d */ /* 0x000fea0003800000 */
.L_x_363:
[----:B0-----:R0:W1:Y:S02]  /*119e0*/  SYNCS.PHASECHK.TRANS64.TRYWAIT P0, [R6+URZ+0x22800], R3 ;  /* 0x02280003060075a7 */ /* 0x001064000800017f */
[----:B-1----:R-:W-:Y:S05]  /*119f0*/  @!P0 NANOSLEEP.SYNCS 0x989680 ;  /* 0x009896800000895d */ /* 0x002fea0003900000 */
[----:B------:R-:W1:Y:S02]  /*11a00*/  @!P0 SYNCS.PHASECHK.TRANS64 P0, [R6+URZ+0x22800], R3 ;  /* 0x02280003060085a7 */ /* 0x000e64000800007f */
[----:B-1----:R-:W-:Y:S05]  /*11a10*/  @!P0 BRA `(.L_x_363) ;  /* 0xfffffffc00f08947 */ /* 0x002fea000383ffff */
[----:B------:R-:W-:Y:S05]  /*11a20*/  BRA `(.L_x_527) ;  /* 0xffffff0400487947 */ /* 0x000fea000383ffff */
.L_x_367:
[----:B0-----:R-:W-:-:S04]  /*11a30*/  IMAD.U32 R3, RZ, RZ, UR22 ;  /* 0x00000016ff037e24 */ /* 0x001fc8000f8e00ff */
[----:B------:R0:W2:Y:S03]  /*11a40*/  SYNCS.PHASECHK.TRANS64.TRYWAIT P1, [R3+URZ+0x22830], R8 ;  /* 0x02283008030075a7 */ /* 0x0000a6000802017f */
[----:B--2---:R-:W-:Y:S05]  /*11a50*/  @!P1 NANOSLEEP.SYNCS 0x989680 ;  /* 0x009896800000995d */ /* 0x004fea0003900000 */
[----:B------:R-:W2:Y:S02]  /*11a60*/  @!P1 SYNCS.PHASECHK.TRANS64 P1, [R3+URZ+0x22830], R8 ;  /* 0x02283008030095a7 */ /* 0x000ea4000802007f */
[----:B--2---:R-:W-:Y:S05]  /*11a70*/  @!P1 BRA `(.L_x_367) ;  /* 0xfffffffc00ec9947 */ /* 0x004fea000383ffff */
[----:B------:R-:W-:Y:S05]  /*11a80*/  BRA `(.L_x_366) ;  /* 0xffffff0400707947 */ /* 0x000fea000383ffff */
.L_x_371:
[----:B--2---:R-:W-:-:S04]  /*11a90*/  IMAD.U32 R9, RZ, RZ, UR22 ;  /* 0x00000016ff097e24 */ /* 0x004fc8000f8e00ff */
[----:B------:R2:W3:Y:S03]  /*11aa0*/  SYNCS.PHASECHK.TRANS64.TRYWAIT P2, [R9+URZ+0x22850], R8 ;  /* 0x02285008090075a7 */ /* 0x0004e6000804017f */
[----:B---3--:R-:W-:Y:S05]  /*11ab0*/  @!P2 NANOSLEEP.SYNCS 0x989680 ;  /* 0x009896800000a95d */ /* 0x008fea0003900000 */
[----:B------:R-:W3:Y:S02]  /*11ac0*/  @!P2 SYNCS.PHASECHK.TRANS64 P2, [R9+URZ+0x22850], R8 ;  /* 0x022850080900a5a7 */ /* 0x000ee4000804007f */
[----:B---3--:R-:W-:Y:S05]  /*11ad0*/  @!P2 BRA `(.L_x_371) ;  /* 0xfffffffc00eca947 */ /* 0x008fea000383ffff */
[----:B------:R-:W-:Y:S05]  /*11ae0*/  BRA `(.L_x_370) ;  /* 0xffffff20006c7947 */ /* 0x000fea000383ffff */
.L_x_376:
[----:B-1----:R-:W-:-:S04]  /*11af0*/  IMAD.U32 R3, RZ, RZ, UR25 ;  /* 0x00000019ff037e24 */ /* 0x002fc8000f8e00ff */
[----:B------:R1:W2:Y:S03]  /*11b00*/  SYNCS.PHASECHK.TRANS64.TRYWAIT P2, [R3+URZ+0x22830], R6 ;  /* 0x02283006030075a7 */ /* 0x0002a6000804017f */
[----:B--2---:R-:W-:Y:S05]  /*11b10*/  @!P2 NANOSLEEP.SYNCS 0x989680 ;  /* 0x009896800000a95d */ /* 0x004fea0003900000 */
[----:B------:R-:W2:Y:S02]  /*11b20*/  @!P2 SYNCS.PHASECHK.TRANS64 P2, [R3+URZ+0x22830], R6 ;  /* 0x022830060300a5a7 */ /* 0x000ea4000804007f */
[----:B--2---:R-:W-:Y:S05]  /*11b30*/  @!P2 BRA `(.L_x_376) ;  /* 0xfffffffc00eca947 */ /* 0x004fea000383ffff */
[----:B------:R-:W-:Y:S05]  /*11b40*/  BRA `(.L_x_375) ;  /* 0xffffff2400847947 */ /* 0x000fea000383ffff */
.L_x_380:
[----:B-1----:R1:W2:Y:S02]  /*11b50*/  SYNCS.PHASECHK.TRANS64.TRYWAIT P2, [R9+URZ+0x22850], R6 ;  /* 0x02285006090075a7 */ /* 0x0022a4000804017f */
[----:B--2---:R-:W-:Y:S05]  /*11b60*/  @!P2 NANOSLEEP.SYNCS 0x989680 ;  /* 0x009896800000a95d */ /* 0x004fea0003900000 */
[----:B------:R-:W2:Y:S02]  /*11b70*/  @!P2 SYNCS.PHASECHK.TRANS64 P2, [R9+URZ+0x22850], R6 ;  /* 0x022850060900a5a7 */ /* 0x000ea4000804007f */
[----:B--2---:R-:W-:Y:S05]  /*11b80*/  @!P2 BRA `(.L_x_380) ;  /* 0xfffffffc00f0a947 */ /* 0x004fea000383ffff */
[----:B------:R-:W-:Y:S05]  /*11b90*/  BRA `(.L_x_379) ;  /* 0xffffff4400247947 */ /* 0x000fea000383ffff */
.L_x_426:
[----:B------:R-:W2:Y:S01]  /*11ba0*/  S2R R4, SR_TID.X ;  /* 0x0000000000047919 */ /* 0x000ea20000002100 */
[----:B------:R-:W-:Y:S01]  /*11bb0*/  BSSY B0, `(.L_x_528) ;  /* 0x000000a000007945 */ /* 0x000fe20003800000 */
[----:B------:R-:W-:Y:S02]  /*11bc0*/  IMAD.MOV.U32 R12, RZ, RZ, RZ ;  /* 0x000000ffff0c7224 */ /* 0x000fe400078e00ff */
[----:B0-----:R-:W-:Y:S02]  /*11bd0*/  IMAD.MOV.U32 R11, RZ, RZ, 0x1f ;  /* 0x0000001fff0b7424 */ /* 0x001fe400078e00ff */
[----:B------:R-:W-:Y:S01]  /*11be0*/  IMAD.MOV.U32 R15, RZ, RZ, -0x1 ;  /* 0xffffffffff0f7424 */ /* 0x000fe200078e00ff */
[----:B--2---:R-:W-:-:S04]  /*11bf0*/  SHF.R.U32.HI R4, RZ, 0x5, R4 ;  /* 0x00000005ff047819 */ /* 0x004fc80000011604 */
[----:B------:R-:W-:-:S05]  /*11c00*/  LOP3.LUT R4, R4, 0x3, RZ, 0xc0, !PT ;  /* 0x0000000304047812 */ /* 0x000fca00078ec0ff */
[----:B------:R-:W-:-:S07]  /*11c10*/  IMAD.MOV.U32 R13, RZ, RZ, R4 ;  /* 0x000000ffff0d7224 */ /* 0x000fce00078e0004 */
[----:B-1----:R-:W-:Y:S05]  /*11c20*/  WARPSYNC.COLLECTIVE R15, `(.L_x_529) ;  /* 0x000000000f087348 */ /* 0x002fea0003c00000 */
[----:B------:R0:W2:Y:S02]  /*11c30*/  SHFL.IDX P6, R14, R13, R12, R11 ;  /* 0x0000000c0d0e7389 */ /* 0x0000a400000c000b */
[----:B012---:R-:W-:Y:S01]  /*11c40*/  ENDCOLLECTIVE ;  /* 0x000000000000791b */ /* 0x007fe20003800000 */
.L_x_529:
[----:B------:R-:W-:Y:S05]  /*11c50*/  BSYNC B0 ;  /* 0x0000000000007941 */ /* 0x000fea0003800000 */
.L_x_528:
[----:B------:R-:W-:Y:S05]  /*11c60*/  BRA `(.L_x_530) ;  /* 0xffffffb4002c7947 */ /* 0x000fea000383ffff */
.L_x_428:
[----:B------:R-:W-:Y:S01]  /*11c70*/  BSSY B0, `(.L_x_531) ;  /* 0x0000006000007945 */ /* 0x000fe20003800000 */
[----:B------:R-:W-:-:S07]  /*11c80*/  IMAD.MOV.U32 R15, RZ, RZ, -0x1 ;  /* 0xffffffffff0f7424 */ /* 0x000fce00078e00ff */
[----:B01--4-:R-:W-:Y:S05]  /*11c90*/  WARPSYNC.COLLECTIVE R15, `(.L_x_532) ;  /* 0x000000000f0c7348 */ /* 0x013fea0003c00000 */
[----:B------:R-:W-:Y:S02]  /*11ca0*/  ELECT P6, UR62, PT ;  /* 0x00000000003e782f */ /* 0x000fe400038c0000 */
[----:B------:R-:W-:Y:S01]  /*11cb0*/  MOV R14, UR62 ;  /* 0x0000003e000e7c02 */ /* 0x000fe20008000f00 */
[----:B01--4-:R-:W-:Y:S10]  /*11cc0*/  ENDCOLLECTIVE ;  /* 0x000000000000791b */ /* 0x013ff40003800000 */
.L_x_532:
[----:B------:R-:W-:Y:S05]  /*11cd0*/  BSYNC B0 ;  /* 0x0000000000007941 */ /* 0x000fea0003800000 */
.L_x_531:
[----:B------:R-:W-:Y:S05]  /*11ce0*/  BRA `(.L_x_533) ;  /* 0xffffffb400307947 */ /* 0x000fea000383ffff */
.L_x_430:
[----:B--2---:R2:W3:Y:S02]  /*11cf0*/  SYNCS.PHASECHK.TRANS64.TRYWAIT P0, [R0+URZ+0x22840], R2 ;  /* 0x02284002000075a7 */ /* 0x0044e4000800017f */
[----:B---3--:R-:W-:Y:S05]  /*11d00*/  @!P0 NANOSLEEP.SYNCS 0x989680 ;  /* 0x009896800000895d */ /* 0x008fea0003900000 */
[----:B------:R-:W3:Y:S02]  /*11d10*/  @!P0 SYNCS.PHASECHK.TRANS64 P0, [R0+URZ+0x22840], R2 ;  /* 0x02284002000085a7 */ /* 0x000ee4000800007f */
[----:B---3--:R-:W-:Y:S05]  /*11d20*/  @!P0 BRA `(.L_x_430) ;  /* 0xfffffffc00f08947 */ /* 0x008fea000383ffff */
[----:B------:R-:W-:Y:S05]  /*11d30*/  BRA `(.L_x_534) ;  /* 0xffffffb400907947 */ /* 0x000fea000383ffff */
.L_x_434:
[----:B------:R-:W2:Y:S01]  /*11d40*/  LDL.LU R11, [R1+0x44] ;  /* 0x00004400010b7983 */ /* 0x000ea20000300800 */
[----:B------:R-:W-:Y:S02]  /*11d50*/  IMAD.MOV.U32 R13, RZ, RZ, R2 ;  /* 0x000000ffff0d7224 */ /* 0x000fe400078e0002 */
[----:B------:R-:W-:Y:S01]  /*11d60*/  IMAD.MOV.U32 R12, RZ, RZ, RZ ;  /* 0x000000ffff0c7224 */ /* 0x000fe200078e00ff */
[----:B------:R-:W0:Y:S01]  /*11d70*/  S2R R7, SR_TID.X ;  /* 0x0000000000077919 */ /* 0x000e220000002100 */
[----:B------:R-:W-:Y:S01]  /*11d80*/  IMAD.MOV.U32 R15, RZ, RZ, -0x1 ;  /* 0xffffffffff0f7424 */ /* 0x000fe200078e00ff */
[----:B0-----:R-:W-:-:S04]  /*11d90*/  LOP3.LUT R7, R7, 0x7f, RZ, 0xc0, !PT ;  /* 0x0000007f07077812 */ /* 0x001fc800078ec0ff */
[----:B------:R-:W-:-:S05]  /*11da0*/  SHF.R.U32.HI R3, RZ, 0x3, R7 ;  /* 0x00000003ff037819 */ /* 0x000fca0000011607 */
[----:B------:R-:W-:-:S04]  /*11db0*/  IMAD.IADD R3, R3, 0x1, R5 ;  /* 0x0000000103037824 */ /* 0x000fc800078e0205 */
[----:B------:R-:W-:Y:S02]  /*11dc0*/  VIADD R5, R3, 0x10 ;  /* 0x0000001003057836 */ /* 0x000fe40000000000 */
[----:B--2---:R-:W-:Y:S02]  /*11dd0*/  IMAD R4, R11, R8, RZ ;  /* 0x000000080b047224 */ /* 0x004fe400078e02ff */
[----:B------:R-:W-:-:S03]  /*11de0*/  IMAD.MOV.U32 R11, RZ, RZ, 0x181f ;  /* 0x0000181fff0b7424 */ /* 0x000fc600078e00ff */
[----:B------:R-:W-:-:S13]  /*11df0*/  ISETP.GE.AND P1, PT, R3, R4, PT ;  /* 0x000000040300720c */ /* 0x000fda0003f26270 */
[----:B-----5:R-:W-:Y:S05]  /*11e00*/  WARPSYNC.COLLECTIVE R15, `(.L_x_535) ;  /* 0x000000000f087348 */ /* 0x020fea0003c00000 */
[----:B------:R0:W1:Y:S02]  /*11e10*/  SHFL.IDX P6, R14, R13, R12, R11 ;  /* 0x0000000c0d0e7389 */ /* 0x00006400000c000b */
[----:B01---5:R-:W-:Y:S01]  /*11e20*/  ENDCOLLECTIVE ;  /* 0x000000000000791b */ /* 0x023fe20003800000 */
.L_x_535:
[----:B------:R-:W-:Y:S02]  /*11e30*/  IMAD.MOV.U32 R13, RZ, RZ, R0 ;  /* 0x000000ffff0d7224 */ /* 0x000fe400078e0000 */
[----:B------:R-:W-:-:S07]  /*11e40*/  IMAD.MOV.U32 R6, RZ, RZ, R14 ;  /* 0x000000ffff067224 */ /* 0x000fce00078e000e */
[----:B------:R-:W-:Y:S05]  /*11e50*/  WARPSYNC.COLLECTIVE R15, `(.L_x_536) ;  /* 0x000000000f087348 */ /* 0x000fea0003c00000 */
[----:B------:R0:W1:Y:S02]  /*11e60*/  SHFL.IDX P6, R14, R13, R12, R11 ;  /* 0x0000000c0d0e7389 */ /* 0x00006400000c000b */
[----:B01----:R-:W-:Y:S01]  /*11e70*/  ENDCOLLECTIVE ;  /* 0x000000000000791b */ /* 0x003fe20003800000 */
.L_x_536:
[----:B------:R-:W-:Y:S02]  /*11e80*/  IMAD.MOV.U32 R13, RZ, RZ, R2 ;  /* 0x000000ffff0d7224 */ /* 0x000fe400078e0002 */
[----:B------:R-:W-:Y:S02]  /*11e90*/  IMAD.MOV.U32 R12, RZ, RZ, 0x1 ;  /* 0x00000001ff0c7424 */ /* 0x000fe400078e00ff */
[----:B------:R-:W-:-:S07]  /*11ea0*/  IMAD.MOV.U32 R7, RZ, RZ, R14 ;  /* 0x000000ffff077224 */ /* 0x000fce00078e000e */
[----:B------:R-:W-:Y:S05]  /*11eb0*/  WARPSYNC.COLLECTIVE R15, `(.L_x_537) ;  /* 0x000000000f087348 */ /* 0x000fea0003c00000 */
[----:B------:R0:W1:Y:S02]  /*11ec0*/  SHFL.IDX P6, R14, R13, R12, R11 ;  /* 0x0000000c0d0e7389 */ /* 0x00006400000c000b */
[----:B01----:R-:W-:Y:S01]  /*11ed0*/  ENDCOLLECTIVE ;  /* 0x000000000000791b */ /* 0x003fe20003800000 */
.L_x_537:
[----:B------:R-:W-:-:S05]  /*11ee0*/  @!P1 LEA R7, P2, R10, R7, 0x1 ;  /* 0x000000070a079211 */ /* 0x000fca00078408ff */
[----:B------:R-:W-:-:S05]  /*11ef0*/  @!P1 IMAD.X R6, RZ, RZ, R6, P2 ;  /* 0x000000ffff069224 */ /* 0x000fca00010e0606 */
[----:B------:R-:W-:Y:S01]  /*11f00*/  @!P1 LOP3.LUT R7, R7, R6, RZ, 0x3c, !PT ;  /* 0x0000000607079212 */ /* 0x000fe200078e3cff */
[----:B------:R-:W-:-:S03]  /*11f10*/  IMAD.MOV.U32 R13, RZ, RZ, R0 ;  /* 0x000000ffff0d7224 */ /* 0x000fc600078e0000 */
[----:B------:R-:W-:-:S04]  /*11f20*/  @!P1 LOP3.LUT R6, R7, R6, RZ, 0x3c, !PT ;  /* 0x0000000607069212 */ /* 0x000fc800078e3cff */
[----:B------:R-:W-:-:S05]  /*11f30*/  @!P1 LOP3.LUT R7, R7, R6, RZ, 0x3c, !PT ;  /* 0x0000000607079212 */ /* 0x000fca00078e3cff */
[----:B------:R-:W-:Y:S01]  /*11f40*/  @!PT LDS RZ, [RZ] ;  /* 0x00000000fffff984 */ /* 0x000fe20000000800 */
[----:B------:R-:W-:Y:S01]  /*11f50*/  @!PT LDS RZ, [RZ] ;  /* 0x00000000fffff984 */ /* 0x000fe20000000800 */
[----:B------:R-:W-:Y:S01]  /*11f60*/  @!PT LDS RZ, [RZ] ;  /* 0x00000000fffff984 */ /* 0x000fe20000000800 */
[----:B------:R0:W-:Y:S01]  /*11f70*/  @!P1 LDGSTS.E.BYPASS.LTC128B.128 [R9+0x18400], desc[UR40][R6.64], !P0 ;  /* 0x1840000006099fae */ /* 0x0001e2000c101d68 */
[----:B------:R-:W-:Y:S01]  /*11f80*/  ISETP.GE.AND P1, PT, R5, R4, PT ;  /* 0x000000040500720c */ /* 0x000fe20003f26270 */
[----:B0-----:R-:W-:-:S12]  /*11f90*/  IMAD.MOV.U32 R6, RZ, RZ, R14 ;  /* 0x000000ffff067224 */ /* 0x001fd800078e000e */
[----:B------:R-:W-:Y:S05]  /*11fa0*/  WARPSYNC.COLLECTIVE R15, `(.L_x_538) ;  /* 0x000000000f087348 */ /* 0x000fea0003c00000 */
[----:B------:R0:W1:Y:S02]  /*11fb0*/  SHFL.IDX P6, R14, R13, R12, R11 ;  /* 0x0000000c0d0e7389 */ /* 0x00006400000c000b */
[----:B01----:R-:W-:Y:S01]  /*11fc0*/  ENDCOLLECTIVE ;  /* 0x000000000000791b */ /* 0x003fe20003800000 */
.L_x_538:
[----:B------:R-:W-:Y:S02]  /*11fd0*/  IMAD.MOV.U32 R13, RZ, RZ, R2 ;  /* 0x000000ffff0d7224 */ /* 0x000fe400078e0002 */
[----:B------:R-:W-:Y:S02]  /*11fe0*/  IMAD.MOV.U32 R12, RZ, RZ, 0x2 ;  /* 0x00000002ff0c7424 */ /* 0x000fe400078e00ff */
[----:B------:R-:W-:-:S07]  /*11ff0*/  IMAD.MOV.U32 R5, RZ, RZ, R14 ;  /* 0x000000ffff057224 */ /* 0x000fce00078e000e */
[----:B------:R-:W-:Y:S05]  /*12000*/  WARPSYNC.COLLECTIVE R15, `(.L_x_539) ;  /* 0x000000000f087348 */ /* 0x000fea0003c00000 */
[----:B------:R0:W1:Y:S02]  /*12010*/  SHFL.IDX P6, R14, R13, R12, R11 ;  /* 0x0000000c0d0e7389 */ /* 0x00006400000c000b */
[----:B01----:R-:W-:Y:S01]  /*12020*/  ENDCOLLECTIVE ;  /* 0x000000000000791b */ /* 0x003fe20003800000 */
.L_x_539:
[----:B------:R-:W-:-:S05]  /*12030*/  @!P1 LEA R5, P2, R10, R5, 0x1 ;  /* 0x000000050a059211 */ /* 0x000fca00078408ff */
[----:B------:R-:W-:-:S04]  /*12040*/  @!P1 IMAD.X R6, RZ, RZ, R6, P2 ;  /* 0x000000ffff069224 */ /* 0x000fc800010e0606 */
[----:B------:R-:W-:Y:S02]  /*12050*/  @!P1 IMAD.MOV.U32 R7, RZ, RZ, R6 ;  /* 0x000000ffff079224 */ /* 0x000fe400078e0006 */
[----:B------:R-:W-:Y:S02]  /*12060*/  @!P1 IMAD.MOV.U32 R6, RZ, RZ, R5 ;  /* 0x000000ffff069224 */ /* 0x000fe400078e0005 */
[----:B------:R-:W-:Y:S02]  /*12070*/  IMAD.MOV.U32 R13, RZ, RZ, R0 ;  /* 0x000000ffff0d7224 */ /* 0x000fe400078e0000 */
[----:B------:R-:W-:Y:S01]  /*12080*/  VIADD R5, R3, 0x20 ;  /* 0x0000002003057836 */ /* 0x000fe20000000000 */
[----:B------:R-:W-:Y:S01]  /*12090*/  @!PT LDS RZ, [RZ] ;  /* 0x00000000fffff984 */ /* 0x000fe20000000800 */
[----:B------:R-:W-:Y:S01]  /*120a0*/  @!PT LDS RZ, [RZ] ;  /* 0x00000000fffff984 */ /* 0x000fe20000000800 */
[----:B------:R-:W-:Y:S01]  /*120b0*/  @!PT LDS RZ, [RZ] ;  /* 0x00000000fffff984 */ /* 0x000fe20000000800 */
[----:B------:R0:W-:Y:S04]  /*120c0*/  @!P1 LDGSTS.E.BYPASS.LTC128B.128 [R9+0x18c00], desc[UR40][R6.64], !P0 ;  /* 0x18c0000006099fae */ /* 0x0001e8000c101d68 */
[----:B------:R-:W-:Y:S01]  /*120d0*/  ISETP.GE.AND P1, PT, R5, R4, PT ;  /* 0x000000040500720c */ /* 0x000fe20003f26270 */
[----:B0-----:R-:W-:-:S12]  /*120e0*/  IMAD.MOV.U32 R6, RZ, RZ, R14 ;  /* 0x000000ffff067224 */ /* 0x001fd800078e000e */
[----:B------:R-:W-:Y:S05]  /*120f0*/  WARPSYNC.COLLECTIVE R15, `(.L_x_540) ;  /* 0x000000000f087348 */ /* 0x000fea0003c00000 */
[----:B------:R0:W1:Y:S02]  /*12100*/  SHFL.IDX P6, R14, R13, R12, R11 ;  /* 0x0000000c0d0e7389 */ /* 0x00006400000c000b */
[----:B01----:R-:W-:Y:S01]  /*12110*/  ENDCOLLECTIVE ;  /* 0x000000000000791b */ /* 0x003fe20003800000 */
.L_x_540:
[----:B------:R-:W-:Y:S02]  /*12120*/  IMAD.MOV.U32 R13, RZ, RZ, R2 ;  /* 0x000000ffff0d7224 */ /* 0x000fe400078e0002 */
[----:B------:R-:W-:Y:S02]  /*12130*/  IMAD.MOV.U32 R12, RZ, RZ, 0x3 ;  /* 0x00000003ff0c7424 */ /* 0x000fe400078e00ff */
[----:B------:R-:W-:-:S07]  /*12140*/  IMAD.MOV.U32 R5, RZ, RZ, R14 ;  /* 0x000000ffff057224 */ /* 0x000fce00078e000e */
[----:B------:R-:W-:Y:S05]  /*12150*/  WARPSYNC.COLLECTIVE R15, `(.L_x_541) ;  /* 0x000000000f087348 */ /* 0x000fea0003c00000 */
[----:B------:R0:W1:Y:S02]  /*12160*/  SHFL.IDX P6, R14, R13, R12, R11 ;  /* 0x0000000c0d0e7389 */ /* 0x00006400000c000b */
[----:B01----:R-:W-:Y:S01]  /*12170*/  ENDCOLLECTIVE ;  /* 0x000000000000791b */ /* 0x003fe20003800000 */
.L_x_541:
        /* <DEDUP_REMOVED lines=15> */
.L_x_542:
[----:B------:R-:W-:Y:S02]  /*12270*/  IMAD.MOV.U32 R13, RZ, RZ, R2 ;  /* 0x000000ffff0d7224 */ /* 0x000fe400078e0002 */
[----:B------:R-:W-:Y:S02]  /*12280*/  IMAD.MOV.U32 R12, RZ, RZ, 0x4 ;  /* 0x00000004ff0c7424 */ /* 0x000fe400078e00ff */
[----:B------:R-:W-:-:S07]  /*12290*/  IMAD.MOV.U32 R5, RZ, RZ, R14 ;  /* 0x000000ffff057224 */ /* 0x000fce00078e000e */
[----:B------:R-:W-:Y:S05]  /*122a0*/  WARPSYNC.COLLECTIVE R15, `(.L_x_543) ;  /* 0x000000000f087348 */ /* 0x000fea0003c00000 */
[----:B------:R0:W1:Y:S02]  /*122b0*/  SHFL.IDX P6, R14, R13, R12, R11 ;  /* 0x0000000c0d0e7389 */ /* 0x00006400000c000b */
[----:B01----:R-:W-:Y:S01]  /*122c0*/  ENDCOLLECTIVE ;  /* 0x000000000000791b */ /* 0x003fe20003800000 */
.L_x_543:
        /* <DEDUP_REMOVED lines=15> */
.L_x_544:
[----:B------:R-:W-:Y:S02]  /*123c0*/  IMAD.MOV.U32 R13, RZ, RZ, R2 ;  /* 0x000000ffff0d7224 */ /* 0x000fe400078e0002 */
[----:B------:R-:W-:Y:S02]  /*123d0*/  IMAD.MOV.U32 R12, RZ, RZ, 0x5 ;  /* 0x00000005ff0c7424 */ /* 0x000fe400078e00ff */
[----:B------:R-:W-:-:S07]  /*123e0*/  IMAD.MOV.U32 R5, RZ, RZ, R14 ;  /* 0x000000ffff057224 */ /* 0x000fce00078e000e */
[----:B------:R-:W-:Y:S05]  /*123f0*/  WARPSYNC.COLLECTIVE R15, `(.L_x_545) ;  /* 0x000000000f087348 */ /* 0x000fea0003c00000 */
[----:B------:R0:W1:Y:S02]  /*12400*/  SHFL.IDX P6, R14, R13, R12, R11 ;  /* 0x0000000c0d0e7389 */ /* 0x00006400000c000b */
[----:B01----:R-:W-:Y:S01]  /*12410*/  ENDCOLLECTIVE ;  /* 0x000000000000791b */ /* 0x003fe20003800000 */
.L_x_545:
        /* <DEDUP_REMOVED lines=15> */
.L_x_546:
[----:B------:R-:W-:Y:S02]  /*12510*/  IMAD.MOV.U32 R13, RZ, RZ, R2 ;  /* 0x000000ffff0d7224 */ /* 0x000fe400078e0002 */
[----:B------:R-:W-:Y:S02]  /*12520*/  IMAD.MOV.U32 R12, RZ, RZ, 0x6 ;  /* 0x00000006ff0c7424 */ /* 0x000fe400078e00ff */
[----:B------:R-:W-:-:S07]  /*12530*/  IMAD.MOV.U32 R5, RZ, RZ, R14 ;  /* 0x000000ffff057224 */ /* 0x000fce00078e000e */
[----:B------:R-:W-:Y:S05]  /*12540*/  WARPSYNC.COLLECTIVE R15, `(.L_x_547) ;  /* 0x000000000f087348 */ /* 0x000fea0003c00000 */
[----:B------:R0:W1:Y:S02]  /*12550*/  SHFL.IDX P6, R14, R13, R12, R11 ;  /* 0x0000000c0d0e7389 */ /* 0x00006400000c000b */
[----:B01----:R-:W-:Y:S01]  /*12560*/  ENDCOLLECTIVE ;  /* 0x000000000000791b */ /* 0x003fe20003800000 */
.L_x_547:
[----:B------:R-:W-:-:S05]  /*12570*/  @!P1 LEA R5, P2, R10, R5, 0x1 ;  /* 0x000000050a059211 */ /* 0x000fca00078408ff */
[----:B------:R-:W-:-:S04]  /*12580*/  @!P1 IMAD.X R6, RZ, RZ, R6, P2 ;  /* 0x000000ffff069224 */ /* 0x000fc800010e0606 */
[----:B------:R-:W-:Y:S02]  /*12590*/  @!P1 IMAD.MOV.U32 R7, RZ, RZ, R6 ;  /* 0x000000ffff079224 */ /* 0x000fe400078e0006 */
[----:B------:R-:W-:Y:S02]  /*125a0*/  @!P1 IMAD.MOV.U32 R6, RZ, RZ, R5 ;  /* 0x000000ffff069224 */ /* 0x000fe400078e0005 */
[----:B------:R-:W-:-:S03]  /*125b0*/  IMAD.MOV.U32 R13, RZ, RZ, R0 ;  /* 0x000000ffff0d7224 */ /* 0x000fc600078e0000 */
[----:B------:R-:W-:Y:S01]  /*125c0*/  @!PT LDS RZ, [RZ] ;  /* 0x00000000fffff984 */ /* 0x000fe20000000800 */
[----:B------:R-:W-:Y:S01]  /*125d0*/  @!PT LDS RZ, [RZ] ;  /* 0x00000000fffff984 */ /* 0x000fe20000000800 */
[----:B------:R-:W-:Y:S01]  /*125e0*/  @!PT LDS RZ, [RZ] ;  /* 0x00000000fffff984 */ /* 0x000fe20000000800 */
[----:B------:R0:W-:Y:S02]  /*125f0*/  @!P1 LDGSTS.E.BYPASS.LTC128B.128 [R9+0x1ac00], desc[UR40][R6.64], !P0 ;  /* 0x1ac0000006099fae */ /* 0x0001e4000c101d68 */
[----:B0-----:R-:W-:-:S07]  /*12600*/  IMAD.MOV.U32 R6, RZ, RZ, R14 ;  /* 0x000000ffff067224 */ /* 0x001fce00078e000e */
[----:B------:R-:W-:Y:S05]  /*12610*/  WARPSYNC.COLLECTIVE R15, `(.L_x_548) ;  /* 0x000000000f087348 */ /* 0x000fea0003c00000 */
[----:B------:R0:W1:Y:S02]  /*12620*/  SHFL.IDX P6, R14, R13, R12, R11 ;  /* 0x0000000c0d0e7389 */ /* 0x00006400000c000b */
[----:B01----:R-:W-:Y:S01]  /*12630*/  ENDCOLLECTIVE ;  /* 0x000000000000791b */ /* 0x003fe20003800000 */
.L_x_548:
[----:B------:R-:W-:-:S05]  /*12640*/  VIADD R7, R3, 0x60 ;  /* 0x0000006003077836 */ /* 0x000fca0000000000 */
[----:B------:R-:W-:Y:S01]  /*12650*/  ISETP.GE.AND P1, PT, R7, R4, PT ;  /* 0x000000040700720c */ /* 0x000fe20003f26270 */
[----:B------:R-:W-:Y:S02]  /*12660*/  IMAD.MOV.U32 R13, RZ, RZ, R2 ;  /* 0x000000ffff0d7224 */ /* 0x000fe400078e0002 */
[----:B------:R-:W-:Y:S02]  /*12670*/  IMAD.MOV.U32 R12, RZ, RZ, 0x7 ;  /* 0x00000007ff0c7424 */ /* 0x000fe400078e00ff */
[----:B------:R-:W-:-:S08]  /*12680*/  IMAD.MOV.U32 R5, RZ, RZ, R14 ;  /* 0x000000ffff057224 */ /* 0x000fd000078e000e */
[----:B------:R-:W-:Y:S05]  /*12690*/  WARPSYNC.COLLECTIVE R15, `(.L_x_549) ;  /* 0x000000000f087348 */ /* 0x000fea0003c00000 */
[----:B------:R0:W1:Y:S02]  /*126a0*/  SHFL.IDX P6, R14, R13, R12, R11 ;  /* 0x0000000c0d0e7389 */ /* 0x00006400000c000b */
[----:B01----:R-:W-:Y:S01]  /*126b0*/  ENDCOLLECTIVE ;  /* 0x000000000000791b */ /* 0x003fe20003800000 */
.L_x_549:
[----:B------:R-:W-:-:S05]  /*126c0*/  @!P1 LEA R5, P2, R10, R5, 0x1 ;  /* 0x000000050a059211 */ /* 0x000fca00078408ff */
[----:B------:R-:W-:-:S04]  /*126d0*/  @!P1 IMAD.X R6, RZ, RZ, R6, P2 ;  /* 0x000000ffff069224 */ /* 0x000fc800010e0606 */
[----:B------:R-:W-:Y:S02]  /*126e0*/  @!P1 IMAD.MOV.U32 R7, RZ, RZ, R6 ;  /* 0x000000ffff079224 */ /* 0x000fe400078e0006 */
[----:B------:R-:W-:Y:S02]  /*126f0*/  IMAD.MOV.U32 R13, RZ, RZ, R0 ;  /* 0x000000ffff0d7224 */ /* 0x000fe400078e0000 */
[----:B------:R-:W-:-:S05]  /*12700*/  @!P1 IMAD.MOV.U32 R6, RZ, RZ, R5 ;  /* 0x000000ffff069224 */ /* 0x000fca00078e0005 */
[----:B------:R-:W-:Y:S01]  /*12710*/  @!PT LDS RZ, [RZ] ;  /* 0x00000000fffff984 */ /* 0x000fe20000000800 */
[----:B------:R-:W-:Y:S01]  /*12720*/  @!PT LDS RZ, [RZ] ;  /* 0x00000000fffff984 */ /* 0x000fe20000000800 */
[----:B------:R-:W-:Y:S01]  /*12730*/  @!PT LDS RZ, [RZ] ;  /* 0x00000000fffff984 */ /* 0x000fe20000000800 */
[----:B------:R0:W-:Y:S01]  /*12740*/  @!P1 LDGSTS.E.BYPASS.LTC128B.128 [R9+0x1b400], desc[UR40][R6.64], !P0 ;  /* 0x1b40000006099fae */ /* 0x0001e2000c101d68 */
[----:B------:R-:W-:-:S07]  /*12750*/  IMAD.MOV.U32 R5, RZ, RZ, R14 ;  /* 0x000000ffff057224 */ /* 0x000fce00078e000e */
[----:B0-----:R-:W-:Y:S05]  /*12760*/  WARPSYNC.COLLECTIVE R15, `(.L_x_550) ;  /* 0x000000000f087348 */ /* 0x001fea0003c00000 */
[----:B------:R1:W2:Y:S02]  /*12770*/  SHFL.IDX P6, R14, R13, R12, R11 ;  /* 0x0000000c0d0e7389 */ /* 0x0002a400000c000b */
[----:B012---:R-:W-:Y:S01]  /*12780*/  ENDCOLLECTIVE ;  /* 0x000000000000791b */ /* 0x007fe20003800000 */
.L_x_550:
[----:B------:R-:W-:Y:S01]  /*12790*/  IMAD.MOV.U32 R0, RZ, RZ, R14 ;  /* 0x000000ffff007224 */ /* 0x000fe200078e000e */
[----:B------:R-:W-:Y:S06]  /*127a0*/  BRA `(.L_x_551) ;  /* 0xffffffb800147947 */ /* 0x000fec000383ffff */
.L_x_437:
[----:B0-----:R0:W1:Y:S02]  /*127b0*/  SYNCS.PHASECHK.TRANS64.TRYWAIT P0, [R18+URZ+0x22820], R0 ;  /* 0x02282000120075a7 */ /* 0x001064000800017f */
[----:B-1----:R-:W-:Y:S05]  /*127c0*/  @!P0 NANOSLEEP.SYNCS 0x989680 ;  /* 0x009896800000895d */ /* 0x002fea0003900000 */
[----:B------:R-:W1:Y:S02]  /*127d0*/  @!P0 SYNCS.PHASECHK.TRANS64 P0, [R18+URZ+0x22820], R0 ;  /* 0x02282000120085a7 */ /* 0x000e64000800007f */
[----:B-1----:R-:W-:Y:S05]  /*127e0*/  @!P0 BRA `(.L_x_437) ;  /* 0xfffffffc00f08947 */ /* 0x002fea000383ffff */
[----:B------:R-:W-:Y:S05]  /*127f0*/  BRA `(.L_x_552) ;  /* 0xffffffb800707947 */ /* 0x000fea000383ffff */
.L_x_441:
[----:B0-----:R0:W1:Y:S02]  /*12800*/  SYNCS.PHASECHK.TRANS64.TRYWAIT P0, [R2+URZ+0x22860], R0 ;  /* 0x02286000020075a7 */ /* 0x001064000800017f */
[----:B-1----:R-:W-:Y:S05]  /*12810*/  @!P0 NANOSLEEP.SYNCS 0x989680 ;  /* 0x009896800000895d */ /* 0x002fea0003900000 */
[----:B------:R-:W1:Y:S02]  /*12820*/  @!P0 SYNCS.PHASECHK.TRANS64 P0, [R2+URZ+0x22860], R0 ;  /* 0x02286000020085a7 */ /* 0x000e64000800007f */
[----:B-1----:R-:W-:Y:S05]  /*12830*/  @!P0 BRA `(.L_x_441) ;  /* 0xfffffffc00f08947 */ /* 0x002fea000383ffff */
[----:B------:R-:W-:Y:S05]  /*12840*/  BRA `(.L_x_553) ;  /* 0xffffffb800947947 */ /* 0x000fea000383ffff */
.L_x_456:
[----:B--2---:R2:W3:Y:S02]  /*12850*/  SYNCS.PHASECHK.TRANS64.TRYWAIT P0, [R3+URZ+0x22840], R2 ;  /* 0x02284002030075a7 */ /* 0x0044e4000800017f */
[----:B---3--:R-:W-:Y:S05]  /*12860*/  @!P0 NANOSLEEP.SYNCS 0x989680 ;  /* 0x009896800000895d */ /* 0x008fea0003900000 */
[----:B------:R-:W3:Y:S02]  /*12870*/  @!P0 SYNCS.PHASECHK.TRANS64 P0, [R3+URZ+0x22840], R2 ;  /* 0x02284002030085a7 */ /* 0x000ee4000800007f */
[----:B---3--:R-:W-:Y:S05]  /*12880*/  @!P0 BRA `(.L_x_456) ;  /* 0xfffffffc00f08947 */ /* 0x008fea000383ffff */
[----:B------:R-:W-:Y:S05]  /*12890*/  BRA `(.L_x_554) ;  /* 0xffffffc000b47947 */ /* 0x000fea000383ffff */
.L_x_461:
[----:B0-----:R0:W1:Y:S02]  /*128a0*/  SYNCS.PHASECHK.TRANS64.TRYWAIT P0, [R3+URZ+0x22860], R2 ;  /* 0x02286002030075a7 */ /* 0x001064000800017f */
[----:B-1----:R-:W-:Y:S05]  /*128b0*/  @!P0 NANOSLEEP.SYNCS 0x989680 ;  /* 0x009896800000895d */ /* 0x002fea0003900000 */
[----:B------:R-:W1:Y:S02]  /*128c0*/  @!P0 SYNCS.PHASECHK.TRANS64 P0, [R3+URZ+0x22860], R2 ;  /* 0x02286002030085a7 */ /* 0x000e64000800007f */
[----:B-1----:R-:W-:Y:S05]  /*128d0*/  @!P0 BRA `(.L_x_461) ;  /* 0xfffffffc00f08947 */ /* 0x002fea000383ffff */
[----:B------:R-:W-:Y:S05]  /*128e0*/  BRA `(.L_x_555) ;  /* 0xffffffc400307947 */ /* 0x000fea000383ffff */
.L_x_472:
[----:B-1----:R1:W2:Y:S02]  /*128f0*/  SYNCS.PHASECHK.TRANS64.TRYWAIT P0, [R4+URZ+0x22840], R2 ;  /* 0x02284002040075a7 */ /* 0x0022a4000800017f */
[----:B--2---:R-:W-:Y:S05]  /*12900*/  @!P0 NANOSLEEP.SYNCS 0x989680 ;  /* 0x009896800000895d */ /* 0x004fea0003900000 */
[----:B------:R-:W2:Y:S02]  /*12910*/  @!P0 SYNCS.PHASECHK.TRANS64 P0, [R4+URZ+0x22840], R2 ;  /* 0x02284002040085a7 */ /* 0x000ea4000800007f */
[----:B--2---:R-:W-:Y:S05]  /*12920*/  @!P0 BRA `(.L_x_472) ;  /* 0xfffffffc00f08947 */ /* 0x004fea000383ffff */
[----:B------:R-:W-:Y:S05]  /*12930*/  BRA `(.L_x_556) ;  /* 0xffffffcc001c7947 */ /* 0x000fea000383ffff */
.L_x_477:
[----:B0-----:R0:W2:Y:S02]  /*12940*/  SYNCS.PHASECHK.TRANS64.TRYWAIT P0, [R4+URZ+0x22860], R2 ;  /* 0x02286002040075a7 */ /* 0x0010a4000800017f */
[----:B--2---:R-:W-:Y:S05]  /*12950*/  @!P0 NANOSLEEP.SYNCS 0x989680 ;  /* 0x009896800000895d */ /* 0x004fea0003900000 */
[----:B------:R-:W2:Y:S02]  /*12960*/  @!P0 SYNCS.PHASECHK.TRANS64 P0, [R4+URZ+0x22860], R2 ;  /* 0x02286002040085a7 */ /* 0x000ea4000800007f */
[----:B--2---:R-:W-:Y:S05]  /*12970*/  @!P0 BRA `(.L_x_477) ;  /* 0xfffffffc00f08947 */ /* 0x004fea000383ffff */
[----:B------:R-:W-:Y:S05]  /*12980*/  BRA `(.L_x_557) ;  /* 0xffffffcc00987947 */ /* 0x000fea000383ffff */
.L_x_488:
[----:B--2---:R2:W3:Y:S02]  /*12990*/  SYNCS.PHASECHK.TRANS64.TRYWAIT P0, [R2+URZ+0x22840], R3 ;  /* 0x02284003020075a7 */ /* 0x0044e4000800017f */
[----:B---3--:R-:W-:Y:S05]  /*129a0*/  @!P0 NANOSLEEP.SYNCS 0x989680 ;  /* 0x009896800000895d */ /* 0x008fea0003900000 */
[----:B------:R-:W3:Y:S02]  /*129b0*/  @!P0 SYNCS.PHASECHK.TRANS64 P0, [R2+URZ+0x22840], R3 ;  /* 0x02284003020085a7 */ /* 0x000ee4000800007f */
[----:B---3--:R-:W-:Y:S05]  /*129c0*/  @!P0 BRA `(.L_x_488) ;  /* 0xfffffffc00f08947 */ /* 0x008fea000383ffff */
[----:B------:R-:W-:Y:S05]  /*129d0*/  BRA `(.L_x_558) ;  /* 0xffffffd400687947 */ /* 0x000fea000383ffff */
.L_x_493:
[----:B---3--:R3:W4:Y:S02]  /*129e0*/  SYNCS.PHASECHK.TRANS64.TRYWAIT P0, [R2+URZ+0x22860], R3 ;  /* 0x02286003020075a7 */ /* 0x008724000800017f */
[----:B----4-:R-:W-:Y:S05]  /*129f0*/  @!P0 NANOSLEEP.SYNCS 0x989680 ;  /* 0x009896800000895d */ /* 0x010fea0003900000 */
[----:B------:R-:W4:Y:S02]  /*12a00*/  @!P0 SYNCS.PHASECHK.TRANS64 P0, [R2+URZ+0x22860], R3 ;  /* 0x02286003020085a7 */ /* 0x000f24000800007f */
[----:B----4-:R-:W-:Y:S05]  /*12a10*/  @!P0 BRA `(.L_x_493) ;  /* 0xfffffffc00f08947 */ /* 0x010fea000383ffff */
[----:B------:R-:W-:Y:S05]  /*12a20*/  BRA `(.L_x_559) ;  /* 0xffffffd400e47947 */ /* 0x000fea000383ffff */
.L_x_505:
[----:B------:R-:W3:Y:S01]  /*12a30*/  LDL R3, [R1] ;  /* 0x0000000001037983 */ /* 0x000ee20000100800 */
[----:B------:R-:W-:Y:S01]  /*12a40*/  BSSY B0, `(.L_x_560) ;  /* 0x0000008000007945 */ /* 0x000fe20003800000 */
[----:B------:R-:W-:Y:S02]  /*12a50*/  IMAD.MOV.U32 R12, RZ, RZ, RZ ;  /* 0x000000ffff0c7224 */ /* 0x000fe400078e00ff */
[----:B0-----:R-:W-:Y:S02]  /*12a60*/  IMAD.MOV.U32 R11, RZ, RZ, 0x1f ;  /* 0x0000001fff0b7424 */ /* 0x001fe400078e00ff */
[----:B------:R-:W-:Y:S02]  /*12a70*/  IMAD.MOV.U32 R15, RZ, RZ, -0x1 ;  /* 0xffffffffff0f7424 */ /* 0x000fe400078e00ff */
[----:B---3--:R-:W-:-:S07]  /*12a80*/  IMAD.MOV.U32 R13, RZ, RZ, R3 ;  /* 0x000000ffff0d7224 */ /* 0x008fce00078e0003 */
[----:B-12---:R-:W-:Y:S05]  /*12a90*/  WARPSYNC.COLLECTIVE R15, `(.L_x_561) ;  /* 0x000000000f087348 */ /* 0x006fea0003c00000 */
[----:B------:R0:W3:Y:S02]  /*12aa0*/  SHFL.IDX P6, R14, R13, R12, R11 ;  /* 0x0000000c0d0e7389 */ /* 0x0000e400000c000b */
[----:B0123--:R-:W-:Y:S01]  /*12ab0*/  ENDCOLLECTIVE ;  /* 0x000000000000791b */ /* 0x00ffe20003800000 */
.L_x_561:
[----:B------:R-:W-:Y:S05]  /*12ac0*/  BSYNC B0 ;  /* 0x0000000000007941 */ /* 0x000fea0003800000 */
.L_x_560:
[----:B------:R0:W5:Y:S01]  /*12ad0*/  LDL R2, [R1+0xc] ;  /* 0x00000c0001027983 */ /* 0x0001620000100800 */
[----:B------:R-:W-:Y:S02]  /*12ae0*/  IMAD.MOV.U32 R13, RZ, RZ, R3 ;  /* 0x000000ffff0d7224 */ /* 0x000fe400078e0003 */
[----:B------:R-:W-:Y:S02]  /*12af0*/  IMAD.MOV.U32 R12, RZ, RZ, 0x1 ;  /* 0x00000001ff0c7424 */ /* 0x000fe400078e00ff */
[----:B------:R-:W-:Y:S02]  /*12b00*/  IMAD.MOV.U32 R11, RZ, RZ, 0x1f ;  /* 0x0000001fff0b7424 */ /* 0x000fe400078e00ff */
[----:B------:R-:W-:Y:S02]  /*12b10*/  IMAD.MOV.U32 R15, RZ, RZ, -0x1 ;  /* 0xffffffffff0f7424 */ /* 0x000fe400078e00ff */
[----:B0-----:R-:W-:-:S07]  /*12b20*/  IMAD.MOV.U32 R0, RZ, RZ, R14 ;  /* 0x000000ffff007224 */ /* 0x001fce00078e000e */
[----:B-----5:R-:W-:Y:S05]  /*12b30*/  WARPSYNC.COLLECTIVE R15, `(.L_x_562) ;  /* 0x000000000f087348 */ /* 0x020fea0003c00000 */
[----:B------:R0:W1:Y:S02]  /*12b40*/  SHFL.IDX P6, R14, R13, R12, R11 ;  /* 0x0000000c0d0e7389 */ /* 0x00006400000c000b */
[----:B01---5:R-:W-:Y:S01]  /*12b50*/  ENDCOLLECTIVE ;  /* 0x000000000000791b */ /* 0x023fe20003800000 */
.L_x_562:
[----:B------:R-:W-:Y:S01]  /*12b60*/  ULDC UR4, c[0x0][0xc3c] ;  /* 0x00030f0000047ab9 */ /* 0x000fe20000000800 */
[----:B------:R-:W-:Y:S02]  /*12b70*/  IMAD.IADD R7, R2, 0x1, R16 ;  /* 0x0000000102077824 */ /* 0x000fe400078e0210 */
[----:B------:R-:W-:Y:S02]  /*12b80*/  IMAD.MOV.U32 R11, RZ, RZ, RZ ;  /* 0x000000ffff0b7224 */ /* 0x000fe400078e00ff */
[----:B------:R-:W-:Y:S01]  /*12b90*/  IMAD.MOV.U32 R8, RZ, RZ, R14 ;  /* 0x000000ffff087224 */ /* 0x000fe200078e000e */
[----:B------:R-:W-:-:S13]  /*12ba0*/  ISETP.GE.OR P1, PT, R7, UR4, !P0 ;  /* 0x0000000407007c0c */ /* 0x000fda000c726670 */
[----:B------:R-:W0:Y:S08]  /*12bb0*/  @!P1 LDC.64 R2, c[0x0][0xc80] ;  /* 0x00032000ff029b82 */ /* 0x000e300000000a00 */
[----:B------:R-:W1:Y:S01]  /*12bc0*/  @!P1 LDC.64 R4, c[0x0][0xc78] ;  /* 0x00031e00ff049b82 */ /* 0x000e620000000a00 */
[----:B0-----:R-:W-:-:S05]  /*12bd0*/  @!P1 IMAD.WIDE R2, R7, 0x4, R2 ;  /* 0x0000000407029825 */ /* 0x001fca00078e0202 */
[----:B------:R1:W2:Y:S02]  /*12be0*/  @!P1 LDG.E R6, desc[UR40][R2.64] ;  /* 0x0000002802069981 */ /* 0x0002a4000c1e1900 */
[----:B-1----:R-:W-:-:S05]  /*12bf0*/  @!P1 IMAD.WIDE R2, R7, 0x4, R4 ;  /* 0x0000000407029825 */ /* 0x002fca00078e0204 */
[----:B------:R-:W3:Y:S01]  /*12c00*/  @!P1 LDG.E R4, desc[UR40][R2.64] ;  /* 0x0000002802049981 */ /* 0x000ee2000c1e1900 */
[----:B------:R-:W-:Y:S01]  /*12c10*/  IMAD.MOV.U32 R5, RZ, RZ, RZ ;  /* 0x000000ffff057224 */ /* 0x000fe200078e00ff */
[C---:B------:R-:W-:Y:S02]  /*12c20*/  ISETP.GE.U32.AND P2, PT, R16.reuse, 0x2, PT ;  /* 0x000000021000780c */ /* 0x040fe40003f46070 */
[C---:B------:R-:W-:Y:S02]  /*12c30*/  ISETP.GE.U32.AND P3, PT, R16.reuse, 0x4, PT ;  /* 0x000000041000780c */ /* 0x040fe40003f66070 */
[C---:B------:R-:W-:Y:S02]  /*12c40*/  ISETP.GE.U32.AND P4, PT, R16.reuse, 0x8, PT ;  /* 0x000000081000780c */ /* 0x040fe40003f86070 */
[----:B------:R-:W-:Y:S01]  /*12c50*/  ISETP.GE.U32.AND P5, PT, R16, 0x10, PT ;  /* 0x000000101000780c */ /* 0x000fe20003fa6070 */
[----:B--2---:R-:W-:Y:S01]  /*12c60*/  @!P1 IMAD.MOV.U32 R5, RZ, RZ, R6 ;  /* 0x000000ffff059224 */ /* 0x004fe200078e0006 */
[----:B------:R-:W-:-:S02]  /*12c70*/  CS2R R6, SRZ ;  /* 0x0000000000067805 */ /* 0x000fc4000001ff00 */
[----:B---3--:R-:W-:Y:S01]  /*12c80*/  @!P1 IMAD.MOV.U32 R7, RZ, RZ, R4 ;  /* 0x000000ffff079224 */ /* 0x008fe200078e0004 */
[----:B------:R-:W-:-:S03]  /*12c90*/  ISETP.NE.AND P1, PT, R16, RZ, PT ;  /* 0x000000ff1000720c */ /* 0x000fc60003f25270 */
[----:B------:R-:W-:-:S04]  /*12ca0*/  IMAD R2, R7, R5, RZ ;  /* 0x0000000507027224 */ /* 0x000fc800078e02ff */
[----:B------:R-:W-:-:S07]  /*12cb0*/  IMAD.MOV.U32 R13, RZ, RZ, R2 ;  /* 0x000000ffff0d7224 */ /* 0x000fce00078e0002 */
[----:B------:R-:W-:Y:S05]  /*12cc0*/  WARPSYNC.COLLECTIVE R15, `(.L_x_563) ;  /* 0x000000000f087348 */ /* 0x000fea0003c00000 */
[----:B------:R0:W1:Y:S02]  /*12cd0*/  SHFL.UP P6, R14, R13, R12, R11 ;  /* 0x0400000c0d0e7389 */ /* 0x00006400000c000b */
[----:B01----:R-:W-:Y:S01]  /*12ce0*/  ENDCOLLECTIVE ;  /* 0x000000000000791b */ /* 0x003fe20003800000 */
.L_x_563:
[----:B------:R-:W-:Y:S01]  /*12cf0*/  IMAD.MOV.U32 R12, RZ, RZ, 0x2 ;  /* 0x00000002ff0c7424 */ /* 0x000fe200078e00ff */
[----:B------:R-:W-:-:S05]  /*12d00*/  SEL R3, R14, RZ, P1 ;  /* 0x000000ff0e037207 */ /* 0x000fca0000800000 */
[----:B------:R-:W-:-:S04]  /*12d10*/  IMAD.IADD R2, R2, 0x1, R3 ;  /* 0x0000000102027824 */ /* 0x000fc800078e0203 */
[----:B------:R-:W-:-:S07]  /*12d20*/  IMAD.MOV.U32 R13, RZ, RZ, R2 ;  /* 0x000000ffff0d7224 */ /* 0x000fce00078e0002 */
[----:B------:R-:W-:Y:S05]  /*12d30*/  WARPSYNC.COLLECTIVE R15, `(.L_x_564) ;  /* 0x000000000f087348 */ /* 0x000fea0003c00000 */
[----:B------:R0:W1:Y:S02]  /*12d40*/  SHFL.UP P6, R14, R13, R12, R11 ;  /* 0x0400000c0d0e7389 */ /* 0x00006400000c000b */
[----:B01----:R-:W-:Y:S01]  /*12d50*/  ENDCOLLECTIVE ;  /* 0x000000000000791b */ /* 0x003fe20003800000 */
.L_x_564:
[----:B------:R-:W-:Y:S01]  /*12d60*/  IMAD.MOV.U32 R12, RZ, RZ, 0x4 ;  /* 0x00000004ff0c7424 */ /* 0x000fe200078e00ff */
[----:B------:R-:W-:-:S05]  /*12d70*/  SEL R3, R14, RZ, P2 ;  /* 0x000000ff0e037207 */ /* 0x000fca0001000000 */
[----:B------:R-:W-:-:S04]  /*12d80*/  IMAD.IADD R2, R2, 0x1, R3 ;  /* 0x0000000102027824 */ /* 0x000fc800078e0203 */
[----:B------:R-:W-:-:S07]  /*12d90*/  IMAD.MOV.U32 R13, RZ, RZ, R2 ;  /* 0x000000ffff0d7224 */ /* 0x000fce00078e0002 */
[----:B------:R-:W-:Y:S05]  /*12da0*/  WARPSYNC.COLLECTIVE R15, `(.L_x_565) ;  /* 0x000000000f087348 */ /* 0x000fea0003c00000 */
[----:B------:R0:W1:Y:S02]  /*12db0*/  SHFL.UP P6, R14, R13, R12, R11 ;  /* 0x0400000c0d0e7389 */ /* 0x00006400000c000b */
[----:B01----:R-:W-:Y:S01]  /*12dc0*/  ENDCOLLECTIVE ;  /* 0x000000000000791b */ /* 0x003fe20003800000 */
.L_x_565:
[----:B------:R-:W-:Y:S01]  /*12dd0*/  IMAD.MOV.U32 R12, RZ, RZ, 0x8 ;  /* 0x00000008ff0c7424 */ /* 0x000fe200078e00ff */
[----:B------:R-:W-:-:S05]  /*12de0*/  SEL R3, R14, RZ, P3 ;  /* 0x000000ff0e037207 */ /* 0x000fca0001800000 */
[----:B------:R-:W-:-:S04]  /*12df0*/  IMAD.IADD R2, R2, 0x1, R3 ;  /* 0x0000000102027824 */ /* 0x000fc800078e0203 */
[----:B------:R-:W-:-:S07]  /*12e00*/  IMAD.MOV.U32 R13, RZ, RZ, R2 ;  /* 0x000000ffff0d7224 */ /* 0x000fce00078e0002 */
[----:B------:R-:W-:Y:S05]  /*12e10*/  WARPSYNC.COLLECTIVE R15, `(.L_x_566) ;  /* 0x000000000f087348 */ /* 0x000fea0003c00000 */
[----:B------:R0:W1:Y:S02]  /*12e20*/  SHFL.UP P6, R14, R13, R12, R11 ;  /* 0x0400000c0d0e7389 */ /* 0x00006400000c000b */
[----:B01----:R-:W-:Y:S01]  /*12e30*/  ENDCOLLECTIVE ;  /* 0x000000000000791b */ /* 0x003fe20003800000 */
.L_x_566:
[----:B------:R-:W-:Y:S01]  /*12e40*/  IMAD.MOV.U32 R12, RZ, RZ, 0x10 ;  /* 0x00000010ff0c7424 */ /* 0x000fe200078e00ff */
[----:B------:R-:W-:-:S05]  /*12e50*/  SEL R3, R14, RZ, P4 ;  /* 0x000000ff0e037207 */ /* 0x000fca0002000000 */
[----:B------:R-:W-:-:S04]  /*12e60*/  IMAD.IADD R2, R2, 0x1, R3 ;  /* 0x0000000102027824 */ /* 0x000fc800078e0203 */
[----:B------:R-:W-:-:S07]  /*12e70*/  IMAD.MOV.U32 R13, RZ, RZ, R2 ;  /* 0x000000ffff0d7224 */ /* 0x000fce00078e0002 */
[----:B------:R-:W-:Y:S05]  /*12e80*/  WARPSYNC.COLLECTIVE R15, `(.L_x_567) ;  /* 0x000000000f087348 */ /* 0x000fea0003c00000 */
[----:B------:R0:W1:Y:S02]  /*12e90*/  SHFL.UP P6, R14, R13, R12, R11 ;  /* 0x0400000c0d0e7389 */ /* 0x00006400000c000b */
[----:B01----:R-:W-:Y:S01]  /*12ea0*/  ENDCOLLECTIVE ;  /* 0x000000000000791b */ /* 0x003fe20003800000 */
.L_x_567:
[----:B------:R-:W-:Y:S02]  /*12eb0*/  IMAD.MOV.U32 R12, RZ, RZ, 0x1f ;  /* 0x0000001fff0c7424 */ /* 0x000fe400078e00ff */
[----:B------:R-:W-:Y:S01]  /*12ec0*/  IMAD.MOV.U32 R11, RZ, RZ, 0x1f ;  /* 0x0000001fff0b7424 */ /* 0x000fe200078e00ff */
[----:B------:R-:W-:-:S05]  /*12ed0*/  SEL R3, R14, RZ, P5 ;  /* 0x000000ff0e037207 */ /* 0x000fca0002800000 */
[----:B------:R-:W-:-:S04]  /*12ee0*/  IMAD.IADD R2, R2, 0x1, R3 ;  /* 0x0000000102027824 */ /* 0x000fc800078e0203 */
[----:B------:R-:W-:-:S07]  /*12ef0*/  IMAD.MOV.U32 R13, RZ, RZ, R2 ;  /* 0x000000ffff0d7224 */ /* 0x000fce00078e0002 */
[----:B------:R-:W-:Y:S05]  /*12f00*/  WARPSYNC.COLLECTIVE R15, `(.L_x_568) ;  /* 0x000000000f087348 */ /* 0x000fea0003c00000 */
[----:B------:R0:W1:Y:S02]  /*12f10*/  SHFL.IDX P6, R14, R13, R12, R11 ;  /* 0x0000000c0d0e7389 */ /* 0x00006400000c000b */
[----:B01----:R-:W-:Y:S01]  /*12f20*/  ENDCOLLECTIVE ;  /* 0x000000000000791b */ /* 0x003fe20003800000 */
.L_x_568:
[----:B------:R-:W-:Y:S05]  /*12f30*/  BRA `(.L_x_569) ;  /* 0xffffffdc00447947 */ /* 0x000fea000383ffff */
.L_x_508:
[----:B------:R-:W-:Y:S01]  /*12f40*/  BSSY B0, `(.L_x_570) ;  /* 0x0000008000007945 */ /* 0x000fe20003800000 */
[----:B------:R-:W-:Y:S02]  /*12f50*/  IMAD.MOV.U32 R13, RZ, RZ, R2 ;  /* 0x000000ffff0d7224 */ /* 0x000fe400078e0002 */
[----:B------:R-:W-:Y:S02]  /*12f60*/  IMAD.MOV.U32 R12, RZ, RZ, 0x1 ;  /* 0x00000001ff0c7424 */ /* 0x000fe400078e00ff */
[----:B------:R-:W-:Y:S02]  /*12f70*/  IMAD.MOV.U32 R11, RZ, RZ, RZ ;  /* 0x000000ffff0b7224 */ /* 0x000fe400078e00ff */
[----:B------:R-:W-:-:S07]  /*12f80*/  IMAD.MOV.U32 R15, RZ, RZ, -0x1 ;  /* 0xffffffffff0f7424 */ /* 0x000fce00078e00ff */
[----:B------:R-:W-:Y:S05]  /*12f90*/  WARPSYNC.COLLECTIVE R15, `(.L_x_571) ;  /* 0x000000000f087348 */ /* 0x000fea0003c00000 */
[----:B------:R0:W1:Y:S02]  /*12fa0*/  SHFL.UP P6, R14, R13, R12, R11 ;  /* 0x0400000c0d0e7389 */ /* 0x00006400000c000b */
[----:B01----:R-:W-:Y:S01]  /*12fb0*/  ENDCOLLECTIVE ;  /* 0x000000000000791b */ /* 0x003fe20003800000 */
.L_x_571:
[----:B------:R-:W-:Y:S05]  /*12fc0*/  BSYNC B0 ;  /* 0x0000000000007941 */ /* 0x000fea0003800000 */
.L_x_570:
[----:B------:R-:W-:Y:S01]  /*12fd0*/  SEL R3, R14, RZ, P1 ;  /* 0x000000ff0e037207 */ /* 0x000fe20000800000 */
[----:B------:R-:W-:Y:S02]  /*12fe0*/  IMAD.MOV.U32 R12, RZ, RZ, 0x2 ;  /* 0x00000002ff0c7424 */ /* 0x000fe400078e00ff */
[----:B------:R-:W-:Y:S02]  /*12ff0*/  IMAD.MOV.U32 R11, RZ, RZ, RZ ;  /* 0x000000ffff0b7224 */ /* 0x000fe400078e00ff */
[----:B------:R-:W-:Y:S02]  /*13000*/  IMAD.IADD R2, R2, 0x1, R3 ;  /* 0x0000000102027824 */ /* 0x000fe400078e0203 */
[----:B------:R-:W-:Y:S02]  /*13010*/  IMAD.MOV.U32 R15, RZ, RZ, -0x1 ;  /* 0xffffffffff0f7424 */ /* 0x000fe400078e00ff */
[----:B------:R-:W-:-:S07]  /*13020*/  IMAD.MOV.U32 R13, RZ, RZ, R2 ;  /* 0x000000ffff0d7224 */ /* 0x000fce00078e0002 */
[----:B------:R-:W-:Y:S05]  /*13030*/  WARPSYNC.COLLECTIVE R15, `(.L_x_572) ;  /* 0x000000000f087348 */ /* 0x000fea0003c00000 */
[----:B------:R0:W1:Y:S02]  /*13040*/  SHFL.UP P6, R14, R13, R12, R11 ;  /* 0x0400000c0d0e7389 */ /* 0x00006400000c000b */
[----:B01----:R-:W-:Y:S01]  /*13050*/  ENDCOLLECTIVE ;  /* 0x000000000000791b */ /* 0x003fe20003800000 */
.L_x_572:
[----:B------:R-:W-:Y:S01]  /*13060*/  IMAD.MOV.U32 R12, RZ, RZ, 0x4 ;  /* 0x00000004ff0c7424 */ /* 0x000fe200078e00ff */
[----:B------:R-:W-:-:S05]  /*13070*/  SEL R3, R14, RZ, P2 ;  /* 0x000000ff0e037207 */ /* 0x000fca0001000000 */
[----:B------:R-:W-:-:S04]  /*13080*/  IMAD.IADD R2, R2, 0x1, R3 ;  /* 0x0000000102027824 */ /* 0x000fc800078e0203 */
[----:B------:R-:W-:-:S07]  /*13090*/  IMAD.MOV.U32 R13, RZ, RZ, R2 ;  /* 0x000000ffff0d7224 */ /* 0x000fce00078e0002 */
[----:B------:R-:W-:Y:S05]  /*130a0*/  WARPSYNC.COLLECTIVE R15, `(.L_x_573) ;  /* 0x000000000f087348 */ /* 0x000fea0003c00000 */
[----:B------:R0:W1:Y:S02]  /*130b0*/  SHFL.UP P6, R14, R13, R12, R11 ;  /* 0x0400000c0d0e7389 */ /* 0x00006400000c000b */
[----:B01----:R-:W-:Y:S01]  /*130c0*/  ENDCOLLECTIVE ;  /* 0x000000000000791b */ /* 0x003fe20003800000 */
.L_x_573:
[----:B------:R-:W-:Y:S01]  /*130d0*/  IMAD.MOV.U32 R12, RZ, RZ, 0x8 ;  /* 0x00000008ff0c7424 */ /* 0x000fe200078e00ff */
[----:B------:R-:W-:-:S05]  /*130e0*/  SEL R3, R14, RZ, P3 ;  /* 0x000000ff0e037207 */ /* 0x000fca0001800000 */
[----:B------:R-:W-:-:S04]  /*130f0*/  IMAD.IADD R2, R2, 0x1, R3 ;  /* 0x0000000102027824 */ /* 0x000fc800078e0203 */
[----:B------:R-:W-:-:S07]  /*13100*/  IMAD.MOV.U32 R13, RZ, RZ, R2 ;  /* 0x000000ffff0d7224 */ /* 0x000fce00078e0002 */
[----:B------:R-:W-:Y:S05]  /*13110*/  WARPSYNC.COLLECTIVE R15, `(.L_x_574) ;  /* 0x000000000f087348 */ /* 0x000fea0003c00000 */
[----:B------:R0:W1:Y:S02]  /*13120*/  SHFL.UP P6, R14, R13, R12, R11 ;  /* 0x0400000c0d0e7389 */ /* 0x00006400000c000b */
[----:B01----:R-:W-:Y:S01]  /*13130*/  ENDCOLLECTIVE ;  /* 0x000000000000791b */ /* 0x003fe20003800000 */
.L_x_574:
[----:B------:R-:W-:Y:S01]  /*13140*/  IMAD.MOV.U32 R12, RZ, RZ, 0x10 ;  /* 0x00000010ff0c7424 */ /* 0x000fe200078e00ff */
[----:B------:R-:W-:-:S05]  /*13150*/  SEL R3, R14, RZ, P4 ;  /* 0x000000ff0e037207 */ /* 0x000fca0002000000 */
[----:B------:R-:W-:-:S04]  /*13160*/  IMAD.IADD R2, R2, 0x1, R3 ;  /* 0x0000000102027824 */ /* 0x000fc800078e0203 */
[----:B------:R-:W-:-:S07]  /*13170*/  IMAD.MOV.U32 R13, RZ, RZ, R2 ;  /* 0x000000ffff0d7224 */ /* 0x000fce00078e0002 */
[----:B------:R-:W-:Y:S05]  /*13180*/  WARPSYNC.COLLECTIVE R15, `(.L_x_575) ;  /* 0x000000000f087348 */ /* 0x000fea0003c00000 */
[----:B------:R0:W1:Y:S02]  /*13190*/  SHFL.UP P6, R14, R13, R12, R11 ;  /* 0x0400000c0d0e7389 */ /* 0x00006400000c000b */
[----:B01----:R-:W-:Y:S01]  /*131a0*/  ENDCOLLECTIVE ;  /* 0x000000000000791b */ /* 0x003fe20003800000 */
.L_x_575:
        /* <DEDUP_REMOVED lines=8> */
.L_x_576:
[----:B------:R-:W-:Y:S05]  /*13230*/  BRA `(.L_x_577) ;  /* 0xffffffdc00307947 */ /* 0x000fea000383ffff */
.L_x_510:
[----:B------:R-:W-:Y:S01]  /*13240*/  BSSY B0, `(.L_x_578) ;  /* 0x0000006000007945 */ /* 0x000fe20003800000 */
[----:B------:R-:W-:Y:S01]  /*13250*/  PLOP3.LUT P6, PT, P6, PT, PT, 0x8, 0x0 ;  /* 0x000000000000781c */ /* 0x000fe200037ce170 */
[----:B------:R-:W-:-:S12]  /*13260*/  IMAD.MOV.U32 R15, RZ, RZ, -0x1 ;  /* 0xffffffffff0f7424 */ /* 0x000fd800078e00ff */
[----:B0-----:R-:W-:Y:S05]  /*13270*/  WARPSYNC.COLLECTIVE R15, `(.L_x_579) ;  /* 0x000000000f087348 */ /* 0x001fea0003c00000 */
[----:B------:R-:W-:Y:S01]  /*13280*/  VOTE.ANY R14, PT, P6 ;  /* 0x00000000000e7806 */ /* 0x000fe200030e0100 */
[----:B0-----:R-:W-:Y:S06]  /*13290*/  ENDCOLLECTIVE ;  /* 0x000000000000791b */ /* 0x001fec0003800000 */
.L_x_579:
[----:B------:R-:W-:Y:S05]  /*132a0*/  BSYNC B0 ;  /* 0x0000000000007941 */ /* 0x000fea0003800000 */
.L_x_578:
[----:B------:R-:W-:Y:S02]  /*132b0*/  IMAD.MOV.U32 R8, RZ, RZ, R14 ;  /* 0x000000ffff087224 */ /* 0x000fe400078e000e */
[----:B------:R-:W-:Y:S02]  /*132c0*/  IMAD.MOV.U32 R13, RZ, RZ, R5 ;  /* 0x000000ffff0d7224 */ /* 0x000fe400078e0005 */
[----:B------:R-:W0:Y:S01]  /*132d0*/  POPC R4, R8 ;  /* 0x0000000800047309 */ /* 0x000e220000000000 */
[----:B------:R-:W-:Y:S02]  /*132e0*/  IMAD.MOV.U32 R11, RZ, RZ, 0x1f ;  /* 0x0000001fff0b7424 */ /* 0x000fe400078e00ff */
[----:B------:R-:W-:Y:S02]  /*132f0*/  IMAD.MOV.U32 R15, RZ, RZ, -0x1 ;  /* 0xffffffffff0f7424 */ /* 0x000fe400078e00ff */
[----:B0-----:R-:W-:-:S07]  /*13300*/  IMAD.MOV.U32 R12, RZ, RZ, R4 ;  /* 0x000000ffff0c7224 */ /* 0x001fce00078e0004 */
[----:B------:R-:W-:Y:S05]  /*13310*/  WARPSYNC.COLLECTIVE R15, `(.L_x_580) ;  /* 0x000000000f087348 */ /* 0x000fea0003c00000 */
[----:B------:R0:W1:Y:S02]  /*13320*/  SHFL.IDX P6, R14, R13, R12, R11 ;  /* 0x0000000c0d0e7389 */ /* 0x00006400000c000b */
[----:B01----:R-:W-:Y:S01]  /*13330*/  ENDCOLLECTIVE ;  /* 0x000000000000791b */ /* 0x003fe20003800000 */
.L_x_580:
[----:B------:R-:W-:Y:S02]  /*13340*/  IMAD.MOV.U32 R13, RZ, RZ, R7 ;  /* 0x000000ffff0d7224 */ /* 0x000fe400078e0007 */
[----:B------:R-:W-:-:S07]  /*13350*/  IMAD.MOV.U32 R5, RZ, RZ, R14 ;  /* 0x000000ffff057224 */ /* 0x000fce00078e000e */
[----:B------:R-:W-:Y:S05]  /*13360*/  WARPSYNC.COLLECTIVE R15, `(.L_x_581) ;  /* 0x000000000f087348 */ /* 0x000fea0003c00000 */
[----:B------:R0:W1:Y:S02]  /*13370*/  SHFL.IDX P6, R14, R13, R12, R11 ;  /* 0x0000000c0d0e7389 */ /* 0x00006400000c000b */
[----:B01----:R-:W-:Y:S01]  /*13380*/  ENDCOLLECTIVE ;  /* 0x000000000000791b */ /* 0x003fe20003800000 */
.L_x_581:
[----:B------:R-:W-:Y:S01]  /*13390*/  IMAD.MOV.U32 R7, RZ, RZ, R14 ;  /* 0x000000ffff077224 */ /* 0x000fe200078e000e */
[----:B------:R-:W-:Y:S06]  /*133a0*/  BRA `(.L_x_582) ;  /* 0xffffffdc00107947 */ /* 0x000fec000383ffff */
.L_x_512:
[----:B------:R-:W-:Y:S01]  /*133b0*/  BSSY B0, `(.L_x_583) ;  /* 0x0000007000007945 */ /* 0x000fe20003800000 */
[----:B------:R-:W-:Y:S02]  /*133c0*/  IMAD.MOV.U32 R13, RZ, RZ, R2 ;  /* 0x000000ffff0d7224 */ /* 0x000fe400078e0002 */
[----:B------:R-:W-:Y:S02]  /*133d0*/  IMAD.MOV.U32 R11, RZ, RZ, 0x1f ;  /* 0x0000001fff0b7424 */ /* 0x000fe400078e00ff */
[----:B------:R-:W-:-:S07]  /*133e0*/  IMAD.MOV.U32 R15, RZ, RZ, -0x1 ;  /* 0xffffffffff0f7424 */ /* 0x000fce00078e00ff */
[----:B0123--:R-:W-:Y:S05]  /*133f0*/  WARPSYNC.COLLECTIVE R15, `(.L_x_584) ;  /* 0x000000000f087348 */ /* 0x00ffea0003c00000 */
[----:B------:R4:W0:Y:S02]  /*13400*/  SHFL.IDX P6, R14, R13, R12, R11 ;  /* 0x0000000c0d0e7389 */ /* 0x00082400000c000b */
[----:B01234-:R-:W-:Y:S01]  /*13410*/  ENDCOLLECTIVE ;  /* 0x000000000000791b */ /* 0x01ffe20003800000 */
.L_x_584:
[----:B------:R-:W-:Y:S05]  /*13420*/  BSYNC B0 ;  /* 0x0000000000007941 */ /* 0x000fea0003800000 */
.L_x_583:
[----:B------:R-:W-:Y:S01]  /*13430*/  IMAD.MOV.U32 R6, RZ, RZ, R14 ;  /* 0x000000ffff067224 */ /* 0x000fe200078e000e */
[----:B------:R-:W-:Y:S06]  /*13440*/  BRA `(.L_x_511) ;  /* 0xffffffdc00007947 */ /* 0x000fec000383ffff */
.L_x_516:
[----:B0-----:R0:W1:Y:S02]  /*13450*/  SYNCS.PHASECHK.TRANS64.TRYWAIT P0, [R0+URZ+0x22820], R3 ;  /* 0x02282003000075a7 */ /* 0x001064000800017f */
[----:B-1----:R-:W-:Y:S05]  /*13460*/  @!P0 NANOSLEEP.SYNCS 0x989680 ;  /* 0x009896800000895d */ /* 0x002fea0003900000 */
[----:B------:R-:W1:Y:S02]  /*13470*/  @!P0 SYNCS.PHASECHK.TRANS64 P0, [R0+URZ+0x22820], R3 ;  /* 0x02282003000085a7 */ /* 0x000e64000800007f */
[----:B-1----:R-:W-:Y:S05]  /*13480*/  @!P0 BRA `(.L_x_516) ;  /* 0xfffffffc00f08947 */ /* 0x002fea000383ffff */
[----:B------:R-:W-:Y:S05]  /*13490*/  BRA `(.L_x_585) ;  /* 0xffffffe000947947 */ /* 0x000fea000383ffff */
.L_x_517:
        /* <DEDUP_REMOVED lines=8> */
[----:B0-----:R-:W-:Y:S05]  /*13520*/  WARPSYNC.COLLECTIVE R15, `(.L_x_587) ;  /* 0x000000000f087348 */ /* 0x001fea0003c00000 */
[----:B------:R1:W2:Y:S02]  /*13530*/  SHFL.IDX P6, R14, R13, R12, R11 ;  /* 0x0000000c0d0e7389 */ /* 0x0002a400000c000b */
[----:B012---:R-:W-:Y:S01]  /*13540*/  ENDCOLLECTIVE ;  /* 0x000000000000791b */ /* 0x007fe20003800000 */
.L_x_587:
[----:B------:R-:W-:Y:S05]  /*13550*/  BSYNC B0 ;  /* 0x0000000000007941 */ /* 0x000fea0003800000 */
.L_x_586:
[----:B------:R-:W-:Y:S05]  /*13560*/  BRA `(.L_x_588) ;  /* 0xffffffe0007c7947 */ /* 0x000fea000383ffff */
.L_x_520:
[----:B------:R-:W-:Y:S01]  /*13570*/  BSSY B1, `(.L_x_589) ;  /* 0x0000006000017945 */ /* 0x000fe20003800000 */
[----:B------:R-:W-:-:S07]  /*13580*/  IMAD.MOV.U32 R15, RZ, RZ, -0x1 ;  /* 0xffffffffff0f7424 */ /* 0x000fce00078e00ff */
[----:B01----:R-:W-:Y:S05]  /*13590*/  WARPSYNC.COLLECTIVE R15, `(.L_x_590) ;  /* 0x000000000f0c7348 */ /* 0x003fea0003c00000 */
[----:B------:R-:W-:Y:S02]  /*135a0*/  ELECT P6, UR62, PT ;  /* 0x00000000003e782f */ /* 0x000fe400038c0000 */
[----:B------:R-:W-:Y:S01]  /*135b0*/  MOV R14, UR62 ;  /* 0x0000003e000e7c02 */ /* 0x000fe20008000f00 */
[----:B01----:R-:W-:Y:S10]  /*135c0*/  ENDCOLLECTIVE ;  /* 0x000000000000791b */ /* 0x003ff40003800000 */
.L_x_590:
[----:B------:R-:W-:Y:S05]  /*135d0*/  BSYNC B1 ;  /* 0x0000000000017941 */ /* 0x000fea0003800000 */
.L_x_589:
[----:B------:R-:W-:Y:S05]  /*135e0*/  BRA `(.L_x_591) ;  /* 0xffffffe000747947 */ /* 0x000fea000383ffff */
.L_x_522:
[----:B0-----:R0:W1:Y:S02]  /*135f0*/  SYNCS.PHASECHK.TRANS64.TRYWAIT P0, [R6+URZ], R5 ;  /* 0x00000005060075a7 */ /* 0x001064000800017f */
[----:B-1----:R-:W-:Y:S05]  /*13600*/  @!P0 NANOSLEEP.SYNCS 0x989680 ;  /* 0x009896800000895d */ /* 0x002fea0003900000 */
[----:B------:R-:W1:Y:S02]  /*13610*/  @!P0 SYNCS.PHASECHK.TRANS64 P0, [R6+URZ], R5 ;  /* 0x00000005060085a7 */ /* 0x000e64000800007f */
[----:B-1----:R-:W-:Y:S05]  /*13620*/  @!P0 BRA `(.L_x_522) ;  /* 0xfffffffc00f08947 */ /* 0x002fea000383ffff */
[----:B------:R-:W-:Y:S05]  /*13630*/  BRA `(.L_x_592) ;  /* 0xffffffe000ac7947 */ /* 0x000fea000383ffff */
.L_x_523:
[----:B-1----:R1:W2:Y:S02]  /*13640*/  SYNCS.PHASECHK.TRANS64.TRYWAIT P0, [R7+URZ], R2 ;  /* 0x00000002070075a7 */ /* 0x0022a4000800017f */
[----:B--2---:R-:W-:Y:S05]  /*13650*/  @!P0 NANOSLEEP.SYNCS 0x989680 ;  /* 0x009896800000895d */ /* 0x004fea0003900000 */
[----:B------:R-:W2:Y:S02]  /*13660*/  @!P0 SYNCS.PHASECHK.TRANS64 P0, [R7+URZ], R2 ;  /* 0x00000002070085a7 */ /* 0x000ea4000800007f */
[----:B--2---:R-:W-:Y:S05]  /*13670*/  @!P0 BRA `(.L_x_523) ;  /* 0xfffffffc00f08947 */ /* 0x004fea000383ffff */
[----:B------:R-:W-:Y:S05]  /*13680*/  BRA `(.L_x_593) ;  /* 0xffffffe000a07947 */ /* 0x000fea000383ffff */
.L_x_525:
[----:B--2---:R2:W3:Y:S02]  /*13690*/  SYNCS.PHASECHK.TRANS64.TRYWAIT P0, [R4+URZ], R5 ;  /* 0x00000005040075a7 */ /* 0x0044e4000800017f */
[----:B---3--:R-:W-:Y:S05]  /*136a0*/  @!P0 NANOSLEEP.SYNCS 0x989680 ;  /* 0x009896800000895d */ /* 0x008fea0003900000 */
[----:B------:R-:W3:Y:S02]  /*136b0*/  @!P0 SYNCS.PHASECHK.TRANS64 P0, [R4+URZ], R5 ;  /* 0x00000005040085a7 */ /* 0x000ee4000800007f */
[----:B---3--:R-:W-:Y:S05]  /*136c0*/  @!P0 BRA `(.L_x_525) ;  /* 0xfffffffc00f08947 */ /* 0x008fea000383ffff */
[----:B------:R-:W-:Y:S05]  /*136d0*/  BRA `(.L_x_594) ;  /* 0xffffffe000a47947 */ /* 0x000fea000383ffff */
.L_x_595:
        /* <DEDUP_REMOVED lines=10> */
.L_x_6130:


//--------------------- .text._ZN7cutlass13device_kernelIN5flash11enable_sm90INS1_16FlashAttnFwdSm90INS1_25CollectiveMainloopFwdSm90ILi2EN4cute5tupleIJNS5_1CILi1EEES8_S8_EEENS6_IJNS7_ILi128EEENS7_ILi96EEENS7_ILi64EEEEEELi256ENS_10bfloat16_tEfNS_4arch4Sm90ELb0ELb0ELb1ELb1ELb0ELb1ELb0ELb1ELb0ELb1ELb1ELb0EEENS1_21CollectiveEpilogueFwdINS6_IJSA_NS7_ILi256EEESB_EEES9_SE_SG_Li256ELb1ELb1ELb1ELb0EEENS1_36VarlenDynamicPersistentTileSchedulerILi128ELi96ELi256ELi128ELb1ELb1ELb1ELb0ELb1ELb1EEEEEEEEEvNT_6ParamsE --------------------------
	.section	.text._ZN7cutlass13device_kernelIN5flash11enable_sm90INS1_16FlashAttnFwdSm90INS1_25CollectiveMainloopFwdSm90ILi2EN4cute5tupleIJNS5_1CILi1EEES8_S8_EEENS6_IJNS7_ILi128EEENS7_ILi96EEENS7_ILi64EEEEEELi256ENS_10bfloat16_tEfNS_4arch4Sm90ELb0ELb0ELb1ELb1ELb0ELb1ELb0ELb1ELb0ELb1ELb1ELb0EEENS1_21CollectiveEpilogueFwdINS6_IJSA_NS7_ILi256EEESB_EEES9_SE_SG_Li256ELb1ELb1ELb1ELb0EEENS1_36VarlenDynamicPersistentTileSchedulerILi128ELi96ELi256ELi128ELb1ELb1ELb1ELb0ELb1ELb1EEEEEEEEEvNT_6ParamsE,"ax",@progbits
	.align	128
.text._ZN7cutlass13device_kernelIN5flash11enable_sm90INS1_16FlashAttnFwdSm90INS1_25CollectiveMainloopFwdSm90ILi2EN4cute5tupleIJNS5_1CILi1EEES8_S8_EEENS6_IJNS7_ILi128EEENS7_ILi96EEENS7_ILi64EEEEEELi256ENS_10bfloat16_tEfNS_4arch4Sm90ELb0ELb0ELb1ELb1ELb0ELb1ELb0ELb1ELb0ELb1ELb1ELb0EEENS1_21CollectiveEpilogueFwdINS6_IJSA_NS7_ILi256EEESB_EEES9_SE_SG_Li256ELb1ELb1ELb1ELb0EEENS1_36VarlenDynamicPersistentTileSchedulerILi128ELi96ELi256ELi128ELb1ELb1ELb1ELb0ELb1ELb1EEEEEEEEEvNT_6ParamsE:
        .type           _ZN7cutlass13device_kernelIN5flash11enable_sm90INS1_16FlashAttnFwdSm90INS1_25CollectiveMainloopFwdSm90ILi2EN4cute5tupleIJNS5_1CILi1EEES8_S8_EEENS6_IJNS7_ILi128EEENS7_ILi96EEENS7_ILi64EEEEEELi256ENS_10bfloat16_tEfNS_4arch4Sm90ELb0ELb0ELb1ELb1ELb0ELb1ELb0ELb1ELb0ELb1ELb1ELb0EEENS1_21CollectiveEpilogueFwdINS6_IJSA_NS7_ILi256EEESB_EEES9_SE_SG_Li256ELb1ELb1ELb1ELb0EEENS1_36VarlenDynamicPersistentTileSchedulerILi128ELi96ELi256ELi128ELb1ELb1ELb1ELb0ELb1ELb1EEEEEEEEEvNT_6ParamsE,@function
        .size           _ZN7cutlass13device_kernelIN5flash11enable_sm90INS1_16FlashAttnFwdSm90INS1_25CollectiveMainloopFwdSm90ILi2EN4cute5tupleIJNS5_1CILi1EEES8_S8_EEENS6_IJNS7_ILi128EEENS7_ILi96EEENS7_ILi64EEEEEELi256ENS_10bfloat16_tEfNS_4arch4Sm90ELb0ELb0ELb1ELb1ELb0ELb1ELb0ELb1ELb0ELb1ELb1ELb0EEENS1_21CollectiveEpilogueFwdINS6_IJSA_NS7_ILi256EEESB_EEES9_SE_SG_Li256ELb1ELb1ELb1ELb0EEENS1_36VarlenDynamicPersistentTileSchedulerILi128ELi96ELi256ELi128ELb1ELb1ELb1ELb0ELb1ELb1EEEEEEEEEvNT_6ParamsE,(.L_x_6131 - _ZN7cutlass13device_kernelIN5flash11enable_sm90INS1_16FlashAttnFwdSm90INS1_25CollectiveMainloopFwdSm90ILi2EN4cute5tupleIJNS5_1CILi1EEES8_S8_EEENS6_IJNS7_ILi128EEENS7_ILi96EEENS7_ILi64EEEEEELi256ENS_10bfloat16_tEfNS_4arch4Sm90ELb0ELb0ELb1ELb1ELb0ELb1ELb0ELb1ELb0ELb1ELb1ELb0EEENS1_21CollectiveEpilogueFwdINS6_IJSA_NS7_ILi256EEESB_EEES9_SE_SG_Li256ELb1ELb1ELb1ELb0EEENS1_36VarlenDynamicPersistentTileSchedulerILi128ELi96ELi256ELi128ELb1ELb1ELb1ELb0ELb1ELb1EEEEEEEEEvNT_6ParamsE)
        .other          _ZN7cutlass13device_kernelIN5flash11enable_sm90INS1_16FlashAttnFwdSm90INS1_25CollectiveMainloopFwdSm90ILi2EN4cute5tupleIJNS5_1CILi1EEES8_S8_EEENS6_IJNS7_ILi128EEENS7_ILi96EEENS7_ILi64EEEEEELi256ENS_10bfloat16_tEfNS_4arch4Sm90ELb0ELb0ELb1ELb1ELb0ELb1ELb0ELb1ELb0ELb1ELb1ELb0EEENS1_21CollectiveEpilogueFwdINS6_IJSA_NS7_ILi256EEESB_EEES9_SE_SG_Li256ELb1ELb1ELb1ELb0EEENS1_36VarlenDynamicPersistentTileSchedulerILi128ELi96ELi256ELi128ELb1ELb1ELb1ELb0ELb1ELb1EEEEEEEEEvNT_6ParamsE,@"STO_CUDA_ENTRY STV_DEFAULT"
_ZN7cutlass13device_kernelIN5flash11enable_sm90INS1_16FlashAttnFwdSm90INS1_25CollectiveMainloopFwdSm90ILi2EN4cute5tupleIJNS5_1CILi1EEES8_S8_EEENS6_IJNS7_ILi128EEENS7_ILi96EEENS7_ILi64EEEEEELi256ENS_10bfloat16_tEfNS_4arch4Sm90ELb0ELb0ELb1ELb1ELb0ELb1ELb0ELb1ELb0ELb1ELb1ELb0EEENS1_21CollectiveEpilogueFwdINS6_IJSA_NS7_ILi256EEESB_EEES9_SE_SG_Li256ELb1ELb1ELb1ELb0EEENS1_36VarlenDynamicPersistentTileSchedulerILi128ELi96ELi256ELi128ELb1ELb1ELb1ELb0ELb1ELb1EEEEEEEEEvNT_6ParamsE:
        /* <DEDUP_REMOVED lines=13> */
[----:B------:R-:W-:Y:S02]  /*00d0*/  UIADD3 UR10, UP2, UR4, 0x570, URZ ;  /* 0x00000570040a7890 */ /* 0x000fe4000ff5e03f */
[----:B------:R-:W-:Y:S02]  /*00e0*/  UIADD3 UR4, UP3, UR4, 0x670, URZ ;  /* 0x0000067004047890 */ /* 0x000fe4000ff7e03f */
[----:B------:R-:W-:-:S02]  /*00f0*/  UIADD3.X UR7, URZ, UR5, URZ, UP0, !UPT ;  /* 0x000000053f077290 */ /* 0x000fc400087fe43f */
[----:B------:R-:W-:Y:S02]  /*0100*/  UIADD3.X UR9, URZ, UR5, URZ, UP1, !UPT ;  /* 0x000000053f097290 */ /* 0x000fe40008ffe43f */
[----:B------:R-:W-:Y:S02]  /*0110*/  UIADD3.X UR11, URZ, UR5, URZ, UP2, !UPT ;  /* 0x000000053f0b7290 */ /* 0x000fe400097fe43f */
[----:B------:R-:W-:-:S03]  /*0120*/  UIADD3.X UR5, URZ, UR5, URZ, UP3, !UPT ;  /* 0x000000053f057290 */ /* 0x000fc60009ffe43f */
[----:B------:R0:W-:Y:S02]  /*0130*/  UTMACCTL.PF [UR6] ;  /* 0x00000000060079b9 */ /* 0x0001e40008040000 */
[----:B------:R0:W-:Y:S02]  /*0140*/  UTMACCTL.PF [UR8] ;  /* 0x00000000080079b9 */ /* 0x0001e40008040000 */
[----:B------:R0:W-:Y:S02]  /*0150*/  UTMACCTL.PF [UR10] ;  /* 0x000000000a0079b9 */ /* 0x0001e40008040000 */
[----:B------:R0:W-:Y:S02]  /*0160*/  UTMACCTL.PF [UR4] ;  /* 0x00000000040079b9 */ /* 0x0001e40008040000 */
[----:B0-----:R-:W-:Y:S01]  /*0170*/  NOP ;  /* 0x0000000000007918 */ /* 0x001fe20000000000 */
.L_x_597:
[----:B------:R-:W-:Y:S05]  /*0180*/  BSYNC B0 ;  /* 0x0000000000007941 */ /* 0x000fea0003800000 */
.L_x_596:
        /* <DEDUP_REMOVED lines=41> */
.L_x_598:
        /* <DEDUP_REMOVED lines=22> */
.L_x_599:
        /* <DEDUP_REMOVED lines=18> */
.L_x_600:
        /* <DEDUP_REMOVED lines=22> */
.L_x_601:
        /* <DEDUP_REMOVED lines=22> */
.L_x_602:
        /* <DEDUP_REMOVED lines=8> */
.L_x_605:
        /* <DEDUP_REMOVED lines=11> */
[----:B------:R-:W-:Y:S04]  /*0a90*/  BAR.SYNC.DEFER_BLOCKING 0x5, 0x180 ;  /* 0x0146000000007b1d */ /* 0x000fe80000010000 */
[----:B------:R-:W-:-:S02]  /*0aa0*/  IMAD.U32 R19, RZ, RZ, UR4 ;  /* 0x00000004ff137e24 */ /* 0x000fc4000f8e00ff */
[----:B------:R-:W-:-:S03]  /*0ab0*/  ULDC UR4, c[0x0][0xc3c] ;  /* 0x00030f0000047ab9 */ /* 0x000fc60000000800 */
[----:B------:R-:W0:Y:S01]  /*0ac0*/  LDS.128 R152, [R19+0x228d0] ;  /* 0x0228d00013987984 */ /* 0x000e220000000c00 */
[----:B------:R-:W-:Y:S06]  /*0ad0*/  BAR.ARV 0x4, 0x180 ;  /* 0x0106000000007b1d */ /* 0x000fec0000002000 */
[----:B0-----:R-:W-:-:S13]  /*0ae0*/  ISETP.GE.AND P0, PT, R155, UR4, PT ;  /* 0x000000049b007c0c */ /* 0x001fda000bf06270 */
[----:B------:R-:W-:Y:S05]  /*0af0*/  @P0 BRA `(.L_x_606) ;  /* 0x0000019c00200947 */ /* 0x000fea0003800000 */
[----:B------:R-:W-:Y:S01]  /*0b00*/  VIADD R6, R6, 0xffffff80 ;  /* 0xffffff8006067836 */ /* 0x000fe20000000000 */
[----:B------:R-:W-:Y:S01]  /*0b10*/  CS2R R200, SRZ ;  /* 0x0000000000c87805 */ /* 0x000fe2000001ff00 */
[----:B------:R-:W-:Y:S01]  /*0b20*/  IMAD.MOV.U32 R217, RZ, RZ, RZ ;  /* 0x000000ffffd97224 */ /* 0x000fe200078e00ff */
[----:B------:R-:W-:Y:S01]  /*0b30*/  ULOP3.LUT UR44, UR36, 0x1, URZ, 0xfc, !UPT ;  /* 0x00000001242c7892 */ /* 0x000fe2000f8efc3f */
[----:B------:R-:W-:Y:S01]  /*0b40*/  IMAD.MOV.U32 R204, RZ, RZ, RZ ;  /* 0x000000ffffcc7224 */ /* 0x000fe200078e00ff */
[----:B------:R-:W-:-:S04]  /*0b50*/  SHF.R.S32.HI R3, RZ, 0x1f, R6 ;  /* 0x0000001fff037819 */ /* 0x000fc80000011406 */
[CC--:B------:R-:W-:Y:S02]  /*0b60*/  LEA.HI R0, R3.reuse, R6.reuse, RZ, 0x7 ;  /* 0x0000000603007211 */ /* 0x0c0fe400078f38ff */
[CC--:B------:R-:W-:Y:S02]  /*0b70*/  LEA.HI R2, R3.reuse, R6.reuse, RZ, 0x4 ;  /* 0x0000000603027211 */ /* 0x0c0fe400078f20ff */
[----:B------:R-:W-:Y:S02]  /*0b80*/  LOP3.LUT R5, R0, 0xffffff80, RZ, 0xc0, !PT ;  /* 0xffffff8000057812 */ /* 0x000fe400078ec0ff */
[----:B------:R-:W-:Y:S02]  /*0b90*/  SHF.R.S32.HI R7, RZ, 0x4, R2 ;  /* 0x00000004ff077819 */ /* 0x000fe40000011402 */
[----:B------:R-:W-:Y:S01]  /*0ba0*/  LEA.HI R206, R3, R6, RZ, 0x5 ;  /* 0x0000000603ce7211 */ /* 0x000fe200078f28ff */
[----:B------:R-:W-:Y:S01]  /*0bb0*/  IMAD.IADD R13, R6, 0x1, -R5 ;  /* 0x00000001060d7824 */ /* 0x000fe200078e0a05 */
[----:B------:R-:W-:-:S02]  /*0bc0*/  SHF.R.S32.HI R5, RZ, 0x7, R0 ;  /* 0x00000007ff057819 */ /* 0x000fc40000011400 */
[----:B------:R-:W-:Y:S02]  /*0bd0*/  LEA.HI R4, R2, R7, RZ, 0x1 ;  /* 0x0000000702047211 */ /* 0x000fe400078f08ff */
[----:B------:R-:W-:Y:S01]  /*0be0*/  SHF.R.S32.HI R8, RZ, 0x1f, R13 ;  /* 0x0000001fff087819 */ /* 0x000fe2000001140d */
[----:B------:R-:W-:Y:S01]  /*0bf0*/  STL [R1+0x54], R13 ;  /* 0x0000540d01007387 */ /* 0x000fe20000100800 */
[----:B------:R-:W-:Y:S02]  /*0c00*/  LEA.HI R0, R0, R5, RZ, 0x1 ;  /* 0x0000000500007211 */ /* 0x000fe400078f08ff */
[----:B------:R-:W-:Y:S02]  /*0c10*/  LEA.HI R9, R8, R13, RZ, 0x2 ;  /* 0x0000000d08097211 */ /* 0x000fe400078f10ff */
[----:B------:R-:W-:Y:S02]  /*0c20*/  LOP3.LUT R0, R0, 0x3fffffe, RZ, 0xc0, !PT ;  /* 0x03fffffe00007812 */ /* 0x000fe400078ec0ff */
[----:B------:R-:W-:-:S02]  /*0c30*/  SHF.R.S32.HI R10, RZ, 0x2, R9 ;  /* 0x00000002ff0a7819 */ /* 0x000fc40000011409 */
[----:B------:R-:W-:Y:S01]  /*0c40*/  SHF.R.S32.HI R11, RZ, 0x1f, R9 ;  /* 0x0000001fff0b7819 */ /* 0x000fe20000011409 */
[----:B------:R-:W-:Y:S01]  /*0c50*/  IMAD.IADD R0, R5, 0x1, -R0 ;  /* 0x0000000105007824 */ /* 0x000fe200078e0a00 */
[----:B------:R-:W-:Y:S02]  /*0c60*/  LOP3.LUT R4, R4, 0x1ffffffe, RZ, 0xc0, !PT ;  /* 0x1ffffffe04047812 */ /* 0x000fe400078ec0ff */
[CC--:B------:R-:W-:Y:S02]  /*0c70*/  LEA.HI R18, R3.reuse, R6.reuse, RZ, 0x2 ;  /* 0x0000000603127211 */ /* 0x0c0fe400078f10ff */
[----:B------:R-:W-:Y:S01]  /*0c80*/  LEA.HI R3, R3, R6, RZ, 0x3 ;  /* 0x0000000603037211 */ /* 0x000fe200078f18ff */
[----:B------:R-:W-:Y:S01]  /*0c90*/  IMAD.IADD R4, R7, 0x1, -R4 ;  /* 0x0000000107047824 */ /* 0x000fe200078e0a04 */
[----:B------:R-:W-:Y:S02]  /*0ca0*/  LEA.HI R11, R11, R10, RZ, 0x3 ;  /* 0x0000000a0b0b7211 */ /* 0x000fe400078f18ff */
[----:B------:R-:W-:Y:S01]  /*0cb0*/  LOP3.LUT R5, R2, 0x3fffff0, RZ, 0xc0, !PT ;  /* 0x03fffff002057812 */ /* 0x000fe200078ec0ff */
[----:B------:R-:W-:Y:S01]  /*0cc0*/  IMAD.MOV.U32 R2, RZ, RZ, RZ ;  /* 0x000000ffff027224 */ /* 0x000fe200078e00ff */
[----:B------:R-:W-:-:S02]  /*0cd0*/  LOP3.LUT R7, R3, 0xfffffff8, RZ, 0xc0, !PT ;  /* 0xfffffff803077812 */ /* 0x000fc400078ec0ff */
[----:B------:R-:W-:Y:S01]  /*0ce0*/  LOP3.LUT R11, R11, 0xfffffff8, RZ, 0xc0, !PT ;  /* 0xfffffff80b0b7812 */ /* 0x000fe200078ec0ff */
[----:B------:R-:W-:Y:S01]  /*0cf0*/  IMAD.IADD R5, R6, 0x1, -R5 ;  /* 0x0000000106057824 */ /* 0x000fe200078e0a05 */
[----:B------:R-:W-:Y:S01]  /*0d00*/  LEA.HI R8, R8, R13, RZ, 0x5 ;  /* 0x0000000d08087211 */ /* 0x000fe200078f28ff */
[----:B------:R-:W-:Y:S01]  /*0d10*/  IMAD.IADD R7, R6, 0x1, -R7 ;  /* 0x0000000106077824 */ /* 0x000fe200078e0a07 */
[----:B------:R-:W-:Y:S01]  /*0d20*/  LOP3.LUT R3, R18, 0xfffffffc, RZ, 0xc0, !PT ;  /* 0xfffffffc12037812 */ /* 0x000fe200078ec0ff */
[----:B------:R-:W-:Y:S01]  /*0d30*/  IMAD.IADD R11, R10, 0x1, -R11 ;  /* 0x000000010a0b7824 */ /* 0x000fe200078e0a0b */
[----:B------:R-:W-:Y:S01]  /*0d40*/  SHF.R.S32.HI R206, RZ, 0x5, R206 ;  /* 0x00000005ffce7819 */ /* 0x000fe200000114ce */
[----:B------:R-:W-:Y:S01]  /*0d50*/  IMAD.SHL.U32 R203, R7, 0x8, RZ ;  /* 0x0000000807cb7824 */ /* 0x000fe200078e00ff */
[----:B------:R-:W-:Y:S01]  /*0d60*/  SHF.R.S32.HI R18, RZ, 0x2, R18 ;  /* 0x00000002ff127819 */ /* 0x000fe20000011412 */
[----:B------:R-:W-:Y:S01]  /*0d70*/  IMAD.IADD R3, R6, 0x1, -R3 ;  /* 0x0000000106037824 */ /* 0x000fe200078e0a03 */
[----:B------:R-:W-:Y:S01]  /*0d80*/  SHF.R.S32.HI R8, RZ, 0x5, R8 ;  /* 0x00000005ff087819 */ /* 0x000fe20000011408 */
[----:B------:R-:W-:Y:S01]  /*0d90*/  IMAD R5, R206, 0x10, R5 ;  /* 0x00000010ce057824 */ /* 0x000fe200078e0205 */
[----:B------:R-:W-:Y:S01]  /*0da0*/  LOP3.LUT R9, R9, 0x7ffffffc, RZ, 0xc0, !PT ;  /* 0x7ffffffc09097812 */ /* 0x000fe200078ec0ff */
[----:B------:R-:W-:Y:S01]  /*0db0*/  VIADD R216, R18, 0x40 ;  /* 0x0000004012d87836 */ /* 0x000fe20000000000 */
[----:B------:R-:W-:Y:S01]  /*0dc0*/  SHF.R.S32.HI R220, RZ, 0x1f, R18 ;  /* 0x0000001fffdc7819 */ /* 0x000fe20000011412 */
[----:B------:R-:W-:-:S02]  /*0dd0*/  IMAD R11, R8, 0x10, R11 ;  /* 0x00000010080b7824 */ /* 0x000fc400078e020b */
[----:B------:R-:W-:Y:S01]  /*0de0*/  IMAD R6, R5, 0x8, R4 ;  /* 0x0000000805067824 */ /* 0x000fe200078e0204 */
[----:B------:R-:W-:Y:S01]  /*0df0*/  SHF.R.S32.HI R5, RZ, 0x1f, R216 ;  /* 0x0000001fff057819 */ /* 0x000fe200000114d8 */
[----:B------:R-:W-:Y:S01]  /*0e00*/  IMAD R12, R0, 0x40, R11 ;  /* 0x00000040000c7824 */ /* 0x000fe200078e020b */
[----:B------:R-:W-:Y:S01]  /*0e10*/  LEA.HI R0, R3, R3, RZ, 0x1 ;  /* 0x0000000303007211 */ /* 0x000fe200078f08ff */
[----:B------:R-:W-:Y:S01]  /*0e20*/  IMAD.SHL.U32 R205, R216, 0x40, RZ ;  /* 0x00000040d8cd7824 */ /* 0x000fe200078e00ff */
[----:B------:R-:W-:Y:S01]  /*0e30*/  LEA.HI R5, R5, R216, RZ, 0x3 ;  /* 0x000000d805057211 */ /* 0x000fe200078f18ff */
[C---:B------:R-:W-:Y:S01]  /*0e40*/  IMAD.SHL.U32 R16, R3.reuse, 0x8, RZ ;  /* 0x0000000803107824 */ /* 0x040fe200078e00ff */
[----:B------:R-:W-:Y:S01]  /*0e50*/  LOP3.LUT R0, R0, 0x1ffffffe, RZ, 0xc0, !PT ;  /* 0x1ffffffe00007812 */ /* 0x000fe200078ec0ff */
[----:B------:R-:W-:Y:S01]  /*0e60*/  IMAD.SHL.U32 R22, R3, 0x4, RZ ;  /* 0x0000000403167824 */ /* 0x000fe200078e00ff */
[----:B------:R-:W-:Y:S01]  /*0e70*/  LOP3.LUT R205, R205, 0x1c0, RZ, 0xc0, !PT ;  /* 0x000001c0cdcd7812 */ /* 0x000fe200078ec0ff */
[----:B------:R-:W-:Y:S01]  /*0e80*/  IMAD.SHL.U32 R5, R5, 0x40, RZ ;  /* 0x0000004005057824 */ /* 0x000fe200078e00ff */
[----:B------:R-:W-:Y:S01]  /*0e90*/  STL [R1+0x68], R12 ;  /* 0x0000680c01007387 */ /* 0x000fe20000100800 */
[----:B------:R-:W-:Y:S01]  /*0ea0*/  IMAD.IADD R0, R3, 0x1, -R0 ;  /* 0x0000000103007824 */ /* 0x000fe200078e0a00 */
[----:B------:R-:W-:Y:S01]  /*0eb0*/  SHF.R.S32.HI R3, RZ, 0x1f, R203 ;  /* 0x0000001fff037819 */ /* 0x000fe200000114cb */
[----:B------:R-:W-:Y:S01]  /*0ec0*/  VIADD R210, R203, 0x40 ;  /* 0x00000040cbd27836 */ /* 0x000fe20000000000 */
[----:B------:R-:W-:Y:S01]  /*0ed0*/  SHF.R.U32.HI R4, RZ, 0x3, R205 ;  /* 0x00000003ff047819 */ /* 0x000fe200000116cd */
[----:B------:R-:W-:Y:S01]  /*0ee0*/  IMAD R0, R0, 0x8, R12 ;  /* 0x0000000800007824 */ /* 0x000fe200078e020c */
[----:B------:R-:W-:Y:S01]  /*0ef0*/  LOP3.LUT R3, R205, 0x38, R16, 0xf8, !PT ;  /* 0x00000038cd037812 */ /* 0x000fe200078ef810 */
[----:B------:R-:W-:Y:S01]  /*0f00*/  IMAD.IADD R9, R13, 0x1, -R9 ;  /* 0x000000010d097824 */ /* 0x000fe200078e0a09 */
[----:B------:R-:W-:Y:S01]  /*0f10*/  LOP3.LUT R208, R5, 0xfffffe00, RZ, 0xc0, !PT ;  /* 0xfffffe0005d07812 */ /* 0x000fe200078ec0ff */
[----:B------:R-:W-:Y:S01]  /*0f20*/  VIADD R209, R203, 0x80 ;  /* 0x00000080cbd17836 */ /* 0x000fe20000000000 */
[----:B------:R-:W-:Y:S01]  /*0f30*/  SHF.R.S32.HI R5, RZ, 0x1f, R210 ;  /* 0x0000001fff057819 */ /* 0x000fe200000114d2 */
[----:B------:R-:W-:Y:S01]  /*0f40*/  IMAD.SHL.U32 R5, R6, 0x8, RZ ;  /* 0x0000000806057824 */ /* 0x000fe200078e00ff */
[----:B------:R-:W-:Y:S01]  /*0f50*/  LOP3.LUT R4, R208, R3, R4, 0xf6, !PT ;  /* 0x00000003d0047212 */ /* 0x000fe200078ef604 */
[----:B------:R-:W-:Y:S01]  /*0f60*/  IMAD.SHL.U32 R224, R9, 0x2, RZ ;  /* 0x0000000209e07824 */ /* 0x000fe200078e00ff */
[----:B------:R-:W-:Y:S01]  /*0f70*/  SHF.R.S32.HI R7, RZ, 0x1f, R209 ;  /* 0x0000001fff077819 */ /* 0x000fe200000114d1 */
[----:B------:R-:W-:Y:S01]  /*0f80*/  VIADD R202, R22, 0x10 ;  /* 0x0000001016ca7836 */ /* 0x000fe20000000000 */
[----:B------:R0:W-:Y:S01]  /*0f90*/  STL [R1+0x70], R5 ;  /* 0x0000700501007387 */ /* 0x0001e20000100800 */
[----:B------:R-:W-:-:S02]  /*0fa0*/  IMAD R3, R4, 0x2, R19 ;  /* 0x0000000204037824 */ /* 0x000fc400078e0213 */
[C---:B------:R-:W-:Y:S02]  /*0fb0*/  VIADD R27, R224.reuse, 0x18 ;  /* 0x00000018e01b7836 */ /* 0x040fe40000000000 */
[C---:B------:R-:W-:Y:S01]  /*0fc0*/  VIADD R24, R224.reuse, 0x30 ;  /* 0x00000030e0187836 */ /* 0x040fe20000000000 */
[----:B------:R1:W-:Y:S01]  /*0fd0*/  STL [R1+0x64], R3 ;  /* 0x0000640301007387 */ /* 0x0003e20000100800 */
[C---:B------:R-:W-:Y:S01]  /*0fe0*/  VIADD R15, R224.reuse, 0x48 ;  /* 0x00000048e00f7836 */ /* 0x040fe20000000000 */
[----:B------:R-:W-:Y:S01]  /*0ff0*/  SHF.R.S32.HI R4, RZ, 0x1f, R27 ;  /* 0x0000001fff047819 */ /* 0x000fe2000001141b */
[C---:B------:R-:W-:Y:S01]  /*1000*/  VIADD R11, R224.reuse, 0x60 ;  /* 0x00000060e00b7836 */ /* 0x040fe20000000000 */
[----:B------:R2:W-:Y:S01]  /*1010*/  STL [R1+0x6c], R0 ;  /* 0x00006c0001007387 */ /* 0x0005e20000100800 */
[C---:B------:R-:W-:Y:S01]  /*1020*/  VIADD R8, R224.reuse, 0x78 ;  /* 0x00000078e0087836 */ /* 0x040fe20000000000 */
[----:B------:R-:W-:Y:S01]  /*1030*/  SHF.R.S32.HI R4, RZ, 0x1f, R24 ;  /* 0x0000001fff047819 */ /* 0x000fe20000011418 */
[C---:B0-----:R-:W-:Y:S01]  /*1040*/  VIADD R5, R224.reuse, 0x90 ;  /* 0x00000090e0057836 */ /* 0x041fe20000000000 */
[----:B------:R-:W-:Y:S01]  /*1050*/  SHF.R.S32.HI R4, RZ, 0x1f, R15 ;  /* 0x0000001fff047819 */ /* 0x000fe2000001140f */
[C---:B------:R-:W-:Y:S01]  /*1060*/  VIADD R237, R224.reuse, 0xa0 ;  /* 0x000000a0e0ed7836 */ /* 0x040fe20000000000 */
[----:B------:R-:W-:Y:S01]  /*1070*/  SHF.R.S32.HI R4, RZ, 0x1f, R11 ;  /* 0x0000001fff047819 */ /* 0x000fe2000001140b */
[C---:B-1----:R-:W-:Y:S01]  /*1080*/  VIADD R3, R224.reuse, 0x98 ;  /* 0x00000098e0037836 */ /* 0x042fe20000000000 */
        /* <DEDUP_REMOVED lines=47> */
[----:B------:R-:W-:Y:S02]  /*1380*/  SHF.R.S32.HI R5, RZ, 0x1f, R228 ;  /* 0x0000001fff057819 */ /* 0x000fe400000114e4 */
[----:B------:R-:W-:Y:S02]  /*1390*/  SHF.R.S32.HI R4, RZ, 0x1f, R226 ;  /* 0x0000001fff047819 */ /* 0x000fe400000114e2 */
[----:B--2---:R-:W-:-:S07]  /*13a0*/  SHF.R.S32.HI R3, RZ, 0x1f, R225 ;  /* 0x0000001fff037819 */ /* 0x004fce00000114e1 */
.L_x_752:
[----:B0--3--:R-:W0:Y:S02]  /*13b0*/  LDC.64 R4, c[0x0][0xc88] ;  /* 0x00032200ff047b82 */ /* 0x009e240000000a00 */
[----:B0-----:R-:W-:-:S05]  /*13c0*/  IMAD.WIDE R4, R155, 0x4, R4 ;  /* 0x000000049b047825 */ /* 0x001fca00078e0204 */
[----:B------:R-:W2:Y:S01]  /*13d0*/  LDG.E R213, desc[UR40][R4.64] ;  /* 0x0000002804d57981 */ /* 0x000ea2000c1e1900 */
[----:B------:R-:W-:Y:S05]  /*13e0*/  YIELD ;  /* 0x0000000000007946 */ /* 0x000fea0003800000 */
[----:B------:R-:W-:Y:S01]  /*13f0*/  ULDC.64 UR4, c[0x0][0xa28] ;  /* 0x00028a0000047ab9 */ /* 0x000fe20000000a00 */
[----:B------:R-:W-:Y:S01]  /*1400*/  ULDC.64 UR8, c[0x0][0xa18] ;  /* 0x0002860000087ab9 */ /* 0x000fe20000000a00 */
[----:B------:R-:W-:Y:S01]  /*1410*/  ISETP.NE.U32.AND P1, PT, RZ, UR4, PT ;  /* 0x00000004ff007c0c */ /* 0x000fe2000bf25070 */
[----:B------:R-:W-:Y:S01]  /*1420*/  ULDC.64 UR6, c[0x0][0xa08] ;  /* 0x0002820000067ab9 */ /* 0x000fe20000000a00 */
[----:B----4-:R-:W-:Y:S01]  /*1430*/  IMAD.MOV.U32 R11, RZ, RZ, RZ ;  /* 0x000000ffff0b7224 */ /* 0x010fe200078e00ff */
[----:B------:R-:W-:Y:S01]  /*1440*/  ISETP.NE.U32.AND P0, PT, RZ, UR6, PT ;  /* 0x00000006ff007c0c */ /* 0x000fe2000bf05070 */
[----:B------:R-:W-:Y:S01]  /*1450*/  IMAD.MOV.U32 R31, RZ, RZ, RZ ;  /* 0x000000ffff1f7224 */ /* 0x000fe200078e00ff */
[----:B------:R-:W-:-:S02]  /*1460*/  ISETP.NE.AND.EX P1, PT, RZ, UR5, PT, P1 ;  /* 0x00000005ff007c0c */ /* 0x000fc4000bf25310 */
[----:B------:R-:W-:Y:S02]  /*1470*/  ISETP.NE.AND.EX P0, PT, RZ, UR7, PT, P0 ;  /* 0x00000007ff007c0c */ /* 0x000fe4000bf05300 */
[----:B--2---:R-:W-:Y:S01]  /*1480*/  SHF.R.S32.HI R0, RZ, 0x1f, R213 ;  /* 0x0000001fff007819 */ /* 0x004fe200000114d5 */
[----:B------:R-:W-:-:S08]  /*1490*/  IMAD.SHL.U32 R214, R213, 0x4, RZ ;  /* 0x00000004d5d67824 */ /* 0x000fd000078e00ff */
[C---:B------:R-:W-:Y:S02]  /*14a0*/  @P1 LEA R6, P2, R213.reuse, UR4, 0x2 ;  /* 0x00000004d5061c11 */ /* 0x040fe4000f8410ff */
[C-C-:B------:R-:W-:Y:S01]  /*14b0*/  SHF.L.U64.HI R215, R213.reuse, 0x2, R0.reuse ;  /* 0x00000002d5d77819 */ /* 0x140fe20000010200 */
[----:B------:R0:W-:Y:S01]  /*14c0*/  STL [R1+0x4c], R0 ;  /* 0x00004c0001007387 */ /* 0x0001e20000100800 */
[----:B------:R-:W-:Y:S02]  /*14d0*/  @P1 LEA.HI.X R7, R213, UR5, R0, 0x2, P2 ;  /* 0x00000005d5071c11 */ /* 0x000fe400090f1400 */
[----:B------:R-:W-:Y:S01]  /*14e0*/  ISETP.NE.U32.AND P2, PT, RZ, UR8, PT ;  /* 0x00000008ff007c0c */ /* 0x000fe2000bf45070 */
[----:B------:R-:W-:Y:S01]  /*14f0*/  ULDC UR4, c[0x0][0x288] ;  /* 0x0000a20000047ab9 */ /* 0x000fe20000000800 */
[----:B------:R-:W-:Y:S01]  /*1500*/  IADD3 R8, P3, R214, UR6, RZ ;  /* 0x00000006d6087c10 */ /* 0x000fe2000ff7e0ff */
[----:B------:R0:W5:Y:S01]  /*1510*/  @P1 LDG.E R11, desc[UR40][R6.64] ;  /* 0x00000028060b1981 */ /* 0x000162000c1e1900 */
[----:B------:R-:W-:Y:S01]  /*1520*/  ISETP.NE.AND.EX P2, PT, RZ, UR9, PT, P2 ;  /* 0x00000009ff007c0c */ /* 0x000fe2000bf45320 */
[----:B------:R-:W-:Y:S01]  /*1530*/  IMAD.U32 R155, RZ, RZ, UR4 ;  /* 0x00000004ff9b7e24 */ /* 0x000fe2000f8e00ff */
[----:B-1----:R-:W-:Y:S01]  /*1540*/  IADD3.X R9, R215, UR7, RZ, P3, !PT ;  /* 0x00000007d7097c10 */ /* 0x002fe20009ffe4ff */
[----:B------:R-:W-:-:S04]  /*1550*/  ULDC.64 UR4, c[0x0][0x418] ;  /* 0x0001060000047ab9 */ /* 0x000fc80000000a00 */
[----:B------:R0:W5:Y:S06]  /*1560*/  @P0 LDG.E R31, desc[UR40][R8.64] ;  /* 0x00000028081f0981 */ /* 0x00016c000c1e1900 */
[----:B------:R-:W-:-:S04]  /*1570*/  @P2 IADD3 R4, P1, R214, UR8, RZ ;  /* 0x00000008d6042c10 */ /* 0x000fc8000ff3e0ff */
[----:B------:R-:W-:-:S05]  /*1580*/  @P2 IADD3.X R5, R215, UR9, RZ, P1, !PT ;  /* 0x00000009d7052c10 */ /* 0x000fca0008ffe4ff */
[----:B------:R0:W5:Y:S01]  /*1590*/  @P2 LDG.E R155, desc[UR40][R4.64] ;  /* 0x00000028049b2981 */ /* 0x000162000c1e1900 */
[----:B------:R-:W-:-:S03]  /*15a0*/  UISETP.NE.U32.AND UP0, UPT, UR4, URZ, UPT ;  /* 0x0000003f0400728c */ /* 0x000fc6000bf05070 */
[----:B------:R-:W-:Y:S01]  /*15b0*/  ULDC UR4, c[0x0][0x424] ;  /* 0x0001090000047ab9 */ /* 0x000fe20000000800 */
[----:B------:R-:W-:-:S03]  /*15c0*/  UISETP.NE.AND.EX UP0, UPT, UR5, URZ, UPT, UP0 ;  /* 0x0000003f0500728c */ /* 0x000fc6000bf05300 */
[----:B------:R-:W-:Y:S01]  /*15d0*/  ULDC UR5, c[0x0][0x2f0] ;  /* 0x0000bc0000057ab9 */ /* 0x000fe20000000800 */
[----:B------:R-:W-:-:S04]  /*15e0*/  USEL UR4, UR4, 0x1, UP0 ;  /* 0x0000000104047887 */ /* 0x000fc80008000000 */
[----:B------:R-:W-:-:S03]  /*15f0*/  UIMAD UR4, UR4, UR5, URZ ;  /* 0x00000005040472a4 */ /* 0x000fc6000f8e023f */
[----:B------:R-:W-:Y:S02]  /*1600*/  ULDC UR5, c[0x0][0x348] ;  /* 0x0000d20000057ab9 */ /* 0x000fe40000000800 */
[----:B------:R-:W-:Y:S02]  /*1610*/  IMAD.U32 R24, RZ, RZ, UR5 ;  /* 0x00000005ff187e24 */ /* 0x000fe4000f8e00ff */
[----:B------:R-:W-:Y:S01]  /*1620*/  IMAD.U32 R30, RZ, RZ, UR4 ;  /* 0x00000004ff1e7e24 */ /* 0x000fe2000f8e00ff */
[----:B0-----:R-:W-:Y:S06]  /*1630*/  @P2 BRA `(.L_x_607) ;  /* 0x0000000000242947 */ /* 0x001fec0003800000 */
[----:B------:R-:W-:Y:S02]  /*1640*/  ULDC.64 UR4, c[0x0][0xa00] ;  /* 0x0002800000047ab9 */ /* 0x000fe40000000a00 */
[----:B------:R-:W-:-:S04]  /*1650*/  ISETP.NE.U32.AND P1, PT, RZ, UR4, PT ;  /* 0x00000004ff007c0c */ /* 0x000fc8000bf25070 */
[----:B------:R-:W-:-:S13]  /*1660*/  ISETP.NE.AND.EX P1, PT, RZ, UR5, PT, P1 ;  /* 0x00000005ff007c0c */ /* 0x000fda000bf25310 */
[----:B------:R-:W-:Y:S05]  /*1670*/  @!P1 BRA `(.L_x_607) ;  /* 0x0000000000149947 */ /* 0x000fea0003800000 */
[----:B------:R-:W0:Y:S02]  /*1680*/  LDC.64 R4, c[0x0][0xa00] ;  /* 0x00028000ff047b82 */ /* 0x000e240000000a00 */
[----:B0-----:R-:W-:-:S05]  /*1690*/  IMAD.WIDE R4, R213, 0x4, R4 ;  /* 0x00000004d5047825 */ /* 0x001fca00078e0204 */
[----:B-----5:R-:W2:Y:S04]  /*16a0*/  LDG.E R155, desc[UR40][R4.64] ;  /* 0x00000028049b7981 */ /* 0x020ea8000c1e1900 */
[----:B------:R-:W2:Y:S02]  /*16b0*/  LDG.E R0, desc[UR40][R4.64+0x4] ;  /* 0x0000042804007981 */ /* 0x000ea4000c1e1900 */
[----:B--2---:R-:W-:-:S07]  /*16c0*/  IMAD.IADD R155, R0, 0x1, -R155 ;  /* 0x00000001009b7824 */ /* 0x004fce00078e0a9b */
.L_x_607:
[----:B------:R-:W-:Y:S01]  /*16d0*/  ULDC.64 UR4, c[0x0][0xa20] ;  /* 0x0002880000047ab9 */ /* 0x000fe20000000a00 */
[C---:B------:R-:W-:Y:S01]  /*16e0*/  LOP3.LUT R3, R154.reuse, 0xff000000, RZ, 0xc0, !PT ;  /* 0xff0000009a037812 */ /* 0x040fe200078ec0ff */
[----:B------:R-:W-:Y:S01]  /*16f0*/  IMAD.MOV.U32 R218, RZ, RZ, R153 ;  /* 0x000000ffffda7224 */ /* 0x000fe200078e0099 */
[----:B------:R-:W-:Y:S02]  /*1700*/  ISETP.NE.U32.AND P1, PT, RZ, UR4, PT ;  /* 0x00000004ff007c0c */ /* 0x000fe4000bf25070 */
[C---:B------:R-:W-:Y:S02]  /*1710*/  LOP3.LUT R0, R154.reuse, 0xff0000, RZ, 0xc0, !PT ;  /* 0x00ff00009a007812 */ /* 0x040fe400078ec0ff */
[----:B------:R-:W-:Y:S02]  /*1720*/  ISETP.NE.AND.EX P1, PT, RZ, UR5, PT, P1 ;  /* 0x00000005ff007c0c */ /* 0x000fe4000bf25310 */
[----:B------:R-:W-:Y:S02]  /*1730*/  SHF.R.U32.HI R3, RZ, 0x8, R3 ;  /* 0x00000008ff037819 */ /* 0x000fe40000011603 */
[----:B------:R-:W-:-:S02]  /*1740*/  LOP3.LUT R211, R154, 0xffff, RZ, 0xc0, !PT ;  /* 0x0000ffff9ad37812 */ /* 0x000fc400078ec0ff */
[----:B------:R-:W-:-:S07]  /*1750*/  LEA.HI R212, R0, R3, RZ, 0x10 ;  /* 0x0000000300d47211 */ /* 0x000fce00078f80ff */
[----:B------:R-:W-:Y:S05]  /*1760*/  @!P1 BRA `(.L_x_608) ;  /* 0x0000000000109947 */ /* 0x000fea0003800000 */
[----:B------:R-:W-:-:S04]  /*1770*/  IADD3 R4, P0, R214, UR4, RZ ;  /* 0x00000004d6047c10 */ /* 0x000fc8000ff1e0ff */
[----:B------:R-:W-:-:S05]  /*1780*/  IADD3.X R5, R215, UR5, RZ, P0, !PT ;  /* 0x00000005d7057c10 */ /* 0x000fca00087fe4ff */
[----:B------:R0:W5:Y:S01]  /*1790*/  LDG.E R30, desc[UR40][R4.64] ;  /* 0x00000028041e7981 */ /* 0x000162000c1e1900 */
[----:B------:R-:W-:Y:S05]  /*17a0*/  BRA `(.L_x_609) ;  /* 0x0000000000107947 */ /* 0x000fea0003800000 */
.L_x_608:
[----:B------:R-:W-:Y:S05]  /*17b0*/  @!P0 BRA `(.L_x_609) ;  /* 0x00000000000c8947 */ /* 0x000fea0003800000 */
[----:B------:R-:W2:Y:S04]  /*17c0*/  LDG.E R3, desc[UR40][R8.64] ;  /* 0x0000002808037981 */ /* 0x000ea8000c1e1900 */
[----:B------:R-:W2:Y:S02]  /*17d0*/  LDG.E R30, desc[UR40][R8.64+0x4] ;  /* 0x00000428081e7981 */ /* 0x000ea4000c1e1900 */
[----:B--2---:R-:W-:-:S07]  /*17e0*/  IMAD.IADD R30, R30, 0x1, -R3 ;  /* 0x000000011e1e7824 */ /* 0x004fce00078e0a03 */
.L_x_609:
[----:B------:R-:W-:Y:S02]  /*17f0*/  ULDC.64 UR4, c[0x0][0xa10] ;  /* 0x0002840000047ab9 */ /* 0x000fe40000000a00 */
[----:B------:R-:W-:-:S04]  /*1800*/  ISETP.NE.U32.AND P0, PT, RZ, UR4, PT ;  /* 0x00000004ff007c0c */ /* 0x000fc8000bf05070 */
[----:B------:R-:W-:Y:S01]  /*1810*/  ISETP.NE.AND.EX P0, PT, RZ, UR5, PT, P0 ;  /* 0x00000005ff007c0c */ /* 0x000fe2000bf05300 */
[----:B------:R-:W-:-:S12]  /*1820*/  ULDC.64 UR4, c[0x0][0xa30] ;  /* 0x00028c0000047ab9 */ /* 0x000fd80000000a00 */
[----:B0-----:R-:W0:Y:S01]  /*1830*/  @P0 LDC.64 R4, c[0x0][0xa10] ;  /* 0x00028400ff040b82 */ /* 0x001e220000000a00 */
[----:B------:R-:W-:-:S04]  /*1840*/  ISETP.NE.U32.AND P1, PT, RZ, UR4, PT ;  /* 0x00000004ff007c0c */ /* 0x000fc8000bf25070 */
[----:B------:R-:W-:Y:S01]  /*1850*/  ISETP.NE.AND.EX P1, PT, RZ, UR5, PT, P1 ;  /* 0x00000005ff007c0c */ /* 0x000fe2000bf25310 */
[----:B0-----:R-:W-:-:S05]  /*1860*/  @P0 IMAD.WIDE R4, R213, 0x4, R4 ;  /* 0x00000004d5040825 */ /* 0x001fca00078e0204 */
[----:B------:R-:W2:Y:S04]  /*1870*/  @P0 LDG.E R0, desc[UR40][R4.64] ;  /* 0x0000002804000981 */ /* 0x000ea8000c1e1900 */
[----:B------:R-:W2:Y:S03]  /*1880*/  @P0 LDG.E R3, desc[UR40][R4.64+0x4] ;  /* 0x0000042804030981 */ /* 0x000ea6000c1e1900 */
[----:B------:R-:W-:Y:S01]  /*1890*/  @P1 IADD3 R6, P2, R214, UR4, RZ ;  /* 0x00000004d6061c10 */ /* 0x000fe2000ff5e0ff */
[----:B-----5:R-:W-:-:S03]  /*18a0*/  IMAD.MOV.U32 R154, RZ, RZ, R30 ;  /* 0x000000ffff9a7224 */ /* 0x020fc600078e001e */
[----:B------:R-:W-:-:S05]  /*18b0*/  @P1 IADD3.X R7, R215, UR5, RZ, P2, !PT ;  /* 0x00000005d7071c10 */ /* 0x000fca00097fe4ff */
[----:B------:R0:W5:Y:S01]  /*18c0*/  @P1 LDG.E R154, desc[UR40][R6.64] ;  /* 0x00000028069a1981 */ /* 0x000162000c1e1900 */
[----:B------:R-:W-:Y:S01]  /*18d0*/  IMAD.IADD R11, R30, 0x1, -R11 ;  /* 0x000000011e0b7824 */ /* 0x000fe200078e0a0b */
[----:B------:R-:W-:Y:S01]  /*18e0*/  BSSY B0, `(.L_x_610) ;  /* 0x000002a000007945 */ /* 0x000fe20003800000 */
[----:B------:R-:W-:Y:S02]  /*18f0*/  LOP3.LUT R219, R212, 0xff, RZ, 0xc0, !PT ;  /* 0x000000ffd4db7812 */ /* 0x000fe400078ec0ff */
[----:B------:R-:W-:Y:S01]  /*1900*/  SHF.R.U32.HI R212, RZ, 0x10, R212 ;  /* 0x00000010ffd47819 */ /* 0x000fe200000116d4 */
[----:B--2---:R-:W-:-:S04]  /*1910*/  @P0 IMAD.IADD R24, R3, 0x1, -R0 ;  /* 0x0000000103180824 */ /* 0x004fc800078e0a00 */
[----:B------:R-:W-:-:S04]  /*1920*/  IMAD.IADD R152, R11, 0x1, R24 ;  /* 0x000000010b987824 */ /* 0x000fc800078e0218 */
[C---:B------:R-:W-:Y:S01]  /*1930*/  VIADD R0, R152.reuse, 0x5f ;  /* 0x0000005f98007836 */ /* 0x040fe20000000000 */
[----:B------:R-:W-:-:S03]  /*1940*/  ISETP.GE.AND P3, PT, R152, 0x1, PT ;  /* 0x000000019800780c */ /* 0x000fc60003f66270 */
[----:B------:R-:W-:Y:S01]  /*1950*/  IMAD.HI R0, R0, 0x2aaaaaab, RZ ;  /* 0x2aaaaaab00007827 */ /* 0x000fe200078e02ff */
[----:B------:R-:W-:-:S04]  /*1960*/  P2R R29, PR, RZ, 0x8 ;  /* 0x00000008ff1d7803 */ /* 0x000fc80000000000 */
[----:B------:R-:W-:-:S04]  /*1970*/  SHF.R.U32.HI R3, RZ, 0x1f, R0 ;  /* 0x0000001fff037819 */ /* 0x000fc80000011600 */
[----:B------:R-:W-:Y:S01]  /*1980*/  LEA.HI.SX32 R178, R0, R3, 0x1c ;  /* 0x0000000300b27211 */ /* 0x000fe200078fe2ff */
[----:B------:R-:W-:Y:S01]  /*1990*/  IMAD.MOV.U32 R0, RZ, RZ, RZ ;  /* 0x000000ffff007224 */ /* 0x000fe200078e00ff */
[----:B0-----:R-:W-:Y:S06]  /*19a0*/  @!P3 BRA `(.L_x_611) ;  /* 0x000000000074b947 */ /* 0x001fec0003800000 */
[----:B------:R-:W-:Y:S01]  /*19b0*/  ISETP.NE.AND P0, PT, R212, RZ, PT ;  /* 0x000000ffd400720c */ /* 0x000fe20003f05270 */
[----:B------:R-:W-:-:S03]  /*19c0*/  ULDC UR4, c[0x0][0x9f0] ;  /* 0x00027c0000047ab9 */ /* 0x000fc60000000800 */
[----:B------:R-:W-:-:S04]  /*19d0*/  SEL R9, R212, UR4, P0 ;  /* 0x00000004d4097c07 */ /* 0x000fc80008000000 */
[-C--:B------:R-:W-:Y:S02]  /*19e0*/  IABS R6, R9.reuse ;  /* 0x0000000900067213 */ /* 0x080fe40000000000 */
[----:B------:R-:W-:Y:S02]  /*19f0*/  IADD3 R0, R178, -0x1, R9 ;  /* 0xffffffffb2007810 */ /* 0x000fe40007ffe009 */
[----:B------:R-:W0:Y:S01]  /*1a00*/  I2F.RP R3, R6 ;  /* 0x0000000600037306 */ /* 0x000e220000209400 */
[-C--:B------:R-:W-:Y:S02]  /*1a10*/  IABS R10, R9.reuse ;  /* 0x00000009000a7213 */ /* 0x080fe40000000000 */
[----:B------:R-:W-:Y:S02]  /*1a20*/  IABS R8, R0 ;  /* 0x0000000000087213 */ /* 0x000fe40000000000 */
[----:B------:R-:W-:-:S04]  /*1a30*/  LOP3.LUT R0, R0, R9, RZ, 0x3c, !PT ;  /* 0x0000000900007212 */ /* 0x000fc800078e3cff */
[----:B------:R-:W-:Y:S01]  /*1a40*/  ISETP.GE.AND P2, PT, R0, RZ, PT ;  /* 0x000000ff0000720c */ /* 0x000fe20003f46270 */
[----:B0-----:R-:W0:Y:S02]  /*1a50*/  MUFU.RCP R3, R3 ;  /* 0x0000000300037308 */ /* 0x001e240000001000 */
[----:B0-----:R-:W-:Y:S02]  /*1a60*/  VIADD R4, R3, 0xffffffe ;  /* 0x0ffffffe03047836 */ /* 0x001fe40000000000 */
[----:B------:R-:W-:-:S04]  /*1a70*/  IMAD.MOV R3, RZ, RZ, -R10 ;  /* 0x000000ffff037224 */ /* 0x000fc800078e0a0a */
[----:B------:R0:W1:Y:S02]  /*1a80*/  F2I.FTZ.U32.TRUNC.NTZ R5, R4 ;  /* 0x0000000400057305 */ /* 0x000064000021f000 */
[----:B0-----:R-:W-:Y:S02]  /*1a90*/  IMAD.MOV.U32 R4, RZ, RZ, RZ ;  /* 0x000000ffff047224 */ /* 0x001fe400078e00ff */
[----:B-1----:R-:W-:-:S04]  /*1aa0*/  IMAD.MOV R7, RZ, RZ, -R5 ;  /* 0x000000ffff077224 */ /* 0x002fc800078e0a05 */
[----:B------:R-:W-:-:S04]  /*1ab0*/  IMAD R7, R7, R6, RZ ;  /* 0x0000000607077224 */ /* 0x000fc800078e02ff */
[----:B------:R-:W-:-:S06]  /*1ac0*/  IMAD.HI.U32 R5, R5, R7, R4 ;  /* 0x0000000705057227 */ /* 0x000fcc00078e0004 */
[----:B------:R-:W-:-:S04]  /*1ad0*/  IMAD.HI.U32 R5, R5, R8, RZ ;  /* 0x0000000805057227 */ /* 0x000fc800078e00ff */
[----:B------:R-:W-:-:S05]  /*1ae0*/  IMAD R3, R5, R3, R8 ;  /* 0x0000000305037224 */ /* 0x000fca00078e0208 */
[----:B------:R-:W-:-:S13]  /*1af0*/  ISETP.GT.U32.AND P1, PT, R6, R3, PT ;  /* 0x000000030600720c */ /* 0x000fda0003f24070 */
[----:B------:R-:W-:Y:S02]  /*1b00*/  @!P1 IMAD.IADD R3, R3, 0x1, -R6 ;  /* 0x0000000103039824 */ /* 0x000fe400078e0a06 */
[----:B------:R-:W-:Y:S01]  /*1b10*/  @!P1 VIADD R5, R5, 0x1 ;  /* 0x0000000105059836 */ /* 0x000fe20000000000 */
[----:B------:R-:W-:Y:S02]  /*1b20*/  ISETP.NE.AND P1, PT, R9, RZ, PT ;  /* 0x000000ff0900720c */ /* 0x000fe40003f25270 */
[----:B------:R-:W-:-:S13]  /*1b30*/  ISETP.GE.U32.AND P0, PT, R3, R6, PT ;  /* 0x000000060300720c */ /* 0x000fda0003f06070 */
[----:B------:R-:W-:-:S04]  /*1b40*/  @P0 VIADD R5, R5, 0x1 ;  /* 0x0000000105050836 */ /* 0x000fc80000000000 */
[----:B------:R-:W-:-:S04]  /*1b50*/  IMAD.MOV.U32 R0, RZ, RZ, R5 ;  /* 0x000000ffff007224 */ /* 0x000fc800078e0005 */
[----:B------:R-:W-:Y:S01]  /*1b60*/  @!P2 IMAD.MOV R0, RZ, RZ, -R0 ;  /* 0x000000ffff00a224 */ /* 0x000fe200078e0a00 */
[----:B------:R-:W-:-:S07]  /*1b70*/  @!P1 LOP3.LUT R0, RZ, R9, RZ, 0x33, !PT ;  /* 0x00000009ff009212 */ /* 0x000fce00078e33ff */
.L_x_611:
[----:B------:R-:W-:Y:S05]  /*1b80*/  BSYNC B0 ;  /* 0x0000000000007941 */ /* 0x000fea0003800000 */
.L_x_610:
[----:B------:R-:W-:-:S05]  /*1b90*/  IMAD R3, R219, R0, RZ ;  /* 0x00000000db037224 */ /* 0x000fca00078e02ff */
[C---:B------:R-:W-:Y:S01]  /*1ba0*/  VIADDMNMX R0, R3.reuse, R0, R178, PT ;  /* 0x0000000003007246 */ /* 0x040fe200038001b2 */
[----:B------:R-:W-:-:S04]  /*1bb0*/  IMAD R3, R3, 0x60, -R11 ;  /* 0x0000006003037824 */ /* 0x000fc800078e0a0b */
[----:B------:R-:W-:Y:S01]  /*1bc0*/  IMAD R5, R0, 0x60, -R11 ;  /* 0x0000006000057824 */ /* 0x000fe200078e0a0b */
[----:B------:R-:W-:-:S04]  /*1bd0*/  VIMNMX R3, RZ, R3, !PT ;  /* 0x00000003ff037248 */ /* 0x000fc80007fe0100 */
[----:B------:R-:W-:Y:S01]  /*1be0*/  VIMNMX R0, R5, R24, PT ;  /* 0x0000001805007248 */ /* 0x000fe20003fe0100 */
[----:B------:R-:W-:-:S03]  /*1bf0*/  IMAD.WIDE.U32 R4, R3, -0x55555555, RZ ;  /* 0xaaaaaaab03047825 */ /* 0x000fc600078e00ff */
[----:B------:R-:W-:Y:S02]  /*1c00*/  ISETP.GT.AND P0, PT, R0, R3, PT ;  /* 0x000000030000720c */ /* 0x000fe40003f04270 */
[----:B------:R-:W-:-:S05]  /*1c10*/  SHF.R.U32.HI R28, RZ, 0x6, R5 ;  /* 0x00000006ff1c7819 */ /* 0x000fca0000011605 */
[----:B------:R-:W-:-:S06]  /*1c20*/  IMAD.MOV.U32 R27, RZ, RZ, R28 ;  /* 0x000000ffff1b7224 */ /* 0x000fcc00078e001c */
[----:B------:R-:W-:-:S04]  /*1c30*/  @P0 VIADD R0, R0, 0x5f ;  /* 0x0000005f00000836 */ /* 0x000fc80000000000 */
[----:B------:R-:W-:-:S05]  /*1c40*/  @P0 IMAD.HI R0, R0, 0x2aaaaaab, RZ ;  /* 0x2aaaaaab00000827 */ /* 0x000fca00078e02ff */
[----:B------:R-:W-:-:S04]  /*1c50*/  @P0 SHF.R.U32.HI R3, RZ, 0x1f, R0 ;  /* 0x0000001fff030819 */ /* 0x000fc80000011600 */
[----:B------:R-:W-:Y:S02]  /*1c60*/  @P0 LEA.HI.SX32 R27, R0, R3, 0x1c ;  /* 0x00000003001b0211 */ /* 0x000fe400078fe2ff */
[----:B------:R-:W-:Y:S02]  /*1c70*/  PLOP3.LUT P0, PT, PT, PT, PT, 0x80, 0x0 ;  /* 0x000000000000781c */ /* 0x000fe40003f0f070 */
[----:B------:R-:W-:-:S13]  /*1c80*/  ISETP.GT.AND P1, PT, R27, R28, PT ;  /* 0x0000001c1b00720c */ /* 0x000fda0003f24270 */
[----:B------:R-:W-:Y:S05]  /*1c90*/  @!P1 BRA `(.L_x_612) ;  /* 0x00000040008c9947 */ /* 0x000fea0003800000 */
[----:B------:R-:W-:Y:S01]  /*1ca0*/  VIADD R26, R19, 0x1c400 ;  /* 0x0001c400131a7836 */ /* 0x000fe20000000000 */
[----:B------:R-:W-:Y:S04]  /*1cb0*/  BSSY B6, `(.L_x_613) ;  /* 0x0000013000067945 */ /* 0x000fe80003800000 */
[----:B------:R-:W-:-:S13]  /*1cc0*/  LOP3.LUT P0, RZ, R26, 0x3ff, RZ, 0xc0, !PT ;  /* 0x000003ff1aff7812 */ /* 0x000fda000780c0ff */
[----:B------:R-:W-:Y:S05]  /*1cd0*/  @!P0 BRA `(.L_x_614) ;  /* 0x0000000000408947 */ /* 0x000fea0003800000 */
[----:B------:R-:W-:Y:S01]  /*1ce0*/  MOV R14, 0x0 ;  /* 0x00000000000e7802 */ /* 0x000fe20000000f00 */
[----:B------:R-:W-:Y:S01]  /*1cf0*/  ULDC.64 UR4, c[0x4][0x98] ;  /* 0x0100260000047ab9 */ /* 0x000fe20000000a00 */
[----:B------:R-:W-:Y:S01]  /*1d00*/  ULDC.64 UR6, c[0x4][0x30] ;  /* 0x01000c0000067ab9 */ /* 0x000fe20000000a00 */
[----:B------:R-:W-:Y:S02]  /*1d10*/  IMAD.U32 R4, RZ, RZ, UR4 ;  /* 0x00000004ff047e24 */ /* 0x000fe4000f8e00ff */
[----:B------:R-:W-:Y:S01]  /*1d20*/  IMAD.U32 R5, RZ, RZ, UR5 ;  /* 0x00000005ff057e24 */ /* 0x000fe2000f8e00ff */
[----:B------:R-:W0:Y:S01]  /*1d30*/  LDC.64 R14, c[0x4][R14] ;  /* 0x010000000e0e7b82 */ /* 0x000e220000000a00 */
[----:B------:R-:W-:Y:S01]  /*1d40*/  ULDC.64 UR4, c[0x4][0xa0] ;  /* 0x0100280000047ab9 */ /* 0x000fe20000000a00 */
        /* <DEDUP_REMOVED lines=8> */
[----:B0----5:R-:W-:Y:S05]  /*1dd0*/  CALL.ABS.NOINC R14 ;  /* 0x000000000e007343 */ /* 0x021fea0003c00000 */
.L_x_614:
[----:B------:R-:W-:Y:S05]  /*1de0*/  BSYNC B6 ;  /* 0x0000000000067941 */ /* 0x000fea0003800000 */
.L_x_613:
        /* <DEDUP_REMOVED lines=20> */
.L_x_616:
[----:B------:R-:W-:Y:S05]  /*1f30*/  BSYNC B6 ;  /* 0x0000000000067941 */ /* 0x000fea0003800000 */
.L_x_615:
[----:B------:R-:W-:Y:S01]  /*1f40*/  ULDC.64 UR4, c[0x0][0x9f8] ;  /* 0x00027e0000047ab9 */ /* 0x000fe20000000a00 */
[----:B------:R-:W-:Y:S01]  /*1f50*/  IMAD.MOV.U32 R0, RZ, RZ, R213 ;  /* 0x000000ffff007224 */ /* 0x000fe200078e00d5 */
[----:B------:R-:W-:Y:S01]  /*1f60*/  ISETP.NE.U32.AND P0, PT, RZ, UR4, PT ;  /* 0x00000004ff007c0c */ /* 0x000fe2000bf05070 */
[----:B------:R-:W0:Y:S03]  /*1f70*/  LDC.64 R8, c[0x0][0x300] ;  /* 0x0000c000ff087b82 */ /* 0x000e260000000a00 */
[----:B------:R-:W-:Y:S01]  /*1f80*/  ISETP.NE.AND.EX P0, PT, RZ, UR5, PT, P0 ;  /* 0x00000005ff007c0c */ /* 0x000fe2000bf05300 */
[----:B------:R-:W1:Y:S01]  /*1f90*/  S2R R38, SR_TID.X ;  /* 0x0000000000267919 */ /* 0x000e620000002100 */
[----:B------:R-:W2:Y:S01]  /*1fa0*/  S2R R11, SR_TID.X ;  /* 0x00000000000b7919 */ /* 0x000ea20000002100 */
[----:B------:R-:W-:Y:S01]  /*1fb0*/  IMAD.IADD R59, R31, 0x1, R30 ;  /* 0x000000011f3b7824 */ /* 0x000fe200078e021e */
[----:B------:R-:W-:Y:S01]  /*1fc0*/  SHF.R.S32.HI R17, RZ, 0x1f, R16 ;  /* 0x0000001fff117819 */ /* 0x000fe20000011410 */
[----:B------:R-:W3:Y:S08]  /*1fd0*/  LDC.64 R56, c[0x0][0x408] ;  /* 0x00010200ff387b82 */ /* 0x000ef00000000a00 */
[----:B------:R-:W-:Y:S01]  /*1fe0*/  @P0 IADD3 R6, P1, R214, UR4, RZ ;  /* 0x00000004d6060c10 */ /* 0x000fe2000ff3e0ff */
[----:B------:R-:W-:-:S02]  /*1ff0*/  VIADD R62, R16, 0x40 ;  /* 0x00000040103e7836 */ /* 0x000fc40000000000 */
[----:B------:R-:W-:Y:S01]  /*2000*/  VIADD R63, R16, 0x60 ;  /* 0x00000060103f7836 */ /* 0x000fe20000000000 */
[----:B------:R-:W-:Y:S01]  /*2010*/  @P0 IADD3.X R7, R215, UR5, RZ, P1, !PT ;  /* 0x00000005d7070c10 */ /* 0x000fe20008ffe4ff */
[----:B------:R-:W-:Y:S01]  /*2020*/  ULDC.64 UR4, c[0x0][0xa08] ;  /* 0x0002820000047ab9 */ /* 0x000fe20000000a00 */
[----:B------:R-:W4:Y:S03]  /*2030*/  LDC R43, c[0x0][0x3f4] ;  /* 0x0000fd00ff2b7b82 */ /* 0x000f260000000800 */
[----:B------:R3:W4:Y:S01]  /*2040*/  @P0 LDG.E R0, desc[UR40][R6.64] ;  /* 0x0000002806000981 */ /* 0x000722000c1e1900 */
[----:B------:R-:W-:Y:S01]  /*2050*/  SHF.R.S32.HI R33, RZ, 0x1f, R59 ;  /* 0x0000001fff217819 */ /* 0x000fe2000001143b */
[-C--:B0-----:R-:W-:Y:S01]  /*2060*/  IMAD.WIDE.U32 R4, R59, R8.reuse, RZ ;  /* 0x000000083b047225 */ /* 0x081fe200078e00ff */
[----:B------:R-:W-:Y:S02]  /*2070*/  ISETP.NE.U32.AND P0, PT, RZ, UR4, PT ;  /* 0x00000004ff007c0c */ /* 0x000fe4000bf05070 */
[----:B------:R-:W0:Y:S01]  /*2080*/  LDC.64 R14, c[0x0][0x3f8] ;  /* 0x0000fe00ff0e7b82 */ /* 0x000e220000000a00 */
[-C--:B------:R-:W-:Y:S01]  /*2090*/  IMAD R10, R33, R8.reuse, RZ ;  /* 0x00000008210a7224 */ /* 0x080fe200078e02ff */
[----:B------:R-:W-:Y:S01]  /*20a0*/  ISETP.NE.AND.EX P0, PT, RZ, UR5, PT, P0 ;  /* 0x00000005ff007c0c */ /* 0x000fe2000bf05300 */
[----:B------:R-:W-:Y:S01]  /*20b0*/  ULDC.64 UR4, c[0x0][0x308] ;  /* 0x0000c20000047ab9 */ /* 0x000fe20000000a00 */
[----:B------:R-:W-:Y:S01]  /*20c0*/  IMAD.WIDE.U32 R60, R18, R8, R16 ;  /* 0x00000008123c7225 */ /* 0x000fe200078e0010 */
[----:B------:R-:W-:-:S02]  /*20d0*/  SHF.R.S32.HI R23, RZ, 0x1f, R22 ;  /* 0x0000001fff177819 */ /* 0x000fc40000011416 */
[----:B-1----:R-:W-:Y:S01]  /*20e0*/  SHF.R.U32.HI R38, RZ, 0x7, R38 ;  /* 0x00000007ff267819 */ /* 0x002fe20000011626 */
[----:B------:R-:W-:Y:S01]  /*20f0*/  IMAD R3, R59, R9, R10 ;  /* 0x000000093b037224 */ /* 0x000fe200078e020a */
[----:B------:R-:W-:Y:S01]  /*2100*/  SHF.L.U64.HI R66, R8, 0x6, R9 ;  /* 0x0000000608427819 */ /* 0x000fe20000010209 */
[----:B--2---:R-:W-:Y:S01]  /*2110*/  VIADD R11, R11, 0xffffff80 ;  /* 0xffffff800b0b7836 */ /* 0x004fe20000000000 */
[----:B------:R-:W-:Y:S01]  /*2120*/  ISETP.NE.AND P6, PT, R38, 0x1, PT ;  /* 0x000000012600780c */ /* 0x000fe20003fc5270 */
[----:B------:R-:W-:Y:S01]  /*2130*/  IMAD.IADD R5, R5, 0x1, R3 ;  /* 0x0000000105057824 */ /* 0x000fe200078e0203 */
[----:B---3--:R-:W-:Y:S01]  /*2140*/  SHF.L.U64.HI R70, R56, 0x6, R57 ;  /* 0x0000000638467819 */ /* 0x008fe20000010239 */
[----:B------:R-:W-:Y:S01]  /*2150*/  VIADD R10, R16, 0xc0 ;  /* 0x000000c0100a7836 */ /* 0x000fe20000000000 */
[----:B------:R-:W-:Y:S01]  /*2160*/  SHF.R.S32.HI R6, RZ, 0x1f, R11 ;  /* 0x0000001fff067819 */ /* 0x000fe2000001140b */
[----:B------:R-:W-:Y:S01]  /*2170*/  IMAD.WIDE.U32 R4, R211, UR4, R4 ;  /* 0x00000004d3047c25 */ /* 0x000fe2000f8e0004 */
[----:B------:R-:W-:-:S02]  /*2180*/  SHF.R.S32.HI R72, RZ, 0x1f, R216 ;  /* 0x0000001fff487819 */ /* 0x000fc400000114d8 */
[----:B------:R-:W-:Y:S01]  /*2190*/  LEA.HI R36, R6, R11, RZ, 0x2 ;  /* 0x0000000b06247211 */ /* 0x000fe200078f10ff */
[----:B------:R-:W-:Y:S01]  /*21a0*/  IMAD R5, R211, UR5, R5 ;  /* 0x00000005d3057c24 */ /* 0x000fe2000f8e0205 */
[----:B------:R-:W-:Y:S01]  /*21b0*/  ULDC.64 UR4, c[0x0][0x310] ;  /* 0x0000c40000047ab9 */ /* 0x000fe20000000a00 */
[C---:B------:R-:W-:Y:S02]  /*21c0*/  VIADD R64, R16.reuse, 0x80 ;  /* 0x0000008010407836 */ /* 0x040fe40000000000 */
[----:B------:R-:W-:Y:S01]  /*21d0*/  VIADD R65, R16, 0xa0 ;  /* 0x000000a010417836 */ /* 0x000fe20000000000 */
[----:B0-----:R-:W-:Y:S01]  /*21e0*/  SHF.L.U64.HI R68, R14, 0x6, R15 ;  /* 0x000000060e447819 */ /* 0x001fe2000001020f */
[----:B------:R-:W-:Y:S02]  /*21f0*/  IMAD R30, R220, R56, RZ ;  /* 0x00000038dc1e7224 */ /* 0x000fe400078e02ff */
[----:B------:R-:W-:Y:S01]  /*2200*/  VIADD R73, R38, 0x8 ;  /* 0x0000000826497836 */ /* 0x000fe20000000000 */
[----:B------:R-:W-:Y:S01]  /*2210*/  SHF.R.U32.HI R38, RZ, 0x3, R205 ;  /* 0x00000003ff267819 */ /* 0x000fe200000116cd */
[----:B------:R-:W-:-:S02]  /*2220*/  IMAD R39, R18, R57, R30 ;  /* 0x0000003912277224 */ /* 0x000fc400078e021e */
[----:B------:R-:W-:-:S04]  /*2230*/  IMAD.WIDE.U32 R30, R18, R56, R16 ;  /* 0x00000038121e7225 */ /* 0x000fc800078e0010 */
[----:B------:R-:W-:Y:S02]  /*2240*/  IMAD.IADD R31, R39, 0x1, R31 ;  /* 0x00000001271f7824 */ /* 0x000fe400078e021f */
[----:B------:R-:W-:Y:S02]  /*2250*/  IMAD.MOV.U32 R88, RZ, RZ, 0x20 ;  /* 0x00000020ff587424 */ /* 0x000fe400078e00ff */
[----:B------:R-:W-:Y:S02]  /*2260*/  IMAD R75, R9, 0x60, RZ ;  /* 0x00000060094b7824 */ /* 0x000fe400078e02ff */
[----:B------:R-:W-:Y:S02]  /*2270*/  IMAD.SHL.U32 R67, R8, 0x40, RZ ;  /* 0x0000004008437824 */ /* 0x000fe400078e00ff */
[----:B------:R-:W-:Y:S02]  /*2280*/  IMAD.SHL.U32 R69, R14, 0x40, RZ ;  /* 0x000000400e457824 */ /* 0x000fe400078e00ff */
[----:B------:R-:W-:-:S02]  /*2290*/  IMAD R77, R57, 0x60, RZ ;  /* 0x00000060394d7824 */ /* 0x000fc400078e02ff */
[----:B------:R-:W-:Y:S02]  /*22a0*/  IMAD.SHL.U32 R71, R56, 0x40, RZ ;  /* 0x0000004038477824 */ /* 0x000fe400078e00ff */
[----:B-----5:R-:W-:-:S04]  /*22b0*/  IMAD.WIDE.U32 R30, R154, R56, R30 ;  /* 0x000000389a1e7225 */ /* 0x020fc800078e001e */
[----:B----4-:R-:W-:Y:S01]  /*22c0*/  IMAD.SHL.U32 R74, R43, 0x2, RZ ;  /* 0x000000022b4a7824 */ /* 0x010fe200078e00ff */
[----:B------:R-:W-:Y:S02]  /*22d0*/  SHF.R.S32.HI R3, RZ, 0x1f, R0 ;  /* 0x0000001fff037819 */ /* 0x000fe40000011400 */
[----:B------:R-:W-:Y:S02]  /*22e0*/  SEL R21, R0, RZ, !P0 ;  /* 0x000000ff00157207 */ /* 0x000fe40004000000 */
[----:B------:R-:W-:Y:S01]  /*22f0*/  SEL R20, R3, RZ, !P0 ;  /* 0x000000ff03147207 */ /* 0x000fe20004000000 */
[----:B------:R-:W-:Y:S02]  /*2300*/  IMAD R3, R220, R8, RZ ;  /* 0x00000008dc037224 */ /* 0x000fe400078e02ff */
[----:B------:R-:W-:-:S04]  /*2310*/  IMAD.WIDE.U32 R4, R21, UR4, R4 ;  /* 0x0000000415047c25 */ /* 0x000fc8000f8e0004 */
[----:B------:R-:W-:Y:S02]  /*2320*/  IMAD R0, R20, UR4, RZ ;  /* 0x0000000414007c24 */ /* 0x000fe4000f8e02ff */
[----:B------:R-:W-:Y:S01]  /*2330*/  IMAD R13, R18, R9, R3 ;  /* 0x00000009120d7224 */ /* 0x000fe200078e0203 */
[----:B------:R-:W-:Y:S01]  /*2340*/  IADD3 R3, P2, R4, R60, RZ ;  /* 0x0000003c04037210 */ /* 0x000fe20007f5e0ff */
[----:B------:R-:W-:Y:S01]  /*2350*/  IMAD R11, R21, UR5, R0 ;  /* 0x00000005150b7c24 */ /* 0x000fe2000f8e0200 */
[----:B------:R-:W-:Y:S05]  /*2360*/  @!P6 WARPSYNC.ALL ;  /* 0x000000000000e948 */ /* 0x000fea0003800000 */
[C---:B------:R-:W-:Y:S01]  /*2370*/  VIADD R0, R16.reuse, 0x20 ;  /* 0x0000002010007836 */ /* 0x040fe20000000000 */
[----:B------:R-:W-:Y:S01]  /*2380*/  ULDC UR4, c[0x0][0x320] ;  /* 0x0000c80000047ab9 */ /* 0x000fe20000000800 */
[----:B------:R-:W-:Y:S01]  /*2390*/  IMAD.IADD R60, R5, 0x1, R11 ;  /* 0x00000001053c7824 */ /* 0x000fe200078e020b */
[----:B------:R-:W-:Y:S01]  /*23a0*/  @!P6 BAR.SYNC.DEFER_BLOCKING 0x9, 0x100 ;  /* 0x024400000000eb1d */ /* 0x000fe20000010000 */
[C---:B------:R-:W-:Y:S01]  /*23b0*/  ISETP.GE.AND P0, PT, R16.reuse, UR4, PT ;  /* 0x0000000410007c0c */ /* 0x040fe2000bf06270 */
[----:B------:R-:W-:Y:S01]  /*23c0*/  VIADD R11, R16, 0xe0 ;  /* 0x000000e0100b7836 */ /* 0x000fe20000000000 */
[----:B------:R-:W-:Y:S01]  /*23d0*/  ISETP.GE.AND P1, PT, R0, UR4, PT ;  /* 0x0000000400007c0c */ /* 0x000fe2000bf26270 */
[----:B------:R-:W-:Y:S01]  /*23e0*/  IMAD.WIDE.U32 R8, R8, 0x60, RZ ;  /* 0x0000006008087825 */ /* 0x000fe200078e00ff */
[----:B------:R-:W-:Y:S01]  /*23f0*/  SEL R6, RZ, 0x1, P0 ;  /* 0x00000001ff067807 */ /* 0x000fe20000000000 */
[----:B------:R-:W-:Y:S01]  /*2400*/  ULDC.64 UR6, c[0x0][0x330] ;  /* 0x0000cc0000067ab9 */ /* 0x000fe20000000a00 */
[----:B------:R-:W-:Y:S01]  /*2410*/  SEL R7, RZ, 0xffffffff, P1 ;  /* 0xffffffffff077807 */ /* 0x000fe20000800000 */
[----:B------:R-:W-:Y:S01]  /*2420*/  IMAD.IADD R75, R9, 0x1, R75 ;  /* 0x00000001094b7824 */ /* 0x000fe200078e024b */
[----:B------:R-:W-:-:S02]  /*2430*/  IADD3.X R61, R60, R61, R13, P2, !PT ;  /* 0x0000003d3c3d7210 */ /* 0x000fc400017fe40d */
[----:B------:R-:W-:Y:S01]  /*2440*/  ISETP.GE.AND P1, PT, R62, UR4, PT ;  /* 0x000000043e007c0c */ /* 0x000fe2000bf26270 */
[----:B------:R-:W-:Y:S01]  /*2450*/  IMAD.SHL.U32 R7, R7, 0x2, RZ ;  /* 0x0000000207077824 */ /* 0x000fe200078e00ff */
[----:B------:R-:W-:Y:S02]  /*2460*/  ISETP.GE.AND P2, PT, R63, UR4, PT ;  /* 0x000000043f007c0c */ /* 0x000fe4000bf46270 */
[----:B------:R-:W-:Y:S02]  /*2470*/  ISETP.GE.AND P0, PT, R10, UR4, PT ;  /* 0x000000040a007c0c */ /* 0x000fe4000bf06270 */
[----:B------:R-:W-:Y:S02]  /*2480*/  ISETP.GE.AND P3, PT, R11, UR4, PT ;  /* 0x000000040b007c0c */ /* 0x000fe4000bf66270 */
[----:B------:R-:W-:Y:S01]  /*2490*/  LOP3.LUT R10, R7, 0x2, R6, 0xe2, !PT ;  /* 0x00000002070a7812 */ /* 0x000fe200078ee206 */
[----:B------:R-:W-:Y:S01]  /*24a0*/  IMAD.WIDE.U32 R6, R211, UR6, R16 ;  /* 0x00000006d3067c25 */ /* 0x000fe2000f8e0010 */
[----:B------:R-:W-:-:S02]  /*24b0*/  SEL R11, RZ, 0x4, P1 ;  /* 0x00000004ff0b7807 */ /* 0x000fc40000800000 */
[----:B------:R-:W-:Y:S01]  /*24c0*/  SEL R12, RZ, 0x8, P2 ;  /* 0x00000008ff0c7807 */ /* 0x000fe20001000000 */
[----:B------:R-:W-:Y:S01]  /*24d0*/  IMAD R7, R211, UR7, R7 ;  /* 0x00000007d3077c24 */ /* 0x000fe2000f8e0207 */
[----:B------:R-:W-:Y:S02]  /*24e0*/  ISETP.GE.AND P1, PT, R64, UR4, PT ;  /* 0x0000000440007c0c */ /* 0x000fe4000bf26270 */
[----:B------:R-:W-:Y:S01]  /*24f0*/  ISETP.GE.AND P2, PT, R65, UR4, PT ;  /* 0x0000000441007c0c */ /* 0x000fe2000bf46270 */
[----:B------:R-:W-:Y:S01]  /*2500*/  ULDC.64 UR4, c[0x0][0x338] ;  /* 0x0000ce0000047ab9 */ /* 0x000fe20000000a00 */
[----:B------:R-:W-:Y:S01]  /*2510*/  LOP3.LUT R10, R12, R10, R11, 0xfe, !PT ;  /* 0x0000000a0c0a7212 */ /* 0x000fe200078efe0b */
[----:B------:R-:W-:Y:S01]  /*2520*/  IMAD R13, R20, UR4, RZ ;  /* 0x00000004140d7c24 */ /* 0x000fe2000f8e02ff */
[----:B------:R-:W-:Y:S01]  /*2530*/  SEL R11, RZ, 0x10, P1 ;  /* 0x00000010ff0b7807 */ /* 0x000fe20000800000 */
[C---:B------:R-:W-:Y:S01]  /*2540*/  IMAD.WIDE.U32 R6, R21.reuse, UR4, R6 ;  /* 0x0000000415067c25 */ /* 0x040fe2000f8e0006 */
[----:B------:R-:W-:Y:S01]  /*2550*/  SEL R12, RZ, 0x20, P2 ;  /* 0x00000020ff0c7807 */ /* 0x000fe20001000000 */
[----:B------:R-:W-:Y:S01]  /*2560*/  ULDC UR4, c[0x0][0x2f4] ;  /* 0x0000bd0000047ab9 */ /* 0x000fe20000000800 */
[----:B------:R-:W-:Y:S01]  /*2570*/  IADD3 R58, P1, R18, R59, RZ ;  /* 0x0000003b123a7210 */ /* 0x000fe20007f3e0ff */
[----:B------:R-:W-:Y:S01]  /*2580*/  IMAD R41, R21, UR5, R13 ;  /* 0x0000000515297c24 */ /* 0x000fe2000f8e020d */
[----:B------:R-:W-:Y:S01]  /*2590*/  LOP3.LUT R11, R12, R10, R11, 0xfe, !PT ;  /* 0x0000000a0c0b7212 */ /* 0x000fe200078efe0b */
[----:B------:R-:W-:Y:S01]  /*25a0*/  IMAD.WIDE.U32 R20, R18, R56, R22 ;  /* 0x0000003812147225 */ /* 0x000fe200078e0016 */
[----:B------:R-:W-:-:S02]  /*25b0*/  SEL R10, RZ, 0x40, P0 ;  /* 0x00000040ff0a7807 */ /* 0x000fc40000000000 */
[----:B------:R-:W-:Y:S01]  /*25c0*/  ISETP.GE.AND P0, PT, R16, R43, PT ;  /* 0x0000002b1000720c */ /* 0x000fe20003f06270 */
[----:B------:R-:W-:Y:S01]  /*25d0*/  IMAD.IADD R21, R21, 0x1, R39 ;  /* 0x0000000115157824 */ /* 0x000fe200078e0227 */
[----:B------:R-:W-:Y:S01]  /*25e0*/  SHF.R.S32.HI R39, RZ, 0x1f, R36 ;  /* 0x0000001fff277819 */ /* 0x000fe20000011424 */
[----:B------:R-:W-:Y:S01]  /*25f0*/  IMAD.WIDE.U32 R12, R18, R14, R16 ;  /* 0x0000000e120c7225 */ /* 0x000fe200078e0010 */
[----:B------:R-:W-:Y:S02]  /*2600*/  LOP3.LUT R94, R11, R10, RZ, 0xfc, !PT ;  /* 0x0000000a0b5e7212 */ /* 0x000fe400078efcff */
[----:B------:R-:W-:Y:S01]  /*2610*/  LEA.HI R39, R39, R18, RZ, 0x3 ;  /* 0x0000001227277211 */ /* 0x000fe200078f18ff */
[CC--:B------:R-:W-:Y:S01]  /*2620*/  IMAD R10, R220.reuse, R14.reuse, RZ ;  /* 0x0000000edc0a7224 */ /* 0x0c0fe200078e02ff */
[----:B------:R-:W-:Y:S01]  /*2630*/  SEL R35, R43, RZ, P0 ;  /* 0x000000ff2b237207 */ /* 0x000fe20000000000 */
[----:B------:R-:W-:Y:S01]  /*2640*/  IMAD.X R59, R220, 0x1, R33, P1 ;  /* 0x00000001dc3b7824 */ /* 0x000fe200008e0621 */
[----:B------:R-:W-:Y:S01]  /*2650*/  LOP3.LUT R39, R39, 0xfffffff8, RZ, 0xc0, !PT ;  /* 0xfffffff827277812 */ /* 0x000fe200078ec0ff */
[C---:B------:R-:W-:Y:S01]  /*2660*/  IMAD R37, R18.reuse, R15, R10 ;  /* 0x0000000f12257224 */ /* 0x040fe200078e020a */
[----:B------:R-:W-:Y:S01]  /*2670*/  SEL R93, RZ, 0xffffff80, P3 ;  /* 0xffffff80ff5d7807 */ /* 0x000fe20001800000 */
[----:B------:R-:W-:Y:S01]  /*2680*/  IMAD.WIDE.U32 R10, R18, R14, R22 ;  /* 0x0000000e120a7225 */ /* 0x000fe200078e0016 */
[----:B------:R-:W-:-:S02]  /*2690*/  ISETP.GE.AND P2, PT, R0, UR4, PT ;  /* 0x0000000400007c0c */ /* 0x000fc4000bf46270 */
[----:B------:R-:W-:Y:S01]  /*26a0*/  LOP3.LUT R93, R94, 0x80, R93, 0xc8, !PT ;  /* 0x000000805e5d7812 */ /* 0x000fe200078ec85d */
[----:B------:R-:W-:Y:S01]  /*26b0*/  IMAD.IADD R35, R16, 0x1, R35 ;  /* 0x0000000110237824 */ /* 0x000fe200078e0223 */
[----:B------:R-:W-:Y:S01]  /*26c0*/  LOP3.LUT R94, R94, 0x40, RZ, 0xc0, !PT ;  /* 0x000000405e5e7812 */ /* 0x000fe200078ec0ff */
[----:B------:R-:W-:Y:S02]  /*26d0*/  IMAD.IADD R39, R18, 0x1, -R39 ;  /* 0x0000000112277824 */ /* 0x000fe400078e0a27 */
[----:B------:R-:W-:Y:S01]  /*26e0*/  IMAD.IADD R11, R11, 0x1, R37 ;  /* 0x000000010b0b7824 */ /* 0x000fe200078e0225 */
[----:B------:R-:W-:Y:S01]  /*26f0*/  SHF.R.S32.HI R32, RZ, 0x1f, R35 ;  /* 0x0000001fff207819 */ /* 0x000fe20000011423 */
[----:B------:R-:W-:Y:S01]  /*2700*/  IMAD.IADD R13, R37, 0x1, R13 ;  /* 0x00000001250d7824 */ /* 0x000fe200078e020d */
[----:B------:R-:W-:Y:S01]  /*2710*/  SHF.R.S32.HI R37, RZ, 0x1f, R154 ;  /* 0x0000001fff257819 */ /* 0x000fe2000001149a */
[----:B------:R-:W-:Y:S01]  /*2720*/  IMAD.SHL.U32 R82, R39, 0x40, RZ ;  /* 0x0000004027527824 */ /* 0x000fe200078e00ff */
[----:B------:R-:W-:Y:S01]  /*2730*/  LEA.HI R32, R32, R35, RZ, 0x3 ;  /* 0x0000002320207211 */ /* 0x000fe200078f18ff */
[----:B------:R-:W-:Y:S01]  /*2740*/  IMAD R35, R15, 0x60, RZ ;  /* 0x000000600f237824 */ /* 0x000fe200078e02ff */
[----:B------:R-:W-:Y:S01]  /*2750*/  LOP3.LUT P1, RZ, R39, 0x4, RZ, 0xc0, !PT ;  /* 0x0000000427ff7812 */ /* 0x000fe2000782c0ff */
[C---:B------:R-:W-:Y:S01]  /*2760*/  IMAD R34, R37.reuse, R14, RZ ;  /* 0x0000000e25227224 */ /* 0x040fe200078e02ff */
[----:B------:R-:W-:Y:S01]  /*2770*/  LOP3.LUT R82, R82, 0x1c0, RZ, 0xc0, !PT ;  /* 0x000001c052527812 */ /* 0x000fe200078ec0ff */
[----:B------:R-:W-:Y:S01]  /*2780*/  IMAD R37, R37, R56, RZ ;  /* 0x0000003825257224 */ /* 0x000fe200078e02ff */
[----:B------:R-:W-:Y:S01]  /*2790*/  LOP3.LUT R33, R205, 0x38, R32, 0xf8, !PT ;  /* 0x00000038cd217812 */ /* 0x000fe200078ef820 */
[C---:B------:R-:W-:Y:S01]  /*27a0*/  IMAD R79, R154.reuse, R15, R34 ;  /* 0x0000000f9a4f7224 */ /* 0x040fe200078e0222 */
[----:B------:R-:W-:Y:S01]  /*27b0*/  SHF.R.U32.HI R85, RZ, 0x3, R82 ;  /* 0x00000003ff557819 */ /* 0x000fe20000011652 */
[----:B------:R-:W-:Y:S01]  /*27c0*/  IMAD.WIDE.U32 R10, R154, R14, R10 ;  /* 0x0000000e9a0a7225 */ /* 0x000fe200078e000a */
[----:B------:R-:W-:-:S02]  /*27d0*/  LOP3.LUT R34, R82, 0x18, R16, 0xf8, !PT ;  /* 0x0000001852227812 */ /* 0x000fc400078ef810 */
[----:B------:R-:W-:Y:S01]  /*27e0*/  LOP3.LUT R33, R33, R38, RZ, 0x3c, !PT ;  /* 0x0000002621217212 */ /* 0x000fe200078e3cff */
[----:B------:R-:W-:Y:S01]  /*27f0*/  IMAD.WIDE.U32 R12, R154, R14, R12 ;  /* 0x0000000e9a0c7225 */ /* 0x000fe200078e000c */
[--C-:B------:R-:W-:Y:S02]  /*2800*/  SHF.R.S32.HI R83, RZ, 0x3, R32.reuse ;  /* 0x00000003ff537819 */ /* 0x100fe40000011420 */
[----:B------:R-:W-:Y:S01]  /*2810*/  LOP3.LUT R84, R32, 0xfffffff8, RZ, 0xc0, !PT ;  /* 0xfffffff820547812 */ /* 0x000fe200078ec0ff */
[----:B------:R-:W-:Y:S01]  /*2820*/  IMAD.IADD R87, R208, 0x1, R33 ;  /* 0x00000001d0577824 */ /* 0x000fe200078e0221 */
[----:B------:R-:W-:Y:S01]  /*2830*/  LOP3.LUT R32, R82, 0x38, R32, 0xf8, !PT ;  /* 0x0000003852207812 */ /* 0x000fe200078ef820 */
[----:B------:R-:W-:Y:S01]  /*2840*/  IMAD R37, R154, R57, R37 ;  /* 0x000000399a257224 */ /* 0x000fe200078e0225 */
[----:B------:R-:W-:Y:S01]  /*2850*/  LOP3.LUT R89, R34, R85, RZ, 0x3c, !PT ;  /* 0x0000005522597212 */ /* 0x000fe200078e3cff */
[----:B------:R-:W-:Y:S01]  /*2860*/  IMAD.WIDE.U32 R20, R154, R56, R20 ;  /* 0x000000389a147225 */ /* 0x000fe200078e0014 */
[----:B------:R-:W-:-:S02]  /*2870*/  SEL R88, R88, 0xffffffe0, !P1 ;  /* 0xffffffe058587807 */ /* 0x000fc40004800000 */
[----:B------:R-:W-:Y:S01]  /*2880*/  LOP3.LUT R33, R32, R85, RZ, 0x3c, !PT ;  /* 0x0000005520217212 */ /* 0x000fe200078e3cff */
[----:B------:R-:W-:Y:S01]  /*2890*/  IMAD.WIDE.U32 R14, R14, 0x60, RZ ;  /* 0x000000600e0e7825 */ /* 0x000fe200078e00ff */
[----:B------:R-:W-:Y:S02]  /*28a0*/  SHF.R.S32.HI R86, RZ, 0x1f, R84 ;  /* 0x0000001fff567819 */ /* 0x000fe40000011454 */
[----:B------:R-:W-:Y:S01]  /*28b0*/  ISETP.GE.AND P1, PT, R16, UR4, PT ;  /* 0x0000000410007c0c */ /* 0x000fe2000bf26270 */
[----:B------:R-:W-:-:S04]  /*28c0*/  IMAD.WIDE.U32 R56, R56, 0x60, RZ ;  /* 0x0000006038387825 */ /* 0x000fc800078e00ff */
[----:B------:R-:W-:Y:S02]  /*28d0*/  IMAD R89, R206, 0x200, R89 ;  /* 0x00000200ce597824 */ /* 0x000fe400078e0259 */
[----:B------:R-:W-:Y:S02]  /*28e0*/  IMAD.IADD R78, R11, 0x1, R79 ;  /* 0x000000010b4e7824 */ /* 0x000fe400078e024f */
[----:B------:R-:W-:Y:S02]  /*28f0*/  IMAD.IADD R76, R15, 0x1, R35 ;  /* 0x000000010f4c7824 */ /* 0x000fe400078e0223 */
[----:B------:R-:W-:Y:S02]  /*2900*/  IMAD.IADD R77, R57, 0x1, R77 ;  /* 0x00000001394d7824 */ /* 0x000fe400078e024d */
[----:B------:R-:W-:Y:S02]  /*2910*/  IMAD.IADD R79, R79, 0x1, R13 ;  /* 0x000000014f4f7824 */ /* 0x000fe400078e020d */
[----:B------:R-:W-:-:S02]  /*2920*/  IMAD.IADD R80, R21, 0x1, R37 ;  /* 0x0000000115507824 */ /* 0x000fc400078e0225 */
[----:B------:R-:W-:Y:S02]  /*2930*/  IMAD.IADD R81, R37, 0x1, R31 ;  /* 0x0000000125517824 */ /* 0x000fe400078e021f */
[----:B------:R-:W-:Y:S02]  /*2940*/  IMAD R90, R206, 0x200, R33 ;  /* 0x00000200ce5a7824 */ /* 0x000fe400078e0221 */
[----:B------:R-:W-:Y:S02]  /*2950*/  IMAD.IADD R91, R88, 0x1, R89 ;  /* 0x00000001585b7824 */ /* 0x000fe400078e0259 */
[----:B------:R-:W-:-:S07]  /*2960*/  IMAD.IADD R92, R7, 0x1, R41 ;  /* 0x00000001075c7824 */ /* 0x000fce00078e0229 */
.L_x_664:
[----:B------:R-:W-:Y:S01]  /*2970*/  VIADD R45, R27, 0xffffffff ;  /* 0xffffffff1b2d7836 */ /* 0x000fe20000000000 */
[----:B0-----:R-:W0:Y:S01]  /*2980*/  LDC.64 R98, c[0x0][0x2e8] ;  /* 0x0000ba00ff627b82 */ /* 0x001e220000000a00 */
[----:B------:R-:W-:Y:S01]  /*2990*/  IMAD R103, R2, 0x1800, R91 ;  /* 0x0000180002677824 */ /* 0x000fe200078e025b */
[----:B------:R-:W-:Y:S05]  /*29a0*/  YIELD ;  /* 0x0000000000007946 */ /* 0x000fea0003800000 */
[----:B------:R-:W-:Y:S01]  /*29b0*/  SHF.R.S32.HI R39, RZ, 0x1f, R45 ;  /* 0x0000001fff277819 */ /* 0x000fe2000001142d */
[-C--:B------:R-:W-:Y:S01]  /*29c0*/  IMAD R27, R75, R45.reuse, RZ ;  /* 0x0000002d4b1b7224 */ /* 0x080fe200078e02ff */
[----:B------:R-:W1:Y:S01]  /*29d0*/  LDC R102, c[0x0][0x3f4] ;  /* 0x0000fd00ff667b82 */ /* 0x000e620000000800 */
[----:B------:R-:W-:Y:S01]  /*29e0*/  IMAD.WIDE.U32 R100, R8, R45, RZ ;  /* 0x0000002d08647225 */ /* 0x000fe200078e00ff */
[----:B------:R-:W-:Y:S03]  /*29f0*/  BSSY B0, `(.L_x_617) ;  /* 0x00002cf000007945 */ /* 0x000fe60003800000 */
[----:B------:R-:W-:Y:S01]  /*2a00*/  IMAD R33, R39, R8, R27 ;  /* 0x0000000827217224 */ /* 0x000fe200078e021b */
[----:B------:R-:W-:Y:S01]  /*2a10*/  IADD3 R27, P3, P4, R3, R100, R67 ;  /* 0x00000064031b7210 */ /* 0x000fe20007c7e043 */
[----:B------:R-:W-:-:S02]  /*2a20*/  IMAD R103, R103, 0x2, R26 ;  /* 0x0000000267677824 */ /* 0x000fc400078e021a */
[----:B------:R-:W-:-:S05]  /*2a30*/  IMAD.IADD R50, R101, 0x1, R33 ;  /* 0x0000000165327824 */ /* 0x000fca00078e0221 */
[----:B------:R-:W-:Y:S02]  /*2a40*/  IADD3.X R32, R61, R50, R66, P3, P4 ;  /* 0x000000323d207210 */ /* 0x000fe40001fe8442 */
[----:B------:R-:W-:-:S04]  /*2a50*/  IADD3 R33, P4, R3, R100, RZ ;  /* 0x0000006403217210 */ /* 0x000fc80007f9e0ff */
[-C--:B0-----:R-:W-:Y:S01]  /*2a60*/  LEA R42, P3, R33, R98.reuse, 0x1 ;  /* 0x00000062212a7211 */ /* 0x081fe200078608ff */
[----:B------:R-:W-:Y:S01]  /*2a70*/  IMAD.X R34, R50, 0x1, R61, P4 ;  /* 0x0000000132227824 */ /* 0x000fe200020e063d */
[----:B------:R-:W-:-:S04]  /*2a80*/  LEA R40, P4, R27, R98, 0x1 ;  /* 0x000000621b287211 */ /* 0x000fc800078808ff */
[-C--:B------:R-:W-:Y:S02]  /*2a90*/  LEA.HI.X R43, R33, R99.reuse, R34, 0x1, P3 ;  /* 0x00000063212b7211 */ /* 0x080fe400018f0c22 */
[----:B-1----:R-:W-:Y:S02]  /*2aa0*/  ISETP.GE.AND P3, PT, R102, 0x1, PT ;  /* 0x000000016600780c */ /* 0x002fe40003f66270 */
[----:B------:R-:W-:Y:S01]  /*2ab0*/  LEA.HI.X R41, R27, R99, R32, 0x1, P4 ;  /* 0x000000631b297211 */ /* 0x000fe200020f0c20 */
[----:B------:R-:W-:Y:S01]  /*2ac0*/  IMAD R27, R2, 0x1800, R89 ;  /* 0x00001800021b7824 */ /* 0x000fe200078e0259 */
[----:B------:R-:W-:-:S03]  /*2ad0*/  ISETP.GT.AND P4, PT, R45, R28, PT ;  /* 0x0000001c2d00720c */ /* 0x000fc60003f84270 */
[----:B------:R-:W-:Y:S01]  /*2ae0*/  IMAD R104, R27, 0x2, R26 ;  /* 0x000000021b687824 */ /* 0x000fe200078e021a */
[----:B------:R-:W-:Y:S01]  /*2af0*/  P2R R96, PR, RZ, 0x10 ;  /* 0x00000010ff607803 */ /* 0x000fe20000000000 */
[----:B------:R-:W-:-:S04]  /*2b00*/  IMAD.MOV.U32 R27, RZ, RZ, R45 ;  /* 0x000000ffff1b7224 */ /* 0x000fc800078e002d */
[----:B------:R-:W-:Y:S05]  /*2b10*/  @!P3 BRA `(.L_x_618) ;  /* 0x000000280088b947 */ /* 0x000fea0003800000 */
[----:B------:R-:W-:Y:S01]  /*2b20*/  ULDC.U8 UR4, c[0x0][0x410] ;  /* 0x0001040000047ab9 */ /* 0x000fe20000000000 */
[-C--:B------:R-:W-:Y:S01]  /*2b30*/  IMAD R33, R76, R45.reuse, RZ ;  /* 0x0000002d4c217224 */ /* 0x080fe200078e02ff */
[----:B------:R-:W-:Y:S01]  /*2b40*/  ISETP.NE.AND P3, PT, RZ, UR4, PT ;  /* 0x00000004ff007c0c */ /* 0x000fe2000bf65270 */
[-C--:B------:R-:W-:Y:S02]  /*2b50*/  IMAD R35, R77, R45.reuse, RZ ;  /* 0x0000002d4d237224 */ /* 0x080fe400078e02ff */
[C---:B------:R-:W-:Y:S02]  /*2b60*/  IMAD R37, R39.reuse, R14, R33 ;  /* 0x0000000e27257224 */ /* 0x040fe400078e0221 */
[----:B------:R-:W-:Y:S02]  /*2b70*/  IMAD R39, R39, R56, R35 ;  /* 0x0000003827277224 */ /* 0x000fe400078e0223 */
[----:B------:R-:W-:Y:S02]  /*2b80*/  IMAD R97, R27, -0x60, R24 ;  /* 0xffffffa01b617824 */ /* 0x000fe400078e0218 */
[----:B------:R-:W-:-:S03]  /*2b90*/  IMAD.WIDE.U32 R32, R14, R45, RZ ;  /* 0x0000002d0e207225 */ /* 0x000fc600078e00ff */
[----:B------:R-:W-:Y:S01]  /*2ba0*/  VIMNMX R97, R97, 0x60, PT ;  /* 0x0000006061617848 */ /* 0x000fe20003fe0100 */
[----:B------:R-:W-:-:S04]  /*2bb0*/  IMAD.WIDE.U32 R34, R56, R45, RZ ;  /* 0x0000002d38227225 */ /* 0x000fc800078e00ff */
[----:B------:R-:W-:Y:S02]  /*2bc0*/  IMAD.IADD R95, R33, 0x1, R37 ;  /* 0x00000001215f7824 */ /* 0x000fe400078e0225 */
[----:B------:R-:W-:Y:S01]  /*2bd0*/  IMAD.IADD R105, R35, 0x1, R39 ;  /* 0x0000000123697824 */ /* 0x000fe200078e0227 */
[----:B------:R-:W-:Y:S06]  /*2be0*/  @!P3 BRA `(.L_x_619) ;  /* 0x0000001000f0b947 */ /* 0x000fec0003800000 */
[----:B------:R-:W-:Y:S01]  /*2bf0*/  ISETP.GE.AND P4, PT, R18, R97, PT ;  /* 0x000000611200720c */ /* 0x000fe20003f86270 */
[----:B------:R-:W-:Y:S01]  /*2c00*/  BSSY B1, `(.L_x_620) ;  /* 0x000001e000017945 */ /* 0x000fe20003800000 */
        /* <DEDUP_REMOVED lines=8> */
[----:B------:R-:W-:Y:S06]  /*2c90*/  @P4 BRA `(.L_x_621) ;  /* 0x0000000000504947 */ /* 0x000fec0003800000 */
[----:B------:R-:W-:Y:S01]  /*2ca0*/  IADD3 R50, P3, R10, R32, RZ ;  /* 0x000000200a327210 */ /* 0x000fe20007f7e0ff */
[----:B------:R-:W-:Y:S01]  /*2cb0*/  ULDC.64 UR4, c[0x0][0x3e8] ;  /* 0x0000fa0000047ab9 */ /* 0x000fe20000000a00 */
[----:B------:R-:W-:Y:S02]  /*2cc0*/  CS2R R52, SRZ ;  /* 0x0000000000347805 */ /* 0x000fe4000001ff00 */
[----:B------:R-:W-:Y:S01]  /*2cd0*/  CS2R R54, SRZ ;  /* 0x0000000000367805 */ /* 0x000fe2000001ff00 */
[----:B------:R-:W-:Y:S01]  /*2ce0*/  IMAD.X R51, R95, 0x1, R78, P3 ;  /* 0x000000015f337824 */ /* 0x000fe200018e064e */
[----:B------:R-:W-:-:S05]  /*2cf0*/  IADD3 R48, P3, R20, R34, RZ ;  /* 0x0000002214307210 */ /* 0x000fca0007f7e0ff */
[----:B------:R-:W-:Y:S01]  /*2d00*/  IMAD.X R49, R105, 0x1, R80, P3 ;  /* 0x0000000169317824 */ /* 0x000fe200018e0650 */
[----:B------:R-:W-:-:S04]  /*2d10*/  LEA R98, P3, R50, UR4, 0x1 ;  /* 0x0000000432627c11 */ /* 0x000fc8000f8608ff */
[----:B------:R-:W-:Y:S01]  /*2d20*/  LEA.HI.X R99, R50, UR5, R51, 0x1, P3 ;  /* 0x0000000532637c11 */ /* 0x000fe200098f0c33 */
[----:B------:R-:W-:Y:S02]  /*2d30*/  ULDC.64 UR4, c[0x0][0x400] ;  /* 0x0001000000047ab9 */ /* 0x000fe40000000a00 */
[----:B------:R-:W-:-:S04]  /*2d40*/  LEA R100, P3, R48, UR4, 0x1 ;  /* 0x0000000430647c11 */ /* 0x000fc8000f8608ff */
[----:B------:R-:W-:Y:S02]  /*2d50*/  LEA.HI.X R101, R48, UR5, R49, 0x1, P3 ;  /* 0x0000000530657c11 */ /* 0x000fe400098f0c31 */
[----:B------:R-:W-:Y:S02]  /*2d60*/  ISETP.GE.AND P3, PT, R22, R102, PT ;  /* 0x000000661600720c */ /* 0x000fe40003f66270 */
[----:B------:R-:W-:Y:S02]  /*2d70*/  CS2R R50, SRZ ;  /* 0x0000000000327805 */ /* 0x000fe4000001ff00 */
[----:B------:R-:W-:-:S09]  /*2d80*/  CS2R R48, SRZ ;  /* 0x0000000000307805 */ /* 0x000fd2000001ff00 */
[----:B------:R0:W5:Y:S04]  /*2d90*/  @!P3 LDG.E.64 R52, desc[UR40][R98.64] ;  /* 0x000000286234b981 */ /* 0x000168000c1e1b00 */
[----:B------:R0:W5:Y:S01]  /*2da0*/  @!P3 LDG.E.64 R54, desc[UR40][R100.64] ;  /* 0x000000286436b981 */ /* 0x000162000c1e1b00 */
[----:B------:R-:W-:-:S13]  /*2db0*/  ISETP.GE.AND P3, PT, R202, R102, PT ;  /* 0x00000066ca00720c */ /* 0x000fda0003f66270 */
[----:B------:R0:W5:Y:S04]  /*2dc0*/  @!P3 LDG.E.64 R50, desc[UR40][R98.64+0x20] ;  /* 0x000020286232b981 */ /* 0x000168000c1e1b00 */
[----:B------:R0:W5:Y:S02]  /*2dd0*/  @!P3 LDG.E.64 R48, desc[UR40][R100.64+0x20] ;  /* 0x000020286430b981 */ /* 0x000164000c1e1b00 */
.L_x_621:
[----:B------:R-:W-:Y:S05]  /*2de0*/  BSYNC B1 ;  /* 0x0000000000017941 */ /* 0x000fea0003800000 */
.L_x_620:
[----:B------:R-:W-:Y:S01]  /*2df0*/  ISETP.GE.AND P5, PT, R216, R97, PT ;  /* 0x00000061d800720c */ /* 0x000fe20003fa6270 */
[----:B------:R-:W-:Y:S01]  /*2e00*/  BSSY B1, `(.L_x_622) ;  /* 0x0000018000017945 */ /* 0x000fe20003800000 */
[----:B0----5:R-:W-:Y:S02]  /*2e10*/  IMAD.MOV.U32 R98, RZ, RZ, R50 ;  /* 0x000000ffff627224 */ /* 0x021fe400078e0032 */
[----:B------:R-:W-:-:S09]  /*2e20*/  IMAD.MOV.U32 R99, RZ, RZ, R51 ;  /* 0x000000ffff637224 */ /* 0x000fd200078e0033 */
[----:B------:R-:W-:Y:S05]  /*2e30*/  @P5 BRA `(.L_x_623) ;  /* 0x0000000000505947 */ /* 0x000fea0003800000 */
[----:B------:R-:W-:Y:S01]  /*2e40*/  IADD3 R33, P3, P6, R10, R32, R69 ;  /* 0x000000200a217210 */ /* 0x000fe20007e7e045 */
[----:B------:R-:W-:Y:S01]  /*2e50*/  ULDC.64 UR4, c[0x0][0x3e8] ;  /* 0x0000fa0000047ab9 */ /* 0x000fe20000000a00 */
[----:B------:R-:W-:Y:S02]  /*2e60*/  CS2R R44, SRZ ;  /* 0x00000000002c7805 */ /* 0x000fe4000001ff00 */
[----:B------:R-:W-:Y:S02]  /*2e70*/  CS2R R46, SRZ ;  /* 0x00000000002e7805 */ /* 0x000fe4000001ff00 */
[----:B------:R-:W-:Y:S02]  /*2e80*/  IADD3.X R38, R78, R95, R68, P3, P6 ;  /* 0x0000005f4e267210 */ /* 0x000fe40001fec444 */
[----:B------:R-:W-:-:S04]  /*2e90*/  IADD3 R35, P3, P6, R20, R34, R71 ;  /* 0x0000002214237210 */ /* 0x000fc80007e7e047 */
[----:B------:R-:W-:Y:S02]  /*2ea0*/  IADD3.X R36, R80, R105, R70, P3, P6 ;  /* 0x0000006950247210 */ /* 0x000fe40001fec446 */
        /* <DEDUP_REMOVED lines=13> */
.L_x_623:
[----:B------:R-:W-:Y:S05]  /*2f80*/  BSYNC B1 ;  /* 0x0000000000017941 */ /* 0x000fea0003800000 */
.L_x_622:
[----:B0-----:R-:W-:Y:S01]  /*2f90*/  IMAD.MOV.U32 R32, RZ, RZ, R52 ;  /* 0x000000ffff207224 */ /* 0x001fe200078e0034 */
[----:B------:R-:W-:Y:S01]  /*2fa0*/  UISETP.NE.AND UP0, UPT, UR44, 0x3, UPT ;  /* 0x000000032c00788c */ /* 0x000fe2000bf05270 */
[----:B------:R-:W-:Y:S01]  /*2fb0*/  IMAD.MOV.U32 R33, RZ, RZ, R53 ;  /* 0x000000ffff217224 */ /* 0x000fe200078e0035 */
[C---:B------:R-:W-:Y:S01]  /*2fc0*/  PRMT R121, R99.reuse, 0x7610, R121 ;  /* 0x0000761063797816 */ /* 0x040fe20000000079 */
[----:B------:R-:W-:Y:S01]  /*2fd0*/  IMAD.MOV.U32 R34, RZ, RZ, R54 ;  /* 0x000000ffff227224 */ /* 0x000fe200078e0036 */
[----:B------:R-:W-:Y:S01]  /*2fe0*/  PRMT R99, R99, 0x5410, R32 ;  /* 0x0000541063637816 */ /* 0x000fe20000000020 */
[----:B------:R-:W-:Y:S01]  /*2ff0*/  IMAD.MOV.U32 R32, RZ, RZ, R48 ;  /* 0x000000ffff207224 */ /* 0x000fe200078e0030 */
[----:B------:R-:W-:Y:S01]  /*3000*/  PRMT R100, R100, 0x5410, R33 ;  /* 0x0000541064647816 */ /* 0x000fe20000000021 */
[----:B------:R-:W-:Y:S01]  /*3010*/  IMAD.MOV.U32 R33, RZ, RZ, R49 ;  /* 0x000000ffff217224 */ /* 0x000fe200078e0031 */
[----:B------:R-:W-:Y:S01]  /*3020*/  PLOP3.LUT P3, PT, PT, PT, UP0, 0x80, 0x0 ;  /* 0x000000000000781c */ /* 0x000fe20003f6f008 */
[----:B------:R-:W-:Y:S01]  /*3030*/  IMAD.MOV.U32 R35, RZ, RZ, R55 ;  /* 0x000000ffff237224 */ /* 0x000fe200078e0037 */
[----:B------:R-:W-:Y:S01]  /*3040*/  PRMT R101, R101, 0x5410, R32 ;  /* 0x0000541065657816 */ /* 0x000fe20000000020 */
[----:B-----5:R-:W-:Y:S01]  /*3050*/  IMAD.MOV.U32 R32, RZ, RZ, R38 ;  /* 0x000000ffff207224 */ /* 0x020fe200078e0026 */
[----:B------:R-:W-:Y:S01]  /*3060*/  PRMT R122, R33, 0x7610, R122 ;  /* 0x00007610217a7816 */ /* 0x000fe2000000007a */
[----:B------:R-:W-:Y:S01]  /*3070*/  IMAD.MOV.U32 R33, RZ, RZ, R39 ;  /* 0x000000ffff217224 */ /* 0x000fe200078e0027 */
[----:B------:R-:W-:Y:S01]  /*3080*/  PRMT R105, R105, 0x5410, R34 ;  /* 0x0000541069697816 */ /* 0x000fe20000000022 */
[----:B------:R-:W-:Y:S01]  /*3090*/  IMAD.MOV.U32 R34, RZ, RZ, R44 ;  /* 0x000000ffff227224 */ /* 0x000fe200078e002c */
[----:B------:R-:W-:Y:S01]  /*30a0*/  PRMT R107, R107, 0x5410, R35 ;  /* 0x000054106b6b7816 */ /* 0x000fe20000000023 */
[----:B------:R-:W-:Y:S01]  /*30b0*/  IMAD.MOV.U32 R35, RZ, RZ, R45 ;  /* 0x000000ffff237224 */ /* 0x000fe200078e002d */
[----:B------:R-:W-:-:S02]  /*30c0*/  PRMT R98, R98, 0x5410, R98 ;  /* 0x0000541062627816 */ /* 0x000fc40000000062 */
[----:B------:R-:W-:Y:S01]  /*30d0*/  PRMT R99, R33, 0x7610, R99 ;  /* 0x0000761021637816 */ /* 0x000fe20000000063 */
[----:B------:R-:W-:Y:S01]  /*30e0*/  IMAD.MOV.U32 R33, RZ, RZ, R37 ;  /* 0x000000ffff217224 */ /* 0x000fe200078e0025 */
[----:B------:R-:W-:Y:S01]  /*30f0*/  PRMT R98, R32, 0x7610, R98 ;  /* 0x0000761020627816 */ /* 0x000fe20000000062 */
[----:B------:R-:W-:Y:S01]  /*3100*/  IMAD.MOV.U32 R32, RZ, RZ, R36 ;  /* 0x000000ffff207224 */ /* 0x000fe200078e0024 */
[----:B------:R-:W-:Y:S01]  /*3110*/  PRMT R109, R34, 0x7610, R109 ;  /* 0x00007610226d7816 */ /* 0x000fe2000000006d */
[----:B------:R-:W-:Y:S01]  /*3120*/  IMAD.MOV.U32 R34, RZ, RZ, R46 ;  /* 0x000000ffff227224 */ /* 0x000fe200078e002e */
[----:B------:R-:W-:Y:S01]  /*3130*/  PRMT R108, R35, 0x7610, R108 ;  /* 0x00007610236c7816 */ /* 0x000fe2000000006c */
[----:B------:R-:W-:Y:S01]  /*3140*/  IMAD.MOV.U32 R35, RZ, RZ, R47 ;  /* 0x000000ffff237224 */ /* 0x000fe200078e002f */
[----:B------:R-:W-:Y:S02]  /*3150*/  PRMT R100, R32, 0x7610, R100 ;  /* 0x0000761020647816 */ /* 0x000fe40000000064 */
[----:B------:R-:W-:-:S02]  /*3160*/  PRMT R101, R33, 0x7610, R101 ;  /* 0x0000761021657816 */ /* 0x000fc40000000065 */
[----:B------:R-:W-:Y:S02]  /*3170*/  PRMT R107, R34, 0x7610, R107 ;  /* 0x00007610226b7816 */ /* 0x000fe4000000006b */
[----:B------:R-:W-:Y:S01]  /*3180*/  PRMT R105, R35, 0x7610, R105 ;  /* 0x0000761023697816 */ /* 0x000fe20000000069 */
[----:B------:R-:W-:Y:S06]  /*3190*/  @!P3 BRA `(.L_x_624) ;  /* 0x000000000004b947 */ /* 0x000fec0003800000 */
[----:B------:R-:W-:Y:S01]  /*31a0*/  BPT.TRAP 0x1 ;  /* 0x000000040000795c */ /* 0x000fe20000300000 */
.L_x_624:
[----:B------:R-:W-:Y:S01]  /*31b0*/  IMAD R95, R2, 0x8, R19 ;  /* 0x00000008025f7824 */ /* 0x000fe200078e0213 */
[----:B------:R-:W-:Y:S01]  /*31c0*/  SHF.L.U32 R106, R201, 0x1f, RZ ;  /* 0x0000001fc96a7819 */ /* 0x000fe200000006ff */
[----:B------:R-:W-:Y:S03]  /*31d0*/  BSSY B1, `(.L_x_625) ;  /* 0x0000003000017945 */ /* 0x000fe60003800000 */
[----:B------:R-:W0:Y:S02]  /*31e0*/  SYNCS.PHASECHK.TRANS64.TRYWAIT P6, [R95+URZ+0x22890], R106 ;  /* 0x0228906a5f0075a7 */ /* 0x000e2400080c017f */
[----:B0-----:R-:W-:Y:S05]  /*31f0*/  @!P6 BRA `(.L_x_626) ;  /* 0x000001740068e947 */ /* 0x001fea0003800000 */
.L_x_913:
[----:B------:R-:W-:Y:S05]  /*3200*/  BSYNC B1 ;  /* 0x0000000000017941 */ /* 0x000fea0003800000 */
.L_x_625:
[----:B------:R-:W-:Y:S04]  /*3210*/  BSSY B1, `(.L_x_627) ;  /* 0x000006b000017945 */ /* 0x000fe80003800000 */
[----:B------:R-:W-:Y:S05]  /*3220*/  @P4 BRA `(.L_x_628) ;  /* 0x0000000400a44947 */ /* 0x000fea0003800000 */
[----:B------:R-:W-:Y:S04]  /*3230*/  BSSY B2, `(.L_x_629) ;  /* 0x0000034000027945 */ /* 0x000fe80003800000 */
[----:B------:R-:W-:Y:S05]  /*3240*/  @P1 BRA `(.L_x_630) ;  /* 0x0000000000c81947 */ /* 0x000fea0003800000 */
[----:B------:R1:W2:Y:S01]  /*3250*/  LDS.128 R32, [R104] ;  /* 0x0000000068207984 */ /* 0x0002a20000000c00 */
[----:B------:R-:W-:Y:S01]  /*3260*/  ISETP.GE.AND P4, PT, R22, R102, PT ;  /* 0x000000661600720c */ /* 0x000fe20003f86270 */
[----:B------:R-:W-:-:S12]  /*3270*/  BSSY B3, `(.L_x_631) ;  /* 0x000002e000037945 */ /* 0x000fd80003800000 */
[----:B-1----:R-:W-:Y:S05]  /*3280*/  @P4 BRA `(.L_x_632) ;  /* 0x0000000000b04947 */ /* 0x002fea0003800000 */
[----:B------:R-:W-:Y:S02]  /*3290*/  SHF.R.U64 R110, R52, 0x10, R53 ;  /* 0x00000010346e7819 */ /* 0x000fe40000001235 */
[----:B------:R-:W-:Y:S02]  /*32a0*/  SHF.R.U64 R114, R54, 0x10, R55 ;  /* 0x0000001036727819 */ /* 0x000fe40000001237 */
[----:B------:R-:W-:Y:S01]  /*32b0*/  SHF.R.U32.HI R112, RZ, 0x10, R53 ;  /* 0x00000010ff707819 */ /* 0x000fe20000011635 */
[C---:B--2---:R-:W-:Y:S01]  /*32c0*/  IMAD.U32 R53, R34.reuse, 0x10000, RZ ;  /* 0x0001000022357824 */ /* 0x044fe200078e00ff */
[----:B------:R-:W-:Y:S02]  /*32d0*/  SHF.R.U32.HI R116, RZ, 0x10, R55 ;  /* 0x00000010ff747819 */ /* 0x000fe40000011637 */
[----:B------:R-:W-:Y:S01]  /*32e0*/  LOP3.LUT R54, R34, 0xffff0000, RZ, 0xc0, !PT ;  /* 0xffff000022367812 */ /* 0x000fe200078ec0ff */
[C---:B------:R-:W-:Y:S01]  /*32f0*/  IMAD.U32 R34, R35.reuse, 0x10000, RZ ;  /* 0x0001000023227824 */ /* 0x040fe200078e00ff */
[----:B------:R-:W-:-:S02]  /*3300*/  LOP3.LUT R52, R35, 0xffff0000, RZ, 0xc0, !PT ;  /* 0xffff000023347812 */ /* 0x000fc400078ec0ff */
[----:B------:R-:W-:Y:S01]  /*3310*/  PRMT R35, R99, 0x5432, R110 ;  /* 0x0000543263237816 */ /* 0x000fe2000000006e */
[----:B------:R-:W-:Y:S01]  /*3320*/  IMAD.U32 R110, R33, 0x10000, RZ ;  /* 0x00010000216e7824 */ /* 0x000fe200078e00ff */
[----:B------:R-:W-:Y:S02]  /*3330*/  PRMT R114, R105, 0x5432, R114 ;  /* 0x0000543269727816 */ /* 0x000fe40000000072 */
[----:B------:R-:W-:Y:S02]  /*3340*/  PRMT R116, R107, 0x5432, R116 ;  /* 0x000054326b747816 */ /* 0x000fe40000000074 */
[----:B------:R-:W-:Y:S01]  /*3350*/  LOP3.LUT R55, R33, 0xffff0000, RZ, 0xc0, !PT ;  /* 0xffff000021377812 */ /* 0x000fe200078ec0ff */
[----:B------:R-:W-:Y:S01]  /*3360*/  IMAD.U32 R33, R32, 0x10000, RZ ;  /* 0x0001000020217824 */ /* 0x000fe200078e00ff */
[----:B------:R-:W-:Y:S01]  /*3370*/  LOP3.LUT R115, R114, 0xffff0000, RZ, 0xc0, !PT ;  /* 0xffff000072737812 */ /* 0x000fe200078ec0ff */
[----:B------:R-:W-:Y:S01]  /*3380*/  IMAD.U32 R117, R116, 0x10000, RZ ;  /* 0x0001000074757824 */ /* 0x000fe200078e00ff */
[----:B------:R-:W-:Y:S01]  /*3390*/  LOP3.LUT R111, R35, 0xffff0000, RZ, 0xc0, !PT ;  /* 0xffff0000236f7812 */ /* 0x000fe200078ec0ff */
[----:B------:R-:W-:Y:S01]  /*33a0*/  IMAD.U32 R114, R114, 0x10000, RZ ;  /* 0x0001000072727824 */ /* 0x000fe200078e00ff */
[----:B------:R-:W-:Y:S01]  /*33b0*/  PRMT R112, R100, 0x5432, R112 ;  /* 0x0000543264707816 */ /* 0x000fe20000000070 */
[C---:B------:R-:W-:Y:S01]  /*33c0*/  FMUL.FTZ R119, R55.reuse, R115 ;  /* 0x0000007337777220 */ /* 0x040fe20000410000 */
[----:B------:R-:W-:Y:S01]  /*33d0*/  FMUL.FTZ R120, R54, R117 ;  /* 0x0000007536787220 */ /* 0x000fe20000410000 */
[----:B------:R-:W-:Y:S01]  /*33e0*/  FMUL.FTZ R118, R55, R111 ;  /* 0x0000006f37767220 */ /* 0x000fe20000410000 */
[----:B------:R-:W-:Y:S01]  /*33f0*/  LOP3.LUT R55, R32, 0xffff0000, RZ, 0xc0, !PT ;  /* 0xffff000020377812 */ /* 0x000fe200078ec0ff */
[----:B------:R-:W-:-:S02]  /*3400*/  IMAD.U32 R113, R112, 0x10000, RZ ;  /* 0x0001000070717824 */ /* 0x000fc400078e00ff */
[C---:B------:R-:W-:Y:S01]  /*3410*/  FFMA.FTZ R32, R110.reuse, R111, -R119 ;  /* 0x0000006f6e207223 */ /* 0x040fe20000010877 */
[----:B------:R-:W-:Y:S01]  /*3420*/  FFMA.FTZ R115, R110, R115, R118 ;  /* 0x000000736e737223 */ /* 0x000fe20000010076 */
[----:B------:R-:W-:Y:S01]  /*3430*/  LOP3.LUT R111, R112, 0xffff0000, RZ, 0xc0, !PT ;  /* 0xffff0000706f7812 */ /* 0x000fe200078ec0ff */
[-C--:B------:R-:W-:Y:S01]  /*3440*/  FMUL.FTZ R110, R54, R113.reuse ;  /* 0x00000071366e7220 */ /* 0x080fe20000410000 */
[----:B------:R-:W-:Y:S01]  /*3450*/  FFMA.FTZ R120, R53, R113, -R120 ;  /* 0x0000007135787223 */ /* 0x000fe20000010878 */
[----:B------:R-:W-:Y:S01]  /*3460*/  LOP3.LUT R113, R116, 0xffff0000, RZ, 0xc0, !PT ;  /* 0xffff000074717812 */ /* 0x000fe200078ec0ff */
[----:B------:R-:W-:Y:S02]  /*3470*/  IMAD.U32 R54, R35, 0x10000, RZ ;  /* 0x0001000023367824 */ /* 0x000fe400078e00ff */
[----:B------:R-:W-:Y:S01]  /*3480*/  FFMA.FTZ R53, R53, R117, R110 ;  /* 0x0000007535357223 */ /* 0x000fe2000001006e */
[C---:B------:R-:W-:Y:S01]  /*3490*/  FMUL.FTZ R110, R52.reuse, R111 ;  /* 0x0000006f346e7220 */ /* 0x040fe20000410000 */
[-C--:B------:R-:W-:Y:S01]  /*34a0*/  FMUL.FTZ R35, R52, R113.reuse ;  /* 0x0000007134237220 */ /* 0x080fe20000410000 */
[C---:B------:R-:W-:Y:S01]  /*34b0*/  FMUL.FTZ R52, R55.reuse, R114 ;  /* 0x0000007237347220 */ /* 0x040fe20000410000 */
[-C--:B------:R-:W-:Y:S01]  /*34c0*/  FMUL.FTZ R55, R55, R54.reuse ;  /* 0x0000003637377220 */ /* 0x080fe20000410000 */
[C---:B------:R-:W-:Y:S01]  /*34d0*/  FFMA.FTZ R110, R34.reuse, R113, R110 ;  /* 0x00000071226e7223 */ /* 0x040fe2000001006e */
[----:B------:R-:W-:Y:S01]  /*34e0*/  FFMA.FTZ R35, R34, R111, -R35 ;  /* 0x0000006f22237223 */ /* 0x000fe20000010823 */
[C---:B------:R-:W-:Y:S01]  /*34f0*/  FFMA.FTZ R52, R33.reuse, R54, -R52 ;  /* 0x0000003621347223 */ /* 0x040fe20000010834 */
[----:B------:R-:W-:Y:S01]  /*3500*/  FFMA.FTZ R55, R33, R114, R55 ;  /* 0x0000007221377223 */ /* 0x000fe20000010037 */
[----:B------:R-:W-:-:S02]  /*3510*/  F2FP.BF16.F32.PACK_AB R33, R115, R32 ;  /* 0x000000207321723e */ /* 0x000fc400000010ff */
[----:B------:R-:W-:Y:S02]  /*3520*/  F2FP.BF16.F32.PACK_AB R35, R110, R35 ;  /* 0x000000236e23723e */ /* 0x000fe400000010ff */
[----:B------:R-:W-:Y:S02]  /*3530*/  F2FP.BF16.F32.PACK_AB R34, R53, R120 ;  /* 0x000000783522723e */ /* 0x000fe400000010ff */
[----:B------:R-:W-:-:S07]  /*3540*/  F2FP.BF16.F32.PACK_AB R32, R55, R52 ;  /* 0x000000343720723e */ /* 0x000fce00000010ff */
.L_x_632:
[----:B------:R-:W-:Y:S05]  /*3550*/  BSYNC B3 ;  /* 0x0000000000037941 */ /* 0x000fea0003800000 */
.L_x_631:
[----:B--2---:R1:W-:Y:S02]  /*3560*/  STG.E.128 desc[UR40][R42.64], R32 ;  /* 0x000000202a007986 */ /* 0x0043e4000c101d28 */
.L_x_630:
[----:B------:R-:W-:Y:S05]  /*3570*/  BSYNC B2 ;  /* 0x0000000000027941 */ /* 0x000fea0003800000 */
.L_x_629:
[----:B------:R-:W-:Y:S05]  /*3580*/  @P2 BRA `(.L_x_628) ;  /* 0x0000000000cc2947 */ /* 0x000fea0003800000 */
[----:B-1----:R1:W2:Y:S01]  /*3590*/  LDS.128 R32, [R103] ;  /* 0x0000000067207984 */ /* 0x0022a20000000c00 */
[----:B------:R-:W-:Y:S01]  /*35a0*/  ISETP.GE.AND P4, PT, R202, R102, PT ;  /* 0x00000066ca00720c */ /* 0x000fe20003f86270 */
[----:B------:R-:W-:-:S12]  /*35b0*/  BSSY B2, `(.L_x_633) ;  /* 0x000002f000027945 */ /* 0x000fd80003800000 */
[----:B-1----:R-:W-:Y:S05]  /*35c0*/  @P4 BRA `(.L_x_634) ;  /* 0x0000000000b44947 */ /* 0x002fea0003800000 */
[----:B------:R-:W-:Y:S02]  /*35d0*/  SHF.R.U32.HI R111, RZ, 0x10, R49 ;  /* 0x00000010ff6f7819 */ /* 0x000fe40000011631 */
[----:B------:R-:W-:Y:S02]  /*35e0*/  SHF.R.U32.HI R53, RZ, 0x10, R51 ;  /* 0x00000010ff357819 */ /* 0x000fe40000011633 */
[----:B------:R-:W-:Y:S02]  /*35f0*/  SHF.R.U64 R110, R48, 0x10, R49 ;  /* 0x00000010306e7819 */ /* 0x000fe40000001231 */
[----:B------:R-:W-:Y:S02]  /*3600*/  PRMT R111, R122, 0x5410, R111 ;  /* 0x000054107a6f7816 */ /* 0x000fe4000000006f */
[----:B------:R-:W-:Y:S01]  /*3610*/  SHF.R.U64 R52, R50, 0x10, R51 ;  /* 0x0000001032347819 */ /* 0x000fe20000001233 */
[----:B--2---:R-:W-:Y:S01]  /*3620*/  IMAD.U32 R50, R34, 0x10000, RZ ;  /* 0x0001000022327824 */ /* 0x004fe200078e00ff */
[----:B------:R-:W-:Y:S01]  /*3630*/  PRMT R53, R121, 0x5410, R53 ;  /* 0x0000541079357816 */ /* 0x000fe20000000035 */
[----:B------:R-:W-:Y:S01]  /*3640*/  IMAD.U32 R113, R111, 0x10000, RZ ;  /* 0x000100006f717824 */ /* 0x000fe200078e00ff */
[----:B------:R-:W-:-:S02]  /*3650*/  PRMT R110, R101, 0x5432, R110 ;  /* 0x00005432656e7816 */ /* 0x000fc4000000006e */
[----:B------:R-:W-:Y:S01]  /*3660*/  LOP3.LUT R51, R34, 0xffff0000, RZ, 0xc0, !PT ;  /* 0xffff000022337812 */ /* 0x000fe200078ec0ff */
[----:B------:R-:W-:Y:S01]  /*3670*/  IMAD.U32 R55, R53, 0x10000, RZ ;  /* 0x0001000035377824 */ /* 0x000fe200078e00ff */
[----:B------:R-:W-:Y:S01]  /*3680*/  PRMT R52, R98, 0x5432, R52 ;  /* 0x0000543262347816 */ /* 0x000fe20000000034 */
[----:B------:R-:W-:Y:S01]  /*3690*/  IMAD.U32 R34, R35, 0x10000, RZ ;  /* 0x0001000023227824 */ /* 0x000fe200078e00ff */
[----:B------:R-:W-:Y:S01]  /*36a0*/  LOP3.LUT R49, R33, 0xffff0000, RZ, 0xc0, !PT ;  /* 0xffff000021317812 */ /* 0x000fe200078ec0ff */
[C---:B------:R-:W-:Y:S01]  /*36b0*/  FMUL.FTZ R115, R51.reuse, R113 ;  /* 0x0000007133737220 */ /* 0x040fe20000410000 */
[----:B------:R-:W-:Y:S01]  /*36c0*/  LOP3.LUT R112, R110, 0xffff0000, RZ, 0xc0, !PT ;  /* 0xffff00006e707812 */ /* 0x000fe200078ec0ff */
[-C--:B------:R-:W-:Y:S01]  /*36d0*/  FMUL.FTZ R51, R51, R55.reuse ;  /* 0x0000003733337220 */ /* 0x080fe20000410000 */
[----:B------:R-:W-:Y:S01]  /*36e0*/  LOP3.LUT R48, R35, 0xffff0000, RZ, 0xc0, !PT ;  /* 0xffff000023307812 */ /* 0x000fe200078ec0ff */
[----:B------:R-:W-:Y:S01]  /*36f0*/  IMAD.U32 R35, R33, 0x10000, RZ ;  /* 0x0001000021237824 */ /* 0x000fe200078e00ff */
[----:B------:R-:W-:Y:S01]  /*3700*/  LOP3.LUT R54, R52, 0xffff0000, RZ, 0xc0, !PT ;  /* 0xffff000034367812 */ /* 0x000fe200078ec0ff */
[----:B------:R-:W-:Y:S01]  /*3710*/  FMUL.FTZ R114, R49, R112 ;  /* 0x0000007031727220 */ /* 0x000fe20000410000 */
[----:B------:R-:W-:Y:S01]  /*3720*/  LOP3.LUT R111, R111, 0xffff0000, RZ, 0xc0, !PT ;  /* 0xffff00006f6f7812 */ /* 0x000fe200078ec0ff */
[----:B------:R-:W-:Y:S01]  /*3730*/  IMAD.U32 R33, R32, 0x10000, RZ ;  /* 0x0001000020217824 */ /* 0x000fe200078e00ff */
[----:B------:R-:W-:Y:S01]  /*3740*/  LOP3.LUT R53, R53, 0xffff0000, RZ, 0xc0, !PT ;  /* 0xffff000035357812 */ /* 0x000fe200078ec0ff */
[----:B------:R-:W-:Y:S01]  /*3750*/  FFMA.FTZ R115, R50, R55, -R115 ;  /* 0x0000003732737223 */ /* 0x000fe20000010873 */
[-C--:B------:R-:W-:Y:S01]  /*3760*/  FMUL.FTZ R49, R49, R54.reuse ;  /* 0x0000003631317220 */ /* 0x080fe20000410000 */
[----:B------:R-:W-:Y:S01]  /*3770*/  LOP3.LUT R32, R32, 0xffff0000, RZ, 0xc0, !PT ;  /* 0xffff000020207812 */ /* 0x000fe200078ec0ff */
[----:B------:R-:W-:Y:S01]  /*3780*/  FFMA.FTZ R114, R35, R54, -R114 ;  /* 0x0000003623727223 */ /* 0x000fe20000010872 */
[----:B------:R-:W-:Y:S01]  /*3790*/  FFMA.FTZ R50, R50, R113, R51 ;  /* 0x0000007132327223 */ /* 0x000fe20000010033 */
[----:B------:R-:W-:-:S02]  /*37a0*/  IMAD.U32 R110, R110, 0x10000, RZ ;  /* 0x000100006e6e7824 */ /* 0x000fc400078e00ff */
[----:B------:R-:W-:Y:S01]  /*37b0*/  FMUL.FTZ R51, R48, R111 ;  /* 0x0000006f30337220 */ /* 0x000fe20000410000 */
[----:B------:R-:W-:Y:S02]  /*37c0*/  IMAD.U32 R52, R52, 0x10000, RZ ;  /* 0x0001000034347824 */ /* 0x000fe400078e00ff */
[-C--:B------:R-:W-:Y:S01]  /*37d0*/  FMUL.FTZ R54, R48, R53.reuse ;  /* 0x0000003530367220 */ /* 0x080fe20000410000 */
[----:B------:R-:W-:Y:S01]  /*37e0*/  FFMA.FTZ R49, R35, R112, R49 ;  /* 0x0000007023317223 */ /* 0x000fe20000010031 */
[C---:B------:R-:W-:Y:S01]  /*37f0*/  FMUL.FTZ R48, R32.reuse, R110 ;  /* 0x0000006e20307220 */ /* 0x040fe20000410000 */
[-C--:B------:R-:W-:Y:S01]  /*3800*/  FMUL.FTZ R35, R32, R52.reuse ;  /* 0x0000003420237220 */ /* 0x080fe20000410000 */
[C---:B------:R-:W-:Y:S01]  /*3810*/  FFMA.FTZ R51, R34.reuse, R53, -R51 ;  /* 0x0000003522337223 */ /* 0x040fe20000010833 */
[----:B------:R-:W-:Y:S01]  /*3820*/  FFMA.FTZ R54, R34, R111, R54 ;  /* 0x0000006f22367223 */ /* 0x000fe20000010036 */
[C---:B------:R-:W-:Y:S01]  /*3830*/  FFMA.FTZ R48, R33.reuse, R52, -R48 ;  /* 0x0000003421307223 */ /* 0x040fe20000010830 */
[----:B------:R-:W-:Y:S01]  /*3840*/  FFMA.FTZ R35, R33, R110, R35 ;  /* 0x0000006e21237223 */ /* 0x000fe20000010023 */
[----:B------:R-:W-:-:S02]  /*3850*/  F2FP.BF16.F32.PACK_AB R33, R49, R114 ;  /* 0x000000723121723e */ /* 0x000fc400000010ff */
[----:B------:R-:W-:Y:S02]  /*3860*/  F2FP.BF16.F32.PACK_AB R51, R54, R51 ;  /* 0x000000333633723e */ /* 0x000fe400000010ff */
[----:B------:R-:W-:Y:S02]  /*3870*/  F2FP.BF16.F32.PACK_AB R32, R35, R48 ;  /* 0x000000302320723e */ /* 0x000fe400000010ff */
[----:B------:R-:W-:Y:S01]  /*3880*/  F2FP.BF16.F32.PACK_AB R34, R50, R115 ;  /* 0x000000733222723e */ /* 0x000fe200000010ff */
[----:B------:R-:W-:-:S07]  /*3890*/  IMAD.MOV.U32 R35, RZ, RZ, R51 ;  /* 0x000000ffff237224 */ /* 0x000fce00078e0033 */
.L_x_634:
[----:B------:R-:W-:Y:S05]  /*38a0*/  BSYNC B2 ;  /* 0x0000000000027941 */ /* 0x000fea0003800000 */
.L_x_633:
[----:B--2---:R2:W-:Y:S02]  /*38b0*/  STG.E.128 desc[UR40][R42.64+0x40], R32 ;  /* 0x000040202a007986 */ /* 0x0045e4000c101d28 */
.L_x_628:
[----:B------:R-:W-:Y:S05]  /*38c0*/  BSYNC B1 ;  /* 0x0000000000017941 */ /* 0x000fea0003800000 */
.L_x_627:
[----:B------:R-:W-:Y:S05]  /*38d0*/  @P5 BRA `(.L_x_635) ;  /* 0x0000001c00805947 */ /* 0x000fea0003800000 */
[----:B------:R-:W-:Y:S04]  /*38e0*/  BSSY B1, `(.L_x_636) ;  /* 0x0000036000017945 */ /* 0x000fe80003800000 */
[----:B------:R-:W-:Y:S05]  /*38f0*/  @P1 BRA `(.L_x_637) ;  /* 0x0000000000d01947 */ /* 0x000fea0003800000 */
[----:B-12---:R1:W2:Y:S01]  /*3900*/  LDS.128 R32, [R104+0x2000] ;  /* 0x0020000068207984 */ /* 0x0062a20000000c00 */
[----:B------:R-:W-:Y:S01]  /*3910*/  ISETP.GE.AND P4, PT, R22, R102, PT ;  /* 0x000000661600720c */ /* 0x000fe20003f86270 */
[----:B------:R-:W-:-:S12]  /*3920*/  BSSY B2, `(.L_x_638) ;  /* 0x0000030000027945 */ /* 0x000fd80003800000 */
[----:B-1----:R-:W-:Y:S05]  /*3930*/  @P4 BRA `(.L_x_639) ;  /* 0x0000000000b84947 */ /* 0x002fea0003800000 */
[----:B------:R-:W-:Y:S01]  /*3940*/  SHF.R.U64 R48, R46, 0x10, R47 ;  /* 0x000000102e307819 */ /* 0x000fe2000000122f */
[----:B--2---:R-:W-:Y:S01]  /*3950*/  IMAD.U32 R42, R34, 0x10000, RZ ;  /* 0x00010000222a7824 */ /* 0x004fe200078e00ff */
[----:B------:R-:W-:Y:S01]  /*3960*/  SHF.R.U64 R50, R44, 0x10, R45 ;  /* 0x000000102c327819 */ /* 0x000fe2000000122d */
[----:B------:R-:W-:Y:S01]  /*3970*/  IMAD.U32 R44, R35, 0x10000, RZ ;  /* 0x00010000232c7824 */ /* 0x000fe200078e00ff */
[----:B------:R-:W-:Y:S02]  /*3980*/  SHF.R.U32.HI R46, RZ, 0x10, R47 ;  /* 0x00000010ff2e7819 */ /* 0x000fe4000001162f */
[----:B------:R-:W-:Y:S02]  /*3990*/  SHF.R.U32.HI R49, RZ, 0x10, R45 ;  /* 0x00000010ff317819 */ /* 0x000fe4000001162d */
[----:B------:R-:W-:Y:S02]  /*39a0*/  PRMT R107, R107, 0x5410, R48 ;  /* 0x000054106b6b7816 */ /* 0x000fe40000000030 */
[----:B------:R-:W-:-:S02]  /*39b0*/  PRMT R109, R109, 0x5410, R50 ;  /* 0x000054106d6d7816 */ /* 0x000fc40000000032 */
[----:B------:R-:W-:Y:S02]  /*39c0*/  PRMT R105, R105, 0x5410, R46 ;  /* 0x0000541069697816 */ /* 0x000fe4000000002e */
[----:B------:R-:W-:Y:S02]  /*39d0*/  LOP3.LUT R45, R35, 0xffff0000, RZ, 0xc0, !PT ;  /* 0xffff0000232d7812 */ /* 0x000fe400078ec0ff */
[----:B------:R-:W-:Y:S01]  /*39e0*/  PRMT R108, R108, 0x5410, R49 ;  /* 0x000054106c6c7816 */ /* 0x000fe20000000031 */
[----:B------:R-:W-:Y:S01]  /*39f0*/  IMAD.U32 R49, R105, 0x10000, RZ ;  /* 0x0001000069317824 */ /* 0x000fe200078e00ff */
[----:B------:R-:W-:Y:S02]  /*3a00*/  LOP3.LUT R35, R33, 0xffff0000, RZ, 0xc0, !PT ;  /* 0xffff000021237812 */ /* 0x000fe400078ec0ff */
[----:B------:R-:W-:Y:S01]  /*3a10*/  LOP3.LUT R48, R107, 0xffff0000, RZ, 0xc0, !PT ;  /* 0xffff00006b307812 */ /* 0x000fe200078ec0ff */
[----:B------:R-:W-:Y:S01]  /*3a20*/  IMAD.U32 R47, R108, 0x10000, RZ ;  /* 0x000100006c2f7824 */ /* 0x000fe200078e00ff */
[----:B------:R-:W-:Y:S01]  /*3a30*/  LOP3.LUT R46, R109, 0xffff0000, RZ, 0xc0, !PT ;  /* 0xffff00006d2e7812 */ /* 0x000fe200078ec0ff */
[----:B------:R-:W-:Y:S01]  /*3a40*/  IMAD.U32 R107, R107, 0x10000, RZ ;  /* 0x000100006b6b7824 */ /* 0x000fe200078e00ff */
[----:B------:R-:W-:Y:S01]  /*3a50*/  LOP3.LUT R43, R34, 0xffff0000, RZ, 0xc0, !PT ;  /* 0xffff0000222b7812 */ /* 0x000fe200078ec0ff */
[----:B------:R-:W-:-:S02]  /*3a60*/  IMAD.U32 R34, R33, 0x10000, RZ ;  /* 0x0001000021227824 */ /* 0x000fc400078e00ff */
[C---:B------:R-:W-:Y:S01]  /*3a70*/  FMUL.FTZ R51, R35.reuse, R48 ;  /* 0x0000003023337220 */ /* 0x040fe20000410000 */
[C---:B------:R-:W-:Y:S02]  /*3a80*/  IMAD.U32 R33, R32.reuse, 0x10000, RZ ;  /* 0x0001000020217824 */ /* 0x040fe400078e00ff */
[-C--:B------:R-:W-:Y:S01]  /*3a90*/  FMUL.FTZ R35, R35, R46.reuse ;  /* 0x0000002e23237220 */ /* 0x080fe20000410000 */
[----:B------:R-:W-:Y:S01]  /*3aa0*/  LOP3.LUT R32, R32, 0xffff0000, RZ, 0xc0, !PT ;  /* 0xffff000020207812 */ /* 0x000fe200078ec0ff */
[C---:B------:R-:W-:Y:S01]  /*3ab0*/  FMUL.FTZ R53, R43.reuse, R49 ;  /* 0x000000312b357220 */ /* 0x040fe20000410000 */
[-C--:B------:R-:W-:Y:S01]  /*3ac0*/  FMUL.FTZ R43, R43, R47.reuse ;  /* 0x0000002f2b2b7220 */ /* 0x080fe20000410000 */
[----:B------:R-:W-:Y:S01]  /*3ad0*/  LOP3.LUT R105, R105, 0xffff0000, RZ, 0xc0, !PT ;  /* 0xffff000069697812 */ /* 0x000fe200078ec0ff */
[----:B------:R-:W-:Y:S01]  /*3ae0*/  IMAD.U32 R109, R109, 0x10000, RZ ;  /* 0x000100006d6d7824 */ /* 0x000fe200078e00ff */
[----:B------:R-:W-:Y:S01]  /*3af0*/  LOP3.LUT R108, R108, 0xffff0000, RZ, 0xc0, !PT ;  /* 0xffff00006c6c7812 */ /* 0x000fe200078ec0ff */
[C---:B------:R-:W-:Y:S01]  /*3b00*/  FFMA.FTZ R51, R34.reuse, R46, -R51 ;  /* 0x0000002e22337223 */ /* 0x040fe20000010833 */
[----:B------:R-:W-:Y:S01]  /*3b10*/  FFMA.FTZ R48, R34, R48, R35 ;  /* 0x0000003022307223 */ /* 0x000fe20000010023 */
[----:B------:R-:W-:Y:S01]  /*3b20*/  FFMA.FTZ R53, R42, R47, -R53 ;  /* 0x0000002f2a357223 */ /* 0x000fe20000010835 */
[----:B------:R-:W-:Y:S01]  /*3b30*/  FMUL.FTZ R34, R32, R107 ;  /* 0x0000006b20227220 */ /* 0x000fe20000410000 */
[----:B------:R-:W-:Y:S01]  /*3b40*/  FFMA.FTZ R42, R42, R49, R43 ;  /* 0x000000312a2a7223 */ /* 0x000fe2000001002b */
[----:B------:R-:W-:Y:S01]  /*3b50*/  FMUL.FTZ R32, R32, R109 ;  /* 0x0000006d20207220 */ /* 0x000fe20000410000 */
        /* <DEDUP_REMOVED lines=8> */
[----:B------:R-:W-:Y:S01]  /*3be0*/  F2FP.BF16.F32.PACK_AB R32, R33, R34 ;  /* 0x000000222120723e */ /* 0x000fe200000010ff */
[----:B------:R-:W-:Y:S01]  /*3bf0*/  IMAD.MOV.U32 R33, RZ, RZ, R48 ;  /* 0x000000ffff217224 */ /* 0x000fe200078e0030 */
[----:B------:R-:W-:Y:S01]  /*3c00*/  F2FP.BF16.F32.PACK_AB R35, R46, R35 ;  /* 0x000000232e23723e */ /* 0x000fe200000010ff */
[----:B------:R-:W-:-:S07]  /*3c10*/  IMAD.MOV.U32 R34, RZ, RZ, R42 ;  /* 0x000000ffff227224 */ /* 0x000fce00078e002a */
.L_x_639:
[----:B------:R-:W-:Y:S05]  /*3c20*/  BSYNC B2 ;  /* 0x0000000000027941 */ /* 0x000fea0003800000 */
.L_x_638:
[----:B--2---:R3:W-:Y:S02]  /*3c30*/  STG.E.128 desc[UR40][R40.64], R32 ;  /* 0x0000002028007986 */ /* 0x0047e4000c101d28 */
.L_x_637:
[----:B------:R-:W-:Y:S05]  /*3c40*/  BSYNC B1 ;  /* 0x0000000000017941 */ /* 0x000fea0003800000 */
.L_x_636:
[----:B------:R-:W-:Y:S05]  /*3c50*/  @P2 BRA `(.L_x_635) ;  /* 0x0000001800a02947 */ /* 0x000fea0003800000 */
[----:B-123--:R1:W2:Y:S01]  /*3c60*/  LDS.128 R32, [R103+0x2000] ;  /* 0x0020000067207984 */ /* 0x00e2a20000000c00 */
[----:B------:R-:W-:Y:S01]  /*3c70*/  ISETP.GE.AND P4, PT, R202, R102, PT ;  /* 0x00000066ca00720c */ /* 0x000fe20003f86270 */
[----:B------:R-:W-:-:S12]  /*3c80*/  BSSY B1, `(.L_x_640) ;  /* 0x0000030000017945 */ /* 0x000fd80003800000 */
[----:B-1----:R-:W-:Y:S05]  /*3c90*/  @P4 BRA `(.L_x_641) ;  /* 0x0000000000b84947 */ /* 0x002fea0003800000 */
[----:B------:R-:W-:Y:S02]  /*3ca0*/  SHF.R.U32.HI R42, RZ, 0x10, R37 ;  /* 0x00000010ff2a7819 */ /* 0x000fe40000011625 */
[----:B------:R-:W-:Y:S02]  /*3cb0*/  SHF.R.U32.HI R44, RZ, 0x10, R39 ;  /* 0x00000010ff2c7819 */ /* 0x000fe40000011627 */
[----:B------:R-:W-:Y:S01]  /*3cc0*/  SHF.R.U64 R43, R36, 0x10, R37 ;  /* 0x00000010242b7819 */ /* 0x000fe20000001225 */
[----:B--2---:R-:W-:Y:S01]  /*3cd0*/  IMAD.U32 R36, R34, 0x10000, RZ ;  /* 0x0001000022247824 */ /* 0x004fe200078e00ff */
[----:B------:R-:W-:Y:S01]  /*3ce0*/  SHF.R.U64 R45, R38, 0x10, R39 ;  /* 0x00000010262d7819 */ /* 0x000fe20000001227 */
[----:B------:R-:W-:Y:S01]  /*3cf0*/  IMAD.U32 R38, R35, 0x10000, RZ ;  /* 0x0001000023267824 */ /* 0x000fe200078e00ff */
[----:B------:R-:W-:Y:S02]  /*3d00*/  PRMT R101, R101, 0x5410, R42 ;  /* 0x0000541065657816 */ /* 0x000fe4000000002a */
[----:B------:R-:W-:-:S02]  /*3d10*/  PRMT R99, R99, 0x5410, R44 ;  /* 0x0000541063637816 */ /* 0x000fc4000000002c */
[----:B------:R-:W-:Y:S02]  /*3d20*/  PRMT R100, R100, 0x5410, R43 ;  /* 0x0000541064647816 */ /* 0x000fe4000000002b */
[----:B------:R-:W-:Y:S01]  /*3d30*/  LOP3.LUT R37, R34, 0xffff0000, RZ, 0xc0, !PT ;  /* 0xffff000022257812 */ /* 0x000fe200078ec0ff */
[----:B------:R-:W-:Y:S01]  /*3d40*/  IMAD.U32 R43, R99, 0x10000, RZ ;  /* 0x00010000632b7824 */ /* 0x000fe200078e00ff */
[----:B------:R-:W-:Y:S01]  /*3d50*/  LOP3.LUT R39, R35, 0xffff0000, RZ, 0xc0, !PT ;  /* 0xffff000023277812 */ /* 0x000fe200078ec0ff */
[----:B------:R-:W-:Y:S01]  /*3d60*/  IMAD.U32 R34, R33, 0x10000, RZ ;  /* 0x0001000021227824 */ /* 0x000fe200078e00ff */
[----:B------:R-:W-:Y:S01]  /*3d70*/  PRMT R98, R98, 0x5410, R45 ;  /* 0x0000541062627816 */ /* 0x000fe2000000002d */
[----:B------:R-:W-:Y:S01]  /*3d80*/  IMAD.U32 R45, R101, 0x10000, RZ ;  /* 0x00010000652d7824 */ /* 0x000fe200078e00ff */
[----:B------:R-:W-:Y:S01]  /*3d90*/  LOP3.LUT R35, R33, 0xffff0000, RZ, 0xc0, !PT ;  /* 0xffff000021237812 */ /* 0x000fe200078ec0ff */
[----:B------:R-:W-:Y:S01]  /*3da0*/  IMAD.U32 R33, R32, 0x10000, RZ ;  /* 0x0001000020217824 */ /* 0x000fe200078e00ff */
[----:B------:R-:W-:Y:S01]  /*3db0*/  LOP3.LUT R44, R100, 0xffff0000, RZ, 0xc0, !PT ;  /* 0xffff0000642c7812 */ /* 0x000fe200078ec0ff */
[C---:B------:R-:W-:Y:S01]  /*3dc0*/  FMUL.FTZ R49, R37.reuse, R45 ;  /* 0x0000002d25317220 */ /* 0x040fe20000410000 */
[----:B------:R-:W-:Y:S01]  /*3dd0*/  LOP3.LUT R42, R98, 0xffff0000, RZ, 0xc0, !PT ;  /* 0xffff0000622a7812 */ /* 0x000fe200078ec0ff */
[-C--:B------:R-:W-:Y:S01]  /*3de0*/  FMUL.FTZ R37, R37, R43.reuse ;  /* 0x0000002b25257220 */ /* 0x080fe20000410000 */
[----:B------:R-:W-:Y:S01]  /*3df0*/  LOP3.LUT R101, R101, 0xffff0000, RZ, 0xc0, !PT ;  /* 0xffff000065657812 */ /* 0x000fe200078ec0ff */
[----:B------:R-:W-:Y:S01]  /*3e00*/  FMUL.FTZ R47, R35, R44 ;  /* 0x0000002c232f7220 */ /* 0x000fe20000410000 */
[----:B------:R-:W-:Y:S01]  /*3e10*/  LOP3.LUT R99, R99, 0xffff0000, RZ, 0xc0, !PT ;  /* 0xffff000063637812 */ /* 0x000fe200078ec0ff */
[----:B------:R-:W-:Y:S01]  /*3e20*/  FFMA.FTZ R49, R36, R43, -R49 ;  /* 0x0000002b24317223 */ /* 0x000fe20000010831 */
[-C--:B------:R-:W-:Y:S01]  /*3e30*/  FMUL.FTZ R35, R35, R42.reuse ;  /* 0x0000002a23237220 */ /* 0x080fe20000410000 */
[----:B------:R-:W-:Y:S01]  /*3e40*/  LOP3.LUT R32, R32, 0xffff0000, RZ, 0xc0, !PT ;  /* 0xffff000020207812 */ /* 0x000fe200078ec0ff */
[----:B------:R-:W-:Y:S01]  /*3e50*/  FFMA.FTZ R47, R34, R42, -R47 ;  /* 0x0000002a222f7223 */ /* 0x000fe2000001082f */
[----:B------:R-:W-:Y:S01]  /*3e60*/  FFMA.FTZ R36, R36, R45, R37 ;  /* 0x0000002d24247223 */ /* 0x000fe20000010025 */
[----:B------:R-:W-:-:S02]  /*3e70*/  IMAD.U32 R100, R100, 0x10000, RZ ;  /* 0x0001000064647824 */ /* 0x000fc400078e00ff */
[C---:B------:R-:W-:Y:S01]  /*3e80*/  FMUL.FTZ R37, R39.reuse, R101 ;  /* 0x0000006527257220 */ /* 0x040fe20000410000 */
        /* <DEDUP_REMOVED lines=15> */
.L_x_641:
[----:B------:R-:W-:Y:S05]  /*3f80*/  BSYNC B1 ;  /* 0x0000000000017941 */ /* 0x000fea0003800000 */
.L_x_640:
[----:B--2---:R4:W-:Y:S01]  /*3f90*/  STG.E.128 desc[UR40][R40.64+0x40], R32 ;  /* 0x0000402028007986 */ /* 0x0049e2000c101d28 */
[----:B------:R-:W-:Y:S05]  /*3fa0*/  BRA `(.L_x_635) ;  /* 0x0000001400cc7947 */ /* 0x000fea0003800000 */
.L_x_619:
[----:B------:R-:W-:Y:S02]  /*3fb0*/  ISETP.GE.AND P3, PT, R216, R97, PT ;  /* 0x00000061d800720c */ /* 0x000fe40003f66270 */
[----:B------:R-:W-:Y:S02]  /*3fc0*/  CS2R R38, SRZ ;  /* 0x0000000000267805 */ /* 0x000fe4000001ff00 */
[----:B------:R-:W-:-:S13]  /*3fd0*/  ISETP.GE.OR P3, PT, R16, R102, P3 ;  /* 0x000000661000720c */ /* 0x000fda0001f66670 */
[----:B------:R-:W-:Y:S01]  /*3fe0*/  @!P3 IADD3 R33, P4, P5, R12, R32, R69 ;  /* 0x000000200c21b210 */ /* 0x000fe20007d9e045 */
[----:B------:R-:W0:Y:S03]  /*3ff0*/  @!P3 LDC.64 R44, c[0x0][0x3e8] ;  /* 0x0000fa00ff2cbb82 */ /* 0x000e260000000a00 */
[----:B------:R-:W-:Y:S02]  /*4000*/  @!P3 IADD3.X R36, R79, R95, R68, P4, P5 ;  /* 0x0000005f4f24b210 */ /* 0x000fe400027ea444 */
[----:B------:R-:W-:-:S03]  /*4010*/  @!P3 IADD3 R46, P4, P5, R30, R34, R71 ;  /* 0x000000221e2eb210 */ /* 0x000fc60007d9e047 */
[----:B------:R-:W1:Y:S01]  /*4020*/  @!P3 LDC.64 R48, c[0x0][0x400] ;  /* 0x00010000ff30bb82 */ /* 0x000e620000000a00 */
[----:B------:R-:W-:Y:S02]  /*4030*/  @!P3 IADD3.X R47, R81, R105, R70, P4, P5 ;  /* 0x00000069512fb210 */ /* 0x000fe400027ea446 */
[----:B------:R-:W-:-:S04]  /*4040*/  ISETP.GE.AND P4, PT, R18, R97, PT ;  /* 0x000000611200720c */ /* 0x000fc80003f86270 */
[----:B------:R-:W-:-:S13]  /*4050*/  ISETP.GE.OR P4, PT, R16, R102, P4 ;  /* 0x000000661000720c */ /* 0x000fda0002786670 */
[----:B------:R-:W2:Y:S01]  /*4060*/  @!P4 LDC.64 R40, c[0x0][0x3e8] ;  /* 0x0000fa00ff28cb82 */ /* 0x000ea20000000a00 */
[----:B------:R-:W-:-:S05]  /*4070*/  @!P4 IADD3 R32, P5, R12, R32, RZ ;  /* 0x000000200c20c210 */ /* 0x000fca0007fbe0ff */
[----:B------:R-:W-:Y:S02]  /*4080*/  @!P4 IMAD.X R35, R95, 0x1, R79, P5 ;  /* 0x000000015f23c824 */ /* 0x000fe400028e064f */
[----:B------:R-:W3:Y:S01]  /*4090*/  @!P4 LDC.64 R42, c[0x0][0x400] ;  /* 0x00010000ff2acb82 */ /* 0x000ee20000000a00 */
[----:B--2---:R-:W-:-:S04]  /*40a0*/  @!P4 LEA R40, P5, R32, R40, 0x1 ;  /* 0x000000282028c211 */ /* 0x004fc800078a08ff */
[----:B------:R-:W-:Y:S02]  /*40b0*/  @!P4 LEA.HI.X R41, R32, R41, R35, 0x1, P5 ;  /* 0x000000292029c211 */ /* 0x000fe400028f0c23 */
[----:B------:R-:W-:-:S05]  /*40c0*/  @!P4 IADD3 R34, P5, R30, R34, RZ ;  /* 0x000000221e22c210 */ /* 0x000fca0007fbe0ff */
[----:B------:R-:W-:Y:S01]  /*40d0*/  @!P4 IMAD.X R32, R105, 0x1, R81, P5 ;  /* 0x000000016920c824 */ /* 0x000fe200028e0651 */
[----:B---3--:R-:W-:-:S04]  /*40e0*/  @!P4 LEA R42, P5, R34, R42, 0x1 ;  /* 0x0000002a222ac211 */ /* 0x008fc800078a08ff */
[----:B------:R-:W-:Y:S02]  /*40f0*/  @!P4 LEA.HI.X R43, R34, R43, R32, 0x1, P5 ;  /* 0x0000002b222bc211 */ /* 0x000fe400028f0c20 */
[----:B------:R-:W-:Y:S02]  /*4100*/  CS2R R34, SRZ ;  /* 0x0000000000227805 */ /* 0x000fe4000001ff00 */
[----:B0-----:R-:W-:-:S04]  /*4110*/  @!P3 LEA R44, P5, R33, R44, 0x1 ;  /* 0x0000002c212cb211 */ /* 0x001fc800078a08ff */
[----:B------:R-:W-:Y:S02]  /*4120*/  @!P3 LEA.HI.X R45, R33, R45, R36, 0x1, P5 ;  /* 0x0000002d212db211 */ /* 0x000fe400028f0c24 */
[----:B------:R-:W-:Y:S02]  /*4130*/  CS2R R32, SRZ ;  /* 0x0000000000207805 */ /* 0x000fe4000001ff00 */
[----:B------:R-:W-:-:S04]  /*4140*/  CS2R R36, SRZ ;  /* 0x0000000000247805 */ /* 0x000fc8000001ff00 */
[----:B------:R0:W2:Y:S04]  /*4150*/  @!P4 LDG.E.128 R32, desc[UR40][R40.64] ;  /* 0x000000282820c981 */ /* 0x0000a8000c1e1d00 */
[----:B------:R3:W4:Y:S01]  /*4160*/  @!P4 LDG.E.128 R36, desc[UR40][R42.64] ;  /* 0x000000282a24c981 */ /* 0x000722000c1e1d00 */
[----:B-1----:R-:W-:-:S04]  /*4170*/  @!P3 LEA R48, P4, R46, R48, 0x1 ;  /* 0x000000302e30b211 */ /* 0x002fc800078808ff */
[----:B------:R-:W-:Y:S02]  /*4180*/  @!P3 LEA.HI.X R49, R46, R49, R47, 0x1, P4 ;  /* 0x000000312e31b211 */ /* 0x000fe400020f0c2f */
[----:B0-----:R-:W-:Y:S02]  /*4190*/  CS2R R40, SRZ ;  /* 0x0000000000287805 */ /* 0x001fe4000001ff00 */
[----:B---3--:R-:W-:Y:S02]  /*41a0*/  CS2R R42, SRZ ;  /* 0x00000000002a7805 */ /* 0x008fe4000001ff00 */
[----:B------:R-:W-:-:S04]  /*41b0*/  CS2R R46, SRZ ;  /* 0x00000000002e7805 */ /* 0x000fc8000001ff00 */
[----:B------:R0:W3:Y:S02]  /*41c0*/  @!P3 LDG.E.128 R40, desc[UR40][R44.64] ;  /* 0x000000282c28b981 */ /* 0x0000e4000c1e1d00 */
[----:B0-----:R-:W-:-:S06]  /*41d0*/  CS2R R44, SRZ ;  /* 0x00000000002c7805 */ /* 0x001fcc000001ff00 */
[----:B------:R0:W5:Y:S01]  /*41e0*/  @!P3 LDG.E.128 R44, desc[UR40][R48.64] ;  /* 0x00000028302cb981 */ /* 0x000162000c1e1d00 */
[----:B------:R-:W-:Y:S01]  /*41f0*/  UISETP.NE.AND UP0, UPT, UR44, 0x3, UPT ;  /* 0x000000032c00788c */ /* 0x000fe2000bf05270 */
[----:B------:R-:W-:-:S05]  /*4200*/  ISETP.GE.AND P4, PT, R16, R102, PT ;  /* 0x000000661000720c */ /* 0x000fca0003f86270 */
[----:B------:R-:W-:Y:S01]  /*4210*/  PLOP3.LUT P3, PT, PT, PT, UP0, 0x80, 0x0 ;  /* 0x000000000000781c */ /* 0x000fe20003f6f008 */
[----:B--2---:R-:W-:Y:S02]  /*4220*/  IMAD.MOV.U32 R51, RZ, RZ, R34 ;  /* 0x000000ffff337224 */ /* 0x004fe400078e0022 */
[----:B------:R-:W-:Y:S02]  /*4230*/  IMAD.MOV.U32 R52, RZ, RZ, R35 ;  /* 0x000000ffff347224 */ /* 0x000fe400078e0023 */
[----:B------:R-:W-:Y:S01]  /*4240*/  IMAD.MOV.U32 R54, RZ, RZ, R33 ;  /* 0x000000ffff367224 */ /* 0x000fe200078e0021 */
[----:B------:R-:W-:Y:S01]  /*4250*/  PRMT R119, R119, 0x5410, R51 ;  /* 0x0000541077777816 */ /* 0x000fe20000000033 */
[----:B----4-:R-:W-:Y:S01]  /*4260*/  IMAD.MOV.U32 R51, RZ, RZ, R38 ;  /* 0x000000ffff337224 */ /* 0x010fe200078e0026 */
[----:B------:R-:W-:Y:S01]  /*4270*/  PRMT R128, R52, 0x7610, R128 ;  /* 0x0000761034807816 */ /* 0x000fe20000000080 */
[----:B0-----:R-:W-:Y:S01]  /*4280*/  IMAD.MOV.U32 R48, RZ, RZ, R39 ;  /* 0x000000ffff307224 */ /* 0x001fe200078e0027 */
[----:B------:R-:W-:Y:S01]  /*4290*/  PRMT R114, R54, 0x7610, R114 ;  /* 0x0000761036727816 */ /* 0x000fe20000000072 */
[----:B------:R-:W-:Y:S01]  /*42a0*/  IMAD.MOV.U32 R49, RZ, RZ, R36 ;  /* 0x000000ffff317224 */ /* 0x000fe200078e0024 */
[----:B------:R-:W-:Y:S01]  /*42b0*/  PRMT R127, R51, 0x7610, R127 ;  /* 0x00007610337f7816 */ /* 0x000fe2000000007f */
[----:B------:R-:W-:Y:S01]  /*42c0*/  IMAD.MOV.U32 R52, RZ, RZ, R37 ;  /* 0x000000ffff347224 */ /* 0x000fe200078e0025 */
[----:B------:R-:W-:Y:S01]  /*42d0*/  PRMT R122, R122, 0x5410, R48 ;  /* 0x000054107a7a7816 */ /* 0x000fe20000000030 */
[----:B------:R-:W-:Y:S01]  /*42e0*/  IMAD.MOV.U32 R53, RZ, RZ, R32 ;  /* 0x000000ffff357224 */ /* 0x000fe200078e0020 */
[----:B------:R-:W-:-:S02]  /*42f0*/  PRMT R121, R121, 0x5410, R49 ;  /* 0x0000541079797816 */ /* 0x000fc40000000031 */
[----:B------:R-:W-:Y:S02]  /*4300*/  PRMT R114, R114, 0x5410, R52 ;  /* 0x0000541072727816 */ /* 0x000fe40000000034 */
[----:B------:R-:W-:Y:S01]  /*4310*/  PRMT R120, R120, 0x5410, R53 ;  /* 0x0000541078787816 */ /* 0x000fe20000000035 */
[----:B---3--:R-:W-:Y:S02]  /*4320*/  IMAD.MOV.U32 R48, RZ, RZ, R42 ;  /* 0x000000ffff307224 */ /* 0x008fe400078e002a */
[----:B------:R-:W-:Y:S02]  /*4330*/  IMAD.MOV.U32 R49, RZ, RZ, R43 ;  /* 0x000000ffff317224 */ /* 0x000fe400078e002b */
[----:B------:R-:W-:Y:S01]  /*4340*/  IMAD.MOV.U32 R51, RZ, RZ, R40 ;  /* 0x000000ffff337224 */ /* 0x000fe200078e0028 */
[----:B------:R-:W-:Y:S01]  /*4350*/  PRMT R124, R48, 0x7610, R124 ;  /* 0x00007610307c7816 */ /* 0x000fe2000000007c */
[----:B------:R-:W-:Y:S01]  /*4360*/  IMAD.MOV.U32 R52, RZ, RZ, R41 ;  /* 0x000000ffff347224 */ /* 0x000fe200078e0029 */
[----:B------:R-:W-:-:S02]  /*4370*/  PRMT R120, R49, 0x7610, R120 ;  /* 0x0000761031787816 */ /* 0x000fc40000000078 */
[----:B------:R-:W-:Y:S02]  /*4380*/  PRMT R126, R51, 0x7610, R126 ;  /* 0x00007610337e7816 */ /* 0x000fe4000000007e */
[----:B------:R-:W-:Y:S01]  /*4390*/  PRMT R125, R52, 0x7610, R125 ;  /* 0x00007610347d7816 */ /* 0x000fe2000000007d */
[----:B-----5:R-:W-:Y:S02]  /*43a0*/  IMAD.MOV.U32 R48, RZ, RZ, R46 ;  /* 0x000000ffff307224 */ /* 0x020fe400078e002e */
[----:B------:R-:W-:Y:S02]  /*43b0*/  IMAD.MOV.U32 R49, RZ, RZ, R47 ;  /* 0x000000ffff317224 */ /* 0x000fe400078e002f */
[----:B------:R-:W-:Y:S01]  /*43c0*/  IMAD.MOV.U32 R51, RZ, RZ, R44 ;  /* 0x000000ffff337224 */ /* 0x000fe200078e002c */
[----:B------:R-:W-:Y:S01]  /*43d0*/  PRMT R121, R48, 0x7610, R121 ;  /* 0x0000761030797816 */ /* 0x000fe20000000079 */
[----:B------:R-:W-:Y:S01]  /*43e0*/  IMAD.MOV.U32 R52, RZ, RZ, R45 ;  /* 0x000000ffff347224 */ /* 0x000fe200078e002d */
[----:B------:R-:W-:-:S02]  /*43f0*/  PRMT R119, R49, 0x7610, R119 ;  /* 0x0000761031777816 */ /* 0x000fc40000000077 */
[----:B------:R-:W-:Y:S02]  /*4400*/  PRMT R122, R51, 0x7610, R122 ;  /* 0x00007610337a7816 */ /* 0x000fe4000000007a */
[----:B------:R-:W-:Y:S01]  /*4410*/  PRMT R123, R52, 0x7610, R123 ;  /* 0x00007610347b7816 */ /* 0x000fe2000000007b */
[----:B------:R-:W-:Y:S06]  /*4420*/  @!P3 BRA `(.L_x_642) ;  /* 0x000000000004b947 */ /* 0x000fec0003800000 */
[----:B------:R-:W-:Y:S01]  /*4430*/  BPT.TRAP 0x1 ;  /* 0x000000040000795c */ /* 0x000fe20000300000 */
.L_x_642:
[----:B------:R-:W-:Y:S01]  /*4440*/  IMAD R95, R2, 0x8, R19 ;  /* 0x00000008025f7824 */ /* 0x000fe200078e0213 */
[----:B------:R-:W-:Y:S01]  /*4450*/  SHF.L.U32 R106, R201, 0x1f, RZ ;  /* 0x0000001fc96a7819 */ /* 0x000fe200000006ff */
[----:B------:R-:W0:Y:S01]  /*4460*/  LDC R107, c[0x0][0x2f4] ;  /* 0x0000bd00ff6b7b82 */ /* 0x000e220000000800 */
[----:B------:R-:W-:Y:S01]  /*4470*/  BSSY B1, `(.L_x_643) ;  /* 0x0000006000017945 */ /* 0x000fe20003800000 */
[----:B------:R-:W-:Y:S01]  /*4480*/  IMAD.MOV.U32 R101, RZ, RZ, R50 ;  /* 0x000000ffff657224 */ /* 0x000fe200078e0032 */
[----:B------:R-:W1:Y:S05]  /*4490*/  SYNCS.PHASECHK.TRANS64.TRYWAIT P5, [R95+URZ+0x22890], R106 ;  /* 0x0228906a5f0075a7 */ /* 0x000e6a00080a017f */
[----:B------:R-:W2:Y:S01]  /*44a0*/  LDC.64 R102, c[0x0][0x300] ;  /* 0x0000c000ff667b82 */ /* 0x000ea20000000a00 */
[----:B0-----:R-:W-:Y:S01]  /*44b0*/  IMAD.IADD R109, R107, 0x1, -R74 ;  /* 0x000000016b6d7824 */ /* 0x001fe200078e0a4a */
[----:B-1----:R-:W-:Y:S06]  /*44c0*/  @!P5 BRA `(.L_x_644) ;  /* 0x0000016000c8d947 */ /* 0x002fec0003800000 */
.L_x_914:
[----:B------:R-:W-:Y:S05]  /*44d0*/  BSYNC B1 ;  /* 0x0000000000017941 */ /* 0x000fea0003800000 */
.L_x_643:
[----:B------:R-:W-:Y:S01]  /*44e0*/  ISETP.GE.OR P5, PT, R18, R97, P1 ;  /* 0x000000611200720c */ /* 0x000fe20000fa6670 */
[----:B------:R-:W-:-:S12]  /*44f0*/  BSSY B1, `(.L_x_645) ;  /* 0x0000080000017945 */ /* 0x000fd80003800000 */
[----:B------:R-:W-:Y:S05]  /*4500*/  @P5 BRA `(.L_x_646) ;  /* 0x0000000400f85947 */ /* 0x000fea0003800000 */
[-C--:B--2---:R-:W-:Y:S01]  /*4510*/  IMAD R48, R220, R102.reuse, RZ ;  /* 0x00000066dc307224 */ /* 0x084fe200078e02ff */
[----:B------:R-:W-:Y:S01]  /*4520*/  BSSY B2, `(.L_x_647) ;  /* 0x0000070000027945 */ /* 0x000fe20003800000 */
[----:B------:R-:W-:-:S04]  /*4530*/  IMAD.WIDE.U32 R104, R18, R102, R100 ;  /* 0x0000006612687225 */ /* 0x000fc800078e0064 */
[----:B------:R-:W-:Y:S01]  /*4540*/  IMAD R111, R18, R103, R48 ;  /* 0x00000067126f7224 */ /* 0x000fe200078e0230 */
[----:B------:R-:W-:Y:S02]  /*4550*/  SEL R48, R74, R109, !P0 ;  /* 0x0000006d4a307207 */ /* 0x000fe40004000000 */
[----:B------:R-:W-:Y:S01]  /*4560*/  IADD3 R108, P5, P6, R4, R104, R84 ;  /* 0x00000068046c7210 */ /* 0x000fe20007ebe054 */
[----:B------:R-:W-:Y:S01]  /*4570*/  IMAD.IADD R111, R111, 0x1, R105 ;  /* 0x000000016f6f7824 */ /* 0x000fe200078e0269 */
[----:B------:R-:W-:-:S04]  /*4580*/  SHF.R.S32.HI R49, RZ, 0x1f, R48 ;  /* 0x0000001fff317819 */ /* 0x000fc80000011430 */
[----:B------:R-:W-:Y:S02]  /*4590*/  LEA.HI R48, R49, R48, RZ, 0x4 ;  /* 0x0000003031307211 */ /* 0x000fe400078f20ff */
[----:B------:R-:W-:Y:S02]  /*45a0*/  IADD3.X R110, R60, R111, R86, P5, P6 ;  /* 0x0000006f3c6e7210 */ /* 0x000fe40002fec456 */
[----:B------:R-:W-:-:S05]  /*45b0*/  LEA.HI.SX32 R48, R48, R83, 0x1c ;  /* 0x0000005330307211 */ /* 0x000fca00078fe2ff */
[----:B------:R-:W-:-:S05]  /*45c0*/  IMAD.SHL.U32 R113, R48, 0x8, RZ ;  /* 0x0000000830717824 */ /* 0x000fca00078e00ff */
[----:B------:R-:W-:-:S04]  /*45d0*/  LOP3.LUT R48, R82, 0x38, R113, 0xf8, !PT ;  /* 0x0000003852307812 */ /* 0x000fc800078ef871 */
[----:B------:R-:W-:Y:S01]  /*45e0*/  LOP3.LUT R49, R48, R85, RZ, 0x3c, !PT ;  /* 0x0000005530317212 */ /* 0x000fe200078e3cff */
[----:B------:R-:W-:-:S04]  /*45f0*/  IMAD R48, R2, 0x1800, R90 ;  /* 0x0000180002307824 */ /* 0x000fc800078e025a */
[----:B------:R-:W-:Y:S02]  /*4600*/  IMAD R49, R206, 0x200, R49 ;  /* 0x00000200ce317824 */ /* 0x000fe400078e0231 */
[----:B------:R-:W-:Y:S02]  /*4610*/  IMAD R48, R48, 0x2, R19 ;  /* 0x0000000230307824 */ /* 0x000fe400078e0213 */
[----:B------:R-:W-:-:S04]  /*4620*/  IMAD R50, R2, 0x1800, R49 ;  /* 0x0000180002327824 */ /* 0x000fc800078e0231 */
[----:B------:R-:W-:Y:S02]  /*4630*/  IMAD R52, R50, 0x2, R19 ;  /* 0x0000000232347824 */ /* 0x000fe400078e0213 */
[----:B------:R-:W1:Y:S04]  /*4640*/  LDS.128 R48, [R48+0x1c400] ;  /* 0x01c4000030307984 */ /* 0x000e680000000c00 */
[----:B------:R-:W2:Y:S01]  /*4650*/  LDS.128 R52, [R52+0x1c400] ;  /* 0x01c4000034347984 */ /* 0x000ea20000000c00 */
[----:B------:R-:W-:Y:S05]  /*4660*/  @P4 BRA `(.L_x_648) ;  /* 0x00000004006c4947 */ /* 0x000fea0003800000 */
[----:B------:R-:W-:Y:S01]  /*4670*/  SHF.R.U32.HI R116, RZ, 0x10, R37 ;  /* 0x00000010ff747819 */ /* 0x000fe20000011625 */
[----:B--2---:R-:W-:Y:S01]  /*4680*/  IMAD.U32 R112, R53, 0x10000, RZ ;  /* 0x0001000035707824 */ /* 0x004fe200078e00ff */
[----:B------:R-:W-:Y:S02]  /*4690*/  SHF.R.U32.HI R115, RZ, 0x10, R33 ;  /* 0x00000010ff737819 */ /* 0x000fe40000011621 */
[C---:B------:R-:W-:Y:S02]  /*46a0*/  PRMT R116, R114.reuse, 0x5432, R116 ;  /* 0x0000543272747816 */ /* 0x040fe40000000074 */
[----:B------:R-:W-:Y:S01]  /*46b0*/  PRMT R115, R114, 0x5410, R115 ;  /* 0x0000541072737816 */ /* 0x000fe20000000073 */
[----:B-1----:R-:W-:Y:S01]  /*46c0*/  IMAD.U32 R114, R49, 0x10000, RZ ;  /* 0x0001000031727824 */ /* 0x002fe200078e00ff */
[----:B------:R-:W-:Y:S01]  /*46d0*/  SHF.R.U64 R36, R36, 0x10, R37 ;  /* 0x0000001024247819 */ /* 0x000fe20000001225 */
[----:B------:R-:W-:Y:S01]  /*46e0*/  IMAD.U32 R129, R116, 0x10000, RZ ;  /* 0x0001000074817824 */ /* 0x000fe200078e00ff */
[----:B------:R-:W-:Y:S01]  /*46f0*/  SHF.R.U64 R32, R32, 0x10, R33 ;  /* 0x0000001020207819 */ /* 0x000fe20000001221 */
[C---:B------:R-:W-:Y:S01]  /*4700*/  IMAD.U32 R117, R115.reuse, 0x10000, RZ ;  /* 0x0001000073757824 */ /* 0x040fe200078e00ff */
[----:B------:R-:W-:Y:S01]  /*4710*/  LOP3.LUT R115, R115, 0xffff0000, RZ, 0xc0, !PT ;  /* 0xffff000073737812 */ /* 0x000fe200078ec0ff */
[----:B------:R-:W-:Y:S01]  /*4720*/  FMUL.FTZ R131, R112, R129 ;  /* 0x0000008170837220 */ /* 0x000fe20000410000 */
[----:B------:R-:W-:Y:S01]  /*4730*/  PRMT R32, R120, 0x5432, R32 ;  /* 0x0000543278207816 */ /* 0x000fe20000000020 */
[-C--:B------:R-:W-:Y:S01]  /*4740*/  FMUL.FTZ R118, R112, R117.reuse ;  /* 0x0000007570767220 */ /* 0x080fe20000410000 */
[----:B------:R-:W-:Y:S01]  /*4750*/  SHF.R.U64 R34, R34, 0x10, R35 ;  /* 0x0000001022227819 */ /* 0x000fe20000001223 */
[----:B------:R-:W-:Y:S01]  /*4760*/  FFMA.FTZ R112, R114, R117, -R131 ;  /* 0x0000007572707223 */ /* 0x000fe20000010883 */
[----:B------:R-:W-:Y:S01]  /*4770*/  LOP3.LUT R117, R116, 0xffff0000, RZ, 0xc0, !PT ;  /* 0xffff000074757812 */ /* 0x000fe200078ec0ff */
[----:B------:R-:W-:Y:S01]  /*4780*/  FFMA.FTZ R114, R114, R129, R118 ;  /* 0x0000008172727223 */ /* 0x000fe20000010076 */
[----:B------:R-:W-:Y:S01]  /*4790*/  LOP3.LUT R116, R53, 0xffff0000, RZ, 0xc0, !PT ;  /* 0xffff000035747812 */ /* 0x000fe200078ec0ff */
[----:B------:R-:W-:Y:S01]  /*47a0*/  IMAD.U32 R33, R48, 0x10000, RZ ;  /* 0x0001000030217824 */ /* 0x000fe200078e00ff */
[----:B------:R-:W-:Y:S01]  /*47b0*/  LOP3.LUT R53, R49, 0xffff0000, RZ, 0xc0, !PT ;  /* 0xffff000031357812 */ /* 0x000fe200078ec0ff */
[----:B------:R-:W-:Y:S01]  /*47c0*/  IMAD.U32 R37, R50, 0x10000, RZ ;  /* 0x0001000032257824 */ /* 0x000fe200078e00ff */
[----:B------:R-:W-:Y:S01]  /*47d0*/  LOP3.LUT R48, R48, 0xffff0000, RZ, 0xc0, !PT ;  /* 0xffff000030307812 */ /* 0x000fe200078ec0ff */
[C---:B------:R-:W-:Y:S01]  /*47e0*/  FMUL.FTZ R118, R116.reuse, R117 ;  /* 0x0000007574767220 */ /* 0x040fe20000410000 */
[----:B------:R-:W-:Y:S01]  /*47f0*/  FMUL.FTZ R116, R116, R115 ;  /* 0x0000007374747220 */ /* 0x000fe20000410000 */
[----:B------:R-:W-:-:S02]  /*4800*/  PRMT R34, R119, 0x5432, R34 ;  /* 0x0000543277227816 */ /* 0x000fc40000000022 */
[C---:B------:R-:W-:Y:S01]  /*4810*/  FFMA.FTZ R49, R53.reuse, R115, -R118 ;  /* 0x0000007335317223 */ /* 0x040fe20000010876 */
[----:B------:R-:W-:Y:S01]  /*4820*/  FFMA.FTZ R53, R53, R117, R116 ;  /* 0x0000007535357223 */ /* 0x000fe20000010074 */
[----:B------:R-:W-:Y:S01]  /*4830*/  SHF.R.U32.HI R116, RZ, 0x10, R39 ;  /* 0x00000010ff747819 */ /* 0x000fe20000011627 */
[----:B------:R-:W-:Y:S01]  /*4840*/  IMAD.U32 R117, R55, 0x10000, RZ ;  /* 0x0001000037757824 */ /* 0x000fe200078e00ff */
[----:B------:R-:W-:Y:S01]  /*4850*/  SHF.R.U32.HI R115, RZ, 0x10, R35 ;  /* 0x00000010ff737819 */ /* 0x000fe20000011623 */
[----:B------:R-:W-:Y:S01]  /*4860*/  IMAD.U32 R118, R51, 0x10000, RZ ;  /* 0x0001000033767824 */ /* 0x000fe200078e00ff */
[----:B------:R-:W-:Y:S01]  /*4870*/  PRMT R116, R122, 0x5432, R116 ;  /* 0x000054327a747816 */ /* 0x000fe20000000074 */
[----:B------:R-:W-:Y:S01]  /*4880*/  IMAD.U32 R35, R52, 0x10000, RZ ;  /* 0x0001000034237824 */ /* 0x000fe200078e00ff */
[----:B------:R-:W-:Y:S02]  /*4890*/  PRMT R115, R128, 0x5410, R115 ;  /* 0x0000541080737816 */ /* 0x000fe40000000073 */
[----:B------:R-:W-:Y:S01]  /*48a0*/  LOP3.LUT R55, R55, 0xffff0000, RZ, 0xc0, !PT ;  /* 0xffff000037377812 */ /* 0x000fe200078ec0ff */
[C---:B------:R-:W-:Y:S01]  /*48b0*/  IMAD.U32 R129, R116.reuse, 0x10000, RZ ;  /* 0x0001000074817824 */ /* 0x040fe200078e00ff */
[----:B------:R-:W-:Y:S01]  /*48c0*/  LOP3.LUT R116, R116, 0xffff0000, RZ, 0xc0, !PT ;  /* 0xffff000074747812 */ /* 0x000fe200078ec0ff */
[----:B------:R-:W-:Y:S01]  /*48d0*/  IMAD.U32 R128, R115, 0x10000, RZ ;  /* 0x0001000073807824 */ /* 0x000fe200078e00ff */
[----:B------:R-:W-:Y:S01]  /*48e0*/  LOP3.LUT R51, R51, 0xffff0000, RZ, 0xc0, !PT ;  /* 0xffff000033337812 */ /* 0x000fe200078ec0ff */
[CC--:B------:R-:W-:Y:S01]  /*48f0*/  FMUL.FTZ R131, R117.reuse, R129.reuse ;  /* 0x0000008175837220 */ /* 0x0c0fe20000410000 */
[----:B------:R-:W-:Y:S01]  /*4900*/  SHF.R.U64 R39, R38, 0x10, R39 ;  /* 0x0000001026277819 */ /* 0x000fe20000001227 */
[-C--:B------:R-:W-:Y:S01]  /*4910*/  FMUL.FTZ R130, R117, R128.reuse ;  /* 0x0000008075827220 */ /* 0x080fe20000410000 */
[----:B------:R-:W-:Y:S01]  /*4920*/  LOP3.LUT R52, R52, 0xffff0000, RZ, 0xc0, !PT ;  /* 0xffff000034347812 */ /* 0x000fe200078ec0ff */
[C---:B------:R-:W-:Y:S01]  /*4930*/  FFMA.FTZ R117, R118.reuse, R128, -R131 ;  /* 0x0000008076757223 */ /* 0x040fe20000010883 */
[----:B------:R-:W-:Y:S01]  /*4940*/  LOP3.LUT R128, R115, 0xffff0000, RZ, 0xc0, !PT ;  /* 0xffff000073807812 */ /* 0x000fe200078ec0ff */
[----:B------:R-:W-:Y:S01]  /*4950*/  FFMA.FTZ R118, R118, R129, R130 ;  /* 0x0000008176767223 */ /* 0x000fe20000010082 */
[----:B------:R-:W-:Y:S01]  /*4960*/  PRMT R115, R121, 0x5432, R36 ;  /* 0x0000543279737816 */ /* 0x000fe20000000024 */
[----:B------:R-:W-:Y:S01]  /*4970*/  FMUL.FTZ R36, R55, R116 ;  /* 0x0000007437247220 */ /* 0x000fe20000410000 */
[----:B------:R-:W-:Y:S01]  /*4980*/  PRMT R39, R127, 0x5410, R39 ;  /* 0x000054107f277816 */ /* 0x000fe20000000027 */
[----:B------:R-:W-:Y:S01]  /*4990*/  FMUL.FTZ R55, R55, R128 ;  /* 0x0000008037377220 */ /* 0x000fe20000410000 */
[----:B------:R-:W-:-:S02]  /*49a0*/  IMAD.U32 R38, R54, 0x10000, RZ ;  /* 0x0001000036267824 */ /* 0x000fc400078e00ff */
[----:B------:R-:W-:Y:S01]  /*49b0*/  FFMA.FTZ R36, R51, R128, -R36 ;  /* 0x0000008033247223 */ /* 0x000fe20000010824 */
[----:B------:R-:W-:Y:S02]  /*49c0*/  IMAD.U32 R128, R115, 0x10000, RZ ;  /* 0x0001000073807824 */ /* 0x000fe400078e00ff */
[----:B------:R-:W-:Y:S01]  /*49d0*/  FFMA.FTZ R51, R51, R116, R55 ;  /* 0x0000007433337223 */ /* 0x000fe20000010037 */
[C---:B------:R-:W-:Y:S01]  /*49e0*/  IMAD.U32 R116, R32.reuse, 0x10000, RZ ;  /* 0x0001000020747824 */ /* 0x040fe200078e00ff */
[----:B------:R-:W-:Y:S01]  /*49f0*/  LOP3.LUT R55, R115, 0xffff0000, RZ, 0xc0, !PT ;  /* 0xffff000073377812 */ /* 0x000fe200078ec0ff */
[C---:B------:R-:W-:Y:S01]  /*4a00*/  FMUL.FTZ R130, R35.reuse, R128 ;  /* 0x0000008023827220 */ /* 0x040fe20000410000 */
[----:B------:R-:W-:Y:S01]  /*4a10*/  LOP3.LUT R115, R32, 0xffff0000, RZ, 0xc0, !PT ;  /* 0xffff000020737812 */ /* 0x000fe200078ec0ff */
[-C--:B------:R-:W-:Y:S01]  /*4a20*/  FMUL.FTZ R35, R35, R116.reuse ;  /* 0x0000007423237220 */ /* 0x080fe20000410000 */
[----:B------:R-:W-:Y:S01]  /*4a30*/  LOP3.LUT R54, R54, 0xffff0000, RZ, 0xc0, !PT ;  /* 0xffff000036367812 */ /* 0x000fe200078ec0ff */
[C---:B------:R-:W-:Y:S01]  /*4a40*/  FMUL.FTZ R127, R52.reuse, R55 ;  /* 0x00000037347f7220 */ /* 0x040fe20000410000 */
[C---:B------:R-:W-:Y:S01]  /*4a50*/  FFMA.FTZ R32, R33.reuse, R116, -R130 ;  /* 0x0000007421207223 */ /* 0x040fe20000010882 */
[----:B------:R-:W-:Y:S01]  /*4a60*/  FFMA.FTZ R33, R33, R128, R35 ;  /* 0x0000008021217223 */ /* 0x000fe20000010023 */
[-C--:B------:R-:W-:Y:S01]  /*4a70*/  FMUL.FTZ R129, R52, R115.reuse ;  /* 0x0000007334817220 */ /* 0x080fe20000410000 */
[----:B------:R-:W-:Y:S01]  /*4a80*/  FFMA.FTZ R35, R48, R115, -R127 ;  /* 0x0000007330237223 */ /* 0x000fe2000001087f */
[C---:B------:R-:W-:Y:S01]  /*4a90*/  IMAD.U32 R115, R39.reuse, 0x10000, RZ ;  /* 0x0001000027737824 */ /* 0x040fe200078e00ff */
[----:B------:R-:W-:Y:S01]  /*4aa0*/  LOP3.LUT R127, R39, 0xffff0000, RZ, 0xc0, !PT ;  /* 0xffff0000277f7812 */ /* 0x000fe200078ec0ff */
[C---:B------:R-:W-:Y:S01]  /*4ab0*/  IMAD.U32 R52, R34.reuse, 0x10000, RZ ;  /* 0x0001000022347824 */ /* 0x040fe200078e00ff */
[----:B------:R-:W-:Y:S01]  /*4ac0*/  LOP3.LUT R39, R34, 0xffff0000, RZ, 0xc0, !PT ;  /* 0xffff000022277812 */ /* 0x000fe200078ec0ff */
[----:B------:R-:W-:Y:S01]  /*4ad0*/  FFMA.FTZ R48, R48, R55, R129 ;  /* 0x0000003730307223 */ /* 0x000fe20000010081 */
[----:B------:R-:W-:Y:S01]  /*4ae0*/  LOP3.LUT R50, R50, 0xffff0000, RZ, 0xc0, !PT ;  /* 0xffff000032327812 */ /* 0x000fe200078ec0ff */
[----:B------:R-:W-:Y:S01]  /*4af0*/  FMUL.FTZ R34, R38, R115 ;  /* 0x0000007326227220 */ /* 0x000fe20000410000 */
[----:B------:R-:W-:Y:S01]  /*4b00*/  FMUL.FTZ R55, R54, R127 ;  /* 0x0000007f36377220 */ /* 0x000fe20000410000 */
[-C--:B------:R-:W-:Y:S01]  /*4b10*/  FMUL.FTZ R38, R38, R52.reuse ;  /* 0x0000003426267220 */ /* 0x080fe20000410000 */
[-C--:B------:R-:W-:Y:S01]  /*4b20*/  FMUL.FTZ R54, R54, R39.reuse ;  /* 0x0000002736367220 */ /* 0x080fe20000410000 */
[C---:B------:R-:W-:Y:S01]  /*4b30*/  FFMA.FTZ R34, R37.reuse, R52, -R34 ;  /* 0x0000003425227223 */ /* 0x040fe20000010822 */
[C---:B------:R-:W-:Y:S01]  /*4b40*/  FFMA.FTZ R55, R50.reuse, R39, -R55 ;  /* 0x0000002732377223 */ /* 0x040fe20000010837 */
[----:B------:R-:W-:Y:S01]  /*4b50*/  FFMA.FTZ R38, R37, R115, R38 ;  /* 0x0000007325267223 */ /* 0x000fe20000010026 */
[----:B------:R-:W-:Y:S01]  /*4b60*/  FFMA.FTZ R127, R50, R127, R54 ;  /* 0x0000007f327f7223 */ /* 0x000fe20000010036 */
[----:B------:R-:W-:-:S02]  /*4b70*/  F2FP.BF16.F32.PACK_AB R36, R36, R117 ;  /* 0x000000752424723e */ /* 0x000fc400000010ff */
[----:B------:R-:W-:Y:S02]  /*4b80*/  F2FP.BF16.F32.PACK_AB R118, R51, R118 ;  /* 0x000000763376723e */ /* 0x000fe400000010ff */
[----:B------:R-:W-:Y:S01]  /*4b90*/  F2FP.BF16.F32.PACK_AB R32, R35, R32 ;  /* 0x000000202320723e */ /* 0x000fe200000010ff */
[----:B------:R-:W-:Y:S01]  /*4ba0*/  IMAD.MOV.U32 R51, RZ, RZ, R36 ;  /* 0x000000ffff337224 */ /* 0x000fe200078e0024 */
[----:B------:R-:W-:Y:S02]  /*4bb0*/  F2FP.BF16.F32.PACK_AB R52, R48, R33 ;  /* 0x000000213034723e */ /* 0x000fe400000010ff */
[----:B------:R-:W-:Y:S01]  /*4bc0*/  F2FP.BF16.F32.PACK_AB R50, R55, R34 ;  /* 0x000000223732723e */ /* 0x000fe200000010ff */
[----:B------:R-:W-:Y:S01]  /*4bd0*/  IMAD.MOV.U32 R48, RZ, RZ, R32 ;  /* 0x000000ffff307224 */ /* 0x000fe200078e0020 */
[----:B------:R-:W-:Y:S01]  /*4be0*/  F2FP.BF16.F32.PACK_AB R49, R49, R112 ;  /* 0x000000703131723e */ /* 0x000fe200000010ff */
[----:B------:R-:W-:Y:S01]  /*4bf0*/  IMAD.MOV.U32 R55, RZ, RZ, R118 ;  /* 0x000000ffff377224 */ /* 0x000fe200078e0076 */
[----:B------:R-:W-:-:S02]  /*4c00*/  F2FP.BF16.F32.PACK_AB R53, R53, R114 ;  /* 0x000000723535723e */ /* 0x000fc400000010ff */
[----:B------:R-:W-:-:S07]  /*4c10*/  F2FP.BF16.F32.PACK_AB R54, R127, R38 ;  /* 0x000000267f36723e */ /* 0x000fce00000010ff */
.L_x_648:
[----:B------:R-:W-:Y:S05]  /*4c20*/  BSYNC B2 ;  /* 0x0000000000027941 */ /* 0x000fea0003800000 */
.L_x_647:
[----:B------:R-:W-:Y:S02]  /*4c30*/  ISETP.GE.AND P5, PT, R113, R107, PT ;  /* 0x0000006b7100720c */ /* 0x000fe40003fa6270 */
[----:B------:R-:W-:-:S11]  /*4c40*/  P2R R33, PR, RZ, 0x1 ;  /* 0x00000001ff217803 */ /* 0x000fd60000000000 */
[--C-:B------:R-:W-:Y:S02]  /*4c50*/  @!P5 SHF.R.S32.HI R32, RZ, 0x1f, R113.reuse ;  /* 0x0000001fff20d819 */ /* 0x100fe40000011471 */
[----:B------:R-:W-:-:S04]  /*4c60*/  @!P5 IADD3 R104, P0, P6, R4, R104, R113 ;  /* 0x000000680468d210 */ /* 0x000fc80007e1e071 */
[----:B------:R-:W-:Y:S02]  /*4c70*/  @!P5 IADD3.X R111, R60, R111, R32, P0, P6 ;  /* 0x0000006f3c6fd210 */ /* 0x000fe400007ec420 */
[CC--:B------:R-:W-:Y:S02]  /*4c80*/  LEA R32, P6, R108.reuse, R98.reuse, 0x1 ;  /* 0x000000626c207211 */ /* 0x0c0fe400078c08ff */
[----:B------:R-:W-:Y:S02]  /*4c90*/  ISETP.NE.AND P0, PT, R33, RZ, PT ;  /* 0x000000ff2100720c */ /* 0x000fe40003f05270 */
[----:B------:R-:W-:Y:S02]  /*4ca0*/  LEA.HI.X R33, R108, R99, R110, 0x1, P6 ;  /* 0x000000636c217211 */ /* 0x000fe400030f0c6e */
[----:B------:R-:W-:-:S03]  /*4cb0*/  @!P5 LEA R34, P6, R104, R98, 0x1 ;  /* 0x000000626822d211 */ /* 0x000fc600078c08ff */
[----:B-1----:R1:W-:Y:S01]  /*4cc0*/  STG.E.128 desc[UR40][R32.64], R48 ;  /* 0x0000003020007986 */ /* 0x0023e2000c101d28 */
[----:B------:R-:W-:-:S05]  /*4cd0*/  @!P5 LEA.HI.X R35, R104, R99, R111, 0x1, P6 ;  /* 0x000000636823d211 */ /* 0x000fca00030f0c6f */
[----:B--2---:R1:W-:Y:S04]  /*4ce0*/  @!P5 STG.E.128 desc[UR40][R34.64], R52 ;  /* 0x000000342200d986 */ /* 0x0043e8000c101d28 */
.L_x_646:
[----:B------:R-:W-:Y:S05]  /*4cf0*/  BSYNC B1 ;  /* 0x0000000000017941 */ /* 0x000fea0003800000 */
.L_x_645:
[----:B------:R-:W-:Y:S01]  /*4d00*/  ISETP.GE.OR P5, PT, R216, R97, P1 ;  /* 0x00000061d800720c */ /* 0x000fe20000fa6670 */
[-C--:B-12---:R-:W-:Y:S02]  /*4d10*/  IMAD R32, R72, R102.reuse, RZ ;  /* 0x0000006648207224 */ /* 0x086fe400078e02ff */
[----:B------:R-:W-:-:S04]  /*4d20*/  IMAD.WIDE.U32 R100, R216, R102, R100 ;  /* 0x00000066d8647225 */ /* 0x000fc800078e0064 */
[----:B------:R-:W-:-:S06]  /*4d30*/  IMAD R51, R216, R103, R32 ;  /* 0x00000067d8337224 */ /* 0x000fcc00078e0220 */
[----:B------:R-:W-:Y:S05]  /*4d40*/  @P5 BRA `(.L_x_635) ;  /* 0x0000000800645947 */ /* 0x000fea0003800000 */
[----:B------:R-:W-:Y:S01]  /*4d50*/  IMAD.IADD R51, R101, 0x1, R51 ;  /* 0x0000000165337824 */ /* 0x000fe200078e0233 */
[----:B------:R-:W-:Y:S01]  /*4d60*/  IADD3 R32, P5, P6, R4, R100, R84 ;  /* 0x0000006404207210 */ /* 0x000fe20007ebe054 */
[----:B------:R-:W-:Y:S01]  /*4d70*/  BSSY B1, `(.L_x_649) ;  /* 0x0000072000017945 */ /* 0x000fe20003800000 */
[----:B------:R-:W-:Y:S02]  /*4d80*/  SEL R109, R74, R109, !P0 ;  /* 0x0000006d4a6d7207 */ /* 0x000fe40004000000 */
[----:B------:R-:W-:Y:S02]  /*4d90*/  IADD3.X R33, R60, R51, R86, P5, P6 ;  /* 0x000000333c217210 */ /* 0x000fe40002fec456 */
[C---:B------:R-:W-:Y:S02]  /*4da0*/  LEA R48, P5, R32.reuse, R98, 0x1 ;  /* 0x0000006220307211 */ /* 0x040fe400078a08ff */
[----:B------:R-:W-:Y:S02]  /*4db0*/  SHF.R.U32.HI R34, RZ, 0x3, R205 ;  /* 0x00000003ff227819 */ /* 0x000fe400000116cd */
[----:B------:R-:W-:-:S02]  /*4dc0*/  LEA.HI.X R49, R32, R99, R33, 0x1, P5 ;  /* 0x0000006320317211 */ /* 0x000fc400028f0c21 */
[----:B------:R-:W-:-:S04]  /*4dd0*/  SHF.R.S32.HI R32, RZ, 0x1f, R109 ;  /* 0x0000001fff207819 */ /* 0x000fc8000001146d */
[----:B------:R-:W-:-:S04]  /*4de0*/  LEA.HI R32, R32, R109, RZ, 0x4 ;  /* 0x0000006d20207211 */ /* 0x000fc800078f20ff */
[----:B------:R-:W-:-:S05]  /*4df0*/  LEA.HI.SX32 R32, R32, R83, 0x1c ;  /* 0x0000005320207211 */ /* 0x000fca00078fe2ff */
[----:B------:R-:W-:-:S05]  /*4e00*/  IMAD.SHL.U32 R50, R32, 0x8, RZ ;  /* 0x0000000820327824 */ /* 0x000fca00078e00ff */
[----:B------:R-:W-:-:S04]  /*4e10*/  LOP3.LUT R32, R205, 0x38, R50, 0xf8, !PT ;  /* 0x00000038cd207812 */ /* 0x000fc800078ef832 */
[----:B------:R-:W-:Y:S01]  /*4e20*/  LOP3.LUT R33, R32, R34, RZ, 0x3c, !PT ;  /* 0x0000002220217212 */ /* 0x000fe200078e3cff */
[----:B------:R-:W-:-:S04]  /*4e30*/  IMAD R32, R2, 0x1800, R87 ;  /* 0x0000180002207824 */ /* 0x000fc800078e0257 */
[----:B------:R-:W-:Y:S02]  /*4e40*/  IMAD.IADD R33, R208, 0x1, R33 ;  /* 0x00000001d0217824 */ /* 0x000fe400078e0221 */
        /* <DEDUP_REMOVED lines=9> */
[----:B------:R-:W-:Y:S01]  /*4ee0*/  SHF.R.U64 R53, R42, 0x10, R43 ;  /* 0x000000102a357819 */ /* 0x000fe2000000122b */
[----:B-1----:R-:W-:Y:S01]  /*4ef0*/  IMAD.U32 R42, R33, 0x10000, RZ ;  /* 0x00010000212a7824 */ /* 0x002fe200078e00ff */
[----:B------:R-:W-:Y:S02]  /*4f00*/  PRMT R123, R123, 0x5410, R104 ;  /* 0x000054107b7b7816 */ /* 0x000fe40000000068 */
[----:B------:R-:W-:Y:S02]  /*4f10*/  PRMT R125, R125, 0x5410, R108 ;  /* 0x000054107d7d7816 */ /* 0x000fe4000000006c */
[----:B------:R-:W-:-:S02]  /*4f20*/  SHF.R.U32.HI R54, RZ, 0x10, R47 ;  /* 0x00000010ff367819 */ /* 0x000fc4000001162f */
[----:B------:R-:W-:Y:S02]  /*4f30*/  SHF.R.U32.HI R103, RZ, 0x10, R43 ;  /* 0x00000010ff677819 */ /* 0x000fe4000001162b */
[----:B------:R-:W-:Y:S02]  /*4f40*/  SHF.R.U64 R55, R44, 0x10, R45 ;  /* 0x000000102c377819 */ /* 0x000fe4000000122d */
[----:B------:R-:W-:Y:S01]  /*4f50*/  SHF.R.U64 R102, R46, 0x10, R47 ;  /* 0x000000102e667819 */ /* 0x000fe2000000122f */
[----:B------:R-:W-:Y:S01]  /*4f60*/  IMAD.U32 R47, R39, 0x10000, RZ ;  /* 0x00010000272f7824 */ /* 0x000fe200078e00ff */
[----:B------:R-:W-:Y:S01]  /*4f70*/  PRMT R124, R124, 0x5410, R53 ;  /* 0x000054107c7c7816 */ /* 0x000fe20000000035 */
[----:B------:R-:W-:Y:S01]  /*4f80*/  IMAD.U32 R53, R123, 0x10000, RZ ;  /* 0x000100007b357824 */ /* 0x000fe200078e00ff */
[----:B------:R-:W-:Y:S01]  /*4f90*/  LOP3.LUT R45, R39, 0xffff0000, RZ, 0xc0, !PT ;  /* 0xffff0000272d7812 */ /* 0x000fe200078ec0ff */
[----:B------:R-:W-:Y:S01]  /*4fa0*/  IMAD.U32 R39, R125, 0x10000, RZ ;  /* 0x000100007d277824 */ /* 0x000fe200078e00ff */
[----:B------:R-:W-:Y:S01]  /*4fb0*/  PRMT R119, R119, 0x5410, R54 ;  /* 0x0000541077777816 */ /* 0x000fe20000000036 */
[----:B------:R-:W-:Y:S01]  /*4fc0*/  IMAD.U32 R46, R35, 0x10000, RZ ;  /* 0x00010000232e7824 */ /* 0x000fe200078e00ff */
[----:B------:R-:W-:Y:S01]  /*4fd0*/  PRMT R120, R120, 0x5410, R103 ;  /* 0x0000541078787816 */ /* 0x000fe20000000067 */
[----:B------:R-:W-:Y:S01]  /*4fe0*/  FMUL.FTZ R103, R52, R39 ;  /* 0x0000002734677220 */ /* 0x000fe20000410000 */
[----:B------:R-:W-:Y:S01]  /*4ff0*/  LOP3.LUT R44, R37, 0xffff0000, RZ, 0xc0, !PT ;  /* 0xffff0000252c7812 */ /* 0x000fe200078ec0ff */
[----:B------:R-:W-:Y:S01]  /*5000*/  IMAD.U32 R54, R119, 0x10000, RZ ;  /* 0x0001000077367824 */ /* 0x000fe200078e00ff */
[----:B------:R-:W-:Y:S01]  /*5010*/  PRMT R122, R122, 0x5410, R55 ;  /* 0x000054107a7a7816 */ /* 0x000fe20000000037 */
[----:B------:R-:W-:Y:S01]  /*5020*/  FMUL.FTZ R55, R52, R53 ;  /* 0x0000003534377220 */ /* 0x000fe20000410000 */
[----:B------:R-:W-:Y:S01]  /*5030*/  LOP3.LUT R123, R123, 0xffff0000, RZ, 0xc0, !PT ;  /* 0xffff00007b7b7812 */ /* 0x000fe200078ec0ff */
[----:B------:R-:W-:Y:S01]  /*5040*/  IMAD.U32 R52, R120, 0x10000, RZ ;  /* 0x0001000078347824 */ /* 0x000fe200078e00ff */
[----:B------:R-:W-:Y:S01]  /*5050*/  LOP3.LUT R125, R125, 0xffff0000, RZ, 0xc0, !PT ;  /* 0xffff00007d7d7812 */ /* 0x000fe200078ec0ff */
[----:B------:R-:W-:Y:S01]  /*5060*/  FFMA.FTZ R39, R42, R39, -R55 ;  /* 0x000000272a277223 */ /* 0x000fe20000010837 */
[----:B------:R-:W-:Y:S01]  /*5070*/  SHF.R.U64 R105, R40, 0x10, R41 ;  /* 0x0000001028697819 */ /* 0x000fe20000001229 */
[----:B------:R-:W-:Y:S01]  /*5080*/  FFMA.FTZ R42, R42, R53, R103 ;  /* 0x000000352a2a7223 */ /* 0x000fe20000010067 */
[----:B------:R-:W-:Y:S01]  /*5090*/  LOP3.LUT R43, R33, 0xffff0000, RZ, 0xc0, !PT ;  /* 0xffff0000212b7812 */ /* 0x000fe200078ec0ff */
[----:B------:R-:W-:Y:S01]  /*50a0*/  FMUL.FTZ R53, R47, R54 ;  /* 0x000000362f357220 */ /* 0x000fe20000410000 */
[----:B------:R-:W-:Y:S01]  /*50b0*/  PRMT R121, R121, 0x5410, R102 ;  /* 0x0000541079797816 */ /* 0x000fe20000000066 */
[----:B------:R-:W-:Y:S01]  /*50c0*/  FMUL.FTZ R102, R44, R123 ;  /* 0x0000007b2c667220 */ /* 0x000fe20000410000 */
[----:B------:R-:W-:Y:S01]  /*50d0*/  PRMT R126, R126, 0x5410, R105 ;  /* 0x000054107e7e7816 */ /* 0x000fe20000000069 */
[-C--:B------:R-:W-:Y:S01]  /*50e0*/  FMUL.FTZ R104, R44, R125.reuse ;  /* 0x0000007d2c687220 */ /* 0x080fe20000410000 */
[-C--:B------:R-:W-:Y:S01]  /*50f0*/  FMUL.FTZ R55, R47, R52.reuse ;  /* 0x000000342f377220 */ /* 0x080fe20000410000 */
[----:B------:R-:W-:Y:S01]  /*5100*/  FFMA.FTZ R44, R43, R125, -R102 ;  /* 0x0000007d2b2c7223 */ /* 0x000fe20000010866 */
[----:B------:R-:W-:Y:S01]  /*5110*/  LOP3.LUT R102, R119, 0xffff0000, RZ, 0xc0, !PT ;  /* 0xffff000077667812 */ /* 0x000fe200078ec0ff */
[----:B------:R-:W-:Y:S01]  /*5120*/  FFMA.FTZ R47, R46, R52, -R53 ;  /* 0x000000342e2f7223 */ /* 0x000fe20000010835 */
[----:B------:R-:W-:Y:S01]  /*5130*/  LOP3.LUT R120, R120, 0xffff0000, RZ, 0xc0, !PT ;  /* 0xffff000078787812 */ /* 0x000fe200078ec0ff */
[----:B------:R-:W-:-:S02]  /*5140*/  IMAD.U32 R37, R36, 0x10000, RZ ;  /* 0x0001000024257824 */ /* 0x000fc400078e00ff */
[----:B------:R-:W-:Y:S01]  /*5150*/  FFMA.FTZ R54, R46, R54, R55 ;  /* 0x000000362e367223 */ /* 0x000fe20000010037 */
[----:B------:R-:W-:Y:S02]  /*5160*/  IMAD.U32 R52, R122, 0x10000, RZ ;  /* 0x000100007a347824 */ /* 0x000fe400078e00ff */
[----:B------:R-:W-:Y:S01]  /*5170*/  FFMA.FTZ R43, R43, R123, R104 ;  /* 0x0000007b2b2b7223 */ /* 0x000fe20000010068 */
[----:B------:R-:W-:Y:S01]  /*5180*/  IMAD.U32 R46, R126, 0x10000, RZ ;  /* 0x000100007e2e7824 */ /* 0x000fe200078e00ff */
[----:B------:R-:W-:Y:S01]  /*5190*/  LOP3.LUT R41, R35, 0xffff0000, RZ, 0xc0, !PT ;  /* 0xffff000023297812 */ /* 0x000fe200078ec0ff */
[C---:B------:R-:W-:Y:S01]  /*51a0*/  FMUL.FTZ R104, R45.reuse, R102 ;  /* 0x000000662d687220 */ /* 0x040fe20000410000 */
[----:B------:R-:W-:Y:S01]  /*51b0*/  FMUL.FTZ R108, R45, R120 ;  /* 0x000000782d6c7220 */ /* 0x000fe20000410000 */
[----:B------:R-:W-:Y:S01]  /*51c0*/  IMAD.U32 R40, R32, 0x10000, RZ ;  /* 0x0001000020287824 */ /* 0x000fe200078e00ff */
[----:B------:R-:W-:Y:S01]  /*51d0*/  LOP3.LUT R36, R36, 0xffff0000, RZ, 0xc0, !PT ;  /* 0xffff000024247812 */ /* 0x000fe200078ec0ff */
[C---:B------:R-:W-:Y:S01]  /*51e0*/  FMUL.FTZ R55, R37.reuse, R52 ;  /* 0x0000003425377220 */ /* 0x040fe20000410000 */
[----:B------:R-:W-:Y:S01]  /*51f0*/  LOP3.LUT R53, R122, 0xffff0000, RZ, 0xc0, !PT ;  /* 0xffff00007a357812 */ /* 0x000fe200078ec0ff */
[----:B------:R-:W-:Y:S01]  /*5200*/  FMUL.FTZ R37, R37, R46 ;  /* 0x0000002e25257220 */ /* 0x000fe20000410000 */
[----:B------:R-:W-:Y:S01]  /*5210*/  LOP3.LUT R45, R126, 0xffff0000, RZ, 0xc0, !PT ;  /* 0xffff00007e2d7812 */ /* 0x000fe200078ec0ff */
[C---:B------:R-:W-:Y:S01]  /*5220*/  FFMA.FTZ R104, R41.reuse, R120, -R104 ;  /* 0x0000007829687223 */ /* 0x040fe20000010868 */
[----:B------:R-:W-:Y:S01]  /*5230*/  LOP3.LUT R32, R32, 0xffff0000, RZ, 0xc0, !PT ;  /* 0xffff000020207812 */ /* 0x000fe200078ec0ff */
[----:B------:R-:W-:Y:S01]  /*5240*/  FFMA.FTZ R105, R41, R102, R108 ;  /* 0x0000006629697223 */ /* 0x000fe2000001006c */
[----:B------:R-:W-:Y:S01]  /*5250*/  FFMA.FTZ R55, R40, R46, -R55 ;  /* 0x0000002e28377223 */ /* 0x000fe20000010837 */
[C---:B------:R-:W-:Y:S01]  /*5260*/  IMAD.U32 R33, R34.reuse, 0x10000, RZ ;  /* 0x0001000022217824 */ /* 0x040fe200078e00ff */
[----:B------:R-:W-:Y:S01]  /*5270*/  LOP3.LUT R35, R34, 0xffff0000, RZ, 0xc0, !PT ;  /* 0xffff000022237812 */ /* 0x000fe200078ec0ff */
[----:B------:R-:W-:Y:S01]  /*5280*/  FMUL.FTZ R41, R36, R53 ;  /* 0x0000003524297220 */ /* 0x000fe20000410000 */
[----:B------:R-:W-:Y:S01]  /*5290*/  FFMA.FTZ R40, R40, R52, R37 ;  /* 0x0000003428287223 */ /* 0x000fe20000010025 */
[-C--:B------:R-:W-:Y:S01]  /*52a0*/  FMUL.FTZ R103, R36, R45.reuse ;  /* 0x0000002d24677220 */ /* 0x080fe20000410000 */
[C---:B------:R-:W-:Y:S01]  /*52b0*/  IMAD.U32 R34, R38.reuse, 0x10000, RZ ;  /* 0x0001000026227824 */ /* 0x040fe200078e00ff */
[----:B------:R-:W-:Y:S01]  /*52c0*/  LOP3.LUT R38, R38, 0xffff0000, RZ, 0xc0, !PT ;  /* 0xffff000026267812 */ /* 0x000fe200078ec0ff */
[C---:B------:R-:W-:Y:S01]  /*52d0*/  IMAD.U32 R37, R121.reuse, 0x10000, RZ ;  /* 0x0001000079257824 */ /* 0x040fe200078e00ff */
[----:B------:R-:W-:Y:S01]  /*52e0*/  LOP3.LUT R121, R121, 0xffff0000, RZ, 0xc0, !PT ;  /* 0xffff000079797812 */ /* 0x000fe200078ec0ff */
[C---:B------:R-:W-:Y:S01]  /*52f0*/  IMAD.U32 R36, R124.reuse, 0x10000, RZ ;  /* 0x000100007c247824 */ /* 0x040fe200078e00ff */
[----:B------:R-:W-:Y:S01]  /*5300*/  LOP3.LUT R124, R124, 0xffff0000, RZ, 0xc0, !PT ;  /* 0xffff00007c7c7812 */ /* 0x000fe200078ec0ff */
[C---:B------:R-:W-:Y:S01]  /*5310*/  FFMA.FTZ R46, R32.reuse, R45, -R41 ;  /* 0x0000002d202e7223 */ /* 0x040fe20000010829 */
[----:B------:R-:W-:Y:S01]  /*5320*/  FFMA.FTZ R103, R32, R53, R103 ;  /* 0x0000003520677223 */ /* 0x000fe20000010067 */
[C---:B------:R-:W-:Y:S01]  /*5330*/  FMUL.FTZ R32, R34.reuse, R37 ;  /* 0x0000002522207220 */ /* 0x040fe20000410000 */
[----:B------:R-:W-:Y:S01]  /*5340*/  FMUL.FTZ R34, R34, R36 ;  /* 0x0000002422227220 */ /* 0x000fe20000410000 */
[C---:B------:R-:W-:Y:S01]  /*5350*/  FMUL.FTZ R52, R38.reuse, R121 ;  /* 0x0000007926347220 */ /* 0x040fe20000410000 */
[----:B------:R-:W-:Y:S01]  /*5360*/  FMUL.FTZ R38, R38, R124 ;  /* 0x0000007c26267220 */ /* 0x000fe20000410000 */
[C---:B------:R-:W-:Y:S01]  /*5370*/  FFMA.FTZ R32, R33.reuse, R36, -R32 ;  /* 0x0000002421207223 */ /* 0x040fe20000010820 */
[----:B------:R-:W-:Y:S01]  /*5380*/  FFMA.FTZ R34, R33, R37, R34 ;  /* 0x0000002521227223 */ /* 0x000fe20000010022 */
[C---:B------:R-:W-:Y:S01]  /*5390*/  FFMA.FTZ R33, R35.reuse, R124, -R52 ;  /* 0x0000007c23217223 */ /* 0x040fe20000010834 */
[----:B------:R-:W-:Y:S01]  /*53a0*/  FFMA.FTZ R35, R35, R121, R38 ;  /* 0x0000007923237223 */ /* 0x000fe20000010026 */
[----:B------:R-:W-:-:S02]  /*53b0*/  F2FP.BF16.F32.PACK_AB R39, R44, R39 ;  /* 0x000000272c27723e */ /* 0x000fc400000010ff */
[----:B------:R-:W-:Y:S02]  /*53c0*/  F2FP.BF16.F32.PACK_AB R38, R46, R55 ;  /* 0x000000372e26723e */ /* 0x000fe400000010ff */
[----:B------:R-:W-:Y:S02]  /*53d0*/  F2FP.BF16.F32.PACK_AB R47, R104, R47 ;  /* 0x0000002f682f723e */ /* 0x000fe400000010ff */
[----:B------:R-:W-:Y:S02]  /*53e0*/  F2FP.BF16.F32.PACK_AB R54, R105, R54 ;  /* 0x000000366936723e */ /* 0x000fe400000010ff */
[----:B------:R-:W-:Y:S01]  /*53f0*/  F2FP.BF16.F32.PACK_AB R46, R33, R32 ;  /* 0x00000020212e723e */ /* 0x000fe200000010ff */
[----:B------:R-:W-:Y:S01]  /*5400*/  IMAD.MOV.U32 R32, RZ, RZ, R38 ;  /* 0x000000ffff207224 */ /* 0x000fe200078e0026 */
[----:B------:R-:W-:Y:S01]  /*5410*/  F2FP.BF16.F32.PACK_AB R41, R35, R34 ;  /* 0x000000222329723e */ /* 0x000fe200000010ff */
[----:B------:R-:W-:Y:S01]  /*5420*/  IMAD.MOV.U32 R33, RZ, RZ, R39 ;  /* 0x000000ffff217224 */ /* 0x000fe200078e0027 */
[----:B------:R-:W-:Y:S01]  /*5430*/  F2FP.BF16.F32.PACK_AB R37, R43, R42 ;  /* 0x0000002a2b25723e */ /* 0x000fe200000010ff */
[----:B------:R-:W-:Y:S01]  /*5440*/  IMAD.MOV.U32 R34, RZ, RZ, R46 ;  /* 0x000000ffff227224 */ /* 0x000fe200078e002e */
[----:B------:R-:W-:Y:S01]  /*5450*/  F2FP.BF16.F32.PACK_AB R36, R103, R40 ;  /* 0x000000286724723e */ /* 0x000fe200000010ff */
[----:B------:R-:W-:-:S02]  /*5460*/  IMAD.MOV.U32 R35, RZ, RZ, R47 ;  /* 0x000000ffff237224 */ /* 0x000fc400078e002f */
[----:B------:R-:W-:Y:S02]  /*5470*/  IMAD.MOV.U32 R38, RZ, RZ, R41 ;  /* 0x000000ffff267224 */ /* 0x000fe400078e0029 */
[----:B------:R-:W-:-:S07]  /*5480*/  IMAD.MOV.U32 R39, RZ, RZ, R54 ;  /* 0x000000ffff277224 */ /* 0x000fce00078e0036 */
.L_x_650:
[----:B------:R-:W-:Y:S05]  /*5490*/  BSYNC B1 ;  /* 0x0000000000017941 */ /* 0x000fea0003800000 */
.L_x_649:
[----:B-1----:R1:W-:Y:S01]  /*54a0*/  STG.E.128 desc[UR40][R48.64], R32 ;  /* 0x0000002030007986 */ /* 0x0023e2000c101d28 */
[----:B------:R-:W-:-:S13]  /*54b0*/  ISETP.GE.AND P4, PT, R50, R107, PT ;  /* 0x0000006b3200720c */ /* 0x000fda0003f86270 */
[----:B------:R-:W-:Y:S05]  /*54c0*/  @P4 BRA `(.L_x_635) ;  /* 0x0000000000844947 */ /* 0x000fea0003800000 */
[--C-:B-1----:R-:W-:Y:S02]  /*54d0*/  SHF.R.S32.HI R32, RZ, 0x1f, R50.reuse ;  /* 0x0000001fff207819 */ /* 0x102fe40000011432 */
[----:B------:R-:W-:-:S04]  /*54e0*/  IADD3 R50, P4, P5, R4, R100, R50 ;  /* 0x0000006404327210 */ /* 0x000fc80007d9e032 */
[----:B------:R-:W-:Y:S02]  /*54f0*/  IADD3.X R51, R60, R51, R32, P4, P5 ;  /* 0x000000333c337210 */ /* 0x000fe400027ea420 */
[----:B------:R-:W-:-:S04]  /*5500*/  LEA R98, P4, R50, R98, 0x1 ;  /* 0x0000006232627211 */ /* 0x000fc800078808ff */
[----:B------:R-:W-:-:S05]  /*5510*/  LEA.HI.X R99, R50, R99, R51, 0x1, P4 ;  /* 0x0000006332637211 */ /* 0x000fca00020f0c33 */
[----:B--2---:R1:W-:Y:S01]  /*5520*/  STG.E.128 desc[UR40][R98.64], R36 ;  /* 0x0000002462007986 */ /* 0x0043e2000c101d28 */
[----:B------:R-:W-:Y:S05]  /*5530*/  BRA `(.L_x_635) ;  /* 0x0000000000687947 */ /* 0x000fea0003800000 */
.L_x_618:
[----:B------:R-:W-:-:S06]  /*5540*/  UISETP.NE.AND UP0, UPT, UR44, 0x3, UPT ;  /* 0x000000032c00788c */ /* 0x000fcc000bf05270 */
[----:B------:R-:W-:-:S13]  /*5550*/  PLOP3.LUT P3, PT, PT, PT, UP0, 0x80, 0x0 ;  /* 0x000000000000781c */ /* 0x000fda0003f6f008 */
[----:B------:R-:W-:Y:S05]  /*5560*/  @!P3 BRA `(.L_x_651) ;  /* 0x000000000004b947 */ /* 0x000fea0003800000 */
[----:B------:R-:W-:Y:S01]  /*5570*/  BPT.TRAP 0x1 ;  /* 0x000000040000795c */ /* 0x000fe20000300000 */
.L_x_651:
[----:B------:R-:W-:Y:S01]  /*5580*/  IMAD R95, R2, 0x8, R19 ;  /* 0x00000008025f7824 */ /* 0x000fe200078e0213 */
[----:B------:R-:W-:Y:S01]  /*5590*/  SHF.L.U32 R106, R201, 0x1f, RZ ;  /* 0x0000001fc96a7819 */ /* 0x000fe200000006ff */
[----:B------:R-:W-:Y:S01]  /*55a0*/  IMAD R97, R27, -0x60, R24 ;  /* 0xffffffa01b617824 */ /* 0x000fe200078e0218 */
[----:B------:R-:W-:Y:S02]  /*55b0*/  BSSY B1, `(.L_x_652) ;  /* 0x0000004000017945 */ /* 0x000fe40003800000 */
[----:B------:R-:W0:Y:S02]  /*55c0*/  SYNCS.PHASECHK.TRANS64.TRYWAIT P4, [R95+URZ+0x22890], R106 ;  /* 0x0228906a5f0075a7 */ /* 0x000e24000808017f */
[----:B------:R-:W-:Y:S01]  /*55d0*/  VIMNMX R97, R97, 0x60, PT ;  /* 0x0000006061617848 */ /* 0x000fe20003fe0100 */
[----:B0-----:R-:W-:Y:S06]  /*55e0*/  @!P4 BRA `(.L_x_653) ;  /* 0x000001500094c947 */ /* 0x001fec0003800000 */
.L_x_915:
[----:B------:R-:W-:Y:S05]  /*55f0*/  BSYNC B1 ;  /* 0x0000000000017941 */ /* 0x000fea0003800000 */
.L_x_652:
[----:B------:R-:W-:Y:S01]  /*5600*/  ISETP.GE.AND P4, PT, R18, R97, PT ;  /* 0x000000611200720c */ /* 0x000fe20003f86270 */
[----:B------:R-:W-:-:S12]  /*5610*/  BSSY B1, `(.L_x_654) ;  /* 0x0000006000017945 */ /* 0x000fd80003800000 */
[----:B------:R-:W-:Y:S05]  /*5620*/  @P4 BRA `(.L_x_655) ;  /* 0x0000000000104947 */ /* 0x000fea0003800000 */
[----:B------:R-:W1:Y:S04]  /*5630*/  @!P1 LDS.128 R32, [R104] ;  /* 0x0000000068209984 */ /* 0x000e680000000c00 */
[----:B------:R-:W2:Y:S04]  /*5640*/  @!P2 LDS.128 R36, [R103] ;  /* 0x000000006724a984 */ /* 0x000ea80000000c00 */
[----:B-1----:R1:W-:Y:S04]  /*5650*/  @!P1 STG.E.128 desc[UR40][R42.64], R32 ;  /* 0x000000202a009986 */ /* 0x0023e8000c101d28 */
[----:B--2---:R1:W-:Y:S02]  /*5660*/  @!P2 STG.E.128 desc[UR40][R42.64+0x40], R36 ;  /* 0x000040242a00a986 */ /* 0x0043e4000c101d28 */
.L_x_655:
[----:B------:R-:W-:Y:S05]  /*5670*/  BSYNC B1 ;  /* 0x0000000000017941 */ /* 0x000fea0003800000 */
.L_x_654:
[----:B------:R-:W-:-:S13]  /*5680*/  ISETP.GE.AND P4, PT, R216, R97, PT ;  /* 0x00000061d800720c */ /* 0x000fda0003f86270 */
[----:B------:R-:W-:Y:S05]  /*5690*/  @P4 BRA `(.L_x_635) ;  /* 0x0000000000104947 */ /* 0x000fea0003800000 */
[----:B-1----:R-:W1:Y:S04]  /*56a0*/  @!P1 LDS.128 R32, [R104+0x2000] ;  /* 0x0020000068209984 */ /* 0x002e680000000c00 */
[----:B------:R-:W2:Y:S04]  /*56b0*/  @!P2 LDS.128 R36, [R103+0x2000] ;  /* 0x002000006724a984 */ /* 0x000ea80000000c00 */
[----:B-1----:R1:W-:Y:S04]  /*56c0*/  @!P1 STG.E.128 desc[UR40][R40.64], R32 ;  /* 0x0000002028009986 */ /* 0x0023e8000c101d28 */
[----:B--2---:R1:W-:Y:S02]  /*56d0*/  @!P2 STG.E.128 desc[UR40][R40.64+0x40], R36 ;  /* 0x000040242800a986 */ /* 0x0043e4000c101d28 */
.L_x_635:
[----:B------:R-:W-:Y:S05]  /*56e0*/  BSYNC B0 ;  /* 0x0000000000007941 */ /* 0x000fea0003800000 */
.L_x_617:
[----:B-1234-:R-:W1:Y:S01]  /*56f0*/  S2R R32, SR_TID.X ;  /* 0x0000000000207919 */ /* 0x01ee620000002100 */
[----:B------:R-:W-:Y:S01]  /*5700*/  @!PT LDS RZ, [RZ] ;  /* 0x00000000fffff984 */ /* 0x000fe20000000800 */
[----:B------:R-:W-:Y:S01]  /*5710*/  @!PT LDS RZ, [RZ] ;  /* 0x00000000fffff984 */ /* 0x000fe20000000800 */
[----:B------:R-:W-:Y:S01]  /*5720*/  @!PT LDS RZ, [RZ] ;  /* 0x00000000fffff984 */ /* 0x000fe20000000800 */
[----:B------:R-:W-:Y:S01]  /*5730*/  @!PT LDS RZ, [RZ] ;  /* 0x00000000fffff984 */ /* 0x000fe20000000800 */
[----:B------:R2:W-:Y:S06]  /*5740*/  MEMBAR.ALL.CTA ;  /* 0x0000000000007992 */ /* 0x0005ec0000008000 */
[----:B--2---:R-:W2:Y:S01]  /*5750*/  FENCE.VIEW.ASYNC.S ;  /* 0x00000000000073c6 */ /* 0x004ea20000000000 */
[----:B------:R-:W-:Y:S05]  /*5760*/  WARPSYNC.ALL ;  /* 0x0000000000007948 */ /* 0x000fea0003800000 */
[----:B------:R-:W-:Y:S01]  /*5770*/  BSSY B0, `(.L_x_656) ;  /* 0x0000009000007945 */ /* 0x000fe20003800000 */
[----:B-1----:R-:W-:Y:S01]  /*5780*/  LOP3.LUT R32, R32, 0x7f, RZ, 0xc0, !PT ;  /* 0x0000007f20207812 */ /* 0x002fe200078ec0ff */
[----:B--2---:R1:W-:Y:S03]  /*5790*/  BAR.SYNC.DEFER_BLOCKING R73, 0x80 ;  /* 0x000200490000751d */ /* 0x0043e60000010000 */
[----:B------:R-:W-:-:S13]  /*57a0*/  ISETP.NE.AND P4, PT, R32, RZ, PT ;  /* 0x000000ff2000720c */ /* 0x000fda0003f85270 */
[----:B------:R-:W-:-:S05]  /*57b0*/  @!P4 VIADD R32, R95, 0x228a0 ;  /* 0x000228a05f20c836 */ /* 0x000fca0000000000 */
[----:B------:R-:W-:-:S04]  /*57c0*/  @!P4 PRMT R32, RZ, 0x654, R32 ;  /* 0x00000654ff20c816 */ /* 0x000fc80000000020 */
[----:B------:R1:W-:Y:S01]  /*57d0*/  @!P4 SYNCS.ARRIVE.TRANS64.RED.A1T0 RZ, [R32+URZ], RZ ;  /* 0x000000ff20ffc9a7 */ /* 0x0003e2000810043f */
[----:B------:R-:W-:Y:S05]  /*57e0*/  @!P3 BRA `(.L_x_657) ;  /* 0x000000000004b947 */ /* 0x000fea0003800000 */
[----:B------:R-:W-:Y:S01]  /*57f0*/  BPT.TRAP 0x1 ;  /* 0x000000040000795c */ /* 0x000fe20000300000 */
.L_x_657:
[----:B------:R-:W-:Y:S05]  /*5800*/  BSYNC B0 ;  /* 0x0000000000007941 */ /* 0x000fea0003800000 */
.L_x_656:
[----:B------:R-:W2:Y:S01]  /*5810*/  SYNCS.PHASECHK.TRANS64.TRYWAIT P3, [R95+URZ+0x228b0], R106 ;  /* 0x0228b06a5f0075a7 */ /* 0x000ea2000806017f */
[----:B------:R-:W-:Y:S01]  /*5820*/  IMAD R41, R2, 0x6000, R89 ;  /* 0x0000600002297824 */ /* 0x000fe200078e0259 */
[----:B------:R-:W-:Y:S01]  /*5830*/  ULDC UR45, c[0x0][0x320] ;  /* 0x0000c800002d7ab9 */ /* 0x000fe20000000800 */
[----:B------:R-:W-:Y:S01]  /*5840*/  ULDC.64 UR42, c[0x0][0x328] ;  /* 0x0000ca00002a7ab9 */ /* 0x000fe20000000a00 */
[----:B------:R-:W-:Y:S01]  /*5850*/  ULDC.64 UR38, c[0x0][0x318] ;  /* 0x0000c60000267ab9 */ /* 0x000fe20000000a00 */
[----:B------:R-:W-:Y:S01]  /*5860*/  BSSY B0, `(.L_x_658) ;  /* 0x0000003000007945 */ /* 0x000fe20003800000 */
[----:B------:R-:W-:-:S03]  /*5870*/  IMAD.IADD R40, R88, 0x1, R41 ;  /* 0x0000000158287824 */ /* 0x000fc600078e0229 */
[----:B--2---:R-:W-:Y:S05]  /*5880*/  @!P3 BRA `(.L_x_659) ;  /* 0x000001500000b947 */ /* 0x004fea0003800000 */
.L_x_916:
[----:B------:R-:W-:Y:S05]  /*5890*/  BSYNC B0 ;  /* 0x0000000000007941 */ /* 0x000fea0003800000 */
.L_x_658:
[----:B------:R-:W-:Y:S01]  /*58a0*/  ISETP.GE.AND P3, PT, R18, R97, PT ;  /* 0x000000611200720c */ /* 0x000fe20003f66270 */
[----:B------:R-:W-:Y:S01]  /*58b0*/  BSSY B0, `(.L_x_660) ;  /* 0x0000025000007945 */ /* 0x000fe20003800000 */
[----:B------:R-:W-:Y:S02]  /*58c0*/  IMAD R41, R41, 0x2, R25 ;  /* 0x0000000229297824 */ /* 0x000fe400078e0219 */
[----:B------:R-:W-:-:S04]  /*58d0*/  IMAD.WIDE R36, R27, 0x60, R58 ;  /* 0x000000601b247825 */ /* 0x000fc800078e023a */
[----:B------:R-:W-:-:S05]  /*58e0*/  IMAD R40, R40, 0x2, R25 ;  /* 0x0000000228287824 */ /* 0x000fca00078e0219 */
[----:B------:R-:W-:Y:S05]  /*58f0*/  @P3 BRA `(.L_x_661) ;  /* 0x0000000000803947 */ /* 0x000fea0003800000 */
[----:B------:R-:W-:Y:S02]  /*5900*/  IMAD R35, R37, UR42, RZ ;  /* 0x0000002a25237c24 */ /* 0x000fe4000f8e02ff */
[----:B-1----:R-:W-:Y:S02]  /*5910*/  IMAD.MOV.U32 R32, RZ, RZ, R6 ;  /* 0x000000ffff207224 */ /* 0x002fe400078e0006 */
[----:B------:R-:W-:Y:S02]  /*5920*/  IMAD.MOV.U32 R33, RZ, RZ, R92 ;  /* 0x000000ffff217224 */ /* 0x000fe400078e005c */
[C---:B------:R-:W-:Y:S02]  /*5930*/  IMAD R35, R36.reuse, UR43, R35 ;  /* 0x0000002b24237c24 */ /* 0x040fe4000f8e0223 */
[----:B------:R-:W-:-:S04]  /*5940*/  IMAD.WIDE.U32 R32, R36, UR42, R32 ;  /* 0x0000002a24207c25 */ /* 0x000fc8000f8e0020 */
[----:B------:R-:W-:Y:S01]  /*5950*/  IMAD.IADD R33, R33, 0x1, R35 ;  /* 0x0000000121217824 */ /* 0x000fe200078e0223 */
[----:B------:R-:W-:-:S04]  /*5960*/  LEA R38, P3, R32, UR38, 0x1 ;  /* 0x0000002620267c11 */ /* 0x000fc8000f8608ff */
[----:B------:R-:W-:Y:S02]  /*5970*/  LEA.HI.X R39, R32, UR39, R33, 0x1, P3 ;  /* 0x0000002720277c11 */ /* 0x000fe400098f0c21 */
[----:B------:R-:W-:-:S13]  /*5980*/  ISETP.GE.AND P3, PT, R16, UR45, PT ;  /* 0x0000002d10007c0c */ /* 0x000fda000bf66270 */
[----:B------:R-:W1:Y:S04]  /*5990*/  @!P3 LDS.128 R32, [R41] ;  /* 0x000000002920b984 */ /* 0x000e680000000c00 */
[----:B-1----:R-:W-:Y:S01]  /*59a0*/  @!P3 STG.E.128 desc[UR40][R38.64], R32 ;  /* 0x000000202600b986 */ /* 0x002fe2000c101d28 */
[----:B------:R-:W-:-:S13]  /*59b0*/  ISETP.GE.AND P3, PT, R0, UR45, PT ;  /* 0x0000002d00007c0c */ /* 0x000fda000bf66270 */
[----:B------:R-:W1:Y:S04]  /*59c0*/  @!P3 LDS.128 R32, [R40] ;  /* 0x000000002820b984 */ /* 0x000e680000000c00 */
[----:B-1----:R-:W-:Y:S01]  /*59d0*/  @!P3 STG.E.128 desc[UR40][R38.64+0x40], R32 ;  /* 0x000040202600b986 */ /* 0x002fe2000c101d28 */
[----:B------:R-:W-:-:S13]  /*59e0*/  ISETP.GE.AND P3, PT, R62, UR45, PT ;  /* 0x0000002d3e007c0c */ /* 0x000fda000bf66270 */
[----:B------:R-:W1:Y:S04]  /*59f0*/  @!P3 LDS.128 R32, [R41+0x3000] ;  /* 0x003000002920b984 */ /* 0x000e680000000c00 */
        /* <DEDUP_REMOVED lines=10> */
[----:B------:R-:W-:-:S13]  /*5aa0*/  ISETP.NE.AND P3, PT, R94, RZ, PT ;  /* 0x000000ff5e00720c */ /* 0x000fda0003f65270 */
[----:B------:R-:W1:Y:S04]  /*5ab0*/  @P3 LDS.128 R32, [R41+0x9000] ;  /* 0x0090000029203984 */ /* 0x000e680000000c00 */
[----:B-1----:R-:W-:Y:S01]  /*5ac0*/  @P3 STG.E.128 desc[UR40][R38.64+0x180], R32 ;  /* 0x0001802026003986 */ /* 0x002fe2000c101d28 */
[----:B------:R-:W-:-:S13]  /*5ad0*/  ISETP.NE.AND P3, PT, R93, RZ, PT ;  /* 0x000000ff5d00720c */ /* 0x000fda0003f65270 */
[----:B------:R-:W1:Y:S04]  /*5ae0*/  @P3 LDS.128 R32, [R40+0x9000] ;  /* 0x0090000028203984 */ /* 0x000e680000000c00 */
[----:B-1----:R3:W-:Y:S02]  /*5af0*/  @P3 STG.E.128 desc[UR40][R38.64+0x1c0], R32 ;  /* 0x0001c02026003986 */ /* 0x0027e4000c101d28 */
.L_x_661:
[----:B------:R-:W-:Y:S05]  /*5b00*/  BSYNC B0 ;  /* 0x0000000000007941 */ /* 0x000fea0003800000 */
.L_x_660:
[----:B------:R-:W-:Y:S01]  /*5b10*/  ISETP.GE.AND P3, PT, R216, R97, PT ;  /* 0x00000061d800720c */ /* 0x000fe20003f66270 */
[----:B------:R-:W-:-:S12]  /*5b20*/  BSSY B0, `(.L_x_662) ;  /* 0x0000024000007945 */ /* 0x000fd80003800000 */
[----:B------:R-:W-:Y:S05]  /*5b30*/  @P3 BRA `(.L_x_663) ;  /* 0x0000000000883947 */ /* 0x000fea0003800000 */
[----:B---3--:R-:W-:Y:S01]  /*5b40*/  IADD3 R35, P3, R36, 0x40, RZ ;  /* 0x0000004024237810 */ /* 0x008fe20007f7e0ff */
[----:B-1----:R-:W-:Y:S02]  /*5b50*/  IMAD.MOV.U32 R32, RZ, RZ, R6 ;  /* 0x000000ffff207224 */ /* 0x002fe400078e0006 */
[----:B------:R-:W-:Y:S02]  /*5b60*/  IMAD.MOV.U32 R33, RZ, RZ, R92 ;  /* 0x000000ffff217224 */ /* 0x000fe400078e005c */
[----:B------:R-:W-:Y:S02]  /*5b70*/  IMAD.X R36, RZ, RZ, R37, P3 ;  /* 0x000000ffff247224 */ /* 0x000fe400018e0625 */
[----:B------:R-:W-:-:S04]  /*5b80*/  IMAD.WIDE.U32 R32, R35, UR42, R32 ;  /* 0x0000002a23207c25 */ /* 0x000fc8000f8e0020 */
[----:B------:R-:W-:-:S04]  /*5b90*/  IMAD R36, R36, UR42, RZ ;  /* 0x0000002a24247c24 */ /* 0x000fc8000f8e02ff */
[----:B------:R-:W-:Y:S01]  /*5ba0*/  IMAD R35, R35, UR43, R36 ;  /* 0x0000002b23237c24 */ /* 0x000fe2000f8e0224 */
[----:B------:R-:W-:-:S03]  /*5bb0*/  LEA R36, P3, R32, UR38, 0x1 ;  /* 0x0000002620247c11 */ /* 0x000fc6000f8608ff */
[----:B------:R-:W-:-:S05]  /*5bc0*/  IMAD.IADD R33, R33, 0x1, R35 ;  /* 0x0000000121217824 */ /* 0x000fca00078e0223 */
[----:B------:R-:W-:Y:S02]  /*5bd0*/  LEA.HI.X R37, R32, UR39, R33, 0x1, P3 ;  /* 0x0000002720257c11 */ /* 0x000fe400098f0c21 */
        /* <DEDUP_REMOVED lines=23> */
[----:B-1----:R4:W-:Y:S02]  /*5d50*/  @P3 STG.E.128 desc[UR40][R36.64+0x1c0], R32 ;  /* 0x0001c02024003986 */ /* 0x0029e4000c101d28 */
.L_x_663:
[----:B------:R-:W-:Y:S05]  /*5d60*/  BSYNC B0 ;  /* 0x0000000000007941 */ /* 0x000fea0003800000 */
.L_x_662:
[----:B------:R-:W-:Y:S01]  /*5d70*/  @!PT LDS RZ, [RZ] ;  /* 0x00000000fffff984 */ /* 0x000fe20000000800 */
[----:B------:R-:W-:Y:S01]  /*5d80*/  @!PT LDS RZ, [RZ] ;  /* 0x00000000fffff984 */ /* 0x000fe20000000800 */
[----:B------:R-:W-:Y:S01]  /*5d90*/  @!PT LDS RZ, [RZ] ;  /* 0x00000000fffff984 */ /* 0x000fe20000000800 */
[----:B------:R-:W-:Y:S01]  /*5da0*/  @!PT LDS RZ, [RZ] ;  /* 0x00000000fffff984 */ /* 0x000fe20000000800 */
[----:B------:R5:W-:Y:S06]  /*5db0*/  MEMBAR.ALL.CTA ;  /* 0x0000000000007992 */ /* 0x000bec0000008000 */
[----:B-----5:R-:W5:Y:S02]  /*5dc0*/  FENCE.VIEW.ASYNC.S ;  /* 0x00000000000073c6 */ /* 0x020f640000000000 */
[----:B-----5:R1:W-:Y:S01]  /*5dd0*/  BAR.SYNC.DEFER_BLOCKING R73, 0x80 ;  /* 0x000200490000751d */ /* 0x0203e20000010000 */
[----:B------:R-:W-:Y:S01]  /*5de0*/  ISETP.NE.AND P5, PT, R96, RZ, PT ;  /* 0x000000ff6000720c */ /* 0x000fe20003fa5270 */
[----:B------:R-:W-:-:S02]  /*5df0*/  VIADD R2, R2, 0x1 ;  /* 0x0000000102027836 */ /* 0x000fc40000000000 */
[----:B0-2---:R-:W-:-:S03]  /*5e00*/  @!P4 VIADD R95, R95, 0x228c0 ;  /* 0x000228c05f5fc836 */ /* 0x005fc60000000000 */
[C---:B------:R-:W-:Y:S02]  /*5e10*/  ISETP.NE.AND P3, PT, R2.reuse, 0x2, PT ;  /* 0x000000020200780c */ /* 0x040fe40003f65270 */
[----:B------:R-:W-:Y:S02]  /*5e20*/  @!P4 PRMT R95, RZ, 0x654, R95 ;  /* 0x00000654ff5fc816 */ /* 0x000fe4000000005f */
[----:B-1-34-:R-:W-:Y:S02]  /*5e30*/  SEL R32, RZ, 0x1, P3 ;  /* 0x00000001ff207807 */ /* 0x01afe40001800000 */
[----:B------:R-:W-:Y:S02]  /*5e40*/  SEL R2, R2, RZ, P3 ;  /* 0x000000ff02027207 */ /* 0x000fe40001800000 */
[----:B------:R-:W-:Y:S01]  /*5e50*/  LOP3.LUT R201, R201, R32, RZ, 0x3c, !PT ;  /* 0x00000020c9c97212 */ /* 0x000fe200078e3cff */
[----:B------:R0:W-:Y:S01]  /*5e60*/  @!P4 SYNCS.ARRIVE.TRANS64.RED.A1T0 RZ, [R95+URZ], RZ ;  /* 0x000000ff5fffc9a7 */ /* 0x0001e2000810043f */
[----:B------:R-:W-:Y:S05]  /*5e70*/  @P5 BRA `(.L_x_664) ;  /* 0xffffffc800bc5947 */ /* 0x000fea000383ffff */
[----:B------:R-:W1:Y:S01]  /*5e80*/  S2R R33, SR_TID.X ;  /* 0x0000000000217919 */ /* 0x000e620000002100 */
[----:B------:R-:W-:Y:S02]  /*5e90*/  PLOP3.LUT P0, PT, PT, PT, PT, 0x8, 0x0 ;  /* 0x000000000000781c */ /* 0x000fe40003f0e170 */
[----:B-1----:R-:W-:-:S04]  /*5ea0*/  SHF.R.U32.HI R33, RZ, 0x7, R33 ;  /* 0x00000007ff217819 */ /* 0x002fc80000011621 */
[----:B------:R-:W-:-:S13]  /*5eb0*/  ISETP.NE.AND P5, PT, R33, 0x1, PT ;  /* 0x000000012100780c */ /* 0x000fda0003fa5270 */
[----:B------:R-:W-:Y:S06]  /*5ec0*/  @!P5 BAR.ARV 0x9, 0x100 ;  /* 0x024400000000db1d */ /* 0x000fec0000002000 */
.L_x_612:
[----:B------:R-:W-:Y:S01]  /*5ed0*/  IMAD.MOV.U32 R0, RZ, RZ, RZ ;  /* 0x000000ffff007224 */ /* 0x000fe200078e00ff */
[----:B------:R-:W-:Y:S06]  /*5ee0*/  @P0 BRA `(.L_x_665) ;  /* 0x00000000000c0947 */ /* 0x000fec0003800000 */
[----:B------:R-:W1:Y:S01]  /*5ef0*/  FENCE.VIEW.ASYNC.G ;  /* 0x00000000000073c6 */ /* 0x000e620000000100 */
[----:B------:R-:W-:Y:S05]  /*5f00*/  WARPSYNC.ALL ;  /* 0x0000000000007948 */ /* 0x000fea0003800000 */
[----:B-1----:R-:W-:Y:S06]  /*5f10*/  BAR.ARV 0xc, 0x180 ;  /* 0x0306000000007b1d */ /* 0x002fec0000002000 */
.L_x_665:
[----:B------:R-:W-:Y:S01]  /*5f20*/  ISETP.NE.AND P0, PT, R29, RZ, PT ;  /* 0x000000ff1d00720c */ /* 0x000fe20003f05270 */
[----:B------:R-:W-:-:S12]  /*5f30*/  BSSY B0, `(.L_x_666) ;  /* 0x000001f000007945 */ /* 0x000fd80003800000 */
[----:B------:R-:W-:Y:S05]  /*5f40*/  @!P0 BRA `(.L_x_667) ;  /* 0x0000000000748947 */ /* 0x000fea0003800000 */
[----:B------:R-:W-:Y:S01]  /*5f50*/  ISETP.NE.AND P0, PT, R212, RZ, PT ;  /* 0x000000ffd400720c */ /* 0x000fe20003f05270 */
[----:B------:R-:W-:-:S03]  /*5f60*/  ULDC UR4, c[0x0][0x9f0] ;  /* 0x00027c0000047ab9 */ /* 0x000fc60000000800 */
[----:B------:R-:W-:-:S04]  /*5f70*/  SEL R9, R212, UR4, P0 ;  /* 0x00000004d4097c07 */ /* 0x000fc80008000000 */
[-C--:B------:R-:W-:Y:S02]  /*5f80*/  IABS R6, R9.reuse ;  /* 0x0000000900067213 */ /* 0x080fe40000000000 */
[----:B------:R-:W-:Y:S02]  /*5f90*/  IADD3 R0, R178, -0x1, R9 ;  /* 0xffffffffb2007810 */ /* 0x000fe40007ffe009 */
[----:B------:R-:W1:Y:S01]  /*5fa0*/  I2F.RP R3, R6 ;  /* 0x0000000600037306 */ /* 0x000e620000209400 */
[-C--:B------:R-:W-:Y:S02]  /*5fb0*/  IABS R10, R9.reuse ;  /* 0x00000009000a7213 */ /* 0x080fe40000000000 */
[----:B------:R-:W-:Y:S02]  /*5fc0*/  IABS R8, R0 ;  /* 0x0000000000087213 */ /* 0x000fe40000000000 */
[----:B------:R-:W-:-:S04]  /*5fd0*/  LOP3.LUT R0, R0, R9, RZ, 0x3c, !PT ;  /* 0x0000000900007212 */ /* 0x000fc800078e3cff */
[----:B------:R-:W-:Y:S01]  /*5fe0*/  ISETP.GE.AND P2, PT, R0, RZ, PT ;  /* 0x000000ff0000720c */ /* 0x000fe20003f46270 */
[----:B-1----:R-:W1:Y:S02]  /*5ff0*/  MUFU.RCP R3, R3 ;  /* 0x0000000300037308 */ /* 0x002e640000001000 */
[----:B-1----:R-:W-:Y:S02]  /*6000*/  VIADD R4, R3, 0xffffffe ;  /* 0x0ffffffe03047836 */ /* 0x002fe40000000000 */
[----:B------:R-:W-:-:S04]  /*6010*/  IMAD.MOV R3, RZ, RZ, -R10 ;  /* 0x000000ffff037224 */ /* 0x000fc800078e0a0a */
[----:B------:R1:W2:Y:S02]  /*6020*/  F2I.FTZ.U32.TRUNC.NTZ R5, R4 ;  /* 0x0000000400057305 */ /* 0x0002a4000021f000 */
[----:B-1----:R-:W-:Y:S02]  /*6030*/  IMAD.MOV.U32 R4, RZ, RZ, RZ ;  /* 0x000000ffff047224 */ /* 0x002fe400078e00ff */
[----:B--2---:R-:W-:-:S04]  /*6040*/  IMAD.MOV R7, RZ, RZ, -R5 ;  /* 0x000000ffff077224 */ /* 0x004fc800078e0a05 */
        /* <DEDUP_REMOVED lines=13> */
.L_x_667:
[----:B------:R-:W-:Y:S05]  /*6120*/  BSYNC B0 ;  /* 0x0000000000007941 */ /* 0x000fea0003800000 */
.L_x_666:
[-C--:B------:R-:W-:Y:S01]  /*6130*/  IMAD R207, R219, R0.reuse, RZ ;  /* 0x00000000dbcf7224 */ /* 0x080fe200078e02ff */
[----:B------:R-:W-:Y:S01]  /*6140*/  PLOP3.LUT P0, PT, PT, PT, PT, 0x80, 0x0 ;  /* 0x000000000000781c */ /* 0x000fe20003f0f070 */
[----:B------:R-:W-:Y:S01]  /*6150*/  IMAD.MOV.U32 R3, RZ, RZ, RZ ;  /* 0x000000ffff037224 */ /* 0x000fe200078e00ff */
[----:B------:R-:W-:Y:S01]  /*6160*/  CS2R R150, SRZ ;  /* 0x0000000000967805 */ /* 0x000fe2000001ff00 */
[----:B------:R-:W-:Y:S01]  /*6170*/  IMAD.MOV.U32 R20, RZ, RZ, RZ ;  /* 0x000000ffff147224 */ /* 0x000fe200078e00ff */
[----:B------:R-:W-:Y:S02]  /*6180*/  VIADDMNMX R178, R207, R0, R178, PT ;  /* 0x00000000cfb27246 */ /* 0x000fe400038001b2 */
[----:B------:R-:W-:Y:S02]  /*6190*/  CS2R R148, SRZ ;  /* 0x0000000000947805 */ /* 0x000fe4000001ff00 */
[----:B------:R-:W-:Y:S02]  /*61a0*/  CS2R R146, SRZ ;  /* 0x0000000000927805 */ /* 0x000fe4000001ff00 */
[----:B------:R-:W-:-:S02]  /*61b0*/  CS2R R144, SRZ ;  /* 0x0000000000907805 */ /* 0x000fc4000001ff00 */
[----:B------:R-:W-:Y:S02]  /*61c0*/  ISETP.GT.AND P1, PT, R178, R207, PT ;  /* 0x000000cfb200720c */ /* 0x000fe40003f24270 */
        /* <DEDUP_REMOVED lines=24> */
[----:B0-----:R-:W-:Y:S02]  /*6350*/  CS2R R94, SRZ ;  /* 0x00000000005e7805 */ /* 0x001fe4000001ff00 */
        /* <DEDUP_REMOVED lines=34> */
[----:B------:R-:W-:Y:S01]  /*6580*/  CS2R R24, SRZ ;  /* 0x0000000000187805 */ /* 0x000fe2000001ff00 */
[----:B------:R-:W-:Y:S06]  /*6590*/  @!P1 BRA `(.L_x_668) ;  /* 0x0000007400c49947 */ /* 0x000fec0003800000 */
[----:B------:R-:W0:Y:S01]  /*65a0*/  S2R R0, SR_TID.X ;  /* 0x0000000000007919 */ /* 0x000e220000002100 */
[----:B------:R-:W-:Y:S01]  /*65b0*/  UMOV UR4, 0xffffffff ;  /* 0xffffffff00047882 */ /* 0x000fe20000000000 */
[----:B0-----:R-:W-:-:S05]  /*65c0*/  VIADD R29, R0, 0xffffff80 ;  /* 0xffffff80001d7836 */ /* 0x001fca0000000000 */
[----:B------:R-:W-:-:S04]  /*65d0*/  SHF.R.S32.HI R30, RZ, 0x1f, R29 ;  /* 0x0000001fff1e7819 */ /* 0x000fc8000001141d */
[----:B------:R-:W-:-:S04]  /*65e0*/  LEA.HI R13, R30, R29, RZ, 0x7 ;  /* 0x0000001d1e0d7211 */ /* 0x000fc800078f38ff */
[----:B------:R-:W-:Y:S01]  /*65f0*/  SHF.R.S32.HI R13, RZ, 0x7, R13 ;  /* 0x00000007ff0d7819 */ /* 0x000fe2000001140d */
[----:B------:R-:W-:Y:S06]  /*6600*/  BRA.DIV UR4, `(.L_x_669) ;  /* 0x0000014204b47947 */ /* 0x000fec000b800000 */
[----:B------:R0:W1:Y:S02]  /*6610*/  SHFL.IDX PT, R14, R13, RZ, 0x1f ;  /* 0x00001fff0d0e7589 */ /* 0x00006400000e0000 */
.L_x_919:
[----:B-1----:R-:W-:Y:S01]  /*6620*/  LEA.HI R0, R14, R14, RZ, 0x1 ;  /* 0x0000000e0e007211 */ /* 0x002fe200078f08ff */
[----:B------:R-:W-:Y:S01]  /*6630*/  VIADD R24, R19, 0x18400 ;  /* 0x0001840013187836 */ /* 0x000fe20000000000 */
[----:B------:R-:W-:Y:S02]  /*6640*/  BSSY B6, `(.L_x_670) ;  /* 0x0000018000067945 */ /* 0x000fe40003800000 */
[----:B------:R-:W-:Y:S02]  /*6650*/  LOP3.LUT R3, R0, 0x1e, RZ, 0xc0, !PT ;  /* 0x0000001e00037812 */ /* 0x000fe400078ec0ff */
[----:B------:R-:W-:-:S03]  /*6660*/  LOP3.LUT P0, RZ, R24, 0x1bf, RZ, 0xc0, !PT ;  /* 0x000001bf18ff7812 */ /* 0x000fc6000780c0ff */
[----:B------:R-:W-:-:S04]  /*6670*/  IMAD.IADD R3, R14, 0x1, -R3 ;  /* 0x000000010e037824 */ /* 0x000fc800078e0a03 */
[----:B------:R-:W-:-:S05]  /*6680*/  IMAD R3, R3, 0x2000, R24 ;  /* 0x0000200003037824 */ /* 0x000fca00078e0218 */
[----:B------:R-:W-:-:S04]  /*6690*/  SHF.R.U32.HI R3, RZ, 0x4, R3 ;  /* 0x00000004ff037819 */ /* 0x000fc80000011603 */
[----:B------:R-:W-:Y:S01]  /*66a0*/  LOP3.LUT R28, R3, 0x3fff, RZ, 0xc0, !PT ;  /* 0x00003fff031c7812 */ /* 0x000fe200078ec0ff */
[----:B------:R-:W-:Y:S06]  /*66b0*/  @!P0 BRA `(.L_x_671) ;  /* 0x0000000000408947 */ /* 0x000fec0003800000 */
[----:B------:R-:W-:Y:S01]  /*66c0*/  MOV R14, 0x0 ;  /* 0x00000000000e7802 */ /* 0x000fe20000000f00 */
[----:B------:R-:W-:Y:S01]  /*66d0*/  ULDC.64 UR4, c[0x4][0x98] ;  /* 0x0100260000047ab9 */ /* 0x000fe20000000a00 */
[----:B------:R-:W-:Y:S01]  /*66e0*/  ULDC.64 UR6, c[0x4][0xa0] ;  /* 0x0100280000067ab9 */ /* 0x000fe20000000a00 */
[----:B------:R-:W-:Y:S02]  /*66f0*/  IMAD.U32 R4, RZ, RZ, UR4 ;  /* 0x00000004ff047e24 */ /* 0x000fe4000f8e00ff */
[----:B------:R-:W-:Y:S01]  /*6700*/  IMAD.U32 R5, RZ, RZ, UR5 ;  /* 0x00000005ff057e24 */ /* 0x000fe2000f8e00ff */
[----:B------:R-:W1:Y:S01]  /*6710*/  LDC.64 R14, c[0x4][R14] ;  /* 0x010000000e0e7b82 */ /* 0x000e620000000a00 */
[----:B------:R-:W-:Y:S01]  /*6720*/  ULDC.64 UR4, c[0x4][0x38] ;  /* 0x01000e0000047ab9 */ /* 0x000fe20000000a00 */
        /* <DEDUP_REMOVED lines=8> */
[----:B-1---5:R-:W-:Y:S05]  /*67b0*/  CALL.ABS.NOINC R14 ;  /* 0x000000000e007343 */ /* 0x022fea0003c00000 */
.L_x_671:
[----:B------:R-:W-:Y:S05]  /*67c0*/  BSYNC B6 ;  /* 0x0000000000067941 */ /* 0x000fea0003800000 */
.L_x_670:
[----:B------:R-:W-:Y:S02]  /*67d0*/  ULDC UR4, c[0x0][0x3f4] ;  /* 0x0000fd0000047ab9 */ /* 0x000fe40000000800 */
[----:B------:R-:W-:-:S13]  /*67e0*/  ISETP.LT.AND P0, PT, RZ, UR4, PT ;  /* 0x00000004ff007c0c */ /* 0x000fda000bf01270 */
[----:B------:R-:W-:Y:S05]  /*67f0*/  @P0 BRA `(.L_x_672) ;  /* 0x00000000003c0947 */ /* 0x000fea0003800000 */
[----:B------:R-:W-:-:S04]  /*6800*/  LEA.HI R0, R217, R217, RZ, 0x1 ;  /* 0x000000d9d9007211 */ /* 0x000fc800078f08ff */
[----:B------:R-:W-:-:S05]  /*6810*/  LOP3.LUT R0, R0, 0xfffffffe, RZ, 0xc0, !PT ;  /* 0xfffffffe00007812 */ /* 0x000fca00078ec0ff */
[----:B------:R-:W-:-:S05]  /*6820*/  IMAD.IADD R0, R217, 0x1, -R0 ;  /* 0x00000001d9007824 */ /* 0x000fca00078e0a00 */
[----:B------:R-:W-:-:S04]  /*6830*/  SHF.L.U32 R0, R0, 0x1f, RZ ;  /* 0x0000001f00007819 */ /* 0x000fc800000006ff */
[----:B------:R1:W2:Y:S03]  /*6840*/  SYNCS.PHASECHK.TRANS64.TRYWAIT P0, [R19+URZ+0x22800], R0 ;  /* 0x02280000130075a7 */ /* 0x0002a6000800017f */
[----:B--2---:R-:W-:Y:S05]  /*6850*/  @!P0 NANOSLEEP.SYNCS 0x989680 ;  /* 0x009896800000895d */ /* 0x004fea0003900000 */
[----:B------:R-:W2:Y:S01]  /*6860*/  @!P0 SYNCS.PHASECHK.TRANS64 P0, [R19+URZ+0x22800], R0 ;  /* 0x02280000130085a7 */ /* 0x000ea2000800007f */
[----:B------:R-:W-:Y:S04]  /*6870*/  BSSY B0, `(.L_x_673) ;  /* 0x0000006000007945 */ /* 0x000fe80003800000 */
[----:B--2---:R-:W-:Y:S05]  /*6880*/  @P0 BRA `(.L_x_674) ;  /* 0x0000000000100947 */ /* 0x004fea0003800000 */
.L_x_675:
[----:B--2---:R2:W3:Y:S02]  /*6890*/  SYNCS.PHASECHK.TRANS64.TRYWAIT P0, [R19+URZ+0x22800], R0 ;  /* 0x02280000130075a7 */ /* 0x0044e4000800017f */
[----:B---3--:R-:W-:Y:S05]  /*68a0*/  @!P0 NANOSLEEP.SYNCS 0x989680 ;  /* 0x009896800000895d */ /* 0x008fea0003900000 */
[----:B------:R-:W3:Y:S02]  /*68b0*/  @!P0 SYNCS.PHASECHK.TRANS64 P0, [R19+URZ+0x22800], R0 ;  /* 0x02280000130085a7 */ /* 0x000ee4000800007f */
[----:B---3--:R-:W-:Y:S05]  /*68c0*/  @!P0 BRA `(.L_x_675) ;  /* 0xfffffffc00f08947 */ /* 0x008fea000383ffff */
.L_x_674:
[----:B------:R-:W-:Y:S05]  /*68d0*/  BSYNC B0 ;  /* 0x0000000000007941 */ /* 0x000fea0003800000 */
.L_x_673:
[----:B------:R-:W-:Y:S05]  /*68e0*/  BRA `(.L_x_676) ;  /* 0x0000002000ac7947 */ /* 0x000fea0003800000 */
.L_x_672:
[----:B-----5:R-:W-:Y:S01]  /*68f0*/  SHF.R.S32.HI R0, RZ, 0x1f, R154 ;  /* 0x0000001fff007819 */ /* 0x020fe2000001149a */
[----:B------:R-:W-:Y:S01]  /*6900*/  ULDC.64 UR4, c[0x0][0x3f8] ;  /* 0x0000fe0000047ab9 */ /* 0x000fe20000000a00 */
[----:B------:R-:W-:Y:S01]  /*6910*/  ULDC.64 UR6, c[0x0][0x408] ;  /* 0x0001020000067ab9 */ /* 0x000fe20000000a00 */
[----:B------:R-:W-:Y:S01]  /*6920*/  LOP3.LUT P0, RZ, R24, 0x3ff, RZ, 0xc0, !PT ;  /* 0x000003ff18ff7812 */ /* 0x000fe2000780c0ff */
[----:B------:R-:W-:Y:S01]  /*6930*/  IMAD.WIDE.U32 R4, R154, UR4, RZ ;  /* 0x000000049a047c25 */ /* 0x000fe2000f8e00ff */
[----:B------:R-:W-:Y:S03]  /*6940*/  BSSY B6, `(.L_x_677) ;  /* 0x000001f000067945 */ /* 0x000fe60003800000 */
[C---:B------:R-:W-:Y:S02]  /*6950*/  IMAD R3, R0.reuse, UR4, RZ ;  /* 0x0000000400037c24 */ /* 0x040fe4000f8e02ff */
[----:B------:R-:W-:-:S02]  /*6960*/  IMAD R9, R0, UR6, RZ ;  /* 0x0000000600097c24 */ /* 0x000fc4000f8e02ff */
[C---:B------:R-:W-:Y:S01]  /*6970*/  IMAD R3, R154.reuse, UR5, R3 ;  /* 0x000000059a037c24 */ /* 0x040fe2000f8e0203 */
[----:B------:R-:W-:Y:S01]  /*6980*/  ULDC.64 UR4, c[0x0][0x3e8] ;  /* 0x0000fa0000047ab9 */ /* 0x000fe20000000a00 */
[----:B------:R-:W-:Y:S01]  /*6990*/  IMAD.WIDE.U32 R6, R154, UR6, RZ ;  /* 0x000000069a067c25 */ /* 0x000fe2000f8e00ff */
[----:B------:R-:W-:-:S03]  /*69a0*/  LEA R24, P1, R4, UR4, 0x1 ;  /* 0x0000000404187c11 */ /* 0x000fc6000f8208ff */
[----:B------:R-:W-:Y:S01]  /*69b0*/  IMAD R9, R154, UR7, R9 ;  /* 0x000000079a097c24 */ /* 0x000fe2000f8e0209 */
[----:B------:R-:W-:Y:S01]  /*69c0*/  ULDC.64 UR6, c[0x0][0x400] ;  /* 0x0001000000067ab9 */ /* 0x000fe20000000a00 */
[----:B------:R-:W-:Y:S01]  /*69d0*/  IMAD.IADD R25, R3, 0x1, R5 ;  /* 0x0000000103197824 */ /* 0x000fe200078e0205 */
[----:B------:R-:W-:Y:S01]  /*69e0*/  LEA R26, P2, R6, UR6, 0x1 ;  /* 0x00000006061a7c11 */ /* 0x000fe2000f8408ff */
[----:B------:R-:W-:-:S03]  /*69f0*/  IMAD.IADD R27, R9, 0x1, R7 ;  /* 0x00000001091b7824 */ /* 0x000fc600078e0207 */
[----:B------:R-:W-:Y:S02]  /*6a00*/  LEA.HI.X R25, R4, UR5, R25, 0x1, P1 ;  /* 0x0000000504197c11 */ /* 0x000fe400088f0c19 */
[----:B------:R-:W-:Y:S01]  /*6a10*/  LEA.HI.X R27, R6, UR7, R27, 0x1, P2 ;  /* 0x00000007061b7c11 */ /* 0x000fe200090f0c1b */
        /* <DEDUP_REMOVED lines=17> */
.L_x_678:
[----:B------:R-:W-:Y:S05]  /*6b30*/  BSYNC B6 ;  /* 0x0000000000067941 */ /* 0x000fea0003800000 */
.L_x_677:
[----:B------:R-:W-:Y:S01]  /*6b40*/  LEA.HI R29, R30, R29, RZ, 0x2 ;  /* 0x0000001d1e1d7211 */ /* 0x000fe200078f10ff */
[----:B------:R-:W-:Y:S01]  /*6b50*/  ULDC.U8 UR4, c[0x0][0x410] ;  /* 0x0001040000047ab9 */ /* 0x000fe20000000000 */
[----:B------:R-:W-:Y:S01]  /*6b60*/  BSSY B0, `(.L_x_679) ;  /* 0x00001fb000007945 */ /* 0x000fe20003800000 */
[----:B------:R-:W-:Y:S01]  /*6b70*/  ISETP.NE.AND P0, PT, RZ, UR4, PT ;  /* 0x00000004ff007c0c */ /* 0x000fe2000bf05270 */
[----:B------:R-:W-:Y:S01]  /*6b80*/  IMAD R4, R153, 0x80, R18 ;  /* 0x0000008099047824 */ /* 0x000fe200078e0212 */
[----:B------:R-:W-:-:S04]  /*6b90*/  SHF.R.S32.HI R29, RZ, 0x1f, R29 ;  /* 0x0000001fff1d7819 */ /* 0x000fc8000001141d */
[----:B------:R-:W-:-:S04]  /*6ba0*/  LEA.HI R29, R29, R18, RZ, 0x3 ;  /* 0x000000121d1d7211 */ /* 0x000fc800078f18ff */
[----:B------:R-:W-:-:S05]  /*6bb0*/  LOP3.LUT R29, R29, 0xfffffff8, RZ, 0xc0, !PT ;  /* 0xfffffff81d1d7812 */ /* 0x000fca00078ec0ff */
[----:B------:R-:W-:Y:S01]  /*6bc0*/  IMAD.IADD R30, R18, 0x1, -R29 ;  /* 0x00000001121e7824 */ /* 0x000fe200078e0a1d */
[----:B------:R-:W-:Y:S06]  /*6bd0*/  @!P0 BRA `(.L_x_680) ;  /* 0x0000001000048947 */ /* 0x000fec0003800000 */
[----:B------:R-:W-:-:S03]  /*6be0*/  UMOV UR4, 0xffffffff ;  /* 0xffffffff00047882 */ /* 0x000fc60000000000 */
[----:B------:R-:W-:Y:S05]  /*6bf0*/  BRA.DIV UR4, `(.L_x_681) ;  /* 0x0000013e045c7947 */ /* 0x000fea000b800000 */
[----:B------:R1:W2:Y:S04]  /*6c00*/  SHFL.IDX PT, R3, R25, RZ, 0x1c1f ;  /* 0x001c1fff19037589 */ /* 0x0002a800000e0000 */
[----:B------:R1:W3:Y:S04]  /*6c10*/  SHFL.IDX PT, R0, R24, RZ, 0x1c1f ;  /* 0x001c1fff18007589 */ /* 0x0002e800000e0000 */
[----:B------:R1:W4:Y:S04]  /*6c20*/  SHFL.IDX PT, R5, R27, RZ, 0x1c1f ;  /* 0x001c1fff1b057589 */ /* 0x00032800000e0000 */
[----:B------:R1:W0:Y:S02]  /*6c30*/  SHFL.IDX PT, R14, R26, RZ, 0x1c1f ;  /* 0x001c1fff1a0e7589 */ /* 0x00022400000e0000 */
.L_x_925:
[----:B------:R-:W-:Y:S01]  /*6c40*/  ULDC UR4, c[0x0][0x448] ;  /* 0x0001120000047ab9 */ /* 0x000fe20000000800 */
[----:B------:R-:W-:Y:S01]  /*6c50*/  LEA.HI R6, R217, R217, RZ, 0x1 ;  /* 0x000000d9d9067211 */ /* 0x000fe200078f08ff */
[----:B------:R-:W-:Y:S01]  /*6c60*/  IMAD R155, R155, UR4, RZ ;  /* 0x000000049b9b7c24 */ /* 0x000fe2000f8e02ff */
[----:B------:R-:W-:Y:S01]  /*6c70*/  BSSY B1, `(.L_x_682) ;  /* 0x0000023000017945 */ /* 0x000fe20003800000 */
[----:B------:R-:W-:Y:S02]  /*6c80*/  CS2R R8, SRZ ;  /* 0x0000000000087805 */ /* 0x000fe4000001ff00 */
[----:B------:R-:W-:Y:S02]  /*6c90*/  LOP3.LUT R6, R6, 0xfffffffe, RZ, 0xc0, !PT ;  /* 0xfffffffe06067812 */ /* 0x000fe400078ec0ff */
[----:B------:R-:W-:Y:S02]  /*6ca0*/  CS2R R10, SRZ ;  /* 0x00000000000a7805 */ /* 0x000fe4000001ff00 */
[----:B------:R-:W-:Y:S01]  /*6cb0*/  ISETP.GE.AND P0, PT, R4, R155, PT ;  /* 0x0000009b0400720c */ /* 0x000fe20003f06270 */
[----:B------:R-:W-:Y:S01]  /*6cc0*/  IMAD.SHL.U32 R4, R30, 0x40, RZ ;  /* 0x000000401e047824 */ /* 0x000fe200078e00ff */
[----:B0-----:R-:W-:Y:S01]  /*6cd0*/  CS2R R12, SRZ ;  /* 0x00000000000c7805 */ /* 0x001fe2000001ff00 */
[----:B-1----:R-:W-:Y:S01]  /*6ce0*/  IMAD.IADD R26, R217, 0x1, -R6 ;  /* 0x00000001d91a7824 */ /* 0x002fe200078e0a06 */
[----:B------:R-:W-:-:S02]  /*6cf0*/  CS2R R6, SRZ ;  /* 0x0000000000067805 */ /* 0x000fc4000001ff00 */
[----:B------:R-:W-:Y:S02]  /*6d00*/  LOP3.LUT R27, R4, 0x1c0, RZ, 0xc0, !PT ;  /* 0x000001c0041b7812 */ /* 0x000fe400078ec0ff */
[----:B------:R-:W-:-:S05]  /*6d10*/  SHF.L.U32 R26, R26, 0x1f, RZ ;  /* 0x0000001f1a1a7819 */ /* 0x000fca00000006ff */
[----:B------:R-:W-:Y:S05]  /*6d20*/  @P0 BRA `(.L_x_683) ;  /* 0x00000000005c0947 */ /* 0x000fea0003800000 */
[----:B------:R-:W-:Y:S01]  /*6d30*/  ULDC UR4, c[0x0][0x3f4] ;  /* 0x0000fd0000047ab9 */ /* 0x000fe20000000800 */
[C---:B------:R-:W-:Y:S01]  /*6d40*/  IMAD.SHL.U32 R13, R202.reuse, 0x2, RZ ;  /* 0x00000002ca0d7824 */ /* 0x040fe200078e00ff */
[----:B------:R-:W-:Y:S01]  /*6d50*/  ISETP.GE.AND P3, PT, R202, UR4, PT ;  /* 0x00000004ca007c0c */ /* 0x000fe2000bf66270 */
[----:B---3--:R-:W-:Y:S01]  /*6d60*/  IMAD.MOV.U32 R8, RZ, RZ, R0 ;  /* 0x000000ffff087224 */ /* 0x008fe200078e0000 */
[----:B------:R-:W-:Y:S01]  /*6d70*/  ISETP.GE.AND P2, PT, R22, UR4, PT ;  /* 0x0000000416007c0c */ /* 0x000fe2000bf46270 */
[----:B--2---:R-:W-:Y:S01]  /*6d80*/  IMAD.MOV.U32 R9, RZ, RZ, R3 ;  /* 0x000000ffff097224 */ /* 0x004fe200078e0003 */
[----:B------:R-:W-:Y:S01]  /*6d90*/  SHF.R.S32.HI R11, RZ, 0x1f, R202 ;  /* 0x0000001fff0b7819 */ /* 0x000fe200000114ca */
[----:B----4-:R-:W-:Y:S01]  /*6da0*/  IMAD.MOV.U32 R15, RZ, RZ, R5 ;  /* 0x000000ffff0f7224 */ /* 0x010fe200078e0005 */
[----:B------:R-:W-:Y:S02]  /*6db0*/  CS2R R6, SRZ ;  /* 0x0000000000067805 */ /* 0x000fe4000001ff00 */
[----:B------:R-:W-:-:S05]  /*6dc0*/  SHF.L.U64.HI R10, R202, 0x1, R11 ;  /* 0x00000001ca0a7819 */ /* 0x000fca000001020b */
[-C--:B------:R-:W-:Y:S02]  /*6dd0*/  @!P3 IADD3 R20, P0, R0, R13.reuse, RZ ;  /* 0x0000000d0014b210 */ /* 0x080fe40007f1e0ff */
[----:B------:R-:W-:Y:S01]  /*6de0*/  @!P3 IADD3 R4, P1, R14, R13, RZ ;  /* 0x0000000d0e04b210 */ /* 0x000fe20007f3e0ff */
[C---:B------:R-:W-:Y:S01]  /*6df0*/  @!P2 IMAD.WIDE R24, R22.reuse, 0x2, R8 ;  /* 0x000000021618a825 */ /* 0x040fe200078e0208 */
[----:B------:R-:W-:Y:S02]  /*6e00*/  CS2R R8, SRZ ;  /* 0x0000000000087805 */ /* 0x000fe4000001ff00 */
[----:B------:R-:W-:Y:S01]  /*6e10*/  CS2R R12, SRZ ;  /* 0x00000000000c7805 */ /* 0x000fe2000001ff00 */
[--C-:B------:R-:W-:Y:S01]  /*6e20*/  @!P3 IMAD.X R21, R3, 0x1, R10.reuse, P0 ;  /* 0x000000010315b824 */ /* 0x100fe200000e060a */
[----:B------:R0:W5:Y:S01]  /*6e30*/  @!P2 LD.E.64 R6, desc[UR40][R24.64] ;  /* 0x000000281806a980 */ /* 0x000162000c101b00 */
[----:B------:R-:W-:Y:S01]  /*6e40*/  @!P3 IMAD.X R5, R5, 0x1, R10, P1 ;  /* 0x000000010505b824 */ /* 0x000fe200008e060a */
[----:B------:R-:W-:Y:S01]  /*6e50*/  CS2R R10, SRZ ;  /* 0x00000000000a7805 */ /* 0x000fe2000001ff00 */
[----:B------:R-:W-:Y:S01]  /*6e60*/  @!P2 IMAD.WIDE R14, R22, 0x2, R14 ;  /* 0x00000002160ea825 */ /* 0x000fe200078e020e */
[----:B------:R0:W5:Y:S04]  /*6e70*/  @!P3 LD.E.64 R12, desc[UR40][R20.64] ;  /* 0x00000028140cb980 */ /* 0x000168000c101b00 */
[----:B------:R0:W5:Y:S04]  /*6e80*/  @!P2 LD.E.64 R8, desc[UR40][R14.64] ;  /* 0x000000280e08a980 */ /* 0x000168000c101b00 */
[----:B------:R0:W5:Y:S02]  /*6e90*/  @!P3 LD.E.64 R10, desc[UR40][R4.64] ;  /* 0x00000028040ab980 */ /* 0x000164000c101b00 */
.L_x_683:
[----:B------:R-:W-:Y:S05]  /*6ea0*/  BSYNC B1 ;  /* 0x0000000000017941 */ /* 0x000fea0003800000 */
.L_x_682:
[----:B------:R-:W1:Y:S01]  /*6eb0*/  SYNCS.PHASECHK.TRANS64.TRYWAIT P0, [R19+URZ+0x22800], R26 ;  /* 0x0228001a130075a7 */ /* 0x000e62000800017f */
[----:B--2---:R-:W-:Y:S01]  /*6ec0*/  LOP3.LUT R3, R27, 0x18, R16, 0xf8, !PT ;  /* 0x000000181b037812 */ /* 0x004fe200078ef810 */
[----:B---3--:R-:W-:Y:S01]  /*6ed0*/  IMAD R0, R153, -0x80, R155 ;  /* 0xffffff8099007824 */ /* 0x008fe200078e029b */
[----:B0-----:R-:W-:Y:S01]  /*6ee0*/  SHF.R.U32.HI R4, RZ, 0x3, R27 ;  /* 0x00000003ff047819 */ /* 0x001fe2000001161b */
[----:B-----5:R-:W-:Y:S01]  /*6ef0*/  IMAD.MOV.U32 R14, RZ, RZ, R12 ;  /* 0x000000ffff0e7224 */ /* 0x020fe200078e000c */
[----:B------:R-:W-:Y:S01]  /*6f00*/  SHF.R.U64 R32, R6, 0x10, R7 ;  /* 0x0000001006207819 */ /* 0x000fe20000001207 */
[----:B------:R-:W-:Y:S01]  /*6f10*/  IMAD.MOV.U32 R15, RZ, RZ, R13 ;  /* 0x000000ffff0f7224 */ /* 0x000fe200078e000d */
[----:B------:R-:W-:Y:S01]  /*6f20*/  LOP3.LUT R29, R3, R4, RZ, 0x3c, !PT ;  /* 0x00000004031d7212 */ /* 0x000fe200078e3cff */
[----:B------:R-:W-:Y:S01]  /*6f30*/  IMAD.MOV.U32 R3, RZ, RZ, R6 ;  /* 0x000000ffff037224 */ /* 0x000fe200078e0006 */
[----:B------:R-:W-:Y:S01]  /*6f40*/  VIMNMX R35, R0, 0x80, PT ;  /* 0x0000008000237848 */ /* 0x000fe20003fe0100 */
[--C-:B------:R-:W-:Y:S01]  /*6f50*/  IMAD.MOV.U32 R4, RZ, RZ, R7.reuse ;  /* 0x000000ffff047224 */ /* 0x100fe200078e0007 */
[----:B------:R-:W-:Y:S01]  /*6f60*/  SHF.R.U32.HI R27, RZ, 0x10, R7 ;  /* 0x00000010ff1b7819 */ /* 0x000fe20000011607 */
[----:B------:R-:W-:Y:S01]  /*6f70*/  IMAD R0, R206, 0x200, R29 ;  /* 0x00000200ce007824 */ /* 0x000fe200078e021d */
[----:B------:R-:W-:Y:S01]  /*6f80*/  LOP3.LUT P2, RZ, R30, 0x4, RZ, 0xc0, !PT ;  /* 0x000000041eff7812 */ /* 0x000fe2000784c0ff */
[----:B----4-:R-:W-:Y:S01]  /*6f90*/  IMAD.MOV.U32 R5, RZ, RZ, R8 ;  /* 0x000000ffff057224 */ /* 0x010fe200078e0008 */
[----:B------:R-:W-:Y:S01]  /*6fa0*/  SHF.R.U64 R20, R10, 0x10, R11 ;  /* 0x000000100a147819 */ /* 0x000fe2000000120b */
[----:B------:R-:W-:Y:S01]  /*6fb0*/  IMAD.MOV.U32 R7, RZ, RZ, R10 ;  /* 0x000000ffff077224 */ /* 0x000fe200078e000a */
[----:B------:R-:W-:Y:S01]  /*6fc0*/  SHF.R.U64 R25, R12, 0x10, R13 ;  /* 0x000000100c197819 */ /* 0x000fe2000000120d */
[----:B------:R-:W-:Y:S01]  /*6fd0*/  IMAD R10, R0, 0x2, R19 ;  /* 0x00000002000a7824 */ /* 0x000fe200078e0213 */
[----:B------:R-:W-:Y:S01]  /*6fe0*/  SHF.R.U32.HI R30, RZ, 0x10, R13 ;  /* 0x00000010ff1e7819 */ /* 0x000fe2000001160d */
[----:B------:R-:W-:Y:S01]  /*6ff0*/  BSSY B1, `(.L_x_684) ;  /* 0x000000f000017945 */ /* 0x000fe20003800000 */
[--C-:B------:R-:W-:Y:S01]  /*7000*/  SHF.R.U64 R24, R8, 0x10, R9.reuse ;  /* 0x0000001008187819 */ /* 0x100fe20000001209 */
[--C-:B------:R-:W-:Y:S01]  /*7010*/  IMAD.MOV.U32 R6, RZ, RZ, R9.reuse ;  /* 0x000000ffff067224 */ /* 0x100fe200078e0009 */
[----:B------:R-:W-:Y:S01]  /*7020*/  SHF.R.U32.HI R21, RZ, 0x10, R9 ;  /* 0x00000010ff157819 */ /* 0x000fe20000011609 */
[----:B------:R-:W-:Y:S01]  /*7030*/  IMAD.MOV.U32 R8, RZ, RZ, R11 ;  /* 0x000000ffff087224 */ /* 0x000fe200078e000b */
[----:B------:R-:W-:Y:S01]  /*7040*/  PRMT R31, R3, 0x5410, R32 ;  /* 0x00005410031f7816 */ /* 0x000fe20000000020 */
[----:B------:R-:W-:Y:S01]  /*7050*/  VIADD R0, R10, 0x18440 ;  /* 0x000184400a007836 */ /* 0x000fe20000000000 */
[----:B------:R-:W-:Y:S01]  /*7060*/  PRMT R12, R4, 0x5410, R27 ;  /* 0x00005410040c7816 */ /* 0x000fe2000000001b */
[----:B------:R-:W-:Y:S01]  /*7070*/  VIADD R4, R10, 0x18400 ;  /* 0x000184000a047836 */ /* 0x000fe20000000000 */
[----:B------:R-:W-:-:S02]  /*7080*/  SHF.R.U32.HI R13, RZ, 0x10, R11 ;  /* 0x00000010ff0d7819 */ /* 0x000fc4000001160b */
[----:B------:R-:W-:Y:S02]  /*7090*/  ISETP.GE.AND P1, PT, R18, R35, PT ;  /* 0x000000231200720c */ /* 0x000fe40003f26270 */
[----:B------:R-:W-:Y:S02]  /*70a0*/  PRMT R9, R14, 0x5410, R25 ;  /* 0x000054100e097816 */ /* 0x000fe40000000019 */
[----:B------:R-:W-:Y:S02]  /*70b0*/  PRMT R3, R15, 0x5410, R30 ;  /* 0x000054100f037816 */ /* 0x000fe4000000001e */
[----:B------:R-:W-:Y:S01]  /*70c0*/  PRMT R33, R5, 0x5410, R24 ;  /* 0x0000541005217816 */ /* 0x000fe20000000018 */
[----:B-1----:R-:W-:Y:S06]  /*70d0*/  @!P0 BRA `(.L_x_685) ;  /* 0x0000013800948947 */ /* 0x002fec0003800000 */
.L_x_926:
[----:B------:R-:W-:Y:S05]  /*70e0*/  BSYNC B1 ;  /* 0x0000000000017941 */ /* 0x000fea0003800000 */
.L_x_684:
[----:B------:R-:W-:Y:S01]  /*70f0*/  BSSY B1, `(.L_x_686) ;  /* 0x0000059000017945 */ /* 0x000fe20003800000 */
[----:B------:R-:W-:Y:S01]  /*7100*/  PRMT R34, R6, 0x5410, R21 ;  /* 0x0000541006227816 */ /* 0x000fe20000000015 */
[----:B------:R-:W-:Y:S01]  /*7110*/  @P2 VIADD R0, R4, 0xffffffc0 ;  /* 0xffffffc004002836 */ /* 0x000fe20000000000 */
[----:B------:R-:W-:Y:S02]  /*7120*/  PRMT R11, R7, 0x5410, R20 ;  /* 0x00005410070b7816 */ /* 0x000fe40000000014 */
[----:B------:R-:W-:Y:S01]  /*7130*/  PRMT R8, R8, 0x5410, R13 ;  /* 0x0000541008087816 */ /* 0x000fe2000000000d */
[----:B------:R-:W-:Y:S06]  /*7140*/  @P1 BRA `(.L_x_687) ;  /* 0x00000004004c1947 */ /* 0x000fec0003800000 */
[----:B------:R-:W1:Y:S01]  /*7150*/  LDC R5, c[0x0][0x3f4] ;  /* 0x0000fd00ff057b82 */ /* 0x000e620000000800 */
[----:B------:R-:W-:Y:S01]  /*7160*/  BSSY B2, `(.L_x_688) ;  /* 0x000002a000027945 */ /* 0x000fe20003800000 */
[-C--:B-1----:R-:W-:Y:S02]  /*7170*/  ISETP.GE.AND P0, PT, R22, R5.reuse, PT ;  /* 0x000000051600720c */ /* 0x082fe40003f06270 */
[----:B------:R-:W-:-:S11]  /*7180*/  ISETP.GE.AND P1, PT, R202, R5, PT ;  /* 0x00000005ca00720c */ /* 0x000fd60003f26270 */
[----:B------:R-:W-:Y:S05]  /*7190*/  @P0 BRA `(.L_x_689) ;  /* 0x0000000000980947 */ /* 0x000fea0003800000 */
[----:B------:R-:W1:Y:S01]  /*71a0*/  LDS.128 R4, [R10+0x18400] ;  /* 0x018400000a047984 */ /* 0x000e620000000c00 */
[----:B------:R-:W-:Y:S01]  /*71b0*/  IMAD.U32 R25, R33, 0x10000, RZ ;  /* 0x0001000021197824 */ /* 0x000fe200078e00ff */
[C---:B------:R-:W-:Y:S01]  /*71c0*/  LOP3.LUT R24, R31.reuse, 0xffff0000, RZ, 0xc0, !PT ;  /* 0xffff00001f187812 */ /* 0x040fe200078ec0ff */
[----:B------:R-:W-:Y:S01]  /*71d0*/  IMAD.U32 R21, R31, 0x10000, RZ ;  /* 0x000100001f157824 */ /* 0x000fe200078e00ff */
[----:B0-----:R-:W-:Y:S01]  /*71e0*/  LOP3.LUT R26, R33, 0xffff0000, RZ, 0xc0, !PT ;  /* 0xffff0000211a7812 */ /* 0x001fe200078ec0ff */
[C---:B-1----:R-:W-:Y:S01]  /*71f0*/  IMAD.U32 R13, R4.reuse, 0x10000, RZ ;  /* 0x00010000040d7824 */ /* 0x042fe200078e00ff */
[----:B------:R-:W-:Y:S01]  /*7200*/  LOP3.LUT R4, R4, 0xffff0000, RZ, 0xc0, !PT ;  /* 0xffff000004047812 */ /* 0x000fe200078ec0ff */
[C---:B------:R-:W-:Y:S01]  /*7210*/  IMAD.U32 R14, R5.reuse, 0x10000, RZ ;  /* 0x00010000050e7824 */ /* 0x040fe200078e00ff */
[----:B------:R-:W-:Y:S01]  /*7220*/  LOP3.LUT R5, R5, 0xffff0000, RZ, 0xc0, !PT ;  /* 0xffff000005057812 */ /* 0x000fe200078ec0ff */
[C---:B------:R-:W-:Y:S01]  /*7230*/  IMAD.U32 R15, R6.reuse, 0x10000, RZ ;  /* 0x00010000060f7824 */ /* 0x040fe200078e00ff */
[----:B------:R-:W-:Y:S01]  /*7240*/  LOP3.LUT R6, R6, 0xffff0000, RZ, 0xc0, !PT ;  /* 0xffff000006067812 */ /* 0x000fe200078ec0ff */
[C---:B------:R-:W-:Y:S01]  /*7250*/  FMUL.FTZ R30, R4.reuse, R25 ;  /* 0x00000019041e7220 */ /* 0x040fe20000410000 */
[----:B------:R-:W-:Y:S01]  /*7260*/  FMUL.FTZ R4, R4, R21 ;  /* 0x0000001504047220 */ /* 0x000fe20000410000 */
[----:B------:R-:W-:-:S02]  /*7270*/  IMAD.U32 R20, R7, 0x10000, RZ ;  /* 0x0001000007147824 */ /* 0x000fc400078e00ff */
[----:B------:R-:W-:Y:S01]  /*7280*/  FMUL.FTZ R27, R5, R26 ;  /* 0x0000001a051b7220 */ /* 0x000fe20000410000 */
[----:B------:R-:W-:Y:S01]  /*7290*/  FFMA.FTZ R30, R13, R21, -R30 ;  /* 0x000000150d1e7223 */ /* 0x000fe2000001081e */
[-C--:B------:R-:W-:Y:S01]  /*72a0*/  FMUL.FTZ R29, R5, R24.reuse ;  /* 0x00000018051d7220 */ /* 0x080fe20000410000 */
[----:B------:R-:W-:Y:S01]  /*72b0*/  LOP3.LUT R7, R7, 0xffff0000, RZ, 0xc0, !PT ;  /* 0xffff000007077812 */ /* 0x000fe200078ec0ff */
[----:B------:R-:W-:Y:S01]  /*72c0*/  FFMA.FTZ R25, R13, R25, R4 ;  /* 0x000000190d197223 */ /* 0x000fe20000010004 */
[C---:B------:R-:W-:Y:S01]  /*72d0*/  LOP3.LUT R21, R34.reuse, 0xffff0000, RZ, 0xc0, !PT ;  /* 0xffff000022157812 */ /* 0x040fe200078ec0ff */
[----:B------:R-:W-:Y:S01]  /*72e0*/  IMAD.U32 R13, R34, 0x10000, RZ ;  /* 0x00010000220d7824 */ /* 0x000fe200078e00ff */
[C---:B------:R-:W-:Y:S01]  /*72f0*/  LOP3.LUT R5, R12.reuse, 0xffff0000, RZ, 0xc0, !PT ;  /* 0xffff00000c057812 */ /* 0x040fe200078ec0ff */
[----:B------:R-:W-:Y:S02]  /*7300*/  IMAD.U32 R4, R12, 0x10000, RZ ;  /* 0x000100000c047824 */ /* 0x000fe400078e00ff */
[C---:B------:R-:W-:Y:S01]  /*7310*/  FFMA.FTZ R27, R14.reuse, R24, -R27 ;  /* 0x000000180e1b7223 */ /* 0x040fe2000001081b */
[----:B------:R-:W-:Y:S01]  /*7320*/  FFMA.FTZ R14, R14, R26, R29 ;  /* 0x0000001a0e0e7223 */ /* 0x000fe2000001001d */
[C---:B------:R-:W-:Y:S01]  /*7330*/  FMUL.FTZ R24, R6.reuse, R13 ;  /* 0x0000000d06187220 */ /* 0x040fe20000410000 */
[-C--:B------:R-:W-:Y:S01]  /*7340*/  FMUL.FTZ R26, R6, R4.reuse ;  /* 0x00000004061a7220 */ /* 0x080fe20000410000 */
        /* <DEDUP_REMOVED lines=9> */
[----:B------:R-:W-:-:S05]  /*73e0*/  F2FP.BF16.F32.PACK_AB R7, R32, R7 ;  /* 0x000000072007723e */ /* 0x000fca00000010ff */
[----:B------:R1:W-:Y:S02]  /*73f0*/  STS.128 [R10+0x18400], R4 ;  /* 0x018400040a007388 */ /* 0x0003e40000000c00 */
.L_x_689:
[----:B------:R-:W-:Y:S05]  /*7400*/  BSYNC B2 ;  /* 0x0000000000027941 */ /* 0x000fea0003800000 */
.L_x_688:
[----:B------:R-:W-:Y:S05]  /*7410*/  @P1 BRA `(.L_x_687) ;  /* 0x0000000000981947 */ /* 0x000fea0003800000 */
[----:B-1----:R-:W1:Y:S01]  /*7420*/  LDS.128 R4, [R0] ;  /* 0x0000000000047984 */ /* 0x002e620000000c00 */
        /* <DEDUP_REMOVED lines=36> */
[----:B------:R2:W-:Y:S02]  /*7670*/  STS.128 [R0], R4 ;  /* 0x0000000400007388 */ /* 0x0005e40000000c00 */
.L_x_687:
[----:B------:R-:W-:Y:S05]  /*7680*/  BSYNC B1 ;  /* 0x0000000000017941 */ /* 0x000fea0003800000 */
.L_x_686:
[----:B------:R-:W-:-:S13]  /*7690*/  ISETP.GE.AND P0, PT, R216, R35, PT ;  /* 0x00000023d800720c */ /* 0x000fda0003f06270 */
[----:B------:R-:W-:Y:S05]  /*76a0*/  @P0 BRA `(.L_x_690) ;  /* 0x0000001400180947 */ /* 0x000fea0003800000 */
[----:B-12---:R-:W1:Y:S01]  /*76b0*/  LDC R5, c[0x0][0x3f4] ;  /* 0x0000fd00ff057b82 */ /* 0x006e620000000800 */
[----:B------:R-:W-:Y:S01]  /*76c0*/  BSSY B1, `(.L_x_691) ;  /* 0x000002a000017945 */ /* 0x000fe20003800000 */
[-C--:B-1----:R-:W-:Y:S02]  /*76d0*/  ISETP.GE.AND P0, PT, R22, R5.reuse, PT ;  /* 0x000000051600720c */ /* 0x082fe40003f06270 */
[----:B------:R-:W-:-:S11]  /*76e0*/  ISETP.GE.AND P1, PT, R202, R5, PT ;  /* 0x00000005ca00720c */ /* 0x000fd60003f26270 */
[----:B------:R-:W-:Y:S05]  /*76f0*/  @P0 BRA `(.L_x_692) ;  /* 0x0000000000980947 */ /* 0x000fea0003800000 */
[----:B------:R-:W1:Y:S01]  /*7700*/  LDS.128 R4, [R10+0x1a400] ;  /* 0x01a400000a047984 */ /* 0x000e620000000c00 */
[C---:B------:R-:W-:Y:S01]  /*7710*/  IMAD.U32 R27, R33.reuse, 0x10000, RZ ;  /* 0x00010000211b7824 */ /* 0x040fe200078e00ff */
[----:B------:R-:W-:Y:S01]  /*7720*/  LOP3.LUT R32, R33, 0xffff0000, RZ, 0xc0, !PT ;  /* 0xffff000021207812 */ /* 0x000fe200078ec0ff */
[C---:B------:R-:W-:Y:S01]  /*7730*/  IMAD.U32 R25, R31.reuse, 0x10000, RZ ;  /* 0x000100001f197824 */ /* 0x040fe200078e00ff */
[----:B------:R-:W-:Y:S01]  /*7740*/  LOP3.LUT R30, R31, 0xffff0000, RZ, 0xc0, !PT ;  /* 0xffff00001f1e7812 */ /* 0x000fe200078ec0ff */
[C---:B------:R-:W-:Y:S01]  /*7750*/  IMAD.U32 R29, R34.reuse, 0x10000, RZ ;  /* 0x00010000221d7824 */ /* 0x040fe200078e00ff */
[----:B------:R-:W-:Y:S01]  /*7760*/  LOP3.LUT R34, R34, 0xffff0000, RZ, 0xc0, !PT ;  /* 0xffff000022227812 */ /* 0x000fe200078ec0ff */
[C---:B-1----:R-:W-:Y:S01]  /*7770*/  IMAD.U32 R13, R4.reuse, 0x10000, RZ ;  /* 0x00010000040d7824 */ /* 0x042fe200078e00ff */
[----:B------:R-:W-:Y:S01]  /*7780*/  LOP3.LUT R4, R4, 0xffff0000, RZ, 0xc0, !PT ;  /* 0xffff000004047812 */ /* 0x000fe200078ec0ff */
[C---:B------:R-:W-:Y:S01]  /*7790*/  IMAD.U32 R14, R5.reuse, 0x10000, RZ ;  /* 0x00010000050e7824 */ /* 0x040fe200078e00ff */
[----:B------:R-:W-:Y:S01]  /*77a0*/  LOP3.LUT R5, R5, 0xffff0000, RZ, 0xc0, !PT ;  /* 0xffff000005057812 */ /* 0x000fe200078ec0ff */
[C---:B------:R-:W-:Y:S01]  /*77b0*/  IMAD.U32 R15, R6.reuse, 0x10000, RZ ;  /* 0x00010000060f7824 */ /* 0x040fe200078e00ff */
[----:B------:R-:W-:Y:S01]  /*77c0*/  LOP3.LUT R6, R6, 0xffff0000, RZ, 0xc0, !PT ;  /* 0xffff000006067812 */ /* 0x000fe200078ec0ff */
[-C--:B------:R-:W-:Y:S01]  /*77d0*/  FMUL.FTZ R24, R27, R4.reuse ;  /* 0x000000041b187220 */ /* 0x080fe20000410000 */
[----:B0-----:R-:W-:Y:S01]  /*77e0*/  FMUL.FTZ R26, R25, R4 ;  /* 0x00000004191a7220 */ /* 0x001fe20000410000 */
[C---:B------:R-:W-:Y:S01]  /*77f0*/  IMAD.U32 R20, R7.reuse, 0x10000, RZ ;  /* 0x0001000007147824 */ /* 0x040fe200078e00ff */
[----:B------:R-:W-:Y:S01]  /*7800*/  LOP3.LUT R7, R7, 0xffff0000, RZ, 0xc0, !PT ;  /* 0xffff000007077812 */ /* 0x000fe200078ec0ff */
[----:B------:R-:W-:Y:S01]  /*7810*/  FFMA.FTZ R4, R25, R13, -R24 ;  /* 0x0000000d19047223 */ /* 0x000fe20000010818 */
[----:B------:R-:W-:Y:S01]  /*7820*/  FMUL.FTZ R21, R32, R5 ;  /* 0x0000000520157220 */ /* 0x000fe20000410000 */
[----:B------:R-:W-:Y:S01]  /*7830*/  FFMA.FTZ R13, R27, R13, R26 ;  /* 0x0000000d1b0d7223 */ /* 0x000fe2000001001a */
[----:B------:R-:W-:Y:S01]  /*7840*/  FMUL.FTZ R25, R30, R5 ;  /* 0x000000051e197220 */ /* 0x000fe20000410000 */
[C---:B------:R-:W-:Y:S01]  /*7850*/  LOP3.LUT R26, R12.reuse, 0xffff0000, RZ, 0xc0, !PT ;  /* 0xffff00000c1a7812 */ /* 0x040fe200078ec0ff */
[----:B------:R-:W-:-:S02]  /*7860*/  IMAD.U32 R27, R12, 0x10000, RZ ;  /* 0x000100000c1b7824 */ /* 0x000fc400078e00ff */
[-C--:B------:R-:W-:Y:S01]  /*7870*/  FFMA.FTZ R5, R30, R14.reuse, -R21 ;  /* 0x0000000e1e057223 */ /* 0x080fe20000010815 */
[----:B------:R-:W-:Y:S01]  /*7880*/  FFMA.FTZ R14, R32, R14, R25 ;  /* 0x0000000e200e7223 */ /* 0x000fe20000010019 */
[-C--:B------:R-:W-:Y:S01]  /*7890*/  FMUL.FTZ R12, R29, R6.reuse ;  /* 0x000000061d0c7220 */ /* 0x080fe20000410000 */
[-C--:B------:R-:W-:Y:S01]  /*78a0*/  FMUL.FTZ R21, R34, R7.reuse ;  /* 0x0000000722157220 */ /* 0x080fe20000410000 */
[C---:B------:R-:W-:Y:S01]  /*78b0*/  FMUL.FTZ R24, R27.reuse, R6 ;  /* 0x000000061b187220 */ /* 0x040fe20000410000 */
[C---:B------:R-:W-:Y:S01]  /*78c0*/  FMUL.FTZ R25, R26.reuse, R7 ;  /* 0x000000071a197220 */ /* 0x040fe20000410000 */
[-C--:B------:R-:W-:Y:S01]  /*78d0*/  FFMA.FTZ R6, R27, R15.reuse, -R12 ;  /* 0x0000000f1b067223 */ /* 0x080fe2000001080c */
[-C--:B------:R-:W-:Y:S01]  /*78e0*/  FFMA.FTZ R7, R26, R20.reuse, -R21 ;  /* 0x000000141a077223 */ /* 0x080fe20000010815 */
[----:B------:R-:W-:Y:S01]  /*78f0*/  FFMA.FTZ R15, R29, R15, R24 ;  /* 0x0000000f1d0f7223 */ /* 0x000fe20000010018 */
[----:B------:R-:W-:Y:S01]  /*7900*/  FFMA.FTZ R20, R34, R20, R25 ;  /* 0x0000001422147223 */ /* 0x000fe20000010019 */
[----:B------:R-:W-:-:S02]  /*7910*/  F2FP.BF16.F32.PACK_AB R4, R13, R4 ;  /* 0x000000040d04723e */ /* 0x000fc400000010ff */
[----:B------:R-:W-:Y:S02]  /*7920*/  F2FP.BF16.F32.PACK_AB R5, R14, R5 ;  /* 0x000000050e05723e */ /* 0x000fe400000010ff */
[----:B------:R-:W-:Y:S02]  /*7930*/  F2FP.BF16.F32.PACK_AB R6, R15, R6 ;  /* 0x000000060f06723e */ /* 0x000fe400000010ff */
[----:B------:R-:W-:-:S05]  /*7940*/  F2FP.BF16.F32.PACK_AB R7, R20, R7 ;  /* 0x000000071407723e */ /* 0x000fca00000010ff */
[----:B------:R1:W-:Y:S02]  /*7950*/  STS.128 [R10+0x1a400], R4 ;  /* 0x01a400040a007388 */ /* 0x0003e40000000c00 */
.L_x_692:
[----:B------:R-:W-:Y:S05]  /*7960*/  BSYNC B1 ;  /* 0x0000000000017941 */ /* 0x000fea0003800000 */
.L_x_691:
[----:B------:R-:W-:Y:S05]  /*7970*/  @P1 BRA `(.L_x_690) ;  /* 0x0000001000641947 */ /* 0x000fea0003800000 */
[----:B-1----:R-:W1:Y:S01]  /*7980*/  LDS.128 R4, [R0+0x2000] ;  /* 0x0020000000047984 */ /* 0x002e620000000c00 */
[C---:B------:R-:W-:Y:S01]  /*7990*/  IMAD.U32 R24, R11.reuse, 0x10000, RZ ;  /* 0x000100000b187824 */ /* 0x040fe200078e00ff */
[----:B0-----:R-:W-:Y:S01]  /*79a0*/  LOP3.LUT R26, R11, 0xffff0000, RZ, 0xc0, !PT ;  /* 0xffff00000b1a7812 */ /* 0x001fe200078ec0ff */
        /* <DEDUP_REMOVED lines=11> */
[----:B------:R-:W-:Y:S01]  /*7a60*/  FMUL.FTZ R15, R14, R4 ;  /* 0x000000040e0f7220 */ /* 0x000fe20000410000 */
[----:B------:R-:W-:Y:S01]  /*7a70*/  FMUL.FTZ R21, R26, R5 ;  /* 0x000000051a157220 */ /* 0x000fe20000410000 */
[----:B------:R-:W-:-:S02]  /*7a80*/  IMAD.U32 R11, R7, 0x10000, RZ ;  /* 0x00010000070b7824 */ /* 0x000fc400078e00ff */
[----:B------:R-:W-:Y:S01]  /*7a90*/  FFMA.FTZ R4, R14, R10, -R13 ;  /* 0x0000000a0e047223 */ /* 0x000fe2000001080d */
[C---:B------:R-:W-:Y:S01]  /*7aa0*/  FMUL.FTZ R13, R20.reuse, R5 ;  /* 0x00000005140d7220 */ /* 0x040fe20000410000 */
[----:B------:R-:W-:Y:S01]  /*7ab0*/  FFMA.FTZ R5, R20, R12, -R21 ;  /* 0x0000000c14057223 */ /* 0x000fe20000010815 */
[----:B------:R-:W-:Y:S01]  /*7ac0*/  IMAD.U32 R21, R3, 0x10000, RZ ;  /* 0x0001000003157824 */ /* 0x000fe200078e00ff */
[----:B------:R-:W-:Y:S01]  /*7ad0*/  LOP3.LUT R7, R7, 0xffff0000, RZ, 0xc0, !PT ;  /* 0xffff000007077812 */ /* 0x000fe200078ec0ff */
[----:B------:R-:W-:Y:S01]  /*7ae0*/  FFMA.FTZ R15, R24, R10, R15 ;  /* 0x0000000a180f7223 */ /* 0x000fe2000001000f */
[----:B------:R-:W-:Y:S01]  /*7af0*/  LOP3.LUT R3, R3, 0xffff0000, RZ, 0xc0, !PT ;  /* 0xffff000003037812 */ /* 0x000fe200078ec0ff */
[-C--:B------:R-:W-:Y:S01]  /*7b00*/  FMUL.FTZ R8, R25, R6.reuse ;  /* 0x0000000619087220 */ /* 0x080fe20000410000 */
[----:B------:R-:W-:Y:S01]  /*7b10*/  FMUL.FTZ R10, R21, R6 ;  /* 0x00000006150a7220 */ /* 0x000fe20000410000 */
[-C--:B------:R-:W-:Y:S01]  /*7b20*/  FMUL.FTZ R14, R27, R7.reuse ;  /* 0x000000071b0e7220 */ /* 0x080fe20000410000 */
[----:B------:R-:W-:Y:S01]  /*7b30*/  FFMA.FTZ R12, R26, R12, R13 ;  /* 0x0000000c1a0c7223 */ /* 0x000fe2000001000d */
[----:B------:R-:W-:Y:S01]  /*7b40*/  FMUL.FTZ R20, R3, R7 ;  /* 0x0000000703147220 */ /* 0x000fe20000410000 */
[-C--:B------:R-:W-:Y:S01]  /*7b50*/  FFMA.FTZ R6, R21, R9.reuse, -R8 ;  /* 0x0000000915067223 */ /* 0x080fe20000010808 */
[----:B------:R-:W-:Y:S01]  /*7b60*/  FFMA.FTZ R9, R25, R9, R10 ;  /* 0x0000000919097223 */ /* 0x000fe2000001000a */
[-C--:B------:R-:W-:Y:S01]  /*7b70*/  FFMA.FTZ R7, R3, R11.reuse, -R14 ;  /* 0x0000000b03077223 */ /* 0x080fe2000001080e */
[----:B------:R-:W-:Y:S01]  /*7b80*/  FFMA.FTZ R20, R27, R11, R20 ;  /* 0x0000000b1b147223 */ /* 0x000fe20000010014 */
[----:B------:R-:W-:-:S02]  /*7b90*/  F2FP.BF16.F32.PACK_AB R4, R15, R4 ;  /* 0x000000040f04723e */ /* 0x000fc400000010ff */
[----:B------:R-:W-:Y:S02]  /*7ba0*/  F2FP.BF16.F32.PACK_AB R5, R12, R5 ;  /* 0x000000050c05723e */ /* 0x000fe400000010ff */
[----:B------:R-:W-:Y:S02]  /*7bb0*/  F2FP.BF16.F32.PACK_AB R6, R9, R6 ;  /* 0x000000060906723e */ /* 0x000fe400000010ff */
[----:B------:R-:W-:-:S05]  /*7bc0*/  F2FP.BF16.F32.PACK_AB R7, R20, R7 ;  /* 0x000000071407723e */ /* 0x000fca00000010ff */
[----:B------:R3:W-:Y:S01]  /*7bd0*/  STS.128 [R0+0x2000], R4 ;  /* 0x0020000400007388 */ /* 0x0007e20000000c00 */
[----:B------:R-:W-:Y:S05]  /*7be0*/  BRA `(.L_x_690) ;  /* 0x0000000c00c87947 */ /* 0x000fea0003800000 */
.L_x_680:
[----:B------:R-:W-:-:S03]  /*7bf0*/  UMOV UR4, 0xffffffff ;  /* 0xffffffff00047882 */ /* 0x000fc60000000000 */
[----:B------:R-:W-:Y:S05]  /*7c00*/  BRA.DIV UR4, `(.L_x_693) ;  /* 0x0000012e04dc7947 */ /* 0x000fea000b800000 */
[----:B------:R1:W2:Y:S04]  /*7c10*/  SHFL.IDX PT, R0, R25, RZ, 0x1c1f ;  /* 0x001c1fff19007589 */ /* 0x0002a800000e0000 */
[----:B------:R1:W3:Y:S04]  /*7c20*/  SHFL.IDX PT, R3, R24, RZ, 0x1c1f ;  /* 0x001c1fff18037589 */ /* 0x0002e800000e0000 */
[----:B------:R1:W4:Y:S04]  /*7c30*/  SHFL.IDX PT, R20, R27, RZ, 0x1c1f ;  /* 0x001c1fff1b147589 */ /* 0x00032800000e0000 */
[----:B------:R1:W0:Y:S02]  /*7c40*/  SHFL.IDX PT, R14, R26, RZ, 0x1c1f ;  /* 0x001c1fff1a0e7589 */ /* 0x00022400000e0000 */
.L_x_932:
[----:B------:R-:W-:Y:S01]  /*7c50*/  ULDC UR4, c[0x0][0x448] ;  /* 0x0001120000047ab9 */ /* 0x000fe20000000800 */
[----:B-1----:R-:W1:Y:S01]  /*7c60*/  LDC R25, c[0x0][0x3f4] ;  /* 0x0000fd00ff197b82 */ /* 0x002e620000000800 */
[----:B------:R-:W-:Y:S01]  /*7c70*/  IMAD R155, R155, UR4, RZ ;  /* 0x000000049b9b7c24 */ /* 0x000fe2000f8e02ff */
[----:B------:R-:W-:Y:S01]  /*7c80*/  LEA.HI R5, R217, R217, RZ, 0x1 ;  /* 0x000000d9d9057211 */ /* 0x000fe200078f08ff */
[----:B------:R-:W-:Y:S01]  /*7c90*/  BSSY B1, `(.L_x_694) ;  /* 0x0000017000017945 */ /* 0x000fe20003800000 */
[----:B------:R-:W-:Y:S02]  /*7ca0*/  CS2R R10, SRZ ;  /* 0x00000000000a7805 */ /* 0x000fe4000001ff00 */
[----:B------:R-:W-:Y:S02]  /*7cb0*/  CS2R R8, SRZ ;  /* 0x0000000000087805 */ /* 0x000fe4000001ff00 */
[----:B------:R-:W-:Y:S02]  /*7cc0*/  ISETP.GE.AND P0, PT, R4, R155, PT ;  /* 0x0000009b0400720c */ /* 0x000fe40003f06270 */
[----:B------:R-:W-:-:S02]  /*7cd0*/  LOP3.LUT R6, R5, 0xfffffffe, RZ, 0xc0, !PT ;  /* 0xfffffffe05067812 */ /* 0x000fc400078ec0ff */
[----:B------:R-:W-:-:S03]  /*7ce0*/  CS2R R4, SRZ ;  /* 0x0000000000047805 */ /* 0x000fc6000001ff00 */
[----:B------:R-:W-:Y:S01]  /*7cf0*/  IMAD.IADD R24, R217, 0x1, -R6 ;  /* 0x00000001d9187824 */ /* 0x000fe200078e0a06 */
[----:B------:R-:W-:-:S04]  /*7d00*/  CS2R R6, SRZ ;  /* 0x0000000000067805 */ /* 0x000fc8000001ff00 */
[----:B------:R-:W-:Y:S01]  /*7d10*/  SHF.L.U32 R24, R24, 0x1f, RZ ;  /* 0x0000001f18187819 */ /* 0x000fe200000006ff */
[----:B------:R-:W-:Y:S06]  /*7d20*/  @P0 BRA `(.L_x_695) ;  /* 0x0000000000340947 */ /* 0x000fec0003800000 */
[----:B------:R-:W-:Y:S01]  /*7d30*/  ULDC UR4, c[0x0][0x3f4] ;  /* 0x0000fd0000047ab9 */ /* 0x000fe20000000800 */
[C---:B------:R-:W-:Y:S01]  /*7d40*/  IMAD.SHL.U32 R15, R16.reuse, 0x2, RZ ;  /* 0x00000002100f7824 */ /* 0x040fe200078e00ff */
[C---:B------:R-:W-:Y:S02]  /*7d50*/  ISETP.GE.AND P2, PT, R16.reuse, UR4, PT ;  /* 0x0000000410007c0c */ /* 0x040fe4000bf46270 */
[----:B------:R-:W-:Y:S02]  /*7d60*/  SHF.R.S32.HI R7, RZ, 0x1f, R16 ;  /* 0x0000001fff077819 */ /* 0x000fe40000011410 */
[----:B---3--:R-:W-:Y:S02]  /*7d70*/  IADD3 R12, P0, R3, R15, RZ ;  /* 0x0000000f030c7210 */ /* 0x008fe40007f1e0ff */
[----:B------:R-:W-:Y:S02]  /*7d80*/  SHF.L.U64.HI R3, R16, 0x1, R7 ;  /* 0x0000000110037819 */ /* 0x000fe40000010207 */
[----:B------:R-:W-:-:S02]  /*7d90*/  CS2R R6, SRZ ;  /* 0x0000000000067805 */ /* 0x000fc4000001ff00 */
[----:B0-----:R-:W-:Y:S01]  /*7da0*/  IADD3 R14, P1, R14, R15, RZ ;  /* 0x0000000f0e0e7210 */ /* 0x001fe20007f3e0ff */
[----:B--2---:R-:W-:-:S04]  /*7db0*/  IMAD.X R13, R0, 0x1, R3, P0 ;  /* 0x00000001000d7824 */ /* 0x004fc800000e0603 */
[----:B----4-:R-:W-:Y:S01]  /*7dc0*/  IMAD.X R15, R20, 0x1, R3, P1 ;  /* 0x00000001140f7824 */ /* 0x010fe200008e0603 */
[----:B------:R-:W-:Y:S07]  /*7dd0*/  @P2 BRA `(.L_x_695) ;  /* 0x0000000000082947 */ /* 0x000fee0003800000 */
[----:B------:R0:W5:Y:S04]  /*7de0*/  LD.E.128 R8, desc[UR40][R12.64] ;  /* 0x000000280c087980 */ /* 0x000168000c101d00 */
[----:B------:R0:W5:Y:S02]  /*7df0*/  LD.E.128 R4, desc[UR40][R14.64] ;  /* 0x000000280e047980 */ /* 0x000164000c101d00 */
.L_x_695:
[----:B------:R-:W-:Y:S05]  /*7e00*/  BSYNC B1 ;  /* 0x0000000000017941 */ /* 0x000fea0003800000 */
.L_x_694:
[----:B------:R-:W1:Y:S01]  /*7e10*/  SYNCS.PHASECHK.TRANS64.TRYWAIT P1, [R19+URZ+0x22800], R24 ;  /* 0x02280018130075a7 */ /* 0x000e62000802017f */
[----:B--2---:R-:W-:Y:S01]  /*7e20*/  IMAD R0, R153, -0x80, R155 ;  /* 0xffffff8099007824 */ /* 0x004fe200078e029b */
[--C-:B-----5:R-:W-:Y:S01]  /*7e30*/  SHF.R.U64 R27, R8, 0x10, R9.reuse ;  /* 0x00000010081b7819 */ /* 0x120fe20000001209 */
[----:B----4-:R-:W-:Y:S01]  /*7e40*/  IMAD.MOV.U32 R20, RZ, RZ, R8 ;  /* 0x000000ffff147224 */ /* 0x010fe200078e0008 */
[--C-:B------:R-:W-:Y:S01]  /*7e50*/  SHF.R.U32.HI R26, RZ, 0x10, R9.reuse ;  /* 0x00000010ff1a7819 */ /* 0x100fe20000011609 */
[----:B0-----:R-:W-:Y:S01]  /*7e60*/  IMAD.MOV.U32 R15, RZ, RZ, R9 ;  /* 0x000000ffff0f7224 */ /* 0x001fe200078e0009 */
[----:B------:R-:W-:Y:S01]  /*7e70*/  VIMNMX R29, R0, 0x80, PT ;  /* 0x00000080001d7848 */ /* 0x000fe20003fe0100 */
[----:B---3--:R-:W-:Y:S01]  /*7e80*/  IMAD.MOV.U32 R3, RZ, RZ, R10 ;  /* 0x000000ffff037224 */ /* 0x008fe200078e000a */
[--C-:B------:R-:W-:Y:S01]  /*7e90*/  SHF.R.U64 R10, R10, 0x10, R11.reuse ;  /* 0x000000100a0a7819 */ /* 0x100fe2000000120b */
[----:B------:R-:W-:Y:S01]  /*7ea0*/  IMAD.MOV.U32 R14, RZ, RZ, R11 ;  /* 0x000000ffff0e7224 */ /* 0x000fe200078e000b */
[--C-:B------:R-:W-:Y:S01]  /*7eb0*/  SHF.R.U64 R8, R4, 0x10, R5.reuse ;  /* 0x0000001004087819 */ /* 0x100fe20000001205 */
[----:B------:R-:W-:Y:S01]  /*7ec0*/  IMAD.MOV.U32 R21, RZ, RZ, R4 ;  /* 0x000000ffff157224 */ /* 0x000fe200078e0004 */
[--C-:B------:R-:W-:Y:S01]  /*7ed0*/  SHF.R.U32.HI R9, RZ, 0x10, R5.reuse ;  /* 0x00000010ff097819 */ /* 0x100fe20000011605 */
[----:B------:R-:W-:Y:S01]  /*7ee0*/  IMAD.MOV.U32 R12, RZ, RZ, R5 ;  /* 0x000000ffff0c7224 */ /* 0x000fe200078e0005 */
[----:B-1----:R-:W-:Y:S01]  /*7ef0*/  ISETP.GE.AND P0, PT, R16, R25, PT ;  /* 0x000000191000720c */ /* 0x002fe20003f06270 */
[----:B------:R-:W-:Y:S01]  /*7f00*/  IMAD.MOV.U32 R13, RZ, RZ, R6 ;  /* 0x000000ffff0d7224 */ /* 0x000fe200078e0006 */
[----:B------:R-:W-:Y:S01]  /*7f10*/  SHF.R.U32.HI R11, RZ, 0x10, R11 ;  /* 0x00000010ff0b7819 */ /* 0x000fe2000001160b */
[--C-:B------:R-:W-:Y:S01]  /*7f20*/  IMAD.MOV.U32 R0, RZ, RZ, R7.reuse ;  /* 0x000000ffff007224 */ /* 0x100fe200078e0007 */
[--C-:B------:R-:W-:Y:S01]  /*7f30*/  SHF.R.U64 R4, R6, 0x10, R7.reuse ;  /* 0x0000001006047819 */ /* 0x100fe20000001207 */
[----:B------:R-:W-:Y:S01]  /*7f40*/  BSSY B1, `(.L_x_696) ;  /* 0x000000d000017945 */ /* 0x000fe20003800000 */
[----:B------:R-:W-:-:S02]  /*7f50*/  SHF.R.U32.HI R5, RZ, 0x10, R7 ;  /* 0x00000010ff057819 */ /* 0x000fc40000011607 */
[-C--:B------:R-:W-:Y:S02]  /*7f60*/  ISETP.GE.OR P2, PT, R18, R29.reuse, P0 ;  /* 0x0000001d1200720c */ /* 0x080fe40000746670 */
[----:B------:R-:W-:Y:S02]  /*7f70*/  PRMT R20, R20, 0x5410, R27 ;  /* 0x0000541014147816 */ /* 0x000fe4000000001b */
[----:B------:R-:W-:Y:S02]  /*7f80*/  ISETP.GE.OR P0, PT, R216, R29, P0 ;  /* 0x0000001dd800720c */ /* 0x000fe40000706670 */
[----:B------:R-:W-:Y:S02]  /*7f90*/  PRMT R15, R15, 0x5410, R26 ;  /* 0x000054100f0f7816 */ /* 0x000fe4000000001a */
[----:B------:R-:W-:Y:S02]  /*7fa0*/  PRMT R3, R3, 0x5410, R10 ;  /* 0x0000541003037816 */ /* 0x000fe4000000000a */
[----:B------:R-:W-:-:S02]  /*7fb0*/  PRMT R14, R14, 0x5410, R11 ;  /* 0x000054100e0e7816 */ /* 0x000fc4000000000b */
[----:B------:R-:W-:Y:S02]  /*7fc0*/  PRMT R21, R21, 0x5410, R8 ;  /* 0x0000541015157816 */ /* 0x000fe40000000008 */
[----:B------:R-:W-:Y:S02]  /*7fd0*/  PRMT R12, R12, 0x5410, R9 ;  /* 0x000054100c0c7816 */ /* 0x000fe40000000009 */
[----:B------:R-:W-:Y:S02]  /*7fe0*/  PRMT R13, R13, 0x5410, R4 ;  /* 0x000054100d0d7816 */ /* 0x000fe40000000004 */
[----:B------:R-:W-:Y:S01]  /*7ff0*/  PRMT R0, R0, 0x5410, R5 ;  /* 0x0000541000007816 */ /* 0x000fe20000000005 */
[----:B------:R-:W-:Y:S06]  /*8000*/  @!P1 BRA `(.L_x_697) ;  /* 0x0000012c004c9947 */ /* 0x000fec0003800000 */
.L_x_933:
[----:B------:R-:W-:Y:S05]  /*8010*/  BSYNC B1 ;  /* 0x0000000000017941 */ /* 0x000fea0003800000 */
.L_x_696:
[----:B------:R-:W-:Y:S04]  /*8020*/  BSSY B1, `(.L_x_698) ;  /* 0x000005a000017945 */ /* 0x000fe80003800000 */
[----:B------:R-:W-:Y:S05]  /*8030*/  @P2 BRA `(.L_x_699) ;  /* 0x0000000400602947 */ /* 0x000fea0003800000 */
[----:B------:R-:W-:Y:S01]  /*8040*/  IMAD.SHL.U32 R4, R30, 0x40, RZ ;  /* 0x000000401e047824 */ /* 0x000fe200078e00ff */
[----:B------:R-:W-:Y:S01]  /*8050*/  LOP3.LUT R39, R13, 0xffff0000, RZ, 0xc0, !PT ;  /* 0xffff00000d277812 */ /* 0x000fe200078ec0ff */
[----:B------:R-:W-:Y:S01]  /*8060*/  IMAD.IADD R6, R16, 0x1, R25 ;  /* 0x0000000110067824 */ /* 0x000fe200078e0219 */
[----:B------:R-:W-:Y:S01]  /*8070*/  LOP3.LUT R35, R3, 0xffff0000, RZ, 0xc0, !PT ;  /* 0xffff000003237812 */ /* 0x000fe200078ec0ff */
[----:B------:R-:W-:Y:S01]  /*8080*/  IMAD.U32 R36, R13, 0x10000, RZ ;  /* 0x000100000d247824 */ /* 0x000fe200078e00ff */
[----:B------:R-:W-:Y:S01]  /*8090*/  LOP3.LUT R7, R4, 0x1c0, RZ, 0xc0, !PT ;  /* 0x000001c004077812 */ /* 0x000fe200078ec0ff */
[----:B------:R-:W-:Y:S02]  /*80a0*/  IMAD.U32 R34, R3, 0x10000, RZ ;  /* 0x0001000003227824 */ /* 0x000fe400078e00ff */
[----:B------:R-:W-:Y:S01]  /*80b0*/  IMAD.U32 R37, R21, 0x10000, RZ ;  /* 0x0001000015257824 */ /* 0x000fe200078e00ff */
[----:B------:R-:W-:Y:S02]  /*80c0*/  LOP3.LUT R4, R7, 0x38, R16, 0xf8, !PT ;  /* 0x0000003807047812 */ /* 0x000fe400078ef810 */
[----:B------:R-:W-:-:S02]  /*80d0*/  SHF.R.U32.HI R9, RZ, 0x3, R7 ;  /* 0x00000003ff097819 */ /* 0x000fc40000011607 */
[----:B------:R-:W-:Y:S02]  /*80e0*/  LOP3.LUT R6, R7, 0x38, R6, 0xf8, !PT ;  /* 0x0000003807067812 */ /* 0x000fe400078ef806 */
[----:B------:R-:W-:-:S05]  /*80f0*/  LOP3.LUT R5, R4, R9, RZ, 0x3c, !PT ;  /* 0x0000000904057212 */ /* 0x000fca00078e3cff */
[----:B------:R-:W-:Y:S01]  /*8100*/  IMAD R4, R206, 0x200, R5 ;  /* 0x00000200ce047824 */ /* 0x000fe200078e0205 */
[----:B------:R-:W-:-:S03]  /*8110*/  LOP3.LUT R5, R6, R9, RZ, 0x3c, !PT ;  /* 0x0000000906057212 */ /* 0x000fc600078e3cff */
[----:B------:R-:W-:Y:S02]  /*8120*/  IMAD R42, R4, 0x2, R19 ;  /* 0x00000002042a7824 */ /* 0x000fe400078e0213 */
[----:B------:R-:W-:-:S03]  /*8130*/  IMAD R8, R206, 0x200, R5 ;  /* 0x00000200ce087824 */ /* 0x000fc600078e0205 */
[----:B------:R-:W1:Y:S01]  /*8140*/  LDS.128 R4, [R42+0x18400] ;  /* 0x018400002a047984 */ /* 0x000e620000000c00 */
[----:B------:R-:W-:-:S05]  /*8150*/  IMAD R44, R8, 0x2, R19 ;  /* 0x00000002082c7824 */ /* 0x000fca00078e0213 */
[----:B------:R-:W2:Y:S01]  /*8160*/  LDS.128 R8, [R44+0x18400] ;  /* 0x018400002c087984 */ /* 0x000ea20000000c00 */
[C---:B-1----:R-:W-:Y:S01]  /*8170*/  IMAD.U32 R27, R6.reuse, 0x10000, RZ ;  /* 0x00010000061b7824 */ /* 0x042fe200078e00ff */
[----:B------:R-:W-:Y:S01]  /*8180*/  LOP3.LUT R6, R6, 0xffff0000, RZ, 0xc0, !PT ;  /* 0xffff000006067812 */ /* 0x000fe200078ec0ff */
[C---:B0-----:R-:W-:Y:S01]  /*8190*/  IMAD.U32 R24, R4.reuse, 0x10000, RZ ;  /* 0x0001000004187824 */ /* 0x041fe200078e00ff */
[----:B------:R-:W-:Y:S01]  /*81a0*/  LOP3.LUT R4, R4, 0xffff0000, RZ, 0xc0, !PT ;  /* 0xffff000004047812 */ /* 0x000fe200078ec0ff */
[C---:B------:R-:W-:Y:S01]  /*81b0*/  IMAD.U32 R26, R5.reuse, 0x10000, RZ ;  /* 0x00010000051a7824 */ /* 0x040fe200078e00ff */
[----:B------:R-:W-:Y:S01]  /*81c0*/  LOP3.LUT R5, R5, 0xffff0000, RZ, 0xc0, !PT ;  /* 0xffff000005057812 */ /* 0x000fe200078ec0ff */
[C---:B--2---:R-:W-:Y:S01]  /*81d0*/  IMAD.U32 R32, R10.reuse, 0x10000, RZ ;  /* 0x000100000a207824 */ /* 0x044fe200078e00ff */
[----:B------:R-:W-:Y:S01]  /*81e0*/  LOP3.LUT R10, R10, 0xffff0000, RZ, 0xc0, !PT ;  /* 0xffff00000a0a7812 */ /* 0x000fe200078ec0ff */
[C---:B------:R-:W-:Y:S01]  /*81f0*/  IMAD.U32 R30, R8.reuse, 0x10000, RZ ;  /* 0x00010000081e7824 */ /* 0x040fe200078e00ff */
[----:B------:R-:W-:Y:S01]  /*8200*/  LOP3.LUT R8, R8, 0xffff0000, RZ, 0xc0, !PT ;  /* 0xffff000008087812 */ /* 0x000fe200078ec0ff */
[C---:B------:R-:W-:Y:S01]  /*8210*/  FMUL.FTZ R38, R32.reuse, R36 ;  /* 0x0000002420267220 */ /* 0x040fe20000410000 */
[-C--:B------:R-:W-:Y:S01]  /*8220*/  FMUL.FTZ R32, R32, R34.reuse ;  /* 0x0000002220207220 */ /* 0x080fe20000410000 */
[C---:B------:R-:W-:Y:S01]  /*8230*/  FMUL.FTZ R41, R10.reuse, R39 ;  /* 0x000000270a297220 */ /* 0x040fe20000410000 */
[----:B------:R-:W-:Y:S01]  /*8240*/  FMUL.FTZ R45, R10, R35 ;  /* 0x000000230a2d7220 */ /* 0x000fe20000410000 */
[C---:B------:R-:W-:Y:S01]  /*8250*/  FFMA.FTZ R38, R27.reuse, R34, -R38 ;  /* 0x000000221b267223 */ /* 0x040fe20000010826 */
[----:B------:R-:W-:Y:S01]  /*8260*/  FFMA.FTZ R36, R27, R36, R32 ;  /* 0x000000241b247223 */ /* 0x000fe20000010020 */
[----:B------:R-:W-:-:S02]  /*8270*/  IMAD.U32 R27, R20, 0x10000, RZ ;  /* 0x00010000141b7824 */ /* 0x000fc400078e00ff */
[----:B------:R-:W-:Y:S01]  /*8280*/  FFMA.FTZ R43, R6, R35, -R41 ;  /* 0x00000023062b7223 */ /* 0x000fe20000010829 */
[C---:B------:R-:W-:Y:S01]  /*8290*/  FMUL.FTZ R41, R30.reuse, R37 ;  /* 0x000000251e297220 */ /* 0x040fe20000410000 */
[----:B------:R-:W-:Y:S01]  /*82a0*/  LOP3.LUT R35, R21, 0xffff0000, RZ, 0xc0, !PT ;  /* 0xffff000015237812 */ /* 0x000fe200078ec0ff */
[-C--:B------:R-:W-:Y:S01]  /*82b0*/  FMUL.FTZ R30, R30, R27.reuse ;  /* 0x0000001b1e1e7220 */ /* 0x080fe20000410000 */
[----:B------:R-:W-:Y:S02]  /*82c0*/  IMAD.U32 R31, R9, 0x10000, RZ ;  /* 0x00010000091f7824 */ /* 0x000fe400078e00ff */
[----:B------:R-:W-:Y:S01]  /*82d0*/  FFMA.FTZ R41, R24, R27, -R41 ;  /* 0x0000001b18297223 */ /* 0x000fe20000010829 */
[----:B------:R-:W-:Y:S01]  /*82e0*/  LOP3.LUT R27, R20, 0xffff0000, RZ, 0xc0, !PT ;  /* 0xffff0000141b7812 */ /* 0x000fe200078ec0ff */
[----:B------:R-:W-:Y:S01]  /*82f0*/  FFMA.FTZ R30, R24, R37, R30 ;  /* 0x00000025181e7223 */ /* 0x000fe2000001001e */
[----:B------:R-:W-:Y:S01]  /*8300*/  FMUL.FTZ R37, R8, R35 ;  /* 0x0000002308257220 */ /* 0x000fe20000410000 */
[----:B------:R-:W-:Y:S01]  /*8310*/  FFMA.FTZ R45, R6, R39, R45 ;  /* 0x00000027062d7223 */ /* 0x000fe2000001002d */
[----:B------:R-:W-:-:S02]  /*8320*/  IMAD.U32 R10, R12, 0x10000, RZ ;  /* 0x000100000c0a7824 */ /* 0x000fc400078e00ff */
[-C--:B------:R-:W-:Y:S01]  /*8330*/  FMUL.FTZ R39, R8, R27.reuse ;  /* 0x0000001b08277220 */ /* 0x080fe20000410000 */
[----:B------:R-:W-:Y:S02]  /*8340*/  IMAD.U32 R6, R15, 0x10000, RZ ;  /* 0x000100000f067824 */ /* 0x000fe400078e00ff */
[----:B------:R-:W-:Y:S01]  /*8350*/  FFMA.FTZ R32, R4, R27, -R37 ;  /* 0x0000001b04207223 */ /* 0x000fe20000010825 */
[----:B------:R-:W-:Y:S02]  /*8360*/  IMAD.U32 R33, R11, 0x10000, RZ ;  /* 0x000100000b217824 */ /* 0x000fe400078e00ff */
[C---:B------:R-:W-:Y:S01]  /*8370*/  FMUL.FTZ R27, R31.reuse, R10 ;  /* 0x0000000a1f1b7220 */ /* 0x040fe20000410000 */
[----:B------:R-:W-:Y:S02]  /*8380*/  IMAD.U32 R24, R0, 0x10000, RZ ;  /* 0x0001000000187824 */ /* 0x000fe400078e00ff */
[----:B------:R-:W-:Y:S01]  /*8390*/  FMUL.FTZ R31, R31, R6 ;  /* 0x000000061f1f7220 */ /* 0x000fe20000410000 */
[----:B------:R-:W-:-:S02]  /*83a0*/  IMAD.U32 R8, R14, 0x10000, RZ ;  /* 0x000100000e087824 */ /* 0x000fc400078e00ff */
[----:B------:R-:W-:Y:S01]  /*83b0*/  FFMA.FTZ R39, R4, R35, R39 ;  /* 0x0000002304277223 */ /* 0x000fe20000010027 */
[----:B------:R-:W-:Y:S02]  /*83c0*/  IMAD.U32 R29, R7, 0x10000, RZ ;  /* 0x00010000071d7824 */ /* 0x000fe400078e00ff */
[C---:B------:R-:W-:Y:S01]  /*83d0*/  FMUL.FTZ R4, R33.reuse, R24 ;  /* 0x0000001821047220 */ /* 0x040fe20000410000 */
[C---:B------:R-:W-:Y:S01]  /*83e0*/  FFMA.FTZ R27, R26.reuse, R6, -R27 ;  /* 0x000000061a1b7223 */ /* 0x040fe2000001081b */
[----:B------:R-:W-:Y:S01]  /*83f0*/  FFMA.FTZ R31, R26, R10, R31 ;  /* 0x0000000a1a1f7223 */ /* 0x000fe2000001001f */
[-C--:B------:R-:W-:Y:S01]  /*8400*/  FMUL.FTZ R26, R33, R8.reuse ;  /* 0x00000008211a7220 */ /* 0x080fe20000410000 */
[----:B------:R-:W-:Y:S01]  /*8410*/  FFMA.FTZ R33, R29, R8, -R4 ;  /* 0x000000081d217223 */ /* 0x000fe20000010804 */
[----:B------:R-:W-:Y:S02]  /*8420*/  LOP3.LUT R9, R9, 0xffff0000, RZ, 0xc0, !PT ;  /* 0xffff000009097812 */ /* 0x000fe400078ec0ff */
[----:B------:R-:W-:Y:S01]  /*8430*/  LOP3.LUT R11, R11, 0xffff0000, RZ, 0xc0, !PT ;  /* 0xffff00000b0b7812 */ /* 0x000fe200078ec0ff */
[----:B------:R-:W-:Y:S01]  /*8440*/  FFMA.FTZ R29, R29, R24, R26 ;  /* 0x000000181d1d7223 */ /* 0x000fe2000001001a */
[----:B------:R-:W-:-:S02]  /*8450*/  LOP3.LUT R8, R12, 0xffff0000, RZ, 0xc0, !PT ;  /* 0xffff00000c087812 */ /* 0x000fc400078ec0ff */
[----:B------:R-:W-:Y:S02]  /*8460*/  LOP3.LUT R10, R0, 0xffff0000, RZ, 0xc0, !PT ;  /* 0xffff0000000a7812 */ /* 0x000fe400078ec0ff */
[----:B------:R-:W-:Y:S01]  /*8470*/  LOP3.LUT R4, R15, 0xffff0000, RZ, 0xc0, !PT ;  /* 0xffff00000f047812 */ /* 0x000fe200078ec0ff */
[----:B------:R-:W-:Y:S01]  /*8480*/  FMUL.FTZ R24, R9, R8 ;  /* 0x0000000809187220 */ /* 0x000fe20000410000 */
[----:B------:R-:W-:Y:S01]  /*8490*/  LOP3.LUT R6, R14, 0xffff0000, RZ, 0xc0, !PT ;  /* 0xffff00000e067812 */ /* 0x000fe200078ec0ff */
[----:B------:R-:W-:Y:S01]  /*84a0*/  FMUL.FTZ R34, R11, R10 ;  /* 0x0000000a0b227220 */ /* 0x000fe20000410000 */
[----:B------:R-:W-:Y:S01]  /*84b0*/  LOP3.LUT R7, R7, 0xffff0000, RZ, 0xc0, !PT ;  /* 0xffff000007077812 */ /* 0x000fe200078ec0ff */
[-C--:B------:R-:W-:Y:S01]  /*84c0*/  FMUL.FTZ R9, R9, R4.reuse ;  /* 0x0000000409097220 */ /* 0x080fe20000410000 */
[----:B------:R-:W-:Y:S01]  /*84d0*/  FFMA.FTZ R24, R5, R4, -R24 ;  /* 0x0000000405187223 */ /* 0x000fe20000010818 */
[-C--:B------:R-:W-:Y:S01]  /*84e0*/  FMUL.FTZ R11, R11, R6.reuse ;  /* 0x000000060b0b7220 */ /* 0x080fe20000410000 */
[----:B------:R-:W-:Y:S01]  /*84f0*/  F2FP.BF16.F32.PACK_AB R4, R32, R41 ;  /* 0x000000292004723e */ /* 0x000fe200000010ff */
[----:B------:R-:W-:Y:S01]  /*8500*/  FFMA.FTZ R34, R7, R6, -R34 ;  /* 0x0000000607227223 */ /* 0x000fe20000010822 */
[----:B------:R-:W-:Y:S01]  /*8510*/  FFMA.FTZ R26, R5, R8, R9 ;  /* 0x00000008051a7223 */ /* 0x000fe20000010009 */
[----:B------:R-:W-:Y:S01]  /*8520*/  FFMA.FTZ R40, R7, R10, R11 ;  /* 0x0000000a07287223 */ /* 0x000fe2000001000b */
[----:B------:R-:W-:-:S02]  /*8530*/  F2FP.BF16.F32.PACK_AB R6, R43, R38 ;  /* 0x000000262b06723e */ /* 0x000fc400000010ff */
[----:B------:R-:W-:Y:S02]  /*8540*/  F2FP.BF16.F32.PACK_AB R5, R24, R27 ;  /* 0x0000001b1805723e */ /* 0x000fe400000010ff */
[----:B------:R-:W-:Y:S02]  /*8550*/  F2FP.BF16.F32.PACK_AB R7, R34, R33 ;  /* 0x000000212207723e */ /* 0x000fe400000010ff */
[----:B------:R-:W-:Y:S02]  /*8560*/  F2FP.BF16.F32.PACK_AB R10, R45, R36 ;  /* 0x000000242d0a723e */ /* 0x000fe400000010ff */
[----:B------:R-:W-:Y:S01]  /*8570*/  F2FP.BF16.F32.PACK_AB R8, R39, R30 ;  /* 0x0000001e2708723e */ /* 0x000fe200000010ff */
[----:B------:R1:W-:Y:S01]  /*8580*/  STS.128 [R42+0x18400], R4 ;  /* 0x018400042a007388 */ /* 0x0003e20000000c00 */
[----:B------:R-:W-:Y:S02]  /*8590*/  F2FP.BF16.F32.PACK_AB R9, R26, R31 ;  /* 0x0000001f1a09723e */ /* 0x000fe400000010ff */
[----:B------:R-:W-:-:S05]  /*85a0*/  F2FP.BF16.F32.PACK_AB R11, R40, R29 ;  /* 0x0000001d280b723e */ /* 0x000fca00000010ff */
[----:B------:R1:W-:Y:S02]  /*85b0*/  STS.128 [R44+0x18400], R8 ;  /* 0x018400082c007388 */ /* 0x0003e40000000c00 */
.L_x_699:
[----:B------:R-:W-:Y:S05]  /*85c0*/  BSYNC B1 ;  /* 0x0000000000017941 */ /* 0x000fea0003800000 */
.L_x_698:
[----:B------:R-:W-:Y:S05]  /*85d0*/  @P0 BRA `(.L_x_690) ;  /* 0x00000004004c0947 */ /* 0x000fea0003800000 */
[----:B-1----:R-:W2:Y:S01]  /*85e0*/  LDL R42, [R1+0x64] ;  /* 0x00006400012a7983 */ /* 0x002ea20000100800 */
[----:B------:R-:W-:Y:S01]  /*85f0*/  IMAD.IADD R4, R16, 0x1, R25 ;  /* 0x0000000110047824 */ /* 0x000fe200078e0219 */
[----:B------:R-:W-:-:S04]  /*8600*/  SHF.R.U32.HI R5, RZ, 0x3, R205 ;  /* 0x00000003ff057819 */ /* 0x000fc800000116cd */
[----:B------:R-:W-:-:S04]  /*8610*/  LOP3.LUT R4, R205, 0x38, R4, 0xf8, !PT ;  /* 0x00000038cd047812 */ /* 0x000fc800078ef804 */
[----:B------:R-:W-:-:S05]  /*8620*/  LOP3.LUT R5, R4, R5, RZ, 0x3c, !PT ;  /* 0x0000000504057212 */ /* 0x000fca00078e3cff */
[----:B------:R-:W-:-:S04]  /*8630*/  IMAD.IADD R8, R208, 0x1, R5 ;  /* 0x00000001d0087824 */ /* 0x000fc800078e0205 */
[----:B0-----:R-:W-:-:S05]  /*8640*/  IMAD R24, R8, 0x2, R19 ;  /* 0x0000000208187824 */ /* 0x001fca00078e0213 */
[----:B------:R-:W0:Y:S01]  /*8650*/  LDS.128 R8, [R24+0x18400] ;  /* 0x0184000018087984 */ /* 0x000e220000000c00 */
[C---:B------:R-:W-:Y:S02]  /*8660*/  IMAD.U32 R37, R21.reuse, 0x10000, RZ ;  /* 0x0001000015257824 */ /* 0x040fe400078e00ff */
[C---:B------:R-:W-:Y:S01]  /*8670*/  IMAD.U32 R35, R20.reuse, 0x10000, RZ ;  /* 0x0001000014237824 */ /* 0x040fe200078e00ff */
[----:B------:R-:W-:Y:S02]  /*8680*/  LOP3.LUT R38, R21, 0xffff0000, RZ, 0xc0, !PT ;  /* 0xffff000015267812 */ /* 0x000fe400078ec0ff */
[----:B------:R-:W-:Y:S01]  /*8690*/  LOP3.LUT R20, R20, 0xffff0000, RZ, 0xc0, !PT ;  /* 0xffff000014147812 */ /* 0x000fe200078ec0ff */
[----:B------:R-:W-:Y:S02]  /*86a0*/  IMAD.U32 R41, R13, 0x10000, RZ ;  /* 0x000100000d297824 */ /* 0x000fe400078e00ff */
[----:B------:R-:W-:Y:S02]  /*86b0*/  IMAD.U32 R43, R0, 0x10000, RZ ;  /* 0x00010000002b7824 */ /* 0x000fe400078e00ff */
[----:B------:R-:W-:-:S02]  /*86c0*/  IMAD.U32 R39, R14, 0x10000, RZ ;  /* 0x000100000e277824 */ /* 0x000fc400078e00ff */
[----:B------:R-:W-:Y:S02]  /*86d0*/  IMAD.U32 R36, R15, 0x10000, RZ ;  /* 0x000100000f247824 */ /* 0x000fe400078e00ff */
[C---:B0-----:R-:W-:Y:S01]  /*86e0*/  IMAD.U32 R30, R8.reuse, 0x10000, RZ ;  /* 0x00010000081e7824 */ /* 0x041fe200078e00ff */
[----:B------:R-:W-:-:S03]  /*86f0*/  LOP3.LUT R8, R8, 0xffff0000, RZ, 0xc0, !PT ;  /* 0xffff000008087812 */ /* 0x000fc600078ec0ff */
[-C--:B------:R-:W-:Y:S01]  /*8700*/  FMUL.FTZ R34, R37, R30.reuse ;  /* 0x0000001e25227220 */ /* 0x080fe20000410000 */
[----:B------:R-:W-:Y:S01]  /*8710*/  FMUL.FTZ R30, R35, R30 ;  /* 0x0000001e231e7220 */ /* 0x000fe20000410000 */
[----:B------:R-:W-:Y:S01]  /*8720*/  FMUL.FTZ R21, R38, R8 ;  /* 0x0000000826157220 */ /* 0x000fe20000410000 */
[C---:B------:R-:W-:Y:S01]  /*8730*/  IMAD.U32 R32, R10.reuse, 0x10000, RZ ;  /* 0x000100000a207824 */ /* 0x040fe200078e00ff */
[----:B------:R-:W-:Y:S01]  /*8740*/  LOP3.LUT R10, R10, 0xffff0000, RZ, 0xc0, !PT ;  /* 0xffff00000a0a7812 */ /* 0x000fe200078ec0ff */
[C---:B------:R-:W-:Y:S01]  /*8750*/  IMAD.U32 R33, R11.reuse, 0x10000, RZ ;  /* 0x000100000b217824 */ /* 0x040fe200078e00ff */
[----:B------:R-:W-:Y:S01]  /*8760*/  LOP3.LUT R11, R11, 0xffff0000, RZ, 0xc0, !PT ;  /* 0xffff00000b0b7812 */ /* 0x000fe200078ec0ff */
[C---:B------:R-:W-:Y:S01]  /*8770*/  IMAD.U32 R31, R9.reuse, 0x10000, RZ ;  /* 0x00010000091f7824 */ /* 0x040fe200078e00ff */
[----:B------:R-:W-:Y:S01]  /*8780*/  LOP3.LUT R9, R9, 0xffff0000, RZ, 0xc0, !PT ;  /* 0xffff000009097812 */ /* 0x000fe200078ec0ff */
[----:B------:R-:W-:Y:S01]  /*8790*/  IMAD.U32 R40, R12, 0x10000, RZ ;  /* 0x000100000c287824 */ /* 0x000fe200078e00ff */
[----:B------:R-:W-:Y:S01]  /*87a0*/  LOP3.LUT R15, R15, 0xffff0000, RZ, 0xc0, !PT ;  /* 0xffff00000f0f7812 */ /* 0x000fe200078ec0ff */
[----:B--2---:R-:W0:Y:S02]  /*87b0*/  LDS.128 R4, [R42+0x18400] ;  /* 0x018400002a047984 */ /* 0x004e240000000c00 */
[C---:B0-----:R-:W-:Y:S01]  /*87c0*/  IMAD.U32 R25, R4.reuse, 0x10000, RZ ;  /* 0x0001000004197824 */ /* 0x041fe200078e00ff */
[----:B------:R-:W-:-:S03]  /*87d0*/  LOP3.LUT R4, R4, 0xffff0000, RZ, 0xc0, !PT ;  /* 0xffff000004047812 */ /* 0x000fc600078ec0ff */
[-C--:B------:R-:W-:Y:S01]  /*87e0*/  FFMA.FTZ R34, R35, R25.reuse, -R34 ;  /* 0x0000001923227223 */ /* 0x080fe20000010822 */
[----:B------:R-:W-:Y:S01]  /*87f0*/  FFMA.FTZ R30, R37, R25, R30 ;  /* 0x00000019251e7223 */ /* 0x000fe2000001001e */
[C---:B------:R-:W-:Y:S01]  /*8800*/  FMUL.FTZ R25, R20.reuse, R8 ;  /* 0x0000000814197220 */ /* 0x040fe20000410000 */
[-C--:B------:R-:W-:Y:S01]  /*8810*/  FFMA.FTZ R21, R20, R4.reuse, -R21 ;  /* 0x0000000414157223 */ /* 0x080fe20000010815 */
[----:B------:R-:W-:Y:S01]  /*8820*/  IMAD.U32 R27, R6, 0x10000, RZ ;  /* 0x00010000061b7824 */ /* 0x000fe200078e00ff */
[C---:B------:R-:W-:Y:S01]  /*8830*/  LOP3.LUT R8, R3.reuse, 0xffff0000, RZ, 0xc0, !PT ;  /* 0xffff000003087812 */ /* 0x040fe200078ec0ff */
[----:B------:R-:W-:Y:S01]  /*8840*/  FFMA.FTZ R25, R38, R4, R25 ;  /* 0x0000000426197223 */ /* 0x000fe20000010019 */
[----:B------:R-:W-:Y:S02]  /*8850*/  IMAD.U32 R37, R3, 0x10000, RZ ;  /* 0x0001000003257824 */ /* 0x000fe400078e00ff */
[----:B------:R-:W-:Y:S01]  /*8860*/  FMUL.FTZ R4, R41, R32 ;  /* 0x0000002029047220 */ /* 0x000fe20000410000 */
[----:B------:R-:W-:-:S02]  /*8870*/  LOP3.LUT R20, R13, 0xffff0000, RZ, 0xc0, !PT ;  /* 0xffff00000d147812 */ /* 0x000fc400078ec0ff */
[----:B------:R-:W-:Y:S01]  /*8880*/  LOP3.LUT R6, R6, 0xffff0000, RZ, 0xc0, !PT ;  /* 0xffff000006067812 */ /* 0x000fe200078ec0ff */
[C---:B------:R-:W-:Y:S01]  /*8890*/  FMUL.FTZ R32, R37.reuse, R32 ;  /* 0x0000002025207220 */ /* 0x040fe20000410000 */
[----:B------:R-:W-:Y:S01]  /*88a0*/  FFMA.FTZ R3, R37, R27, -R4 ;  /* 0x0000001b25037223 */ /* 0x000fe20000010804 */
[-C--:B------:R-:W-:Y:S01]  /*88b0*/  FMUL.FTZ R13, R20, R10.reuse ;  /* 0x0000000a140d7220 */ /* 0x080fe20000410000 */
[C---:B------:R-:W-:Y:S01]  /*88c0*/  FMUL.FTZ R37, R8.reuse, R10 ;  /* 0x0000000a08257220 */ /* 0x040fe20000410000 */
[----:B------:R-:W-:Y:S02]  /*88d0*/  IMAD.U32 R29, R7, 0x10000, RZ ;  /* 0x00010000071d7824 */ /* 0x000fe400078e00ff */
[-C--:B------:R-:W-:Y:S01]  /*88e0*/  FMUL.FTZ R4, R43, R33.reuse ;  /* 0x000000212b047220 */ /* 0x080fe20000410000 */
[-C--:B------:R-:W-:Y:S01]  /*88f0*/  FFMA.FTZ R8, R8, R6.reuse, -R13 ;  /* 0x0000000608087223 */ /* 0x080fe2000001080d */
[----:B------:R-:W-:Y:S01]  /*8900*/  FFMA.FTZ R37, R20, R6, R37 ;  /* 0x0000000614257223 */ /* 0x000fe20000010025 */
[C---:B------:R-:W-:Y:S01]  /*8910*/  FMUL.FTZ R6, R39.reuse, R33 ;  /* 0x0000002127067220 */ /* 0x040fe20000410000 */
[----:B------:R-:W-:Y:S01]  /*8920*/  FFMA.FTZ R13, R39, R29, -R4 ;  /* 0x0000001d270d7223 */ /* 0x000fe20000010804 */
[----:B------:R-:W-:Y:S01]  /*8930*/  FFMA.FTZ R10, R41, R27, R32 ;  /* 0x0000001b290a7223 */ /* 0x000fe20000010020 */
[----:B------:R-:W-:-:S02]  /*8940*/  LOP3.LUT R33, R12, 0xffff0000, RZ, 0xc0, !PT ;  /* 0xffff00000c217812 */ /* 0x000fc400078ec0ff */
[----:B------:R-:W-:Y:S02]  /*8950*/  LOP3.LUT R39, R0, 0xffff0000, RZ, 0xc0, !PT ;  /* 0xffff000000277812 */ /* 0x000fe400078ec0ff */
[----:B------:R-:W-:Y:S01]  /*8960*/  LOP3.LUT R27, R14, 0xffff0000, RZ, 0xc0, !PT ;  /* 0xffff00000e1b7812 */ /* 0x000fe200078ec0ff */
[C---:B------:R-:W-:Y:S01]  /*8970*/  IMAD.U32 R26, R5.reuse, 0x10000, RZ ;  /* 0x00010000051a7824 */ /* 0x040fe200078e00ff */
[----:B------:R-:W-:Y:S01]  /*8980*/  LOP3.LUT R5, R5, 0xffff0000, RZ, 0xc0, !PT ;  /* 0xffff000005057812 */ /* 0x000fe200078ec0ff */
[----:B------:R-:W-:Y:S01]  /*8990*/  FFMA.FTZ R29, R43, R29, R6 ;  /* 0x0000001d2b1d7223 */ /* 0x000fe20000010006 */
[----:B------:R-:W-:Y:S01]  /*89a0*/  LOP3.LUT R7, R7, 0xffff0000, RZ, 0xc0, !PT ;  /* 0xffff000007077812 */ /* 0x000fe200078ec0ff */
[----:B------:R-:W-:Y:S01]  /*89b0*/  FMUL.FTZ R35, R40, R31 ;  /* 0x0000001f28237220 */ /* 0x000fe20000410000 */
[----:B------:R-:W-:Y:S01]  /*89c0*/  FMUL.FTZ R0, R33, R9 ;  /* 0x0000000921007220 */ /* 0x000fe20000410000 */
[----:B------:R-:W-:Y:S01]  /*89d0*/  FMUL.FTZ R6, R39, R11 ;  /* 0x0000000b27067220 */ /* 0x000fe20000410000 */
[C---:B------:R-:W-:Y:S01]  /*89e0*/  FMUL.FTZ R31, R36.reuse, R31 ;  /* 0x0000001f241f7220 */ /* 0x040fe20000410000 */
[----:B------:R-:W-:Y:S01]  /*89f0*/  FMUL.FTZ R4, R15, R9 ;  /* 0x000000090f047220 */ /* 0x000fe20000410000 */
[----:B------:R-:W-:Y:S01]  /*8a00*/  FMUL.FTZ R20, R27, R11 ;  /* 0x0000000b1b147220 */ /* 0x000fe20000410000 */
[-C--:B------:R-:W-:Y:S01]  /*8a10*/  FFMA.FTZ R35, R36, R26.reuse, -R35 ;  /* 0x0000001a24237223 */ /* 0x080fe20000010823 */
[----:B------:R-:W-:Y:S01]  /*8a20*/  FFMA.FTZ R0, R15, R5, -R0 ;  /* 0x000000050f007223 */ /* 0x000fe20000010800 */
[----:B------:R-:W-:Y:S01]  /*8a30*/  FFMA.FTZ R14, R27, R7, -R6 ;  /* 0x000000071b0e7223 */ /* 0x000fe20000010806 */
[----:B------:R-:W-:Y:S01]  /*8a40*/  FFMA.FTZ R31, R40, R26, R31 ;  /* 0x0000001a281f7223 */ /* 0x000fe2000001001f */
[----:B------:R-:W-:Y:S01]  /*8a50*/  FFMA.FTZ R12, R33, R5, R4 ;  /* 0x00000005210c7223 */ /* 0x000fe20000010004 */
[----:B------:R-:W-:Y:S01]  /*8a60*/  FFMA.FTZ R20, R39, R7, R20 ;  /* 0x0000000727147223 */ /* 0x000fe20000010014 */
[----:B------:R-:W-:-:S02]  /*8a70*/  F2FP.BF16.F32.PACK_AB R6, R8, R3 ;  /* 0x000000030806723e */ /* 0x000fc400000010ff */
[----:B------:R-:W-:Y:S02]  /*8a80*/  F2FP.BF16.F32.PACK_AB R4, R21, R34 ;  /* 0x000000221504723e */ /* 0x000fe400000010ff */
[----:B------:R-:W-:Y:S02]  /*8a90*/  F2FP.BF16.F32.PACK_AB R5, R0, R35 ;  /* 0x000000230005723e */ /* 0x000fe400000010ff */
[----:B------:R-:W-:Y:S02]  /*8aa0*/  F2FP.BF16.F32.PACK_AB R7, R14, R13 ;  /* 0x0000000d0e07723e */ /* 0x000fe400000010ff */
[----:B------:R-:W-:Y:S02]  /*8ab0*/  F2FP.BF16.F32.PACK_AB R10, R37, R10 ;  /* 0x0000000a250a723e */ /* 0x000fe400000010ff */
[----:B------:R-:W-:Y:S02]  /*8ac0*/  F2FP.BF16.F32.PACK_AB R8, R25, R30 ;  /* 0x0000001e1908723e */ /* 0x000fe400000010ff */
[----:B------:R-:W-:-:S02]  /*8ad0*/  F2FP.BF16.F32.PACK_AB R9, R12, R31 ;  /* 0x0000001f0c09723e */ /* 0x000fc400000010ff */
[----:B------:R-:W-:Y:S01]  /*8ae0*/  F2FP.BF16.F32.PACK_AB R11, R20, R29 ;  /* 0x0000001d140b723e */ /* 0x000fe200000010ff */
[----:B------:R2:W-:Y:S04]  /*8af0*/  STS.128 [R42+0x18400], R4 ;  /* 0x018400042a007388 */ /* 0x0005e80000000c00 */
[----:B------:R2:W-:Y:S02]  /*8b00*/  STS.128 [R24+0x18400], R8 ;  /* 0x0184000818007388 */ /* 0x0005e40000000c00 */
.L_x_690:
[----:B------:R-:W-:Y:S05]  /*8b10*/  BSYNC B0 ;  /* 0x0000000000007941 */ /* 0x000fea0003800000 */
.L_x_679:
[----:B------:R-:W-:Y:S01]  /*8b20*/  @!PT LDS RZ, [RZ] ;  /* 0x00000000fffff984 */ /* 0x000fe20000000800 */
[----:B------:R-:W-:Y:S01]  /*8b30*/  @!PT LDS RZ, [RZ] ;  /* 0x00000000fffff984 */ /* 0x000fe20000000800 */
[----:B------:R-:W-:Y:S01]  /*8b40*/  @!PT LDS RZ, [RZ] ;  /* 0x00000000fffff984 */ /* 0x000fe20000000800 */
[----:B------:R-:W-:Y:S01]  /*8b50*/  @!PT LDS RZ, [RZ] ;  /* 0x00000000fffff984 */ /* 0x000fe20000000800 */
[----:B------:R4:W-:Y:S06]  /*8b60*/  MEMBAR.ALL.CTA ;  /* 0x0000000000007992 */ /* 0x0009ec0000008000 */
[----:B----4-:R-:W4:Y:S01]  /*8b70*/  FENCE.VIEW.ASYNC.S ;  /* 0x00000000000073c6 */ /* 0x010f220000000000 */
[----:B------:R-:W-:Y:S05]  /*8b80*/  WARPSYNC.ALL ;  /* 0x0000000000007948 */ /* 0x000fea0003800000 */
[----:B----4-:R-:W-:Y:S06]  /*8b90*/  BAR.SYNC.DEFER_BLOCKING 0xd, 0x100 ;  /* 0x0344000000007b1d */ /* 0x010fec0000010000 */
.L_x_676:
[----:B-123--:R-:W1:Y:S01]  /*8ba0*/  S2R R0, SR_TID.X ;  /* 0x0000000000007919 */ /* 0x00ee620000002100 */
[----:B------:R-:W-:Y:S05]  /*8bb0*/  WARPSYNC.ALL ;  /* 0x0000000000007948 */ /* 0x000fea0003800000 */
[----:B-1----:R-:W-:-:S05]  /*8bc0*/  SHF.R.U32.HI R0, RZ, 0x7, R0 ;  /* 0x00000007ff007819 */ /* 0x002fca0000011600 */
[----:B------:R-:W-:Y:S02]  /*8bd0*/  VIADD R20, R0, 0x8 ;  /* 0x0000000800147836 */ /* 0x000fe40000000000 */
[----:B------:R-:W-:-:S03]  /*8be0*/  IMAD.U32 R0, RZ, RZ, UR44 ;  /* 0x0000002cff007e24 */ /* 0x000fc6000f8e00ff */
[----:B------:R1:W-:Y:S02]  /*8bf0*/  BAR.SYNC.DEFER_BLOCKING R20, 0x100 ;  /* 0x000400140000751d */ /* 0x0003e40000010000 */
[----:B------:R-:W-:-:S13]  /*8c00*/  ISETP.NE.AND P0, PT, R0, 0x3, PT ;  /* 0x000000030000780c */ /* 0x000fda0003f05270 */
[----:B-1----:R-:W-:Y:S05]  /*8c10*/  @!P0 BRA `(.L_x_700) ;  /* 0x0000000000048947 */ /* 0x002fea0003800000 */
[----:B------:R-:W-:Y:S01]  /*8c20*/  BPT.TRAP 0x1 ;  /* 0x000000040000795c */ /* 0x000fe20000300000 */
.L_x_700:
[----:B0-----:R-:W-:Y:S01]  /*8c30*/  IMAD R13, R200, 0x8, R19 ;  /* 0x00000008c80d7824 */ /* 0x001fe200078e0213 */
[----:B------:R-:W-:-:S04]  /*8c40*/  SHF.L.U32 R72, R204, 0x1f, RZ ;  /* 0x0000001fcc487819 */ /* 0x000fc800000006ff */
[----:B------:R0:W1:Y:S01]  /*8c50*/  SYNCS.PHASECHK.TRANS64.TRYWAIT P1, [R13+URZ+0x22830], R72 ;  /* 0x022830480d0075a7 */ /* 0x000062000802017f */
[----:B------:R-:W-:Y:S05]  /*8c60*/  @!P0 BRA `(.L_x_701) ;  /* 0x0000000000048947 */ /* 0x000fea0003800000 */
[----:B------:R-:W-:Y:S01]  /*8c70*/  BPT.TRAP 0x1 ;  /* 0x000000040000795c */ /* 0x000fe20000300000 */
.L_x_701:
[----:B------:R-:W-:Y:S01]  /*8c80*/  VIADD R0, R19, 0x1c400 ;  /* 0x0001c40013007836 */ /* 0x000fe20000000000 */
[----:B------:R-:W-:Y:S01]  /*8c90*/  LOP3.LUT R4, R28, 0x10000, RZ, 0xfc, !PT ;  /* 0x000100001c047812 */ /* 0x000fe200078efcff */
[----:B------:R-:W-:-:S03]  /*8ca0*/  IMAD.MOV.U32 R5, RZ, RZ, 0x40000040 ;  /* 0x40000040ff057424 */ /* 0x000fc600078e00ff */
[----:B------:R-:W-:-:S04]  /*8cb0*/  SHF.R.U32.HI R0, RZ, 0x4, R0 ;  /* 0x00000004ff007819 */ /* 0x000fc80000011600 */
[----:B------:R-:W-:-:S04]  /*8cc0*/  LOP3.LUT R0, R0, 0x3fff, RZ, 0xc0, !PT ;  /* 0x00003fff00007812 */ /* 0x000fc800078ec0ff */
[----:B------:R-:W-:Y:S01]  /*8cd0*/  LOP3.LUT R0, R0, 0x10000, RZ, 0xfc, !PT ;  /* 0x0001000000007812 */ /* 0x000fe200078efcff */
[----:B-1----:R-:W-:Y:S06]  /*8ce0*/  @P1 BRA `(.L_x_702) ;  /* 0x0000000000081947 */ /* 0x002fec0003800000 */
[----:B------:R-:W1:Y:S02]  /*8cf0*/  SYNCS.PHASECHK.TRANS64.TRYWAIT P1, [R13+URZ+0x22830], R72 ;  /* 0x022830480d0075a7 */ /* 0x000e64000802017f */
[----:B-1----:R-:W-:Y:S05]  /*8d00*/  @!P1 BRA `(.L_x_703) ;  /* 0x0000012000209947 */ /* 0x002fea0003800000 */
.L_x_702:
[----:B------:R-:W-:Y:S01]  /*8d10*/  IMAD R14, R200, 0x300, R0 ;  /* 0x00000300c80e7824 */ /* 0x000fe200078e0200 */
[----:B------:R-:W-:Y:S05]  /*8d20*/  WARPSYNC.ALL ;  /* 0x0000000000007948 */ /* 0x000fea0003800000 */
[----:B------:R-:W-:Y:S01]  /*8d30*/  IMAD.MOV.U32 R15, RZ, RZ, 0x40000040 ;  /* 0x40000040ff0f7424 */ /* 0x000fe200078e00ff */
[C---:B------:R-:W-:Y:S01]  /*8d40*/  R2UR UR4, R4.reuse ;  /* 0x00000000040472ca */ /* 0x040fe200000e0000 */
[----:B------:R-:W-:Y:S01]  /*8d50*/  WARPGROUP.ARRIVE ;  /* 0x00000000000079c5 */ /* 0x000fe20000000000 */
[----:B------:R-:W-:Y:S01]  /*8d60*/  R2UR UR5, R5 ;  /* 0x00000000050572ca */ /* 0x000fe200000e0000 */
[----:B------:R-:W-:Y:S01]  /*8d70*/  VIADD R10, R4, 0x2 ;  /* 0x00000002040a7836 */ /* 0x000fe20000000000 */
[C---:B------:R-:W-:Y:S01]  /*8d80*/  R2UR UR6, R14.reuse ;  /* 0x000000000e0672ca */ /* 0x040fe200000e0000 */
[----:B------:R-:W-:Y:S01]  /*8d90*/  VIADD R6, R14, 0x2 ;  /* 0x000000020e067836 */ /* 0x000fe20000000000 */
[----:B------:R-:W-:Y:S01]  /*8da0*/  R2UR UR7, R15 ;  /* 0x000000000f0772ca */ /* 0x000fe200000e0000 */
[----:B------:R-:W-:Y:S01]  /*8db0*/  IMAD.MOV.U32 R11, RZ, RZ, 0x40000040 ;  /* 0x40000040ff0b7424 */ /* 0x000fe200078e00ff */
[----:B------:R-:W2:Y:S01]  /*8dc0*/  S2R R73, SR_TID.X ;  /* 0x0000000000497919 */ /* 0x000ea20000002100 */
[----:B------:R-:W-:-:S02]  /*8dd0*/  IMAD.MOV.U32 R7, RZ, RZ, 0x40000040 ;  /* 0x40000040ff077424 */ /* 0x000fc400078e00ff */
[----:B------:R-:W-:Y:S02]  /*8de0*/  VIADD R8, R4, 0x4 ;  /* 0x0000000404087836 */ /* 0x000fe40000000000 */
[----:B------:R-:W-:Y:S02]  /*8df0*/  IMAD.MOV.U32 R9, RZ, RZ, 0x40000040 ;  /* 0x40000040ff097424 */ /* 0x000fe400078e00ff */
[----:B------:R-:W-:Y:S02]  /*8e00*/  IMAD.MOV.U32 R15, RZ, RZ, 0x40000040 ;  /* 0x40000040ff0f7424 */ /* 0x000fe400078e00ff */
[----:B------:R-:W-:Y:S02]  /*8e10*/  IMAD R21, R178, -0x60, R152 ;  /* 0xffffffa0b2157824 */ /* 0x000fe400078e0298 */
[----:B------:R-:W-:Y:S01]  /*8e20*/  HGMMA.64x96x16.F32.BF16 R24, gdesc[UR4], RZ, !UPT, gsb0 ;  /* 0x01600000041879f0 */ /* 0x000fe2000c0018ff */
[----:B------:R-:W-:Y:S02]  /*8e30*/  R2UR UR4, R10 ;  /* 0x000000000a0472ca */ /* 0x000fe400000e0000 */
[----:B------:R-:W-:-:S02]  /*8e40*/  R2UR UR5, R11 ;  /* 0x000000000b0572ca */ /* 0x000fc400000e0000 */
[----:B------:R-:W-:Y:S01]  /*8e50*/  R2UR UR6, R6 ;  /* 0x00000000060672ca */ /* 0x000fe200000e0000 */
[----:B------:R-:W-:Y:S01]  /*8e60*/  VIADD R6, R14, 0x4 ;  /* 0x000000040e067836 */ /* 0x000fe20000000000 */
[----:B------:R-:W-:Y:S01]  /*8e70*/  R2UR UR7, R7 ;  /* 0x00000000070772ca */ /* 0x000fe200000e0000 */
[----:B------:R-:W-:Y:S01]  /*8e80*/  IMAD.MOV.U32 R7, RZ, RZ, 0x40000040 ;  /* 0x40000040ff077424 */ /* 0x000fe200078e00ff */
[----:B------:R-:W-:Y:S01]  /*8e90*/  IADD3 R21, -R224, 0x60, R21 ;  /* 0x00000060e0157810 */ /* 0x000fe20007ffe115 */
[----:B------:R-:W-:-:S03]  /*8ea0*/  VIADD R14, R14, 0x6 ;  /* 0x000000060e0e7836 */ /* 0x000fc60000000000 */
[C---:B------:R-:W-:Y:S02]  /*8eb0*/  ISETP.GT.AND P2, PT, R21.reuse, RZ, PT ;  /* 0x000000ff1500720c */ /* 0x040fe40003f44270 */
        /* <DEDUP_REMOVED lines=8> */
[----:B------:R-:W-:Y:S02]  /*8f40*/  R2UR UR4, R8 ;  /* 0x00000000080472ca */ /* 0x000fe400000e0000 */
[----:B------:R-:W-:Y:S02]  /*8f50*/  R2UR UR5, R9 ;  /* 0x00000000090572ca */ /* 0x000fe400000e0000 */
[----:B------:R-:W-:Y:S01]  /*8f60*/  R2UR UR6, R6 ;  /* 0x00000000060672ca */ /* 0x000fe200000e0000 */
[----:B------:R-:W-:Y:S01]  /*8f70*/  VIADD R6, R4, 0x6 ;  /* 0x0000000604067836 */ /* 0x000fe20000000000 */
[----:B------:R-:W-:Y:S01]  /*8f80*/  R2UR UR7, R7 ;  /* 0x00000000070772ca */ /* 0x000fe200000e0000 */
[----:B------:R-:W-:Y:S01]  /*8f90*/  IMAD.MOV.U32 R7, RZ, RZ, 0x40000040 ;  /* 0x40000040ff077424 */ /* 0x000fe200078e00ff */
[----:B------:R-:W-:Y:S02]  /*8fa0*/  WARPGROUP.DEPBAR.LE gsb0, 0x0 ;  /* 0x00008000000079c5 */ /* 0x000fe40000010000 */
[----:B------:R-:W-:-:S09]  /*8fb0*/  WARPGROUP.ARRIVE ;  /* 0x00000000000079c5 */ /* 0x000fd20000000000 */
[----:B------:R-:W-:Y:S01]  /*8fc0*/  HGMMA.64x96x16.F32.BF16 R24, gdesc[UR4], R24, gsb0 ;  /* 0x01600000041879f0 */ /* 0x000fe20008001818 */
[----:B------:R-:W-:Y:S02]  /*8fd0*/  R2UR UR4, R6 ;  /* 0x00000000060472ca */ /* 0x000fe400000e0000 */
[----:B------:R-:W-:Y:S02]  /*8fe0*/  R2UR UR5, R7 ;  /* 0x00000000070572ca */ /* 0x000fe400000e0000 */
[----:B------:R-:W-:Y:S02]  /*8ff0*/  R2UR UR6, R14 ;  /* 0x000000000e0672ca */ /* 0x000fe400000e0000 */
[----:B------:R-:W-:Y:S01]  /*9000*/  R2UR UR7, R15 ;  /* 0x000000000f0772ca */ /* 0x000fe200000e0000 */
[----:B------:R-:W-:Y:S02]  /*9010*/  WARPGROUP.DEPBAR.LE gsb0, 0x0 ;  /* 0x00008000000079c5 */ /* 0x000fe40000010000 */
[----:B------:R-:W-:-:S10]  /*9020*/  WARPGROUP.ARRIVE ;  /* 0x00000000000079c5 */ /* 0x000fd40000000000 */
[----:B------:R-:W-:Y:S01]  /*9030*/  HGMMA.64x96x16.F32.BF16 R24, gdesc[UR4], R24, gsb0 ;  /* 0x01600000041879f0 */ /* 0x000fe20008001818 */
[----:B------:R-:W-:Y:S01]  /*9040*/  ULDC UR4, c[0x0][0x9d8] ;  /* 0x0002760000047ab9 */ /* 0x000fe20000000800 */
[----:B------:R-:W-:Y:S01]  /*9050*/  ULDC UR5, c[0x0][0x988] ;  /* 0x0002620000057ab9 */ /* 0x000fe20000000800 */
[----:B------:R-:W-:Y:S02]  /*9060*/  WARPGROUP.DEPBAR.LE gsb0, 0x0 ;  /* 0x00008000000079c5 */ /* 0x000fe40000010000 */
        /* <DEDUP_REMOVED lines=22> */
[----:B--2---:R-:W-:Y:S01]  /*91d0*/  FSEL R15, R15, -INF , P3 ;  /* 0xff8000000f0f7808 */ /* 0x004fe20001800000 */
        /* <DEDUP_REMOVED lines=31> */
[----:B--2---:R-:W-:-:S07]  /*93d0*/  FSEL R12, R12, -INF , P2 ;  /* 0xff8000000c0c7808 */ /* 0x004fce0001000000 */
[----:B------:R-:W2:Y:S08]  /*93e0*/  MUFU.TANH R3, R27 ;  /* 0x0000001b00037308 */ /* 0x000eb00000002400 */
[----:B------:R-:W4:Y:S01]  /*93f0*/  MUFU.TANH R30, R38 ;  /* 0x00000026001e7308 */ /* 0x000f220000002400 */
[----:B---3--:R-:W-:-:S07]  /*9400*/  FSEL R14, R14, -INF , P4 ;  /* 0xff8000000e0e7808 */ /* 0x008fce0002000000 */
[----:B------:R-:W3:Y:S01]  /*9410*/  MUFU.TANH R33, R33 ;  /* 0x0000002100217308 */ /* 0x000ee20000002400 */
[----:B--2---:R-:W-:Y:S02]  /*9420*/  FSEL R3, R3, -INF , P3 ;  /* 0xff80000003037808 */ /* 0x004fe40001800000 */
[----:B------:R-:W-:-:S05]  /*9430*/  ISETP.GT.AND P3, PT, R21, 0x18, PT ;  /* 0x000000181500780c */ /* 0x000fca0003f64270 */
[----:B------:R2:W-:Y:S01]  /*9440*/  MUFU.TANH R38, R46 ;  /* 0x0000002e00267308 */ /* 0x0005e20000002400 */
[----:B----4-:R-:W-:-:S07]  /*9450*/  FSEL R30, R30, -INF , P3 ;  /* 0xff8000001e1e7808 */ /* 0x010fce0001800000 */
[----:B------:R-:W4:Y:S01]  /*9460*/  MUFU.TANH R26, R34 ;  /* 0x00000022001a7308 */ /* 0x000f220000002400 */
[----:B--2---:R-:W-:Y:S02]  /*9470*/  FSEL R46, R24, -INF , P2 ;  /* 0xff800000182e7808 */ /* 0x004fe40001000000 */
[----:B------:R-:W-:-:S04]  /*9480*/  ISETP.GT.AND P2, PT, R21, 0x11, PT ;  /* 0x000000111500780c */ /* 0x000fc80003f44270 */
[----:B---3--:R-:W-:Y:S01]  /*9490*/  FSEL R74, R33, -INF , P2 ;  /* 0xff800000214a7808 */ /* 0x008fe20001000000 */
[----:B------:R-:W-:Y:S08]  /*94a0*/  MUFU.TANH R34, R42 ;  /* 0x0000002a00227308 */ /* 0x000ff00000002400 */
[----:B------:R2:W-:Y:S01]  /*94b0*/  MUFU.TANH R25, R54 ;  /* 0x0000003600197308 */ /* 0x0005e20000002400 */
[----:B----4-:R-:W-:-:S07]  /*94c0*/  FSEL R26, R26, -INF , P1 ;  /* 0xff8000001a1a7808 */ /* 0x010fce0000800000 */
[----:B------:R-:W3:Y:S01]  /*94d0*/  MUFU.TANH R36, R36 ;  /* 0x0000002400247308 */ /* 0x000ee20000002400 */
[----:B--2---:R-:W-:Y:S02]  /*94e0*/  FSEL R54, R29, -INF , P5 ;  /* 0xff8000001d367808 */ /* 0x004fe40002800000 */
[----:B------:R-:W-:-:S05]  /*94f0*/  FMNMX.FTZ R29, R46, R15, !PT ;  /* 0x0000000f2e1d7209 */ /* 0x000fca0007810000 */
[----:B------:R2:W-:Y:S08]  /*9500*/  MUFU.TANH R42, R50 ;  /* 0x00000032002a7308 */ /* 0x0005f00000002400 */
[----:B------:R-:W4:Y:S01]  /*9510*/  MUFU.TANH R31, R31 ;  /* 0x0000001f001f7308 */ /* 0x000f220000002400 */
[----:B--2---:R-:W-:Y:S02]  /*9520*/  FSEL R50, R28, -INF , P4 ;  /* 0xff8000001c327808 */ /* 0x004fe40002000000 */
[----:B------:R-:W-:-:S02]  /*9530*/  ISETP.GT.AND P4, PT, R21, 0x19, PT ;  /* 0x000000191500780c */ /* 0x000fc40003f84270 */
[----:B------:R-:W-:Y:S02]  /*9540*/  FMNMX.FTZ R29, R50, R29, !PT ;  /* 0x0000001d321d7209 */ /* 0x000fe40007810000 */
[----:B---3--:R-:W-:Y:S01]  /*9550*/  FSEL R76, R36, -INF , P3 ;  /* 0xff800000244c7808 */ /* 0x008fe20001800000 */
[----:B------:R-:W2:Y:S01]  /*9560*/  MUFU.TANH R37, R37 ;  /* 0x0000002500257308 */ /* 0x000ea20000002400 */
[----:B------:R-:W-:Y:S02]  /*9570*/  FMNMX.FTZ R29, R54, R29, !PT ;  /* 0x0000001d361d7209 */ /* 0x000fe40007810000 */
[----:B------:R-:W-:-:S05]  /*9580*/  ISETP.GT.AND P3, PT, R21, 0x29, PT ;  /* 0x000000291500780c */ /* 0x000fca0003f64270 */
[----:B------:R-:W3:Y:S01]  /*9590*/  MUFU.TANH R40, R40 ;  /* 0x0000002800287308 */ /* 0x000ee20000002400 */
[----:B----4-:R-:W-:Y:S02]  /*95a0*/  FSEL R24, R31, -INF , P5 ;  /* 0xff8000001f187808 */ /* 0x010fe40002800000 */
[----:B------:R-:W-:-:S04]  /*95b0*/  ISETP.GT.AND P5, PT, R21, 0x20, PT ;  /* 0x000000201500780c */ /* 0x000fc80003fa4270 */
[----:B------:R-:W-:Y:S01]  /*95c0*/  FSEL R34, R34, -INF , P5 ;  /* 0xff80000022227808 */ /* 0x000fe20002800000 */
[----:B------:R4:W-:Y:S01]  /*95d0*/  MUFU.TANH R27, R58 ;  /* 0x0000003a001b7308 */ /* 0x0009e20000002400 */
[----:B--2---:R-:W-:-:S07]  /*95e0*/  FSEL R78, R37, -INF , P4 ;  /* 0xff800000254e7808 */ /* 0x004fce0002000000 */
[----:B------:R-:W2:Y:S01]  /*95f0*/  MUFU.TANH R35, R35 ;  /* 0x0000002300237308 */ /* 0x000ea20000002400 */
[----:B----4-:R-:W-:Y:S02]  /*9600*/  FSEL R58, R32, -INF , P1 ;  /* 0xff800000203a7808 */ /* 0x010fe40000800000 */
[C---:B------:R-:W-:Y:S02]  /*9610*/  ISETP.GT.AND P1, PT, R21.reuse, 0x21, PT ;  /* 0x000000211500780c */ /* 0x040fe40003f24270 */
[----:B------:R-:W-:Y:S02]  /*9620*/  FMNMX.FTZ R29, R58, R29, !PT ;  /* 0x0000001d3a1d7209 */ /* 0x000fe40007810000 */
[----:B---3--:R-:W-:Y:S01]  /*9630*/  FSEL R80, R40, -INF , P5 ;  /* 0xff80000028507808 */ /* 0x008fe20002800000 */
[----:B------:R-:W3:Y:S01]  /*9640*/  MUFU.TANH R41, R41 ;  /* 0x0000002900297308 */ /* 0x000ee20000002400 */
[----:B------:R-:W-:Y:S02]  /*9650*/  FMNMX.FTZ R29, R74, R29, !PT ;  /* 0x0000001d4a1d7209 */ /* 0x000fe40007810000 */
[----:B------:R-:W-:-:S02]  /*9660*/  ISETP.GT.AND P5, PT, R21, 0x31, PT ;  /* 0x000000311500780c */ /* 0x000fc40003fa4270 */
[----:B------:R-:W-:-:S03]  /*9670*/  FMNMX.FTZ R29, R76, R29, !PT ;  /* 0x0000001d4c1d7209 */ /* 0x000fc60007810000 */
[----:B------:R-:W4:Y:S01]  /*9680*/  MUFU.TANH R44, R44 ;  /* 0x0000002c002c7308 */ /* 0x000f220000002400 */
[----:B------:R-:W-:Y:S02]  /*9690*/  FMNMX.FTZ R29, R78, R29, !PT ;  /* 0x0000001d4e1d7209 */ /* 0x000fe40007810000 */
[----:B--2---:R-:W-:Y:S02]  /*96a0*/  FSEL R28, R35, -INF , P2 ;  /* 0xff800000231c7808 */ /* 0x004fe40001000000 */
[----:B------:R-:W-:Y:S02]  /*96b0*/  ISETP.GT.AND P2, PT, R21, 0x28, PT ;  /* 0x000000281500780c */ /* 0x000fe40003f44270 */
[----:B------:R-:W-:Y:S01]  /*96c0*/  FMNMX.FTZ R29, R80, R29, !PT ;  /* 0x0000001d501d7209 */ /* 0x000fe20007810000 */
[----:B------:R-:W2:Y:S01]  /*96d0*/  MUFU.TANH R39, R39 ;  /* 0x0000002700277308 */ /* 0x000ea20000002400 */
[----:B---3--:R-:W-:Y:S02]  /*96e0*/  FSEL R82, R41, -INF , P1 ;  /* 0xff80000029527808 */ /* 0x008fe40000800000 */
[----:B------:R-:W-:-:S02]  /*96f0*/  FSEL R38, R38, -INF , P2 ;  /* 0xff80000026267808 */ /* 0x000fc40001000000 */
[----:B------:R-:W-:-:S03]  /*9700*/  FMNMX.FTZ R29, R82, R29, !PT ;  /* 0x0000001d521d7209 */ /* 0x000fc60007810000 */
[----:B------:R-:W3:Y:S01]  /*9710*/  MUFU.TANH R45, R45 ;  /* 0x0000002d002d7308 */ /* 0x000ee20000002400 */
[----:B----4-:R-:W-:Y:S02]  /*9720*/  FSEL R84, R44, -INF , P2 ;  /* 0xff8000002c547808 */ /* 0x010fe40001000000 */
[----:B------:R-:W-:Y:S02]  /*9730*/  ISETP.GT.AND P2, PT, R21, 0x39, PT ;  /* 0x000000391500780c */ /* 0x000fe40003f44270 */
[----:B------:R-:W-:Y:S01]  /*9740*/  FMNMX.FTZ R31, R84, R29, !PT ;  /* 0x0000001d541f7209 */ /* 0x000fe20007810000 */
[----:B------:R-:W-:Y:S02]  /*9750*/  FMUL.FTZ R29, R64, UR4 ;  /* 0x00000004401d7c20 */ /* 0x000fe40008410000 */
[----:B------:R-:W4:Y:S01]  /*9760*/  MUFU.TANH R48, R48 ;  /* 0x0000003000307308 */ /* 0x000f220000002400 */
[----:B--2---:R-:W-:Y:S02]  /*9770*/  FSEL R32, R39, -INF , P4 ;  /* 0xff80000027207808 */ /* 0x004fe40002000000 */
[----:B------:R-:W-:-:S04]  /*9780*/  ISETP.GT.AND P4, PT, R21, 0x30, PT ;  /* 0x000000301500780c */ /* 0x000fc80003f84270 */
[----:B------:R-:W-:Y:S01]  /*9790*/  FSEL R42, R42, -INF , P4 ;  /* 0xff8000002a2a7808 */ /* 0x000fe20002000000 */
[----:B------:R-:W2:Y:S01]  /*97a0*/  MUFU.TANH R43, R43 ;  /* 0x0000002b002b7308 */ /* 0x000ea20000002400 */
[----:B---3--:R-:W-:-:S04]  /*97b0*/  FSEL R86, R45, -INF , P3 ;  /* 0xff8000002d567808 */ /* 0x008fc80001800000 */
[----:B------:R-:W-:-:S03]  /*97c0*/  FMNMX.FTZ R31, R86, R31, !PT ;  /* 0x0000001f561f7209 */ /* 0x000fc60007810000 */
[----:B------:R-:W3:Y:S01]  /*97d0*/  MUFU.TANH R49, R49 ;  /* 0x0000003100317308 */ /* 0x000ee20000002400 */
[----:B----4-:R-:W-:Y:S02]  /*97e0*/  FSEL R64, R48, -INF , P4 ;  /* 0xff80000030407808 */ /* 0x010fe40002000000 */
[----:B------:R-:W-:Y:S02]  /*97f0*/  ISETP.GT.AND P4, PT, R21, 0x41, PT ;  /* 0x000000411500780c */ /* 0x000fe40003f84270 */
[----:B------:R-:W-:-:S03]  /*9800*/  FMNMX.FTZ R31, R64, R31, !PT ;  /* 0x0000001f401f7209 */ /* 0x000fc60007810000 */
        /* <DEDUP_REMOVED lines=14> */
[----:B------:R-:W-:-:S05]  /*98f0*/  ISETP.GT.AND P3, PT, R21, 0x40, PT ;  /* 0x000000401500780c */ /* 0x000fca0003f64270 */
[----:B------:R-:W2:Y:S01]  /*9900*/  MUFU.TANH R51, R51 ;  /* 0x0000003300337308 */ /* 0x000ea20000002400 */
[----:B---3--:R-:W-:-:S04]  /*9910*/  FSEL R92, R53, -INF , P2 ;  /* 0xff800000355c7808 */ /* 0x008fc80001000000 */
[----:B------:R-:W-:-:S03]  /*9920*/  FMNMX.FTZ R33, R92, R33, !PT ;  /* 0x000000215c217209 */ /* 0x000fc60007810000 */
[----:B------:R-:W3:Y:S01]  /*9930*/  MUFU.TANH R57, R57 ;  /* 0x0000003900397308 */ /* 0x000ee20000002400 */
[----:B----4-:R-:W-:Y:S02]  /*9940*/  FSEL R68, R56, -INF , P3 ;  /* 0xff80000038447808 */ /* 0x010fe40001800000 */
[----:B------:R-:W-:Y:S02]  /*9950*/  FSEL R56, R27, -INF , P3 ;  /* 0xff8000001b387808 */ /* 0x000fe40001800000 */
[----:B------:R-:W-:Y:S02]  /*9960*/  FMNMX.FTZ R33, R68, R33, !PT ;  /* 0x0000002144217209 */ /* 0x000fe40007810000 */
[----:B------:R-:W-:Y:S01]  /*9970*/  ISETP.GT.AND P3, PT, R21, 0x51, PT ;  /* 0x000000511500780c */ /* 0x000fe20003f64270 */
[----:B------:R-:W4:Y:S01]  /*9980*/  MUFU.TANH R60, R60 ;  /* 0x0000003c003c7308 */ /* 0x000f220000002400 */
[----:B--2---:R-:W-:Y:S02]  /*9990*/  FSEL R44, R51, -INF , P5 ;  /* 0xff800000332c7808 */ /* 0x004fe40002800000 */
[----:B------:R-:W-:-:S02]  /*99a0*/  ISETP.GT.AND P5, PT, R21, 0x48, PT ;  /* 0x000000481500780c */ /* 0x000fc40003fa4270 */
[----:B------:R-:W-:-:S03]  /*99b0*/  FMNMX.FTZ R27, R12, R3, !PT ;  /* 0x000000030c1b7209 */ /* 0x000fc60007810000 */
[----:B------:R-:W2:Y:S01]  /*99c0*/  MUFU.TANH R55, R55 ;  /* 0x0000003700377308 */ /* 0x000ea20000002400 */
[----:B---3--:R-:W-:Y:S02]  /*99d0*/  FSEL R94, R57, -INF , P4 ;  /* 0xff800000395e7808 */ /* 0x008fe40002000000 */
[----:B------:R-:W-:Y:S02]  /*99e0*/  FMNMX.FTZ R27, R14, R27, !PT ;  /* 0x0000001b0e1b7209 */ /* 0x000fe40007810000 */
[----:B------:R-:W-:Y:S02]  /*99f0*/  FMNMX.FTZ R33, R94, R33, !PT ;  /* 0x000000215e217209 */ /* 0x000fe40007810000 */
[----:B------:R-:W-:Y:S01]  /*9a00*/  FMNMX.FTZ R27, R24, R27, !PT ;  /* 0x0000001b181b7209 */ /* 0x000fe20007810000 */
[----:B------:R-:W3:Y:S01]  /*9a10*/  MUFU.TANH R61, R61 ;  /* 0x0000003d003d7308 */ /* 0x000ee20000002400 */
[----:B----4-:R-:W-:Y:S02]  /*9a20*/  FSEL R96, R60, -INF , P5 ;  /* 0xff8000003c607808 */ /* 0x010fe40002800000 */
[----:B------:R-:W-:-:S02]  /*9a30*/  FMNMX.FTZ R27, R26, R27, !PT ;  /* 0x0000001b1a1b7209 */ /* 0x000fc40007810000 */
[----:B------:R-:W-:Y:S02]  /*9a40*/  FMNMX.FTZ R33, R96, R33, !PT ;  /* 0x0000002160217209 */ /* 0x000fe40007810000 */
[----:B------:R-:W-:Y:S01]  /*9a50*/  FMNMX.FTZ R27, R28, R27, !PT ;  /* 0x0000001b1c1b7209 */ /* 0x000fe20007810000 */
[----:B------:R-:W4:Y:S01]  /*9a60*/  MUFU.TANH R29, R29 ;  /* 0x0000001d001d7308 */ /* 0x000f220000002400 */
[----:B--2---:R-:W-:Y:S02]  /*9a70*/  FSEL R52, R55, -INF , P2 ;  /* 0xff80000037347808 */ /* 0x004fe40001000000 */
[----:B------:R-:W-:Y:S02]  /*9a80*/  ISETP.GT.AND P2, PT, R21, 0x50, PT ;  /* 0x000000501500780c */ /* 0x000fe40003f44270 */
        /* <DEDUP_REMOVED lines=18> */
[----:B------:R-:W-:-:S03]  /*9bb0*/  FMNMX.FTZ R33, R102, R33, !PT ;  /* 0x0000002166217209 */ /* 0x000fc60007810000 */
[----:B------:R-:W3:Y:S01]  /*9bc0*/  MUFU.TANH R69, R69 ;  /* 0x0000004500457308 */ /* 0x000ee20000002400 */
[----:B----4-:R-:W-:Y:S02]  /*9bd0*/  FSEL R62, R62, -INF , P5 ;  /* 0xff8000003e3e7808 */ /* 0x010fe40002800000 */
[----:B------:R-:W-:-:S05]  /*9be0*/  ISETP.GT.AND P5, PT, R21, 0x59, PT ;  /* 0x000000591500780c */ /* 0x000fca0003fa4270 */
[----:B------:R-:W4:Y:S01]  /*9bf0*/  MUFU.TANH R63, R63 ;  /* 0x0000003f003f7308 */ /* 0x000f220000002400 */
[----:B--2---:R-:W-:Y:S02]  /*9c00*/  FSEL R104, R31, -INF , P4 ;  /* 0xff8000001f687808 */ /* 0x004fe40002000000 */
[----:B------:R-:W-:Y:S02]  /*9c10*/  FMNMX.FTZ R31, R44, R29, !PT ;  /* 0x0000001d2c1f7209 */ /* 0x000fe40007810000 */
[----:B------:R-:W-:Y:S02]  /*9c20*/  FMNMX.FTZ R33, R104, R33, !PT ;  /* 0x0000002168217209 */ /* 0x000fe40007810000 */
[----:B------:R-:W-:Y:S01]  /*9c30*/  FMNMX.FTZ R31, R48, R31, !PT ;  /* 0x0000001f301f7209 */ /* 0x000fe20007810000 */
[----:B------:R-:W2:Y:S01]  /*9c40*/  MUFU.TANH R66, R66 ;  /* 0x0000004200427308 */ /* 0x000ea20000002400 */
[----:B---3--:R-:W-:Y:S02]  /*9c50*/  FSEL R106, R69, -INF , P5 ;  /* 0xff800000456a7808 */ /* 0x008fe40002800000 */
[----:B------:R-:W-:-:S02]  /*9c60*/  FMNMX.FTZ R31, R52, R31, !PT ;  /* 0x0000001f341f7209 */ /* 0x000fc40007810000 */
[----:B------:R-:W-:Y:S02]  /*9c70*/  FMNMX.FTZ R33, R106, R33, !PT ;  /* 0x000000216a217209 */ /* 0x000fe40007810000 */
[----:B------:R-:W-:Y:S01]  /*9c80*/  FMNMX.FTZ R31, R56, R31, !PT ;  /* 0x0000001f381f7209 */ /* 0x000fe20007810000 */
[----:B------:R-:W-:Y:S02]  /*9c90*/  MUFU.TANH R67, R67 ;  /* 0x0000004300437308 */ /* 0x000fe40000002400 */
[----:B------:R-:W3:Y:S06]  /*9ca0*/  SHFL.BFLY PT, R108, R33, 0x2, 0x1f ;  /* 0x0c401f00216c7f89 */ /* 0x000eec00000e0000 */
[----:B------:R-:W0:Y:S08]  /*9cb0*/  MUFU.TANH R70, R70 ;  /* 0x0000004600467308 */ /* 0x000e300000002400 */
[----:B------:R-:W1:Y:S01]  /*9cc0*/  MUFU.TANH R71, R71 ;  /* 0x0000004700477308 */ /* 0x000e620000002400 */
[----:B---3--:R-:W-:-:S02]  /*9cd0*/  FMNMX.FTZ R108, R33, R108, !PT ;  /* 0x0000006c216c7209 */ /* 0x008fc40007810000 */
[----:B------:R-:W-:-:S03]  /*9ce0*/  FMNMX.FTZ R33, R60, R31, !PT ;  /* 0x0000001f3c217209 */ /* 0x000fc60007810000 */
[----:B------:R-:W3:Y:S01]  /*9cf0*/  SHFL.BFLY PT, R21, R108, 0x1, 0x1f ;  /* 0x0c201f006c157f89 */ /* 0x000ee200000e0000 */
[----:B------:R-:W-:Y:S02]  /*9d00*/  FMNMX.FTZ R33, R62, R33, !PT ;  /* 0x000000213e217209 */ /* 0x000fe40007810000 */
[----:B---3--:R-:W-:Y:S01]  /*9d10*/  FMNMX.FTZ R176, R108, R21, !PT ;  /* 0x000000156cb07209 */ /* 0x008fe20007810000 */
[----:B------:R-:W-:-:S03]  /*9d20*/  IMAD.U32 R21, RZ, RZ, UR5 ;  /* 0x00000005ff157e24 */ /* 0x000fc6000f8e00ff */
[C---:B------:R-:W-:Y:S01]  /*9d30*/  FSETP.NEU.FTZ.AND P6, PT, R176.reuse, -INF , PT ;  /* 0xff800000b000780b */ /* 0x040fe20003fdd000 */
[----:B------:R-:W-:-:S05]  /*9d40*/  FMUL.FTZ R25, R176, R21 ;  /* 0x00000015b0197220 */ /* 0x000fca0000410000 */
[----:B------:R-:W-:-:S05]  /*9d50*/  FSEL R25, R25, RZ, P6 ;  /* 0x000000ff19197208 */ /* 0x000fca0003000000 */
[-CC-:B------:R-:W-:Y:S01]  /*9d60*/  FFMA.FTZ R152, R46, R21.reuse, -R25.reuse ;  /* 0x000000152e987223 */ /* 0x180fe20000010819 */
[----:B----4-:R-:W-:Y:S01]  /*9d70*/  FSEL R46, R63, -INF , P1 ;  /* 0xff8000003f2e7808 */ /* 0x010fe20000800000 */
[-CC-:B-----5:R-:W-:Y:S01]  /*9d80*/  FFMA.FTZ R154, R50, R21.reuse, -R25.reuse ;  /* 0x00000015329a7223 */ /* 0x1a0fe20000010819 */
[-CC-:B------:R-:W-:Y:S01]  /*9d90*/  FFMA.FTZ R54, R54, R21.reuse, -R25.reuse ;  /* 0x0000001536367223 */ /* 0x180fe20000010819 */
[----:B--2---:R-:W-:Y:S01]  /*9da0*/  FSEL R50, R66, -INF , P2 ;  /* 0xff80000042327808 */ /* 0x004fe20001000000 */
[--C-:B------:R-:W-:Y:S01]  /*9db0*/  FFMA.FTZ R156, R58, R21, -R25.reuse ;  /* 0x000000153a9c7223 */ /* 0x100fe20000010819 */
[----:B------:R-:W-:Y:S01]  /*9dc0*/  FMNMX.FTZ R33, R46, R33, !PT ;  /* 0x000000212e217209 */ /* 0x000fe20007810000 */
[----:B------:R2:W-:Y:S01]  /*9dd0*/  MUFU.EX2 R27, R54 ;  /* 0x00000036001b7308 */ /* 0x0005e20000000800 */
[----:B0-----:R-:W-:Y:S01]  /*9de0*/  FSEL R58, R70, -INF , P4 ;  /* 0xff800000463a7808 */ /* 0x001fe20002000000 */
[--C-:B------:R-:W-:Y:S01]  /*9df0*/  FFMA.FTZ R15, R15, R21, -R25.reuse ;  /* 0x000000150f0f7223 */ /* 0x100fe20000010819 */
[----:B------:R-:W-:Y:S01]  /*9e00*/  FMNMX.FTZ R33, R50, R33, !PT ;  /* 0x0000002132217209 */ /* 0x000fe20007810000 */
[-CC-:B------:R-:W-:Y:S01]  /*9e10*/  FFMA.FTZ R74, R74, R21.reuse, -R25.reuse ;  /* 0x000000154a4a7223 */ /* 0x180fe20000010819 */
[----:B-1----:R-:W-:Y:S01]  /*9e20*/  FSEL R66, R71, -INF , P5 ;  /* 0xff80000047427808 */ /* 0x002fe20002800000 */
[-CC-:B------:R-:W-:Y:S01]  /*9e30*/  FFMA.FTZ R158, R76, R21.reuse, -R25.reuse ;  /* 0x000000154c9e7223 */ /* 0x180fe20000010819 */
[-CC-:B------:R-:W-:Y:S01]  /*9e40*/  FFMA.FTZ R78, R78, R21.reuse, -R25.reuse ;  /* 0x000000154e4e7223 */ /* 0x180fe20000010819 */
[----:B------:R-:W-:Y:S01]  /*9e50*/  MUFU.EX2 R152, R152 ;  /* 0x0000009800987308 */ /* 0x000fe20000000800 */
[----:B--2---:R-:W-:Y:S01]  /*9e60*/  FSEL R54, R67, -INF , P3 ;  /* 0xff80000043367808 */ /* 0x004fe20001800000 */
[-CC-:B------:R-:W-:Y:S01]  /*9e70*/  FFMA.FTZ R160, R80, R21.reuse, -R25.reuse ;  /* 0x0000001550a07223 */ /* 0x180fe20000010819 */
[-CC-:B------:R-:W-:Y:S01]  /*9e80*/  FFMA.FTZ R82, R82, R21.reuse, -R25.reuse ;  /* 0x0000001552527223 */ /* 0x180fe20000010819 */
[--C-:B------:R-:W-:Y:S01]  /*9e90*/  FFMA.FTZ R162, R84, R21, -R25.reuse ;  /* 0x0000001554a27223 */ /* 0x100fe20000010819 */
[----:B------:R-:W-:Y:S01]  /*9ea0*/  FMNMX.FTZ R35, R54, R33, !PT ;  /* 0x0000002136237209 */ /* 0x000fe20007810000 */
[-CC-:B------:R-:W-:Y:S01]  /*9eb0*/  FFMA.FTZ R164, R64, R21.reuse, -R25.reuse ;  /* 0x0000001540a47223 */ /* 0x180fe20000010819 */
[--C-:B------:R-:W-:Y:S01]  /*9ec0*/  FFMA.FTZ R37, R88, R21, -R25.reuse ;  /* 0x0000001558257223 */ /* 0x100fe20000010819 */
[----:B------:R-:W0:Y:S01]  /*9ed0*/  MUFU.EX2 R15, R15 ;  /* 0x0000000f000f7308 */ /* 0x000e220000000800 */
[----:B------:R-:W-:Y:S01]  /*9ee0*/  FMNMX.FTZ R35, R58, R35, !PT ;  /* 0x000000233a237209 */ /* 0x000fe20007810000 */
[-CC-:B------:R-:W-:Y:S01]  /*9ef0*/  FFMA.FTZ R166, R90, R21.reuse, -R25.reuse ;  /* 0x000000155aa67223 */ /* 0x180fe20000010819 */
[-CC-:B------:R-:W-:Y:S01]  /*9f00*/  FFMA.FTZ R39, R92, R21.reuse, -R25.reuse ;  /* 0x000000155c277223 */ /* 0x180fe20000010819 */
[--C-:B------:R-:W-:Y:S01]  /*9f10*/  FFMA.FTZ R168, R68, R21, -R25.reuse ;  /* 0x0000001544a87223 */ /* 0x100fe20000010819 */
[----:B------:R-:W-:Y:S01]  /*9f20*/  FMNMX.FTZ R41, R66, R35, !PT ;  /* 0x0000002342297209 */ /* 0x000fe20007810000 */
[-CC-:B------:R-:W-:Y:S01]  /*9f30*/  FFMA.FTZ R35, R86, R21.reuse, -R25.reuse ;  /* 0x0000001556237223 */ /* 0x180fe20000010819 */
[-CC-:B------:R-:W-:Y:S01]  /*9f40*/  FFMA.FTZ R170, R96, R21.reuse, -R25.reuse ;  /* 0x0000001560aa7223 */ /* 0x180fe20000010819 */
[----:B------:R-:W1:Y:S01]  /*9f50*/  MUFU.EX2 R154, R154 ;  /* 0x0000009a009a7308 */ /* 0x000e620000000800 */
[-CC-:B------:R-:W-:Y:S01]  /*9f60*/  FFMA.FTZ R43, R98, R21.reuse, -R25.reuse ;  /* 0x00000015622b7223 */ /* 0x180fe20000010819 */
[----:B------:R-:W2:Y:S01]  /*9f70*/  SHFL.BFLY PT, R70, R41, 0x2, 0x1f ;  /* 0x0c401f0029467f89 */ /* 0x000ea200000e0000 */
[-CC-:B------:R-:W-:Y:S01]  /*9f80*/  FFMA.FTZ R172, R100, R21.reuse, -R25.reuse ;  /* 0x0000001564ac7223 */ /* 0x180fe20000010819 */
[-CC-:B------:R-:W-:Y:S01]  /*9f90*/  FFMA.FTZ R45, R102, R21.reuse, -R25.reuse ;  /* 0x00000015662d7223 */ /* 0x180fe20000010819 */
[----:B------:R-:W-:-:S03]  /*9fa0*/  FFMA.FTZ R174, R104, R21, -R25 ;  /* 0x0000001568ae7223 */ /* 0x000fc60000010819 */
[----:B------:R-:W3:Y:S08]  /*9fb0*/  MUFU.EX2 R156, R156 ;  /* 0x0000009c009c7308 */ /* 0x000ef00000000800 */
[----:B------:R-:W4:Y:S08]  /*9fc0*/  MUFU.EX2 R29, R74 ;  /* 0x0000004a001d7308 */ /* 0x000f300000000800 */
[----:B------:R-:W4:Y:S01]  /*9fd0*/  MUFU.EX2 R158, R158 ;  /* 0x0000009e009e7308 */ /* 0x000f220000000800 */
[----:B--2---:R-:W-:Y:S01]  /*9fe0*/  FMNMX.FTZ R70, R41, R70, !PT ;  /* 0x0000004629467209 */ /* 0x004fe20007810000 */
[-CC-:B------:R-:W-:Y:S01]  /*9ff0*/  FFMA.FTZ R41, R94, R21.reuse, -R25.reuse ;  /* 0x000000155e297223 */ /* 0x180fe20000010819 */
[----:B------:R-:W-:-:S03]  /*a000*/  FFMA.FTZ R25, R106, R21, -R25 ;  /* 0x000000156a197223 */ /* 0x000fc60000010819 */
[----:B------:R-:W2:Y:S02]  /*a010*/  SHFL.BFLY PT, R177, R70, 0x1, 0x1f ;  /* 0x0c201f0046b17f89 */ /* 0x000ea400000e0000 */
[----:B------:R-:W4:Y:S08]  /*a020*/  MUFU.EX2 R31, R78 ;  /* 0x0000004e001f7308 */ /* 0x000f300000000800 */
[----:B------:R-:W-:Y:S08]  /*a030*/  MUFU.EX2 R160, R160 ;  /* 0x000000a000a07308 */ /* 0x000ff00000000800 */
[----:B------:R-:W-:Y:S01]  /*a040*/  MUFU.EX2 R33, R82 ;  /* 0x0000005200217308 */ /* 0x000fe20000000800 */
[----:B--2---:R-:W-:-:S07]  /*a050*/  FMNMX.FTZ R177, R70, R177, !PT ;  /* 0x000000b146b17209 */ /* 0x004fce0007810000 */
[----:B------:R-:W-:Y:S01]  /*a060*/  MUFU.EX2 R162, R162 ;  /* 0x000000a200a27308 */ /* 0x000fe20000000800 */
[C---:B------:R-:W-:Y:S01]  /*a070*/  FSETP.NEU.FTZ.AND P1, PT, R177.reuse, -INF , PT ;  /* 0xff800000b100780b */ /* 0x040fe20003f3d000 */
[----:B------:R-:W-:-:S06]  /*a080*/  FMUL.FTZ R47, R177, R21 ;  /* 0x00000015b12f7220 */ /* 0x000fcc0000410000 */
[----:B------:R-:W-:Y:S01]  /*a090*/  MUFU.EX2 R35, R35 ;  /* 0x0000002300237308 */ /* 0x000fe20000000800 */
[----:B------:R-:W-:Y:S02]  /*a0a0*/  FSEL R47, R47, RZ, P1 ;  /* 0x000000ff2f2f7208 */ /* 0x000fe40000800000 */
[----:B------:R-:W-:Y:S02]  /*a0b0*/  ISETP.NE.AND P1, PT, R73, RZ, PT ;  /* 0x000000ff4900720c */ /* 0x000fe40003f25270 */
[----:B------:R-:W2:Y:S01]  /*a0c0*/  S2R R73, SR_TID.X ;  /* 0x0000000000497919 */ /* 0x000ea20000002100 */
[-CC-:B------:R-:W-:Y:S01]  /*a0d0*/  FFMA.FTZ R153, R12, R21.reuse, -R47.reuse ;  /* 0x000000150c997223 */ /* 0x180fe2000001082f */
[-CC-:B------:R-:W-:Y:S01]  /*a0e0*/  FFMA.FTZ R12, R3, R21.reuse, -R47.reuse ;  /* 0x00000015030c7223 */ /* 0x180fe2000001082f */
[-CC-:B------:R-:W-:Y:S01]  /*a0f0*/  FFMA.FTZ R155, R14, R21.reuse, -R47.reuse ;  /* 0x000000150e9b7223 */ /* 0x180fe2000001082f */
[-C--:B------:R-:W-:Y:S01]  /*a100*/  FFMA.FTZ R14, R24, R21.reuse, -R47 ;  /* 0x00000015180e7223 */ /* 0x080fe2000001082f */
[----:B0-----:R-:W-:Y:S01]  /*a110*/  FADD.FTZ R3, R152, R15 ;  /* 0x0000000f98037221 */ /* 0x001fe20000010000 */
[-CC-:B------:R-:W-:Y:S01]  /*a120*/  FFMA.FTZ R157, R26, R21.reuse, -R47.reuse ;  /* 0x000000151a9d7223 */ /* 0x180fe2000001082f */
[----:B------:R-:W-:Y:S01]  /*a130*/  MUFU.EX2 R153, R153 ;  /* 0x0000009900997308 */ /* 0x000fe20000000800 */
[-C--:B------:R-:W-:Y:S01]  /*a140*/  FFMA.FTZ R161, R34, R21.reuse, -R47 ;  /* 0x0000001522a17223 */ /* 0x080fe2000001082f */
[----:B-1----:R-:W-:Y:S01]  /*a150*/  FADD.FTZ R34, R154, R3 ;  /* 0x000000039a227221 */ /* 0x002fe20000010000 */
[-CC-:B------:R-:W-:Y:S01]  /*a160*/  FFMA.FTZ R24, R28, R21.reuse, -R47.reuse ;  /* 0x000000151c187223 */ /* 0x180fe2000001082f */
[-CC-:B------:R-:W-:Y:S01]  /*a170*/  FFMA.FTZ R159, R30, R21.reuse, -R47.reuse ;  /* 0x000000151e9f7223 */ /* 0x180fe2000001082f */
[-CC-:B------:R-:W-:Y:S01]  /*a180*/  FFMA.FTZ R28, R36, R21.reuse, -R47.reuse ;  /* 0x00000015241c7223 */ /* 0x180fe2000001082f */
[----:B------:R-:W-:Y:S01]  /*a190*/  FADD.FTZ R3, R27, R34 ;  /* 0x000000221b037221 */ /* 0x000fe20000010000 */
[-CC-:B------:R-:W-:Y:S01]  /*a1a0*/  FFMA.FTZ R26, R32, R21.reuse, -R47.reuse ;  /* 0x00000015201a7223 */ /* 0x180fe2000001082f */
[----:B------:R-:W0:Y:S01]  /*a1b0*/  MUFU.EX2 R12, R12 ;  /* 0x0000000c000c7308 */ /* 0x000e220000000800 */
[-C--:B------:R-:W-:Y:S01]  /*a1c0*/  FFMA.FTZ R163, R38, R21.reuse, -R47 ;  /* 0x0000001526a37223 */ /* 0x080fe2000001082f */
[----:B---3--:R-:W-:Y:S01]  /*a1d0*/  FADD.FTZ R36, R156, R3 ;  /* 0x000000039c247221 */ /* 0x008fe20000010000 */
[-CC-:B------:R-:W-:Y:S01]  /*a1e0*/  FFMA.FTZ R30, R40, R21.reuse, -R47.reuse ;  /* 0x00000015281e7223 */ /* 0x180fe2000001082f */
[-CC-:B------:R-:W-:Y:S01]  /*a1f0*/  FFMA.FTZ R165, R42, R21.reuse, -R47.reuse ;  /* 0x000000152aa57223 */ /* 0x180fe2000001082f */
[-CC-:B------:R-:W-:Y:S01]  /*a200*/  FFMA.FTZ R32, R44, R21.reuse, -R47.reuse ;  /* 0x000000152c207223 */ /* 0x180fe2000001082f */
[----:B----4-:R-:W-:Y:S01]  /*a210*/  FADD.FTZ R49, R29, R36 ;  /* 0x000000241d317221 */ /* 0x010fe20000010000 */
[-CC-:B------:R-:W-:Y:S01]  /*a220*/  FFMA.FTZ R167, R48, R21.reuse, -R47.reuse ;  /* 0x0000001530a77223 */ /* 0x180fe2000001082f */
[----:B------:R-:W1:Y:S01]  /*a230*/  MUFU.EX2 R155, R155 ;  /* 0x0000009b009b7308 */ /* 0x000e620000000800 */
[-C--:B------:R-:W-:Y:S01]  /*a240*/  FFMA.FTZ R56, R56, R21.reuse, -R47 ;  /* 0x0000001538387223 */ /* 0x080fe2000001082f */
[----:B------:R-:W-:Y:S01]  /*a250*/  FADD.FTZ R38, R158, R49 ;  /* 0x000000319e267221 */ /* 0x000fe20000010000 */
[-CC-:B------:R-:W-:Y:S01]  /*a260*/  FFMA.FTZ R60, R60, R21.reuse, -R47.reuse ;  /* 0x000000153c3c7223 */ /* 0x180fe2000001082f */
[-CC-:B------:R-:W-:Y:S01]  /*a270*/  FFMA.FTZ R62, R62, R21.reuse, -R47.reuse ;  /* 0x000000153e3e7223 */ /* 0x180fe2000001082f */
[----:B------:R-:W-:Y:S01]  /*a280*/  F2FP.BF16.F32.PACK_AB R152, R15, R152 ;  /* 0x000000980f98723e */ /* 0x000fe200000010ff */
[----:B------:R-:W-:Y:S01]  /*a290*/  FADD.FTZ R51, R31, R38 ;  /* 0x000000261f337221 */ /* 0x000fe20000010000 */
[-C--:B------:R-:W-:Y:S01]  /*a2a0*/  FFMA.FTZ R46, R46, R21.reuse, -R47 ;  /* 0x000000152e2e7223 */ /* 0x080fe2000001082f */
[----:B------:R-:W3:Y:S01]  /*a2b0*/  MUFU.EX2 R14, R14 ;  /* 0x0000000e000e7308 */ /* 0x000ee20000000800 */
[----:B0-----:R-:W-:Y:S01]  /*a2c0*/  FADD.FTZ R34, R153, R12 ;  /* 0x0000000c99227221 */ /* 0x001fe20000010000 */
[----:B------:R-:W-:Y:S01]  /*a2d0*/  FADD.FTZ R38, R160, R51 ;  /* 0x00000033a0267221 */ /* 0x000fe20000010000 */
[----:B--2---:R-:W-:Y:S01]  /*a2e0*/  SHF.R.U32.HI R73, RZ, 0x7, R73 ;  /* 0x00000007ff497819 */ /* 0x004fe20000011649 */
[-CC-:B------:R-:W-:Y:S01]  /*a2f0*/  FFMA.FTZ R50, R50, R21.reuse, -R47.reuse ;  /* 0x0000001532327223 */ /* 0x180fe2000001082f */
[-C--:B------:R-:W-:Y:S01]  /*a300*/  FFMA.FTZ R54, R54, R21.reuse, -R47 ;  /* 0x0000001536367223 */ /* 0x080fe2000001082f */
[----:B------:R-:W-:Y:S01]  /*a310*/  FADD.FTZ R51, R33, R38 ;  /* 0x0000002621337221 */ /* 0x000fe20000010000 */
[----:B------:R-:W-:Y:S01]  /*a320*/  IADD3 R194, -R73, 0xb, RZ ;  /* 0x0000000b49c27810 */ /* 0x000fe20007ffe1ff */
[----:B------:R-:W0:Y:S01]  /*a330*/  MUFU.EX2 R157, R157 ;  /* 0x0000009d009d7308 */ /* 0x000e220000000800 */
[----:B-1----:R-:W-:Y:S01]  /*a340*/  FADD.FTZ R3, R155, R34 ;  /* 0x000000229b037221 */ /* 0x002fe20000010000 */
[----:B------:R-:W-:Y:S01]  /*a350*/  FADD.FTZ R38, R162, R51 ;  /* 0x00000033a2267221 */ /* 0x000fe20000010000 */
[-CC-:B------:R-:W-:Y:S01]  /*a360*/  FFMA.FTZ R34, R52, R21.reuse, -R47.reuse ;  /* 0x0000001534227223 */ /* 0x180fe2000001082f */
[-CC-:B------:R-:W-:Y:S01]  /*a370*/  FFMA.FTZ R58, R58, R21.reuse, -R47.reuse ;  /* 0x000000153a3a7223 */ /* 0x180fe2000001082f */
[----:B------:R-:W-:Y:S01]  /*a380*/  FFMA.FTZ R47, R66, R21, -R47 ;  /* 0x00000015422f7223 */ /* 0x000fe2000001082f */
[----:B------:R-:W-:-:S02]  /*a390*/  F2FP.BF16.F32.PACK_AB R153, R12, R153 ;  /* 0x000000990c99723e */ /* 0x000fc400000010ff */
[----:B------:R-:W1:Y:S01]  /*a3a0*/  MUFU.EX2 R24, R24 ;  /* 0x0000001800187308 */ /* 0x000e620000000800 */
[----:B---3--:R-:W-:Y:S01]  /*a3b0*/  FADD.FTZ R36, R14, R3 ;  /* 0x000000030e247221 */ /* 0x008fe20000010000 */
[----:B------:R-:W-:Y:S01]  /*a3c0*/  @!P1 VIADD R3, R13, 0x22840 ;  /* 0x000228400d039836 */ /* 0x000fe20000000000 */
[----:B------:R-:W-:Y:S02]  /*a3d0*/  F2FP.BF16.F32.PACK_AB R154, R27, R154 ;  /* 0x0000009a1b9a723e */ /* 0x000fe400000010ff */
[----:B------:R-:W-:Y:S02]  /*a3e0*/  F2FP.BF16.F32.PACK_AB R156, R29, R156 ;  /* 0x0000009c1d9c723e */ /* 0x000fe400000010ff */
[----:B------:R-:W-:Y:S01]  /*a3f0*/  @!P1 PRMT R3, RZ, 0x654, R3 ;  /* 0x00000654ff039816 */ /* 0x000fe20000000003 */
[----:B------:R-:W2:Y:S01]  /*a400*/  MUFU.EX2 R159, R159 ;  /* 0x0000009f009f7308 */ /* 0x000ea20000000800 */
[----:B0-----:R-:W-:Y:S01]  /*a410*/  FADD.FTZ R49, R157, R36 ;  /* 0x000000249d317221 */ /* 0x001fe20000010000 */
[----:B------:R0:W-:Y:S06]  /*a420*/  BAR.ARV R194, 0x100 ;  /* 0x000400c20000751d */ /* 0x0001ec0000002000 */
[----:B------:R-:W3:Y:S01]  /*a430*/  MUFU.EX2 R26, R26 ;  /* 0x0000001a001a7308 */ /* 0x000ee20000000800 */
[----:B-1----:R-:W-:Y:S01]  /*a440*/  FADD.FTZ R36, R24, R49 ;  /* 0x0000003118247221 */ /* 0x002fe20000010000 */
[----:B------:R1:W-:Y:S01]  /*a450*/  @!P1 SYNCS.ARRIVE.TRANS64.RED.A1T0 RZ, [R3+URZ], RZ ;  /* 0x000000ff03ff99a7 */ /* 0x0003e2000810043f */
[----:B------:R-:W-:-:S02]  /*a460*/  F2FP.BF16.F32.PACK_AB R158, R31, R158 ;  /* 0x0000009e1f9e723e */ /* 0x000fc400000010ff */
[----:B------:R-:W-:Y:S02]  /*a470*/  F2FP.BF16.F32.PACK_AB R160, R33, R160 ;  /* 0x000000a021a0723e */ /* 0x000fe400000010ff */
[----:B------:R-:W-:Y:S01]  /*a480*/  F2FP.BF16.F32.PACK_AB R162, R35, R162 ;  /* 0x000000a223a2723e */ /* 0x000fe200000010ff */
[----:B------:R-:W1:Y:S01]  /*a490*/  MUFU.EX2 R161, R161 ;  /* 0x000000a100a17308 */ /* 0x000e620000000800 */
[----:B--2---:R-:W-:Y:S01]  /*a4a0*/  FADD.FTZ R49, R159, R36 ;  /* 0x000000249f317221 */ /* 0x004fe20000010000 */
[----:B------:R-:W-:Y:S02]  /*a4b0*/  F2FP.BF16.F32.PACK_AB R155, R14, R155 ;  /* 0x0000009b0e9b723e */ /* 0x000fe400000010ff */
[----:B------:R-:W-:-:S04]  /*a4c0*/  F2FP.BF16.F32.PACK_AB R157, R24, R157 ;  /* 0x0000009d189d723e */ /* 0x000fc800000010ff */
[----:B------:R-:W2:Y:S01]  /*a4d0*/  MUFU.EX2 R164, R164 ;  /* 0x000000a400a47308 */ /* 0x000ea20000000800 */
[C---:B---3--:R-:W-:Y:S01]  /*a4e0*/  FADD.FTZ R36, R26.reuse, R49 ;  /* 0x000000311a247221 */ /* 0x048fe20000010000 */
[----:B------:R-:W-:Y:S01]  /*a4f0*/  FADD.FTZ R49, R35, R38 ;  /* 0x0000002623317221 */ /* 0x000fe20000010000 */
[----:B------:R-:W-:-:S05]  /*a500*/  F2FP.BF16.F32.PACK_AB R159, R26, R159 ;  /* 0x0000009f1a9f723e */ /* 0x000fca00000010ff */
[----:B------:R-:W3:Y:S01]  /*a510*/  MUFU.EX2 R28, R28 ;  /* 0x0000001c001c7308 */ /* 0x000ee20000000800 */
[----:B-1----:R-:W-:-:S07]  /*a520*/  FADD.FTZ R3, R161, R36 ;  /* 0x00000024a1037221 */ /* 0x002fce0000010000 */
[----:B------:R-:W1:Y:S01]  /*a530*/  MUFU.EX2 R37, R37 ;  /* 0x0000002500257308 */ /* 0x000e620000000800 */
[----:B--2---:R-:W-:-:S07]  /*a540*/  FADD.FTZ R38, R164, R49 ;  /* 0x00000031a4267221 */ /* 0x004fce0000010000 */
[----:B------:R-:W2:Y:S01]  /*a550*/  MUFU.EX2 R163, R163 ;  /* 0x000000a300a37308 */ /* 0x000ea20000000800 */
[C---:B---3--:R-:W-:Y:S01]  /*a560*/  FADD.FTZ R36, R28.reuse, R3 ;  /* 0x000000031c247221 */ /* 0x048fe20000010000 */
[----:B------:R-:W-:-:S06]  /*a570*/  F2FP.BF16.F32.PACK_AB R161, R28, R161 ;  /* 0x000000a11ca1723e */ /* 0x000fcc00000010ff */
[----:B------:R-:W3:Y:S01]  /*a580*/  MUFU.EX2 R166, R166 ;  /* 0x000000a600a67308 */ /* 0x000ee20000000800 */
[C---:B-1----:R-:W-:Y:S01]  /*a590*/  FADD.FTZ R49, R37.reuse, R38 ;  /* 0x0000002625317221 */ /* 0x042fe20000010000 */
[----:B------:R-:W-:-:S06]  /*a5a0*/  F2FP.BF16.F32.PACK_AB R164, R37, R164 ;  /* 0x000000a425a4723e */ /* 0x000fcc00000010ff */
[----:B------:R-:W1:Y:S01]  /*a5b0*/  MUFU.EX2 R30, R30 ;  /* 0x0000001e001e7308 */ /* 0x000e620000000800 */
[----:B--2---:R-:W-:-:S07]  /*a5c0*/  FADD.FTZ R3, R163, R36 ;  /* 0x00000024a3037221 */ /* 0x004fce0000010000 */
[----:B------:R-:W2:Y:S01]  /*a5d0*/  MUFU.EX2 R39, R39 ;  /* 0x0000002700277308 */ /* 0x000ea20000000800 */
[----:B---3--:R-:W-:-:S07]  /*a5e0*/  FADD.FTZ R38, R166, R49 ;  /* 0x00000031a6267221 */ /* 0x008fce0000010000 */
[----:B------:R-:W3:Y:S01]  /*a5f0*/  MUFU.EX2 R165, R165 ;  /* 0x000000a500a57308 */ /* 0x000ee20000000800 */
[C---:B-1----:R-:W-:Y:S01]  /*a600*/  FADD.FTZ R36, R30.reuse, R3 ;  /* 0x000000031e247221 */ /* 0x042fe20000010000 */
[----:B------:R-:W-:-:S06]  /*a610*/  F2FP.BF16.F32.PACK_AB R163, R30, R163 ;  /* 0x000000a31ea3723e */ /* 0x000fcc00000010ff */
[----:B------:R-:W1:Y:S01]  /*a620*/  MUFU.EX2 R168, R168 ;  /* 0x000000a800a87308 */ /* 0x000e620000000800 */
[C---:B--2---:R-:W-:Y:S01]  /*a630*/  FADD.FTZ R49, R39.reuse, R38 ;  /* 0x0000002627317221 */ /* 0x044fe20000010000 */
[----:B------:R-:W-:-:S06]  /*a640*/  F2FP.BF16.F32.PACK_AB R166, R39, R166 ;  /* 0x000000a627a6723e */ /* 0x000fcc00000010ff */
[----:B------:R-:W2:Y:S01]  /*a650*/  MUFU.EX2 R32, R32 ;  /* 0x0000002000207308 */ /* 0x000ea20000000800 */
[----:B---3--:R-:W-:-:S07]  /*a660*/  FADD.FTZ R3, R165, R36 ;  /* 0x00000024a5037221 */ /* 0x008fce0000010000 */
[----:B------:R-:W3:Y:S01]  /*a670*/  MUFU.EX2 R41, R41 ;  /* 0x0000002900297308 */ /* 0x000ee20000000800 */
[----:B-1----:R-:W-:-:S07]  /*a680*/  FADD.FTZ R38, R168, R49 ;  /* 0x00000031a8267221 */ /* 0x002fce0000010000 */
[----:B------:R-:W1:Y:S01]  /*a690*/  MUFU.EX2 R167, R167 ;  /* 0x000000a700a77308 */ /* 0x000e620000000800 */
[C---:B--2---:R-:W-:Y:S01]  /*a6a0*/  FADD.FTZ R36, R32.reuse, R3 ;  /* 0x0000000320247221 */ /* 0x044fe20000010000 */
[----:B------:R-:W-:-:S06]  /*a6b0*/  F2FP.BF16.F32.PACK_AB R165, R32, R165 ;  /* 0x000000a520a5723e */ /* 0x000fcc00000010ff */
[----:B------:R-:W2:Y:S01]  /*a6c0*/  MUFU.EX2 R170, R170 ;  /* 0x000000aa00aa7308 */ /* 0x000ea20000000800 */
[C---:B---3--:R-:W-:Y:S01]  /*a6d0*/  FADD.FTZ R15, R41.reuse, R38 ;  /* 0x00000026290f7221 */ /* 0x048fe20000010000 */
[----:B------:R-:W-:-:S06]  /*a6e0*/  F2FP.BF16.F32.PACK_AB R168, R41, R168 ;  /* 0x000000a829a8723e */ /* 0x000fcc00000010ff */
        /* <DEDUP_REMOVED lines=28> */
[----:B---3--:R-:W-:-:S07]  /*a8b0*/  FADD.FTZ R12, R50, R15 ;  /* 0x0000000f320c7221 */ /* 0x008fce0000010000 */
[----:B------:R-:W3:Y:S01]  /*a8c0*/  MUFU.EX2 R25, R25 ;  /* 0x0000001900197308 */ /* 0x000ee20000000800 */
[C---:B-1----:R-:W-:Y:S01]  /*a8d0*/  FADD.FTZ R15, R173.reuse, R12 ;  /* 0x0000000cad0f7221 */ /* 0x042fe20000010000 */
[----:B------:R-:W-:-:S06]  /*a8e0*/  F2FP.BF16.F32.PACK_AB R173, R173, R50 ;  /* 0x00000032adad723e */ /* 0x000fcc00000010ff */
[----:B------:R-:W1:Y:S01]  /*a8f0*/  MUFU.EX2 R47, R47 ;  /* 0x0000002f002f7308 */ /* 0x000e620000000800 */
[----:B--2---:R-:W-:Y:S01]  /*a900*/  FADD.FTZ R12, R58, R15 ;  /* 0x0000000f3a0c7221 */ /* 0x004fe20000010000 */
[C---:B---3--:R-:W-:Y:S01]  /*a910*/  FADD.FTZ R3, R25.reuse, R38 ;  /* 0x0000002619037221 */ /* 0x048fe20000010000 */
[----:B------:R-:W-:Y:S02]  /*a920*/  F2FP.BF16.F32.PACK_AB R174, R25, R174 ;  /* 0x000000ae19ae723e */ /* 0x000fe400000010ff */
[C---:B-1----:R-:W-:Y:S01]  /*a930*/  FADD.FTZ R12, R47.reuse, R12 ;  /* 0x0000000c2f0c7221 */ /* 0x042fe20000010000 */
[----:B------:R-:W-:Y:S01]  /*a940*/  F2FP.BF16.F32.PACK_AB R175, R47, R58 ;  /* 0x0000003a2faf723e */ /* 0x000fe200000010ff */
[----:B0-----:R-:W-:Y:S06]  /*a950*/  @!P0 BRA `(.L_x_704) ;  /* 0x0000000000048947 */ /* 0x001fec0003800000 */
[----:B------:R-:W-:Y:S01]  /*a960*/  BPT.TRAP 0x1 ;  /* 0x000000040000795c */ /* 0x000fe20000300000 */
.L_x_704:
[----:B------:R0:W1:Y:S01]  /*a970*/  SYNCS.PHASECHK.TRANS64.TRYWAIT P2, [R13+URZ+0x22850], R72 ;  /* 0x022850480d0075a7 */ /* 0x000062000804017f */
[----:B------:R-:W-:Y:S05]  /*a980*/  @!P0 BRA `(.L_x_705) ;  /* 0x0000000000048947 */ /* 0x000fea0003800000 */
[----:B------:R-:W-:Y:S01]  /*a990*/  BPT.TRAP 0x1 ;  /* 0x000000040000795c */ /* 0x000fe20000300000 */
.L_x_705:
[----:B------:R-:W-:Y:S04]  /*a9a0*/  BSSY B0, `(.L_x_706) ;  /* 0x0000004000007945 */ /* 0x000fe80003800000 */
[----:B-1----:R-:W-:Y:S05]  /*a9b0*/  @P2 BRA `(.L_x_707) ;  /* 0x0000000000082947 */ /* 0x002fea0003800000 */
[----:B------:R-:W1:Y:S02]  /*a9c0*/  SYNCS.PHASECHK.TRANS64.TRYWAIT P2, [R13+URZ+0x22850], R72 ;  /* 0x022850480d0075a7 */ /* 0x000e64000804017f */
[----:B-1----:R-:W-:Y:S05]  /*a9d0*/  @!P2 BRA `(.L_x_708) ;  /* 0x000001040000a947 */ /* 0x002fea0003800000 */
.L_x_707:
[----:B------:R-:W-:Y:S05]  /*a9e0*/  BSYNC B0 ;  /* 0x0000000000007941 */ /* 0x000fea0003800000 */
.L_x_706:
[----:B------:R-:W-:Y:S05]  /*a9f0*/  WARPSYNC.ALL ;  /* 0x0000000000007948 */ /* 0x000fea0003800000 */
[----:B------:R-:W-:Y:S01]  /*aa00*/  R2UR UR4, R19 ;  /* 0x00000000130472ca */ /* 0x000fe200000e0000 */
[----:B------:R2:W-:Y:S01]  /*aa10*/  BAR.SYNC.DEFER_BLOCKING R20, 0x100 ;  /* 0x000400140000751d */ /* 0x0005e20000010000 */
[----:B------:R-:W-:Y:S02]  /*aa20*/  IMAD.MOV.U32 R15, RZ, RZ, 0xc00 ;  /* 0x00000c00ff0f7424 */ /* 0x000fe400078e00ff */
[----:B------:R-:W-:Y:S02]  /*aa30*/  IMAD.MOV.U32 R27, RZ, RZ, 0x40000040 ;  /* 0x40000040ff1b7424 */ /* 0x000fe400078e00ff */
[----:B------:R-:W-:Y:S01]  /*aa40*/  IMAD.MOV.U32 R25, RZ, RZ, 0x40000040 ;  /* 0x40000040ff197424 */ /* 0x000fe200078e00ff */
[----:B------:R-:W-:Y:S01]  /*aa50*/  ULDC UR47, c[0x0][0x9d8] ;  /* 0x00027600002f7ab9 */ /* 0x000fe20000000800 */
[----:B------:R-:W-:Y:S01]  /*aa60*/  IMAD.MOV.U32 R29, RZ, RZ, 0x40000040 ;  /* 0x40000040ff1d7424 */ /* 0x000fe200078e00ff */
[----:B------:R-:W-:Y:S01]  /*aa70*/  R2UR UR11, R27 ;  /* 0x000000001b0b72ca */ /* 0x000fe200000e0000 */
[----:B01----:R-:W-:Y:S01]  /*aa80*/  @!P1 VIADD R13, R13, 0x22860 ;  /* 0x000228600d0d9836 */ /* 0x003fe20000000000 */
[----:B------:R-:W-:Y:S01]  /*aa90*/  R2UR UR15, R25 ;  /* 0x00000000190f72ca */ /* 0x000fe200000e0000 */
[----:B------:R-:W-:Y:S01]  /*aaa0*/  ULDC UR46, c[0x0][0x988] ;  /* 0x00026200002e7ab9 */ /* 0x000fe20000000800 */
[----:B------:R-:W-:Y:S01]  /*aab0*/  UIADD3 UR4, UR4, 0x400, URZ ;  /* 0x0000040004047890 */ /* 0x000fe2000fffe03f */
[----:B------:R-:W-:-:S02]  /*aac0*/  R2UR UR19, R27 ;  /* 0x000000001b1372ca */ /* 0x000fc400000e0000 */
[----:B------:R-:W-:Y:S01]  /*aad0*/  R2UR UR23, R29 ;  /* 0x000000001d1772ca */ /* 0x000fe200000e0000 */
[----:B------:R-:W-:Y:S01]  /*aae0*/  USHF.R.U32.HI UR4, URZ, 0x4, UR4 ;  /* 0x000000043f047899 */ /* 0x000fe20008011604 */
[----:B------:R-:W-:-:S03]  /*aaf0*/  @!P1 PRMT R13, RZ, 0x654, R13 ;  /* 0x00000654ff0d9816 */ /* 0x000fc6000000000d */
[----:B------:R-:W-:-:S04]  /*ab00*/  ULOP3.LUT UR4, UR4, 0x3fff, URZ, 0xc0, !UPT ;  /* 0x00003fff04047892 */ /* 0x000fc8000f8ec03f */
[----:B------:R-:W-:-:S06]  /*ab10*/  ULOP3.LUT UR37, UR4, 0x3000000, URZ, 0xfc, !UPT ;  /* 0x0300000004257892 */ /* 0x000fcc000f8efc3f */
[----:B------:R-:W-:Y:S02]  /*ab20*/  IMAD R14, R200, R15, UR37 ;  /* 0x00000025c80e7e24 */ /* 0x000fe4000f8e020f */
[----:B------:R-:W-:Y:S02]  /*ab30*/  IMAD.MOV.U32 R15, RZ, RZ, 0x40000040 ;  /* 0x40000040ff0f7424 */ /* 0x000fe400078e00ff */
[C---:B------:R-:W-:Y:S01]  /*ab40*/  VIADD R26, R14.reuse, 0x80 ;  /* 0x000000800e1a7836 */ /* 0x040fe20000000000 */
[C---:B------:R-:W-:Y:S01]  /*ab50*/  R2UR UR6, R14.reuse ;  /* 0x000000000e0672ca */ /* 0x040fe200000e0000 */
[C---:B------:R-:W-:Y:S01]  /*ab60*/  VIADD R24, R14.reuse, 0x100 ;  /* 0x000001000e187836 */ /* 0x040fe20000000000 */
[----:B------:R-:W-:Y:S01]  /*ab70*/  R2UR UR7, R15 ;  /* 0x000000000f0772ca */ /* 0x000fe200000e0000 */
[----:B------:R-:W-:Y:S01]  /*ab80*/  VIADD R28, R14, 0x200 ;  /* 0x000002000e1c7836 */ /* 0x000fe20000000000 */
[----:B------:R-:W-:Y:S01]  /*ab90*/  R2UR UR10, R26 ;  /* 0x000000001a0a72ca */ /* 0x000fe200000e0000 */
[----:B------:R-:W-:Y:S01]  /*aba0*/  VIADD R26, R14, 0x180 ;  /* 0x000001800e1a7836 */ /* 0x000fe20000000000 */
[----:B------:R-:W-:Y:S01]  /*abb0*/  R2UR UR14, R24 ;  /* 0x00000000180e72ca */ /* 0x000fe200000e0000 */
[----:B------:R-:W-:Y:S01]  /*abc0*/  VIADD R14, R14, 0x280 ;  /* 0x000002800e0e7836 */ /* 0x000fe20000000000 */
[----:B------:R-:W-:-:S02]  /*abd0*/  R2UR UR22, R28 ;  /* 0x000000001c1672ca */ /* 0x000fc400000e0000 */
[----:B------:R-:W-:Y:S02]  /*abe0*/  R2UR UR18, R26 ;  /* 0x000000001a1272ca */ /* 0x000fe400000e0000 */
[----:B------:R-:W-:Y:S01]  /*abf0*/  WARPGROUP.ARRIVE ;  /* 0x00000000000079c5 */ /* 0x000fe20000000000 */
[----:B------:R-:W-:Y:S02]  /*ac00*/  R2UR UR26, R14 ;  /* 0x000000000e1a72ca */ /* 0x000fe400000e0000 */
[----:B------:R-:W-:-:S03]  /*ac10*/  R2UR UR27, R15 ;  /* 0x000000000f1b72ca */ /* 0x000fc600000e0000 */
[----:B------:R-:W-:Y:S03]  /*ac20*/  HGMMA.64x256x16.F32.BF16 R24, R152, gdesc[UR4].tnspB, RZ, !UPT, gsb0 ;  /* 0x43e0000498187df0 */ /* 0x000fe6000c0018ff */
[----:B------:R-:W-:Y:S02]  /*ac30*/  WARPGROUP.DEPBAR.LE gsb0, 0x0 ;  /* 0x00008000000079c5 */ /* 0x000fe40000010000 */
[----:B------:R-:W-:-:S15]  /*ac40*/  WARPGROUP.ARRIVE ;  /* 0x00000000000079c5 */ /* 0x000fde0000000000 */
[----:B------:R-:W-:-:S08]  /*ac50*/  NOP ;  /* 0x0000000000007918 */ /* 0x000fd00000000000 */
[----:B------:R-:W-:Y:S03]  /*ac60*/  HGMMA.64x256x16.F32.BF16 R24, R156, gdesc[UR8].tnspB, R24, gsb0 ;  /* 0x43e000089c187df0 */ /* 0x000fe60008001818 */
        /* <DEDUP_REMOVED lines=17> */
[----:B------:R0:W-:Y:S02]  /*ad80*/  @!P1 SYNCS.ARRIVE.TRANS64.RED.A1T0 RZ, [R13+URZ], RZ ;  /* 0x000000ff0dff99a7 */ /* 0x0001e4000810043f */
[----:B0-----:R-:W-:-:S05]  /*ad90*/  VIADD R13, R178, 0xfffffffe ;  /* 0xfffffffeb20d7836 */ /* 0x001fca0000000000 */
[----:B------:R-:W-:-:S13]  /*ada0*/  ISETP.GE.AND P2, PT, R13, R207, PT ;  /* 0x000000cf0d00720c */ /* 0x000fda0003f46270 */
[----:B--2---:R-:W-:Y:S05]  /*adb0*/  @!P2 BRA `(.L_x_709) ;  /* 0x000000240034a947 */ /* 0x004fea0003800000 */
[----:B------:R-:W-:Y:S02]  /*adc0*/  IMAD.MOV.U32 R20, RZ, RZ, R177 ;  /* 0x000000ffff147224 */ /* 0x000fe400078e00b1 */
[----:B------:R-:W-:-:S07]  /*add0*/  IMAD.MOV.U32 R221, RZ, RZ, R176 ;  /* 0x000000ffffdd7224 */ /* 0x000fce00078e00b0 */
.L_x_719:
[----:B------:R-:W-:Y:S01]  /*ade0*/  VIADD R200, R200, 0x1 ;  /* 0x00000001c8c87836 */ /* 0x000fe20000000000 */
[----:B------:R-:W-:Y:S05]  /*adf0*/  YIELD ;  /* 0x0000000000007946 */ /* 0x000fea0003800000 */
[----:B------:R-:W-:Y:S02]  /*ae00*/  ISETP.NE.AND P3, PT, R200, 0x2, PT ;  /* 0x00000002c800780c */ /* 0x000fe40003f65270 */
[C---:B------:R-:W-:Y:S01]  /*ae10*/  ISETP.GT.AND P2, PT, R13.reuse, R207, PT ;  /* 0x000000cf0d00720c */ /* 0x040fe20003f44270 */
[----:B------:R-:W-:Y:S01]  /*ae20*/  VIADD R13, R13, 0xffffffff ;  /* 0xffffffff0d0d7836 */ /* 0x000fe20000000000 */
[----:B0-----:R-:W-:-:S02]  /*ae30*/  SEL R14, RZ, 0x1, P3 ;  /* 0x00000001ff0e7807 */ /* 0x001fc40001800000 */
[----:B------:R-:W-:Y:S02]  /*ae40*/  SEL R200, R200, RZ, P3 ;  /* 0x000000ffc8c87207 */ /* 0x000fe40001800000 */
[----:B------:R-:W-:Y:S01]  /*ae50*/  LOP3.LUT R204, R204, R14, RZ, 0x3c, !PT ;  /* 0x0000000ecccc7212 */ /* 0x000fe200078e3cff */
[----:B------:R-:W-:Y:S06]  /*ae60*/  @!P0 BRA `(.L_x_710) ;  /* 0x0000000000048947 */ /* 0x000fec0003800000 */
[----:B------:R-:W-:Y:S01]  /*ae70*/  BPT.TRAP 0x1 ;  /* 0x000000040000795c */ /* 0x000fe20000300000 */
.L_x_710:
[----:B------:R-:W-:Y:S01]  /*ae80*/  IMAD R14, R200, 0x8, R19 ;  /* 0x00000008c80e7824 */ /* 0x000fe200078e0213 */
[----:B------:R-:W-:-:S04]  /*ae90*/  SHF.L.U32 R15, R204, 0x1f, RZ ;  /* 0x0000001fcc0f7819 */ /* 0x000fc800000006ff */
[----:B------:R0:W1:Y:S01]  /*aea0*/  SYNCS.PHASECHK.TRANS64.TRYWAIT P3, [R14+URZ+0x22830], R15 ;  /* 0x0228300f0e0075a7 */ /* 0x000062000806017f */
[----:B------:R-:W-:Y:S05]  /*aeb0*/  @!P0 BRA `(.L_x_711) ;  /* 0x0000000000048947 */ /* 0x000fea0003800000 */
[----:B------:R-:W-:Y:S01]  /*aec0*/  BPT.TRAP 0x1 ;  /* 0x000000040000795c */ /* 0x000fe20000300000 */
.L_x_711:
[----:B------:R-:W-:Y:S02]  /*aed0*/  IMAD R156, R200, 0x300, R0 ;  /* 0x00000300c89c7824 */ /* 0x000fe400078e0200 */
[----:B------:R-:W-:Y:S01]  /*aee0*/  IMAD.MOV.U32 R157, RZ, RZ, 0x40000040 ;  /* 0x40000040ff9d7424 */ /* 0x000fe200078e00ff */
[----:B-1----:R-:W-:Y:S06]  /*aef0*/  @P3 BRA `(.L_x_712) ;  /* 0x0000000000083947 */ /* 0x002fec0003800000 */
[----:B------:R-:W1:Y:S02]  /*af00*/  SYNCS.PHASECHK.TRANS64.TRYWAIT P3, [R14+URZ+0x22830], R15 ;  /* 0x0228300f0e0075a7 */ /* 0x000e64000806017f */
[----:B-1----:R-:W-:Y:S05]  /*af10*/  @!P3 BRA `(.L_x_713) ;  /* 0x000000fc00c4b947 */ /* 0x002fea0003800000 */
.L_x_712:
[----:B------:R-:W-:Y:S05]  /*af20*/  WARPSYNC.ALL ;  /* 0x0000000000007948 */ /* 0x000fea0003800000 */
[C---:B------:R-:W-:Y:S01]  /*af30*/  R2UR UR6, R156.reuse ;  /* 0x000000009c0672ca */ /* 0x040fe200000e0000 */
[C---:B------:R-:W-:Y:S01]  /*af40*/  VIADD R154, R156.reuse, 0x2 ;  /* 0x000000029c9a7836 */ /* 0x040fe20000000000 */
[----:B------:R-:W-:Y:S01]  /*af50*/  R2UR UR7, R157 ;  /* 0x000000009d0772ca */ /* 0x000fe200000e0000 */
[----:B------:R-:W-:Y:S01]  /*af60*/  VIADD R152, R156, 0x4 ;  /* 0x000000049c987836 */ /* 0x000fe20000000000 */
[----:B------:R-:W-:Y:S01]  /*af70*/  R2UR UR4, R4 ;  /* 0x00000000040472ca */ /* 0x000fe200000e0000 */
[----:B------:R-:W-:Y:S01]  /*af80*/  VIADD R156, R156, 0x6 ;  /* 0x000000069c9c7836 */ /* 0x000fe20000000000 */
[----:B------:R-:W-:Y:S01]  /*af90*/  R2UR UR5, R5 ;  /* 0x00000000050572ca */ /* 0x000fe200000e0000 */
[----:B------:R-:W-:Y:S01]  /*afa0*/  IMAD.MOV.U32 R155, RZ, RZ, 0x40000040 ;  /* 0x40000040ff9b7424 */ /* 0x000fe200078e00ff */
[----:B------:R-:W-:Y:S01]  /*afb0*/  R2UR UR10, R154 ;  /* 0x000000009a0a72ca */ /* 0x000fe200000e0000 */
[----:B------:R-:W-:Y:S01]  /*afc0*/  IMAD.MOV.U32 R153, RZ, RZ, 0x40000040 ;  /* 0x40000040ff997424 */ /* 0x000fe200078e00ff */
[----:B------:R-:W-:Y:S01]  /*afd0*/  R2UR UR14, R152 ;  /* 0x00000000980e72ca */ /* 0x000fe200000e0000 */
[----:B------:R-:W-:Y:S01]  /*afe0*/  IMAD.MOV.U32 R157, RZ, RZ, 0x40000040 ;  /* 0x40000040ff9d7424 */ /* 0x000fe200078e00ff */
[----:B------:R-:W-:-:S02]  /*aff0*/  R2UR UR11, R155 ;  /* 0x000000009b0b72ca */ /* 0x000fc400000e0000 */
[----:B------:R-:W-:Y:S02]  /*b000*/  R2UR UR15, R153 ;  /* 0x00000000990f72ca */ /* 0x000fe400000e0000 */
[----:B------:R-:W-:Y:S02]  /*b010*/  R2UR UR18, R156 ;  /* 0x000000009c1272ca */ /* 0x000fe400000e0000 */
[----:B------:R-:W-:Y:S02]  /*b020*/  R2UR UR19, R157 ;  /* 0x000000009d1372ca */ /* 0x000fe400000e0000 */
[----:B------:R-:W-:Y:S01]  /*b030*/  WARPGROUP.ARRIVE ;  /* 0x00000000000079c5 */ /* 0x000fe20000000000 */
[----:B------:R-:W-:Y:S02]  /*b040*/  R2UR UR8, R10 ;  /* 0x000000000a0872ca */ /* 0x000fe400000e0000 */
[----:B------:R-:W-:Y:S02]  /*b050*/  R2UR UR9, R11 ;  /* 0x000000000b0972ca */ /* 0x000fe400000e0000 */
[----:B------:R-:W-:Y:S01]  /*b060*/  R2UR UR12, R8 ;  /* 0x00000000080c72ca */ /* 0x000fe200000e0000 */
[----:B------:R-:W-:Y:S01]  /*b070*/  HGMMA.64x96x16.F32.BF16 R152, gdesc[UR4], RZ, !UPT, gsb0 ;  /* 0x01600000049879f0 */ /* 0x000fe2000c0018ff */
[----:B------:R-:W-:-:S02]  /*b080*/  R2UR UR13, R9 ;  /* 0x00000000090d72ca */ /* 0x000fc400000e0000 */
[----:B------:R-:W-:Y:S02]  /*b090*/  R2UR UR16, R6 ;  /* 0x00000000061072ca */ /* 0x000fe400000e0000 */
[----:B------:R-:W-:Y:S01]  /*b0a0*/  R2UR UR17, R7 ;  /* 0x00000000071172ca */ /* 0x000fe200000e0000 */
        /* <DEDUP_REMOVED lines=25> */
[----:B------:R-:W-:Y:S01]  /*b240*/  FMUL.FTZ R177, R177, UR47 ;  /* 0x0000002fb1b17c20 */ /* 0x000fe20008410000 */
[----:B------:R-:W-:Y:S01]  /*b250*/  FMUL.FTZ R180, R180, UR47 ;  /* 0x0000002fb4b47c20 */ /* 0x000fe20008410000 */
[----:B------:R-:W-:Y:S01]  /*b260*/  FMUL.FTZ R181, R181, UR47 ;  /* 0x0000002fb5b57c20 */ /* 0x000fe20008410000 */
[----:B------:R-:W-:Y:S01]  /*b270*/  FMUL.FTZ R184, R184, UR47 ;  /* 0x0000002fb8b87c20 */ /* 0x000fe20008410000 */
[----:B------:R-:W-:Y:S01]  /*b280*/  FMUL.FTZ R185, R185, UR47 ;  /* 0x0000002fb9b97c20 */ /* 0x000fe20008410000 */
[----:B------:R-:W-:Y:S01]  /*b290*/  FMUL.FTZ R188, R188, UR47 ;  /* 0x0000002fbcbc7c20 */ /* 0x000fe20008410000 */
[----:B------:R-:W-:Y:S01]  /*b2a0*/  FMUL.FTZ R189, R189, UR47 ;  /* 0x0000002fbdbd7c20 */ /* 0x000fe20008410000 */
[----:B------:R-:W4:Y:S01]  /*b2b0*/  MUFU.TANH R156, R156 ;  /* 0x0000009c009c7308 */ /* 0x000f220000002400 */
        /* <DEDUP_REMOVED lines=11> */
[----:B------:R-:W-:Y:S01]  /*b370*/  FMUL.FTZ R162, R162, UR47 ;  /* 0x0000002fa2a27c20 */ /* 0x000fe20008410000 */
[----:B------:R-:W-:Y:S01]  /*b380*/  FMUL.FTZ R163, R163, UR47 ;  /* 0x0000002fa3a37c20 */ /* 0x000fe20008410000 */
[----:B------:R-:W-:Y:S01]  /*b390*/  FMUL.FTZ R166, R166, UR47 ;  /* 0x0000002fa6a67c20 */ /* 0x000fe20008410000 */
[----:B------:R-:W-:Y:S01]  /*b3a0*/  FMUL.FTZ R167, R167, UR47 ;  /* 0x0000002fa7a77c20 */ /* 0x000fe20008410000 */
[----:B------:R-:W3:Y:S01]  /*b3b0*/  MUFU.TANH R160, R160 ;  /* 0x000000a000a07308 */ /* 0x000ee20000002400 */
[----:B----4-:R-:W-:Y:S01]  /*b3c0*/  FMNMX.FTZ R21, R156, R21, !PT ;  /* 0x000000159c157209 */ /* 0x010fe20007810000 */
        /* <DEDUP_REMOVED lines=10> */
[----:B------:R-:W-:-:S04]  /*b470*/  FMUL.FTZ R199, R199, UR47 ;  /* 0x0000002fc7c77c20 */ /* 0x000fc80008410000 */
[----:B------:R-:W2:Y:S01]  /*b480*/  MUFU.TANH R164, R164 ;  /* 0x000000a400a47308 */ /* 0x000ea20000002400 */
[----:B---3--:R-:W-:-:S07]  /*b490*/  FMNMX.FTZ R21, R160, R21, !PT ;  /* 0x00000015a0157209 */ /* 0x008fce0007810000 */
[----:B------:R-:W3:Y:S01]  /*b4a0*/  MUFU.TANH R165, R165 ;  /* 0x000000a500a57308 */ /* 0x000ee20000002400 */
[----:B----4-:R-:W-:-:S07]  /*b4b0*/  FMNMX.FTZ R21, R161, R21, !PT ;  /* 0x00000015a1157209 */ /* 0x010fce0007810000 */
[----:B------:R-:W4:Y:S01]  /*b4c0*/  MUFU.TANH R168, R168 ;  /* 0x000000a800a87308 */ /* 0x000f220000002400 */
[----:B--2---:R-:W-:-:S07]  /*b4d0*/  FMNMX.FTZ R21, R164, R21, !PT ;  /* 0x00000015a4157209 */ /* 0x004fce0007810000 */
        /* <DEDUP_REMOVED lines=30> */
[----:B------:R-:W-:Y:S01]  /*b6c0*/  MUFU.TANH R196, R196 ;  /* 0x000000c400c47308 */ /* 0x000fe20000002400 */
[----:B---3--:R-:W-:-:S07]  /*b6d0*/  FMNMX.FTZ R21, R223, R21, !PT ;  /* 0x00000015df157209 */ /* 0x008fce0007810000 */
[----:B------:R-:W-:Y:S01]  /*b6e0*/  MUFU.TANH R155, R155 ;  /* 0x0000009b009b7308 */ /* 0x000fe20000002400 */
[----:B----4-:R-:W-:-:S05]  /*b6f0*/  FMNMX.FTZ R176, R197, R21, !PT ;  /* 0x00000015c5b07209 */ /* 0x010fca0007810000 */
[----:B------:R-:W2:Y:S02]  /*b700*/  SHFL.BFLY PT, R21, R176, 0x2, 0x1f ;  /* 0x0c401f00b0157f89 */ /* 0x000ea400000e0000 */
[----:B------:R-:W-:Y:S08]  /*b710*/  MUFU.TANH R158, R158 ;  /* 0x0000009e009e7308 */ /* 0x000ff00000002400 */
[----:B------:R-:W-:Y:S08]  /*b720*/  MUFU.TANH R159, R159 ;  /* 0x0000009f009f7308 */ /* 0x000ff00000002400 */
[----:B------:R-:W-:Y:S01]  /*b730*/  MUFU.TANH R162, R162 ;  /* 0x000000a200a27308 */ /* 0x000fe20000002400 */
[----:B--2---:R-:W-:-:S07]  /*b740*/  FMNMX.FTZ R176, R176, R21, !PT ;  /* 0x00000015b0b07209 */ /* 0x004fce0007810000 */
[----:B------:R-:W-:Y:S01]  /*b750*/  MUFU.TANH R163, R163 ;  /* 0x000000a300a37308 */ /* 0x000fe20000002400 */
[----:B------:R-:W2:Y:S07]  /*b760*/  SHFL.BFLY PT, R21, R176, 0x1, 0x1f ;  /* 0x0c201f00b0157f89 */ /* 0x000eae00000e0000 */
[----:B------:R-:W-:Y:S08]  /*b770*/  MUFU.TANH R166, R166 ;  /* 0x000000a600a67308 */ /* 0x000ff00000002400 */
[----:B------:R-:W-:Y:S01]  /*b780*/  MUFU.TANH R167, R167 ;  /* 0x000000a700a77308 */ /* 0x000fe20000002400 */
[----:B--2---:R-:W-:Y:S01]  /*b790*/  FMNMX.FTZ R176, R176, R21, !PT ;  /* 0x00000015b0b07209 */ /* 0x004fe20007810000 */
[----:B------:R-:W-:-:S04]  /*b7a0*/  IMAD.U32 R21, RZ, RZ, UR46 ;  /* 0x0000002eff157e24 */ /* 0x000fc8000f8e00ff */
[C---:B------:R-:W-:Y:S01]  /*b7b0*/  FADD.FTZ R221, -R176.reuse, R221 ;  /* 0x000000ddb0dd7221 */ /* 0x040fe20000010100 */
[----:B------:R-:W-:-:S03]  /*b7c0*/  FMUL.FTZ R154, R176, R21 ;  /* 0x00000015b09a7220 */ /* 0x000fc60000410000 */
[-C--:B------:R-:W-:Y:S01]  /*b7d0*/  FMUL.FTZ R221, R221, R21.reuse ;  /* 0x00000015dddd7220 */ /* 0x080fe20000410000 */
[-CC-:B------:R-:W-:Y:S01]  /*b7e0*/  FFMA.FTZ R152, R152, R21.reuse, -R154.reuse ;  /* 0x0000001598987223 */ /* 0x180fe2000001089a */
[-CC-:B------:R-:W-:Y:S01]  /*b7f0*/  FFMA.FTZ R153, R153, R21.reuse, -R154.reuse ;  /* 0x0000001599997223 */ /* 0x180fe2000001089a */
[-CC-:B------:R-:W-:Y:S01]  /*b800*/  FFMA.FTZ R156, R156, R21.reuse, -R154.reuse ;  /* 0x000000159c9c7223 */ /* 0x180fe2000001089a */
[-CC-:B------:R-:W-:Y:S01]  /*b810*/  FFMA.FTZ R157, R157, R21.reuse, -R154.reuse ;  /* 0x000000159d9d7223 */ /* 0x180fe2000001089a */
[-CC-:B------:R-:W-:Y:S01]  /*b820*/  FFMA.FTZ R160, R160, R21.reuse, -R154.reuse ;  /* 0x00000015a0a07223 */ /* 0x180fe2000001089a */
[----:B------:R-:W2:Y:S01]  /*b830*/  MUFU.EX2 R221, R221 ;  /* 0x000000dd00dd7308 */ /* 0x000ea20000000800 */
[-CC-:B------:R-:W-:Y:S01]  /*b840*/  FFMA.FTZ R161, R161, R21.reuse, -R154.reuse ;  /* 0x00000015a1a17223 */ /* 0x180fe2000001089a */
[-CC-:B------:R-:W-:Y:S01]  /*b850*/  FFMA.FTZ R164, R164, R21.reuse, -R154.reuse ;  /* 0x00000015a4a47223 */ /* 0x180fe2000001089a */
[-CC-:B------:R-:W-:Y:S01]  /*b860*/  FFMA.FTZ R165, R165, R21.reuse, -R154.reuse ;  /* 0x00000015a5a57223 */ /* 0x180fe2000001089a */
[-CC-:B------:R-:W-:Y:S01]  /*b870*/  FFMA.FTZ R168, R168, R21.reuse, -R154.reuse ;  /* 0x00000015a8a87223 */ /* 0x180fe2000001089a */
[-CC-:B------:R-:W-:Y:S01]  /*b880*/  FFMA.FTZ R169, R169, R21.reuse, -R154.reuse ;  /* 0x00000015a9a97223 */ /* 0x180fe2000001089a */
[-CC-:B------:R-:W-:Y:S01]  /*b890*/  FFMA.FTZ R172, R172, R21.reuse, -R154.reuse ;  /* 0x00000015acac7223 */ /* 0x180fe2000001089a */
[-CC-:B------:R-:W-:Y:S01]  /*b8a0*/  FFMA.FTZ R173, R173, R21.reuse, -R154.reuse ;  /* 0x00000015adad7223 */ /* 0x180fe2000001089a */
[----:B------:R-:W3:Y:S01]  /*b8b0*/  MUFU.EX2 R152, R152 ;  /* 0x0000009800987308 */ /* 0x000ee20000000800 */
[-CC-:B------:R-:W-:Y:S01]  /*b8c0*/  FFMA.FTZ R222, R222, R21.reuse, -R154.reuse ;  /* 0x00000015dede7223 */ /* 0x180fe2000001089a */
        /* <DEDUP_REMOVED lines=10> */
[----:B------:R-:W-:Y:S01]  /*b970*/  FFMA.FTZ R197, R197, R21, -R154 ;  /* 0x00000015c5c57223 */ /* 0x000fe2000001089a */
[----:B------:R4:W-:Y:S01]  /*b980*/  MUFU.EX2 R227, R157 ;  /* 0x0000009d00e37308 */ /* 0x0009e20000000800 */
[-C--:B--2---:R-:W-:Y:S01]  /*b990*/  FMUL.FTZ R24, R24, R221.reuse ;  /* 0x000000dd18187220 */ /* 0x084fe20000410000 */
[-C--:B------:R-:W-:Y:S01]  /*b9a0*/  FMUL.FTZ R25, R25, R221.reuse ;  /* 0x000000dd19197220 */ /* 0x080fe20000410000 */
[-C--:B------:R-:W-:Y:S01]  /*b9b0*/  FMUL.FTZ R28, R28, R221.reuse ;  /* 0x000000dd1c1c7220 */ /* 0x080fe20000410000 */
[-C--:B------:R-:W-:Y:S01]  /*b9c0*/  FMUL.FTZ R29, R29, R221.reuse ;  /* 0x000000dd1d1d7220 */ /* 0x080fe20000410000 */
[-C--:B------:R-:W-:Y:S01]  /*b9d0*/  FMUL.FTZ R32, R32, R221.reuse ;  /* 0x000000dd20207220 */ /* 0x080fe20000410000 */
[-C--:B------:R-:W-:Y:S01]  /*b9e0*/  FMUL.FTZ R33, R33, R221.reuse ;  /* 0x000000dd21217220 */ /* 0x080fe20000410000 */
[-C--:B------:R-:W-:Y:S01]  /*b9f0*/  FMUL.FTZ R36, R36, R221.reuse ;  /* 0x000000dd24247220 */ /* 0x080fe20000410000 */
[----:B------:R-:W2:Y:S01]  /*ba00*/  MUFU.EX2 R154, R153 ;  /* 0x00000099009a7308 */ /* 0x000ea20000000800 */
[----:B----4-:R-:W-:Y:S01]  /*ba10*/  FMUL.FTZ R157, R178, UR47 ;  /* 0x0000002fb29d7c20 */ /* 0x010fe20008410000 */
[----:B------:R-:W-:Y:S01]  /*ba20*/  FMNMX.FTZ R178, R196, R20, !PT ;  /* 0x00000014c4b27209 */ /* 0x000fe20007810000 */
        /* <DEDUP_REMOVED lines=57> */
[----:B---3--:R-:W-:Y:S01]  /*bdc0*/  FFMA.FTZ R221, R221, R3, R152 ;  /* 0x00000003dddd7223 */ /* 0x008fe20000010098 */
[----:B------:R-:W-:Y:S01]  /*bdd0*/  FMNMX.FTZ R178, R155, R178, !PT ;  /* 0x000000b29bb27209 */ /* 0x000fe20007810000 */
[----:B------:R-:W-:Y:S01]  /*bde0*/  FMUL.FTZ R3, R170, UR47 ;  /* 0x0000002faa037c20 */ /* 0x000fe20008410000 */
[----:B------:R-:W-:Y:S01]  /*bdf0*/  FMUL.FTZ R170, R174, UR47 ;  /* 0x0000002faeaa7c20 */ /* 0x000fe20008410000 */
[----:B------:R-:W-:Y:S01]  /*be00*/  FMUL.FTZ R174, R179, UR47 ;  /* 0x0000002fb3ae7c20 */ /* 0x000fe20008410000 */
[----:B------:R-:W-:Y:S01]  /*be10*/  FMNMX.FTZ R179, R158, R178, !PT ;  /* 0x000000b29eb37209 */ /* 0x000fe20007810000 */
[C---:B--2---:R-:W-:Y:S01]  /*be20*/  FADD.FTZ R221, R154.reuse, R221 ;  /* 0x000000dd9add7221 */ /* 0x044fe20000010000 */
[----:B------:R-:W-:Y:S01]  /*be30*/  F2FP.BF16.F32.PACK_AB R152, R154, R152 ;  /* 0x000000989a98723e */ /* 0x000fe200000010ff */
[----:B------:R-:W-:Y:S01]  /*be40*/  FMUL.FTZ R153, R171, UR47 ;  /* 0x0000002fab997c20 */ /* 0x000fe20008410000 */
[----:B------:R-:W-:Y:S01]  /*be50*/  FMNMX.FTZ R179, R159, R179, !PT ;  /* 0x000000b39fb37209 */ /* 0x000fe20007810000 */
[----:B------:R2:W3:Y:S08]  /*be60*/  MUFU.EX2 R154, R156 ;  /* 0x0000009c009a7308 */ /* 0x0004f00000000800 */
[----:B------:R-:W4:Y:S01]  /*be70*/  MUFU.TANH R3, R3 ;  /* 0x0000000300037308 */ /* 0x000f220000002400 */
[----:B--2---:R-:W-:Y:S01]  /*be80*/  FMUL.FTZ R156, R175, UR47 ;  /* 0x0000002faf9c7c20 */ /* 0x004fe20008410000 */
[----:B------:R-:W-:Y:S01]  /*be90*/  FMUL.FTZ R175, R182, UR47 ;  /* 0x0000002fb6af7c20 */ /* 0x000fe20008410000 */
[----:B------:R-:W-:-:S04]  /*bea0*/  FMNMX.FTZ R182, R162, R179, !PT ;  /* 0x000000b3a2b67209 */ /* 0x000fc80007810000 */
[----:B------:R-:W-:Y:S01]  /*beb0*/  FMNMX.FTZ R182, R163, R182, !PT ;  /* 0x000000b6a3b67209 */ /* 0x000fe20007810000 */
[----:B------:R-:W2:Y:S01]  /*bec0*/  MUFU.TANH R153, R153 ;  /* 0x0000009900997308 */ /* 0x000ea20000002400 */
[----:B---3--:R-:W-:Y:S01]  /*bed0*/  FADD.FTZ R171, R154, R221 ;  /* 0x000000dd9aab7221 */ /* 0x008fe20000010000 */
[----:B------:R-:W-:-:S03]  /*bee0*/  F2FP.BF16.F32.PACK_AB R154, R227, R154 ;  /* 0x0000009ae39a723e */ /* 0x000fc600000010ff */
[----:B------:R-:W-:-:S03]  /*bef0*/  FADD.FTZ R171, R227, R171 ;  /* 0x000000abe3ab7221 */ /* 0x000fc60000010000 */
[----:B------:R-:W3:Y:S08]  /*bf00*/  MUFU.TANH R170, R170 ;  /* 0x000000aa00aa7308 */ /* 0x000ef00000002400 */
[----:B------:R5:W-:Y:S08]  /*bf10*/  MUFU.TANH R178, R183 ;  /* 0x000000b700b27308 */ /* 0x000bf00000002400 */
[----:B------:R-:W0:Y:S01]  /*bf20*/  MUFU.TANH R156, R156 ;  /* 0x0000009c009c7308 */ /* 0x000e220000002400 */
[----:B-----5:R-:W-:-:S04]  /*bf30*/  FMNMX.FTZ R183, R166, R182, !PT ;  /* 0x000000b6a6b77209 */ /* 0x020fc80007810000 */
[----:B------:R-:W-:-:S03]  /*bf40*/  FMNMX.FTZ R183, R167, R183, !PT ;  /* 0x000000b7a7b77209 */ /* 0x000fc60007810000 */
[----:B------:R-:W5:Y:S08]  /*bf50*/  MUFU.TANH R157, R157 ;  /* 0x0000009d009d7308 */ /* 0x000f700000002400 */
[----:B------:R4:W-:Y:S08]  /*bf60*/  MUFU.TANH R179, R186 ;  /* 0x000000ba00b37308 */ /* 0x0009f00000002400 */
[----:B------:R-:W1:Y:S01]  /*bf70*/  MUFU.TANH R174, R174 ;  /* 0x000000ae00ae7308 */ /* 0x000e620000002400 */
[----:B----4-:R-:W-:-:S04]  /*bf80*/  FMNMX.FTZ R186, R3, R183, !PT ;  /* 0x000000b703ba7209 */ /* 0x010fc80007810000 */
[----:B--2---:R-:W-:-:S03]  /*bf90*/  FMNMX.FTZ R186, R153, R186, !PT ;  /* 0x000000ba99ba7209 */ /* 0x004fc60007810000 */
[----:B------:R-:W2:Y:S08]  /*bfa0*/  MUFU.TANH R175, R175 ;  /* 0x000000af00af7308 */ /* 0x000eb00000002400 */
[----:B------:R3:W4:Y:S08]  /*bfb0*/  MUFU.TANH R182, R187 ;  /* 0x000000bb00b67308 */ /* 0x0007300000002400 */
[----:B------:R5:W4:Y:S01]  /*bfc0*/  MUFU.TANH R183, R190 ;  /* 0x000000be00b77308 */ /* 0x000b220000002400 */
[----:B---3--:R-:W-:-:S04]  /*bfd0*/  FMNMX.FTZ R187, R170, R186, !PT ;  /* 0x000000baaabb7209 */ /* 0x008fc80007810000 */
[----:B0-----:R-:W-:-:S03]  /*bfe0*/  FMNMX.FTZ R187, R156, R187, !PT ;  /* 0x000000bb9cbb7209 */ /* 0x001fc60007810000 */
[----:B------:R2:W0:Y:S01]  /*bff0*/  MUFU.TANH R186, R191 ;  /* 0x000000bf00ba7308 */ /* 0x0004220000002400 */
[----:B-----5:R-:W-:-:S04]  /*c000*/  FMNMX.FTZ R190, R157, R187, !PT ;  /* 0x000000bb9dbe7209 */ /* 0x020fc80007810000 */
[----:B-1----:R-:W-:-:S03]  /*c010*/  FMNMX.FTZ R190, R174, R190, !PT ;  /* 0x000000beaebe7209 */ /* 0x002fc60007810000 */
[----:B------:R1:W3:Y:S01]  /*c020*/  MUFU.TANH R187, R194 ;  /* 0x000000c200bb7308 */ /* 0x0002e20000002400 */
[----:B--2---:R-:W-:-:S04]  /*c030*/  FMNMX.FTZ R191, R175, R190, !PT ;  /* 0x000000beafbf7209 */ /* 0x004fc80007810000 */
[----:B------:R-:W-:-:S03]  /*c040*/  FMNMX.FTZ R191, R178, R191, !PT ;  /* 0x000000bfb2bf7209 */ /* 0x000fc60007810000 */
[----:B------:R2:W5:Y:S01]  /*c050*/  MUFU.TANH R190, R195 ;  /* 0x000000c300be7308 */ /* 0x0005620000002400 */
[----:B-1----:R-:W-:-:S04]  /*c060*/  FMNMX.FTZ R194, R179, R191, !PT ;  /* 0x000000bfb3c27209 */ /* 0x002fc80007810000 */
[----:B----4-:R-:W-:-:S03]  /*c070*/  FMNMX.FTZ R194, R182, R194, !PT ;  /* 0x000000c2b6c27209 */ /* 0x010fc60007810000 */
[----:B------:R-:W1:Y:S01]  /*c080*/  MUFU.TANH R191, R198 ;  /* 0x000000c600bf7308 */ /* 0x000e620000002400 */
[----:B--2---:R-:W-:-:S04]  /*c090*/  FMNMX.FTZ R195, R183, R194, !PT ;  /* 0x000000c2b7c37209 */ /* 0x004fc80007810000 */
[----:B0-----:R-:W-:-:S03]  /*c0a0*/  FMNMX.FTZ R195, R186, R195, !PT ;  /* 0x000000c3bac37209 */ /* 0x001fc60007810000 */
[----:B------:R-:W0:Y:S01]  /*c0b0*/  MUFU.TANH R194, R199 ;  /* 0x000000c700c27308 */ /* 0x000e220000002400 */
[----:B---3--:R-:W-:-:S04]  /*c0c0*/  FMNMX.FTZ R195, R187, R195, !PT ;  /* 0x000000c3bbc37209 */ /* 0x008fc80007810000 */
[----:B-----5:R-:W-:-:S03]  /*c0d0*/  FMNMX.FTZ R195, R190, R195, !PT ;  /* 0x000000c3bec37209 */ /* 0x020fc60007810000 */
[----:B------:R-:W-:Y:S01]  /*c0e0*/  MUFU.EX2 R160, R160 ;  /* 0x000000a000a07308 */ /* 0x000fe20000000800 */
[----:B-1----:R-:W-:-:S07]  /*c0f0*/  FMNMX.FTZ R195, R191, R195, !PT ;  /* 0x000000c3bfc37209 */ /* 0x002fce0007810000 */
[----:B------:R-:W1:Y:S01]  /*c100*/  MUFU.EX2 R161, R161 ;  /* 0x000000a100a17308 */ /* 0x000e620000000800 */
[----:B0-----:R-:W-:-:S05]  /*c110*/  FMNMX.FTZ R198, R194, R195, !PT ;  /* 0x000000c3c2c67209 */ /* 0x001fca0007810000 */
[----:B------:R-:W0:Y:S02]  /*c120*/  SHFL.BFLY PT, R195, R198, 0x2, 0x1f ;  /* 0x0c401f00c6c37f89 */ /* 0x000e2400000e0000 */
[----:B------:R-:W-:Y:S08]  /*c130*/  MUFU.EX2 R164, R164 ;  /* 0x000000a400a47308 */ /* 0x000ff00000000800 */
[----:B------:R-:W-:Y:S08]  /*c140*/  MUFU.EX2 R165, R165 ;  /* 0x000000a500a57308 */ /* 0x000ff00000000800 */
[----:B------:R-:W-:Y:S01]  /*c150*/  MUFU.EX2 R168, R168 ;  /* 0x000000a800a87308 */ /* 0x000fe20000000800 */
[----:B0-----:R-:W-:-:S07]  /*c160*/  FMNMX.FTZ R198, R198, R195, !PT ;  /* 0x000000c3c6c67209 */ /* 0x001fce0007810000 */
[----:B------:R0:W-:Y:S01]  /*c170*/  MUFU.EX2 R195, R177 ;  /* 0x000000b100c37308 */ /* 0x0001e20000000800 */
[----:B------:R-:W0:Y:S07]  /*c180*/  SHFL.BFLY PT, R199, R198, 0x1, 0x1f ;  /* 0x0c201f00c6c77f89 */ /* 0x000e2e00000e0000 */
[----:B------:R-:W-:Y:S08]  /*c190*/  MUFU.EX2 R169, R169 ;  /* 0x000000a900a97308 */ /* 0x000ff00000000800 */
[----:B------:R-:W-:Y:S08]  /*c1a0*/  MUFU.EX2 R172, R172 ;  /* 0x000000ac00ac7308 */ /* 0x000ff00000000800 */
[----:B------:R-:W-:Y:S01]  /*c1b0*/  MUFU.EX2 R173, R173 ;  /* 0x000000ad00ad7308 */ /* 0x000fe20000000800 */
[----:B0-----:R-:W-:-:S05]  /*c1c0*/  FMNMX.FTZ R177, R198, R199, !PT ;  /* 0x000000c7c6b17209 */ /* 0x001fca0007810000 */
[C---:B------:R-:W-:Y:S01]  /*c1d0*/  FADD.FTZ R198, -R177.reuse, R20 ;  /* 0x00000014b1c67221 */ /* 0x040fe20000010100 */
[-C--:B------:R-:W-:Y:S01]  /*c1e0*/  FMUL.FTZ R20, R177, R21.reuse ;  /* 0x00000015b1147220 */ /* 0x080fe20000410000 */
[----:B------:R-:W-:Y:S02]  /*c1f0*/  MUFU.EX2 R222, R222 ;  /* 0x000000de00de7308 */ /* 0x000fe40000000800 */
[-C--:B------:R-:W-:Y:S01]  /*c200*/  FMUL.FTZ R198, R198, R21.reuse ;  /* 0x00000015c6c67220 */ /* 0x080fe20000410000 */
        /* <DEDUP_REMOVED lines=24> */
[----:B------:R-:W0:Y:S01]  /*c390*/  MUFU.EX2 R198, R198 ;  /* 0x000000c600c67308 */ /* 0x000e220000000800 */
[----:B------:R-:W2:Y:S01]  /*c3a0*/  S2R R194, SR_TID.X ;  /* 0x0000000000c27919 */ /* 0x000ea20000002100 */
[----:B-1----:R-:W-:-:S06]  /*c3b0*/  F2FP.BF16.F32.PACK_AB R156, R161, R160 ;  /* 0x000000a0a19c723e */ /* 0x002fcc00000010ff */
[----:B------:R-:W1:Y:S08]  /*c3c0*/  MUFU.EX2 R196, R196 ;  /* 0x000000c400c47308 */ /* 0x000e700000000800 */
[----:B------:R-:W3:Y:S01]  /*c3d0*/  MUFU.EX2 R155, R155 ;  /* 0x0000009b009b7308 */ /* 0x000ee20000000800 */
[-C--:B0-----:R-:W-:Y:S01]  /*c3e0*/  FMUL.FTZ R26, R26, R198.reuse ;  /* 0x000000c61a1a7220 */ /* 0x081fe20000410000 */
[-C--:B------:R-:W-:Y:S01]  /*c3f0*/  FMUL.FTZ R27, R27, R198.reuse ;  /* 0x000000c61b1b7220 */ /* 0x080fe20000410000 */
[-C--:B------:R-:W-:Y:S01]  /*c400*/  FMUL.FTZ R30, R30, R198.reuse ;  /* 0x000000c61e1e7220 */ /* 0x080fe20000410000 */
[-C--:B------:R-:W-:Y:S01]  /*c410*/  FMUL.FTZ R31, R31, R198.reuse ;  /* 0x000000c61f1f7220 */ /* 0x080fe20000410000 */
[-C--:B------:R-:W-:Y:S01]  /*c420*/  FMUL.FTZ R34, R34, R198.reuse ;  /* 0x000000c622227220 */ /* 0x080fe20000410000 */
[-C--:B------:R-:W-:Y:S01]  /*c430*/  FMUL.FTZ R35, R35, R198.reuse ;  /* 0x000000c623237220 */ /* 0x080fe20000410000 */
[----:B------:R-:W-:Y:S01]  /*c440*/  FMUL.FTZ R38, R38, R198 ;  /* 0x000000c626267220 */ /* 0x000fe20000410000 */
[----:B------:R0:W4:Y:S01]  /*c450*/  MUFU.EX2 R221, R158 ;  /* 0x0000009e00dd7308 */ /* 0x0001220000000800 */
[----:B-1----:R-:W-:Y:S01]  /*c460*/  FFMA.FTZ R12, R198, R12, R196 ;  /* 0x0000000cc60c7223 */ /* 0x002fe200000100c4 */
[-C--:B------:R-:W-:Y:S01]  /*c470*/  FMUL.FTZ R39, R39, R198.reuse ;  /* 0x000000c627277220 */ /* 0x080fe20000410000 */
[-C--:B------:R-:W-:Y:S01]  /*c480*/  FMUL.FTZ R42, R42, R198.reuse ;  /* 0x000000c62a2a7220 */ /* 0x080fe20000410000 */
[-C--:B------:R-:W-:Y:S01]  /*c490*/  FMUL.FTZ R43, R43, R198.reuse ;  /* 0x000000c62b2b7220 */ /* 0x080fe20000410000 */
[-C--:B------:R-:W-:Y:S01]  /*c4a0*/  FMUL.FTZ R46, R46, R198.reuse ;  /* 0x000000c62e2e7220 */ /* 0x080fe20000410000 */
[-C--:B------:R-:W-:Y:S01]  /*c4b0*/  FMUL.FTZ R47, R47, R198.reuse ;  /* 0x000000c62f2f7220 */ /* 0x080fe20000410000 */
[----:B------:R-:W-:Y:S01]  /*c4c0*/  FMUL.FTZ R50, R50, R198 ;  /* 0x000000c632327220 */ /* 0x000fe20000410000 */
[----:B------:R-:W1:Y:S01]  /*c4d0*/  MUFU.EX2 R159, R159 ;  /* 0x0000009f009f7308 */ /* 0x000e620000000800 */
[----:B0-----:R-:W-:Y:S01]  /*c4e0*/  FADD.FTZ R158, R160, R171 ;  /* 0x000000aba09e7221 */ /* 0x001fe20000010000 */
[----:B---3--:R-:W-:Y:S01]  /*c4f0*/  FADD.FTZ R12, R155, R12 ;  /* 0x0000000c9b0c7221 */ /* 0x008fe20000010000 */
[----:B--2---:R-:W-:Y:S01]  /*c500*/  SHF.R.U32.HI R194, RZ, 0x7, R194 ;  /* 0x00000007ffc27819 */ /* 0x004fe200000116c2 */
[----:B------:R-:W-:-:S02]  /*c510*/  @!P1 VIADD R160, R14, 0x22840 ;  /* 0x000228400ea09836 */ /* 0x000fc40000000000 */
[----:B------:R-:W-:Y:S01]  /*c520*/  FADD.FTZ R158, R161, R158 ;  /* 0x0000009ea19e7221 */ /* 0x000fe20000010000 */
[----:B------:R-:W-:Y:S01]  /*c530*/  FMUL.FTZ R51, R51, R198 ;  /* 0x000000c633337220 */ /* 0x000fe20000410000 */
[----:B------:R-:W-:Y:S01]  /*c540*/  IADD3 R194, -R194, 0xb, RZ ;  /* 0x0000000bc2c27810 */ /* 0x000fe20007ffe1ff */
[----:B------:R0:W2:Y:S01]  /*c550*/  MUFU.EX2 R227, R162 ;  /* 0x000000a200e37308 */ /* 0x0000a20000000800 */
[----:B------:R-:W-:Y:S01]  /*c560*/  FADD.FTZ R158, R164, R158 ;  /* 0x0000009ea49e7221 */ /* 0x000fe20000010000 */
[----:B----4-:R-:W-:Y:S01]  /*c570*/  FADD.FTZ R12, R221, R12 ;  /* 0x0000000cdd0c7221 */ /* 0x010fe20000010000 */
[----:B------:R-:W-:Y:S01]  /*c580*/  @!P1 PRMT R160, RZ, 0x654, R160 ;  /* 0x00000654ffa09816 */ /* 0x000fe200000000a0 */
[----:B------:R3:W-:Y:S06]  /*c590*/  BAR.ARV R194, 0x100 ;  /* 0x000400c20000751d */ /* 0x0007ec0000002000 */
[----:B------:R-:W4:Y:S01]  /*c5a0*/  MUFU.EX2 R163, R163 ;  /* 0x000000a300a37308 */ /* 0x000f220000000800 */
[----:B------:R-:W-:Y:S01]  /*c5b0*/  FADD.FTZ R158, R165, R158 ;  /* 0x0000009ea59e7221 */ /* 0x000fe20000010000 */
[----:B-1----:R-:W-:Y:S01]  /*c5c0*/  FADD.FTZ R12, R159, R12 ;  /* 0x0000000c9f0c7221 */ /* 0x002fe20000010000 */
[----:B------:R1:W-:Y:S01]  /*c5d0*/  @!P1 SYNCS.ARRIVE.TRANS64.RED.A1T0 RZ, [R160+URZ], RZ ;  /* 0x000000ffa0ff99a7 */ /* 0x0003e2000810043f */
[----:B0-----:R-:W-:Y:S01]  /*c5e0*/  F2FP.BF16.F32.PACK_AB R162, R173, R172 ;  /* 0x000000acada2723e */ /* 0x001fe200000010ff */
[-C--:B------:R-:W-:Y:S01]  /*c5f0*/  FMUL.FTZ R54, R54, R198.reuse ;  /* 0x000000c636367220 */ /* 0x080fe20000410000 */
[-C--:B------:R-:W-:Y:S01]  /*c600*/  FMUL.FTZ R55, R55, R198.reuse ;  /* 0x000000c637377220 */ /* 0x080fe20000410000 */
[----:B--2---:R-:W-:Y:S01]  /*c610*/  FADD.FTZ R12, R227, R12 ;  /* 0x0000000ce30c7221 */ /* 0x004fe20000010000 */
[----:B------:R-:W0:Y:S01]  /*c620*/  MUFU.EX2 R161, R166 ;  /* 0x000000a600a17308 */ /* 0x000e220000000800 */
[-C--:B------:R-:W-:Y:S01]  /*c630*/  FMUL.FTZ R58, R58, R198.reuse ;  /* 0x000000c63a3a7220 */ /* 0x080fe20000410000 */
[----:B------:R-:W-:Y:S01]  /*c640*/  FMUL.FTZ R59, R59, R198 ;  /* 0x000000c63b3b7220 */ /* 0x000fe20000410000 */
[----:B-1----:R-:W-:Y:S01]  /*c650*/  F2FP.BF16.F32.PACK_AB R160, R169, R168 ;  /* 0x000000a8a9a0723e */ /* 0x002fe200000010ff */
[-C--:B------:R-:W-:Y:S01]  /*c660*/  FMUL.FTZ R62, R62, R198.reuse ;  /* 0x000000c63e3e7220 */ /* 0x080fe20000410000 */
[-C--:B------:R-:W-:Y:S01]  /*c670*/  FMUL.FTZ R63, R63, R198.reuse ;  /* 0x000000c63f3f7220 */ /* 0x080fe20000410000 */
[-C--:B------:R-:W-:Y:S01]  /*c680*/  FMUL.FTZ R66, R66, R198.reuse ;  /* 0x000000c642427220 */ /* 0x080fe20000410000 */
[-C--:B------:R-:W-:Y:S01]  /*c690*/  FMUL.FTZ R67, R67, R198.reuse ;  /* 0x000000c643437220 */ /* 0x080fe20000410000 */
[----:B------:R1:W-:Y:S01]  /*c6a0*/  MUFU.EX2 R171, R3 ;  /* 0x0000000300ab7308 */ /* 0x0003e20000000800 */
[----:B----4-:R-:W-:Y:S01]  /*c6b0*/  FADD.FTZ R12, R163, R12 ;  /* 0x0000000ca30c7221 */ /* 0x010fe20000010000 */
[-C--:B------:R-:W-:Y:S01]  /*c6c0*/  FMUL.FTZ R70, R70, R198.reuse ;  /* 0x000000c646467220 */ /* 0x080fe20000410000 */
[-C--:B------:R-:W-:Y:S01]  /*c6d0*/  FMUL.FTZ R71, R71, R198.reuse ;  /* 0x000000c647477220 */ /* 0x080fe20000410000 */
[-C--:B------:R-:W-:Y:S01]  /*c6e0*/  FMUL.FTZ R74, R74, R198.reuse ;  /* 0x000000c64a4a7220 */ /* 0x080fe20000410000 */
[-C--:B------:R-:W-:Y:S01]  /*c6f0*/  FMUL.FTZ R75, R75, R198.reuse ;  /* 0x000000c64b4b7220 */ /* 0x080fe20000410000 */
[-C--:B------:R-:W-:Y:S01]  /*c700*/  FMUL.FTZ R78, R78, R198.reuse ;  /* 0x000000c64e4e7220 */ /* 0x080fe20000410000 */
[----:B------:R-:W-:Y:S01]  /*c710*/  FMUL.FTZ R79, R79, R198 ;  /* 0x000000c64f4f7220 */ /* 0x000fe20000410000 */
[----:B------:R-:W2:Y:S01]  /*c720*/  MUFU.EX2 R167, R167 ;  /* 0x000000a700a77308 */ /* 0x000ea20000000800 */
[----:B-1----:R-:W-:Y:S01]  /*c730*/  FADD.FTZ R3, R168, R158 ;  /* 0x0000009ea8037221 */ /* 0x002fe20000010000 */
[----:B------:R-:W-:Y:S01]  /*c740*/  F2FP.BF16.F32.PACK_AB R158, R165, R164 ;  /* 0x000000a4a59e723e */ /* 0x000fe200000010ff */
[----:B0-----:R-:W-:Y:S01]  /*c750*/  FADD.FTZ R12, R161, R12 ;  /* 0x0000000ca10c7221 */ /* 0x001fe20000010000 */
[----:B------:R-:W-:Y:S01]  /*c760*/  F2FP.BF16.F32.PACK_AB R164, R195, R222 ;  /* 0x000000dec3a4723e */ /* 0x000fe200000010ff */
[----:B------:R-:W-:Y:S01]  /*c770*/  FADD.FTZ R3, R169, R3 ;  /* 0x00000003a9037221 */ /* 0x000fe20000010000 */
[-C--:B------:R-:W-:Y:S01]  /*c780*/  FMUL.FTZ R82, R82, R198.reuse ;  /* 0x000000c652527220 */ /* 0x080fe20000410000 */
[-C--:B------:R-:W-:Y:S01]  /*c790*/  FMUL.FTZ R83, R83, R198.reuse ;  /* 0x000000c653537220 */ /* 0x080fe20000410000 */
[----:B------:R-:W0:Y:S01]  /*c7a0*/  MUFU.EX2 R180, R180 ;  /* 0x000000b400b47308 */ /* 0x000e220000000800 */
[----:B------:R-:W-:Y:S01]  /*c7b0*/  FADD.FTZ R3, R172, R3 ;  /* 0x00000003ac037221 */ /* 0x000fe20000010000 */
[-C--:B------:R-:W-:Y:S01]  /*c7c0*/  FMUL.FTZ R86, R86, R198.reuse ;  /* 0x000000c656567220 */ /* 0x080fe20000410000 */
[-C--:B------:R-:W-:Y:S01]  /*c7d0*/  FMUL.FTZ R87, R87, R198.reuse ;  /* 0x000000c657577220 */ /* 0x080fe20000410000 */
[-C--:B------:R-:W-:Y:S01]  /*c7e0*/  FMUL.FTZ R90, R90, R198.reuse ;  /* 0x000000c65a5a7220 */ /* 0x080fe20000410000 */
[----:B------:R-:W-:Y:S01]  /*c7f0*/  FADD.FTZ R3, R173, R3 ;  /* 0x00000003ad037221 */ /* 0x000fe20000010000 */
[-C--:B------:R-:W-:Y:S01]  /*c800*/  FMUL.FTZ R91, R91, R198.reuse ;  /* 0x000000c65b5b7220 */ /* 0x080fe20000410000 */
[-C--:B------:R-:W-:Y:S01]  /*c810*/  FMUL.FTZ R94, R94, R198.reuse ;  /* 0x000000c65e5e7220 */ /* 0x080fe20000410000 */
[----:B------:R-:W1:Y:S01]  /*c820*/  MUFU.EX2 R181, R181 ;  /* 0x000000b500b57308 */ /* 0x000e620000000800 */
[----:B------:R-:W-:Y:S01]  /*c830*/  FADD.FTZ R3, R222, R3 ;  /* 0x00000003de037221 */ /* 0x000fe20000010000 */
[----:B--2---:R-:W-:Y:S01]  /*c840*/  FADD.FTZ R12, R167, R12 ;  /* 0x0000000ca70c7221 */ /* 0x004fe20000010000 */
[-C--:B------:R-:W-:Y:S01]  /*c850*/  FMUL.FTZ R95, R95, R198.reuse ;  /* 0x000000c65f5f7220 */ /* 0x080fe20000410000 */
[-C--:B------:R-:W-:Y:S01]  /*c860*/  FMUL.FTZ R98, R98, R198.reuse ;  /* 0x000000c662627220 */ /* 0x080fe20000410000 */
[----:B------:R-:W-:Y:S01]  /*c870*/  FADD.FTZ R3, R195, R3 ;  /* 0x00000003c3037221 */ /* 0x000fe20000010000 */
[----:B------:R-:W-:Y:S01]  /*c880*/  FADD.FTZ R12, R171, R12 ;  /* 0x0000000cab0c7221 */ /* 0x000fe20000010000 */
[-C--:B------:R-:W-:Y:S01]  /*c890*/  FMUL.FTZ R99, R99, R198.reuse ;  /* 0x000000c663637220 */ /* 0x080fe20000410000 */
[----:B------:R2:W4:Y:S01]  /*c8a0*/  MUFU.EX2 R165, R153 ;  /* 0x0000009900a57308 */ /* 0x0005220000000800 */
[----:B0-----:R-:W-:Y:S01]  /*c8b0*/  FADD.FTZ R3, R180, R3 ;  /* 0x00000003b4037221 */ /* 0x001fe20000010000 */
[-C--:B------:R-:W-:Y:S01]  /*c8c0*/  FMUL.FTZ R102, R102, R198.reuse ;  /* 0x000000c666667220 */ /* 0x080fe20000410000 */
[-C--:B------:R-:W-:Y:S01]  /*c8d0*/  FMUL.FTZ R103, R103, R198.reuse ;  /* 0x000000c667677220 */ /* 0x080fe20000410000 */
[-C--:B------:R-:W-:Y:S01]  /*c8e0*/  FMUL.FTZ R106, R106, R198.reuse ;  /* 0x000000c66a6a7220 */ /* 0x080fe20000410000 */
[-C--:B------:R-:W-:Y:S01]  /*c8f0*/  FMUL.FTZ R107, R107, R198.reuse ;  /* 0x000000c66b6b7220 */ /* 0x080fe20000410000 */
[-C--:B------:R-:W-:Y:S01]  /*c900*/  FMUL.FTZ R110, R110, R198.reuse ;  /* 0x000000c66e6e7220 */ /* 0x080fe20000410000 */
[----:B------:R-:W-:Y:S01]  /*c910*/  FMUL.FTZ R111, R111, R198 ;  /* 0x000000c66f6f7220 */ /* 0x000fe20000410000 */
[----:B------:R-:W0:Y:S01]  /*c920*/  MUFU.EX2 R199, R199 ;  /* 0x000000c700c77308 */ /* 0x000e220000000800 */
[C---:B-1----:R-:W-:Y:S01]  /*c930*/  F2FP.BF16.F32.PACK_AB R166, R181.reuse, R180 ;  /* 0x000000b4b5a6723e */ /* 0x042fe200000010ff */
[----:B------:R-:W-:Y:S01]  /*c940*/  FADD.FTZ R3, R181, R3 ;  /* 0x00000003b5037221 */ /* 0x000fe20000010000 */
[----:B--2---:R-:W-:Y:S01]  /*c950*/  F2FP.BF16.F32.PACK_AB R153, R155, R196 ;  /* 0x000000c49b99723e */ /* 0x004fe200000010ff */
[-C--:B------:R-:W-:Y:S01]  /*c960*/  FMUL.FTZ R114, R114, R198.reuse ;  /* 0x000000c672727220 */ /* 0x080fe20000410000 */
[----:B------:R-:W-:Y:S01]  /*c970*/  F2FP.BF16.F32.PACK_AB R155, R159, R221 ;  /* 0x000000dd9f9b723e */ /* 0x000fe200000010ff */
[-C--:B------:R-:W-:Y:S01]  /*c980*/  FMUL.FTZ R115, R115, R198.reuse ;  /* 0x000000c673737220 */ /* 0x080fe20000410000 */
[----:B------:R-:W-:Y:S01]  /*c990*/  F2FP.BF16.F32.PACK_AB R159, R167, R161 ;  /* 0x000000a1a79f723e */ /* 0x000fe200000010ff */
[----:B------:R-:W1:Y:S01]  /*c9a0*/  MUFU.EX2 R169, R170 ;  /* 0x000000aa00a97308 */ /* 0x000e620000000800 */
[C---:B----4-:R-:W-:Y:S01]  /*c9b0*/  FADD.FTZ R12, R165.reuse, R12 ;  /* 0x0000000ca50c7221 */ /* 0x050fe20000010000 */
[----:B------:R-:W-:Y:S01]  /*c9c0*/  F2FP.BF16.F32.PACK_AB R161, R165, R171 ;  /* 0x000000aba5a1723e */ /* 0x000fe200000010ff */
[-C--:B------:R-:W-:Y:S01]  /*c9d0*/  FMUL.FTZ R118, R118, R198.reuse ;  /* 0x000000c676767220 */ /* 0x080fe20000410000 */
[-C--:B------:R-:W-:Y:S01]  /*c9e0*/  FMUL.FTZ R119, R119, R198.reuse ;  /* 0x000000c677777220 */ /* 0x080fe20000410000 */
[-C--:B------:R-:W-:Y:S01]  /*c9f0*/  FMUL.FTZ R122, R122, R198.reuse ;  /* 0x000000c67a7a7220 */ /* 0x080fe20000410000 */
[-C--:B------:R-:W-:Y:S01]  /*ca00*/  FMUL.FTZ R123, R123, R198.reuse ;  /* 0x000000c67b7b7220 */ /* 0x080fe20000410000 */
        /* <DEDUP_REMOVED lines=11> */
[----:B--2---:R-:W-:Y:S01]  /*cac0*/  F2FP.BF16.F32.PACK_AB R157, R163, R227 ;  /* 0x000000e3a39d723e */ /* 0x004fe200000010ff */
[-C--:B------:R-:W-:Y:S01]  /*cad0*/  FMUL.FTZ R139, R139, R198.reuse ;  /* 0x000000c68b8b7220 */ /* 0x080fe20000410000 */
[----:B------:R-:W-:Y:S01]  /*cae0*/  F2FP.BF16.F32.PACK_AB R163, R169, R199 ;  /* 0x000000c7a9a3723e */ /* 0x000fe200000010ff */
[-C--:B------:R-:W-:Y:S01]  /*caf0*/  FMUL.FTZ R142, R142, R198.reuse ;  /* 0x000000c68e8e7220 */ /* 0x080fe20000410000 */
[-C--:B------:R-:W-:Y:S01]  /*cb00*/  FMUL.FTZ R143, R143, R198.reuse ;  /* 0x000000c68f8f7220 */ /* 0x080fe20000410000 */
[-C--:B------:R-:W-:Y:S01]  /*cb10*/  FMUL.FTZ R146, R146, R198.reuse ;  /* 0x000000c692927220 */ /* 0x080fe20000410000 */
[----:B------:R-:W1:Y:S01]  /*cb20*/  MUFU.EX2 R175, R175 ;  /* 0x000000af00af7308 */ /* 0x000e620000000800 */
[----:B----4-:R-:W-:Y:S01]  /*cb30*/  FADD.FTZ R12, R173, R12 ;  /* 0x0000000cad0c7221 */ /* 0x010fe20000010000 */
[-C--:B------:R-:W-:Y:S01]  /*cb40*/  FMUL.FTZ R147, R147, R198.reuse ;  /* 0x000000c693937220 */ /* 0x080fe20000410000 */
[-C--:B------:R-:W-:Y:S01]  /*cb50*/  FMUL.FTZ R150, R150, R198.reuse ;  /* 0x000000c696967220 */ /* 0x080fe20000410000 */
[----:B------:R-:W-:-:S04]  /*cb60*/  FMUL.FTZ R151, R151, R198 ;  /* 0x000000c697977220 */ /* 0x000fc80000410000 */
[----:B------:R-:W2:Y:S01]  /*cb70*/  MUFU.EX2 R178, R178 ;  /* 0x000000b200b27308 */ /* 0x000ea20000000800 */
[C---:B0-----:R-:W-:Y:S01]  /*cb80*/  FADD.FTZ R12, R180.reuse, R12 ;  /* 0x0000000cb40c7221 */ /* 0x041fe20000010000 */
[----:B------:R-:W-:-:S06]  /*cb90*/  F2FP.BF16.F32.PACK_AB R165, R180, R173 ;  /* 0x000000adb4a5723e */ /* 0x000fcc00000010ff */
[----:B------:R-:W0:Y:S01]  /*cba0*/  MUFU.EX2 R184, R184 ;  /* 0x000000b800b87308 */ /* 0x000e220000000800 */
[----:B-1----:R-:W-:-:S07]  /*cbb0*/  FADD.FTZ R12, R175, R12 ;  /* 0x0000000caf0c7221 */ /* 0x002fce0000010000 */
[----:B------:R-:W1:Y:S01]  /*cbc0*/  MUFU.EX2 R179, R179 ;  /* 0x000000b300b37308 */ /* 0x000e620000000800 */
[C---:B--2---:R-:W-:Y:S01]  /*cbd0*/  FADD.FTZ R12, R178.reuse, R12 ;  /* 0x0000000cb20c7221 */ /* 0x044fe20000010000 */
[----:B------:R-:W-:-:S06]  /*cbe0*/  F2FP.BF16.F32.PACK_AB R167, R178, R175 ;  /* 0x000000afb2a7723e */ /* 0x000fcc00000010ff */
[----:B------:R-:W2:Y:S01]  /*cbf0*/  MUFU.EX2 R185, R185 ;  /* 0x000000b900b97308 */ /* 0x000ea20000000800 */
[----:B0-----:R-:W-:-:S07]  /*cc00*/  FADD.FTZ R3, R184, R3 ;  /* 0x00000003b8037221 */ /* 0x001fce0000010000 */
[----:B------:R-:W0:Y:S01]  /*cc10*/  MUFU.EX2 R182, R182 ;  /* 0x000000b600b67308 */ /* 0x000e220000000800 */
[----:B-1----:R-:W-:-:S07]  /*cc20*/  FADD.FTZ R12, R179, R12 ;  /* 0x0000000cb30c7221 */ /* 0x002fce0000010000 */
[----:B------:R-:W1:Y:S01]  /*cc30*/  MUFU.EX2 R188, R188 ;  /* 0x000000bc00bc7308 */ /* 0x000e620000000800 */
[C---:B--2---:R-:W-:Y:S01]  /*cc40*/  FADD.FTZ R3, R185.reuse, R3 ;  /* 0x00000003b9037221 */ /* 0x044fe20000010000 */
[----:B------:R-:W-:-:S06]  /*cc50*/  F2FP.BF16.F32.PACK_AB R168, R185, R184 ;  /* 0x000000b8b9a8723e */ /* 0x000fcc00000010ff */
[----:B------:R-:W2:Y:S01]  /*cc60*/  MUFU.EX2 R183, R183 ;  /* 0x000000b700b77308 */ /* 0x000ea20000000800 */
[C---:B0-----:R-:W-:Y:S01]  /*cc70*/  FADD.FTZ R12, R182.reuse, R12 ;  /* 0x0000000cb60c7221 */ /* 0x041fe20000010000 */
[----:B------:R-:W-:-:S06]  /*cc80*/  F2FP.BF16.F32.PACK_AB R169, R182, R179 ;  /* 0x000000b3b6a9723e */ /* 0x000fcc00000010ff */
[----:B------:R-:W0:Y:S01]  /*cc90*/  MUFU.EX2 R189, R189 ;  /* 0x000000bd00bd7308 */ /* 0x000e220000000800 */
[----:B-1----:R-:W-:-:S07]  /*cca0*/  FADD.FTZ R3, R188, R3 ;  /* 0x00000003bc037221 */ /* 0x002fce0000010000 */
[----:B------:R-:W1:Y:S01]  /*ccb0*/  MUFU.EX2 R186, R186 ;  /* 0x000000ba00ba7308 */ /* 0x000e620000000800 */
[----:B--2---:R-:W-:-:S07]  /*ccc0*/  FADD.FTZ R12, R183, R12 ;  /* 0x0000000cb70c7221 */ /* 0x004fce0000010000 */
[----:B------:R-:W2:Y:S01]  /*ccd0*/  MUFU.EX2 R192, R192 ;  /* 0x000000c000c07308 */ /* 0x000ea20000000800 */
[C---:B0-----:R-:W-:Y:S01]  /*cce0*/  FADD.FTZ R3, R189.reuse, R3 ;  /* 0x00000003bd037221 */ /* 0x041fe20000010000 */
[----:B------:R-:W-:-:S06]  /*ccf0*/  F2FP.BF16.F32.PACK_AB R170, R189, R188 ;  /* 0x000000bcbdaa723e */ /* 0x000fcc00000010ff */
[----:B------:R-:W0:Y:S01]  /*cd00*/  MUFU.EX2 R187, R187 ;  /* 0x000000bb00bb7308 */ /* 0x000e220000000800 */
[C---:B-1----:R-:W-:Y:S01]  /*cd10*/  FADD.FTZ R12, R186.reuse, R12 ;  /* 0x0000000cba0c7221 */ /* 0x042fe20000010000 */
[----:B------:R-:W-:-:S06]  /*cd20*/  F2FP.BF16.F32.PACK_AB R171, R186, R183 ;  /* 0x000000b7baab723e */ /* 0x000fcc00000010ff */
[----:B------:R-:W1:Y:S01]  /*cd30*/  MUFU.EX2 R193, R193 ;  /* 0x000000c100c17308 */ /* 0x000e620000000800 */
[----:B--2---:R-:W-:-:S07]  /*cd40*/  FADD.FTZ R3, R192, R3 ;  /* 0x00000003c0037221 */ /* 0x004fce0000010000 */
[----:B------:R-:W2:Y:S01]  /*cd50*/  MUFU.EX2 R190, R190 ;  /* 0x000000be00be7308 */ /* 0x000ea20000000800 */
[----:B0-----:R-:W-:-:S07]  /*cd60*/  FADD.FTZ R12, R187, R12 ;  /* 0x0000000cbb0c7221 */ /* 0x001fce0000010000 */
[----:B------:R-:W0:Y:S01]  /*cd70*/  MUFU.EX2 R223, R223 ;  /* 0x000000df00df7308 */ /* 0x000e220000000800 */
[C---:B-1----:R-:W-:Y:S01]  /*cd80*/  FADD.FTZ R3, R193.reuse, R3 ;  /* 0x00000003c1037221 */ /* 0x042fe20000010000 */
[----:B------:R-:W-:-:S06]  /*cd90*/  F2FP.BF16.F32.PACK_AB R172, R193, R192 ;  /* 0x000000c0c1ac723e */ /* 0x000fcc00000010ff */
[----:B------:R-:W1:Y:S01]  /*cda0*/  MUFU.EX2 R191, R191 ;  /* 0x000000bf00bf7308 */ /* 0x000e620000000800 */
[C---:B--2---:R-:W-:Y:S01]  /*cdb0*/  FADD.FTZ R12, R190.reuse, R12 ;  /* 0x0000000cbe0c7221 */ /* 0x044fe20000010000 */
[----:B------:R-:W-:-:S06]  /*cdc0*/  F2FP.BF16.F32.PACK_AB R173, R190, R187 ;  /* 0x000000bbbead723e */ /* 0x000fcc00000010ff */
[----:B------:R-:W2:Y:S01]  /*cdd0*/  MUFU.EX2 R197, R197 ;  /* 0x000000c500c57308 */ /* 0x000ea20000000800 */
[----:B0-----:R-:W-:-:S07]  /*cde0*/  FADD.FTZ R3, R223, R3 ;  /* 0x00000003df037221 */ /* 0x001fce0000010000 */
[----:B------:R-:W0:Y:S01]  /*cdf0*/  MUFU.EX2 R20, R20 ;  /* 0x0000001400147308 */ /* 0x000e220000000800 */
[----:B-1----:R-:W-:Y:S01]  /*ce00*/  FADD.FTZ R12, R191, R12 ;  /* 0x0000000cbf0c7221 */ /* 0x002fe20000010000 */
[C---:B--2---:R-:W-:Y:S01]  /*ce10*/  FADD.FTZ R3, R197.reuse, R3 ;  /* 0x00000003c5037221 */ /* 0x044fe20000010000 */
[----:B------:R-:W-:Y:S02]  /*ce20*/  F2FP.BF16.F32.PACK_AB R174, R197, R223 ;  /* 0x000000dfc5ae723e */ /* 0x000fe400000010ff */
[C---:B0-----:R-:W-:Y:S01]  /*ce30*/  FADD.FTZ R12, R20.reuse, R12 ;  /* 0x0000000c140c7221 */ /* 0x041fe20000010000 */
[----:B------:R-:W-:Y:S01]  /*ce40*/  F2FP.BF16.F32.PACK_AB R175, R20, R191 ;  /* 0x000000bf14af723e */ /* 0x000fe200000010ff */
[----:B---3--:R-:W-:Y:S06]  /*ce50*/  @!P0 BRA `(.L_x_714) ;  /* 0x0000000000048947 */ /* 0x008fec0003800000 */
[----:B------:R-:W-:Y:S01]  /*ce60*/  BPT.TRAP 0x1 ;  /* 0x000000040000795c */ /* 0x000fe20000300000 */
.L_x_714:
[----:B------:R0:W1:Y:S01]  /*ce70*/  SYNCS.PHASECHK.TRANS64.TRYWAIT P3, [R14+URZ+0x22850], R15 ;  /* 0x0228500f0e0075a7 */ /* 0x000062000806017f */
[----:B------:R-:W-:Y:S05]  /*ce80*/  @!P0 BRA `(.L_x_715) ;  /* 0x0000000000048947 */ /* 0x000fea0003800000 */
[----:B------:R-:W-:Y:S01]  /*ce90*/  BPT.TRAP 0x1 ;  /* 0x000000040000795c */ /* 0x000fe20000300000 */
.L_x_715:
[----:B------:R-:W-:Y:S04]  /*cea0*/  BSSY B0, `(.L_x_716) ;  /* 0x0000004000007945 */ /* 0x000fe80003800000 */
[----:B-1----:R-:W-:Y:S05]  /*ceb0*/  @P3 BRA `(.L_x_717) ;  /* 0x0000000000083947 */ /* 0x002fea0003800000 */
[----:B------:R-:W1:Y:S02]  /*cec0*/  SYNCS.PHASECHK.TRANS64.TRYWAIT P3, [R14+URZ+0x22850], R15 ;  /* 0x0228500f0e0075a7 */ /* 0x000e64000806017f */
[----:B-1----:R-:W-:Y:S05]  /*ced0*/  @!P3 BRA `(.L_x_718) ;  /* 0x000000dc00e8b947 */ /* 0x002fea0003800000 */
.L_x_717:
[----:B------:R-:W-:Y:S05]  /*cee0*/  BSYNC B0 ;  /* 0x0000000000007941 */ /* 0x000fea0003800000 */
.L_x_716:
[----:B------:R-:W2:Y:S01]  /*cef0*/  S2R R20, SR_TID.X ;  /* 0x0000000000147919 */ /* 0x000ea20000002100 */
[----:B------:R-:W-:Y:S05]  /*cf00*/  WARPSYNC.ALL ;  /* 0x0000000000007948 */ /* 0x000fea0003800000 */
[----:B------:R-:W-:Y:S02]  /*cf10*/  IMAD.MOV.U32 R178, RZ, RZ, 0xc00 ;  /* 0x00000c00ffb27424 */ /* 0x000fe400078e00ff */
[----:B------:R-:W-:Y:S02]  /*cf20*/  IMAD.MOV.U32 R179, RZ, RZ, 0x40000040 ;  /* 0x40000040ffb37424 */ /* 0x000fe400078e00ff */
[----:B------:R-:W-:-:S02]  /*cf30*/  IMAD R178, R200, R178, UR37 ;  /* 0x00000025c8b27e24 */ /* 0x000fc4000f8e02b2 */
[----:B01----:R-:W-:Y:S01]  /*cf40*/  @!P1 VIADD R14, R14, 0x22860 ;  /* 0x000228600e0e9836 */ /* 0x003fe20000000000 */
[----:B------:R-:W-:Y:S01]  /*cf50*/  R2UR UR7, R179 ;  /* 0x00000000b30772ca */ /* 0x000fe200000e0000 */
[----:B------:R-:W-:Y:S01]  /*cf60*/  IMAD.MOV.U32 R179, RZ, RZ, 0x40000040 ;  /* 0x40000040ffb37424 */ /* 0x000fe200078e00ff */
[----:B------:R-:W-:Y:S01]  /*cf70*/  R2UR UR6, R178 ;  /* 0x00000000b20672ca */ /* 0x000fe200000e0000 */
[----:B------:R-:W-:Y:S01]  /*cf80*/  IMAD.MOV.U32 R221, RZ, RZ, R176 ;  /* 0x000000ffffdd7224 */ /* 0x000fe200078e00b0 */
[----:B------:R-:W-:Y:S02]  /*cf90*/  @!P1 PRMT R14, RZ, 0x654, R14 ;  /* 0x00000654ff0e9816 */ /* 0x000fe4000000000e */
[----:B--2---:R-:W-:-:S05]  /*cfa0*/  SHF.R.U32.HI R20, RZ, 0x7, R20 ;  /* 0x00000007ff147819 */ /* 0x004fca0000011614 */
[----:B------:R-:W-:Y:S02]  /*cfb0*/  VIADD R15, R20, 0x8 ;  /* 0x00000008140f7836 */ /* 0x000fe40000000000 */
[----:B------:R-:W-:-:S03]  /*cfc0*/  IMAD.MOV.U32 R20, RZ, RZ, R177 ;  /* 0x000000ffff147224 */ /* 0x000fc600078e00b1 */
[----:B------:R0:W-:Y:S06]  /*cfd0*/  BAR.SYNC.DEFER_BLOCKING R15, 0x100 ;  /* 0x0004000f0000751d */ /* 0x0001ec0000010000 */
[----:B------:R-:W-:-:S06]  /*cfe0*/  WARPGROUP.ARRIVE ;  /* 0x00000000000079c5 */ /* 0x000fcc0000000000 */
[----:B------:R-:W-:Y:S03]  /*cff0*/  HGMMA.64x256x16.F32.BF16 R24, R152, gdesc[UR4].tnspB, R24, gsb0 ;  /* 0x43e0000498187df0 */ /* 0x000fe60008001818 */
[----:B------:R-:W-:Y:S02]  /*d000*/  WARPGROUP.DEPBAR.LE gsb0, 0x0 ;  /* 0x00008000000079c5 */ /* 0x000fe40000010000 */
[----:B------:R-:W-:Y:S01]  /*d010*/  VIADD R152, R178, 0x80 ;  /* 0x00000080b2987836 */ /* 0x000fe20000000000 */
[----:B------:R-:W-:Y:S01]  /*d020*/  WARPGROUP.ARRIVE ;  /* 0x00000000000079c5 */ /* 0x000fe20000000000 */
[----:B------:R-:W-:-:S03]  /*d030*/  IMAD.MOV.U32 R153, RZ, RZ, 0x40000040 ;  /* 0x40000040ff997424 */ /* 0x000fc600078e00ff */
[----:B------:R-:W-:Y:S01]  /*d040*/  R2UR UR6, R152 ;  /* 0x00000000980672ca */ /* 0x000fe200000e0000 */
[----:B------:R-:W-:Y:S01]  /*d050*/  VIADD R152, R178, 0x100 ;  /* 0x00000100b2987836 */ /* 0x000fe20000000000 */
[----:B------:R-:W-:Y:S01]  /*d060*/  R2UR UR7, R153 ;  /* 0x00000000990772ca */ /* 0x000fe200000e0000 */
[----:B------:R-:W-:-:S15]  /*d070*/  IMAD.MOV.U32 R153, RZ, RZ, 0x40000040 ;  /* 0x40000040ff997424 */ /* 0x000fde00078e00ff */
[----:B------:R-:W-:Y:S01]  /*d080*/  HGMMA.64x256x16.F32.BF16 R24, R156, gdesc[UR4].tnspB, R24, gsb0 ;  /* 0x43e000049c187df0 */ /* 0x000fe20008001818 */
[----:B------:R-:W-:Y:S01]  /*d090*/  R2UR UR6, R152 ;  /* 0x00000000980672ca */ /* 0x000fe200000e0000 */
[----:B------:R-:W-:Y:S01]  /*d0a0*/  VIADD R152, R178, 0x180 ;  /* 0x00000180b2987836 */ /* 0x000fe20000000000 */
[----:B------:R-:W-:Y:S01]  /*d0b0*/  R2UR UR7, R153 ;  /* 0x00000000990772ca */ /* 0x000fe200000e0000 */
[----:B------:R-:W-:Y:S01]  /*d0c0*/  IMAD.MOV.U32 R153, RZ, RZ, 0x40000040 ;  /* 0x40000040ff997424 */ /* 0x000fe200078e00ff */
[----:B------:R-:W-:Y:S02]  /*d0d0*/  WARPGROUP.DEPBAR.LE gsb0, 0x0 ;  /* 0x00008000000079c5 */ /* 0x000fe40000010000 */
[----:B------:R-:W-:-:S15]  /*d0e0*/  WARPGROUP.ARRIVE ;  /* 0x00000000000079c5 */ /* 0x000fde0000000000 */
[----:B------:R-:W-:-:S06]  /*d0f0*/  NOP ;  /* 0x0000000000007918 */ /* 0x000fcc0000000000 */
[----:B------:R-:W-:Y:S01]  /*d100*/  HGMMA.64x256x16.F32.BF16 R24, R160, gdesc[UR4].tnspB, R24, gsb0 ;  /* 0x43e00004a0187df0 */ /* 0x000fe20008001818 */
[----:B------:R-:W-:Y:S01]  /*d110*/  R2UR UR6, R152 ;  /* 0x00000000980672ca */ /* 0x000fe200000e0000 */
[C---:B------:R-:W-:Y:S01]  /*d120*/  VIADD R152, R178.reuse, 0x200 ;  /* 0x00000200b2987836 */ /* 0x040fe20000000000 */
[----:B------:R-:W-:Y:S01]  /*d130*/  R2UR UR7, R153 ;  /* 0x00000000990772ca */ /* 0x000fe200000e0000 */
[----:B------:R-:W-:Y:S02]  /*d140*/  IMAD.MOV.U32 R153, RZ, RZ, 0x40000040 ;  /* 0x40000040ff997424 */ /* 0x000fe400078e00ff */
[----:B------:R-:W-:Y:S01]  /*d150*/  VIADD R178, R178, 0x280 ;  /* 0x00000280b2b27836 */ /* 0x000fe20000000000 */
[----:B------:R-:W-:Y:S02]  /*d160*/  WARPGROUP.DEPBAR.LE gsb0, 0x0 ;  /* 0x00008000000079c5 */ /* 0x000fe40000010000 */
[----:B------:R-:W-:-:S15]  /*d170*/  WARPGROUP.ARRIVE ;  /* 0x00000000000079c5 */ /* 0x000fde0000000000 */
[----:B------:R-:W-:-:S04]  /*d180*/  NOP ;  /* 0x0000000000007918 */ /* 0x000fc80000000000 */
[----:B------:R-:W-:Y:S01]  /*d190*/  HGMMA.64x256x16.F32.BF16 R24, R164, gdesc[UR4].tnspB, R24, gsb0 ;  /* 0x43e00004a4187df0 */ /* 0x000fe20008001818 */
[----:B------:R-:W-:Y:S02]  /*d1a0*/  R2UR UR6, R152 ;  /* 0x00000000980672ca */ /* 0x000fe400000e0000 */
[----:B------:R-:W-:Y:S01]  /*d1b0*/  R2UR UR7, R153 ;  /* 0x00000000990772ca */ /* 0x000fe200000e0000 */
[----:B------:R-:W-:Y:S02]  /*d1c0*/  WARPGROUP.DEPBAR.LE gsb0, 0x0 ;  /* 0x00008000000079c5 */ /* 0x000fe40000010000 */
[----:B------:R-:W-:-:S15]  /*d1d0*/  WARPGROUP.ARRIVE ;  /* 0x00000000000079c5 */ /* 0x000fde0000000000 */
[----:B------:R-:W-:-:S07]  /*d1e0*/  NOP ;  /* 0x0000000000007918 */ /* 0x000fce0000000000 */
[----:B------:R-:W-:Y:S01]  /*d1f0*/  HGMMA.64x256x16.F32.BF16 R24, R168, gdesc[UR4].tnspB, R24, gsb0 ;  /* 0x43e00004a8187df0 */ /* 0x000fe20008001818 */
[----:B------:R-:W-:Y:S02]  /*d200*/  R2UR UR6, R178 ;  /* 0x00000000b20672ca */ /* 0x000fe400000e0000 */
[----:B------:R-:W-:Y:S01]  /*d210*/  R2UR UR7, R179 ;  /* 0x00000000b30772ca */ /* 0x000fe200000e0000 */
[----:B------:R-:W-:Y:S02]  /*d220*/  WARPGROUP.DEPBAR.LE gsb0, 0x0 ;  /* 0x00008000000079c5 */ /* 0x000fe40000010000 */
[----:B------:R-:W-:-:S15]  /*d230*/  WARPGROUP.ARRIVE ;  /* 0x00000000000079c5 */ /* 0x000fde0000000000 */
[----:B------:R-:W-:-:S07]  /*d240*/  NOP ;  /* 0x0000000000007918 */ /* 0x000fce0000000000 */
[----:B------:R-:W-:Y:S03]  /*d250*/  HGMMA.64x256x16.F32.BF16 R24, R172, gdesc[UR4].tnspB, R24, gsb0 ;  /* 0x43e00004ac187df0 */ /* 0x000fe60008001818 */
[----:B------:R-:W-:Y:S02]  /*d260*/  WARPGROUP.DEPBAR.LE gsb0, 0x0 ;  /* 0x00008000000079c5 */ /* 0x000fe40000010000 */
[----:B------:R0:W-:Y:S01]  /*d270*/  @!P1 SYNCS.ARRIVE.TRANS64.RED.A1T0 RZ, [R14+URZ], RZ ;  /* 0x000000ff0eff99a7 */ /* 0x0001e2000810043f */
[----:B------:R-:W-:Y:S05]  /*d280*/  @P2 BRA `(.L_x_719) ;  /* 0xffffffd800d42947 */ /* 0x000fea000383ffff */
.L_x_709:
[----:B------:R-:W-:Y:S05]  /*d290*/  WARPSYNC.ALL ;  /* 0x0000000000007948 */ /* 0x000fea0003800000 */
[----:B------:R-:W1:Y:S01]  /*d2a0*/  SHFL.BFLY PT, R0, R3, 0x2, 0x1f ;  /* 0x0c401f0003007f89 */ /* 0x000e6200000e0000 */
[----:B------:R-:W-:Y:S02]  /*d2b0*/  IMAD.MOV.U32 R20, RZ, RZ, -0x800000 ;  /* 0xff800000ff147424 */ /* 0x000fe400078e00ff */
[----:B------:R-:W-:Y:S01]  /*d2c0*/  IMAD.MOV.U32 R4, RZ, RZ, RZ ;  /* 0x000000ffff047224 */ /* 0x000fe200078e00ff */
[----:B------:R2:W-:Y:S06]  /*d2d0*/  BAR.ARV R194, 0x100 ;  /* 0x000400c20000751d */ /* 0x0005ec0000002000 */
[----:B------:R-:W-:-:S02]  /*d2e0*/  VIADD R200, R200, 0x1 ;  /* 0x00000001c8c87836 */ /* 0x000fc40000000000 */
[----:B------:R-:W-:Y:S06]  /*d2f0*/  BAR.ARV 0x8, 0x180 ;  /* 0x0206000000007b1d */ /* 0x000fec0000002000 */
[----:B------:R-:W-:Y:S01]  /*d300*/  ISETP.NE.AND P1, PT, R200, 0x2, PT ;  /* 0x00000002c800780c */ /* 0x000fe20003f25270 */
[----:B------:R-:W-:-:S03]  /*d310*/  VIADD R217, R217, 0x1 ;  /* 0x00000001d9d97836 */ /* 0x000fc60000000000 */
[----:B------:R-:W-:Y:S01]  /*d320*/  SEL R200, R200, RZ, P1 ;  /* 0x000000ffc8c87207 */ /* 0x000fe20000800000 */
[----:B-1----:R-:W-:-:S05]  /*d330*/  FADD.FTZ R0, R0, R3 ;  /* 0x0000000300007221 */ /* 0x002fca0000010000 */
[----:B------:R-:W1:Y:S02]  /*d340*/  SHFL.BFLY PT, R5, R0, 0x1, 0x1f ;  /* 0x0c201f0000057f89 */ /* 0x000e6400000e0000 */
[----:B-1----:R-:W-:-:S05]  /*d350*/  FADD.FTZ R7, R0, R5 ;  /* 0x0000000500077221 */ /* 0x002fca0000010000 */
[----:B------:R-:W-:-:S13]  /*d360*/  FSETP.NE.FTZ.AND P0, PT, R7, RZ, PT ;  /* 0x000000ff0700720b */ /* 0x000fda0003f15000 */
[----:B------:R-:W1:Y:S01]  /*d370*/  @P0 MUFU.LG2 R5, R7 ;  /* 0x0000000700050308 */ /* 0x000e620000000c00 */
[----:B------:R-:W-:-:S07]  /*d380*/  @P0 FMUL.FTZ R3, R21, 0.69314718246459960938 ;  /* 0x3f31721815030820 */ /* 0x000fce0000410000 */
[----:B------:R-:W3:Y:S01]  /*d390*/  @P0 MUFU.RCP R4, R7 ;  /* 0x0000000700040308 */ /* 0x000ee20000001000 */
[----:B-1----:R-:W-:-:S04]  /*d3a0*/  @P0 FMUL.FTZ R6, R5, 0.69314718246459960938 ;  /* 0x3f31721805060820 */ /* 0x002fc80000410000 */
[----:B------:R-:W-:Y:S02]  /*d3b0*/  @P0 FFMA.FTZ R20, R3, R176, R6 ;  /* 0x000000b003140223 */ /* 0x000fe40000010006 */
[----:B------:R-:W1:Y:S01]  /*d3c0*/  SHFL.BFLY PT, R3, R12, 0x2, 0x1f ;  /* 0x0c401f000c037f89 */ /* 0x000e6200000e0000 */
        /* <DEDUP_REMOVED lines=22> */
[----:B-1----:R-:W-:Y:S01]  /*d530*/  FADD.FTZ R5, R3, R12 ;  /* 0x0000000c03057221 */ /* 0x002fe20000010000 */
[-C--:B------:R-:W-:Y:S01]  /*d540*/  FMUL.FTZ R68, R68, R4.reuse ;  /* 0x0000000444447220 */ /* 0x080fe20000410000 */
[-C--:B------:R-:W-:Y:S01]  /*d550*/  FMUL.FTZ R69, R69, R4.reuse ;  /* 0x0000000445457220 */ /* 0x080fe20000410000 */
[-C--:B------:R-:W-:Y:S01]  /*d560*/  FMUL.FTZ R72, R72, R4.reuse ;  /* 0x0000000448487220 */ /* 0x080fe20000410000 */
[-C--:B------:R-:W-:Y:S01]  /*d570*/  FMUL.FTZ R73, R73, R4.reuse ;  /* 0x0000000449497220 */ /* 0x080fe20000410000 */
[----:B------:R-:W1:Y:S01]  /*d580*/  SHFL.BFLY PT, R0, R5, 0x1, 0x1f ;  /* 0x0c201f0005007f89 */ /* 0x000e6200000e0000 */
        /* <DEDUP_REMOVED lines=24> */
[----:B------:R-:W-:Y:S01]  /*d710*/  IMAD.MOV.U32 R0, RZ, RZ, RZ ;  /* 0x000000ffff007224 */ /* 0x000fe200078e00ff */
[----:B------:R-:W-:Y:S01]  /*d720*/  SEL R5, RZ, 0x1, P1 ;  /* 0x00000001ff057807 */ /* 0x000fe20000800000 */
[-C--:B------:R-:W-:Y:S01]  /*d730*/  FMUL.FTZ R121, R121, R4.reuse ;  /* 0x0000000479797220 */ /* 0x080fe20000410000 */
[-C--:B------:R-:W-:Y:S01]  /*d740*/  FMUL.FTZ R124, R124, R4.reuse ;  /* 0x000000047c7c7220 */ /* 0x080fe20000410000 */
[----:B------:R-:W-:Y:S01]  /*d750*/  FSETP.NE.FTZ.AND P0, PT, R8, RZ, PT ;  /* 0x000000ff0800720b */ /* 0x000fe20003f15000 */
        /* <DEDUP_REMOVED lines=12> */
[----:B------:R-:W1:Y:S01]  /*d820*/  @P0 MUFU.LG2 R3, R8 ;  /* 0x0000000800030308 */ /* 0x000e620000000c00 */
[----:B------:R-:W-:Y:S01]  /*d830*/  @P0 FMUL.FTZ R21, R21, 0.69314718246459960938 ;  /* 0x3f31721815150820 */ /* 0x000fe20000410000 */
[----:B------:R-:W-:Y:S01]  /*d840*/  FMUL.FTZ R149, R149, R4 ;  /* 0x0000000495957220 */ /* 0x000fe20000410000 */
[----:B------:R-:W-:-:S05]  /*d850*/  LOP3.LUT R204, R204, R5, RZ, 0x3c, !PT ;  /* 0x00000005cccc7212 */ /* 0x000fca00078e3cff */
[----:B------:R-:W3:Y:S01]  /*d860*/  @P0 MUFU.RCP R0, R8 ;  /* 0x0000000800000308 */ /* 0x000ee20000001000 */
[----:B-1----:R-:W-:Y:S01]  /*d870*/  @P0 FMUL.FTZ R6, R3, 0.69314718246459960938 ;  /* 0x3f31721803060820 */ /* 0x002fe20000410000 */
[----:B------:R-:W-:-:S03]  /*d880*/  IMAD.MOV.U32 R3, RZ, RZ, -0x800000 ;  /* 0xff800000ff037424 */ /* 0x000fc600078e00ff */
[----:B------:R-:W-:Y:S01]  /*d890*/  @P0 FFMA.FTZ R3, R21, R177, R6 ;  /* 0x000000b115030223 */ /* 0x000fe20000010006 */
[----:B------:R-:W-:Y:S01]  /*d8a0*/  PLOP3.LUT P0, PT, PT, PT, PT, 0x8, 0x0 ;  /* 0x000000000000781c */ /* 0x000fe20003f0e170 */
        /* <DEDUP_REMOVED lines=63> */
[----:B--2---:R-:W-:-:S07]  /*dca0*/  FMUL.FTZ R151, R151, R0 ;  /* 0x0000000097977220 */ /* 0x004fce0000410000 */
.L_x_668:
[----:B------:R-:W-:Y:S05]  /*dcb0*/  WARPSYNC.ALL ;  /* 0x0000000000007948 */ /* 0x000fea0003800000 */
[----:B------:R-:W1:Y:S08]  /*dcc0*/  S2UR UR5, SR_CgaCtaId ;  /* 0x00000000000579c3 */ /* 0x000e700000008800 */
[----:B------:R-:W-:Y:S06]  /*dcd0*/  BAR.SYNC.DEFER_BLOCKING 0x5, 0x180 ;  /* 0x0146000000007b1d */ /* 0x000fec0000010000 */
[----:B------:R-:W-:Y:S01]  /*dce0*/  UMOV UR4, 0x400 ;  /* 0x0000040000047882 */ /* 0x000fe20000000000 */
[----:B------:R-:W-:Y:S01]  /*dcf0*/  BSSY B0, `(.L_x_720) ;  /* 0x00004e0000007945 */ /* 0x000fe20003800000 */
[----:B-1----:R-:W-:-:S06]  /*dd00*/  ULEA UR4, UR5, UR4, 0x18 ;  /* 0x0000000405047291 */ /* 0x002fcc000f8ec03f */
[----:B------:R-:W-:-:S05]  /*dd10*/  IMAD.U32 R19, RZ, RZ, UR4 ;  /* 0x00000004ff137e24 */ /* 0x000fca000f8e00ff */
[----:B-----5:R1:W2:Y:S01]  /*dd20*/  LDS.128 R152, [R19+0x228d0] ;  /* 0x0228d00013987984 */ /* 0x0202a20000000c00 */
[----:B------:R-:W-:Y:S06]  /*dd30*/  BAR.ARV 0x4, 0x180 ;  /* 0x0106000000007b1d */ /* 0x000fec0000002000 */
[----:B------:R-:W-:Y:S05]  /*dd40*/  @P0 BRA `(.L_x_721) ;  /* 0x0000003c00940947 */ /* 0x000fea0003800000 */
[----:B------:R-:W0:Y:S01]  /*dd50*/  LDL R4, [R1+0x70] ;  /* 0x0000700001047983 */ /* 0x000e220000100800 */
[C---:B------:R-:W-:Y:S01]  /*dd60*/  ISETP.NE.AND P0, PT, R212.reuse, RZ, PT ;  /* 0x000000ffd400720c */ /* 0x040fe20003f05270 */
[----:B------:R-:W-:Y:S01]  /*dd70*/  ULDC UR4, c[0x0][0xad4] ;  /* 0x0002b50000047ab9 */ /* 0x000fe20000000800 */
[----:B------:R-:W-:Y:S01]  /*dd80*/  F2FP.BF16.F32.PACK_AB R6, R29, R28 ;  /* 0x0000001c1d06723e */ /* 0x000fe200000010ff */
[----:B------:R-:W3:Y:S01]  /*dd90*/  S2R R0, SR_SWINHI ;  /* 0x0000000000007919 */ /* 0x000ee20000002f00 */
[----:B------:R-:W-:Y:S01]  /*dda0*/  SEL R212, R212, UR4, P0 ;  /* 0x00000004d4d47c07 */ /* 0x000fe20008000000 */
[----:B------:R-:W-:Y:S05]  /*ddb0*/  WARPSYNC.ALL ;  /* 0x0000000000007948 */ /* 0x000fea0003800000 */
[----:B------:R-:W-:Y:S01]  /*ddc0*/  F2FP.BF16.F32.PACK_AB R7, R31, R30 ;  /* 0x0000001e1f07723e */ /* 0x000fe200000010ff */
[----:B------:R-:W-:Y:S01]  /*ddd0*/  ULDC.64 UR4, c[0x0][0xc00] ;  /* 0x0003000000047ab9 */ /* 0x000fe20000000a00 */
[----:B------:R-:W-:Y:S01]  /*dde0*/  F2FP.BF16.F32.PACK_AB R8, R33, R32 ;  /* 0x000000202108723e */ /* 0x000fe200000010ff */
[----:B------:R-:W-:Y:S01]  /*ddf0*/  ULDC.64 UR6, c[0x0][0xc08] ;  /* 0x0003020000067ab9 */ /* 0x000fe20000000a00 */
[----:B------:R-:W-:-:S02]  /*de00*/  F2FP.BF16.F32.PACK_AB R9, R35, R34 ;  /* 0x000000222309723e */ /* 0x000fc400000010ff */
[----:B------:R-:W-:Y:S02]  /*de10*/  F2FP.BF16.F32.PACK_AB R10, R37, R36 ;  /* 0x00000024250a723e */ /* 0x000fe400000010ff */
[----:B------:R-:W-:Y:S01]  /*de20*/  F2FP.BF16.F32.PACK_AB R11, R39, R38 ;  /* 0x00000026270b723e */ /* 0x000fe200000010ff */
[----:B------:R-:W-:Y:S01]  /*de30*/  BAR.SYNC.DEFER_BLOCKING 0x1, 0x100 ;  /* 0x0044000000007b1d */ /* 0x000fe20000010000 */
[----:B------:R-:W-:-:S04]  /*de40*/  ISETP.NE.U32.AND P1, PT, RZ, UR4, PT ;  /* 0x00000004ff007c0c */ /* 0x000fc8000bf25070 */
[----:B------:R-:W-:Y:S02]  /*de50*/  ISETP.NE.AND.EX P1, PT, RZ, UR5, PT, P1 ;  /* 0x00000005ff007c0c */ /* 0x000fe4000bf25310 */
[----:B------:R-:W-:Y:S02]  /*de60*/  MOV R12, R19 ;  /* 0x00000013000c7202 */ /* 0x000fe40000000f00 */
[----:B---3--:R-:W-:-:S03]  /*de70*/  MOV R13, R0 ;  /* 0x00000000000d7202 */ /* 0x008fc60000000f00 */
[----:B0-----:R-:W-:-:S04]  /*de80*/  IMAD.WIDE R14, R4, 0x2, R12 ;  /* 0x00000002040e7825 */ /* 0x001fc800078e020c */
[----:B------:R-:W-:Y:S01]  /*de90*/  IMAD.MOV.U32 R5, RZ, RZ, R15 ;  /* 0x000000ffff057224 */ /* 0x000fe200078e000f */
[----:B------:R-:W-:-:S04]  /*dea0*/  LOP3.LUT R0, R14, 0x380, RZ, 0xc0, !PT ;  /* 0x000003800e007812 */ /* 0x000fc800078ec0ff */
[----:B------:R-:W-:-:S04]  /*deb0*/  SHF.R.U64 R0, R0, 0x3, RZ ;  /* 0x0000000300007819 */ /* 0x000fc800000012ff */
[----:B------:R-:W-:-:S04]  /*dec0*/  LOP3.LUT R4, R0, R14, RZ, 0x3c, !PT ;  /* 0x0000000e00047212 */ /* 0x000fc800078e3cff */
[----:B------:R-:W-:Y:S02]  /*ded0*/  MOV R0, R4 ;  /* 0x0000000400007202 */ /* 0x000fe40000000f00 */
[----:B------:R-:W-:Y:S02]  /*dee0*/  F2FP.BF16.F32.PACK_AB R4, R25, R24 ;  /* 0x000000181904723e */ /* 0x000fe400000010ff */
[----:B------:R-:W-:-:S05]  /*def0*/  F2FP.BF16.F32.PACK_AB R5, R27, R26 ;  /* 0x0000001a1b05723e */ /* 0x000fca00000010ff */
[----:B------:R0:W-:Y:S02]  /*df00*/  STSM.16.M88.4 [R0], R4 ;  /* 0x0000000400007844 */ /* 0x0001e40000000200 */
[----:B0-----:R-:W-:Y:S02]  /*df10*/  IADD3 R4, P0, R14, 0x20, RZ ;  /* 0x000000200e047810 */ /* 0x001fe40007f1e0ff */
[----:B------:R-:W-:Y:S02]  /*df20*/  F2FP.BF16.F32.PACK_AB R6, R45, R44 ;  /* 0x0000002c2d06723e */ /* 0x000fe400000010ff */
[----:B------:R-:W-:Y:S01]  /*df30*/  LOP3.LUT R0, R4, 0x380, RZ, 0xc0, !PT ;  /* 0x0000038004007812 */ /* 0x000fe200078ec0ff */
[----:B------:R-:W-:Y:S01]  /*df40*/  IMAD.X R5, RZ, RZ, R15, P0 ;  /* 0x000000ffff057224 */ /* 0x000fe200000e060f */
[----:B------:R-:W-:Y:S02]  /*df50*/  F2FP.BF16.F32.PACK_AB R7, R47, R46 ;  /* 0x0000002e2f07723e */ /* 0x000fe400000010ff */
[----:B------:R-:W-:-:S04]  /*df60*/  SHF.R.U64 R0, R0, 0x3, RZ ;  /* 0x0000000300007819 */ /* 0x000fc800000012ff */
[----:B------:R-:W-:-:S04]  /*df70*/  LOP3.LUT R4, R0, R4, RZ, 0x3c, !PT ;  /* 0x0000000400047212 */ /* 0x000fc800078e3cff */
[----:B------:R-:W-:-:S05]  /*df80*/  MOV R4, R4 ;  /* 0x0000000400047202 */ /* 0x000fca0000000f00 */
[----:B------:R0:W-:Y:S02]  /*df90*/  STSM.16.M88.4 [R4], R8 ;  /* 0x0000000804007844 */ /* 0x0001e40000000200 */
[----:B0-----:R-:W-:Y:S02]  /*dfa0*/  IADD3 R4, P0, R14, 0x40, RZ ;  /* 0x000000400e047810 */ /* 0x001fe40007f1e0ff */
[----:B------:R-:W-:Y:S02]  /*dfb0*/  F2FP.BF16.F32.PACK_AB R8, R49, R48 ;  /* 0x000000303108723e */ /* 0x000fe400000010ff */
[----:B------:R-:W-:Y:S01]  /*dfc0*/  LOP3.LUT R0, R4, 0x380, RZ, 0xc0, !PT ;  /* 0x0000038004007812 */ /* 0x000fe200078ec0ff */
[----:B------:R-:W-:Y:S01]  /*dfd0*/  IMAD.X R5, RZ, RZ, R15, P0 ;  /* 0x000000ffff057224 */ /* 0x000fe200000e060f */
[----:B------:R-:W-:Y:S02]  /*dfe0*/  F2FP.BF16.F32.PACK_AB R9, R51, R50 ;  /* 0x000000323309723e */ /* 0x000fe400000010ff */
[----:B------:R-:W-:-:S02]  /*dff0*/  SHF.R.U64 R0, R0, 0x3, RZ ;  /* 0x0000000300007819 */ /* 0x000fc400000012ff */
[----:B------:R-:W-:Y:S02]  /*e000*/  F2FP.BF16.F32.PACK_AB R10, R53, R52 ;  /* 0x00000034350a723e */ /* 0x000fe400000010ff */
[----:B------:R-:W-:Y:S02]  /*e010*/  LOP3.LUT R4, R0, R4, RZ, 0x3c, !PT ;  /* 0x0000000400047212 */ /* 0x000fe400078e3cff */
[----:B------:R-:W-:Y:S02]  /*e020*/  F2FP.BF16.F32.PACK_AB R11, R55, R54 ;  /* 0x00000036370b723e */ /* 0x000fe400000010ff */
        /* <DEDUP_REMOVED lines=136> */
[----:B0-----:R-:W-:-:S04]  /*e8b0*/  IADD3 R0, P0, R14, 0xc060, RZ ;  /* 0x0000c0600e007810 */ /* 0x001fc80007f1e0ff */
[----:B------:R-:W-:Y:S01]  /*e8c0*/  LOP3.LUT R4, R0, 0x380, RZ, 0xc0, !PT ;  /* 0x0000038000047812 */ /* 0x000fe200078ec0ff */
[----:B------:R-:W-:Y:S01]  /*e8d0*/  IMAD.X R15, RZ, RZ, R15, P0 ;  /* 0x000000ffff0f7224 */ /* 0x000fe200000e060f */
[----:B------:R-:W-:Y:S02]  /*e8e0*/  IADD3 R6, P0, R214, UR4, RZ ;  /* 0x00000004d6067c10 */ /* 0x000fe4000ff1e0ff */
[----:B------:R-:W-:Y:S02]  /*e8f0*/  SHF.R.U64 R4, R4, 0x3, RZ ;  /* 0x0000000304047819 */ /* 0x000fe400000012ff */
[----:B------:R-:W-:Y:S02]  /*e900*/  IADD3.X R7, R215, UR5, RZ, P0, !PT ;  /* 0x00000005d7077c10 */ /* 0x000fe400087fe4ff */
[----:B------:R-:W-:Y:S01]  /*e910*/  LOP3.LUT R14, R4, R0, RZ, 0x3c, !PT ;  /* 0x00000000040e7212 */ /* 0x000fe200078e3cff */
[----:B------:R-:W-:-:S03]  /*e920*/  IMAD.MOV.U32 R4, RZ, RZ, RZ ;  /* 0x000000ffff047224 */ /* 0x000fc600078e00ff */
[----:B------:R-:W-:Y:S02]  /*e930*/  MOV R14, R14 ;  /* 0x0000000e000e7202 */ /* 0x000fe40000000f00 */
[----:B------:R-:W-:-:S03]  /*e940*/  ISETP.NE.U32.AND P0, PT, RZ, UR6, PT ;  /* 0x00000006ff007c0c */ /* 0x000fc6000bf05070 */
[----:B------:R0:W-:Y:S01]  /*e950*/  STSM.16.M88.4 [R14], R8 ;  /* 0x000000080e007844 */ /* 0x0001e20000000200 */
[----:B------:R-:W-:Y:S01]  /*e960*/  BAR.SYNC.DEFER_BLOCKING 0x1, 0x100 ;  /* 0x0044000000007b1d */ /* 0x000fe20000010000 */
[----:B------:R-:W-:-:S13]  /*e970*/  ISETP.NE.AND.EX P0, PT, RZ, UR7, PT, P0 ;  /* 0x00000007ff007c0c */ /* 0x000fda000bf05300 */
[----:B------:R-:W-:Y:S01]  /*e980*/  @P0 IADD3 R214, P2, R214, UR6, RZ ;  /* 0x00000006d6d60c10 */ /* 0x000fe2000ff5e0ff */
[----:B------:R-:W-:Y:S02]  /*e990*/  ULDC UR6, c[0x0][0xa88] ;  /* 0x0002a20000067ab9 */ /* 0x000fe40000000800 */
[----:B------:R-:W-:Y:S01]  /*e9a0*/  IMAD.U32 R0, RZ, RZ, UR6 ;  /* 0x00000006ff007e24 */ /* 0x000fe2000f8e00ff */
[----:B------:R-:W-:Y:S01]  /*e9b0*/  @P0 IADD3.X R215, R215, UR7, RZ, P2, !PT ;  /* 0x00000007d7d70c10 */ /* 0x000fe200097fe4ff */
[----:B------:R3:W5:Y:S04]  /*e9c0*/  @P1 LDG.E R4, desc[UR40][R6.64] ;  /* 0x0000002806041981 */ /* 0x000768000c1e1900 */
[----:B------:R3:W5:Y:S01]  /*e9d0*/  @P0 LDG.E R0, desc[UR40][R214.64] ;  /* 0x00000028d6000981 */ /* 0x000762000c1e1900 */
[----:B------:R-:W-:Y:S01]  /*e9e0*/  IMAD.MOV.U32 R15, RZ, RZ, 0x9b8 ;  /* 0x000009b8ff0f7424 */ /* 0x000fe200078e00ff */
[----:B------:R-:W-:-:S04]  /*e9f0*/  ISETP.GT.AND P2, PT, R212, 0x1, PT ;  /* 0x00000001d400780c */ /* 0x000fc80003f44270 */
[----:B------:R-:W-:-:S04]  /*ea00*/  SEL R15, R15, 0x978, P2 ;  /* 0x000009780f0f7807 */ /* 0x000fc80001000000 */
[----:B0-----:R3:W0:Y:S08]  /*ea10*/  LDC.64 R10, c[0x0][R15+0x220] ;  /* 0x000088000f0a7b82 */ /* 0x0016300000000a00 */
[----:B------:R3:W4:Y:S01]  /*ea20*/  LDC.64 R8, c[0x0][R15+0x218] ;  /* 0x000086000f087b82 */ /* 0x0007220000000a00 */
[----:B------:R-:W-:Y:S05]  /*ea30*/  @P0 BRA `(.L_x_722) ;  /* 0x0000000000100947 */ /* 0x000fea0003800000 */
[----:B------:R-:W-:Y:S05]  /*ea40*/  @!P1 BRA `(.L_x_722) ;  /* 0x00000000000c9947 */ /* 0x000fea0003800000 */
[----:B-----5:R-:W2:Y:S04]  /*ea50*/  LDG.E R0, desc[UR40][R6.64] ;  /* 0x0000002806007981 */ /* 0x020ea8000c1e1900 */
[----:B---3--:R-:W2:Y:S02]  /*ea60*/  LDG.E R6, desc[UR40][R6.64+0x4] ;  /* 0x0000042806067981 */ /* 0x008ea4000c1e1900 */
[----:B--2---:R-:W-:-:S07]  /*ea70*/  IMAD.IADD R0, R6, 0x1, -R0 ;  /* 0x0000000106007824 */ /* 0x004fce00078e0a00 */
.L_x_722:
[----:B------:R-:W2:Y:S01]  /*ea80*/  LDL.LU R5, [R1+0x4c] ;  /* 0x00004c0001057983 */ /* 0x000ea20000300800 */
[----:B------:R-:W1:Y:S03]  /*ea90*/  LDC R157, c[0x0][0xbe8] ;  /* 0x0002fa00ff9d7b82 */ /* 0x000e660000000800 */
[----:B------:R-:W2:Y:S01]  /*eaa0*/  LDL R160, [R1+0x6c] ;  /* 0x00006c0001a07983 */ /* 0x000ea20000100800 */
[----:B------:R-:W-:-:S03]  /*eab0*/  ISETP.NE.U32.AND P0, PT, RZ, UR4, PT ;  /* 0x00000004ff007c0c */ /* 0x000fc6000bf05070 */
[----:B------:R-:W2:Y:S01]  /*eac0*/  LDL R159, [R1+0x68] ;  /* 0x00006800019f7983 */ /* 0x000ea20000100800 */
[----:B---3--:R-:W3:Y:S01]  /*ead0*/  LDC.64 R6, c[0x0][R15+0x228] ;  /* 0x00008a000f067b82 */ /* 0x008ee20000000a00 */
[----:B------:R-:W-:Y:S02]  /*eae0*/  ISETP.NE.AND.EX P0, PT, RZ, UR5, PT, P0 ;  /* 0x00000005ff007c0c */ /* 0x000fe4000bf05300 */
[----:B------:R-:W3:Y:S02]  /*eaf0*/  LDL R158, [R1+0x54] ;  /* 0x00005400019e7983 */ /* 0x000ee40000100800 */
[----:B------:R-:W-:Y:S02]  /*eb00*/  SEL R213, R213, RZ, !P0 ;  /* 0x000000ffd5d57207 */ /* 0x000fe40004000000 */
[----:B-1----:R-:W-:-:S03]  /*eb10*/  ISETP.NE.AND P1, PT, R157, 0x1, PT ;  /* 0x000000019d00780c */ /* 0x002fc60003f25270 */
[----:B0-----:R-:W-:Y:S02]  /*eb20*/  IMAD R11, R11, R213, RZ ;  /* 0x000000d50b0b7224 */ /* 0x001fe400078e02ff */
[----:B----4-:R-:W-:-:S08]  /*eb30*/  IMAD R14, R9, R211, RZ ;  /* 0x000000d3090e7224 */ /* 0x010fd000078e02ff */
[----:B--2---:R-:W0:Y:S01]  /*eb40*/  @P1 LDC R152, c[0x0][0xbec] ;  /* 0x0002fb00ff981b82 */ /* 0x004e220000000800 */
[----:B------:R-:W-:-:S07]  /*eb50*/  IMAD.WIDE.U32 R8, R8, R211, RZ ;  /* 0x000000d308087225 */ /* 0x000fce00078e00ff */
[----:B------:R-:W1:Y:S01]  /*eb60*/  @P1 LDC R156, c[0x0][0xbf0] ;  /* 0x0002fc00ff9c1b82 */ /* 0x000e620000000800 */
[----:B------:R-:W-:Y:S02]  /*eb70*/  IMAD.IADD R14, R9, 0x1, R14 ;  /* 0x00000001090e7824 */ /* 0x000fe400078e020e */
[----:B-----5:R-:W-:Y:S01]  /*eb80*/  IMAD R0, R0, R157, RZ ;  /* 0x0000009d00007224 */ /* 0x020fe200078e02ff */
[----:B------:R-:W-:-:S05]  /*eb90*/  SEL R5, R5, RZ, !P0 ;  /* 0x000000ff05057207 */ /* 0x000fca0004000000 */
[C---:B------:R-:W-:Y:S02]  /*eba0*/  IMAD R5, R10.reuse, R5, R11 ;  /* 0x000000050a057224 */ /* 0x040fe400078e020b */
[----:B------:R-:W-:-:S04]  /*ebb0*/  IMAD.WIDE.U32 R10, R10, R213, RZ ;  /* 0x000000d50a0a7225 */ /* 0x000fc800078e00ff */
[----:B------:R-:W-:Y:S01]  /*ebc0*/  IMAD.IADD R11, R11, 0x1, R5 ;  /* 0x000000010b0b7824 */ /* 0x000fe200078e0205 */
[--C-:B------:R-:W-:Y:S02]  /*ebd0*/  IADD3 R10, P0, P3, R10, R8, R4.reuse ;  /* 0x000000080a0a7210 */ /* 0x100fe40007b1e004 */
[----:B------:R-:W-:Y:S02]  /*ebe0*/  SHF.R.S32.HI R5, RZ, 0x1f, R4 ;  /* 0x0000001fff057819 */ /* 0x000fe40000011404 */
[----:B------:R-:W-:Y:S02]  /*ebf0*/  SEL R8, R219, RZ, P2 ;  /* 0x000000ffdb087207 */ /* 0x000fe40001000000 */
[----:B------:R-:W-:Y:S01]  /*ec00*/  IADD3.X R11, R11, R14, R5, P0, P3 ;  /* 0x0000000e0b0b7210 */ /* 0x000fe200007e6405 */
[----:B------:R-:W-:Y:S02]  /*ec10*/  IMAD R14, R218, 0x80, R160 ;  /* 0x00000080da0e7824 */ /* 0x000fe400078e02a0 */
[----:B---3--:R-:W-:-:S02]  /*ec20*/  IMAD R21, R7, R8, RZ ;  /* 0x0000000807157224 */ /* 0x008fc400078e02ff */
[----:B------:R-:W-:-:S04]  /*ec30*/  IMAD.WIDE.U32 R8, R6, R8, RZ ;  /* 0x0000000806087225 */ /* 0x000fc800078e00ff */
[----:B0-----:R-:W-:-:S04]  /*ec40*/  @P1 IMAD.HI.U32 R6, R14, R152, RZ ;  /* 0x000000980e061227 */ /* 0x001fc800078e00ff */
[----:B------:R-:W-:Y:S01]  /*ec50*/  IMAD.MOV.U32 R152, RZ, RZ, R14 ;  /* 0x000000ffff987224 */ /* 0x000fe200078e000e */
[----:B-1----:R-:W-:Y:S02]  /*ec60*/  @P1 SHF.R.U32.HI R152, RZ, R156, R6 ;  /* 0x0000009cff981219 */ /* 0x002fe40000011606 */
[----:B------:R0:W1:Y:S03]  /*ec70*/  LDC.64 R6, c[0x0][R15+0x210] ;  /* 0x000084000f067b82 */ /* 0x0000660000000a00 */
[----:B0-----:R-:W-:-:S04]  /*ec80*/  IMAD.MOV R15, RZ, RZ, -R152 ;  /* 0x000000ffff0f7224 */ /* 0x001fc800078e0a98 */
[----:B------:R-:W-:Y:S01]  /*ec90*/  IMAD R15, R157, R15, R14 ;  /* 0x0000000f9d0f7224 */ /* 0x000fe200078e020e */
[----:B------:R-:W-:Y:S01]  /*eca0*/  IADD3 R8, P0, P3, R152, R10, R8 ;  /* 0x0000000a98087210 */ /* 0x000fe20007b1e008 */
[----:B------:R-:W-:Y:S01]  /*ecb0*/  IMAD.IADD R21, R9, 0x1, R21 ;  /* 0x0000000109157824 */ /* 0x000fe200078e0215 */
[----:B------:R-:W-:Y:S02]  /*ecc0*/  SHF.R.S32.HI R9, RZ, 0x1f, R152 ;  /* 0x0000001fff097819 */ /* 0x000fe40000011498 */
[----:B------:R-:W-:Y:S02]  /*ecd0*/  SHF.R.S32.HI R10, RZ, 0x1f, R15 ;  /* 0x0000001fff0a7819 */ /* 0x000fe4000001140f */
[----:B------:R-:W-:Y:S01]  /*ece0*/  IADD3.X R9, R9, R11, R21, P0, P3 ;  /* 0x0000000b09097210 */ /* 0x000fe200007e6415 */
[----:B-1----:R-:W-:-:S04]  /*ecf0*/  IMAD R7, R7, R15, RZ ;  /* 0x0000000f07077224 */ /* 0x002fc800078e02ff */
[C---:B------:R-:W-:Y:S02]  /*ed00*/  IMAD R7, R6.reuse, R10, R7 ;  /* 0x0000000a06077224 */ /* 0x040fe400078e0207 */
[----:B------:R-:W0:Y:S01]  /*ed10*/  LDC.64 R10, c[0x0][0xba8] ;  /* 0x0002ea00ff0a7b82 */ /* 0x000e220000000a00 */
[----:B------:R-:W-:-:S07]  /*ed20*/  IMAD.WIDE.U32 R8, R6, R15, R8 ;  /* 0x0000000f06087225 */ /* 0x000fce00078e0008 */
[----:B0-----:R-:W0:Y:S08]  /*ed30*/  @!P2 LDC R10, c[0x0][0xb50] ;  /* 0x0002d400ff0aab82 */ /* 0x001e300000000800 */
[----:B------:R-:W1:Y:S01]  /*ed40*/  @!P2 LDC R11, c[0x0][0xb54] ;  /* 0x0002d500ff0bab82 */ /* 0x000e620000000800 */
[----:B------:R-:W-:Y:S02]  /*ed50*/  IMAD.IADD R7, R9, 0x1, R7 ;  /* 0x0000000109077824 */ /* 0x000fe400078e0207 */
[----:B------:R-:W-:Y:S01]  /*ed60*/  IMAD R21, R218, 0x80, R159 ;  /* 0x00000080da157824 */ /* 0x000fe200078e029f */
[----:B0-----:R-:W-:-:S04]  /*ed70*/  LEA R10, P0, R8, R10, 0x2 ;  /* 0x0000000a080a7211 */ /* 0x001fc800078010ff */
[----:B-1----:R-:W-:Y:S01]  /*ed80*/  LEA.HI.X R11, R8, R11, R7, 0x2, P0 ;  /* 0x0000000b080b7211 */ /* 0x002fe200000f1407 */
[----:B------:R-:W-:Y:S04]  /*ed90*/  SHFL.IDX PT, R6, R10, RZ, 0x1c1f ;  /* 0x001c1fff0a067589 */ /* 0x000fe800000e0000 */
[----:B------:R-:W0:Y:S04]  /*eda0*/  SHFL.IDX PT, R7, R11, RZ, 0x1c1f ;  /* 0x001c1fff0b077589 */ /* 0x000e2800000e0000 */
[----:B------:R1:W-:Y:S04]  /*edb0*/  SHFL.IDX PT, R8, R10, 0x1, 0x1c1f ;  /* 0x003c1f000a087f89 */ /* 0x0003e800000e0000 */
[----:B------:R-:W2:Y:S01]  /*edc0*/  SHFL.IDX PT, R9, R11, 0x1, 0x1c1f ;  /* 0x003c1f000b097f89 */ /* 0x000ea200000e0000 */
[----:B------:R-:W-:Y:S01]  /*edd0*/  LOP3.LUT P0, RZ, R158, 0x3, RZ, 0xc0, !PT ;  /* 0x000000039eff7812 */ /* 0x000fe2000780c0ff */
[----:B-1----:R-:W-:-:S03]  /*ede0*/  VIADD R10, R21, 0x8 ;  /* 0x00000008150a7836 */ /* 0x002fc60000000000 */
[-C--:B------:R-:W-:Y:S02]  /*edf0*/  ISETP.GE.OR P3, PT, R21, R0.reuse, P0 ;  /* 0x000000001500720c */ /* 0x080fe40000766670 */
[----:B------:R-:W-:-:S11]  /*ee00*/  ISETP.GE.OR P0, PT, R10, R0, P0 ;  /* 0x000000000a00720c */ /* 0x000fd60000706670 */
[----:B0-----:R0:W-:Y:S04]  /*ee10*/  @!P3 ST.E desc[UR40][R6.64], R20 ;  /* 0x000000140600b985 */ /* 0x0011e8000c101928 */
[----:B--2---:R0:W-:Y:S01]  /*ee20*/  @!P0 ST.E desc[UR40][R8.64], R3 ;  /* 0x0000000308008985 */ /* 0x0041e2000c101928 */
[----:B------:R-:W-:Y:S05]  /*ee30*/  @P2 BRA `(.L_x_723) ;  /* 0x0000001000382947 */ /* 0x000fea0003800000 */
[----:B0-----:R-:W0:Y:S01]  /*ee40*/  S2R R3, SR_TID.X ;  /* 0x0000000000037919 */ /* 0x001e220000002100 */
[----:B------:R-:W1:Y:S01]  /*ee50*/  @P1 LDC R10, c[0x0][0xbec] ;  /* 0x0002fb00ff0a1b82 */ /* 0x000e620000000800 */
[----:B------:R-:W-:Y:S01]  /*ee60*/  ULDC.64 UR4, c[0x0][0xaa0] ;  /* 0x0002a80000047ab9 */ /* 0x000fe20000000a00 */
[----:B0-----:R-:W-:-:S05]  /*ee70*/  VIADD R3, R3, 0xffffff80 ;  /* 0xffffff8003037836 */ /* 0x001fca0000000000 */
[----:B------:R-:W-:-:S04]  /*ee80*/  SHF.R.S32.HI R6, RZ, 0x1f, R3 ;  /* 0x0000001fff067819 */ /* 0x000fc80000011403 */
[----:B------:R-:W-:-:S04]  /*ee90*/  LEA.HI R7, R6, R3, RZ, 0x3 ;  /* 0x0000000306077211 */ /* 0x000fc800078f18ff */
[----:B------:R-:W-:-:S05]  /*eea0*/  SHF.R.S32.HI R6, RZ, 0x3, R7 ;  /* 0x00000003ff067819 */ /* 0x000fca0000011407 */
[----:B------:R-:W-:-:S04]  /*eeb0*/  IMAD R9, R6, 0x40, R203 ;  /* 0x0000004006097824 */ /* 0x000fc800078e02cb */
[----:B------:R-:W-:-:S03]  /*eec0*/  IMAD.WIDE R12, R9, 0x2, R12 ;  /* 0x00000002090c7825 */ /* 0x000fc600078e020c */
[C---:B------:R-:W-:Y:S02]  /*eed0*/  IADD3 R45, P5, R12.reuse, 0x5000, RZ ;  /* 0x000050000c2d7810 */ /* 0x040fe40007fbe0ff */
[C---:B------:R-:W-:Y:S02]  /*eee0*/  IADD3 R29, P0, R12.reuse, 0x1000, RZ ;  /* 0x000010000c1d7810 */ /* 0x040fe40007f1e0ff */
[C---:B------:R-:W-:Y:S02]  /*eef0*/  IADD3 R33, P2, R12.reuse, 0x2000, RZ ;  /* 0x000020000c217810 */ /* 0x040fe40007f5e0ff */
[C---:B------:R-:W-:Y:S02]  /*ef00*/  IADD3 R37, P3, R12.reuse, 0x3000, RZ ;  /* 0x000030000c257810 */ /* 0x040fe40007f7e0ff */
[----:B------:R-:W-:Y:S02]  /*ef10*/  IADD3 R41, P4, R12, 0x4000, RZ ;  /* 0x000040000c297810 */ /* 0x000fe40007f9e0ff */
[----:B------:R-:W-:-:S02]  /*ef20*/  LOP3.LUT R44, R45, 0x380, RZ, 0xc0, !PT ;  /* 0x000003802d2c7812 */ /* 0x000fc400078ec0ff */
[----:B------:R-:W-:Y:S02]  /*ef30*/  LOP3.LUT R28, R29, 0x380, RZ, 0xc0, !PT ;  /* 0x000003801d1c7812 */ /* 0x000fe400078ec0ff */
[----:B------:R-:W-:Y:S02]  /*ef40*/  LOP3.LUT R32, R33, 0x380, RZ, 0xc0, !PT ;  /* 0x0000038021207812 */ /* 0x000fe400078ec0ff */
[----:B------:R-:W-:Y:S02]  /*ef50*/  LOP3.LUT R36, R37, 0x380, RZ, 0xc0, !PT ;  /* 0x0000038025247812 */ /* 0x000fe400078ec0ff */
[----:B------:R-:W-:Y:S02]  /*ef60*/  LOP3.LUT R40, R41, 0x380, RZ, 0xc0, !PT ;  /* 0x0000038029287812 */ /* 0x000fe400078ec0ff */
[----:B------:R-:W-:Y:S02]  /*ef70*/  SHF.R.U64 R44, R44, 0x3, RZ ;  /* 0x000000032c2c7819 */ /* 0x000fe400000012ff */
[----:B------:R-:W-:-:S02]  /*ef80*/  SHF.R.U64 R28, R28, 0x3, RZ ;  /* 0x000000031c1c7819 */ /* 0x000fc400000012ff */
[----:B------:R-:W-:Y:S02]  /*ef90*/  SHF.R.U64 R32, R32, 0x3, RZ ;  /* 0x0000000320207819 */ /* 0x000fe400000012ff */
[----:B------:R-:W-:Y:S02]  /*efa0*/  SHF.R.U64 R36, R36, 0x3, RZ ;  /* 0x0000000324247819 */ /* 0x000fe400000012ff */
[----:B------:R-:W-:Y:S02]  /*efb0*/  SHF.R.U64 R40, R40, 0x3, RZ ;  /* 0x0000000328287819 */ /* 0x000fe400000012ff */
[----:B------:R-:W-:Y:S01]  /*efc0*/  LOP3.LUT R44, R44, R45, RZ, 0x3c, !PT ;  /* 0x0000002d2c2c7212 */ /* 0x000fe200078e3cff */
[--C-:B------:R-:W-:Y:S01]  /*efd0*/  IMAD.X R45, RZ, RZ, R13.reuse, P5 ;  /* 0x000000ffff2d7224 */ /* 0x100fe200028e060d */
[----:B------:R-:W-:Y:S02]  /*efe0*/  IADD3 R65, P5, R12, 0xa000, RZ ;  /* 0x0000a0000c417810 */ /* 0x000fe40007fbe0ff */
        /* <DEDUP_REMOVED lines=8> */
[C---:B------:R-:W-:Y:S01]  /*f070*/  IADD3 R49, P0, R12.reuse, 0x6000, RZ ;  /* 0x000060000c317810 */ /* 0x040fe20007f1e0ff */
[----:B------:R-:W-:Y:S01]  /*f080*/  IMAD R5, R5, UR4, RZ ;  /* 0x0000000405057c24 */ /* 0x000fe2000f8e02ff */
[C---:B------:R-:W-:Y:S01]  /*f090*/  IADD3 R53, P2, R12.reuse, 0x7000, RZ ;  /* 0x000070000c357810 */ /* 0x040fe20007f5e0ff */
[----:B------:R-:W5:Y:S01]  /*f0a0*/  LD.E.128 R28, desc[UR40][R28.64] ;  /* 0x000000281c1c7980 */ /* 0x000f62000c101d00 */
[----:B------:R-:W-:-:S02]  /*f0b0*/  IADD3 R57, P3, R12, 0x8000, RZ ;  /* 0x000080000c397810 */ /* 0x000fc40007f7e0ff */
[----:B------:R-:W-:Y:S01]  /*f0c0*/  IADD3 R61, P4, R12, 0x9000, RZ ;  /* 0x000090000c3d7810 */ /* 0x000fe20007f9e0ff */
[----:B------:R-:W5:Y:S01]  /*f0d0*/  LD.E.128 R32, desc[UR40][R32.64] ;  /* 0x0000002820207980 */ /* 0x000f62000c101d00 */
[----:B------:R-:W-:Y:S02]  /*f0e0*/  LOP3.LUT R64, R65, 0x380, RZ, 0xc0, !PT ;  /* 0x0000038041407812 */ /* 0x000fe400078ec0ff */
[----:B------:R-:W-:Y:S01]  /*f0f0*/  LOP3.LUT R48, R49, 0x380, RZ, 0xc0, !PT ;  /* 0x0000038031307812 */ /* 0x000fe200078ec0ff */
[----:B------:R-:W5:Y:S01]  /*f100*/  LD.E.128 R36, desc[UR40][R36.64] ;  /* 0x0000002824247980 */ /* 0x000f62000c101d00 */
[----:B------:R-:W-:Y:S02]  /*f110*/  LOP3.LUT R52, R53, 0x380, RZ, 0xc0, !PT ;  /* 0x0000038035347812 */ /* 0x000fe400078ec0ff */
[----:B------:R-:W-:Y:S01]  /*f120*/  LOP3.LUT R56, R57, 0x380, RZ, 0xc0, !PT ;  /* 0x0000038039387812 */ /* 0x000fe200078ec0ff */
[----:B------:R-:W5:Y:S01]  /*f130*/  LD.E.128 R40, desc[UR40][R40.64] ;  /* 0x0000002828287980 */ /* 0x000f62000c101d00 */
[----:B------:R-:W-:-:S02]  /*f140*/  LOP3.LUT R60, R61, 0x380, RZ, 0xc0, !PT ;  /* 0x000003803d3c7812 */ /* 0x000fc400078ec0ff */
[----:B------:R-:W-:Y:S01]  /*f150*/  SHF.R.U64 R64, R64, 0x3, RZ ;  /* 0x0000000340407819 */ /* 0x000fe200000012ff */
[----:B------:R-:W5:Y:S01]  /*f160*/  LD.E.128 R44, desc[UR40][R44.64] ;  /* 0x000000282c2c7980 */ /* 0x000f62000c101d00 */
[----:B------:R-:W-:Y:S02]  /*f170*/  LOP3.LUT R11, R12, 0x380, RZ, 0xc0, !PT ;  /* 0x000003800c0b7812 */ /* 0x000fe400078ec0ff */
[----:B------:R-:W-:Y:S02]  /*f180*/  SHF.R.U64 R48, R48, 0x3, RZ ;  /* 0x0000000330307819 */ /* 0x000fe400000012ff */
[----:B------:R-:W-:Y:S02]  /*f190*/  SHF.R.U64 R52, R52, 0x3, RZ ;  /* 0x0000000334347819 */ /* 0x000fe400000012ff */
[----:B------:R-:W-:Y:S02]  /*f1a0*/  SHF.R.U64 R56, R56, 0x3, RZ ;  /* 0x0000000338387819 */ /* 0x000fe400000012ff */
[----:B------:R-:W-:-:S02]  /*f1b0*/  SHF.R.U64 R60, R60, 0x3, RZ ;  /* 0x000000033c3c7819 */ /* 0x000fc400000012ff */
[----:B------:R-:W-:Y:S01]  /*f1c0*/  LOP3.LUT R64, R64, R65, RZ, 0x3c, !PT ;  /* 0x0000004140407212 */ /* 0x000fe200078e3cff */
[--C-:B------:R-:W-:Y:S01]  /*f1d0*/  IMAD.X R65, RZ, RZ, R13.reuse, P5 ;  /* 0x000000ffff417224 */ /* 0x100fe200028e060d */
[----:B------:R-:W-:Y:S02]  /*f1e0*/  IADD3 R9, P5, R12, 0xf000, RZ ;  /* 0x0000f0000c097810 */ /* 0x000fe40007fbe0ff */
[----:B------:R-:W-:Y:S02]  /*f1f0*/  SHF.R.U64 R11, R11, 0x3, RZ ;  /* 0x000000030b0b7819 */ /* 0x000fe400000012ff */
[----:B------:R-:W-:Y:S01]  /*f200*/  LOP3.LUT R48, R48, R49, RZ, 0x3c, !PT ;  /* 0x0000003130307212 */ /* 0x000fe200078e3cff */
[--C-:B------:R-:W-:Y:S01]  /*f210*/  IMAD.X R49, RZ, RZ, R13.reuse, P0 ;  /* 0x000000ffff317224 */ /* 0x100fe200000e060d */
[----:B------:R-:W-:Y:S01]  /*f220*/  LOP3.LUT R52, R52, R53, RZ, 0x3c, !PT ;  /* 0x0000003534347212 */ /* 0x000fe200078e3cff */
[--C-:B------:R-:W-:Y:S01]  /*f230*/  IMAD.X R53, RZ, RZ, R13.reuse, P2 ;  /* 0x000000ffff357224 */ /* 0x100fe200010e060d */
[----:B------:R-:W-:Y:S01]  /*f240*/  LOP3.LUT R56, R56, R57, RZ, 0x3c, !PT ;  /* 0x0000003938387212 */ /* 0x000fe200078e3cff */
[--C-:B------:R-:W-:Y:S01]  /*f250*/  IMAD.X R57, RZ, RZ, R13.reuse, P3 ;  /* 0x000000ffff397224 */ /* 0x100fe200018e060d */
[----:B------:R-:W-:Y:S01]  /*f260*/  LOP3.LUT R60, R60, R61, RZ, 0x3c, !PT ;  /* 0x0000003d3c3c7212 */ /* 0x000fe200078e3cff */
[--C-:B------:R-:W-:Y:S01]  /*f270*/  IMAD.X R61, RZ, RZ, R13.reuse, P4 ;  /* 0x000000ffff3d7224 */ /* 0x100fe200020e060d */
[C---:B------:R-:W-:Y:S01]  /*f280*/  IADD3 R69, P0, R12.reuse, 0xb000, RZ ;  /* 0x0000b0000c457810 */ /* 0x040fe20007f1e0ff */
[----:B------:R-:W-:Y:S01]  /*f290*/  IMAD.X R85, RZ, RZ, R13, P5 ;  /* 0x000000ffff557224 */ /* 0x000fe200028e060d */
[C---:B------:R-:W-:Y:S01]  /*f2a0*/  IADD3 R73, P2, R12.reuse, 0xc000, RZ ;  /* 0x0000c0000c497810 */ /* 0x040fe20007f5e0ff */
[----:B------:R-:W5:Y:S01]  /*f2b0*/  LD.E.128 R48, desc[UR40][R48.64] ;  /* 0x0000002830307980 */ /* 0x000f62000c101d00 */
[----:B------:R-:W-:-:S02]  /*f2c0*/  IADD3 R77, P3, R12, 0xd000, RZ ;  /* 0x0000d0000c4d7810 */ /* 0x000fc40007f7e0ff */
[----:B------:R-:W-:Y:S01]  /*f2d0*/  IADD3 R81, P4, R12, 0xe000, RZ ;  /* 0x0000e0000c517810 */ /* 0x000fe20007f9e0ff */
[----:B------:R-:W5:Y:S01]  /*f2e0*/  LD.E.128 R52, desc[UR40][R52.64] ;  /* 0x0000002834347980 */ /* 0x000f62000c101d00 */
[----:B------:R-:W-:Y:S02]  /*f2f0*/  LOP3.LUT R8, R9, 0x380, RZ, 0xc0, !PT ;  /* 0x0000038009087812 */ /* 0x000fe400078ec0ff */
[----:B------:R-:W-:Y:S01]  /*f300*/  LOP3.LUT R12, R11, R12, RZ, 0x3c, !PT ;  /* 0x0000000c0b0c7212 */ /* 0x000fe200078e3cff */
[----:B------:R-:W5:Y:S01]  /*f310*/  LD.E.128 R56, desc[UR40][R56.64] ;  /* 0x0000002838387980 */ /* 0x000f62000c101d00 */
[----:B------:R-:W-:Y:S02]  /*f320*/  SHF.R.U64 R8, R8, 0x3, RZ ;  /* 0x0000000308087819 */ /* 0x000fe400000012ff */
[----:B------:R-:W-:Y:S01]  /*f330*/  LOP3.LUT R68, R69, 0x380, RZ, 0xc0, !PT ;  /* 0x0000038045447812 */ /* 0x000fe200078ec0ff */
[----:B------:R0:W5:Y:S01]  /*f340*/  LD.E.128 R24, desc[UR40][R12.64] ;  /* 0x000000280c187980 */ /* 0x000162000c101d00 */
[----:B------:R-:W-:-:S02]  /*f350*/  LOP3.LUT R84, R8, R9, RZ, 0x3c, !PT ;  /* 0x0000000908547212 */ /* 0x000fc400078e3cff */
[----:B------:R-:W-:Y:S01]  /*f360*/  LOP3.LUT R8, R7, 0xfffffff8, RZ, 0xc0, !PT ;  /* 0xfffffff807087812 */ /* 0x000fe200078ec0ff */
[----:B------:R-:W5:Y:S01]  /*f370*/  LD.E.128 R60, desc[UR40][R60.64] ;  /* 0x000000283c3c7980 */ /* 0x000f62000c101d00 */
[----:B------:R-:W-:Y:S02]  /*f380*/  LOP3.LUT R72, R73, 0x380, RZ, 0xc0, !PT ;  /* 0x0000038049487812 */ /* 0x000fe400078ec0ff */
[----:B------:R-:W-:Y:S01]  /*f390*/  LOP3.LUT R76, R77, 0x380, RZ, 0xc0, !PT ;  /* 0x000003804d4c7812 */ /* 0x000fe200078ec0ff */
[----:B------:R-:W5:Y:S01]  /*f3a0*/  LD.E.128 R64, desc[UR40][R64.64] ;  /* 0x0000002840407980 */ /* 0x000f62000c101d00 */
[----:B------:R-:W-:Y:S01]  /*f3b0*/  LOP3.LUT R80, R81, 0x380, RZ, 0xc0, !PT ;  /* 0x0000038051507812 */ /* 0x000fe200078ec0ff */
[----:B0-----:R-:W0:Y:S01]  /*f3c0*/  @P1 LDC R12, c[0x0][0xbf0] ;  /* 0x0002fc00ff0c1b82 */ /* 0x001e220000000800 */
[----:B------:R-:W-:Y:S01]  /*f3d0*/  IMAD.IADD R3, R3, 0x1, -R8 ;  /* 0x0000000103037824 */ /* 0x000fe200078e0a08 */
[----:B------:R-:W-:Y:S01]  /*f3e0*/  SHF.R.U64 R68, R68, 0x3, RZ ;  /* 0x0000000344447819 */ /* 0x000fe200000012ff */
[----:B------:R-:W-:Y:S01]  /*f3f0*/  IMAD R9, R4, UR5, R5 ;  /* 0x0000000504097c24 */ /* 0x000fe2000f8e0205 */
[----:B------:R-:W-:Y:S01]  /*f400*/  SHF.R.U64 R72, R72, 0x3, RZ ;  /* 0x0000000348487819 */ /* 0x000fe200000012ff */
[----:B------:R-:W-:Y:S01]  /*f410*/  IMAD.WIDE.U32 R4, R4, UR4, RZ ;  /* 0x0000000404047c25 */ /* 0x000fe2000f8e00ff */
[----:B------:R-:W-:Y:S01]  /*f420*/  SHF.R.U64 R76, R76, 0x3, RZ ;  /* 0x000000034c4c7819 */ /* 0x000fe200000012ff */
[----:B------:R-:W-:Y:S01]  /*f430*/  ULDC.64 UR4, c[0x0][0xae8] ;  /* 0x0002ba0000047ab9 */ /* 0x000fe20000000a00 */
[----:B------:R-:W-:Y:S01]  /*f440*/  SHF.R.U64 R80, R80, 0x3, RZ ;  /* 0x0000000350507819 */ /* 0x000fe200000012ff */
[----:B------:R-:W-:Y:S01]  /*f450*/  IMAD R3, R3, 0x20, R6 ;  /* 0x0000002003037824 */ /* 0x000fe200078e0206 */
[----:B------:R-:W-:Y:S01]  /*f460*/  LOP3.LUT R68, R68, R69, RZ, 0x3c, !PT ;  /* 0x0000004544447212 */ /* 0x000fe200078e3cff */
[----:B------:R-:W-:Y:S01]  /*f470*/  IMAD.IADD R5, R5, 0x1, R9 ;  /* 0x0000000105057824 */ /* 0x000fe200078e0209 */
[----:B------:R-:W-:Y:S01]  /*f480*/  LOP3.LUT R72, R72, R73, RZ, 0x3c, !PT ;  /* 0x0000004948487212 */ /* 0x000fe200078e3cff */
[----:B------:R-:W-:Y:S01]  /*f490*/  IMAD R11, R218, 0x80, R3 ;  /* 0x00000080da0b7824 */ /* 0x000fe200078e0203 */
[----:B------:R-:W-:Y:S01]  /*f4a0*/  LOP3.LUT R76, R76, R77, RZ, 0x3c, !PT ;  /* 0x0000004d4c4c7212 */ /* 0x000fe200078e3cff */
[----:B------:R-:W-:Y:S01]  /*f4b0*/  IMAD.WIDE.U32 R4, R211, UR4, R4 ;  /* 0x00000004d3047c25 */ /* 0x000fe2000f8e0004 */
[----:B------:R-:W-:Y:S01]  /*f4c0*/  LOP3.LUT R80, R80, R81, RZ, 0x3c, !PT ;  /* 0x0000005150507212 */ /* 0x000fe200078e3cff */
[----:B------:R-:W5:Y:S01]  /*f4d0*/  LD.E.128 R84, desc[UR40][R84.64] ;  /* 0x0000002854547980 */ /* 0x000f62000c101d00 */
[----:B------:R-:W-:Y:S01]  /*f4e0*/  SHF.R.S32.HI R8, RZ, 0x1f, R213 ;  /* 0x0000001fff087819 */ /* 0x000fe200000114d5 */
[----:B-1----:R-:W-:-:S04]  /*f4f0*/  @P1 IMAD.HI.U32 R3, R11, R10, RZ ;  /* 0x0000000a0b031227 */ /* 0x002fc800078e00ff */
[--C-:B------:R-:W-:Y:S02]  /*f500*/  IMAD.X R69, RZ, RZ, R13.reuse, P0 ;  /* 0x000000ffff457224 */ /* 0x100fe400000e060d */
[--C-:B------:R-:W-:Y:S02]  /*f510*/  IMAD.X R73, RZ, RZ, R13.reuse, P2 ;  /* 0x000000ffff497224 */ /* 0x100fe400010e060d */
[--C-:B------:R-:W-:Y:S02]  /*f520*/  IMAD.X R77, RZ, RZ, R13.reuse, P3 ;  /* 0x000000ffff4d7224 */ /* 0x100fe400018e060d */
[----:B------:R-:W-:Y:S01]  /*f530*/  IMAD.X R81, RZ, RZ, R13, P4 ;  /* 0x000000ffff517224 */ /* 0x000fe200020e060d */
[----:B------:R-:W5:Y:S01]  /*f540*/  LD.E.128 R68, desc[UR40][R68.64] ;  /* 0x0000002844447980 */ /* 0x000f62000c101d00 */
[----:B------:R-:W-:Y:S01]  /*f550*/  IMAD R5, R211, UR5, R5 ;  /* 0x00000005d3057c24 */ /* 0x000fe2000f8e0205 */
[----:B------:R-:W-:Y:S01]  /*f560*/  ULDC.64 UR4, c[0x0][0xaf0] ;  /* 0x0002bc0000047ab9 */ /* 0x000fe20000000a00 */
[----:B------:R-:W-:Y:S01]  /*f570*/  IMAD.MOV.U32 R7, RZ, RZ, R11 ;  /* 0x000000ffff077224 */ /* 0x000fe200078e000b */
[----:B0-----:R-:W-:Y:S01]  /*f580*/  @P1 SHF.R.U32.HI R7, RZ, R12, R3 ;  /* 0x0000000cff071219 */ /* 0x001fe20000011603 */
[----:B------:R-:W-:Y:S01]  /*f590*/  IMAD R8, R8, UR4, RZ ;  /* 0x0000000408087c24 */ /* 0x000fe2000f8e02ff */
[----:B------:R-:W5:Y:S01]  /*f5a0*/  LD.E.128 R72, desc[UR40][R72.64] ;  /* 0x0000002848487980 */ /* 0x000f62000c101d00 */
[----:B------:R-:W-:Y:S01]  /*f5b0*/  IMAD.WIDE.U32 R4, R213, UR4, R4 ;  /* 0x00000004d5047c25 */ /* 0x000fe2000f8e0004 */
[----:B------:R-:W-:-:S02]  /*f5c0*/  SHF.R.S32.HI R3, RZ, 0x1f, R7 ;  /* 0x0000001fff037819 */ /* 0x000fc40000011407 */
[----:B------:R-:W5:Y:S01]  /*f5d0*/  LD.E.128 R76, desc[UR40][R76.64] ;  /* 0x000000284c4c7980 */ /* 0x000f62000c101d00 */
[----:B------:R-:W-:Y:S01]  /*f5e0*/  IMAD R9, R213, UR5, R8 ;  /* 0x00000005d5097c24 */ /* 0x000fe2000f8e0208 */
[----:B------:R-:W-:Y:S02]  /*f5f0*/  ULDC.64 UR4, c[0x0][0xae0] ;  /* 0x0002b80000047ab9 */ /* 0x000fe40000000a00 */
[----:B------:R-:W5:Y:S01]  /*f600*/  LD.E.128 R80, desc[UR40][R80.64] ;  /* 0x0000002850507980 */ /* 0x000f62000c101d00 */
[----:B------:R-:W-:Y:S01]  /*f610*/  IMAD.MOV R10, RZ, RZ, -R7 ;  /* 0x000000ffff0a7224 */ /* 0x000fe200078e0a07 */
[----:B------:R-:W-:Y:S01]  /*f620*/  @!PT LDS RZ, [RZ] ;  /* 0x00000000fffff984 */ /* 0x000fe20000000800 */
[----:B------:R-:W-:Y:S01]  /*f630*/  @!PT LDS RZ, [RZ] ;  /* 0x00000000fffff984 */ /* 0x000fe20000000800 */
[----:B------:R-:W-:Y:S01]  /*f640*/  @!PT LDS RZ, [RZ] ;  /* 0x00000000fffff984 */ /* 0x000fe20000000800 */
[----:B------:R-:W-:Y:S01]  /*f650*/  @!PT LDS RZ, [RZ] ;  /* 0x00000000fffff984 */ /* 0x000fe20000000800 */
[----:B------:R0:W-:Y:S06]  /*f660*/  MEMBAR.ALL.CTA ;  /* 0x0000000000007992 */ /* 0x0001ec0000008000 */
[----:B0-----:R-:W0:Y:S01]  /*f670*/  FENCE.VIEW.ASYNC.S ;  /* 0x00000000000073c6 */ /* 0x001e220000000000 */
[----:B------:R-:W-:-:S02]  /*f680*/  IMAD.IADD R5, R5, 0x1, R9 ;  /* 0x0000000105057824 */ /* 0x000fc400078e0209 */
[----:B------:R-:W-:Y:S02]  /*f690*/  IMAD R8, R3, UR4, RZ ;  /* 0x0000000403087c24 */ /* 0x000fe4000f8e02ff */
[----:B------:R-:W-:Y:S02]  /*f6a0*/  IMAD R157, R157, R10, R11 ;  /* 0x0000000a9d9d7224 */ /* 0x000fe400078e020b */
[----:B------:R-:W-:-:S04]  /*f6b0*/  IMAD.WIDE.U32 R4, R7, UR4, R4 ;  /* 0x0000000407047c25 */ /* 0x000fc8000f8e0004 */
[----:B------:R-:W-:Y:S01]  /*f6c0*/  IMAD R9, R7, UR5, R8 ;  /* 0x0000000507097c24 */ /* 0x000fe2000f8e0208 */
[----:B------:R-:W-:Y:S01]  /*f6d0*/  SHF.R.S32.HI R7, RZ, 0x1f, R157 ;  /* 0x0000001fff077819 */ /* 0x000fe2000001149d */
[----:B------:R-:W-:Y:S01]  /*f6e0*/  ULDC.64 UR4, c[0x0][0xad8] ;  /* 0x0002b60000047ab9 */ /* 0x000fe20000000a00 */
[----:B------:R-:W-:Y:S02]  /*f6f0*/  VIADD R3, R19, 0x22820 ;  /* 0x0002282013037836 */ /* 0x000fe40000000000 */
[----:B------:R-:W-:Y:S02]  /*f700*/  IMAD.IADD R5, R5, 0x1, R9 ;  /* 0x0000000105057824 */ /* 0x000fe400078e0209 */
[----:B------:R-:W-:Y:S01]  /*f710*/  IMAD R8, R7, UR4, RZ ;  /* 0x0000000407087c24 */ /* 0x000fe2000f8e02ff */
[----:B------:R-:W-:Y:S01]  /*f720*/  PRMT R3, RZ, 0x654, R3 ;  /* 0x00000654ff037816 */ /* 0x000fe20000000003 */
[----:B------:R-:W-:-:S04]  /*f730*/  IMAD.WIDE.U32 R4, R157, UR4, R4 ;  /* 0x000000049d047c25 */ /* 0x000fc8000f8e0004 */
[----:B------:R-:W-:Y:S01]  /*f740*/  IMAD R21, R157, UR5, R8 ;  /* 0x000000059d157c24 */ /* 0x000fe2000f8e0208 */
[----:B------:R-:W-:Y:S01]  /*f750*/  ULDC.64 UR4, c[0x0][0xa80] ;  /* 0x0002a00000047ab9 */ /* 0x000fe20000000a00 */
[----:B0-----:R0:W-:Y:S02]  /*f760*/  SYNCS.ARRIVE.TRANS64.RED.A1T0 RZ, [R3+URZ], RZ ;  /* 0x000000ff03ff79a7 */ /* 0x0011e4000810043f */
[----:B------:R-:W-:Y:S01]  /*f770*/  IMAD.IADD R21, R5, 0x1, R21 ;  /* 0x0000000105157824 */ /* 0x000fe200078e0215 */
[----:B0-----:R-:W-:Y:S01]  /*f780*/  LEA R3, P0, R4, UR4, 0x1 ;  /* 0x0000000404037c11 */ /* 0x001fe2000f8008ff */
[----:B------:R-:W-:-:S03]  /*f790*/  UMOV UR4, 0xffffffff ;  /* 0xffffffff00047882 */ /* 0x000fc60000000000 */
[----:B------:R-:W-:Y:S01]  /*f7a0*/  LEA.HI.X R21, R4, UR5, R21, 0x1, P0 ;  /* 0x0000000504157c11 */ /* 0x000fe200080f0c15 */
[----:B------:R-:W-:Y:S08]  /*f7b0*/  BRA.DIV UR4, `(.L_x_724) ;  /* 0x000000b604c47947 */ /* 0x000ff0000b800000 */
[----:B------:R0:W1:Y:S04]  /*f7c0*/  SHFL.IDX PT, R20, R21, RZ, 0x181f ;  /* 0x00181fff15147589 */ /* 0x00006800000e0000 */
[----:B------:R0:W2:Y:S02]  /*f7d0*/  SHFL.IDX PT, R14, R3, RZ, 0x181f ;  /* 0x00181fff030e7589 */ /* 0x0000a400000e0000 */
.L_x_936:
[----:B------:R-:W-:Y:S01]  /*f7e0*/  IMAD R89, R218, 0x80, R6 ;  /* 0x00000080da597824 */ /* 0x000fe200078e0206 */
[----:B------:R-:W-:Y:S01]  /*f7f0*/  BSSY B1, `(.L_x_725) ;  /* 0x000001a000017945 */ /* 0x000fe20003800000 */
[----:B------:R-:W-:-:S03]  /*f800*/  VIADD R91, R203, 0xc0 ;  /* 0x000000c0cb5b7836 */ /* 0x000fc60000000000 */
[----:B------:R-:W-:-:S13]  /*f810*/  ISETP.GE.AND P0, PT, R89, R0, PT ;  /* 0x000000005900720c */ /* 0x000fda0003f06270 */
[----:B------:R-:W-:Y:S05]  /*f820*/  @P0 BRA `(.L_x_726) ;  /* 0x0000000000580947 */ /* 0x000fea0003800000 */
[----:B------:R-:W-:Y:S01]  /*f830*/  ULDC UR4, c[0x0][0xac8] ;  /* 0x0002b20000047ab9 */ /* 0x000fe20000000800 */
[C---:B------:R-:W-:Y:S01]  /*f840*/  VIADD R11, R203.reuse, 0xc0 ;  /* 0x000000c0cb0b7836 */ /* 0x040fe20000000000 */
[----:B------:R-:W-:Y:S02]  /*f850*/  ISETP.GE.AND P3, PT, R203, UR4, PT ;  /* 0x00000004cb007c0c */ /* 0x000fe4000bf66270 */
[----:B------:R-:W-:Y:S02]  /*f860*/  ISETP.GE.AND P2, PT, R210, UR4, PT ;  /* 0x00000004d2007c0c */ /* 0x000fe4000bf46270 */
[----:B------:R-:W-:Y:S02]  /*f870*/  ISETP.GE.AND P1, PT, R209, UR4, PT ;  /* 0x00000004d1007c0c */ /* 0x000fe4000bf26270 */
[----:B------:R-:W-:Y:S02]  /*f880*/  ISETP.GE.AND P0, PT, R11, UR4, PT ;  /* 0x000000040b007c0c */ /* 0x000fe4000bf06270 */
[----:B------:R-:W-:-:S02]  /*f890*/  SHF.R.S32.HI R8, RZ, 0x1f, R203 ;  /* 0x0000001fff087819 */ /* 0x000fc400000114cb */
[----:B------:R-:W-:Y:S02]  /*f8a0*/  SHF.R.S32.HI R10, RZ, 0x1f, R210 ;  /* 0x0000001fff0a7819 */ /* 0x000fe400000114d2 */
[----:B------:R-:W-:Y:S02]  /*f8b0*/  SHF.R.S32.HI R13, RZ, 0x1f, R209 ;  /* 0x0000001fff0d7819 */ /* 0x000fe400000114d1 */
[CC--:B--2---:R-:W-:Y:S02]  /*f8c0*/  @!P3 LEA R4, P5, R203.reuse, R14.reuse, 0x1 ;  /* 0x0000000ecb04b211 */ /* 0x0c4fe400078a08ff */
[----:B------:R-:W-:Y:S02]  /*f8d0*/  @!P2 LEA R6, P4, R210, R14, 0x1 ;  /* 0x0000000ed206a211 */ /* 0x000fe400078808ff */
[----:B-1----:R-:W-:Y:S02]  /*f8e0*/  @!P3 LEA.HI.X R5, R203, R20, R8, 0x1, P5 ;  /* 0x00000014cb05b211 */ /* 0x002fe400028f0c08 */
[----:B------:R-:W-:-:S02]  /*f8f0*/  @!P1 LEA R8, P5, R209, R14, 0x1 ;  /* 0x0000000ed1089211 */ /* 0x000fc400078a08ff */
[----:B------:R-:W-:Y:S01]  /*f900*/  @!P2 LEA.HI.X R7, R210, R20, R10, 0x1, P4 ;  /* 0x00000014d207a211 */ /* 0x000fe200020f0c0a */
[----:B-----5:R3:W-:Y:S01]  /*f910*/  @!P3 ST.E.128 desc[UR40][R4.64], R24 ;  /* 0x000000180400b985 */ /* 0x0207e2000c101d28 */
[----:B------:R-:W-:Y:S02]  /*f920*/  SHF.R.S32.HI R12, RZ, 0x1f, R11 ;  /* 0x0000001fff0c7819 */ /* 0x000fe4000001140b */
[----:B------:R-:W-:Y:S01]  /*f930*/  @!P0 LEA R10, P4, R11, R14, 0x1 ;  /* 0x0000000e0b0a8211 */ /* 0x000fe200078808ff */
[----:B------:R3:W-:Y:S01]  /*f940*/  @!P2 ST.E.128 desc[UR40][R6.64], R40 ;  /* 0x000000280600a985 */ /* 0x0007e2000c101d28 */
[-C--:B------:R-:W-:Y:S02]  /*f950*/  @!P1 LEA.HI.X R9, R209, R20.reuse, R13, 0x1, P5 ;  /* 0x00000014d1099211 */ /* 0x080fe400028f0c0d */
[----:B------:R-:W-:-:S03]  /*f960*/  @!P0 LEA.HI.X R11, R11, R20, R12, 0x1, P4 ;  /* 0x000000140b0b8211 */ /* 0x000fc600020f0c0c */
[----:B------:R3:W-:Y:S04]  /*f970*/  @!P1 ST.E.128 desc[UR40][R8.64], R56 ;  /* 0x0000003808009985 */ /* 0x0007e8000c101d28 */
[----:B------:R3:W-:Y:S02]  /*f980*/  @!P0 ST.E.128 desc[UR40][R10.64], R72 ;  /* 0x000000480a008985 */ /* 0x0007e4000c101d28 */
.L_x_726:
[----:B------:R-:W-:Y:S05]  /*f990*/  BSYNC B1 ;  /* 0x0000000000017941 */ /* 0x000fea0003800000 */
.L_x_725:
[----:B------:R-:W-:Y:S01]  /*f9a0*/  UMOV UR4, 0xffffffff ;  /* 0xffffffff00047882 */ /* 0x000fe20000000000 */
[----:B---3-5:R-:W-:Y:S02]  /*f9b0*/  SHF.R.S32.HI R24, RZ, 0x1f, R91 ;  /* 0x0000001fff187819 */ /* 0x028fe4000001145b */
[----:B------:R-:W-:Y:S05]  /*f9c0*/  BRA.DIV UR4, `(.L_x_727) ;  /* 0x000000b604747947 */ /* 0x000fea000b800000 */
[----:B-1----:R1:W3:Y:S04]  /*f9d0*/  SHFL.IDX PT, R20, R21, 0x1, 0x181f ;  /* 0x00381f0015147f89 */ /* 0x0022e800000e0000 */
[----:B--2---:R1:W2:Y:S02]  /*f9e0*/  SHFL.IDX PT, R14, R3, 0x1, 0x181f ;  /* 0x00381f00030e7f89 */ /* 0x0042a400000e0000 */
.L_x_940:
[----:B------:R-:W-:Y:S01]  /*f9f0*/  VIADD R5, R89, 0x20 ;  /* 0x0000002059057836 */ /* 0x000fe20000000000 */
[----:B------:R-:W-:Y:S04]  /*fa00*/  BSSY B1, `(.L_x_728) ;  /* 0x0000017000017945 */ /* 0x000fe80003800000 */
[----:B------:R-:W-:-:S13]  /*fa10*/  ISETP.GE.AND P0, PT, R5, R0, PT ;  /* 0x000000000500720c */ /* 0x000fda0003f06270 */
[----:B------:R-:W-:Y:S05]  /*fa20*/  @P0 BRA `(.L_x_729) ;  /* 0x0000000000500947 */ /* 0x000fea0003800000 */
[----:B------:R-:W-:Y:S01]  /*fa30*/  ULDC UR4, c[0x0][0xac8] ;  /* 0x0002b20000047ab9 */ /* 0x000fe20000000800 */
[----:B------:R-:W-:Y:S02]  /*fa40*/  SHF.R.S32.HI R8, RZ, 0x1f, R203 ;  /* 0x0000001fff087819 */ /* 0x000fe400000114cb */
[----:B------:R-:W-:Y:S02]  /*fa50*/  ISETP.GE.AND P3, PT, R203, UR4, PT ;  /* 0x00000004cb007c0c */ /* 0x000fe4000bf66270 */
[----:B------:R-:W-:Y:S02]  /*fa60*/  ISETP.GE.AND P2, PT, R210, UR4, PT ;  /* 0x00000004d2007c0c */ /* 0x000fe4000bf46270 */
[----:B------:R-:W-:Y:S02]  /*fa70*/  ISETP.GE.AND P1, PT, R209, UR4, PT ;  /* 0x00000004d1007c0c */ /* 0x000fe4000bf26270 */
[----:B------:R-:W-:Y:S02]  /*fa80*/  ISETP.GE.AND P0, PT, R91, UR4, PT ;  /* 0x000000045b007c0c */ /* 0x000fe4000bf06270 */
[----:B------:R-:W-:-:S02]  /*fa90*/  SHF.R.S32.HI R10, RZ, 0x1f, R210 ;  /* 0x0000001fff0a7819 */ /* 0x000fc400000114d2 */
[----:B------:R-:W-:-:S03]  /*faa0*/  SHF.R.S32.HI R12, RZ, 0x1f, R209 ;  /* 0x0000001fff0c7819 */ /* 0x000fc600000114d1 */
[CC--:B--2---:R-:W-:Y:S02]  /*fab0*/  @!P3 LEA R4, P5, R203.reuse, R14.reuse, 0x1 ;  /* 0x0000000ecb04b211 */ /* 0x0c4fe400078a08ff */
[C---:B------:R-:W-:Y:S02]  /*fac0*/  @!P2 LEA R6, P4, R210.reuse, R14, 0x1 ;  /* 0x0000000ed206a211 */ /* 0x040fe400078808ff */
        /* <DEDUP_REMOVED lines=10> */
.L_x_729:
[----:B------:R-:W-:Y:S05]  /*fb70*/  BSYNC B1 ;  /* 0x0000000000017941 */ /* 0x000fea0003800000 */
.L_x_728:
[----:B------:R-:W-:-:S03]  /*fb80*/  UMOV UR4, 0xffffffff ;  /* 0xffffffff00047882 */ /* 0x000fc60000000000 */
[----:B------:R-:W-:Y:S05]  /*fb90*/  BRA.DIV UR4, `(.L_x_730) ;  /* 0x000000b604487947 */ /* 0x000fea000b800000 */
[----:B----4-:R4:W0:Y:S04]  /*fba0*/  SHFL.IDX PT, R4, R21, 0x2, 0x181f ;  /* 0x00581f0015047f89 */ /* 0x01082800000e0000 */
[----:B--2---:R4:W2:Y:S02]  /*fbb0*/  SHFL.IDX PT, R14, R3, 0x2, 0x181f ;  /* 0x00581f00030e7f89 */ /* 0x0048a400000e0000 */
.L_x_944:
        /* <DEDUP_REMOVED lines=14> */
[----:B0-----:R-:W-:Y:S02]  /*fca0*/  @!P3 LEA.HI.X R11, R203, R4, R6, 0x1, P5 ;  /* 0x00000004cb0bb211 */ /* 0x001fe400028f0c06 */
        /* <DEDUP_REMOVED lines=9> */
.L_x_732:
[----:B------:R-:W-:Y:S05]  /*fd40*/  BSYNC B1 ;  /* 0x0000000000017941 */ /* 0x000fea0003800000 */
.L_x_731:
[----:B------:R-:W-:-:S03]  /*fd50*/  UMOV UR4, 0xffffffff ;  /* 0xffffffff00047882 */ /* 0x000fc60000000000 */
[----:B------:R-:W-:Y:S05]  /*fd60*/  BRA.DIV UR4, `(.L_x_733) ;  /* 0x000000b6041c7947 */ /* 0x000fea000b800000 */
[----:B0-----:R0:W0:Y:S04]  /*fd70*/  SHFL.IDX PT, R4, R21, 0x3, 0x181f ;  /* 0x00781f0015047f89 */ /* 0x00102800000e0000 */
[----:B--2---:R2:W0:Y:S02]  /*fd80*/  SHFL.IDX PT, R14, R3, 0x3, 0x181f ;  /* 0x00781f00030e7f89 */ /* 0x00442400000e0000 */
.L_x_948:
[----:B-12-4-:R-:W-:-:S05]  /*fd90*/  VIADD R3, R89, 0x60 ;  /* 0x0000006059037836 */ /* 0x016fca0000000000 */
[----:B------:R-:W-:-:S13]  /*fda0*/  ISETP.GE.AND P0, PT, R3, R0, PT ;  /* 0x000000000300720c */ /* 0x000fda0003f06270 */
[----:B------:R-:W-:Y:S05]  /*fdb0*/  @P0 BRA `(.L_x_734) ;  /* 0x0000002c004c0947 */ /* 0x000fea0003800000 */
[----:B------:R-:W-:Y:S01]  /*fdc0*/  ULDC UR4, c[0x0][0xac8] ;  /* 0x0002b20000047ab9 */ /* 0x000fe20000000800 */
[----:B------:R-:W-:Y:S02]  /*fdd0*/  SHF.R.S32.HI R13, RZ, 0x1f, R203 ;  /* 0x0000001fff0d7819 */ /* 0x000fe400000114cb */
[----:B------:R-:W-:Y:S02]  /*fde0*/  ISETP.GE.AND P3, PT, R203, UR4, PT ;  /* 0x00000004cb007c0c */ /* 0x000fe4000bf66270 */
[----:B------:R-:W-:Y:S02]  /*fdf0*/  ISETP.GE.AND P4, PT, R210, UR4, PT ;  /* 0x00000004d2007c0c */ /* 0x000fe4000bf86270 */
[----:B------:R-:W-:Y:S02]  /*fe00*/  ISETP.GE.AND P5, PT, R209, UR4, PT ;  /* 0x00000004d1007c0c */ /* 0x000fe4000bfa6270 */
[----:B------:R-:W-:Y:S02]  /*fe10*/  SHF.R.S32.HI R12, RZ, 0x1f, R210 ;  /* 0x0000001fff0c7819 */ /* 0x000fe400000114d2 */
[----:B------:R-:W-:-:S05]  /*fe20*/  SHF.R.S32.HI R5, RZ, 0x1f, R209 ;  /* 0x0000001fff057819 */ /* 0x000fca00000114d1 */
[-C--:B0-----:R-:W-:Y:S02]  /*fe30*/  @!P3 LEA R6, P0, R203, R14.reuse, 0x1 ;  /* 0x0000000ecb06b211 */ /* 0x081fe400078008ff */
[CC--:B------:R-:W-:Y:S02]  /*fe40*/  @!P4 LEA R8, P1, R210.reuse, R14.reuse, 0x1 ;  /* 0x0000000ed208c211 */ /* 0x0c0fe400078208ff */
[----:B------:R-:W-:Y:S02]  /*fe50*/  @!P5 LEA R10, P2, R209, R14, 0x1 ;  /* 0x0000000ed10ad211 */ /* 0x000fe400078408ff */
[-C--:B------:R-:W-:Y:S02]  /*fe60*/  @!P3 LEA.HI.X R7, R203, R4.reuse, R13, 0x1, P0 ;  /* 0x00000004cb07b211 */ /* 0x080fe400000f0c0d */
[-C--:B------:R-:W-:Y:S02]  /*fe70*/  @!P4 LEA.HI.X R9, R210, R4.reuse, R12, 0x1, P1 ;  /* 0x00000004d209c211 */ /* 0x080fe400008f0c0c */
[----:B------:R-:W-:Y:S01]  /*fe80*/  @!P5 LEA.HI.X R11, R209, R4, R5, 0x1, P2 ;  /* 0x00000004d10bd211 */ /* 0x000fe200010f0c05 */
[----:B------:R4:W-:Y:S01]  /*fe90*/  @!P3 ST.E.128 desc[UR40][R6.64], R36 ;  /* 0x000000240600b985 */ /* 0x0009e2000c101d28 */
[----:B------:R-:W-:-:S03]  /*fea0*/  ISETP.GE.AND P0, PT, R91, UR4, PT ;  /* 0x000000045b007c0c */ /* 0x000fc6000bf06270 */
[----:B------:R4:W-:Y:S04]  /*feb0*/  @!P4 ST.E.128 desc[UR40][R8.64], R52 ;  /* 0x000000340800c985 */ /* 0x0009e8000c101d28 */
[----:B------:R4:W-:Y:S06]  /*fec0*/  @!P5 ST.E.128 desc[UR40][R10.64], R68 ;  /* 0x000000440a00d985 */ /* 0x0009ec000c101d28 */
[----:B------:R-:W-:Y:S05]  /*fed0*/  @P0 BRA `(.L_x_734) ;  /* 0x0000002c00040947 */ /* 0x000fea0003800000 */
[----:B------:R-:W-:-:S04]  /*fee0*/  LEA R14, P0, R91, R14, 0x1 ;  /* 0x0000000e5b0e7211 */ /* 0x000fc800078008ff */
[----:B------:R-:W-:-:S05]  /*fef0*/  LEA.HI.X R15, R91, R4, R24, 0x1, P0 ;  /* 0x000000045b0f7211 */ /* 0x000fca00000f0c18 */
[----:B------:R0:W-:Y:S01]  /*ff00*/  ST.E.128 desc[UR40][R14.64], R84 ;  /* 0x000000540e007985 */ /* 0x0001e2000c101d28 */
[----:B------:R-:W-:Y:S05]  /*ff10*/  BRA `(.L_x_734) ;  /* 0x0000002800f47947 */ /* 0x000fea0003800000 */
.L_x_723:
[----:B0-----:R-:W0:Y:S01]  /*ff20*/  @P1 LDC R7, c[0x0][0xbec] ;  /* 0x0002fb00ff071b82 */ /* 0x001e220000000800 */
[----:B------:R-:W-:Y:S01]  /*ff30*/  ULDC.64 UR4, c[0x0][0xb08] ;  /* 0x0002c20000047ab9 */ /* 0x000fe20000000a00 */
[----:B------:R-:W-:Y:S02]  /*ff40*/  IMAD.MOV.U32 R3, RZ, RZ, R14 ;  /* 0x000000ffff037224 */ /* 0x000fe400078e000e */
[----:B------:R-:W-:-:S04]  /*ff50*/  IMAD R5, R5, UR4, RZ ;  /* 0x0000000405057c24 */ /* 0x000fc8000f8e02ff */
[----:B------:R-:W1:Y:S01]  /*ff60*/  @P1 LDC R6, c[0x0][0xbf0] ;  /* 0x0002fc00ff061b82 */ /* 0x000e620000000800 */
[----:B0-----:R-:W-:-:S05]  /*ff70*/  @P1 IMAD.HI.U32 R7, R14, R7, RZ ;  /* 0x000000070e071227 */ /* 0x001fca00078e00ff */
[----:B-1----:R-:W-:Y:S01]  /*ff80*/  @P1 SHF.R.U32.HI R3, RZ, R6, R7 ;  /* 0x00000006ff031219 */ /* 0x002fe20000011607 */
[C---:B------:R-:W-:Y:S02]  /*ff90*/  IMAD R6, R4.reuse, UR5, R5 ;  /* 0x0000000504067c24 */ /* 0x040fe4000f8e0205 */
[----:B------:R-:W-:Y:S01]  /*ffa0*/  IMAD.WIDE.U32 R4, R4, UR4, RZ ;  /* 0x0000000404047c25 */ /* 0x000fe2000f8e00ff */
[----:B------:R-:W-:-:S03]  /*ffb0*/  ULDC.64 UR4, c[0x0][0xb38] ;  /* 0x0002ce0000047ab9 */ /* 0x000fc60000000a00 */
[----:B------:R-:W-:Y:S01]  /*ffc0*/  IMAD.IADD R5, R5, 0x1, R6 ;  /* 0x0000000105057824 */ /* 0x000fe200078e0206 */
[----:B------:R-:W-:Y:S01]  /*ffd0*/  SHF.R.S32.HI R6, RZ, 0x1f, R213 ;  /* 0x0000001fff067819 */ /* 0x000fe200000114d5 */
[----:B------:R-:W-:-:S04]  /*ffe0*/  IMAD.WIDE.U32 R4, R211, UR4, R4 ;  /* 0x00000004d3047c25 */ /* 0x000fc8000f8e0004 */
[----:B------:R-:W-:Y:S01]  /*fff0*/  IMAD R5, R211, UR5, R5 ;  /* 0x00000005d3057c24 */ /* 0x000fe2000f8e0205 */
[----:B------:R-:W-:Y:S02]  /*10000*/  ULDC.64 UR4, c[0x0][0xb40] ;  /* 0x0002d00000047ab9 */ /* 0x000fe40000000a00 */
[----:B------:R-:W-:Y:S02]  /*10010*/  IMAD R6, R6, UR4, RZ ;  /* 0x0000000406067c24 */ /* 0x000fe4000f8e02ff */
[----:B------:R-:W-:-:S04]  /*10020*/  IMAD.WIDE.U32 R4, R213, UR4, R4 ;  /* 0x00000004d5047c25 */ /* 0x000fc8000f8e0004 */
[----:B------:R-:W-:Y:S01]  /*10030*/  IMAD R7, R213, UR5, R6 ;  /* 0x00000005d5077c24 */ /* 0x000fe2000f8e0206 */
[----:B------:R-:W-:Y:S01]  /*10040*/  ULDC.64 UR4, c[0x0][0xb48] ;  /* 0x0002d20000047ab9 */ /* 0x000fe20000000a00 */
[----:B------:R-:W-:Y:S02]  /*10050*/  IMAD.MOV R6, RZ, RZ, -R3 ;  /* 0x000000ffff067224 */ /* 0x000fe400078e0a03 */
[----:B------:R-:W-:Y:S01]  /*10060*/  IMAD.IADD R5, R5, 0x1, R7 ;  /* 0x0000000105057824 */ /* 0x000fe200078e0207 */
[----:B------:R-:W-:Y:S01]  /*10070*/  SHF.R.S32.HI R7, RZ, 0x1f, R3 ;  /* 0x0000001fff077819 */ /* 0x000fe20000011403 */
[----:B------:R-:W-:Y:S02]  /*10080*/  IMAD R6, R157, R6, R14 ;  /* 0x000000069d067224 */ /* 0x000fe400078e020e */
[----:B------:R-:W-:-:S04]  /*10090*/  IMAD.WIDE.U32 R4, R219, UR4, R4 ;  /* 0x00000004db047c25 */ /* 0x000fc8000f8e0004 */
[----:B------:R-:W-:Y:S01]  /*100a0*/  IMAD R5, R219, UR5, R5 ;  /* 0x00000005db057c24 */ /* 0x000fe2000f8e0205 */
[----:B------:R-:W-:Y:S02]  /*100b0*/  ULDC.64 UR4, c[0x0][0xb30] ;  /* 0x0002cc0000047ab9 */ /* 0x000fe40000000a00 */
[----:B------:R-:W-:Y:S02]  /*100c0*/  IMAD R8, R7, UR4, RZ ;  /* 0x0000000407087c24 */ /* 0x000fe4000f8e02ff */
[----:B------:R-:W-:-:S04]  /*100d0*/  IMAD.WIDE.U32 R4, R3, UR4, R4 ;  /* 0x0000000403047c25 */ /* 0x000fc8000f8e0004 */
[----:B------:R-:W-:Y:S01]  /*100e0*/  IMAD R7, R3, UR5, R8 ;  /* 0x0000000503077c24 */ /* 0x000fe2000f8e0208 */
[----:B------:R-:W-:Y:S01]  /*100f0*/  ULDC.64 UR4, c[0x0][0xb28] ;  /* 0x0002ca0000047ab9 */ /* 0x000fe20000000a00 */
[----:B------:R-:W-:Y:S02]  /*10100*/  VIADD R3, R19, 0x22820 ;  /* 0x0002282013037836 */ /* 0x000fe40000000000 */
[----:B------:R-:W-:-:S03]  /*10110*/  IMAD.IADD R5, R5, 0x1, R7 ;  /* 0x0000000105057824 */ /* 0x000fc600078e0207 */
[----:B------:R-:W-:Y:S01]  /*10120*/  PRMT R3, RZ, 0x654, R3 ;  /* 0x00000654ff037816 */ /* 0x000fe20000000003 */
[----:B------:R-:W-:-:S03]  /*10130*/  IMAD.WIDE.U32 R4, R6, UR4, R4 ;  /* 0x0000000406047c25 */ /* 0x000fc6000f8e0004 */
[----:B------:R0:W-:Y:S02]  /*10140*/  SYNCS.ARRIVE.TRANS64.RED.A1T0 RZ, [R3+URZ], RZ ;  /* 0x000000ff03ff79a7 */ /* 0x0001e4000810043f */
[----:B0-----:R-:W-:-:S05]  /*10150*/  SHF.R.S32.HI R3, RZ, 0x1f, R6 ;  /* 0x0000001fff037819 */ /* 0x001fca0000011406 */
[----:B------:R-:W-:-:S04]  /*10160*/  IMAD R3, R3, UR4, RZ ;  /* 0x0000000403037c24 */ /* 0x000fc8000f8e02ff */
[----:B------:R-:W-:Y:S01]  /*10170*/  IMAD R7, R6, UR5, R3 ;  /* 0x0000000506077c24 */ /* 0x000fe2000f8e0203 */
[----:B------:R-:W-:Y:S02]  /*10180*/  ULDC.64 UR4, c[0x0][0xb00] ;  /* 0x0002c00000047ab9 */ /* 0x000fe40000000a00 */
[----:B------:R-:W-:Y:S01]  /*10190*/  LEA R3, P0, R4, UR4, 0x2 ;  /* 0x0000000404037c11 */ /* 0x000fe2000f8010ff */
[----:B------:R-:W-:Y:S01]  /*101a0*/  IMAD.IADD R5, R5, 0x1, R7 ;  /* 0x0000000105057824 */ /* 0x000fe200078e0207 */
[----:B------:R-:W-:-:S04]  /*101b0*/  UMOV UR4, 0xffffffff ;  /* 0xffffffff00047882 */ /* 0x000fc80000000000 */
[----:B------:R-:W-:Y:S01]  /*101c0*/  LEA.HI.X R8, R4, UR5, R5, 0x2, P0 ;  /* 0x0000000504087c11 */ /* 0x000fe200080f1405 */
[----:B------:R-:W-:Y:S06]  /*101d0*/  BRA.DIV UR4, `(.L_x_735) ;  /* 0x000000b204487947 */ /* 0x000fec000b800000 */
[----:B------:R0:W1:Y:S04]  /*101e0*/  SHFL.IDX PT, R9, R8, RZ, 0x1c1f ;  /* 0x001c1fff08097589 */ /* 0x00006800000e0000 */
[----:B------:R0:W2:Y:S02]  /*101f0*/  SHFL.IDX PT, R11, R3, RZ, 0x1c1f ;  /* 0x001c1fff030b7589 */ /* 0x0000a400000e0000 */
.L_x_951:
[----:B------:R-:W-:Y:S01]  /*10200*/  ISETP.GE.AND P0, PT, R21, R0, PT ;  /* 0x000000001500720c */ /* 0x000fe20003f06270 */
[----:B------:R-:W-:-:S12]  /*10210*/  BSSY B1, `(.L_x_736) ;  /* 0x00000c9000017945 */ /* 0x000fd80003800000 */
[----:B------:R-:W-:Y:S05]  /*10220*/  @P0 BRA `(.L_x_737) ;  /* 0x0000000c001c0947 */ /* 0x000fea0003800000 */
[----:B------:R-:W-:Y:S01]  /*10230*/  ULDC UR4, c[0x0][0xac8] ;  /* 0x0002b20000047ab9 */ /* 0x000fe20000000800 */
[C---:B------:R-:W-:Y:S01]  /*10240*/  VIADD R12, R224.reuse, 0x8 ;  /* 0x00000008e00c7836 */ /* 0x040fe20000000000 */
[C---:B------:R-:W-:Y:S01]  /*10250*/  ISETP.GE.AND P0, PT, R224.reuse, UR4, PT ;  /* 0x00000004e0007c0c */ /* 0x040fe2000bf06270 */
[C---:B------:R-:W-:Y:S02]  /*10260*/  VIADD R7, R224.reuse, 0x10 ;  /* 0x00000010e0077836 */ /* 0x040fe40000000000 */
[----:B------:R-:W-:Y:S01]  /*10270*/  VIADD R13, R224, 0x8 ;  /* 0x00000008e00d7836 */ /* 0x000fe20000000000 */
[----:B------:R-:W-:Y:S01]  /*10280*/  ISETP.GE.AND P1, PT, R12, UR4, PT ;  /* 0x000000040c007c0c */ /* 0x000fe2000bf26270 */
[C---:B------:R-:W-:Y:S02]  /*10290*/  VIADD R6, R224.reuse, 0x18 ;  /* 0x00000018e0067836 */ /* 0x040fe40000000000 */
[C---:B------:R-:W-:Y:S01]  /*102a0*/  VIADD R20, R224.reuse, 0x40 ;  /* 0x00000040e0147836 */ /* 0x040fe20000000000 */
[----:B------:R-:W-:Y:S01]  /*102b0*/  SHF.R.S32.HI R13, RZ, 0x1f, R13 ;  /* 0x0000001fff0d7819 */ /* 0x000fe2000001140d */
[----:B------:R-:W-:-:S02]  /*102c0*/  VIADD R15, R224, 0x38 ;  /* 0x00000038e00f7836 */ /* 0x000fc40000000000 */
[C---:B------:R-:W-:Y:S02]  /*102d0*/  VIADD R14, R224.reuse, 0x50 ;  /* 0x00000050e00e7836 */ /* 0x040fe40000000000 */
[----:B--2---:R-:W-:Y:S01]  /*102e0*/  @!P0 IMAD.MOV.U32 R4, RZ, RZ, R11 ;  /* 0x000000ffff048224 */ /* 0x004fe200078e000b */
[----:B------:R-:W-:Y:S01]  /*102f0*/  SHF.R.S32.HI R15, RZ, 0x1f, R15 ;  /* 0x0000001fff0f7819 */ /* 0x000fe2000001140f */
[----:B-1----:R-:W-:Y:S02]  /*10300*/  @!P0 IMAD.MOV.U32 R5, RZ, RZ, R9 ;  /* 0x000000ffff058224 */ /* 0x002fe400078e0009 */
[C---:B------:R-:W-:Y:S02]  /*10310*/  VIADD R21, R224.reuse, 0x40 ;  /* 0x00000040e0157836 */ /* 0x040fe40000000000 */
[----:B------:R-:W-:-:S03]  /*10320*/  @!P0 IMAD.WIDE R4, R224, 0x4, R4 ;  /* 0x00000004e0048825 */ /* 0x000fc600078e0204 */
[----:B------:R-:W-:Y:S02]  /*10330*/  SHF.R.S32.HI R21, RZ, 0x1f, R21 ;  /* 0x0000001fff157819 */ /* 0x000fe40000011415 */
[----:B------:R1:W-:Y:S01]  /*10340*/  @!P0 ST.E.64 desc[UR40][R4.64], R24 ;  /* 0x0000001804008985 */ /* 0x0003e2000c101b28 */
[----:B------:R-:W-:Y:S02]  /*10350*/  ISETP.GE.AND P0, PT, R7, UR4, PT ;  /* 0x0000000407007c0c */ /* 0x000fe4000bf06270 */
[----:B-1----:R-:W-:-:S04]  /*10360*/  @!P1 LEA R4, P2, R12, R11, 0x2 ;  /* 0x0000000b0c049211 */ /* 0x002fc800078410ff */
[----:B------:R-:W-:Y:S01]  /*10370*/  @!P1 LEA.HI.X R5, R12, R9, R13, 0x2, P2 ;  /* 0x000000090c059211 */ /* 0x000fe200010f140d */
[C---:B------:R-:W-:Y:S02]  /*10380*/  VIADD R13, R224.reuse, 0x10 ;  /* 0x00000010e00d7836 */ /* 0x040fe40000000000 */
[----:B------:R-:W-:Y:S02]  /*10390*/  VIADD R12, R224, 0x20 ;  /* 0x00000020e00c7836 */ /* 0x000fe40000000000 */
[----:B------:R1:W-:Y:S01]  /*103a0*/  @!P1 ST.E.64 desc[UR40][R4.64], R28 ;  /* 0x0000001c04009985 */ /* 0x0003e2000c101b28 */
[----:B------:R-:W-:Y:S02]  /*103b0*/  SHF.R.S32.HI R13, RZ, 0x1f, R13 ;  /* 0x0000001fff0d7819 */ /* 0x000fe4000001140d */
[----:B------:R-:W-:Y:S02]  /*103c0*/  ISETP.GE.AND P1, PT, R6, UR4, PT ;  /* 0x0000000406007c0c */ /* 0x000fe4000bf26270 */
[----:B-1----:R-:W-:-:S04]  /*103d0*/  @!P0 LEA R4, P2, R7, R11, 0x2 ;  /* 0x0000000b07048211 */ /* 0x002fc800078410ff */
[----:B------:R-:W-:Y:S01]  /*103e0*/  @!P0 LEA.HI.X R5, R7, R9, R13, 0x2, P2 ;  /* 0x0000000907058211 */ /* 0x000fe200010f140d */
[C---:B------:R-:W-:Y:S02]  /*103f0*/  VIADD R13, R224.reuse, 0x18 ;  /* 0x00000018e00d7836 */ /* 0x040fe40000000000 */
[----:B------:R-:W-:Y:S02]  /*10400*/  VIADD R7, R224, 0x28 ;  /* 0x00000028e0077836 */ /* 0x000fe40000000000 */
[----:B------:R1:W-:Y:S01]  /*10410*/  @!P0 ST.E.64 desc[UR40][R4.64], R32 ;  /* 0x0000002004008985 */ /* 0x0003e2000c101b28 */
[----:B------:R-:W-:Y:S02]  /*10420*/  ISETP.GE.AND P0, PT, R12, UR4, PT ;  /* 0x000000040c007c0c */ /* 0x000fe4000bf06270 */
[----:B------:R-:W-:Y:S02]  /*10430*/  SHF.R.S32.HI R13, RZ, 0x1f, R13 ;  /* 0x0000001fff0d7819 */ /* 0x000fe4000001140d */
[----:B-1----:R-:W-:-:S04]  /*10440*/  @!P1 LEA R4, P2, R6, R11, 0x2 ;  /* 0x0000000b06049211 */ /* 0x002fc800078410ff */
[----:B------:R-:W-:Y:S01]  /*10450*/  @!P1 LEA.HI.X R5, R6, R9, R13, 0x2, P2 ;  /* 0x0000000906059211 */ /* 0x000fe200010f140d */
[C---:B------:R-:W-:Y:S01]  /*10460*/  VIADD R13, R224.reuse, 0x20 ;  /* 0x00000020e00d7836 */ /* 0x040fe20000000000 */
[----:B------:R-:W-:Y:S01]  /*10470*/  ISETP.GE.AND P2, PT, R7, UR4, PT ;  /* 0x0000000407007c0c */ /* 0x000fe2000bf46270 */
        /* <DEDUP_REMOVED lines=13> */
[----:B------:R-:W-:Y:S01]  /*10550*/  VIADD R7, R224, 0x30 ;  /* 0x00000030e0077836 */ /* 0x000fe20000000000 */
[----:B------:R-:W-:Y:S01]  /*10560*/  ISETP.GE.AND P0, PT, R20, UR4, PT ;  /* 0x0000000414007c0c */ /* 0x000fe2000bf06270 */
[----:B------:R-:W-:Y:S02]  /*10570*/  VIADD R13, R224, 0x48 ;  /* 0x00000048e00d7836 */ /* 0x000fe40000000000 */
[----:B------:R1:W-:Y:S01]  /*10580*/  @!P2 ST.E.64 desc[UR40][R4.64], R44 ;  /* 0x0000002c0400a985 */ /* 0x0003e2000c101b28 */
[----:B------:R-:W-:Y:S02]  /*10590*/  SHF.R.S32.HI R7, RZ, 0x1f, R7 ;  /* 0x0000001fff077819 */ /* 0x000fe40000011407 */
[----:B-1----:R-:W-:-:S04]  /*105a0*/  @!P3 LEA R4, P2, R6, R11, 0x2 ;  /* 0x0000000b0604b211 */ /* 0x002fc800078410ff */
[----:B------:R-:W-:Y:S02]  /*105b0*/  @!P3 LEA.HI.X R5, R6, R9, R7, 0x2, P2 ;  /* 0x000000090605b211 */ /* 0x000fe400010f1407 */
[----:B------:R-:W-:Y:S02]  /*105c0*/  ISETP.GE.AND P2, PT, R13, UR4, PT ;  /* 0x000000040d007c0c */ /* 0x000fe4000bf46270 */
[----:B------:R-:W-:Y:S01]  /*105d0*/  @!P1 LEA R6, P4, R12, R11, 0x2 ;  /* 0x0000000b0c069211 */ /* 0x000fe200078810ff */
[----:B------:R1:W-:Y:S01]  /*105e0*/  @!P3 ST.E.64 desc[UR40][R4.64], R48 ;  /* 0x000000300400b985 */ /* 0x0003e2000c101b28 */
[----:B------:R-:W-:Y:S02]  /*105f0*/  ISETP.GE.AND P3, PT, R14, UR4, PT ;  /* 0x000000040e007c0c */ /* 0x000fe4000bf66270 */
[----:B------:R-:W-:Y:S01]  /*10600*/  @!P1 LEA.HI.X R7, R12, R9, R15, 0x2, P4 ;  /* 0x000000090c079211 */ /* 0x000fe200020f140f */
[C---:B------:R-:W-:Y:S02]  /*10610*/  VIADD R12, R224.reuse, 0x58 ;  /* 0x00000058e00c7836 */ /* 0x040fe40000000000 */
[----:B------:R-:W-:-:S02]  /*10620*/  VIADD R15, R224, 0x48 ;  /* 0x00000048e00f7836 */ /* 0x000fc40000000000 */
[----:B------:R2:W-:Y:S01]  /*10630*/  @!P1 ST.E.64 desc[UR40][R6.64], R52 ;  /* 0x0000003406009985 */ /* 0x0005e2000c101b28 */
[----:B------:R-:W-:Y:S02]  /*10640*/  ISETP.GE.AND P1, PT, R12, UR4, PT ;  /* 0x000000040c007c0c */ /* 0x000fe4000bf26270 */
[----:B------:R-:W-:Y:S02]  /*10650*/  SHF.R.S32.HI R15, RZ, 0x1f, R15 ;  /* 0x0000001fff0f7819 */ /* 0x000fe4000001140f */
[----:B-1----:R-:W-:-:S04]  /*10660*/  @!P0 LEA R4, P4, R20, R11, 0x2 ;  /* 0x0000000b14048211 */ /* 0x002fc800078810ff */
[----:B------:R-:W-:Y:S01]  /*10670*/  @!P0 LEA.HI.X R5, R20, R9, R21, 0x2, P4 ;  /* 0x0000000914058211 */ /* 0x000fe200020f1415 */
[C---:B------:R-:W-:Y:S02]  /*10680*/  VIADD R20, R224.reuse, 0x60 ;  /* 0x00000060e0147836 */ /* 0x040fe40000000000 */
[----:B------:R-:W-:Y:S01]  /*10690*/  VIADD R21, R224, 0x50 ;  /* 0x00000050e0157836 */ /* 0x000fe20000000000 */
[C---:B--2---:R-:W-:Y:S01]  /*106a0*/  @!P2 LEA R6, P5, R13.reuse, R11, 0x2 ;  /* 0x0000000b0d06a211 */ /* 0x044fe200078a10ff */
[----:B------:R1:W-:Y:S01]  /*106b0*/  @!P0 ST.E.64 desc[UR40][R4.64], R56 ;  /* 0x0000003804008985 */ /* 0x0003e2000c101b28 */
[----:B------:R-:W-:Y:S02]  /*106c0*/  ISETP.GE.AND P0, PT, R20, UR4, PT ;  /* 0x0000000414007c0c */ /* 0x000fe4000bf06270 */
[----:B------:R-:W-:Y:S01]  /*106d0*/  @!P2 LEA.HI.X R7, R13, R9, R15, 0x2, P5 ;  /* 0x000000090d07a211 */ /* 0x000fe200028f140f */
[C---:B------:R-:W-:Y:S01]  /*106e0*/  VIADD R13, R224.reuse, 0x68 ;  /* 0x00000068e00d7836 */ /* 0x040fe20000000000 */
[----:B------:R-:W-:Y:S01]  /*106f0*/  SHF.R.S32.HI R21, RZ, 0x1f, R21 ;  /* 0x0000001fff157819 */ /* 0x000fe20000011415 */
        /* <DEDUP_REMOVED lines=8> */
[----:B--2---:R-:W-:Y:S01]  /*10780*/  @!P1 LEA R6, P5, R12, R11, 0x2 ;  /* 0x0000000b0c069211 */ /* 0x004fe200078a10ff */
        /* <DEDUP_REMOVED lines=35> */
[----:B------:R-:W-:Y:S02]  /*109c0*/  SHF.R.S32.HI R15, RZ, 0x1f, R15 ;  /* 0x0000001fff0f7819 */ /* 0x000fe4000001140f */
[----:B------:R-:W-:Y:S02]  /*109d0*/  ISETP.GE.AND P1, PT, R12, UR4, PT ;  /* 0x000000040c007c0c */ /* 0x000fe4000bf26270 */
[----:B-1----:R-:W-:-:S04]  /*109e0*/  @!P0 LEA R4, P4, R20, R11, 0x2 ;  /* 0x0000000b14048211 */ /* 0x002fc800078810ff */
[----:B------:R-:W-:Y:S02]  /*109f0*/  @!P0 LEA.HI.X R5, R20, R9, R21, 0x2, P4 ;  /* 0x0000000914058211 */ /* 0x000fe400020f1415 */
[----:B------:R-:W-:Y:S02]  /*10a00*/  SHF.R.S32.HI R21, RZ, 0x1f, R226 ;  /* 0x0000001fff157819 */ /* 0x000fe400000114e2 */
        /* <DEDUP_REMOVED lines=9> */
[----:B------:R-:W-:Y:S02]  /*10aa0*/  SHF.R.S32.HI R13, RZ, 0x1f, R13 ;  /* 0x0000001fff0d7819 */ /* 0x000fe4000001140d */
[----:B------:R-:W-:Y:S02]  /*10ab0*/  ISETP.GE.AND P2, PT, R236, UR4, PT ;  /* 0x00000004ec007c0c */ /* 0x000fe4000bf46270 */
[----:B-1----:R-:W-:-:S04]  /*10ac0*/  @!P3 LEA R4, P4, R14, R11, 0x2 ;  /* 0x0000000b0e04b211 */ /* 0x002fc800078810ff */
[----:B------:R-:W-:Y:S02]  /*10ad0*/  @!P3 LEA.HI.X R5, R14, R9, R15, 0x2, P4 ;  /* 0x000000090e05b211 */ /* 0x000fe400020f140f */
[----:B------:R-:W-:Y:S02]  /*10ae0*/  ISETP.GE.AND P4, PT, R235, UR4, PT ;  /* 0x00000004eb007c0c */ /* 0x000fe4000bf86270 */
[C---:B--2---:R-:W-:Y:S01]  /*10af0*/  @!P1 LEA R6, P5, R12.reuse, R11, 0x2 ;  /* 0x0000000b0c069211 */ /* 0x044fe200078a10ff */
[----:B------:R1:W-:Y:S01]  /*10b00*/  @!P3 ST.E.64 desc[UR40][R4.64], R96 ;  /* 0x000000600400b985 */ /* 0x0003e2000c101b28 */
[----:B------:R-:W-:Y:S02]  /*10b10*/  SHF.R.S32.HI R15, RZ, 0x1f, R232 ;  /* 0x0000001fff0f7819 */ /* 0x000fe400000114e8 */
[----:B------:R-:W-:Y:S02]  /*10b20*/  @!P1 LEA.HI.X R7, R12, R9, R13, 0x2, P5 ;  /* 0x000000090c079211 */ /* 0x000fe400028f140d */
[----:B------:R-:W-:-:S02]  /*10b30*/  SHF.R.S32.HI R13, RZ, 0x1f, R237 ;  /* 0x0000001fff0d7819 */ /* 0x000fc400000114ed */
[----:B------:R-:W-:Y:S01]  /*10b40*/  SHF.R.S32.HI R12, RZ, 0x1f, R236 ;  /* 0x0000001fff0c7819 */ /* 0x000fe200000114ec */
[----:B------:R2:W-:Y:S01]  /*10b50*/  @!P1 ST.E.64 desc[UR40][R6.64], R100 ;  /* 0x0000006406009985 */ /* 0x0005e2000c101b28 */
[----:B------:R-:W-:Y:S02]  /*10b60*/  ISETP.GE.AND P1, PT, R234, UR4, PT ;  /* 0x00000004ea007c0c */ /* 0x000fe4000bf26270 */
[----:B------:R-:W-:Y:S02]  /*10b70*/  SHF.R.S32.HI R14, RZ, 0x1f, R231 ;  /* 0x0000001fff0e7819 */ /* 0x000fe400000114e7 */
[----:B-1----:R-:W-:-:S04]  /*10b80*/  @!P0 LEA R4, P3, R237, R11, 0x2 ;  /* 0x0000000bed048211 */ /* 0x002fc800078610ff */
[----:B------:R-:W-:Y:S02]  /*10b90*/  @!P0 LEA.HI.X R5, R237, R9, R13, 0x2, P3 ;  /* 0x00000009ed058211 */ /* 0x000fe400018f140d */
[----:B------:R-:W-:Y:S02]  /*10ba0*/  SHF.R.S32.HI R13, RZ, 0x1f, R235 ;  /* 0x0000001fff0d7819 */ /* 0x000fe400000114eb */
[C---:B--2---:R-:W-:Y:S01]  /*10bb0*/  @!P2 LEA R6, P5, R236.reuse, R11, 0x2 ;  /* 0x0000000bec06a211 */ /* 0x044fe200078a10ff */
[----:B------:R1:W-:Y:S01]  /*10bc0*/  @!P0 ST.E.64 desc[UR40][R4.64], R104 ;  /* 0x0000006804008985 */ /* 0x0003e2000c101b28 */
[----:B------:R-:W-:Y:S02]  /*10bd0*/  ISETP.GE.AND P0, PT, R233, UR4, PT ;  /* 0x00000004e9007c0c */ /* 0x000fe4000bf06270 */
[----:B------:R-:W-:Y:S02]  /*10be0*/  @!P2 LEA.HI.X R7, R236, R9, R12, 0x2, P5 ;  /* 0x00000009ec07a211 */ /* 0x000fe400028f140c */
[----:B------:R-:W-:-:S03]  /*10bf0*/  SHF.R.S32.HI R12, RZ, 0x1f, R234 ;  /* 0x0000001fff0c7819 */ /* 0x000fc600000114ea */
[----:B------:R2:W-:Y:S01]  /*10c00*/  @!P2 ST.E.64 desc[UR40][R6.64], R108 ;  /* 0x0000006c0600a985 */ /* 0x0005e2000c101b28 */
[----:B------:R-:W-:Y:S02]  /*10c10*/  ISETP.GE.AND P2, PT, R232, UR4, PT ;  /* 0x00000004e8007c0c */ /* 0x000fe4000bf46270 */
[----:B-1----:R-:W-:-:S04]  /*10c20*/  @!P4 LEA R4, P3, R235, R11, 0x2 ;  /* 0x0000000beb04c211 */ /* 0x002fc800078610ff */
[----:B------:R-:W-:Y:S02]  /*10c30*/  @!P4 LEA.HI.X R5, R235, R9, R13, 0x2, P3 ;  /* 0x00000009eb05c211 */ /* 0x000fe400018f140d */
[----:B------:R-:W-:Y:S02]  /*10c40*/  ISETP.GE.AND P3, PT, R231, UR4, PT ;  /* 0x00000004e7007c0c */ /* 0x000fe4000bf66270 */
[C---:B--2---:R-:W-:Y:S01]  /*10c50*/  @!P1 LEA R6, P5, R234.reuse, R11, 0x2 ;  /* 0x0000000bea069211 */ /* 0x044fe200078a10ff */
[----:B------:R1:W-:Y:S03]  /*10c60*/  @!P4 ST.E.64 desc[UR40][R4.64], R112 ;  /* 0x000000700400c985 */ /* 0x0003e6000c101b28 */
[----:B------:R-:W-:Y:S02]  /*10c70*/  @!P1 LEA.HI.X R7, R234, R9, R12, 0x2, P5 ;  /* 0x00000009ea079211 */ /* 0x000fe400028f140c */
[----:B------:R-:W-:-:S03]  /*10c80*/  SHF.R.S32.HI R12, RZ, 0x1f, R233 ;  /* 0x0000001fff0c7819 */ /* 0x000fc600000114e9 */
[----:B------:R2:W-:Y:S01]  /*10c90*/  @!P1 ST.E.64 desc[UR40][R6.64], R116 ;  /* 0x0000007406009985 */ /* 0x0005e2000c101b28 */
[----:B------:R-:W-:Y:S02]  /*10ca0*/  ISETP.GE.AND P1, PT, R230, UR4, PT ;  /* 0x00000004e6007c0c */ /* 0x000fe4000bf26270 */
[----:B-1----:R-:W-:-:S04]  /*10cb0*/  @!P0 LEA R4, P4, R233, R11, 0x2 ;  /* 0x0000000be9048211 */ /* 0x002fc800078810ff */
[----:B------:R-:W-:Y:S02]  /*10cc0*/  @!P0 LEA.HI.X R5, R233, R9, R12, 0x2, P4 ;  /* 0x00000009e9058211 */ /* 0x000fe400020f140c */
[-C--:B------:R-:W-:Y:S02]  /*10cd0*/  @!P3 LEA R12, P4, R231, R11.reuse, 0x2 ;  /* 0x0000000be70cb211 */ /* 0x080fe400078810ff */
[C---:B--2---:R-:W-:Y:S01]  /*10ce0*/  @!P2 LEA R6, P5, R232.reuse, R11, 0x2 ;  /* 0x0000000be806a211 */ /* 0x044fe200078a10ff */
[----:B------:R1:W-:Y:S01]  /*10cf0*/  @!P0 ST.E.64 desc[UR40][R4.64], R120 ;  /* 0x0000007804008985 */ /* 0x0003e2000c101b28 */
[----:B------:R-:W-:Y:S02]  /*10d00*/  ISETP.GE.AND P0, PT, R229, UR4, PT ;  /* 0x00000004e5007c0c */ /* 0x000fe4000bf06270 */
[-C--:B------:R-:W-:Y:S02]  /*10d10*/  @!P2 LEA.HI.X R7, R232, R9.reuse, R15, 0x2, P5 ;  /* 0x00000009e807a211 */ /* 0x080fe400028f140f */
[----:B------:R-:W-:-:S02]  /*10d20*/  @!P3 LEA.HI.X R13, R231, R9, R14, 0x2, P4 ;  /* 0x00000009e70db211 */ /* 0x000fc400020f140e */
[----:B------:R-:W-:Y:S01]  /*10d30*/  ISETP.GE.AND P4, PT, R228, UR4, PT ;  /* 0x00000004e4007c0c */ /* 0x000fe2000bf86270 */
[----:B------:R2:W-:Y:S01]  /*10d40*/  @!P2 ST.E.64 desc[UR40][R6.64], R124 ;  /* 0x0000007c0600a985 */ /* 0x0005e2000c101b28 */
[----:B------:R-:W-:Y:S02]  /*10d50*/  SHF.R.S32.HI R14, RZ, 0x1f, R230 ;  /* 0x0000001fff0e7819 */ /* 0x000fe400000114e6 */
[----:B------:R-:W-:Y:S01]  /*10d60*/  ISETP.GE.AND P2, PT, R226, UR4, PT ;  /* 0x00000004e2007c0c */ /* 0x000fe2000bf46270 */
[----:B------:R3:W-:Y:S01]  /*10d70*/  @!P3 ST.E.64 desc[UR40][R12.64], R128 ;  /* 0x000000800c00b985 */ /* 0x0007e2000c101b28 */
[----:B------:R-:W-:Y:S02]  /*10d80*/  ISETP.GE.AND P3, PT, R225, UR4, PT ;  /* 0x00000004e1007c0c */ /* 0x000fe4000bf66270 */
[----:B-1----:R-:W-:-:S04]  /*10d90*/  @!P1 LEA R4, P5, R230, R11, 0x2 ;  /* 0x0000000be6049211 */ /* 0x002fc800078a10ff */
[----:B------:R-:W-:Y:S02]  /*10da0*/  @!P1 LEA.HI.X R5, R230, R9, R14, 0x2, P5 ;  /* 0x00000009e6059211 */ /* 0x000fe400028f140e */
[----:B------:R-:W-:Y:S02]  /*10db0*/  SHF.R.S32.HI R14, RZ, 0x1f, R229 ;  /* 0x0000001fff0e7819 */ /* 0x000fe400000114e5 */
[CC--:B--2---:R-:W-:Y:S01]  /*10dc0*/  @!P0 LEA R6, P5, R229.reuse, R11.reuse, 0x2 ;  /* 0x0000000be5068211 */ /* 0x0c4fe200078a10ff */
[----:B------:R1:W-:Y:S01]  /*10dd0*/  @!P1 ST.E.64 desc[UR40][R4.64], R132 ;  /* 0x0000008404009985 */ /* 0x0003e2000c101b28 */
[----:B---3--:R-:W-:Y:S02]  /*10de0*/  @!P4 LEA R12, P1, R228, R11, 0x2 ;  /* 0x0000000be40cc211 */ /* 0x008fe400078210ff */
[----:B------:R-:W-:Y:S02]  /*10df0*/  @!P0 LEA.HI.X R7, R229, R9, R14, 0x2, P5 ;  /* 0x00000009e5078211 */ /* 0x000fe400028f140e */
[----:B------:R-:W-:-:S03]  /*10e00*/  SHF.R.S32.HI R14, RZ, 0x1f, R228 ;  /* 0x0000001fff0e7819 */ /* 0x000fc600000114e4 */
[----:B------:R3:W-:Y:S01]  /*10e10*/  @!P0 ST.E.64 desc[UR40][R6.64], R136 ;  /* 0x0000008806008985 */ /* 0x0007e2000c101b28 */
[----:B------:R-:W-:Y:S02]  /*10e20*/  @!P4 LEA.HI.X R13, R228, R9, R14, 0x2, P1 ;  /* 0x00000009e40dc211 */ /* 0x000fe400008f140e */
[CC--:B------:R-:W-:Y:S02]  /*10e30*/  @!P3 LEA R14, P1, R225.reuse, R11.reuse, 0x2 ;  /* 0x0000000be10eb211 */ /* 0x0c0fe400078210ff */
[C---:B-1----:R-:W-:Y:S01]  /*10e40*/  @!P2 LEA R4, P5, R226.reuse, R11, 0x2 ;  /* 0x0000000be204a211 */ /* 0x042fe200078a10ff */
[----:B------:R3:W-:Y:S01]  /*10e50*/  @!P4 ST.E.64 desc[UR40][R12.64], R140 ;  /* 0x0000008c0c00c985 */ /* 0x0007e2000c101b28 */
[-C--:B------:R-:W-:Y:S02]  /*10e60*/  @!P3 LEA.HI.X R15, R225, R9.reuse, R20, 0x2, P1 ;  /* 0x00000009e10fb211 */ /* 0x080fe400008f1414 */
[----:B------:R-:W-:-:S05]  /*10e70*/  @!P2 LEA.HI.X R5, R226, R9, R21, 0x2, P5 ;  /* 0x00000009e205a211 */ /* 0x000fca00028f1415 */
[----:B------:R3:W-:Y:S04]  /*10e80*/  @!P2 ST.E.64 desc[UR40][R4.64], R144 ;  /* 0x000000900400a985 */ /* 0x0007e8000c101b28 */
[----:B------:R3:W-:Y:S02]  /*10e90*/  @!P3 ST.E.64 desc[UR40][R14.64], R148 ;  /* 0x000000940e00b985 */ /* 0x0007e4000c101b28 */
.L_x_737:
[----:B------:R-:W-:Y:S05]  /*10ea0*/  BSYNC B1 ;  /* 0x0000000000017941 */ /* 0x000fea0003800000 */
.L_x_736:
[----:B------:R-:W-:-:S03]  /*10eb0*/  UMOV UR4, 0xffffffff ;  /* 0xffffffff00047882 */ /* 0x000fc60000000000 */
[----:B------:R-:W-:Y:S05]  /*10ec0*/  BRA.DIV UR4, `(.L_x_738) ;  /* 0x000000a604447947 */ /* 0x000fea000b800000 */
[----:B------:R4:W0:Y:S04]  /*10ed0*/  SHFL.IDX PT, R20, R8, 0x1, 0x1c1f ;  /* 0x003c1f0008147f89 */ /* 0x00082800000e0000 */
[----:B---3--:R4:W3:Y:S02]  /*10ee0*/  SHFL.IDX PT, R14, R3, 0x1, 0x1c1f ;  /* 0x003c1f00030e7f89 */ /* 0x0088e400000e0000 */
.L_x_955:
[----:B------:R-:W-:-:S13]  /*10ef0*/  ISETP.GE.AND P0, PT, R10, R0, PT ;  /* 0x000000000a00720c */ /* 0x000fda0003f06270 */
[----:B------:R-:W-:Y:S05]  /*10f00*/  @P0 BRA `(.L_x_734) ;  /* 0x0000001800f80947 */ /* 0x000fea0003800000 */
[----:B------:R-:W-:Y:S01]  /*10f10*/  ULDC UR4, c[0x0][0xac8] ;  /* 0x0002b20000047ab9 */ /* 0x000fe20000000800 */
[C---:B-1----:R-:W-:Y:S01]  /*10f20*/  VIADD R9, R224.reuse, 0x8 ;  /* 0x00000008e0097836 */ /* 0x042fe20000000000 */
[C---:B------:R-:W-:Y:S01]  /*10f30*/  ISETP.GE.AND P2, PT, R224.reuse, UR4, PT ;  /* 0x00000004e0007c0c */ /* 0x040fe2000bf46270 */
[C---:B0---4-:R-:W-:Y:S02]  /*10f40*/  VIADD R3, R224.reuse, 0x10 ;  /* 0x00000010e0037836 */ /* 0x051fe40000000000 */
[C---:B------:R-:W-:Y:S01]  /*10f50*/  VIADD R12, R224.reuse, 0x18 ;  /* 0x00000018e00c7836 */ /* 0x040fe20000000000 */
[----:B------:R-:W-:Y:S01]  /*10f60*/  ISETP.GE.AND P3, PT, R9, UR4, PT ;  /* 0x0000000409007c0c */ /* 0x000fe2000bf66270 */
[C---:B------:R-:W-:Y:S01]  /*10f70*/  VIADD R8, R224.reuse, 0x20 ;  /* 0x00000020e0087836 */ /* 0x040fe20000000000 */
[----:B------:R-:W-:Y:S01]  /*10f80*/  ISETP.GE.AND P1, PT, R3, UR4, PT ;  /* 0x0000000403007c0c */ /* 0x000fe2000bf26270 */
[----:B------:R-:W-:Y:S01]  /*10f90*/  VIADD R13, R224, 0x8 ;  /* 0x00000008e00d7836 */ /* 0x000fe20000000000 */
[----:B------:R-:W-:Y:S01]  /*10fa0*/  ISETP.GE.AND P0, PT, R12, UR4, PT ;  /* 0x000000040c007c0c */ /* 0x000fe2000bf06270 */
[----:B--2---:R-:W-:-:S02]  /*10fb0*/  VIADD R11, R224, 0x10 ;  /* 0x00000010e00b7836 */ /* 0x004fc40000000000 */
[C---:B------:R-:W-:Y:S01]  /*10fc0*/  VIADD R15, R224.reuse, 0x58 ;  /* 0x00000058e00f7836 */ /* 0x040fe20000000000 */
[----:B------:R-:W-:Y:S01]  /*10fd0*/  SHF.R.S32.HI R13, RZ, 0x1f, R13 ;  /* 0x0000001fff0d7819 */ /* 0x000fe2000001140d */
[----:B---3--:R-:W-:Y:S01]  /*10fe0*/  @!P2 IMAD.MOV.U32 R4, RZ, RZ, R14 ;  /* 0x000000ffff04a224 */ /* 0x008fe200078e000e */
[----:B------:R-:W-:Y:S01]  /*10ff0*/  SHF.R.S32.HI R11, RZ, 0x1f, R11 ;  /* 0x0000001fff0b7819 */ /* 0x000fe2000001140b */
[----:B------:R-:W-:Y:S02]  /*11000*/  @!P2 IMAD.MOV.U32 R5, RZ, RZ, R20 ;  /* 0x000000ffff05a224 */ /* 0x000fe400078e0014 */
[C---:B------:R-:W-:Y:S01]  /*11010*/  @!P3 LEA R6, P4, R9.reuse, R14, 0x2 ;  /* 0x0000000e0906b211 */ /* 0x040fe200078810ff */
[C---:B------:R-:W-:Y:S02]  /*11020*/  VIADD R24, R224.reuse, 0x68 ;  /* 0x00000068e0187836 */ /* 0x040fe40000000000 */
[----:B------:R-:W-:Y:S01]  /*11030*/  @!P2 IMAD.WIDE R4, R224, 0x4, R4 ;  /* 0x00000004e004a825 */ /* 0x000fe200078e0204 */
[----:B------:R-:W-:-:S03]  /*11040*/  @!P3 LEA.HI.X R7, R9, R20, R13, 0x2, P4 ;  /* 0x000000140907b211 */ /* 0x000fc600020f140d */
[----:B------:R-:W-:Y:S01]  /*11050*/  VIADD R9, R224, 0x28 ;  /* 0x00000028e0097836 */ /* 0x000fe20000000000 */
[----:B------:R0:W-:Y:S01]  /*11060*/  @!P2 ST.E.64 desc[UR40][R4.64], R26 ;  /* 0x0000001a0400a985 */ /* 0x0001e2000c101b28 */
[----:B------:R-:W-:Y:S01]  /*11070*/  ISETP.GE.AND P2, PT, R8, UR4, PT ;  /* 0x0000000408007c0c */ /* 0x000fe2000bf46270 */
[C---:B------:R-:W-:Y:S02]  /*11080*/  VIADD R13, R224.reuse, 0x18 ;  /* 0x00000018e00d7836 */ /* 0x040fe40000000000 */
[----:B------:R1:W-:Y:S01]  /*11090*/  @!P3 ST.E.64 desc[UR40][R6.64], R30 ;  /* 0x0000001e0600b985 */ /* 0x0003e2000c101b28 */
[----:B------:R-:W-:Y:S01]  /*110a0*/  ISETP.GE.AND P3, PT, R9, UR4, PT ;  /* 0x0000000409007c0c */ /* 0x000fe2000bf66270 */
[C---:B------:R-:W-:Y:S01]  /*110b0*/  VIADD R21, R224.reuse, 0x58 ;  /* 0x00000058e0157836 */ /* 0x040fe20000000000 */
[----:B------:R-:W-:Y:S01]  /*110c0*/  SHF.R.S32.HI R13, RZ, 0x1f, R13 ;  /* 0x0000001fff0d7819 */ /* 0x000fe2000001140d */
[C---:B------:R-:W-:Y:S02]  /*110d0*/  VIADD R28, R224.reuse, 0x78 ;  /* 0x00000078e01c7836 */ /* 0x040fe40000000000 */
[C---:B------:R-:W-:Y:S01]  /*110e0*/  VIADD R25, R224.reuse, 0x68 ;  /* 0x00000068e0197836 */ /* 0x040fe20000000000 */
[----:B------:R-:W-:Y:S01]  /*110f0*/  SHF.R.S32.HI R21, RZ, 0x1f, R21 ;  /* 0x0000001fff157819 */ /* 0x000fe20000011415 */
[----:B------:R-:W-:Y:S01]  /*11100*/  VIADD R29, R224, 0x78 ;  /* 0x00000078e01d7836 */ /* 0x000fe20000000000 */
[----:B0-----:R-:W-:-:S02]  /*11110*/  @!P1 LEA R4, P5, R3, R14, 0x2 ;  /* 0x0000000e03049211 */ /* 0x001fc400078a10ff */
[----:B------:R-:W-:Y:S02]  /*11120*/  SHF.R.S32.HI R25, RZ, 0x1f, R25 ;  /* 0x0000001fff197819 */ /* 0x000fe40000011419 */
[----:B------:R-:W-:Y:S01]  /*11130*/  @!P1 LEA.HI.X R5, R3, R20, R11, 0x2, P5 ;  /* 0x0000001403059211 */ /* 0x000fe200028f140b */
[----:B------:R-:W-:Y:S01]  /*11140*/  VIADD R3, R224, 0x30 ;  /* 0x00000030e0037836 */ /* 0x000fe20000000000 */
[----:B-1----:R-:W-:Y:S01]  /*11150*/  @!P0 LEA R6, P4, R12, R14, 0x2 ;  /* 0x0000000e0c068211 */ /* 0x002fe200078810ff */
[----:B------:R-:W-:Y:S01]  /*11160*/  VIADD R11, R224, 0x20 ;  /* 0x00000020e00b7836 */ /* 0x000fe20000000000 */
[----:B------:R-:W-:Y:S01]  /*11170*/  SHF.R.S32.HI R29, RZ, 0x1f, R29 ;  /* 0x0000001fff1d7819 */ /* 0x000fe2000001141d */
[----:B------:R0:W-:Y:S01]  /*11180*/  @!P1 ST.E.64 desc[UR40][R4.64], R34 ;  /* 0x0000002204009985 */ /* 0x0001e2000c101b28 */
[----:B------:R-:W-:Y:S02]  /*11190*/  ISETP.GE.AND P1, PT, R3, UR4, PT ;  /* 0x0000000403007c0c */ /* 0x000fe4000bf26270 */
[----:B------:R-:W-:-:S02]  /*111a0*/  SHF.R.S32.HI R11, RZ, 0x1f, R11 ;  /* 0x0000001fff0b7819 */ /* 0x000fc4000001140b */
[----:B------:R-:W-:Y:S01]  /*111b0*/  @!P0 LEA.HI.X R7, R12, R20, R13, 0x2, P4 ;  /* 0x000000140c078211 */ /* 0x000fe200020f140d */
[C---:B------:R-:W-:Y:S02]  /*111c0*/  VIADD R12, R224.reuse, 0x38 ;  /* 0x00000038e00c7836 */ /* 0x040fe40000000000 */
[----:B------:R-:W-:Y:S02]  /*111d0*/  VIADD R13, R224, 0x28 ;  /* 0x00000028e00d7836 */ /* 0x000fe40000000000 */
[----:B------:R1:W-:Y:S01]  /*111e0*/  @!P0 ST.E.64 desc[UR40][R6.64], R38 ;  /* 0x0000002606008985 */ /* 0x0003e2000c101b28 */
[----:B------:R-:W-:Y:S02]  /*111f0*/  ISETP.GE.AND P0, PT, R12, UR4, PT ;  /* 0x000000040c007c0c */ /* 0x000fe4000bf06270 */
[----:B------:R-:W-:Y:S02]  /*11200*/  SHF.R.S32.HI R13, RZ, 0x1f, R13 ;  /* 0x0000001fff0d7819 */ /* 0x000fe4000001140d */
[----:B0-----:R-:W-:-:S04]  /*11210*/  @!P2 LEA R4, P5, R8, R14, 0x2 ;  /* 0x0000000e0804a211 */ /* 0x001fc800078a10ff */
[----:B------:R-:W-:Y:S01]  /*11220*/  @!P2 LEA.HI.X R5, R8, R20, R11, 0x2, P5 ;  /* 0x000000140805a211 */ /* 0x000fe200028f140b */
[C---:B------:R-:W-:Y:S02]  /*11230*/  VIADD R8, R224.reuse, 0x40 ;  /* 0x00000040e0087836 */ /* 0x040fe40000000000 */
[----:B------:R-:W-:Y:S02]  /*11240*/  VIADD R11, R224, 0x30 ;  /* 0x00000030e00b7836 */ /* 0x000fe40000000000 */
[----:B------:R0:W-:Y:S01]  /*11250*/  @!P2 ST.E.64 desc[UR40][R4.64], R42 ;  /* 0x0000002a0400a985 */ /* 0x0001e2000c101b28 */
[----:B-1----:R-:W-:Y:S02]  /*11260*/  @!P3 LEA R6, P4, R9, R14, 0x2 ;  /* 0x0000000e0906b211 */ /* 0x002fe400078810ff */
[----:B------:R-:W-:Y:S02]  /*11270*/  ISETP.GE.AND P2, PT, R8, UR4, PT ;  /* 0x0000000408007c0c */ /* 0x000fe4000bf46270 */
[----:B------:R-:W-:-:S02]  /*11280*/  SHF.R.S32.HI R11, RZ, 0x1f, R11 ;  /* 0x0000001fff0b7819 */ /* 0x000fc4000001140b */
[----:B------:R-:W-:Y:S01]  /*11290*/  @!P3 LEA.HI.X R7, R9, R20, R13, 0x2, P4 ;  /* 0x000000140907b211 */ /* 0x000fe200020f140d */
[C---:B------:R-:W-:Y:S02]  /*112a0*/  VIADD R9, R224.reuse, 0x48 ;  /* 0x00000048e0097836 */ /* 0x040fe40000000000 */
[----:B------:R-:W-:Y:S02]  /*112b0*/  VIADD R13, R224, 0x38 ;  /* 0x00000038e00d7836 */ /* 0x000fe40000000000 */
[----:B------:R1:W-:Y:S01]  /*112c0*/  @!P3 ST.E.64 desc[UR40][R6.64], R46 ;  /* 0x0000002e0600b985 */ /* 0x0003e2000c101b28 */
[----:B------:R-:W-:Y:S02]  /*112d0*/  ISETP.GE.AND P3, PT, R9, UR4, PT ;  /* 0x0000000409007c0c */ /* 0x000fe4000bf66270 */
[----:B0-----:R-:W-:Y:S02]  /*112e0*/  @!P1 LEA R4, P5, R3, R14, 0x2 ;  /* 0x0000000e03049211 */ /* 0x001fe400078a10ff */
[----:B------:R-:W-:-:S02]  /*112f0*/  SHF.R.S32.HI R13, RZ, 0x1f, R13 ;  /* 0x0000001fff0d7819 */ /* 0x000fc4000001140d */
[----:B------:R-:W-:Y:S01]  /*11300*/  @!P1 LEA.HI.X R5, R3, R20, R11, 0x2, P5 ;  /* 0x0000001403059211 */ /* 0x000fe200028f140b */
[C---:B------:R-:W-:Y:S02]  /*11310*/  VIADD R3, R224.reuse, 0x50 ;  /* 0x00000050e0037836 */ /* 0x040fe40000000000 */
[----:B------:R-:W-:Y:S02]  /*11320*/  VIADD R11, R224, 0x40 ;  /* 0x00000040e00b7836 */ /* 0x000fe40000000000 */
[----:B------:R0:W-:Y:S01]  /*11330*/  @!P1 ST.E.64 desc[UR40][R4.64], R50 ;  /* 0x0000003204009985 */ /* 0x0001e2000c101b28 */
[----:B------:R-:W-:Y:S02]  /*11340*/  ISETP.GE.AND P1, PT, R3, UR4, PT ;  /* 0x0000000403007c0c */ /* 0x000fe4000bf26270 */
[----:B-1----:R-:W-:Y:S02]  /*11350*/  @!P0 LEA R6, P4, R12, R14, 0x2 ;  /* 0x0000000e0c068211 */ /* 0x002fe400078810ff */
        /* <DEDUP_REMOVED lines=12> */
[----:B------:R-:W-:Y:S02]  /*11420*/  SHF.R.S32.HI R11, RZ, 0x1f, R11 ;  /* 0x0000001fff0b7819 */ /* 0x000fe4000001140b */
[----:B-1----:R-:W-:Y:S02]  /*11430*/  @!P3 LEA R6, P4, R9, R14, 0x2 ;  /* 0x0000000e0906b211 */ /* 0x002fe400078810ff */
[----:B------:R-:W-:-:S02]  /*11440*/  ISETP.GE.AND P2, PT, R12, UR4, PT ;  /* 0x000000040c007c0c */ /* 0x000fc4000bf46270 */
[----:B------:R-:W-:Y:S02]  /*11450*/  SHF.R.S32.HI R8, RZ, 0x1f, R8 ;  /* 0x0000001fff087819 */ /* 0x000fe40000011408 */
[----:B------:R-:W-:Y:S02]  /*11460*/  @!P3 LEA.HI.X R7, R9, R20, R11, 0x2, P4 ;  /* 0x000000140907b211 */ /* 0x000fe400020f140b */
[----:B0-----:R-:W-:-:S03]  /*11470*/  @!P1 LEA R4, P5, R3, R14, 0x2 ;  /* 0x0000000e03049211 */ /* 0x001fc600078a10ff */
[----:B------:R0:W-:Y:S01]  /*11480*/  @!P3 ST.E.64 desc[UR40][R6.64], R62 ;  /* 0x0000003e0600b985 */ /* 0x0001e2000c101b28 */
[----:B------:R-:W-:Y:S02]  /*11490*/  ISETP.GE.AND P3, PT, R24, UR4, PT ;  /* 0x0000000418007c0c */ /* 0x000fe4000bf66270 */
[----:B------:R-:W-:Y:S01]  /*114a0*/  @!P1 LEA.HI.X R5, R3, R20, R8, 0x2, P5 ;  /* 0x0000001403059211 */ /* 0x000fe200028f1408 */
[----:B------:R-:W-:Y:S01]  /*114b0*/  VIADD R3, R224, 0x70 ;  /* 0x00000070e0037836 */ /* 0x000fe20000000000 */
[-C--:B------:R-:W-:Y:S02]  /*114c0*/  @!P0 LEA R8, P4, R15, R14.reuse, 0x2 ;  /* 0x0000000e0f088211 */ /* 0x080fe400078810ff */
[----:B------:R-:W-:Y:S01]  /*114d0*/  @!P2 LEA R10, P5, R12, R14, 0x2 ;  /* 0x0000000e0c0aa211 */ /* 0x000fe200078a10ff */
[----:B------:R1:W-:Y:S01]  /*114e0*/  @!P1 ST.E.64 desc[UR40][R4.64], R66 ;  /* 0x0000004204009985 */ /* 0x0003e2000c101b28 */
[----:B------:R-:W-:Y:S02]  /*114f0*/  ISETP.GE.AND P1, PT, R3, UR4, PT ;  /* 0x0000000403007c0c */ /* 0x000fe4000bf26270 */
[-C--:B------:R-:W-:Y:S01]  /*11500*/  @!P0 LEA.HI.X R9, R15, R20.reuse, R21, 0x2, P4 ;  /* 0x000000140f098211 */ /* 0x080fe200020f1415 */
[----:B------:R-:W-:Y:S01]  /*11510*/  VIADD R21, R224, 0x80 ;  /* 0x00000080e0157836 */ /* 0x000fe20000000000 */
[----:B------:R-:W-:Y:S01]  /*11520*/  @!P2 LEA.HI.X R11, R12, R20, R13, 0x2, P5 ;  /* 0x000000140c0ba211 */ /* 0x000fe200028f140d */
[----:B------:R-:W-:Y:S01]  /*11530*/  VIADD R15, R224, 0x70 ;  /* 0x00000070e00f7836 */ /* 0x000fe20000000000 */
[----:B------:R-:W-:Y:S01]  /*11540*/  @!P3 LEA R12, P4, R24, R14, 0x2 ;  /* 0x0000000e180cb211 */ /* 0x000fe200078810ff */
[----:B------:R2:W-:Y:S01]  /*11550*/  @!P0 ST.E.64 desc[UR40][R8.64], R70 ;  /* 0x0000004608008985 */ /* 0x0005e2000c101b28 */
[----:B------:R-:W-:-:S02]  /*11560*/  ISETP.GE.AND P0, PT, R28, UR4, PT ;  /* 0x000000041c007c0c */ /* 0x000fc4000bf06270 */
[----:B------:R-:W-:Y:S01]  /*11570*/  SHF.R.S32.HI R15, RZ, 0x1f, R15 ;  /* 0x0000001fff0f7819 */ /* 0x000fe2000001140f */
[----:B------:R3:W-:Y:S01]  /*11580*/  @!P2 ST.E.64 desc[UR40][R10.64], R74 ;  /* 0x0000004a0a00a985 */ /* 0x0007e2000c101b28 */
[----:B------:R-:W-:Y:S02]  /*11590*/  ISETP.GE.AND P2, PT, R21, UR4, PT ;  /* 0x0000000415007c0c */ /* 0x000fe4000bf46270 */
[C---:B0-----:R-:W-:Y:S02]  /*115a0*/  @!P1 LEA R6, P5, R3.reuse, R14, 0x2 ;  /* 0x0000000e03069211 */ /* 0x041fe400078a10ff */
[-C--:B------:R-:W-:Y:S01]  /*115b0*/  @!P3 LEA.HI.X R13, R24, R20.reuse, R25, 0x2, P4 ;  /* 0x00000014180db211 */ /* 0x080fe200020f1419 */
[C---:B------:R-:W-:Y:S01]  /*115c0*/  VIADD R24, R224.reuse, 0x88 ;  /* 0x00000088e0187836 */ /* 0x040fe20000000000 */
[----:B------:R-:W-:Y:S01]  /*115d0*/  @!P1 LEA.HI.X R7, R3, R20, R15, 0x2, P5 ;  /* 0x0000001403079211 */ /* 0x000fe200028f140f */
[C---:B------:R-:W-:Y:S02]  /*115e0*/  VIADD R3, R224.reuse, 0x90 ;  /* 0x00000090e0037836 */ /* 0x040fe40000000000 */
[----:B------:R0:W-:Y:S01]  /*115f0*/  @!P3 ST.E.64 desc[UR40][R12.64], R78 ;  /* 0x0000004e0c00b985 */ /* 0x0001e2000c101b28 */
[----:B------:R-:W-:Y:S01]  /*11600*/  VIADD R25, R224, 0x80 ;  /* 0x00000080e0197836 */ /* 0x000fe20000000000 */
[----:B------:R-:W-:Y:S01]  /*11610*/  ISETP.GE.AND P3, PT, R24, UR4, PT ;  /* 0x0000000418007c0c */ /* 0x000fe2000bf66270 */
[----:B------:R-:W-:Y:S01]  /*11620*/  VIADD R15, R224, 0x98 ;  /* 0x00000098e00f7836 */ /* 0x000fe20000000000 */
[----:B------:R4:W-:Y:S01]  /*11630*/  @!P1 ST.E.64 desc[UR40][R6.64], R82 ;  /* 0x0000005206009985 */ /* 0x0009e2000c101b28 */
[----:B-1----:R-:W-:-:S02]  /*11640*/  @!P0 LEA R4, P4, R28, R14, 0x2 ;  /* 0x0000000e1c048211 */ /* 0x002fc400078810ff */
[----:B------:R-:W-:Y:S02]  /*11650*/  ISETP.GE.AND P1, PT, R3, UR4, PT ;  /* 0x0000000403007c0c */ /* 0x000fe4000bf26270 */
[----:B------:R-:W-:Y:S02]  /*11660*/  SHF.R.S32.HI R25, RZ, 0x1f, R25 ;  /* 0x0000001fff197819 */ /* 0x000fe40000011419 */
[C---:B--2---:R-:W-:Y:S02]  /*11670*/  @!P2 LEA R8, P5, R21.reuse, R14, 0x2 ;  /* 0x0000000e1508a211 */ /* 0x044fe400078a10ff */
[-C--:B------:R-:W-:Y:S02]  /*11680*/  @!P0 LEA.HI.X R5, R28, R20.reuse, R29, 0x2, P4 ;  /* 0x000000141c058211 */ /* 0x080fe400020f141d */
[----:B------:R-:W-:Y:S01]  /*11690*/  @!P2 LEA.HI.X R9, R21, R20, R25, 0x2, P5 ;  /* 0x000000141509a211 */ /* 0x000fe200028f1419 */
[----:B------:R-:W-:Y:S01]  /*116a0*/  VIADD R21, R224, 0x90 ;  /* 0x00000090e0157836 */ /* 0x000fe20000000000 */
[----:B---3--:R-:W-:Y:S01]  /*116b0*/  @!P3 LEA R10, P4, R24, R14, 0x2 ;  /* 0x0000000e180ab211 */ /* 0x008fe200078810ff */
[----:B------:R-:W-:Y:S01]  /*116c0*/  VIADD R25, R224, 0x88 ;  /* 0x00000088e0197836 */ /* 0x000fe20000000000 */
[----:B------:R1:W-:Y:S01]  /*116d0*/  @!P0 ST.E.64 desc[UR40][R4.64], R86 ;  /* 0x0000005604008985 */ /* 0x0003e2000c101b28 */
[----:B------:R-:W-:-:S02]  /*116e0*/  ISETP.GE.AND P0, PT, R15, UR4, PT ;  /* 0x000000040f007c0c */ /* 0x000fc4000bf06270 */
[----:B------:R-:W-:Y:S01]  /*116f0*/  SHF.R.S32.HI R21, RZ, 0x1f, R21 ;  /* 0x0000001fff157819 */ /* 0x000fe20000011415 */
[----:B------:R2:W-:Y:S01]  /*11700*/  @!P2 ST.E.64 desc[UR40][R8.64], R90 ;  /* 0x0000005a0800a985 */ /* 0x0005e2000c101b28 */
[----:B------:R-:W-:Y:S02]  /*11710*/  SHF.R.S32.HI R25, RZ, 0x1f, R25 ;  /* 0x0000001fff197819 */ /* 0x000fe40000011419 */
[----:B0-----:R-:W-:Y:S02]  /*11720*/  @!P1 LEA R12, P5, R3, R14, 0x2 ;  /* 0x0000000e030c9211 */ /* 0x001fe400078a10ff */
[----:B------:R-:W-:Y:S02]  /*11730*/  ISETP.GE.AND P2, PT, R237, UR4, PT ;  /* 0x00000004ed007c0c */ /* 0x000fe4000bf46270 */
[-C--:B------:R-:W-:Y:S02]  /*11740*/  @!P3 LEA.HI.X R11, R24, R20.reuse, R25, 0x2, P4 ;  /* 0x00000014180bb211 */ /* 0x080fe400020f1419 */
[----:B------:R-:W-:Y:S01]  /*11750*/  @!P1 LEA.HI.X R13, R3, R20, R21, 0x2, P5 ;  /* 0x00000014030d9211 */ /* 0x000fe200028f1415 */
[----:B------:R-:W-:Y:S01]  /*11760*/  VIADD R21, R224, 0x98 ;  /* 0x00000098e0157836 */ /* 0x000fe20000000000 */
[----:B------:R-:W-:Y:S01]  /*11770*/  ISETP.GE.AND P4, PT, R236, UR4, PT ;  /* 0x00000004ec007c0c */ /* 0x000fe2000bf86270 */
[----:B------:R0:W-:Y:S01]  /*11780*/  @!P3 ST.E.64 desc[UR40][R10.64], R94 ;  /* 0x0000005e0a00b985 */ /* 0x0001e2000c101b28 */
[----:B----4-:R-:W-:-:S02]  /*11790*/  @!P0 LEA R6, P5, R15, R14, 0x2 ;  /* 0x0000000e0f068211 */ /* 0x010fc400078a10ff */
[----:B------:R-:W-:Y:S01]  /*117a0*/  SHF.R.S32.HI R21, RZ, 0x1f, R21 ;  /* 0x0000001fff157819 */ /* 0x000fe20000011415 */
[----:B------:R3:W-:Y:S01]  /*117b0*/  @!P1 ST.E.64 desc[UR40][R12.64], R98 ;  /* 0x000000620c009985 */ /* 0x0007e2000c101b28 */
[----:B------:R-:W-:Y:S02]  /*117c0*/  ISETP.GE.AND P3, PT, R235, UR4, PT ;  /* 0x00000004eb007c0c */ /* 0x000fe4000bf66270 */
[----:B------:R-:W-:Y:S02]  /*117d0*/  SHF.R.S32.HI R3, RZ, 0x1f, R237 ;  /* 0x0000001fff037819 */ /* 0x000fe400000114ed */
[----:B-1----:R-:W-:Y:S02]  /*117e0*/  @!P2 LEA R4, P1, R237, R14, 0x2 ;  /* 0x0000000eed04a211 */ /* 0x002fe400078210ff */
[-C--:B------:R-:W-:Y:S02]  /*117f0*/  @!P0 LEA.HI.X R7, R15, R20.reuse, R21, 0x2, P5 ;  /* 0x000000140f078211 */ /* 0x080fe400028f1415 */
[----:B------:R-:W-:-:S02]  /*11800*/  @!P2 LEA.HI.X R5, R237, R20, R3, 0x2, P1 ;  /* 0x00000014ed05a211 */ /* 0x000fc400008f1403 */
[----:B------:R-:W-:Y:S01]  /*11810*/  ISETP.GE.AND P1, PT, R234, UR4, PT ;  /* 0x00000004ea007c0c */ /* 0x000fe2000bf26270 */
[----:B------:R1:W-:Y:S01]  /*11820*/  @!P0 ST.E.64 desc[UR40][R6.64], R102 ;  /* 0x0000006606008985 */ /* 0x0003e2000c101b28 */
[-C--:B--2---:R-:W-:Y:S02]  /*11830*/  @!P4 LEA R8, P0, R236, R14.reuse, 0x2 ;  /* 0x0000000eec08c211 */ /* 0x084fe400078010ff */
[----:B------:R-:W-:Y:S01]  /*11840*/  SHF.R.S32.HI R15, RZ, 0x1f, R236 ;  /* 0x0000001fff0f7819 */ /* 0x000fe200000114ec */
[----:B------:R2:W-:Y:S01]  /*11850*/  @!P2 ST.E.64 desc[UR40][R4.64], R106 ;  /* 0x0000006a0400a985 */ /* 0x0005e2000c101b28 */
[----:B------:R-:W-:Y:S02]  /*11860*/  SHF.R.S32.HI R3, RZ, 0x1f, R235 ;  /* 0x0000001fff037819 */ /* 0x000fe400000114eb */
[----:B0-----:R-:W-:Y:S02]  /*11870*/  @!P3 LEA R10, P5, R235, R14, 0x2 ;  /* 0x0000000eeb0ab211 */ /* 0x001fe400078a10ff */
[----:B------:R-:W-:-:S02]  /*11880*/  ISETP.GE.AND P2, PT, R233, UR4, PT ;  /* 0x00000004e9007c0c */ /* 0x000fc4000bf46270 */
[-C--:B------:R-:W-:Y:S02]  /*11890*/  @!P4 LEA.HI.X R9, R236, R20.reuse, R15, 0x2, P0 ;  /* 0x00000014ec09c211 */ /* 0x080fe400000f140f */
[----:B------:R-:W-:Y:S02]  /*118a0*/  ISETP.GE.AND P0, PT, R232, UR4, PT ;  /* 0x00000004e8007c0c */ /* 0x000fe4000bf06270 */
[----:B------:R-:W-:Y:S01]  /*118b0*/  @!P3 LEA.HI.X R11, R235, R20, R3, 0x2, P5 ;  /* 0x00000014eb0bb211 */ /* 0x000fe200028f1403 */
[----:B------:R0:W-:Y:S01]  /*118c0*/  @!P4 ST.E.64 desc[UR40][R8.64], R110 ;  /* 0x0000006e0800c985 */ /* 0x0001e2000c101b28 */
[----:B---3--:R-:W-:Y:S02]  /*118d0*/  @!P1 LEA R12, P4, R234, R14, 0x2 ;  /* 0x0000000eea0c9211 */ /* 0x008fe400078810ff */
[----:B------:R-:W-:Y:S01]  /*118e0*/  SHF.R.S32.HI R3, RZ, 0x1f, R234 ;  /* 0x0000001fff037819 */ /* 0x000fe200000114ea */
[----:B------:R3:W-:Y:S01]  /*118f0*/  @!P3 ST.E.64 desc[UR40][R10.64], R114 ;  /* 0x000000720a00b985 */ /* 0x0007e2000c101b28 */
[----:B------:R-:W-:-:S02]  /*11900*/  ISETP.GE.AND P3, PT, R231, UR4, PT ;  /* 0x00000004e7007c0c */ /* 0x000fc4000bf66270 */
[----:B------:R-:W-:Y:S02]  /*11910*/  @!P1 LEA.HI.X R13, R234, R20, R3, 0x2, P4 ;  /* 0x00000014ea0d9211 */ /* 0x000fe400020f1403 */
[CC--:B-1----:R-:W-:Y:S02]  /*11920*/  @!P2 LEA R6, P5, R233.reuse, R14.reuse, 0x2 ;  /* 0x0000000ee906a211 */ /* 0x0c2fe400078a10ff */
[----:B------:R-:W-:Y:S01]  /*11930*/  SHF.R.S32.HI R15, RZ, 0x1f, R233 ;  /* 0x0000001fff0f7819 */ /* 0x000fe200000114e9 */
[----:B------:R1:W-:Y:S01]  /*11940*/  @!P1 ST.E.64 desc[UR40][R12.64], R118 ;  /* 0x000000760c009985 */ /* 0x0003e2000c101b28 */
[----:B--2---:R-:W-:Y:S02]  /*11950*/  @!P0 LEA R4, P4, R232, R14, 0x2 ;  /* 0x0000000ee8048211 */ /* 0x004fe400078810ff */
[----:B------:R-:W-:Y:S02]  /*11960*/  SHF.R.S32.HI R3, RZ, 0x1f, R232 ;  /* 0x0000001fff037819 */ /* 0x000fe400000114e8 */
[----:B------:R-:W-:-:S02]  /*11970*/  @!P2 LEA.HI.X R7, R233, R20, R15, 0x2, P5 ;  /* 0x00000014e907a211 */ /* 0x000fc400028f140f */
[----:B------:R-:W-:Y:S02]  /*11980*/  ISETP.GE.AND P1, PT, R230, UR4, PT ;  /* 0x00000004e6007c0c */ /* 0x000fe4000bf26270 */
[----:B------:R-:W-:Y:S01]  /*11990*/  @!P0 LEA.HI.X R5, R232, R20, R3, 0x2, P4 ;  /* 0x00000014e8058211 */ /* 0x000fe200020f1403 */
[----:B------:R2:W-:Y:S01]  /*119a0*/  @!P2 ST.E.64 desc[UR40][R6.64], R122 ;  /* 0x0000007a0600a985 */ /* 0x0005e2000c101b28 */
[----:B------:R-:W-:Y:S02]  /*119b0*/  ISETP.GE.AND P4, PT, R229, UR4, PT ;  /* 0x00000004e5007c0c */ /* 0x000fe4000bf86270 */
[----:B------:R-:W-:Y:S01]  /*119c0*/  SHF.R.S32.HI R3, RZ, 0x1f, R231 ;  /* 0x0000001fff037819 */ /* 0x000fe200000114e7 */
[----:B------:R4:W-:Y:S01]  /*119d0*/  @!P0 ST.E.64 desc[UR40][R4.64], R126 ;  /* 0x0000007e04008985 */ /* 0x0009e2000c101b28 */
[----:B0-----:R-:W-:Y:S02]  /*119e0*/  @!P3 LEA R8, P5, R231, R14, 0x2 ;  /* 0x0000000ee708b211 */ /* 0x001fe400078a10ff */
[----:B------:R-:W-:-:S02]  /*119f0*/  ISETP.GE.AND P2, PT, R228, UR4, PT ;  /* 0x00000004e4007c0c */ /* 0x000fc4000bf46270 */
[----:B------:R-:W-:Y:S02]  /*11a00*/  ISETP.GE.AND P0, PT, R226, UR4, PT ;  /* 0x00000004e2007c0c */ /* 0x000fe4000bf06270 */
[----:B------:R-:W-:Y:S02]  /*11a10*/  @!P3 LEA.HI.X R9, R231, R20, R3, 0x2, P5 ;  /* 0x00000014e709b211 */ /* 0x000fe400028f1403 */
[----:B------:R-:W-:Y:S02]  /*11a20*/  SHF.R.S32.HI R3, RZ, 0x1f, R230 ;  /* 0x0000001fff037819 */ /* 0x000fe400000114e6 */
[-C--:B---3--:R-:W-:Y:S01]  /*11a30*/  @!P1 LEA R10, P5, R230, R14.reuse, 0x2 ;  /* 0x0000000ee60a9211 */ /* 0x088fe200078a10ff */
[----:B------:R4:W-:Y:S01]  /*11a40*/  @!P3 ST.E.64 desc[UR40][R8.64], R130 ;  /* 0x000000820800b985 */ /* 0x0009e2000c101b28 */
[----:B-1----:R-:W-:Y:S02]  /*11a50*/  @!P4 LEA R12, P3, R229, R14, 0x2 ;  /* 0x0000000ee50cc211 */ /* 0x002fe400078610ff */
[----:B------:R-:W-:-:S02]  /*11a60*/  SHF.R.S32.HI R21, RZ, 0x1f, R229 ;  /* 0x0000001fff157819 */ /* 0x000fc400000114e5 */
[----:B------:R-:W-:Y:S02]  /*11a70*/  @!P1 LEA.HI.X R11, R230, R20, R3, 0x2, P5 ;  /* 0x00000014e60b9211 */ /* 0x000fe400028f1403 */
[----:B--2---:R-:W-:Y:S02]  /*11a80*/  @!P2 LEA R6, P5, R228, R14, 0x2 ;  /* 0x0000000ee406a211 */ /* 0x004fe400078a10ff */
[----:B------:R-:W-:Y:S01]  /*11a90*/  SHF.R.S32.HI R15, RZ, 0x1f, R228 ;  /* 0x0000001fff0f7819 */ /* 0x000fe200000114e4 */
[----:B------:R4:W-:Y:S01]  /*11aa0*/  @!P1 ST.E.64 desc[UR40][R10.64], R134 ;  /* 0x000000860a009985 */ /* 0x0009e2000c101b28 */
[----:B------:R-:W-:Y:S02]  /*11ab0*/  @!P4 LEA.HI.X R13, R229, R20, R21, 0x2, P3 ;  /* 0x00000014e50dc211 */ /* 0x000fe400018f1415 */
[----:B------:R-:W-:Y:S02]  /*11ac0*/  SHF.R.S32.HI R3, RZ, 0x1f, R226 ;  /* 0x0000001fff037819 */ /* 0x000fe400000114e2 */
[----:B------:R-:W-:Y:S01]  /*11ad0*/  @!P0 LEA R24, P3, R226, R14, 0x2 ;  /* 0x0000000ee2188211 */ /* 0x000fe200078610ff */
[----:B------:R4:W-:Y:S01]  /*11ae0*/  @!P4 ST.E.64 desc[UR40][R12.64], R138 ;  /* 0x0000008a0c00c985 */ /* 0x0009e2000c101b28 */
[----:B------:R-:W-:-:S02]  /*11af0*/  @!P2 LEA.HI.X R7, R228, R20, R15, 0x2, P5 ;  /* 0x00000014e407a211 */ /* 0x000fc400028f140f */
[----:B------:R-:W-:-:S03]  /*11b00*/  @!P0 LEA.HI.X R25, R226, R20, R3, 0x2, P3 ;  /* 0x00000014e2198211 */ /* 0x000fc600018f1403 */
[----:B------:R4:W-:Y:S04]  /*11b10*/  @!P2 ST.E.64 desc[UR40][R6.64], R142 ;  /* 0x0000008e0600a985 */ /* 0x0009e8000c101b28 */
[----:B------:R4:W-:Y:S01]  /*11b20*/  @!P0 ST.E.64 desc[UR40][R24.64], R146 ;  /* 0x0000009218008985 */ /* 0x0009e2000c101b28 */
[----:B------:R-:W-:-:S13]  /*11b30*/  ISETP.GE.AND P0, PT, R225, UR4, PT ;  /* 0x00000004e1007c0c */ /* 0x000fda000bf06270 */
[----:B----4-:R-:W-:Y:S05]  /*11b40*/  @P0 BRA `(.L_x_734) ;  /* 0x0000000c00e80947 */ /* 0x010fea0003800000 */
[----:B------:R-:W-:Y:S02]  /*11b50*/  SHF.R.S32.HI R3, RZ, 0x1f, R225 ;  /* 0x0000001fff037819 */ /* 0x000fe400000114e1 */
[----:B------:R-:W-:-:S04]  /*11b60*/  LEA R14, P0, R225, R14, 0x2 ;  /* 0x0000000ee10e7211 */ /* 0x000fc800078010ff */
[----:B------:R-:W-:-:S05]  /*11b70*/  LEA.HI.X R15, R225, R20, R3, 0x2, P0 ;  /* 0x00000014e10f7211 */ /* 0x000fca00000f1403 */
[----:B------:R0:W-:Y:S01]  /*11b80*/  ST.E.64 desc[UR40][R14.64], R150 ;  /* 0x000000960e007985 */ /* 0x0001e2000c101b28 */
[----:B------:R-:W-:Y:S05]  /*11b90*/  BRA `(.L_x_734) ;  /* 0x0000000c00d47947 */ /* 0x000fea0003800000 */
.L_x_721:
[----:B------:R-:W-:Y:S01]  /*11ba0*/  ULDC.64 UR6, c[0x0][0xc08] ;  /* 0x0003020000067ab9 */ /* 0x000fe20000000a00 */
[----:B------:R-:W-:Y:S01]  /*11bb0*/  ULDC.64 UR4, c[0x0][0xc00] ;  /* 0x0003000000047ab9 */ /* 0x000fe20000000a00 */
[----:B------:R-:W-:Y:S01]  /*11bc0*/  ISETP.NE.U32.AND P1, PT, RZ, UR6, PT ;  /* 0x00000006ff007c0c */ /* 0x000fe2000bf25070 */
[----:B------:R-:W-:Y:S01]  /*11bd0*/  IMAD.MOV.U32 R3, RZ, RZ, RZ ;  /* 0x000000ffff037224 */ /* 0x000fe200078e00ff */
[----:B------:R-:W-:Y:S02]  /*11be0*/  ISETP.NE.U32.AND P0, PT, RZ, UR4, PT ;  /* 0x00000004ff007c0c */ /* 0x000fe4000bf05070 */
[----:B------:R-:W-:Y:S02]  /*11bf0*/  ISETP.NE.AND.EX P1, PT, RZ, UR7, PT, P1 ;  /* 0x00000007ff007c0c */ /* 0x000fe4000bf25310 */
[----:B------:R-:W-:Y:S02]  /*11c00*/  IADD3 R4, P2, R214, UR4, RZ ;  /* 0x00000004d6047c10 */ /* 0x000fe4000ff5e0ff */
[----:B------:R-:W-:-:S02]  /*11c10*/  ISETP.NE.AND.EX P0, PT, RZ, UR5, PT, P0 ;  /* 0x00000005ff007c0c */ /* 0x000fc4000bf05300 */
[----:B------:R-:W-:Y:S01]  /*11c20*/  IADD3.X R5, R215, UR5, RZ, P2, !PT ;  /* 0x00000005d7057c10 */ /* 0x000fe200097fe4ff */
[----:B------:R-:W-:Y:S02]  /*11c30*/  ULDC UR4, c[0x0][0xa88] ;  /* 0x0002a20000047ab9 */ /* 0x000fe40000000800 */
[----:B------:R-:W-:-:S04]  /*11c40*/  IMAD.U32 R20, RZ, RZ, UR4 ;  /* 0x00000004ff147e24 */ /* 0x000fc8000f8e00ff */
[----:B------:R-:W-:-:S04]  /*11c50*/  @P1 IADD3 R214, P2, R214, UR6, RZ ;  /* 0x00000006d6d61c10 */ /* 0x000fc8000ff5e0ff */
[----:B------:R-:W-:Y:S01]  /*11c60*/  @P1 IADD3.X R215, R215, UR7, RZ, P2, !PT ;  /* 0x00000007d7d71c10 */ /* 0x000fe200097fe4ff */
[----:B------:R3:W5:Y:S04]  /*11c70*/  @P0 LDG.E R3, desc[UR40][R4.64] ;  /* 0x0000002804030981 */ /* 0x000768000c1e1900 */
[----:B------:R3:W5:Y:S01]  /*11c80*/  @P1 LDG.E R20, desc[UR40][R214.64] ;  /* 0x00000028d6141981 */ /* 0x000762000c1e1900 */
[----:B------:R-:W-:Y:S01]  /*11c90*/  ISETP.NE.AND P2, PT, R212, RZ, PT ;  /* 0x000000ffd400720c */ /* 0x000fe20003f45270 */
[----:B------:R-:W4:-:S12]  /*11ca0*/  S2R R0, SR_TID.X ;  /* 0x0000000000007919 */ /* 0x000f180000002100 */
[----:B------:R-:W0:Y:S01]  /*11cb0*/  @!P2 LDC R212, c[0x0][0xad4] ;  /* 0x0002b500ffd4ab82 */ /* 0x000e220000000800 */
[----:B----4-:R-:W-:Y:S01]  /*11cc0*/  VIADD R28, R0, 0xffffff80 ;  /* 0xffffff80001c7836 */ /* 0x010fe20000000000 */
[----:B0-----:R-:W-:-:S04]  /*11cd0*/  ISETP.GT.AND P2, PT, R212, 0x1, PT ;  /* 0x00000001d400780c */ /* 0x001fc80003f44270 */
[----:B------:R-:W-:Y:S01]  /*11ce0*/  ISETP.GT.AND P3, PT, R28, 0x7f, PT ;  /* 0x0000007f1c00780c */ /* 0x000fe20003f64270 */
[----:B---3--:R-:W-:-:S12]  /*11cf0*/  @P1 BRA `(.L_x_739) ;  /* 0x0000000000101947 */ /* 0x008fd80003800000 */
[----:B------:R-:W-:Y:S05]  /*11d00*/  @!P0 BRA `(.L_x_739) ;  /* 0x00000000000c8947 */ /* 0x000fea0003800000 */
[----:B------:R-:W3:Y:S04]  /*11d10*/  LDG.E R7, desc[UR40][R4.64] ;  /* 0x0000002804077981 */ /* 0x000ee8000c1e1900 */
[----:B-----5:R-:W3:Y:S02]  /*11d20*/  LDG.E R20, desc[UR40][R4.64+0x4] ;  /* 0x0000042804147981 */ /* 0x020ee4000c1e1900 */
[----:B---3--:R-:W-:-:S07]  /*11d30*/  IMAD.IADD R20, R20, 0x1, -R7 ;  /* 0x0000000114147824 */ /* 0x008fce00078e0a07 */
.L_x_739:
[----:B------:R-:W3:Y:S01]  /*11d40*/  LDL.LU R0, [R1+0x4c] ;  /* 0x00004c0001007983 */ /* 0x000ee20000300800 */
[----:B------:R-:W-:Y:S01]  /*11d50*/  BSSY B1, `(.L_x_740) ;  /* 0x0000037000017945 */ /* 0x000fe20003800000 */
[----:B------:R-:W-:Y:S02]  /*11d60*/  SEL R213, R213, RZ, !P0 ;  /* 0x000000ffd5d57207 */ /* 0x000fe40004000000 */
[----:B-----5:R-:W-:Y:S02]  /*11d70*/  SHF.R.S32.HI R26, RZ, 0x1f, R3 ;  /* 0x0000001fff1a7819 */ /* 0x020fe40000011403 */
[----:B---3--:R-:W-:Y:S01]  /*11d80*/  SEL R27, R0, RZ, !P0 ;  /* 0x000000ff001b7207 */ /* 0x008fe20004000000 */
[----:B------:R-:W-:Y:S06]  /*11d90*/  @P3 BRA `(.L_x_741) ;  /* 0x0000000000c83947 */ /* 0x000fec0003800000 */
[----:B------:R-:W0:Y:S01]  /*11da0*/  S2R R5, SR_TID.X ;  /* 0x0000000000057919 */ /* 0x000e220000002100 */
[----:B------:R-:W3:Y:S02]  /*11db0*/  LDC R31, c[0x0][0xbe8] ;  /* 0x0002fa00ff1f7b82 */ /* 0x000ee40000000800 */
[----:B---3--:R-:W-:Y:S02]  /*11dc0*/  IMAD R4, R20, R31, RZ ;  /* 0x0000001f14047224 */ /* 0x008fe400078e02ff */
[----:B0-----:R-:W-:-:S04]  /*11dd0*/  IMAD R0, R218, 0x80, R5 ;  /* 0x00000080da007824 */ /* 0x001fc800078e0205 */
[----:B------:R-:W-:-:S05]  /*11de0*/  VIADD R29, R0, 0xffffff80 ;  /* 0xffffff80001d7836 */ /* 0x000fca0000000000 */
[----:B------:R-:W-:-:S13]  /*11df0*/  ISETP.GE.AND P0, PT, R29, R4, PT ;  /* 0x000000041d00720c */ /* 0x000fda0003f06270 */
[----:B------:R-:W-:Y:S05]  /*11e00*/  @P0 BRA `(.L_x_741) ;  /* 0x0000000000ac0947 */ /* 0x000fea0003800000 */
[----:B------:R-:W-:Y:S01]  /*11e10*/  IMAD.MOV.U32 R24, RZ, RZ, 0x9b8 ;  /* 0x000009b8ff187424 */ /* 0x000fe200078e00ff */
[----:B------:R-:W-:Y:S01]  /*11e20*/  ISETP.GT.AND P0, PT, R212, 0x1, PT ;  /* 0x00000001d400780c */ /* 0x000fe20003f04270 */
[----:B------:R-:W0:Y:S01]  /*11e30*/  LDC.64 R4, c[0x0][0xba8] ;  /* 0x0002ea00ff047b82 */ /* 0x000e220000000a00 */
[----:B------:R-:W-:Y:S01]  /*11e40*/  ISETP.NE.AND P1, PT, R31, 0x1, PT ;  /* 0x000000011f00780c */ /* 0x000fe20003f25270 */
[----:B------:R-:W-:Y:S01]  /*11e50*/  IMAD.MOV.U32 R21, RZ, RZ, R29 ;  /* 0x000000ffff157224 */ /* 0x000fe200078e001d */
[----:B------:R-:W-:Y:S02]  /*11e60*/  SEL R24, R24, 0x978, P0 ;  /* 0x0000097818187807 */ /* 0x000fe40000000000 */
[----:B------:R-:W-:-:S03]  /*11e70*/  SEL R219, R219, RZ, P0 ;  /* 0x000000ffdbdb7207 */ /* 0x000fc60000000000 */
[----:B------:R-:W3:Y:S08]  /*11e80*/  LDC.64 R12, c[0x0][R24+0x220] ;  /* 0x00008800180c7b82 */ /* 0x000ef00000000a00 */
[----:B------:R-:W4:Y:S08]  /*11e90*/  LDC.64 R14, c[0x0][R24+0x218] ;  /* 0x00008600180e7b82 */ /* 0x000f300000000a00 */
[----:B------:R-:W5:Y:S08]  /*11ea0*/  LDC.64 R8, c[0x0][R24+0x228] ;  /* 0x00008a0018087b82 */ /* 0x000f700000000a00 */
[----:B------:R-:W1:Y:S08]  /*11eb0*/  LDC.64 R6, c[0x0][R24+0x210] ;  /* 0x0000840018067b82 */ /* 0x000e700000000a00 */
[----:B------:R-:W2:Y:S08]  /*11ec0*/  @P1 LDC R0, c[0x0][0xbec] ;  /* 0x0002fb00ff001b82 */ /* 0x000eb00000000800 */
[----:B------:R-:W5:Y:S01]  /*11ed0*/  @P1 LDC R33, c[0x0][0xbf0] ;  /* 0x0002fc00ff211b82 */ /* 0x000f620000000800 */
[----:B---3--:R-:W-:-:S07]  /*11ee0*/  IMAD R13, R13, R213, RZ ;  /* 0x000000d50d0d7224 */ /* 0x008fce00078e02ff */
[----:B0-----:R-:W0:Y:S01]  /*11ef0*/  @!P0 LDC R4, c[0x0][0xb50] ;  /* 0x0002d400ff048b82 */ /* 0x001e220000000800 */
[----:B------:R-:W-:-:S04]  /*11f00*/  IMAD.WIDE.U32 R10, R12, R213, RZ ;  /* 0x000000d50c0a7225 */ /* 0x000fc800078e00ff */
[----:B------:R-:W-:Y:S02]  /*11f10*/  IMAD R13, R12, R27, R13 ;  /* 0x0000001b0c0d7224 */ /* 0x000fe400078e020d */
[----:B--2---:R-:W-:Y:S01]  /*11f20*/  @P1 IMAD.HI.U32 R0, R29, R0, RZ ;  /* 0x000000001d001227 */ /* 0x004fe200078e00ff */
[----:B------:R-:W2:Y:S03]  /*11f30*/  @!P0 LDC R5, c[0x0][0xb54] ;  /* 0x0002d500ff058b82 */ /* 0x000ea60000000800 */
[-C--:B----4-:R-:W-:Y:S02]  /*11f40*/  IMAD R25, R15, R211.reuse, RZ ;  /* 0x000000d30f197224 */ /* 0x090fe400078e02ff */
[----:B------:R-:W-:Y:S01]  /*11f50*/  IMAD.WIDE.U32 R14, R14, R211, RZ ;  /* 0x000000d30e0e7225 */ /* 0x000fe200078e00ff */
[----:B-----5:R-:W-:-:S03]  /*11f60*/  @P1 SHF.R.U32.HI R21, RZ, R33, R0 ;  /* 0x00000021ff151219 */ /* 0x020fc60000011600 */
[----:B------:R-:W-:Y:S01]  /*11f70*/  IMAD.IADD R25, R15, 0x1, R25 ;  /* 0x000000010f197824 */ /* 0x000fe200078e0219 */
[----:B------:R-:W-:Y:S01]  /*11f80*/  IADD3 R14, P1, P3, R10, R14, R3 ;  /* 0x0000000e0a0e7210 */ /* 0x000fe20007b3e003 */
[----:B------:R-:W-:Y:S02]  /*11f90*/  IMAD.IADD R10, R11, 0x1, R13 ;  /* 0x000000010b0a7824 */ /* 0x000fe400078e020d */
[----:B------:R-:W-:Y:S02]  /*11fa0*/  IMAD.MOV R0, RZ, RZ, -R21 ;  /* 0x000000ffff007224 */ /* 0x000fe400078e0a15 */
[-C--:B------:R-:W-:Y:S02]  /*11fb0*/  IMAD R13, R9, R219.reuse, RZ ;  /* 0x000000db090d7224 */ /* 0x080fe400078e02ff */
[----:B------:R-:W-:-:S04]  /*11fc0*/  IMAD.WIDE.U32 R8, R8, R219, RZ ;  /* 0x000000db08087225 */ /* 0x000fc800078e00ff */
[----:B------:R-:W-:Y:S01]  /*11fd0*/  IMAD R11, R31, R0, R29 ;  /* 0x000000001f0b7224 */ /* 0x000fe200078e021d */
[----:B------:R-:W-:Y:S01]  /*11fe0*/  IADD3.X R0, R10, R25, R26, P1, P3 ;  /* 0x000000190a007210 */ /* 0x000fe20000fe641a */
[----:B------:R-:W-:Y:S01]  /*11ff0*/  IMAD.IADD R13, R9, 0x1, R13 ;  /* 0x00000001090d7824 */ /* 0x000fe200078e020d */
[----:B------:R-:W-:Y:S02]  /*12000*/  IADD3 R8, P0, P1, R21, R14, R8 ;  /* 0x0000000e15087210 */ /* 0x000fe4000791e008 */
[----:B------:R-:W-:-:S04]  /*12010*/  SHF.R.S32.HI R21, RZ, 0x1f, R21 ;  /* 0x0000001fff157819 */ /* 0x000fc80000011415 */
[----:B------:R-:W-:Y:S01]  /*12020*/  IADD3.X R9, R21, R0, R13, P0, P1 ;  /* 0x0000000015097210 */ /* 0x000fe200007e240d */
[----:B-1----:R-:W-:Y:S01]  /*12030*/  IMAD R0, R7, R11, RZ ;  /* 0x0000000b07007224 */ /* 0x002fe200078e02ff */
[----:B------:R-:W-:-:S05]  /*12040*/  SHF.R.S32.HI R13, RZ, 0x1f, R11 ;  /* 0x0000001fff0d7819 */ /* 0x000fca000001140b */
[C---:B------:R-:W-:Y:S02]  /*12050*/  IMAD R13, R6.reuse, R13, R0 ;  /* 0x0000000d060d7224 */ /* 0x040fe400078e0200 */
[----:B------:R-:W-:-:S04]  /*12060*/  IMAD.WIDE.U32 R6, R6, R11, R8 ;  /* 0x0000000b06067225 */ /* 0x000fc800078e0008 */
[----:B------:R-:W-:Y:S01]  /*12070*/  IMAD.IADD R0, R7, 0x1, R13 ;  /* 0x0000000107007824 */ /* 0x000fe200078e020d */
[----:B0-----:R-:W-:Y:S01]  /*12080*/  LEA R4, P0, R6, R4, 0x2 ;  /* 0x0000000406047211 */ /* 0x001fe200078010ff */
[----:B------:R-:W-:-:S03]  /*12090*/  IMAD.MOV.U32 R7, RZ, RZ, -0x800000 ;  /* 0xff800000ff077424 */ /* 0x000fc600078e00ff */
[----:B--2---:R-:W-:-:S05]  /*120a0*/  LEA.HI.X R5, R6, R5, R0, 0x2, P0 ;  /* 0x0000000506057211 */ /* 0x004fca00000f1400 */
[----:B------:R0:W-:Y:S04]  /*120b0*/  STG.E desc[UR40][R4.64], R7 ;  /* 0x0000000704007986 */ /* 0x0001e8000c101928 */
.L_x_741:
[----:B------:R-:W-:Y:S05]  /*120c0*/  BSYNC B1 ;  /* 0x0000000000017941 */ /* 0x000fea0003800000 */
.L_x_740:
[----:B------:R-:W-:Y:S05]  /*120d0*/  @P2 BRA `(.L_x_734) ;  /* 0x0000000800842947 */ /* 0x000fea0003800000 */
[----:B------:R-:W3:Y:S01]  /*120e0*/  LDC R21, c[0x0][0xbe8] ;  /* 0x0002fa00ff157b82 */ /* 0x000ee20000000800 */
[----:B0-----:R-:W-:Y:S01]  /*120f0*/  SHF.R.S32.HI R5, RZ, 0x1f, R28 ;  /* 0x0000001fff057819 */ /* 0x001fe2000001141c */
[----:B------:R-:W-:Y:S02]  /*12100*/  ULDC.64 UR4, c[0x0][0xaa0] ;  /* 0x0002a80000047ab9 */ /* 0x000fe40000000a00 */
[----:B------:R-:W-:Y:S01]  /*12110*/  IMAD R0, R26, UR4, RZ ;  /* 0x000000041a007c24 */ /* 0x000fe2000f8e02ff */
[----:B------:R-:W-:Y:S01]  /*12120*/  LEA.HI R8, R5, R28, RZ, 0x3 ;  /* 0x0000001c05087211 */ /* 0x000fe200078f18ff */
[----:B------:R-:W-:-:S03]  /*12130*/  IMAD.WIDE.U32 R4, R3, UR4, RZ ;  /* 0x0000000403047c25 */ /* 0x000fc6000f8e00ff */
[----:B------:R-:W-:Y:S01]  /*12140*/  LOP3.LUT R9, R8, 0xfffffff8, RZ, 0xc0, !PT ;  /* 0xfffffff808097812 */ /* 0x000fe200078ec0ff */
[----:B------:R-:W-:Y:S01]  /*12150*/  IMAD R7, R3, UR5, R0 ;  /* 0x0000000503077c24 */ /* 0x000fe2000f8e0200 */
[----:B------:R-:W-:Y:S01]  /*12160*/  SHF.R.S32.HI R8, RZ, 0x3, R8 ;  /* 0x00000003ff087819 */ /* 0x000fe20000011408 */
[----:B------:R-:W-:Y:S02]  /*12170*/  ULDC.64 UR4, c[0x0][0xae8] ;  /* 0x0002ba0000047ab9 */ /* 0x000fe40000000a00 */
[----:B------:R-:W-:Y:S02]  /*12180*/  IMAD.IADD R3, R28, 0x1, -R9 ;  /* 0x000000011c037824 */ /* 0x000fe400078e0a09 */
[----:B------:R-:W-:Y:S02]  /*12190*/  IMAD.IADD R5, R5, 0x1, R7 ;  /* 0x0000000105057824 */ /* 0x000fe400078e0207 */
[----:B------:R-:W-:Y:S02]  /*121a0*/  IMAD R3, R3, 0x20, R8 ;  /* 0x0000002003037824 */ /* 0x000fe400078e0208 */
[----:B------:R-:W-:Y:S01]  /*121b0*/  IMAD.WIDE.U32 R4, R211, UR4, R4 ;  /* 0x00000004d3047c25 */ /* 0x000fe2000f8e0004 */
[----:B---3--:R-:W-:-:S03]  /*121c0*/  ISETP.NE.AND P0, PT, R21, 0x1, PT ;  /* 0x000000011500780c */ /* 0x008fc60003f05270 */
[----:B------:R-:W-:Y:S02]  /*121d0*/  IMAD R9, R218, 0x80, R3 ;  /* 0x00000080da097824 */ /* 0x000fe400078e0203 */
[----:B------:R-:W-:Y:S01]  /*121e0*/  IMAD R5, R211, UR5, R5 ;  /* 0x00000005d3057c24 */ /* 0x000fe2000f8e0205 */
[----:B------:R-:W-:Y:S01]  /*121f0*/  ULDC.64 UR4, c[0x0][0xaf0] ;  /* 0x0002bc0000047ab9 */ /* 0x000fe20000000a00 */
[----:B------:R-:W-:Y:S02]  /*12200*/  IMAD.MOV.U32 R3, RZ, RZ, R9 ;  /* 0x000000ffff037224 */ /* 0x000fe400078e0009 */
[----:B------:R-:W-:-:S04]  /*12210*/  IMAD.WIDE.U32 R4, R213, UR4, R4 ;  /* 0x00000004d5047c25 */ /* 0x000fc8000f8e0004 */
[----:B------:R-:W0:Y:S08]  /*12220*/  @P0 LDC R6, c[0x0][0xbec] ;  /* 0x0002fb00ff060b82 */ /* 0x000e300000000800 */
[----:B------:R-:W3:Y:S01]  /*12230*/  @P0 LDC R11, c[0x0][0xbf0] ;  /* 0x0002fc00ff0b0b82 */ /* 0x000ee20000000800 */
[----:B0-----:R-:W-:-:S04]  /*12240*/  @P0 IMAD.HI.U32 R0, R9, R6, RZ ;  /* 0x0000000609000227 */ /* 0x001fc800078e00ff */
[----:B------:R-:W-:Y:S01]  /*12250*/  IMAD R6, R27, UR4, RZ ;  /* 0x000000041b067c24 */ /* 0x000fe2000f8e02ff */
[----:B---3--:R-:W-:-:S03]  /*12260*/  @P0 SHF.R.U32.HI R3, RZ, R11, R0 ;  /* 0x0000000bff030219 */ /* 0x008fc60000011600 */
[----:B------:R-:W-:Y:S01]  /*12270*/  IMAD R7, R213, UR5, R6 ;  /* 0x00000005d5077c24 */ /* 0x000fe2000f8e0206 */
[----:B------:R-:W-:Y:S01]  /*12280*/  ULDC.64 UR4, c[0x0][0xae0] ;  /* 0x0002b80000047ab9 */ /* 0x000fe20000000a00 */
[--C-:B------:R-:W-:Y:S01]  /*12290*/  SHF.R.S32.HI R0, RZ, 0x1f, R3.reuse ;  /* 0x0000001fff007819 */ /* 0x100fe20000011403 */
[----:B------:R-:W-:Y:S02]  /*122a0*/  IMAD.MOV R6, RZ, RZ, -R3 ;  /* 0x000000ffff067224 */ /* 0x000fe400078e0a03 */
[----:B------:R-:W-:Y:S02]  /*122b0*/  IMAD.IADD R5, R5, 0x1, R7 ;  /* 0x0000000105057824 */ /* 0x000fe400078e0207 */
[----:B------:R-:W-:Y:S02]  /*122c0*/  IMAD R7, R21, R6, R9 ;  /* 0x0000000615077224 */ /* 0x000fe400078e0209 */
[----:B------:R-:W-:Y:S02]  /*122d0*/  IMAD R0, R0, UR4, RZ ;  /* 0x0000000400007c24 */ /* 0x000fe4000f8e02ff */
[----:B------:R-:W-:-:S04]  /*122e0*/  IMAD.WIDE.U32 R4, R3, UR4, R4 ;  /* 0x0000000403047c25 */ /* 0x000fc8000f8e0004 */
[----:B------:R-:W-:Y:S01]  /*122f0*/  IMAD R9, R3, UR5, R0 ;  /* 0x0000000503097c24 */ /* 0x000fe2000f8e0200 */
[----:B------:R-:W-:Y:S01]  /*12300*/  SHF.R.S32.HI R0, RZ, 0x1f, R7 ;  /* 0x0000001fff007819 */ /* 0x000fe20000011407 */
[----:B------:R-:W-:Y:S02]  /*12310*/  ULDC.64 UR4, c[0x0][0xad8] ;  /* 0x0002b60000047ab9 */ /* 0x000fe40000000a00 */
[----:B------:R-:W-:Y:S02]  /*12320*/  IMAD.IADD R5, R5, 0x1, R9 ;  /* 0x0000000105057824 */ /* 0x000fe400078e0209 */
[----:B------:R-:W-:Y:S02]  /*12330*/  IMAD R0, R0, UR4, RZ ;  /* 0x0000000400007c24 */ /* 0x000fe4000f8e02ff */
[----:B------:R-:W-:-:S04]  /*12340*/  IMAD.WIDE.U32 R4, R7, UR4, R4 ;  /* 0x0000000407047c25 */ /* 0x000fc8000f8e0004 */
[----:B------:R-:W-:Y:S01]  /*12350*/  IMAD R3, R7, UR5, R0 ;  /* 0x0000000507037c24 */ /* 0x000fe2000f8e0200 */
[----:B------:R-:W-:Y:S01]  /*12360*/  ULDC.64 UR4, c[0x0][0xa80] ;  /* 0x0002a00000047ab9 */ /* 0x000fe20000000a00 */
[----:B------:R-:W-:Y:S02]  /*12370*/  VIADD R9, R203, 0xc0 ;  /* 0x000000c0cb097836 */ /* 0x000fe40000000000 */
[----:B------:R-:W-:Y:S01]  /*12380*/  IMAD.IADD R5, R5, 0x1, R3 ;  /* 0x0000000105057824 */ /* 0x000fe200078e0203 */
[C---:B------:R-:W-:Y:S01]  /*12390*/  LEA R3, P0, R4.reuse, UR4, 0x1 ;  /* 0x0000000404037c11 */ /* 0x040fe2000f8008ff */
[----:B------:R-:W-:Y:S01]  /*123a0*/  UMOV UR4, 0xffffffff ;  /* 0xffffffff00047882 */ /* 0x000fe20000000000 */
[----:B------:R-:W-:Y:S02]  /*123b0*/  SHF.R.S32.HI R6, RZ, 0x1f, R9 ;  /* 0x0000001fff067819 */ /* 0x000fe40000011409 */
[----:B------:R-:W-:Y:S01]  /*123c0*/  LEA.HI.X R4, R4, UR5, R5, 0x1, P0 ;  /* 0x0000000504047c11 */ /* 0x000fe200080f0c05 */
[----:B------:R-:W-:Y:S08]  /*123d0*/  BRA.DIV UR4, `(.L_x_742) ;  /* 0x0000009204487947 */ /* 0x000ff0000b800000 */
[----:B------:R0:W3:Y:S04]  /*123e0*/  SHFL.IDX PT, R0, R4, RZ, 0x181f ;  /* 0x00181fff04007589 */ /* 0x0000e800000e0000 */
[----:B------:R0:W4:Y:S02]  /*123f0*/  SHFL.IDX PT, R14, R3, RZ, 0x181f ;  /* 0x00181fff030e7589 */ /* 0x00012400000e0000 */
.L_x_958:
[----:B------:R-:W-:Y:S01]  /*12400*/  IMAD R20, R20, R21, RZ ;  /* 0x0000001514147224 */ /* 0x000fe200078e02ff */
[----:B------:R-:W-:Y:S01]  /*12410*/  BSSY B1, `(.L_x_743) ;  /* 0x0000018000017945 */ /* 0x000fe20003800000 */
[----:B------:R-:W-:-:S05]  /*12420*/  IMAD R7, R218, 0x80, R8 ;  /* 0x00000080da077824 */ /* 0x000fca00078e0208 */
        /* <DEDUP_REMOVED lines=8> */
[----:B------:R-:W-:-:S05]  /*124b0*/  SHF.R.S32.HI R15, RZ, 0x1f, R210 ;  /* 0x0000001fff0f7819 */ /* 0x000fca00000114d2 */
[CC--:B----4-:R-:W-:Y:S02]  /*124c0*/  @!P3 LEA R10, P5, R203.reuse, R14.reuse, 0x1 ;  /* 0x0000000ecb0ab211 */ /* 0x0d0fe400078a08ff */
[C---:B------:R-:W-:Y:S02]  /*124d0*/  @!P2 LEA R12, P4, R210.reuse, R14, 0x1 ;  /* 0x0000000ed20ca211 */ /* 0x040fe400078808ff */
[----:B---3--:R-:W-:Y:S02]  /*124e0*/  @!P3 LEA.HI.X R11, R203, R0, R5, 0x1, P5 ;  /* 0x00000000cb0bb211 */ /* 0x008fe400028f0c05 */
[----:B------:R-:W-:Y:S02]  /*124f0*/  SHF.R.S32.HI R5, RZ, 0x1f, R209 ;  /* 0x0000001fff057819 */ /* 0x000fe400000114d1 */
[----:B------:R-:W-:Y:S01]  /*12500*/  @!P1 LEA R24, P5, R209, R14, 0x1 ;  /* 0x0000000ed1189211 */ /* 0x000fe200078a08ff */
[----:B------:R3:W-:Y:S01]  /*12510*/  @!P3 ST.E.128 desc[UR40][R10.64], RZ ;  /* 0x000000ff0a00b985 */ /* 0x0007e2000c101d28 */
[----:B------:R-:W-:-:S02]  /*12520*/  @!P2 LEA.HI.X R13, R210, R0, R15, 0x1, P4 ;  /* 0x00000000d20da211 */ /* 0x000fc400020f0c0f */
[----:B------:R-:W-:Y:S02]  /*12530*/  @!P0 LEA R14, P4, R9, R14, 0x1 ;  /* 0x0000000e090e8211 */ /* 0x000fe400078808ff */
[-C--:B------:R-:W-:Y:S01]  /*12540*/  @!P1 LEA.HI.X R25, R209, R0.reuse, R5, 0x1, P5 ;  /* 0x00000000d1199211 */ /* 0x080fe200028f0c05 */
[----:B------:R3:W-:Y:S01]  /*12550*/  @!P2 ST.E.128 desc[UR40][R12.64], RZ ;  /* 0x000000ff0c00a985 */ /* 0x0007e2000c101d28 */
[----:B------:R-:W-:-:S03]  /*12560*/  @!P0 LEA.HI.X R15, R9, R0, R6, 0x1, P4 ;  /* 0x00000000090f8211 */ /* 0x000fc600020f0c06 */
[----:B------:R3:W-:Y:S04]  /*12570*/  @!P1 ST.E.128 desc[UR40][R24.64], RZ ;  /* 0x000000ff18009985 */ /* 0x0007e8000c101d28 */
[----:B------:R3:W-:Y:S02]  /*12580*/  @!P0 ST.E.128 desc[UR40][R14.64], RZ ;  /* 0x000000ff0e008985 */ /* 0x0007e4000c101d28 */
.L_x_744:
[----:B------:R-:W-:Y:S05]  /*12590*/  BSYNC B1 ;  /* 0x0000000000017941 */ /* 0x000fea0003800000 */
.L_x_743:
[----:B------:R-:W-:-:S03]  /*125a0*/  UMOV UR4, 0xffffffff ;  /* 0xffffffff00047882 */ /* 0x000fc60000000000 */
[----:B------:R-:W-:Y:S05]  /*125b0*/  BRA.DIV UR4, `(.L_x_745) ;  /* 0x0000009204047947 */ /* 0x000fea000b800000 */
[----:B---3--:R3:W0:Y:S04]  /*125c0*/  SHFL.IDX PT, R0, R4, 0x1, 0x181f ;  /* 0x00381f0004007f89 */ /* 0x00862800000e0000 */
[----:B----4-:R3:W4:Y:S02]  /*125d0*/  SHFL.IDX PT, R14, R3, 0x1, 0x181f ;  /* 0x00381f00030e7f89 */ /* 0x01072400000e0000 */
.L_x_962:
        /* <DEDUP_REMOVED lines=13> */
[----:B0-----:R-:W-:Y:S02]  /*126b0*/  @!P3 LEA.HI.X R11, R203, R0, R8, 0x1, P5 ;  /* 0x00000000cb0bb211 */ /* 0x001fe400028f0c08 */
        /* <DEDUP_REMOVED lines=10> */
.L_x_747:
[----:B------:R-:W-:Y:S05]  /*12760*/  BSYNC B1 ;  /* 0x0000000000017941 */ /* 0x000fea0003800000 */
.L_x_746:
[----:B------:R-:W-:-:S03]  /*12770*/  UMOV UR4, 0xffffffff ;  /* 0xffffffff00047882 */ /* 0x000fc60000000000 */
[----:B------:R-:W-:Y:S05]  /*12780*/  BRA.DIV UR4, `(.L_x_748) ;  /* 0x0000008e04d87947 */ /* 0x000fea000b800000 */
[----:B0-----:R0:W0:Y:S04]  /*12790*/  SHFL.IDX PT, R0, R4, 0x2, 0x181f ;  /* 0x00581f0004007f89 */ /* 0x00102800000e0000 */
[----:B----4-:R4:W0:Y:S02]  /*127a0*/  SHFL.IDX PT, R14, R3, 0x2, 0x181f ;  /* 0x00581f00030e7f89 */ /* 0x01082400000e0000 */
.L_x_966:
        /* <DEDUP_REMOVED lines=11> */
[CC--:B0-----:R-:W-:Y:S02]  /*12860*/  @!P3 LEA R10, P5, R203.reuse, R14.reuse, 0x1 ;  /* 0x0000000ecb0ab211 */ /* 0x0c1fe400078a08ff */
[C---:B------:R-:W-:Y:S02]  /*12870*/  @!P2 LEA R12, P4, R210.reuse, R14, 0x1 ;  /* 0x0000000ed20ca211 */ /* 0x040fe400078808ff */
[----:B------:R-:W-:Y:S02]  /*12880*/  @!P3 LEA.HI.X R11, R203, R0, R8, 0x1, P5 ;  /* 0x00000000cb0bb211 */ /* 0x000fe400028f0c08 */
        /* <DEDUP_REMOVED lines=10> */
.L_x_750:
[----:B------:R-:W-:Y:S05]  /*12930*/  BSYNC B1 ;  /* 0x0000000000017941 */ /* 0x000fea0003800000 */
.L_x_749:
[----:B------:R-:W-:-:S03]  /*12940*/  UMOV UR4, 0xffffffff ;  /* 0xffffffff00047882 */ /* 0x000fc60000000000 */
[----:B------:R-:W-:Y:S05]  /*12950*/  BRA.DIV UR4, `(.L_x_751) ;  /* 0x0000008e04ac7947 */ /* 0x000fea000b800000 */
[----:B0-----:R0:W0:Y:S04]  /*12960*/  SHFL.IDX PT, R0, R4, 0x3, 0x181f ;  /* 0x00781f0004007f89 */ /* 0x00102800000e0000 */
[----:B------:R0:W0:Y:S02]  /*12970*/  SHFL.IDX PT, R14, R3, 0x3, 0x181f ;  /* 0x00781f00030e7f89 */ /* 0x00002400000e0000 */
.L_x_970:
[----:B0--34-:R-:W-:-:S05]  /*12980*/  VIADD R3, R7, 0x60 ;  /* 0x0000006007037836 */ /* 0x019fca0000000000 */
        /* <DEDUP_REMOVED lines=9> */
[CC--:B------:R-:W-:Y:S02]  /*12a20*/  @!P3 LEA R4, P5, R203.reuse, R14.reuse, 0x1 ;  /* 0x0000000ecb04b211 */ /* 0x0c0fe400078a08ff */
        /* <DEDUP_REMOVED lines=12> */
.L_x_734:
[----:B------:R-:W-:Y:S05]  /*12af0*/  BSYNC B0 ;  /* 0x0000000000007941 */ /* 0x000fea0003800000 */
.L_x_720:
[----:B------:R-:W-:Y:S02]  /*12b00*/  ULDC UR4, c[0x0][0xc3c] ;  /* 0x00030f0000047ab9 */ /* 0x000fe40000000800 */
[----:B--2---:R-:W-:-:S13]  /*12b10*/  ISETP.GE.AND P0, PT, R155, UR4, PT ;  /* 0x000000049b007c0c */ /* 0x004fda000bf06270 */
[----:B------:R-:W-:Y:S05]  /*12b20*/  @!P0 BRA `(.L_x_752) ;  /* 0xfffffee800208947 */ /* 0x000fea000383ffff */
[----:B------:R-:W-:Y:S05]  /*12b30*/  BRA `(.L_x_606) ;  /* 0x0000007c00107947 */ /* 0x000fea0003800000 */
.L_x_604:
[----:B------:R-:W-:-:S08]  /*12b40*/  NOP ;  /* 0x0000000000007918 */ /* 0x000fd00000000000 */
[----:B------:R-:W0:-:S00]  /*12b50*/  USETMAXREG.DEALLOC.CTAPOOL 0x18 ;  /* 0x00000018000079c8 */ /* 0x000e0000080e0500 */
[----:B0-----:R-:W2:Y:S01]  /*12b60*/  LDL.LU R2, [R1+0x1c] ;  /* 0x00001c0001027983 */ /* 0x001ea20000300800 */
[----:B------:R-:W-:Y:S01]  /*12b70*/  LOP3.LUT R0, R0, 0x3, RZ, 0xc0, !PT ;  /* 0x0000000300007812 */ /* 0x000fe200078ec0ff */
[----:B------:R-:W-:-:S05]  /*12b80*/  IMAD.MOV.U32 R7, RZ, RZ, RZ ;  /* 0x000000ffff077224 */ /* 0x000fca00078e00ff */
[----:B------:R-:W0:Y:S02]  /*12b90*/  SHFL.IDX PT, R0, R0, RZ, 0x1f ;  /* 0x00001fff00007589 */ /* 0x000e2400000e0000 */
[----:B0-----:R-:W-:Y:S02]  /*12ba0*/  ISETP.NE.AND P0, PT, R0, RZ, PT ;  /* 0x000000ff0000720c */ /* 0x001fe40003f05270 */
[----:B--2---:R-:W-:-:S11]  /*12bb0*/  LOP3.LUT R2, R2, 0xfffffffd, RZ, 0xc0, !PT ;  /* 0xfffffffd02027812 */ /* 0x004fd600078ec0ff */
[----:B------:R-:W-:-:S05]  /*12bc0*/  @P0 LOP3.LUT R2, R2, 0x2, RZ, 0xfc, !PT ;  /* 0x0000000202020812 */ /* 0x000fca00078efcff */
[----:B------:R0:W-:Y:S01]  /*12bd0*/  STL [R1+0x1c], R2 ;  /* 0x00001c0201007387 */ /* 0x0001e20000100800 */
        /* <DEDUP_REMOVED lines=10> */
.L_x_753:
[----:B------:R-:W-:Y:S01]  /*12c80*/  LOP3.LUT R0, R6, 0x1f, RZ, 0xc0, !PT ;  /* 0x0000001f06007812 */ /* 0x000fe200078ec0ff */
[----:B------:R-:W-:Y:S01]  /*12c90*/  ULDC UR4, c[0x0][0xc3c] ;  /* 0x00030f0000047ab9 */ /* 0x000fe20000000800 */
[----:B------:R-:W-:Y:S01]  /*12ca0*/  IMAD.MOV.U32 R10, RZ, RZ, RZ ;  /* 0x000000ffff0a7224 */ /* 0x000fe200078e00ff */
[----:B------:R-:W1:Y:S01]  /*12cb0*/  S2UR UR6, SR_CTAID.X ;  /* 0x00000000000679c3 */ /* 0x000e620000002500 */
[----:B------:R-:W-:Y:S01]  /*12cc0*/  ISETP.NE.AND P0, PT, R0, 0x1f, PT ;  /* 0x0000001f0000780c */ /* 0x000fe20003f05270 */
[----:B------:R-:W-:-:S03]  /*12cd0*/  ULDC UR5, c[0x0][0xc38] ;  /* 0x00030e0000057ab9 */ /* 0x000fc60000000800 */
[----:B------:R-:W-:-:S13]  /*12ce0*/  ISETP.GE.OR P1, PT, R0, UR4, !P0 ;  /* 0x0000000400007c0c */ /* 0x000fda000c726670 */
[----:B0-----:R-:W0:Y:S08]  /*12cf0*/  @!P1 LDC.64 R2, c[0x0][0xc80] ;  /* 0x00032000ff029b82 */ /* 0x001e300000000a00 */
[----:B------:R-:W2:Y:S01]  /*12d00*/  @!P1 LDC.64 R4, c[0x0][0xc78] ;  /* 0x00031e00ff049b82 */ /* 0x000ea20000000a00 */
[----:B0-----:R-:W-:-:S05]  /*12d10*/  @!P1 IMAD.WIDE.U32 R2, R0, 0x4, R2 ;  /* 0x0000000400029825 */ /* 0x001fca00078e0002 */
        /* <DEDUP_REMOVED lines=27> */
[----:B------:R-:W-:Y:S01]  /*12ed0*/  IMAD.MOV.U32 R11, RZ, RZ, R8 ;  /* 0x000000ffff0b7224 */ /* 0x000fe200078e0008 */
[----:B-1----:R-:W-:-:S13]  /*12ee0*/  ISETP.GT.AND P6, PT, R8, UR6, PT ;  /* 0x0000000608007c0c */ /* 0x002fda000bfc4270 */
[----:B------:R-:W-:Y:S05]  /*12ef0*/  @P6 BRA `(.L_x_755) ;  /* 0x0000000000a46947 */ /* 0x000fea0003800000 */
[----:B------:R-:W-:Y:S01]  /*12f00*/  IMAD.MOV.U32 R8, RZ, RZ, R11 ;  /* 0x000000ffff087224 */ /* 0x000fe200078e000b */
[----:B------:R-:W-:Y:S01]  /*12f10*/  UMOV UR4, URZ ;  /* 0x0000003f00047c82 */ /* 0x000fe20008000000 */
[----:B------:R-:W-:-:S05]  /*12f20*/  ULDC UR5, c[0x0][0xc38] ;  /* 0x00030e0000057ab9 */ /* 0x000fca0000000800 */
.L_x_757:
        /* <DEDUP_REMOVED lines=38> */
.L_x_755:
        /* <DEDUP_REMOVED lines=20> */
.L_x_758:
        /* <DEDUP_REMOVED lines=54> */
.L_x_756:
[----:B------:R-:W-:Y:S01]  /*13630*/  IMAD.U32 R2, RZ, RZ, UR6 ;  /* 0x00000006ff027e24 */ /* 0x000fe2000f8e00ff */
[----:B------:R0:W-:Y:S04]  /*13640*/  STL [R1+0x4], RZ ;  /* 0x000004ff01007387 */ /* 0x0001e80000100800 */
[----:B------:R0:W-:Y:S04]  /*13650*/  STL [R1+0x8], RZ ;  /* 0x000008ff01007387 */ /* 0x0001e80000100800 */
[----:B------:R0:W-:Y:S02]  /*13660*/  STL [R1], R2 ;  /* 0x0000000201007387 */ /* 0x0001e40000100800 */
.L_x_759:
[----:B------:R-:W2:Y:S04]  /*13670*/  LDL R8, [R1] ;  /* 0x0000000001087983 */ /* 0x000ea80000100800 */
[----:B------:R-:W2:Y:S04]  /*13680*/  LDL R9, [R1+0x4] ;  /* 0x0000040001097983 */ /* 0x000ea80000100800 */
[----:B------:R-:W2:Y:S04]  /*13690*/  LDL R10, [R1+0x8] ;  /* 0x00000800010a7983 */ /* 0x000ea80000100800 */
[----:B------:R-:W2:Y:S01]  /*136a0*/  LDL R11, [R1+0xc] ;  /* 0x00000c00010b7983 */ /* 0x000ea20000100800 */
[----:B------:R-:W-:-:S13]  /*136b0*/  ISETP.NE.AND P0, PT, R0, RZ, PT ;  /* 0x000000ff0000720c */ /* 0x000fda0003f05270 */
[----:B-1----:R-:W1:Y:S01]  /*136c0*/  @!P0 S2R R3, SR_CgaCtaId ;  /* 0x0000000000038919 */ /* 0x002e620000008800 */
[----:B------:R-:W-:-:S04]  /*136d0*/  @!P0 MOV R0, 0x400 ;  /* 0x0000040000008802 */ /* 0x000fc80000000f00 */
[----:B-1----:R-:W-:-:S05]  /*136e0*/  @!P0 LEA R0, R3, R0, 0x18 ;  /* 0x0000000003008211 */ /* 0x002fca00078ec0ff */
[----:B--2---:R1:W-:Y:S01]  /*136f0*/  @!P0 STS.128 [R0+0x228d0], R8 ;  /* 0x0228d00800008388 */ /* 0x0043e20000000c00 */
[----:B------:R-:W-:Y:S06]  /*13700*/  BAR.ARV 0x5, 0x180 ;  /* 0x0146000000007b1d */ /* 0x000fec0000002000 */
.L_x_754:
[----:B-1----:R-:W3:Y:S01]  /*13710*/  LDL R0, [R1+0xc] ;  /* 0x00000c0001007983 */ /* 0x002ee20000100800 */
[----:B------:R-:W-:Y:S01]  /*13720*/  ULDC UR4, c[0x0][0xc3c] ;  /* 0x00030f0000047ab9 */ /* 0x000fe20000000800 */
[----:B------:R-:W-:Y:S01]  /*13730*/  IMAD.MOV.U32 R19, RZ, RZ, RZ ;  /* 0x000000ffff137224 */ /* 0x000fe200078e00ff */
[----:B---3--:R-:W-:Y:S01]  /*13740*/  ISETP.GE.AND P0, PT, R0, UR4, PT ;  /* 0x0000000400007c0c */ /* 0x008fe2000bf06270 */
[----:B------:R-:W-:-:S05]  /*13750*/  IMAD.MOV.U32 R0, RZ, RZ, 0x1 ;  /* 0x00000001ff007424 */ /* 0x000fca00078e00ff */
[----:B------:R1:W-:Y:S04]  /*13760*/  STL [R1+0x14], R0 ;  /* 0x0000140001007387 */ /* 0x0003e80000100800 */
[----:B------:R1:W-:Y:S03]  /*13770*/  STL [R1+0x54], RZ ;  /* 0x000054ff01007387 */ /* 0x0003e60000100800 */
[----:B------:R-:W-:Y:S05]  /*13780*/  @P0 BRA `(.L_x_760) ;  /* 0x0000006c001c0947 */ /* 0x000fea0003800000 */
[----:B------:R-:W3:Y:S01]  /*13790*/  S2UR UR5, SR_CgaCtaId ;  /* 0x00000000000579c3 */ /* 0x000ee20000008800 */
[C---:B-1----:R-:W-:Y:S01]  /*137a0*/  IMAD.SHL.U32 R0, R6.reuse, 0x8, RZ ;  /* 0x0000000806007824 */ /* 0x042fe200078e00ff */
[----:B------:R-:W-:Y:S01]  /*137b0*/  LOP3.LUT R4, R6, 0x7f, RZ, 0xc0, !PT ;  /* 0x0000007f06047812 */ /* 0x000fe200078ec0ff */
[----:B------:R-:W-:Y:S01]  /*137c0*/  UMOV UR4, 0x400 ;  /* 0x0000040000047882 */ /* 0x000fe20000000000 */
[----:B------:R-:W-:Y:S01]  /*137d0*/  BSSY B8, `(.L_x_760) ;  /* 0x00006c2000087945 */ /* 0x000fe20003800000 */
[----:B------:R-:W-:Y:S01]  /*137e0*/  IMAD.MOV.U32 R19, RZ, RZ, RZ ;  /* 0x000000ffff137224 */ /* 0x000fe200078e00ff */
[----:B------:R-:W-:Y:S01]  /*137f0*/  LOP3.LUT R3, R0, 0x1f8, RZ, 0xc0, !PT ;  /* 0x000001f800037812 */ /* 0x000fe200078ec0ff */
[----:B0-----:R-:W-:Y:S01]  /*13800*/  IMAD.SHL.U32 R2, R4, 0x8, RZ ;  /* 0x0000000804027824 */ /* 0x001fe200078e00ff */
[----:B------:R-:W-:Y:S01]  /*13810*/  ULDC.64 UR38, c[0x0][0x198] ;  /* 0x0000660000267ab9 */ /* 0x000fe20000000a00 */
[----:B------:R-:W-:Y:S01]  /*13820*/  IMAD.MOV.U32 R0, RZ, RZ, 0x1 ;  /* 0x00000001ff007424 */ /* 0x000fe200078e00ff */
[----:B------:R-:W-:Y:S01]  /*13830*/  LOP3.LUT R3, R3, 0x38, R6, 0x78, !PT ;  /* 0x0000003803037812 */ /* 0x000fe200078e7806 */
[----:B------:R-:W-:Y:S01]  /*13840*/  IMAD.SHL.U32 R6, R6, 0x10, RZ ;  /* 0x0000001006067824 */ /* 0x000fe200078e00ff */
[----:B------:R-:W-:-:S02]  /*13850*/  ULDC UR37, c[0x0][0xc] ;  /* 0x0000030000257ab9 */ /* 0x000fc40000000800 */
[----:B------:R-:W-:Y:S02]  /*13860*/  LOP3.LUT R3, R3, 0x200, R2, 0xf8, !PT ;  /* 0x0000020003037812 */ /* 0x000fe400078ef802 */
[----:B------:R-:W-:-:S04]  /*13870*/  SHF.R.U32.HI R2, RZ, 0x3, R4 ;  /* 0x00000003ff027819 */ /* 0x000fc80000011604 */
[----:B------:R-:W-:Y:S01]  /*13880*/  LOP3.LUT R4, R2, 0x70, R6, 0xf8, !PT ;  /* 0x0000007002047812 */ /* 0x000fe200078ef806 */
[----:B---3--:R-:W-:-:S06]  /*13890*/  ULEA UR4, UR5, UR4, 0x18 ;  /* 0x0000000405047291 */ /* 0x008fcc000f8ec03f */
[----:B------:R-:W-:-:S04]  /*138a0*/  IMAD.U32 R18, RZ, RZ, UR4 ;  /* 0x00000004ff127e24 */ /* 0x000fc8000f8e00ff */
[----:B------:R-:W-:-:S05]  /*138b0*/  IMAD R2, R3, 0x2, R18 ;  /* 0x0000000203027824 */ /* 0x000fca00078e0212 */
[----:B------:R0:W-:Y:S04]  /*138c0*/  STL [R1+0x34], R2 ;  /* 0x0000340201007387 */ /* 0x0001e80000100800 */
[----:B------:R0:W-:Y:S04]  /*138d0*/  STL [R1+0x54], RZ ;  /* 0x000054ff01007387 */ /* 0x0001e80000100800 */
[----:B------:R0:W-:Y:S04]  /*138e0*/  STL [R1+0x18], R0 ;  /* 0x0000180001007387 */ /* 0x0001e80000100800 */
[----:B------:R0:W-:Y:S04]  /*138f0*/  STL [R1+0x10], RZ ;  /* 0x000010ff01007387 */ /* 0x0001e80000100800 */
[----:B------:R0:W-:Y:S02]  /*13900*/  STL [R1+0x14], R0 ;  /* 0x0000140001007387 */ /* 0x0001e40000100800 */
.L_x_902:
[----:B0--3--:R-:W3:Y:S01]  /*13910*/  LDL R0, [R1+0xc] ;  /* 0x00000c0001007983 */ /* 0x009ee20000100800 */
[----:B-1----:R-:W3:Y:S01]  /*13920*/  LDC.64 R2, c[0x0][0xc88] ;  /* 0x00032200ff027b82 */ /* 0x002ee20000000a00 */
[----:B------:R-:W-:Y:S05]  /*13930*/  YIELD ;  /* 0x0000000000007946 */ /* 0x000fea0003800000 */
[----:B------:R-:W-:Y:S01]  /*13940*/  ULDC.64 UR4, c[0x0][0xa28] ;  /* 0x00028a0000047ab9 */ /* 0x000fe20000000a00 */
[----:B--2---:R-:W-:Y:S02]  /*13950*/  CS2R R8, SRZ ;  /* 0x0000000000087805 */ /* 0x004fe4000001ff00 */
[----:B------:R-:W-:Y:S01]  /*13960*/  ISETP.NE.U32.AND P0, PT, RZ, UR4, PT ;  /* 0x00000004ff007c0c */ /* 0x000fe2000bf05070 */
[----:B------:R-:W-:Y:S01]  /*13970*/  ULDC.64 UR10, c[0x0][0xa18] ;  /* 0x00028600000a7ab9 */ /* 0x000fe20000000a00 */
[----:B------:R-:W-:Y:S01]  /*13980*/  ULDC.64 UR8, c[0x0][0xa10] ;  /* 0x0002840000087ab9 */ /* 0x000fe20000000a00 */
[----:B------:R-:W-:Y:S01]  /*13990*/  ULDC.64 UR6, c[0x0][0xa08] ;  /* 0x0002820000067ab9 */ /* 0x000fe20000000a00 */
[----:B---3--:R-:W-:-:S05]  /*139a0*/  IMAD.WIDE R2, R0, 0x4, R2 ;  /* 0x0000000400027825 */ /* 0x008fca00078e0202 */
[----:B------:R-:W2:Y:S01]  /*139b0*/  LDG.E R13, desc[UR40][R2.64] ;  /* 0x00000028020d7981 */ /* 0x000ea2000c1e1900 */
[----:B------:R-:W-:Y:S02]  /*139c0*/  ISETP.NE.AND.EX P0, PT, RZ, UR5, PT, P0 ;  /* 0x00000005ff007c0c */ /* 0x000fe4000bf05300 */
        /* <DEDUP_REMOVED lines=14> */
[----:B------:R-:W-:Y:S01]  /*13ab0*/  ISETP.NE.U32.AND P0, PT, RZ, UR6, PT ;  /* 0x00000006ff007c0c */ /* 0x000fe2000bf05070 */
[----:B0-----:R-:W-:Y:S01]  /*13ac0*/  IMAD.MOV.U32 R0, RZ, RZ, RZ ;  /* 0x000000ffff007224 */ /* 0x001fe200078e00ff */
[----:B------:R-:W-:Y:S02]  /*13ad0*/  ISETP.NE.U32.AND P2, PT, RZ, UR8, PT ;  /* 0x00000008ff007c0c */ /* 0x000fe4000bf45070 */
[C---:B------:R-:W-:Y:S02]  /*13ae0*/  IADD3 R6, P5, R17.reuse, UR6, RZ ;  /* 0x0000000611067c10 */ /* 0x040fe4000ffbe0ff */
[----:B-1----:R-:W-:-:S02]  /*13af0*/  IADD3 R2, P4, R17, UR4, RZ ;  /* 0x0000000411027c10 */ /* 0x002fc4000ff9e0ff */
[----:B------:R-:W-:Y:S02]  /*13b00*/  ISETP.NE.AND.EX P3, PT, RZ, UR11, PT, P3 ;  /* 0x0000000bff007c0c */ /* 0x000fe4000bf65330 */
[C---:B------:R-:W-:Y:S02]  /*13b10*/  IADD3.X R3, R14.reuse, UR5, RZ, P4, !PT ;  /* 0x000000050e037c10 */ /* 0x040fe4000a7fe4ff */
[----:B------:R-:W-:Y:S02]  /*13b20*/  IADD3 R4, P4, R17, UR8, RZ ;  /* 0x0000000811047c10 */ /* 0x000fe4000ff9e0ff */
[----:B------:R-:W-:Y:S01]  /*13b30*/  ISETP.NE.AND.EX P0, PT, RZ, UR7, PT, P0 ;  /* 0x00000007ff007c0c */ /* 0x000fe2000bf05300 */
[----:B------:R-:W2:Y:S01]  /*13b40*/  @P1 LDG.E R9, desc[UR40][R2.64] ;  /* 0x0000002802091981 */ /* 0x000ea2000c1e1900 */
[----:B------:R-:W-:Y:S01]  /*13b50*/  IADD3.X R5, R14, UR9, RZ, P4, !PT ;  /* 0x000000090e057c10 */ /* 0x000fe2000a7fe4ff */
[----:B------:R-:W-:Y:S01]  /*13b60*/  ULDC UR4, c[0x0][0x288] ;  /* 0x0000a20000047ab9 */ /* 0x000fe20000000800 */
[----:B------:R-:W-:-:S02]  /*13b70*/  ISETP.NE.AND.EX P2, PT, RZ, UR9, PT, P2 ;  /* 0x00000009ff007c0c */ /* 0x000fc4000bf45320 */
[----:B------:R-:W-:Y:S02]  /*13b80*/  IADD3.X R7, R14, UR7, RZ, P5, !PT ;  /* 0x000000070e077c10 */ /* 0x000fe4000affe4ff */
[----:B------:R-:W-:-:S04]  /*13b90*/  @P3 IADD3 R10, P4, R17, UR10, RZ ;  /* 0x0000000a110a3c10 */ /* 0x000fc8000ff9e0ff */
[----:B------:R-:W-:Y:S01]  /*13ba0*/  @P3 IADD3.X R11, R14, UR11, RZ, P4, !PT ;  /* 0x0000000b0e0b3c10 */ /* 0x000fe2000a7fe4ff */
[----:B------:R-:W5:Y:S04]  /*13bb0*/  @P0 LDG.E R12, desc[UR40][R6.64] ;  /* 0x00000028060c0981 */ /* 0x000f68000c1e1900 */
[----:B------:R-:W5:Y:S04]  /*13bc0*/  @P2 LDG.E R0, desc[UR40][R4.64] ;  /* 0x0000002804002981 */ /* 0x000f68000c1e1900 */
[----:B--2---:R0:W-:Y:S02]  /*13bd0*/  STL [R1+0x48], R9 ;  /* 0x0000480901007387 */ /* 0x0041e40000100800 */
[----:B0-----:R-:W-:Y:S01]  /*13be0*/  IMAD.U32 R9, RZ, RZ, UR4 ;  /* 0x00000004ff097e24 */ /* 0x001fe2000f8e00ff */
[----:B------:R-:W-:-:S05]  /*13bf0*/  ULDC.64 UR4, c[0x0][0x418] ;  /* 0x0001060000047ab9 */ /* 0x000fca0000000a00 */
[----:B------:R0:W2:Y:S01]  /*13c00*/  @P3 LDG.E R9, desc[UR40][R10.64] ;  /* 0x000000280a093981 */ /* 0x0000a2000c1e1900 */
[----:B------:R-:W-:-:S03]  /*13c10*/  UISETP.NE.U32.AND UP0, UPT, UR4, URZ, UPT ;  /* 0x0000003f0400728c */ /* 0x000fc6000bf05070 */
[----:B------:R-:W-:Y:S01]  /*13c20*/  ULDC UR4, c[0x0][0x424] ;  /* 0x0001090000047ab9 */ /* 0x000fe20000000800 */
[----:B------:R-:W-:-:S03]  /*13c30*/  UISETP.NE.AND.EX UP0, UPT, UR5, URZ, UPT, UP0 ;  /* 0x0000003f0500728c */ /* 0x000fc6000bf05300 */
[----:B------:R-:W-:Y:S01]  /*13c40*/  ULDC UR5, c[0x0][0x2f0] ;  /* 0x0000bc0000057ab9 */ /* 0x000fe20000000800 */
[----:B------:R-:W-:-:S04]  /*13c50*/  USEL UR4, UR4, 0x1, UP0 ;  /* 0x0000000104047887 */ /* 0x000fc80008000000 */
[----:B------:R-:W-:-:S03]  /*13c60*/  UIMAD UR4, UR4, UR5, URZ ;  /* 0x00000005040472a4 */ /* 0x000fc6000f8e023f */
[----:B------:R-:W-:Y:S02]  /*13c70*/  ULDC UR5, c[0x0][0x348] ;  /* 0x0000d20000057ab9 */ /* 0x000fe40000000800 */
[----:B0-----:R-:W-:Y:S01]  /*13c80*/  IMAD.U32 R11, RZ, RZ, UR5 ;  /* 0x00000005ff0b7e24 */ /* 0x001fe2000f8e00ff */
[----:B--2---:R0:W-:Y:S02]  /*13c90*/  STL [R1+0x58], R9 ;  /* 0x0000580901007387 */ /* 0x0041e40000100800 */
[----:B0-----:R-:W-:Y:S01]  /*13ca0*/  IMAD.U32 R9, RZ, RZ, UR4 ;  /* 0x00000004ff097e24 */ /* 0x001fe2000f8e00ff */
[----:B------:R-:W-:Y:S06]  /*13cb0*/  @P3 BRA `(.L_x_761) ;  /* 0x0000000000143947 */ /* 0x000fec0003800000 */
[----:B------:R-:W-:Y:S05]  /*13cc0*/  @!P1 BRA `(.L_x_761) ;  /* 0x0000000000109947 */ /* 0x000fea0003800000 */
[----:B------:R-:W2:Y:S04]  /*13cd0*/  LDG.E R10, desc[UR40][R2.64] ;  /* 0x00000028020a7981 */ /* 0x000ea8000c1e1900 */
[----:B------:R-:W2:Y:S02]  /*13ce0*/  LDG.E R2, desc[UR40][R2.64+0x4] ;  /* 0x0000042802027981 */ /* 0x000ea4000c1e1900 */
[----:B--2---:R-:W-:-:S05]  /*13cf0*/  IMAD.IADD R2, R2, 0x1, -R10 ;  /* 0x0000000102027824 */ /* 0x004fca00078e0a0a */
[----:B------:R0:W-:Y:S02]  /*13d00*/  STL [R1+0x58], R2 ;  /* 0x0000580201007387 */ /* 0x0001e40000100800 */
.L_x_761:
[----:B------:R-:W2:Y:S01]  /*13d10*/  LDL.LU R3, [R1+0x8] ;  /* 0x0000080001037983 */ /* 0x000ea20000300800 */
[----:B------:R-:W-:Y:S02]  /*13d20*/  ULDC.64 UR4, c[0x0][0xa20] ;  /* 0x0002880000047ab9 */ /* 0x000fe40000000a00 */
[----:B------:R-:W-:Y:S01]  /*13d30*/  ISETP.NE.U32.AND P1, PT, RZ, UR4, PT ;  /* 0x00000004ff007c0c */ /* 0x000fe2000bf25070 */
[----:B------:R1:W-:Y:S03]  /*13d40*/  STL [R1+0x8], R13 ;  /* 0x0000080d01007387 */ /* 0x0003e60000100800 */
[----:B------:R-:W-:Y:S02]  /*13d50*/  ISETP.NE.AND.EX P1, PT, RZ, UR5, PT, P1 ;  /* 0x00000005ff007c0c */ /* 0x000fe4000bf25310 */
[C---:B--2---:R-:W-:Y:S02]  /*13d60*/  LOP3.LUT R10, R3.reuse, 0xff000000, RZ, 0xc0, !PT ;  /* 0xff000000030a7812 */ /* 0x044fe400078ec0ff */
[----:B0-----:R-:W-:-:S02]  /*13d70*/  LOP3.LUT R2, R3, 0xff0000, RZ, 0xc0, !PT ;  /* 0x00ff000003027812 */ /* 0x001fc400078ec0ff */
[----:B------:R-:W-:Y:S02]  /*13d80*/  SHF.R.U32.HI R10, RZ, 0x8, R10 ;  /* 0x00000008ff0a7819 */ /* 0x000fe4000001160a */
[----:B------:R-:W-:Y:S02]  /*13d90*/  LOP3.LUT R16, R3, 0xffff, RZ, 0xc0, !PT ;  /* 0x0000ffff03107812 */ /* 0x000fe400078ec0ff */
[----:B------:R-:W-:Y:S01]  /*13da0*/  LEA.HI R10, R2, R10, RZ, 0x10 ;  /* 0x0000000a020a7211 */ /* 0x000fe200078f80ff */
[----:B-----5:R-:W-:-:S05]  /*13db0*/  IMAD.IADD R2, R12, 0x1, R8 ;  /* 0x000000010c027824 */ /* 0x020fca00078e0208 */
[----:B------:R1:W-:Y:S01]  /*13dc0*/  STL [R1+0x24], R2 ;  /* 0x0000240201007387 */ /* 0x0003e20000100800 */
[----:B------:R-:W-:Y:S05]  /*13dd0*/  @!P1 BRA `(.L_x_762) ;  /* 0x0000000000109947 */ /* 0x000fea0003800000 */
[----:B-1----:R-:W-:-:S04]  /*13de0*/  IADD3 R2, P0, R17, UR4, RZ ;  /* 0x0000000411027c10 */ /* 0x002fc8000ff1e0ff */
[----:B------:R-:W-:-:S05]  /*13df0*/  IADD3.X R3, R14, UR5, RZ, P0, !PT ;  /* 0x000000050e037c10 */ /* 0x000fca00087fe4ff */
[----:B------:R0:W5:Y:S01]  /*13e00*/  LDG.E R9, desc[UR40][R2.64] ;  /* 0x0000002802097981 */ /* 0x000162000c1e1900 */
[----:B------:R-:W-:Y:S05]  /*13e10*/  BRA `(.L_x_763) ;  /* 0x0000000000107947 */ /* 0x000fea0003800000 */
.L_x_762:
[----:B------:R-:W-:Y:S05]  /*13e20*/  @!P0 BRA `(.L_x_763) ;  /* 0x00000000000c8947 */ /* 0x000fea0003800000 */
[----:B------:R-:W2:Y:S04]  /*13e30*/  LDG.E R9, desc[UR40][R6.64] ;  /* 0x0000002806097981 */ /* 0x000ea8000c1e1900 */
[----:B------:R-:W2:Y:S02]  /*13e40*/  LDG.E R6, desc[UR40][R6.64+0x4] ;  /* 0x0000042806067981 */ /* 0x000ea4000c1e1900 */
[----:B--2---:R-:W-:-:S07]  /*13e50*/  IMAD.IADD R9, R6, 0x1, -R9 ;  /* 0x0000000106097824 */ /* 0x004fce00078e0a09 */
.L_x_763:
[----:B01----:R-:W2:Y:S01]  /*13e60*/  @P2 LDG.E R2, desc[UR40][R4.64] ;  /* 0x0000002804022981 */ /* 0x003ea2000c1e1900 */
[----:B-----5:R-:W-:-:S03]  /*13e70*/  IMAD.IADD R6, R9, 0x1, -R8 ;  /* 0x0000000109067824 */ /* 0x020fc600078e0a08 */
[----:B------:R-:W2:Y:S01]  /*13e80*/  @P2 LDG.E R4, desc[UR40][R4.64+0x4] ;  /* 0x0000042804042981 */ /* 0x000ea2000c1e1900 */
[----:B------:R-:W-:Y:S01]  /*13e90*/  LOP3.LUT R14, R10, 0xff, RZ, 0xc0, !PT ;  /* 0x000000ff0a0e7812 */ /* 0x000fe200078ec0ff */
[----:B------:R-:W-:Y:S01]  /*13ea0*/  BSSY B0, `(.L_x_764) ;  /* 0x000002a000007945 */ /* 0x000fe20003800000 */
[----:B------:R-:W-:Y:S01]  /*13eb0*/  SHF.R.U32.HI R10, RZ, 0x10, R10 ;  /* 0x00000010ff0a7819 */ /* 0x000fe2000001160a */
[----:B--2---:R-:W-:-:S04]  /*13ec0*/  @P2 IMAD.IADD R11, R4, 0x1, -R2 ;  /* 0x00000001040b2824 */ /* 0x004fc800078e0a02 */
[----:B------:R-:W-:-:S04]  /*13ed0*/  IMAD.IADD R3, R6, 0x1, R11 ;  /* 0x0000000106037824 */ /* 0x000fc800078e020b */
[----:B------:R-:W-:-:S04]  /*13ee0*/  VIADD R2, R3, 0x5f ;  /* 0x0000005f03027836 */ /* 0x000fc80000000000 */
[----:B------:R-:W-:Y:S01]  /*13ef0*/  IMAD.HI R2, R2, 0x2aaaaaab, RZ ;  /* 0x2aaaaaab02027827 */ /* 0x000fe200078e02ff */
[----:B------:R-:W-:-:S04]  /*13f00*/  ISETP.GE.AND P1, PT, R3, 0x1, PT ;  /* 0x000000010300780c */ /* 0x000fc80003f26270 */
[----:B------:R-:W-:-:S04]  /*13f10*/  SHF.R.U32.HI R3, RZ, 0x1f, R2 ;  /* 0x0000001fff037819 */ /* 0x000fc80000011602 */
[----:B------:R-:W-:-:S05]  /*13f20*/  LEA.HI.SX32 R12, R2, R3, 0x1c ;  /* 0x00000003020c7211 */ /* 0x000fca00078fe2ff */
[----:B------:R0:W-:Y:S04]  /*13f30*/  STL [R1+0x38], R12 ;  /* 0x0000380c01007387 */ /* 0x0001e80000100800 */
[----:B------:R0:W-:Y:S01]  /*13f40*/  STL [R1+0x5c], R14 ;  /* 0x00005c0e01007387 */ /* 0x0001e20000100800 */
[----:B------:R-:W-:Y:S01]  /*13f50*/  IMAD.MOV.U32 R4, RZ, RZ, RZ ;  /* 0x000000ffff047224 */ /* 0x000fe200078e00ff */
[----:B------:R-:W-:Y:S06]  /*13f60*/  @!P1 BRA `(.L_x_765) ;  /* 0x0000000000749947 */ /* 0x000fec0003800000 */
[----:B------:R-:W-:Y:S01]  /*13f70*/  ISETP.NE.AND P0, PT, R10, RZ, PT ;  /* 0x000000ff0a00720c */ /* 0x000fe20003f05270 */
[----:B------:R-:W-:-:S03]  /*13f80*/  ULDC UR4, c[0x0][0x9f0] ;  /* 0x00027c0000047ab9 */ /* 0x000fc60000000800 */
[----:B------:R-:W-:-:S04]  /*13f90*/  SEL R2, R10, UR4, P0 ;  /* 0x000000040a027c07 */ /* 0x000fc80008000000 */
[----:B------:R-:W-:Y:S02]  /*13fa0*/  IABS R3, R2 ;  /* 0x0000000200037213 */ /* 0x000fe40000000000 */
[----:B------:R-:W-:Y:S02]  /*13fb0*/  IADD3 R7, R2, -0x1, R12 ;  /* 0xffffffff02077810 */ /* 0x000fe40007ffe00c */
[----:B------:R-:W1:Y:S08]  /*13fc0*/  I2F.RP R4, R3 ;  /* 0x0000000300047306 */ /* 0x000e700000209400 */
[----:B-1----:R-:W1:Y:S02]  /*13fd0*/  MUFU.RCP R4, R4 ;  /* 0x0000000400047308 */ /* 0x002e640000001000 */
[----:B-1----:R-:W-:-:S06]  /*13fe0*/  VIADD R4, R4, 0xffffffe ;  /* 0x0ffffffe04047836 */ /* 0x002fcc0000000000 */
[----:B------:R1:W2:Y:S02]  /*13ff0*/  F2I.FTZ.U32.TRUNC.NTZ R5, R4 ;  /* 0x0000000400057305 */ /* 0x0002a4000021f000 */
[----:B-1----:R-:W-:-:S04]  /*14000*/  LOP3.LUT R4, R7, R2, RZ, 0x3c, !PT ;  /* 0x0000000207047212 */ /* 0x002fc800078e3cff */
[----:B------:R-:W-:Y:S01]  /*14010*/  ISETP.GE.AND P4, PT, R4, RZ, PT ;  /* 0x000000ff0400720c */ /* 0x000fe20003f86270 */
[----:B--2---:R-:W-:-:S04]  /*14020*/  IMAD.MOV R4, RZ, RZ, -R5 ;  /* 0x000000ffff047224 */ /* 0x004fc800078e0a05 */
[----:B------:R-:W-:Y:S02]  /*14030*/  IMAD R8, R4, R3, RZ ;  /* 0x0000000304087224 */ /* 0x000fe400078e02ff */
[----:B------:R-:W-:-:S04]  /*14040*/  IMAD.MOV.U32 R4, RZ, RZ, RZ ;  /* 0x000000ffff047224 */ /* 0x000fc800078e00ff */
[----:B------:R-:W-:Y:S01]  /*14050*/  IMAD.HI.U32 R8, R5, R8, R4 ;  /* 0x0000000805087227 */ /* 0x000fe200078e0004 */
[----:B------:R-:W-:Y:S02]  /*14060*/  IABS R4, R2 ;  /* 0x0000000200047213 */ /* 0x000fe40000000000 */
[----:B------:R-:W-:-:S03]  /*14070*/  IABS R5, R7 ;  /* 0x0000000700057213 */ /* 0x000fc60000000000 */
[----:B------:R-:W-:-:S04]  /*14080*/  IMAD.MOV R4, RZ, RZ, -R4 ;  /* 0x000000ffff047224 */ /* 0x000fc800078e0a04 */
[----:B------:R-:W-:Y:S02]  /*14090*/  IMAD.MOV.U32 R7, RZ, RZ, R4 ;  /* 0x000000ffff077224 */ /* 0x000fe400078e0004 */
        /* <DEDUP_REMOVED lines=9> */
[----:B------:R-:W-:-:S07]  /*14130*/  @!P3 LOP3.LUT R4, RZ, R2, RZ, 0x33, !PT ;  /* 0x00000002ff04b212 */ /* 0x000fce00078e33ff */
.L_x_765:
[----:B------:R-:W-:Y:S05]  /*14140*/  BSYNC B0 ;  /* 0x0000000000007941 */ /* 0x000fea0003800000 */
.L_x_764:
[-C--:B------:R-:W-:Y:S01]  /*14150*/  IMAD R2, R14, R4.reuse, RZ ;  /* 0x000000040e027224 */ /* 0x080fe200078e02ff */
[----:B------:R-:W-:Y:S04]  /*14160*/  BSSY B0, `(.L_x_766) ;  /* 0x0000141000007945 */ /* 0x000fe80003800000 */
[C---:B------:R-:W-:Y:S01]  /*14170*/  VIADDMNMX R4, R2.reuse, R4, R12, PT ;  /* 0x0000000402047246 */ /* 0x040fe2000380010c */
[----:B------:R-:W-:-:S04]  /*14180*/  IMAD R2, R2, 0x60, -R6 ;  /* 0x0000006002027824 */ /* 0x000fc800078e0a06 */
[----:B------:R-:W-:Y:S01]  /*14190*/  IMAD R6, R4, 0x60, -R6 ;  /* 0x0000006004067824 */ /* 0x000fe200078e0a06 */
[----:B------:R-:W-:-:S04]  /*141a0*/  VIMNMX R2, RZ, R2, !PT ;  /* 0x00000002ff027248 */ /* 0x000fc80007fe0100 */
[----:B------:R-:W-:-:S04]  /*141b0*/  VIMNMX R11, R6, R11, PT ;  /* 0x0000000b060b7248 */ /* 0x000fc80003fe0100 */
[----:B------:R-:W-:Y:S01]  /*141c0*/  ISETP.GT.AND P0, PT, R11, R2, PT ;  /* 0x000000020b00720c */ /* 0x000fe20003f04270 */
[----:B------:R-:W-:-:S05]  /*141d0*/  IMAD.WIDE.U32 R2, R2, -0x55555555, RZ ;  /* 0xaaaaaaab02027825 */ /* 0x000fca00078e00ff */
[----:B------:R-:W-:-:S05]  /*141e0*/  SHF.R.U32.HI R3, RZ, 0x6, R3 ;  /* 0x00000006ff037819 */ /* 0x000fca0000011603 */
[----:B------:R-:W-:Y:S02]  /*141f0*/  IMAD.MOV.U32 R8, RZ, RZ, R3 ;  /* 0x000000ffff087224 */ /* 0x000fe400078e0003 */
[----:B------:R-:W-:-:S04]  /*14200*/  @P0 VIADD R11, R11, 0x5f ;  /* 0x0000005f0b0b0836 */ /* 0x000fc80000000000 */
[----:B------:R-:W-:-:S05]  /*14210*/  @P0 IMAD.HI R2, R11, 0x2aaaaaab, RZ ;  /* 0x2aaaaaab0b020827 */ /* 0x000fca00078e02ff */
[----:B------:R-:W-:-:S04]  /*14220*/  @P0 SHF.R.U32.HI R4, RZ, 0x1f, R2 ;  /* 0x0000001fff040819 */ /* 0x000fc80000011602 */
[----:B------:R-:W-:Y:S02]  /*14230*/  @P0 LEA.HI.SX32 R8, R2, R4, 0x1c ;  /* 0x0000000402080211 */ /* 0x000fe400078fe2ff */
[----:B------:R-:W-:Y:S02]  /*14240*/  PLOP3.LUT P0, PT, PT, PT, PT, 0x80, 0x0 ;  /* 0x000000000000781c */ /* 0x000fe40003f0f070 */
[----:B------:R-:W-:-:S13]  /*14250*/  ISETP.GT.AND P3, PT, R8, R3, PT ;  /* 0x000000030800720c */ /* 0x000fda0003f64270 */
[----:B------:R-:W-:Y:S05]  /*14260*/  @!P3 BRA `(.L_x_767) ;  /* 0x0000001000c0b947 */ /* 0x000fea0003800000 */
[----:B------:R-:W-:Y:S01]  /*14270*/  UMOV UR4, 0xffffffff ;  /* 0xffffffff00047882 */ /* 0x000fe20000000000 */
[----:B------:R-:W-:Y:S02]  /*14280*/  SEL R2, R13, RZ, !P2 ;  /* 0x000000ff0d027207 */ /* 0x000fe40005000000 */
[----:B------:R-:W-:Y:S05]  /*14290*/  BRA.DIV UR4, `(.L_x_768) ;  /* 0x0000007604a47947 */ /* 0x000fea000b800000 */
[----:B------:R-:W1:Y:S02]  /*142a0*/  S2R R4, SR_TID.X ;  /* 0x0000000000047919 */ /* 0x000e640000002100 */
[----:B-1----:R-:W-:-:S04]  /*142b0*/  SHF.R.U32.HI R4, RZ, 0x5, R4 ;  /* 0x00000005ff047819 */ /* 0x002fc80000011604 */
[----:B------:R-:W-:-:S05]  /*142c0*/  LOP3.LUT R4, R4, 0x3, RZ, 0xc0, !PT ;  /* 0x0000000304047812 */ /* 0x000fca00078ec0ff */
[----:B0-----:R0:W1:Y:S02]  /*142d0*/  SHFL.IDX PT, R14, R4, RZ, 0x1f ;  /* 0x00001fff040e7589 */ /* 0x00106400000e0000 */
.L_x_973:
[----:B-1----:R-:W-:Y:S02]  /*142e0*/  ISETP.NE.AND P0, PT, R14, RZ, PT ;  /* 0x000000ff0e00720c */ /* 0x002fe40003f05270 */
[----:B------:R-:W-:-:S11]  /*142f0*/  PLOP3.LUT P6, PT, PT, PT, PT, 0x8, 0x0 ;  /* 0x000000000000781c */ /* 0x000fd60003fce170 */
[----:B------:R-:W-:Y:S05]  /*14300*/  @P0 BRA `(.L_x_769) ;  /* 0x00000000000c0947 */ /* 0x000fea0003800000 */
[----:B------:R-:W-:-:S03]  /*14310*/  UMOV UR4, 0xffffffff ;  /* 0xffffffff00047882 */ /* 0x000fc60000000000 */
[----:B------:R-:W-:Y:S05]  /*14320*/  BRA.DIV UR4, `(.L_x_770) ;  /* 0x0000007604b47947 */ /* 0x000fea000b800000 */
[----:B------:R-:W-:-:S13]  /*14330*/  ELECT P6, URZ, PT ;  /* 0x00000000003f782f */ /* 0x000fda00038c0000 */
.L_x_769:
[----:B0-----:R-:W2:Y:S01]  /*14340*/  LDL R4, [R1+0x54] ;  /* 0x0000540001047983 */ /* 0x001ea20000100800 */
[----:B------:R-:W-:Y:S01]  /*14350*/  BSSY B1, `(.L_x_771) ;  /* 0x0000008000017945 */ /* 0x000fe20003800000 */
[----:B--2---:R-:W-:-:S05]  /*14360*/  VIADD R4, R4, 0x1 ;  /* 0x0000000104047836 */ /* 0x004fca0000000000 */
[----:B------:R-:W-:-:S04]  /*14370*/  LEA.HI R5, R4, R4, RZ, 0x1 ;  /* 0x0000000404057211 */ /* 0x000fc800078f08ff */
[----:B------:R-:W-:-:S05]  /*14380*/  LOP3.LUT R5, R5, 0xfffffffe, RZ, 0xc0, !PT ;  /* 0xfffffffe05057812 */ /* 0x000fca00078ec0ff */
[----:B------:R-:W-:-:S05]  /*14390*/  IMAD.IADD R4, R4, 0x1, -R5 ;  /* 0x0000000104047824 */ /* 0x000fca00078e0a05 */
[----:B------:R-:W-:-:S04]  /*143a0*/  SHF.L.U32 R4, R4, 0x1f, RZ ;  /* 0x0000001f04047819 */ /* 0x000fc800000006ff */
[----:B------:R-:W0:Y:S02]  /*143b0*/  SYNCS.PHASECHK.TRANS64.TRYWAIT P0, [R18+URZ+0x22820], R4 ;  /* 0x02282004120075a7 */ /* 0x000e24000800017f */
[----:B0-----:R-:W-:Y:S05]  /*143c0*/  @!P0 BRA `(.L_x_772) ;  /* 0x0000007400ac8947 */ /* 0x001fea0003800000 */
.L_x_976:
[----:B------:R-:W-:Y:S05]  /*143d0*/  BSYNC B1 ;  /* 0x0000000000017941 */ /* 0x000fea0003800000 */
.L_x_771:
[----:B------:R-:W-:Y:S04]  /*143e0*/  BSSY B1, `(.L_x_773) ;  /* 0x000007f000017945 */ /* 0x000fe80003800000 */
[----:B------:R-:W-:Y:S05]  /*143f0*/  @!P6 BRA `(.L_x_774) ;  /* 0x0000000400f4e947 */ /* 0x000fea0003800000 */
[----:B------:R-:W0:Y:S04]  /*14400*/  LDL R7, [R1+0x10] ;  /* 0x0000100001077983 */ /* 0x000e280000100800 */
[----:B------:R-:W2:Y:S01]  /*14410*/  LDL R6, [R1+0x18] ;  /* 0x0000180001067983 */ /* 0x000ea20000100800 */
[----:B------:R-:W-:Y:S01]  /*14420*/  BSSY B2, `(.L_x_775) ;  /* 0x0000008000027945 */ /* 0x000fe20003800000 */
[----:B------:R-:W1:Y:S02]  /*14430*/  S2R R5, SR_TID.X ;  /* 0x0000000000057919 */ /* 0x000e640000002100 */
[----:B-1----:R-:W-:-:S04]  /*14440*/  LOP3.LUT R5, R5, 0x7f, RZ, 0xc0, !PT ;  /* 0x0000007f05057812 */ /* 0x002fc800078ec0ff */
[----:B------:R-:W-:Y:S01]  /*14450*/  ISETP.NE.AND P2, PT, R5, RZ, PT ;  /* 0x000000ff0500720c */ /* 0x000fe20003f45270 */
[----:B0-----:R-:W-:Y:S01]  /*14460*/  IMAD R4, R7, 0x8, R18 ;  /* 0x0000000807047824 */ /* 0x001fe200078e0212 */
[----:B--2---:R-:W-:-:S04]  /*14470*/  SHF.L.U32 R9, R6, 0x1f, RZ ;  /* 0x0000001f06097819 */ /* 0x004fc800000006ff */
[----:B------:R-:W0:Y:S02]  /*14480*/  SYNCS.PHASECHK.TRANS64.TRYWAIT P0, [R4+URZ+0x228a0], R9 ;  /* 0x0228a009040075a7 */ /* 0x000e24000800017f */
[----:B0-----:R-:W-:Y:S05]  /*14490*/  @!P0 BRA `(.L_x_776) ;  /* 0x00000074008c8947 */ /* 0x001fea0003800000 */
.L_x_977:
[----:B------:R-:W-:Y:S05]  /*144a0*/  BSYNC B2 ;  /* 0x0000000000027941 */ /* 0x000fea0003800000 */
.L_x_775:
[----:B------:R-:W-:Y:S04]  /*144b0*/  BSSY B2, `(.L_x_777) ;  /* 0x0000009000027945 */ /* 0x000fe80003800000 */
[----:B------:R-:W-:Y:S05]  /*144c0*/  @P2 BRA `(.L_x_778) ;  /* 0x00000000001c2947 */ /* 0x000fea0003800000 */
[----:B------:R-:W1:Y:S01]  /*144d0*/  S2R R6, SR_TID.X ;  /* 0x0000000000067919 */ /* 0x000e620000002100 */
[----:B------:R-:W-:-:S04]  /*144e0*/  IMAD.MOV.U32 R5, RZ, RZ, 0x3000 ;  /* 0x00003000ff057424 */ /* 0x000fc800078e00ff */
[----:B------:R2:W-:Y:S01]  /*144f0*/  SYNCS.ARRIVE.TRANS64 RZ, [R4+URZ+0x22890], R5 ;  /* 0x0228900504ff79a7 */ /* 0x0005e2000800003f */
[----:B-1----:R-:W-:-:S04]  /*14500*/  LOP3.LUT R6, R6, 0x1f, RZ, 0xc0, !PT ;  /* 0x0000001f06067812 */ /* 0x002fc800078ec0ff */
[----:B------:R-:W-:-:S13]  /*14510*/  ISETP.NE.AND P0, PT, R6, RZ, PT ;  /* 0x000000ff0600720c */ /* 0x000fda0003f05270 */
[----:B--2---:R-:W-:Y:S05]  /*14520*/  @!P0 BRA `(.L_x_778) ;  /* 0x0000000000048947 */ /* 0x004fea0003800000 */
[----:B------:R-:W-:Y:S01]  /*14530*/  BPT.TRAP 0x1 ;  /* 0x000000040000795c */ /* 0x000fe20000300000 */
.L_x_778:
[----:B------:R-:W-:Y:S05]  /*14540*/  BSYNC B2 ;  /* 0x0000000000027941 */ /* 0x000fea0003800000 */
.L_x_777:
[----:B------:R-:W2:Y:S01]  /*14550*/  LDL R6, [R1+0x10] ;  /* 0x0000100001067983 */ /* 0x000ea20000100800 */
[----:B------:R-:W-:Y:S01]  /*14560*/  IMAD.MOV.U32 R11, RZ, RZ, RZ ;  /* 0x000000ffff0b7224 */ /* 0x000fe200078e00ff */
[----:B------:R-:W-:Y:S01]  /*14570*/  UIADD3 UR4, UP0, UR38, 0x570, URZ ;  /* 0x0000057026047890 */ /* 0x000fe2000ff1e03f */
[----:B------:R-:W-:Y:S01]  /*14580*/  IMAD R5, R8, 0x60, R0 ;  /* 0x0000006008057824 */ /* 0x000fe200078e0200 */
[----:B------:R-:W-:Y:S01]  /*14590*/  PLOP3.LUT P0, PT, PT, PT, PT, 0x80, 0x0 ;  /* 0x000000000000781c */ /* 0x000fe20003f0f070 */
[----:B------:R-:W-:Y:S01]  /*145a0*/  VIADD R7, R4, 0x22890 ;  /* 0x0002289004077836 */ /* 0x000fe20000000000 */
[----:B------:R-:W-:Y:S01]  /*145b0*/  R2UR UR10, R11 ;  /* 0x000000000b0a72ca */ /* 0x000fe200000e0000 */
[----:B------:R-:W-:Y:S01]  /*145c0*/  VIADD R5, R5, 0xffffffa0 ;  /* 0xffffffa005057836 */ /* 0x000fe20000000000 */
[----:B------:R-:W-:Y:S01]  /*145d0*/  UIADD3.X UR5, URZ, UR39, URZ, UP0, !UPT ;  /* 0x000000273f057290 */ /* 0x000fe200087fe43f */
[----:B------:R-:W-:Y:S01]  /*145e0*/  UMOV UR6, 0x0 ;  /* 0x0000000000067882 */ /* 0x000fe20000000000 */
[----:B------:R-:W-:Y:S01]  /*145f0*/  UMOV UR7, 0x12f00000 ;  /* 0x12f0000000077882 */ /* 0x000fe20000000000 */
[----:B--2---:R-:W-:-:S04]  /*14600*/  IMAD R6, R6, 0x3000, R18 ;  /* 0x0000300006067824 */ /* 0x004fc800078e0212 */
[----:B------:R-:W-:-:S07]  /*14610*/  VIADD R6, R6, 0x1c400 ;  /* 0x0001c40006067836 */ /* 0x000fce0000000000 */
.L_x_779:
        /* <DEDUP_REMOVED lines=10> */
[----:B------:R-:W1:Y:S01]  /*146c0*/  SYNCS.PHASECHK.TRANS64.TRYWAIT P0, [R4+URZ+0x228c0], R9 ;  /* 0x0228c009040075a7 */ /* 0x000e62000800017f */
[----:B------:R-:W-:Y:S04]  /*146d0*/  BSSY B2, `(.L_x_780) ;  /* 0x0000002000027945 */ /* 0x000fe80003800000 */
[----:B-1----:R-:W-:Y:S05]  /*146e0*/  @!P0 BRA `(.L_x_781) ;  /* 0x00000074000c8947 */ /* 0x002fea0003800000 */
.L_x_978:
[----:B------:R-:W-:Y:S05]  /*146f0*/  BSYNC B2 ;  /* 0x0000000000027941 */ /* 0x000fea0003800000 */
.L_x_780:
[----:B------:R-:W-:Y:S01]  /*14700*/  BSSY B2, `(.L_x_782) ;  /* 0x000000b000027945 */ /* 0x000fe20003800000 */
[----:B------:R-:W-:Y:S02]  /*14710*/  IMAD.MOV.U32 R12, RZ, RZ, 0x0 ;  /* 0x00000000ff0c7424 */ /* 0x000fe400078e00ff */
[----:B------:R-:W-:Y:S01]  /*14720*/  IMAD.MOV.U32 R13, RZ, RZ, 0x12f00000 ;  /* 0x12f00000ff0d7424 */ /* 0x000fe200078e00ff */
[----:B------:R-:W-:Y:S06]  /*14730*/  @P2 BRA `(.L_x_783) ;  /* 0x00000000001c2947 */ /* 0x000fec0003800000 */
[----:B------:R-:W2:Y:S01]  /*14740*/  S2R R7, SR_TID.X ;  /* 0x0000000000077919 */ /* 0x000ea20000002100 */
[----:B------:R-:W-:-:S04]  /*14750*/  IMAD.MOV.U32 R6, RZ, RZ, 0xc000 ;  /* 0x0000c000ff067424 */ /* 0x000fc800078e00ff */
[----:B------:R3:W-:Y:S01]  /*14760*/  SYNCS.ARRIVE.TRANS64 RZ, [R4+URZ+0x228b0], R6 ;  /* 0x0228b00604ff79a7 */ /* 0x0007e2000800003f */
[----:B--2---:R-:W-:-:S04]  /*14770*/  LOP3.LUT R7, R7, 0x1f, RZ, 0xc0, !PT ;  /* 0x0000001f07077812 */ /* 0x004fc800078ec0ff */
[----:B------:R-:W-:-:S13]  /*14780*/  ISETP.NE.AND P0, PT, R7, RZ, PT ;  /* 0x000000ff0700720c */ /* 0x000fda0003f05270 */
[----:B---3--:R-:W-:Y:S05]  /*14790*/  @!P0 BRA `(.L_x_783) ;  /* 0x0000000000048947 */ /* 0x008fea0003800000 */
[----:B------:R-:W-:Y:S01]  /*147a0*/  BPT.TRAP 0x1 ;  /* 0x000000040000795c */ /* 0x000fe20000300000 */
.L_x_783:
[----:B------:R-:W-:Y:S05]  /*147b0*/  BSYNC B2 ;  /* 0x0000000000027941 */ /* 0x000fea0003800000 */
.L_x_782:
[----:B------:R-:W2:Y:S01]  /*147c0*/  LDL R6, [R1+0x10] ;  /* 0x0000100001067983 */ /* 0x000ea20000100800 */
[----:B------:R-:W-:Y:S01]  /*147d0*/  R2UR UR10, R11 ;  /* 0x000000000b0a72ca */ /* 0x000fe200000e0000 */
[----:B------:R-:W-:Y:S01]  /*147e0*/  UIADD3 UR4, UP0, UR38, 0x670, URZ ;  /* 0x0000067026047890 */ /* 0x000fe2000ff1e03f */
[----:B------:R-:W-:Y:S01]  /*147f0*/  R2UR UR6, R12 ;  /* 0x000000000c0672ca */ /* 0x000fe200000e0000 */
[----:B01----:R-:W-:Y:S01]  /*14800*/  VIADD R4, R4, 0x228b0 ;  /* 0x000228b004047836 */ /* 0x003fe20000000000 */
[----:B------:R-:W-:Y:S01]  /*14810*/  R2UR UR7, R13 ;  /* 0x000000000d0772ca */ /* 0x000fe200000e0000 */
[----:B------:R-:W-:Y:S01]  /*14820*/  UIADD3.X UR5, URZ, UR39, URZ, UP0, !UPT ;  /* 0x000000273f057290 */ /* 0x000fe200087fe43f */
[----:B------:R-:W-:Y:S01]  /*14830*/  PLOP3.LUT P0, PT, PT, PT, PT, 0x80, 0x0 ;  /* 0x000000000000781c */ /* 0x000fe20003f0f070 */
[----:B--2---:R-:W-:-:S04]  /*14840*/  IMAD R7, R6, 0xc000, R18 ;  /* 0x0000c00006077824 */ /* 0x004fc800078e0212 */
[----:B------:R-:W-:-:S08]  /*14850*/  VIADD R6, R7, 0x400 ;  /* 0x0000040007067836 */ /* 0x000fd00000000000 */
.L_x_784:
        /* <DEDUP_REMOVED lines=15> */
.L_x_785:
        /* <DEDUP_REMOVED lines=15> */
.L_x_786:
        /* <DEDUP_REMOVED lines=15> */
.L_x_787:
        /* <DEDUP_REMOVED lines=10> */
.L_x_774:
[----:B------:R-:W-:Y:S05]  /*14bd0*/  BSYNC B1 ;  /* 0x0000000000017941 */ /* 0x000fea0003800000 */
.L_x_773:
[----:B------:R-:W2:Y:S04]  /*14be0*/  LDL.LU R9, [R1+0x10] ;  /* 0x0000100001097983 */ /* 0x000ea80000300800 */
[----:B------:R-:W3:Y:S01]  /*14bf0*/  LDL.LU R7, [R1+0x18] ;  /* 0x0000180001077983 */ /* 0x000ee20000300800 */
[----:B0-----:R-:W-:Y:S01]  /*14c00*/  VIADD R4, R8, 0xfffffffe ;  /* 0xfffffffe08047836 */ /* 0x001fe20000000000 */
[----:B------:R-:W-:-:S04]  /*14c10*/  PLOP3.LUT P0, PT, PT, PT, PT, 0x8, 0x0 ;  /* 0x000000000000781c */ /* 0x000fc80003f0e170 */
[----:B------:R-:W-:Y:S01]  /*14c20*/  ISETP.GE.AND P3, PT, R4, R3, PT ;  /* 0x000000030400720c */ /* 0x000fe20003f66270 */
[----:B--2---:R-:W-:-:S05]  /*14c30*/  VIADD R5, R9, 0x1 ;  /* 0x0000000109057836 */ /* 0x004fca0000000000 */
[----:B------:R-:W-:-:S04]  /*14c40*/  ISETP.NE.AND P2, PT, R5, 0x2, PT ;  /* 0x000000020500780c */ /* 0x000fc80003f45270 */
[----:B------:R-:W-:Y:S02]  /*14c50*/  SEL R6, RZ, 0x1, P2 ;  /* 0x00000001ff067807 */ /* 0x000fe40001000000 */
[----:B------:R-:W-:Y:S02]  /*14c60*/  SEL R5, R5, RZ, P2 ;  /* 0x000000ff05057207 */ /* 0x000fe40001000000 */
[----:B---3--:R-:W-:-:S03]  /*14c70*/  LOP3.LUT R7, R7, R6, RZ, 0x3c, !PT ;  /* 0x0000000607077212 */ /* 0x008fc600078e3cff */
[----:B------:R1:W-:Y:S04]  /*14c80*/  STL [R1+0x10], R5 ;  /* 0x0000100501007387 */ /* 0x0003e80000100800 */
[----:B------:R1:W-:Y:S01]  /*14c90*/  STL [R1+0x18], R7 ;  /* 0x0000180701007387 */ /* 0x0003e20000100800 */
[----:B------:R-:W-:Y:S05]  /*14ca0*/  @!P3 BRA `(.L_x_767) ;  /* 0x000000080030b947 */ /* 0x000fea0003800000 */
.L_x_803:
[----:B------:R-:W-:Y:S05]  /*14cb0*/  YIELD ;  /* 0x0000000000007946 */ /* 0x000fea0003800000 */
[----:B------:R-:W-:Y:S04]  /*14cc0*/  BSSY B1, `(.L_x_788) ;  /* 0x000007e000017945 */ /* 0x000fe80003800000 */
[----:B--2---:R-:W-:Y:S05]  /*14cd0*/  @!P6 BRA `(.L_x_789) ;  /* 0x0000000400f0e947 */ /* 0x004fea0003800000 */
[----:B-1----:R-:W2:Y:S04]  /*14ce0*/  LDL R5, [R1+0x10] ;  /* 0x0000100001057983 */ /* 0x002ea80000100800 */
[----:B------:R-:W3:Y:S01]  /*14cf0*/  LDL R6, [R1+0x18] ;  /* 0x0000180001067983 */ /* 0x000ee20000100800 */
[----:B------:R-:W-:Y:S01]  /*14d00*/  BSSY B2, `(.L_x_790) ;  /* 0x0000008000027945 */ /* 0x000fe20003800000 */
[----:B------:R-:W0:Y:S02]  /*14d10*/  S2R R7, SR_TID.X ;  /* 0x0000000000077919 */ /* 0x000e240000002100 */
[----:B0-----:R-:W-:-:S04]  /*14d20*/  LOP3.LUT R7, R7, 0x7f, RZ, 0xc0, !PT ;  /* 0x0000007f07077812 */ /* 0x001fc800078ec0ff */
[----:B------:R-:W-:Y:S01]  /*14d30*/  ISETP.NE.AND P3, PT, R7, RZ, PT ;  /* 0x000000ff0700720c */ /* 0x000fe20003f65270 */
[----:B--2---:R-:W-:Y:S01]  /*14d40*/  IMAD R5, R5, 0x8, R18 ;  /* 0x0000000805057824 */ /* 0x004fe200078e0212 */
[----:B---3--:R-:W-:-:S04]  /*14d50*/  SHF.L.U32 R6, R6, 0x1f, RZ ;  /* 0x0000001f06067819 */ /* 0x008fc800000006ff */
[----:B------:R-:W0:Y:S02]  /*14d60*/  SYNCS.PHASECHK.TRANS64.TRYWAIT P2, [R5+URZ+0x228a0], R6 ;  /* 0x0228a006050075a7 */ /* 0x000e24000804017f */
[----:B0-----:R-:W-:Y:S05]  /*14d70*/  @!P2 BRA `(.L_x_791) ;  /* 0x0000006c007ca947 */ /* 0x001fea0003800000 */
.L_x_979:
[----:B------:R-:W-:Y:S05]  /*14d80*/  BSYNC B2 ;  /* 0x0000000000027941 */ /* 0x000fea0003800000 */
.L_x_790:
        /* <DEDUP_REMOVED lines=9> */
.L_x_793:
[----:B------:R-:W-:Y:S05]  /*14e20*/  BSYNC B2 ;  /* 0x0000000000027941 */ /* 0x000fea0003800000 */
.L_x_792:
[----:B------:R-:W2:Y:S01]  /*14e30*/  LDL R7, [R1+0x10] ;  /* 0x0000100001077983 */ /* 0x000ea20000100800 */
[----:B------:R-:W-:Y:S01]  /*14e40*/  IMAD.MOV.U32 R11, RZ, RZ, RZ ;  /* 0x000000ffff0b7224 */ /* 0x000fe200078e00ff */
[----:B------:R-:W-:Y:S01]  /*14e50*/  UIADD3 UR4, UP0, UR38, 0x570, URZ ;  /* 0x0000057026047890 */ /* 0x000fe2000ff1e03f */
[----:B------:R-:W-:Y:S01]  /*14e60*/  PLOP3.LUT P2, PT, PT, PT, PT, 0x80, 0x0 ;  /* 0x000000000000781c */ /* 0x000fe20003f4f070 */
[----:B------:R-:W-:Y:S01]  /*14e70*/  IMAD R8, R4, 0x60, R0 ;  /* 0x0000006004087824 */ /* 0x000fe200078e0200 */
[----:B------:R-:W-:Y:S01]  /*14e80*/  UMOV UR6, 0x0 ;  /* 0x0000000000067882 */ /* 0x000fe20000000000 */
[----:B------:R-:W-:Y:S01]  /*14e90*/  R2UR UR10, R11 ;  /* 0x000000000b0a72ca */ /* 0x000fe200000e0000 */
[----:B------:R-:W-:Y:S01]  /*14ea0*/  VIADD R9, R5, 0x22890 ;  /* 0x0002289005097836 */ /* 0x000fe20000000000 */
[----:B------:R-:W-:Y:S01]  /*14eb0*/  UIADD3.X UR5, URZ, UR39, URZ, UP0, !UPT ;  /* 0x000000273f057290 */ /* 0x000fe200087fe43f */
[----:B------:R-:W-:Y:S01]  /*14ec0*/  UMOV UR7, 0x12f00000 ;  /* 0x12f0000000077882 */ /* 0x000fe20000000000 */
[----:B--2---:R-:W-:-:S04]  /*14ed0*/  IMAD R7, R7, 0x3000, R18 ;  /* 0x0000300007077824 */ /* 0x004fc800078e0212 */
[----:B------:R-:W-:-:S07]  /*14ee0*/  VIADD R7, R7, 0x1c400 ;  /* 0x0001c40007077836 */ /* 0x000fce0000000000 */
.L_x_794:
        /* <DEDUP_REMOVED lines=13> */
.L_x_980:
[----:B------:R-:W-:Y:S05]  /*14fc0*/  BSYNC B2 ;  /* 0x0000000000027941 */ /* 0x000fea0003800000 */
.L_x_795:
[----:B------:R-:W-:Y:S01]  /*14fd0*/  BSSY B2, `(.L_x_797) ;  /* 0x000000b000027945 */ /* 0x000fe20003800000 */
[----:B------:R-:W-:Y:S02]  /*14fe0*/  IMAD.MOV.U32 R12, RZ, RZ, 0x0 ;  /* 0x00000000ff0c7424 */ /* 0x000fe400078e00ff */
[----:B------:R-:W-:Y:S01]  /*14ff0*/  IMAD.MOV.U32 R13, RZ, RZ, 0x12f00000 ;  /* 0x12f00000ff0d7424 */ /* 0x000fe200078e00ff */
[----:B------:R-:W-:Y:S06]  /*15000*/  @P3 BRA `(.L_x_798) ;  /* 0x00000000001c3947 */ /* 0x000fec0003800000 */
[----:B------:R-:W2:Y:S01]  /*15010*/  S2R R7, SR_TID.X ;  /* 0x0000000000077919 */ /* 0x000ea20000002100 */
[----:B01----:R-:W-:-:S04]  /*15020*/  IMAD.MOV.U32 R6, RZ, RZ, 0xc000 ;  /* 0x0000c000ff067424 */ /* 0x003fc800078e00ff */
[----:B------:R3:W-:Y:S01]  /*15030*/  SYNCS.ARRIVE.TRANS64 RZ, [R5+URZ+0x228b0], R6 ;  /* 0x0228b00605ff79a7 */ /* 0x0007e2000800003f */
[----:B--2---:R-:W-:-:S04]  /*15040*/  LOP3.LUT R7, R7, 0x1f, RZ, 0xc0, !PT ;  /* 0x0000001f07077812 */ /* 0x004fc800078ec0ff */
[----:B------:R-:W-:-:S13]  /*15050*/  ISETP.NE.AND P2, PT, R7, RZ, PT ;  /* 0x000000ff0700720c */ /* 0x000fda0003f45270 */
[----:B---3--:R-:W-:Y:S05]  /*15060*/  @!P2 BRA `(.L_x_798) ;  /* 0x000000000004a947 */ /* 0x008fea0003800000 */
[----:B------:R-:W-:Y:S01]  /*15070*/  BPT.TRAP 0x1 ;  /* 0x000000040000795c */ /* 0x000fe20000300000 */
.L_x_798:
[----:B------:R-:W-:Y:S05]  /*15080*/  BSYNC B2 ;  /* 0x0000000000027941 */ /* 0x000fea0003800000 */
.L_x_797:
[----:B01----:R-:W2:Y:S01]  /*15090*/  LDL R6, [R1+0x10] ;  /* 0x0000100001067983 */ /* 0x003ea20000100800 */
[----:B------:R-:W-:Y:S01]  /*150a0*/  R2UR UR10, R11 ;  /* 0x000000000b0a72ca */ /* 0x000fe200000e0000 */
[----:B------:R-:W-:Y:S01]  /*150b0*/  UIADD3 UR4, UP0, UR38, 0x670, URZ ;  /* 0x0000067026047890 */ /* 0x000fe2000ff1e03f */
[----:B------:R-:W-:Y:S01]  /*150c0*/  R2UR UR6, R12 ;  /* 0x000000000c0672ca */ /* 0x000fe200000e0000 */
[----:B------:R-:W-:Y:S01]  /*150d0*/  VIADD R5, R5, 0x228b0 ;  /* 0x000228b005057836 */ /* 0x000fe20000000000 */
[----:B------:R-:W-:Y:S01]  /*150e0*/  R2UR UR7, R13 ;  /* 0x000000000d0772ca */ /* 0x000fe200000e0000 */
[----:B------:R-:W-:Y:S01]  /*150f0*/  UIADD3.X UR5, URZ, UR39, URZ, UP0, !UPT ;  /* 0x000000273f057290 */ /* 0x000fe200087fe43f */
[----:B------:R-:W-:Y:S01]  /*15100*/  PLOP3.LUT P2, PT, PT, PT, PT, 0x80, 0x0 ;  /* 0x000000000000781c */ /* 0x000fe20003f4f070 */
[----:B--2---:R-:W-:-:S04]  /*15110*/  IMAD R6, R6, 0xc000, R18 ;  /* 0x0000c00006067824 */ /* 0x004fc800078e0212 */
[----:B------:R-:W-:-:S08]  /*15120*/  VIADD R7, R6, 0x400 ;  /* 0x0000040006077836 */ /* 0x000fd00000000000 */
.L_x_799:
        /* <DEDUP_REMOVED lines=15> */
.L_x_800:
        /* <DEDUP_REMOVED lines=15> */
.L_x_801:
        /* <DEDUP_REMOVED lines=15> */
.L_x_802:
        /* <DEDUP_REMOVED lines=10> */
.L_x_789:
[----:B------:R-:W-:Y:S05]  /*154a0*/  BSYNC B1 ;  /* 0x0000000000017941 */ /* 0x000fea0003800000 */
.L_x_788:
[----:B------:R-:W2:Y:S04]  /*154b0*/  LDL.LU R9, [R1+0x10] ;  /* 0x0000100001097983 */ /* 0x000ea80000300800 */
[----:B-1----:R-:W3:Y:S01]  /*154c0*/  LDL.LU R7, [R1+0x18] ;  /* 0x0000180001077983 */ /* 0x002ee20000300800 */
[C---:B------:R-:W-:Y:S01]  /*154d0*/  ISETP.GT.AND P3, PT, R4.reuse, R3, PT ;  /* 0x000000030400720c */ /* 0x040fe20003f64270 */
[----:B------:R-:W-:Y:S02]  /*154e0*/  VIADD R4, R4, 0xffffffff ;  /* 0xffffffff04047836 */ /* 0x000fe40000000000 */
[----:B--2---:R-:W-:-:S05]  /*154f0*/  VIADD R5, R9, 0x1 ;  /* 0x0000000109057836 */ /* 0x004fca0000000000 */
[----:B------:R-:W-:-:S04]  /*15500*/  ISETP.NE.AND P2, PT, R5, 0x2, PT ;  /* 0x000000020500780c */ /* 0x000fc80003f45270 */
[----:B------:R-:W-:Y:S02]  /*15510*/  SEL R6, RZ, 0x1, P2 ;  /* 0x00000001ff067807 */ /* 0x000fe40001000000 */
[----:B------:R-:W-:Y:S02]  /*15520*/  SEL R5, R5, RZ, P2 ;  /* 0x000000ff05057207 */ /* 0x000fe40001000000 */
[----:B---3--:R-:W-:-:S05]  /*15530*/  LOP3.LUT R7, R7, R6, RZ, 0x3c, !PT ;  /* 0x0000000607077212 */ /* 0x008fca00078e3cff */
[----:B------:R2:W-:Y:S04]  /*15540*/  STL [R1+0x18], R7 ;  /* 0x0000180701007387 */ /* 0x0005e80000100800 */
[----:B------:R2:W-:Y:S01]  /*15550*/  STL [R1+0x10], R5 ;  /* 0x0000100501007387 */ /* 0x0005e20000100800 */
[----:B------:R-:W-:Y:S05]  /*15560*/  @P3 BRA `(.L_x_803) ;  /* 0xfffffff400d03947 */ /* 0x000fea000383ffff */
.L_x_767:
[----:B------:R-:W-:Y:S05]  /*15570*/  BSYNC B0 ;  /* 0x0000000000007941 */ /* 0x000fea0003800000 */
.L_x_766:
[----:B-12---:R1:W5:Y:S01]  /*15580*/  LDL R7, [R1+0x38] ;  /* 0x0000380001077983 */ /* 0x0063620000100800 */
[----:B------:R-:W-:Y:S05]  /*15590*/  @!P0 WARPSYNC.ALL ;  /* 0x0000000000008948 */ /* 0x000fea0003800000 */
[----:B------:R1:W-:Y:S01]  /*155a0*/  STL [R1+0x3c], RZ ;  /* 0x00003cff01007387 */ /* 0x0003e20000100800 */
[----:B------:R-:W-:Y:S01]  /*155b0*/  BSSY B0, `(.L_x_804) ;  /* 0x0000020000007945 */ /* 0x000fe20003800000 */
[----:B------:R-:W-:Y:S06]  /*155c0*/  @!P0 BAR.SYNC.DEFER_BLOCKING 0xc, 0x180 ;  /* 0x0306000000008b1d */ /* 0x000fec0000010000 */
[----:B-1----:R-:W-:Y:S05]  /*155d0*/  @!P1 BRA `(.L_x_805) ;  /* 0x0000000000749947 */ /* 0x002fea0003800000 */
[----:B------:R-:W-:-:S13]  /*155e0*/  ISETP.NE.AND P0, PT, R10, RZ, PT ;  /* 0x000000ff0a00720c */ /* 0x000fda0003f05270 */
[----:B------:R-:W1:Y:S02]  /*155f0*/  @!P0 LDC R10, c[0x0][0x9f0] ;  /* 0x00027c00ff0a8b82 */ /* 0x000e640000000800 */
[----:B-1----:R-:W-:-:S04]  /*15600*/  IABS R0, R10 ;  /* 0x0000000a00007213 */ /* 0x002fc80000000000 */
        /* <DEDUP_REMOVED lines=9> */
[----:B-----5:R-:W-:-:S03]  /*156a0*/  IADD3 R4, R7, -0x1, R10 ;  /* 0xffffffff07047810 */ /* 0x020fc60007ffe00a */
        /* <DEDUP_REMOVED lines=15> */
[----:B------:R1:W-:Y:S02]  /*157a0*/  STL [R1+0x3c], R2 ;  /* 0x00003c0201007387 */ /* 0x0003e40000100800 */
.L_x_805:
[----:B------:R-:W-:Y:S05]  /*157b0*/  BSYNC B0 ;  /* 0x0000000000007941 */ /* 0x000fea0003800000 */
.L_x_804:
[----:B------:R-:W2:Y:S04]  /*157c0*/  LDL R0, [R1+0x3c] ;  /* 0x00003c0001007983 */ /* 0x000ea80000100800 */
[----:B-1----:R-:W2:Y:S01]  /*157d0*/  LDL R2, [R1+0x5c] ;  /* 0x00005c0001027983 */ /* 0x002ea20000100800 */
[----:B------:R-:W-:Y:S01]  /*157e0*/  BSSY B7, `(.L_x_806) ;  /* 0x00003e6000077945 */ /* 0x000fe20003800000 */
[----:B--2---:R-:W-:-:S05]  /*157f0*/  IMAD R2, R2, R0, RZ ;  /* 0x0000000002027224 */ /* 0x004fca00078e02ff */
[----:B-----5:R-:W-:Y:S01]  /*15800*/  VIADDMNMX R0, R2, R0, R7, PT ;  /* 0x0000000002007246 */ /* 0x020fe20003800107 */
[----:B------:R1:W-:Y:S03]  /*15810*/  STL [R1+0x28], R2 ;  /* 0x0000280201007387 */ /* 0x0003e60000100800 */
[----:B------:R-:W-:Y:S01]  /*15820*/  ISETP.GT.AND P0, PT, R0, R2, PT ;  /* 0x000000020000720c */ /* 0x000fe20003f04270 */
[----:B------:R1:W-:-:S12]  /*15830*/  STL [R1+0x40], R0 ;  /* 0x0000400001007387 */ /* 0x0003d80000100800 */
[----:B-1----:R-:W-:Y:S05]  /*15840*/  @P0 BRA `(.L_x_807) ;  /* 0x0000000000480947 */ /* 0x002fea0003800000 */
[----:B------:R-:W1:Y:S02]  /*15850*/  S2R R0, SR_TID.X ;  /* 0x0000000000007919 */ /* 0x000e640000002100 */
[----:B-1----:R-:W-:-:S04]  /*15860*/  LOP3.LUT R0, R0, 0x7f, RZ, 0xc0, !PT ;  /* 0x0000007f00007812 */ /* 0x002fc800078ec0ff */
[----:B------:R-:W-:-:S13]  /*15870*/  ISETP.NE.AND P0, PT, R0, RZ, PT ;  /* 0x000000ff0000720c */ /* 0x000fda0003f05270 */
[----:B------:R-:W-:Y:S05]  /*15880*/  @P0 BRA `(.L_x_808) ;  /* 0x0000003c006c0947 */ /* 0x000fea0003800000 */
[----:B------:R-:W1:Y:S01]  /*15890*/  S2R R5, SR_LANEID ;  /* 0x0000000000057919 */ /* 0x000e620000000000 */
[----:B------:R-:W-:Y:S01]  /*158a0*/  VOTEU.ANY UR4, UPT, PT ;  /* 0x0000000000047886 */ /* 0x000fe200038e0100 */
[----:B------:R-:W2:Y:S01]  /*158b0*/  LDC.64 R2, c[0x0][0xc60] ;  /* 0x00031800ff027b82 */ /* 0x000ea20000000a00 */
[----:B------:R-:W1:Y:S02]  /*158c0*/  FLO.U32 R0, UR4 ;  /* 0x0000000400007d00 */ /* 0x000e6400080e0000 */
[----:B-1----:R-:W-:-:S06]  /*158d0*/  ISETP.EQ.U32.AND P0, PT, R0, R5, PT ;  /* 0x000000050000720c */ /* 0x002fcc0003f02070 */
[----:B------:R-:W2:Y:S07]  /*158e0*/  POPC R5, UR4 ;  /* 0x0000000400057d09 */ /* 0x000eae0008000000 */
[----:B--2---:R-:W2:Y:S01]  /*158f0*/  @P0 ATOMG.E.ADD.STRONG.GPU PT, R3, desc[UR40][R2.64], R5 ;  /* 0x00000005020309a8 */ /* 0x004ea200081ee1e8 */
[----:B------:R-:W1:Y:S02]  /*15900*/  S2R R4, SR_LTMASK ;  /* 0x0000000000047919 */ /* 0x000e640000003900 */
[----:B-1----:R-:W-:-:S04]  /*15910*/  LOP3.LUT R4, R4, UR4, RZ, 0xc0, !PT ;  /* 0x0000000404047c12 */ /* 0x002fc8000f8ec0ff */
[----:B------:R-:W1:Y:S01]  /*15920*/  POPC R7, R4 ;  /* 0x0000000400077309 */ /* 0x000e620000000000 */
[----:B--2---:R-:W1:Y:S02]  /*15930*/  SHFL.IDX PT, R0, R3, R0, 0x1f ;  /* 0x00001f0003007589 */ /* 0x004e6400000e0000 */
[----:B-1----:R-:W-:-:S05]  /*15940*/  IADD3 R0, R0, UR37, R7 ;  /* 0x0000002500007c10 */ /* 0x002fca000fffe007 */
[----:B------:R3:W-:Y:S01]  /*15950*/  STL [R1], R0 ;  /* 0x0000000001007387 */ /* 0x0007e20000100800 */
[----:B------:R-:W-:Y:S05]  /*15960*/  BRA `(.L_x_808) ;  /* 0x0000003c00347947 */ /* 0x000fea0003800000 */
.L_x_807:
        /* <DEDUP_REMOVED lines=11> */
[----:B------:R-:W-:Y:S02]  /*15a20*/  IMAD.U32 R6, RZ, RZ, UR8 ;  /* 0x00000008ff067e24 */ /* 0x000fe4000f8e00ff */
[----:B------:R-:W-:-:S02]  /*15a30*/  IMAD.U32 R7, RZ, RZ, UR9 ;  /* 0x00000009ff077e24 */ /* 0x000fc4000f8e00ff */
[----:B------:R-:W-:Y:S02]  /*15a40*/  IMAD.U32 R10, RZ, RZ, UR4 ;  /* 0x00000004ff0a7e24 */ /* 0x000fe4000f8e00ff */
[----:B------:R-:W-:Y:S02]  /*15a50*/  IMAD.U32 R11, RZ, RZ, UR5 ;  /* 0x00000005ff0b7e24 */ /* 0x000fe4000f8e00ff */
[----:B------:R-:W-:Y:S02]  /*15a60*/  IMAD.MOV.U32 R8, RZ, RZ, 0x70 ;  /* 0x00000070ff087424 */ /* 0x000fe400078e00ff */
[----:B0-----:R-:W-:Y:S02]  /*15a70*/  IMAD.MOV.U32 R12, RZ, RZ, 0x1 ;  /* 0x00000001ff0c7424 */ /* 0x001fe400078e00ff */
[----:B------:R-:W-:-:S07]  /*15a80*/  IMAD.MOV.U32 R13, RZ, RZ, RZ ;  /* 0x000000ffff0d7224 */ /* 0x000fce00078e00ff */
[----:B------:R-:W-:-:S07]  /*15a90*/  LEPC R20, `(.L_x_810) ;  /* 0x000000001014794e */ /* 0x000fce0000000000 */
[----:B-1----:R-:W-:Y:S05]  /*15aa0*/  CALL.ABS.NOINC R2 ;  /* 0x0000000002007343 */ /* 0x002fea0003c00000 */
.L_x_810:
[----:B------:R-:W-:Y:S05]  /*15ab0*/  BSYNC B6 ;  /* 0x0000000000067941 */ /* 0x000fea0003800000 */
.L_x_809:
        /* <DEDUP_REMOVED lines=8> */
[----:B------:R1:W2:Y:S01]  /*15b40*/  LDC.64 R2, c[0x4][R0] ;  /* 0x0100000000027b82 */ /* 0x0002a20000000a00 */
[----:B------:R-:W-:Y:S02]  /*15b50*/  IMAD.U32 R4, RZ, RZ, UR6 ;  /* 0x00000006ff047e24 */ /* 0x000fe4000f8e00ff */
[----:B------:R-:W-:Y:S02]  /*15b60*/  IMAD.U32 R5, RZ, RZ, UR7 ;  /* 0x00000007ff057e24 */ /* 0x000fe4000f8e00ff */
[----:B------:R-:W-:Y:S02]  /*15b70*/  IMAD.U32 R6, RZ, RZ, UR8 ;  /* 0x00000008ff067e24 */ /* 0x000fe4000f8e00ff */
[----:B------:R-:W-:-:S02]  /*15b80*/  IMAD.U32 R7, RZ, RZ, UR9 ;  /* 0x00000009ff077e24 */ /* 0x000fc4000f8e00ff */
[----:B------:R-:W-:Y:S02]  /*15b90*/  IMAD.U32 R10, RZ, RZ, UR4 ;  /* 0x00000004ff0a7e24 */ /* 0x000fe4000f8e00ff */
[----:B------:R-:W-:Y:S02]  /*15ba0*/  IMAD.U32 R11, RZ, RZ, UR5 ;  /* 0x00000005ff0b7e24 */ /* 0x000fe4000f8e00ff */
[----:B------:R-:W-:Y:S02]  /*15bb0*/  IMAD.MOV.U32 R8, RZ, RZ, 0x70 ;  /* 0x00000070ff087424 */ /* 0x000fe400078e00ff */
[----:B0-----:R-:W-:Y:S02]  /*15bc0*/  IMAD.MOV.U32 R12, RZ, RZ, 0x1 ;  /* 0x00000001ff0c7424 */ /* 0x001fe400078e00ff */
[----:B-1----:R-:W-:-:S07]  /*15bd0*/  IMAD.MOV.U32 R13, RZ, RZ, RZ ;  /* 0x000000ffff0d7224 */ /* 0x002fce00078e00ff */
[----:B------:R-:W-:-:S07]  /*15be0*/  LEPC R20, `(.L_x_813) ;  /* 0x000000001014794e */ /* 0x000fce0000000000 */
[----:B--2---:R-:W-:Y:S05]  /*15bf0*/  CALL.ABS.NOINC R2 ;  /* 0x0000000002007343 */ /* 0x004fea0003c00000 */
.L_x_813:
        /* <DEDUP_REMOVED lines=16> */
.L_x_812:
[----:B------:R-:W-:Y:S05]  /*15d00*/  BSYNC B6 ;  /* 0x0000000000067941 */ /* 0x000fea0003800000 */
.L_x_811:
[----:B------:R-:W2:Y:S01]  /*15d10*/  LDL.LU R4, [R1+0x20] ;  /* 0x0000200001047983 */ /* 0x000ea20000300800 */
        /* <DEDUP_REMOVED lines=8> */
[----:B---3--:R1:W2:Y:S02]  /*15da0*/  @P0 LDG.E R7, desc[UR40][R2.64] ;  /* 0x0000002802070981 */ /* 0x0082a4000c1e1900 */
[----:B-1----:R-:W1:Y:S01]  /*15db0*/  LDC.64 R2, c[0x0][0x418] ;  /* 0x00010600ff027b82 */ /* 0x002e620000000a00 */
[----:B----4-:R-:W-:Y:S01]  /*15dc0*/  VIADD R0, R0, 0xffffffff ;  /* 0xffffffff00007836 */ /* 0x010fe20000000000 */
[----:B--2---:R-:W-:Y:S01]  /*15dd0*/  SHF.R.S32.HI R8, RZ, 0x1f, R7 ;  /* 0x0000001fff087819 */ /* 0x004fe20000011407 */
[----:B------:R2:W-:Y:S04]  /*15de0*/  @P0 STL [R1+0x8], R7 ;  /* 0x0000080701000387 */ /* 0x0005e80000100800 */
[----:B------:R2:W-:Y:S01]  /*15df0*/  STL [R1+0x20], R8 ;  /* 0x0000200801007387 */ /* 0x0005e20000100800 */
[----:B-1----:R-:W-:Y:S01]  /*15e00*/  LOP3.LUT P0, RZ, R2, UR4, RZ, 0xfc, !PT ;  /* 0x0000000402ff7c12 */ /* 0x002fe2000f80fcff */
[----:B------:R-:W-:-:S03]  /*15e10*/  UMOV UR4, 0xffffffff ;  /* 0xffffffff00047882 */ /* 0x000fc60000000000 */
[----:B------:R-:W-:-:S04]  /*15e20*/  LOP3.LUT P0, RZ, R3, UR5, RZ, 0xfc, P0 ;  /* 0x0000000503ff7c12 */ /* 0x000fc8000800fcff */
[----:B------:R-:W-:Y:S01]  /*15e30*/  SEL R17, R7, RZ, !P0 ;  /* 0x000000ff07117207 */ /* 0x000fe20004000000 */
[----:B--2---:R-:W-:Y:S08]  /*15e40*/  BRA.DIV UR4, `(.L_x_814) ;  /* 0x0000005e04707947 */ /* 0x004ff0000b800000 */
[----:B------:R-:W1:Y:S02]  /*15e50*/  S2R R4, SR_TID.X ;  /* 0x0000000000047919 */ /* 0x000e640000002100 */
[----:B-1----:R-:W-:-:S04]  /*15e60*/  SHF.R.U32.HI R4, RZ, 0x5, R4 ;  /* 0x00000005ff047819 */ /* 0x002fc80000011604 */
[----:B------:R-:W-:-:S05]  /*15e70*/  LOP3.LUT R4, R4, 0x3, RZ, 0xc0, !PT ;  /* 0x0000000304047812 */ /* 0x000fca00078ec0ff */
[----:B0-----:R0:W1:Y:S02]  /*15e80*/  SHFL.IDX PT, R14, R4, RZ, 0x1f ;  /* 0x00001fff040e7589 */ /* 0x00106400000e0000 */
.L_x_983:
[----:B0-----:R-:W2:Y:S01]  /*15e90*/  LDL.LU R4, [R1+0x1c] ;  /* 0x00001c0001047983 */ /* 0x001ea20000300800 */
[----:B------:R-:W-:Y:S02]  /*15ea0*/  PLOP3.LUT P1, PT, PT, PT, PT, 0x8, 0x0 ;  /* 0x000000000000781c */ /* 0x000fe40003f2e170 */
[----:B-1----:R-:W-:Y:S01]  /*15eb0*/  ISETP.NE.AND P0, PT, R14, RZ, PT ;  /* 0x000000ff0e00720c */ /* 0x002fe20003f05270 */
[----:B------:R0:W-:Y:S01]  /*15ec0*/  STL [R1+0x30], R0 ;  /* 0x0000300001007387 */ /* 0x0001e20000100800 */
[----:B--2---:R-:W-:-:S09]  /*15ed0*/  LOP3.LUT R4, R4, 0xfffffffe, RZ, 0xc0, !PT ;  /* 0xfffffffe04047812 */ /* 0x004fd200078ec0ff */
[----:B------:R-:W-:-:S05]  /*15ee0*/  @P1 LOP3.LUT R4, R4, 0x1, RZ, 0xfc, !PT ;  /* 0x0000000104041812 */ /* 0x000fca00078efcff */
[----:B------:R0:W-:Y:S01]  /*15ef0*/  STL [R1+0x1c], R4 ;  /* 0x00001c0401007387 */ /* 0x0001e20000100800 */
[----:B------:R-:W-:Y:S05]  /*15f00*/  @P0 BRA `(.L_x_815) ;  /* 0x00000004000c0947 */ /* 0x000fea0003800000 */
[----:B------:R-:W-:-:S03]  /*15f10*/  UMOV UR4, 0xffffffff ;  /* 0xffffffff00047882 */ /* 0x000fc60000000000 */
[----:B------:R-:W-:Y:S05]  /*15f20*/  BRA.DIV UR4, `(.L_x_816) ;  /* 0x0000005e046c7947 */ /* 0x000fea000b800000 */
[----:B------:R-:W-:-:S13]  /*15f30*/  ELECT P6, URZ, PT ;  /* 0x00000000003f782f */ /* 0x000fda00038c0000 */
.L_x_986:
[----:B------:R-:W-:Y:S05]  /*15f40*/  @!P6 BRA `(.L_x_815) ;  /* 0x0000000000fce947 */ /* 0x000fea0003800000 */
[----:B------:R-:W-:-:S04]  /*15f50*/  ISETP.NE.U32.AND P0, PT, R2, RZ, PT ;  /* 0x000000ff0200720c */ /* 0x000fc80003f05070 */
[----:B------:R-:W-:-:S13]  /*15f60*/  ISETP.NE.AND.EX P0, PT, R3, RZ, PT, P0 ;  /* 0x000000ff0300720c */ /* 0x000fda0003f05300 */
[----:B------:R-:W-:Y:S05]  /*15f70*/  @!P0 BRA `(.L_x_817) ;  /* 0x0000000000508947 */ /* 0x000fea0003800000 */
[----:B------:R-:W1:Y:S01]  /*15f80*/  LDC R6, c[0x0][0x43c] ;  /* 0x00010f00ff067b82 */ /* 0x000e620000000800 */
[----:B------:R-:W-:Y:S01]  /*15f90*/  IMAD.MOV.U32 R9, RZ, RZ, R0 ;  /* 0x000000ffff097224 */ /* 0x000fe200078e0000 */
[----:B------:R-:W-:-:S03]  /*15fa0*/  ULDC.64 UR4, c[0x0][0x428] ;  /* 0x00010a0000047ab9 */ /* 0x000fc60000000a00 */
[----:B0-----:R-:W-:Y:S01]  /*15fb0*/  IMAD.MOV.U32 R0, RZ, RZ, R9 ;  /* 0x000000ffff007224 */ /* 0x001fe200078e0009 */
[----:B-1----:R-:W-:-:S13]  /*15fc0*/  ISETP.NE.AND P0, PT, R6, 0x1, PT ;  /* 0x000000010600780c */ /* 0x002fda0003f05270 */
[----:B------:R-:W0:Y:S02]  /*15fd0*/  @P0 LDC.64 R4, c[0x0][0x440] ;  /* 0x00011000ff040b82 */ /* 0x000e240000000a00 */
[----:B0-----:R-:W-:-:S05]  /*15fe0*/  @P0 IMAD.HI.U32 R4, R9, R4, RZ ;  /* 0x0000000409040227 */ /* 0x001fca00078e00ff */
        /* <DEDUP_REMOVED lines=13> */
.L_x_817:
[----:B-1----:R-:W2:Y:S01]  /*160c0*/  LDL R2, [R1+0x14] ;  /* 0x0000140001027983 */ /* 0x002ea20000100800 */
[----:B0-----:R-:W-:Y:S01]  /*160d0*/  IMAD R0, R19, 0x8, R18 ;  /* 0x0000000813007824 */ /* 0x001fe200078e0212 */
[----:B--2---:R-:W-:-:S04]  /*160e0*/  SHF.L.U32 R2, R2, 0x1f, RZ ;  /* 0x0000001f02027819 */ /* 0x004fc800000006ff */
[----:B------:R-:W0:Y:S02]  /*160f0*/  SYNCS.PHASECHK.TRANS64.TRYWAIT P0, [R0+URZ+0x22840], R2 ;  /* 0x02284002000075a7 */ /* 0x000e24000800017f */
[----:B0-----:R-:W-:Y:S05]  /*16100*/  @!P0 BRA `(.L_x_818) ;  /* 0x0000005c00148947 */ /* 0x001fea0003800000 */
.L_x_987:
[----:B------:R-:W1:Y:S02]  /*16110*/  S2R R3, SR_TID.X ;  /* 0x0000000000037919 */ /* 0x000e640000002100 */
[----:B-1----:R-:W-:-:S04]  /*16120*/  LOP3.LUT R3, R3, 0x7f, RZ, 0xc0, !PT ;  /* 0x0000007f03037812 */ /* 0x002fc800078ec0ff */
[----:B------:R-:W-:-:S13]  /*16130*/  ISETP.NE.AND P0, PT, R3, RZ, PT ;  /* 0x000000ff0300720c */ /* 0x000fda0003f05270 */
        /* <DEDUP_REMOVED lines=8> */
.L_x_819:
[----:B------:R-:W2:Y:S04]  /*161c0*/  LDL R4, [R1+0x30] ;  /* 0x0000300001047983 */ /* 0x000ea80000100800 */
[----:B------:R-:W3:Y:S04]  /*161d0*/  LDL R3, [R1+0x24] ;  /* 0x0000240001037983 */ /* 0x000ee80000100800 */
[----:B0-----:R-:W4:Y:S01]  /*161e0*/  LDL.LU R2, [R1+0x1c] ;  /* 0x00001c0001027983 */ /* 0x001f220000300800 */
[----:B------:R-:W-:Y:S01]  /*161f0*/  R2UR UR9, R0 ;  /* 0x00000000000972ca */ /* 0x000fe200000e0000 */
[----:B------:R-:W-:Y:S01]  /*16200*/  IMAD R0, R19, 0x3000, R18 ;  /* 0x0000300013007824 */ /* 0x000fe200078e0212 */
[----:B------:R-:W-:Y:S01]  /*16210*/  PLOP3.LUT P0, PT, PT, PT, PT, 0x80, 0x0 ;  /* 0x000000000000781c */ /* 0x000fe20003f0f070 */
[----:B------:R-:W-:Y:S01]  /*16220*/  UIADD3 UR6, UP0, UR38, 0x370, URZ ;  /* 0x0000037026067890 */ /* 0x000fe2000ff1e03f */
[----:B------:R-:W-:Y:S01]  /*16230*/  R2UR UR12, R16 ;  /* 0x00000000100c72ca */ /* 0x000fe200000e0000 */
[----:B------:R-:W-:Y:S01]  /*16240*/  UMOV UR5, 0x14f00000 ;  /* 0x14f0000000057882 */ /* 0x000fe20000000000 */
[----:B------:R-:W-:Y:S01]  /*16250*/  R2UR UR8, R0 ;  /* 0x00000000000872ca */ /* 0x000fe200000e0000 */
[----:B------:R-:W-:Y:S01]  /*16260*/  UIADD3.X UR7, URZ, UR39, URZ, UP0, !UPT ;  /* 0x000000273f077290 */ /* 0x000fe200087fe43f */
[----:B-----5:R-:W-:Y:S01]  /*16270*/  R2UR UR13, R17 ;  /* 0x00000000110d72ca */ /* 0x020fe200000e0000 */
[----:B------:R-:W-:-:S04]  /*16280*/  UMOV UR10, URZ ;  /* 0x0000003f000a7c82 */ /* 0x000fc80008000000 */
[----:B------:R-:W-:-:S06]  /*16290*/  UIADD3 UR9, UR9, 0x22830, URZ ;  /* 0x0002283009097890 */ /* 0x000fcc000fffe03f */
[----:B------:R-:W-:Y:S01]  /*162a0*/  UIADD3 UR8, UR8, 0x1c400, URZ ;  /* 0x0001c40008087890 */ /* 0x000fe2000fffe03f */
[----:B--2---:R-:W-:Y:S02]  /*162b0*/  R2UR UR11, R4 ;  /* 0x00000000040b72ca */ /* 0x004fe400000e0000 */
[----:B---3--:R-:W-:Y:S02]  /*162c0*/  R2UR UR4, R3 ;  /* 0x00000000030472ca */ /* 0x008fe400000e0000 */
[----:B----4-:R-:W-:-:S04]  /*162d0*/  LOP3.LUT R2, R2, 0xfffffffe, RZ, 0xc0, !PT ;  /* 0xfffffffe02027812 */ /* 0x010fc800078ec0ff */
[----:B------:R-:W-:-:S07]  /*162e0*/  @P0 LOP3.LUT R2, R2, 0x1, RZ, 0xfc, !PT ;  /* 0x0000000102020812 */ /* 0x000fce00078efcff */
[----:B------:R-:W-:Y:S01]  /*162f0*/  UIMAD UR11, UR11, 0x60, UR4 ;  /* 0x000000600b0b78a4 */ /* 0x000fe2000f8e0204 */
[----:B------:R1:W-:Y:S02]  /*16300*/  STL [R1+0x1c], R2 ;  /* 0x00001c0201007387 */ /* 0x0003e40000100800 */
[----:B------:R-:W-:-:S06]  /*16310*/  UMOV UR4, 0x0 ;  /* 0x0000000000047882 */ /* 0x000fcc0000000000 */
[----:B------:R1:W-:Y:S01]  /*16320*/  UTMALDG.4D [UR8], [UR6], desc[UR4] ;  /* 0x00000408060075b4 */ /* 0x0003e20008019000 */
[----:B------:R-:W-:Y:S02]  /*16330*/  NOP ;  /* 0x0000000000007918 */ /* 0x000fe40000000000 */
.L_x_815:
[----:B------:R-:W2:Y:S04]  /*16340*/  LDL.LU R3, [R1+0x48] ;  /* 0x0000480001037983 */ /* 0x000ea80000300800 */
[----:B------:R-:W3:Y:S04]  /*16350*/  LDL.LU R5, [R1+0x2c] ;  /* 0x00002c0001057983 */ /* 0x000ee80000300800 */
[----:B0-----:R-:W4:Y:S01]  /*16360*/  LDL.LU R4, [R1+0x50] ;  /* 0x0000500001047983 */ /* 0x001f220000300800 */
[----:B------:R-:W-:Y:S05]  /*16370*/  WARPSYNC.ALL ;  /* 0x0000000000007948 */ /* 0x000fea0003800000 */
[----:B-1----:R-:W-:Y:S01]  /*16380*/  ULDC.64 UR6, c[0x0][0xa00] ;  /* 0x0002800000067ab9 */ /* 0x002fe20000000a00 */
        /* <DEDUP_REMOVED lines=19> */
[----:B0-----:R-:W-:Y:S01]  /*164c0*/  MOV R2, 0x0 ;  /* 0x0000000000027802 */ /* 0x001fe20000000f00 */
        /* <DEDUP_REMOVED lines=15> */
.L_x_821:
[----:B------:R-:W-:Y:S05]  /*165c0*/  BSYNC B6 ;  /* 0x0000000000067941 */ /* 0x000fea0003800000 */
.L_x_820:
[----:B0-----:R-:W2:Y:S01]  /*165d0*/  LDL.LU R0, [R1+0x60] ;  /* 0x0000600001007983 */ /* 0x001ea20000300800 */
[----:B------:R-:W-:Y:S01]  /*165e0*/  ULDC.64 UR4, c[0x0][0x2d8] ;  /* 0x0000b60000047ab9 */ /* 0x000fe20000000a00 */
[----:B------:R-:W0:Y:S01]  /*165f0*/  LDC R8, c[0x0][0x448] ;  /* 0x00011200ff087b82 */ /* 0x000e220000000800 */
[----:B------:R-:W-:Y:S01]  /*16600*/  ULDC UR6, c[0x0][0x2b8] ;  /* 0x0000ae0000067ab9 */ /* 0x000fe20000000800 */
[----:B------:R-:W3:Y:S04]  /*16610*/  LDL.LU R5, [R1+0x50] ;  /* 0x0000500001057983 */ /* 0x000ee80000300800 */
[----:B------:R-:W3:Y:S04]  /*16620*/  LDL.LU.64 R2, [R1+0x48] ;  /* 0x0000480001027983 */ /* 0x000ee80000300a00 */
[----:B------:R-:W4:Y:S01]  /*16630*/  LDL.LU R4, [R1+0x2c] ;  /* 0x00002c0001047983 */ /* 0x000f220000300800 */
[----:B0-----:R-:W-:-:S13]  /*16640*/  ISETP.NE.AND P0, PT, R8, 0x1, PT ;  /* 0x000000010800780c */ /* 0x001fda0003f05270 */
[----:B------:R-:W0:Y:S01]  /*16650*/  @P0 LDC R7, c[0x0][0x450] ;  /* 0x00011400ff070b82 */ /* 0x000e220000000800 */
[----:B---3--:R-:W-:Y:S02]  /*16660*/  IMAD.MOV.U32 R3, RZ, RZ, R5 ;  /* 0x000000ffff037224 */ /* 0x008fe400078e0005 */
[----:B------:R-:W3:Y:S01]  /*16670*/  LDL.LU R5, [R1+0x4] ;  /* 0x0000040001057983 */ /* 0x000ee20000300800 */
[----:B------:R-:W-:-:S03]  /*16680*/  IMAD.WIDE.U32 R2, R16, UR4, R2 ;  /* 0x0000000410027c25 */ /* 0x000fc6000f8e0002 */
[----:B------:R1:W5:Y:S01]  /*16690*/  LDL R9, [R1+0x34] ;  /* 0x0000340001097983 */ /* 0x0003620000100800 */
[----:B------:R-:W-:Y:S01]  /*166a0*/  IMAD R3, R16, UR5, R3 ;  /* 0x0000000510037c24 */ /* 0x000fe2000f8e0203 */
[----:B------:R-:W-:Y:S02]  /*166b0*/  ULDC.64 UR4, c[0x0][0x2e0] ;  /* 0x0000b80000047ab9 */ /* 0x000fe40000000a00 */
[----:B--2---:R-:W-:Y:S02]  /*166c0*/  IMAD R0, R0, UR4, RZ ;  /* 0x0000000400007c24 */ /* 0x004fe4000f8e02ff */
[----:B----4-:R-:W-:-:S04]  /*166d0*/  IMAD.WIDE.U32 R2, R4, UR4, R2 ;  /* 0x0000000404027c25 */ /* 0x010fc8000f8e0002 */
[----:B------:R-:W-:Y:S01]  /*166e0*/  IMAD R0, R4, UR5, R0 ;  /* 0x0000000504007c24 */ /* 0x000fe2000f8e0200 */
[----:B------:R-:W2:Y:S01]  /*166f0*/  S2R R10, SR_TID.X ;  /* 0x00000000000a7919 */ /* 0x000ea20000002100 */
[----:B------:R-:W-:Y:S02]  /*16700*/  ULDC.64 UR4, c[0x0][0x2d0] ;  /* 0x0000b40000047ab9 */ /* 0x000fe40000000a00 */
[----:B------:R-:W-:Y:S01]  /*16710*/  IMAD.IADD R3, R3, 0x1, R0 ;  /* 0x0000000103037824 */ /* 0x000fe200078e0200 */
[----:B------:R-:W4:Y:S02]  /*16720*/  S2R R4, SR_TID.X ;  /* 0x0000000000047919 */ /* 0x000f240000002100 */
[----:B----4-:R-:W-:-:S04]  /*16730*/  LOP3.LUT R4, R4, 0x7f, RZ, 0xc0, !PT ;  /* 0x0000007f04047812 */ /* 0x010fc800078ec0ff */
[----:B------:R-:W-:Y:S02]  /*16740*/  SHF.R.U32.HI R6, RZ, 0x3, R4 ;  /* 0x00000003ff067819 */ /* 0x000fe40000011604 */
[----:B------:R-:W4:Y:S02]  /*16750*/  S2R R4, SR_TID.X ;  /* 0x0000000000047919 */ /* 0x000f240000002100 */
[----:B----4-:R-:W-:-:S05]  /*16760*/  IMAD.SHL.U32 R4, R4, 0x10, RZ ;  /* 0x0000001004047824 */ /* 0x010fca00078e00ff */
[----:B------:R-:W-:Y:S02]  /*16770*/  LOP3.LUT R4, R6, 0x70, R4, 0xf8, !PT ;  /* 0x0000007006047812 */ /* 0x000fe400078ef804 */
[----:B------:R-:W4:Y:S01]  /*16780*/  @P0 LDC R6, c[0x0][0x44c] ;  /* 0x00011300ff060b82 */ /* 0x000f220000000800 */
[----:B--2---:R-:W-:-:S05]  /*16790*/  IMAD.SHL.U32 R10, R10, 0x8, RZ ;  /* 0x000000080a0a7824 */ /* 0x004fca00078e00ff */
[----:B------:R-:W-:Y:S01]  /*167a0*/  LOP3.LUT R10, R10, 0x38, RZ, 0xc0, !PT ;  /* 0x000000380a0a7812 */ /* 0x000fe200078ec0ff */
[----:B---3--:R-:W-:-:S05]  /*167b0*/  IMAD.SHL.U32 R5, R5, 0x80, RZ ;  /* 0x0000008005057824 */ /* 0x008fca00078e00ff */
[----:B------:R-:W-:-:S05]  /*167c0*/  LOP3.LUT R4, R4, R5, RZ, 0xfc, !PT ;  /* 0x0000000504047212 */ /* 0x000fca00078efcff */
[----:B----4-:R-:W-:-:S04]  /*167d0*/  @P0 IMAD.HI.U32 R6, R4, R6, RZ ;  /* 0x0000000604060227 */ /* 0x010fc800078e00ff */
[----:B------:R-:W-:Y:S01]  /*167e0*/  IMAD.MOV.U32 R0, RZ, RZ, R4 ;  /* 0x000000ffff007224 */ /* 0x000fe200078e0004 */
[----:B0-----:R-:W-:-:S05]  /*167f0*/  @P0 SHF.R.U32.HI R0, RZ, R7, R6 ;  /* 0x00000007ff000219 */ /* 0x001fca0000011606 */
        /* <DEDUP_REMOVED lines=18> */
[----:B-1----:R-:W-:Y:S09]  /*16920*/  BRA.DIV UR4, `(.L_x_822) ;  /* 0x0000005604207947 */ /* 0x002ff2000b800000 */
[----:B------:R-:W2:Y:S01]  /*16930*/  LDL.LU R6, [R1+0x58] ;  /* 0x0000580001067983 */ /* 0x000ea20000300800 */
[----:B------:R-:W0:Y:S02]  /*16940*/  S2R R7, SR_TID.X ;  /* 0x0000000000077919 */ /* 0x000e240000002100 */
[----:B0-----:R-:W-:-:S04]  /*16950*/  LOP3.LUT R7, R7, 0x7f, RZ, 0xc0, !PT ;  /* 0x0000007f07077812 */ /* 0x001fc800078ec0ff */
[----:B------:R-:W-:Y:S02]  /*16960*/  SHF.R.U32.HI R11, RZ, 0x3, R7 ;  /* 0x00000003ff0b7819 */ /* 0x000fe40000011607 */
[----:B------:R-:W0:Y:S03]  /*16970*/  SHFL.IDX PT, R7, R4, RZ, 0x181f ;  /* 0x00181fff04077589 */ /* 0x000e2600000e0000 */
[----:B------:R-:W-:-:S04]  /*16980*/  IMAD.IADD R0, R11, 0x1, R5 ;  /* 0x000000010b007824 */ /* 0x000fc800078e0205 */
[----:B------:R-:W-:Y:S02]  /*16990*/  VIADD R5, R0, 0x10 ;  /* 0x0000001000057836 */ /* 0x000fe40000000000 */
        /* <DEDUP_REMOVED lines=62> */
[----:B------:R0:W1:Y:S04]  /*16d80*/  SHFL.IDX PT, R5, R3, 0x7, 0x181f ;  /* 0x00f81f0003057f89 */ /* 0x00006800000e0000 */
[----:B------:R0:W-:Y:S04]  /*16d90*/  @!P1 LDGSTS.E.BYPASS.LTC128B.128 [R9+0x1b400], desc[UR40][R6.64], !P0 ;  /* 0x1b40000006099fae */ /* 0x0001e8000c101d68 */
[----:B------:R0:W2:Y:S02]  /*16da0*/  SHFL.IDX PT, R3, R4, 0x7, 0x181f ;  /* 0x00f81f0004037f89 */ /* 0x0000a400000e0000 */
.L_x_1004:
[----:B------:R-:W-:-:S05]  /*16db0*/  VIADD R0, R0, 0x70 ;  /* 0x0000007000007836 */ /* 0x000fca0000000000 */
[----:B------:R-:W-:-:S13]  /*16dc0*/  ISETP.GE.AND P1, PT, R0, R2, PT ;  /* 0x000000020000720c */ /* 0x000fda0003f26270 */
[----:B--2---:R-:W-:-:S05]  /*16dd0*/  @!P1 LEA R2, P2, R10, R3, 0x1 ;  /* 0x000000030a029211 */ /* 0x004fca00078408ff */
[----:B01----:R-:W-:-:S05]  /*16de0*/  @!P1 IMAD.X R3, RZ, RZ, R5, P2 ;  /* 0x000000ffff039224 */ /* 0x003fca00010e0605 */
[----:B------:R-:W-:Y:S01]  /*16df0*/  @!PT LDS RZ, [RZ] ;  /* 0x00000000fffff984 */ /* 0x000fe20000000800 */
[----:B------:R-:W-:Y:S01]  /*16e00*/  @!PT LDS RZ, [RZ] ;  /* 0x00000000fffff984 */ /* 0x000fe20000000800 */
[----:B------:R-:W-:Y:S01]  /*16e10*/  @!PT LDS RZ, [RZ] ;  /* 0x00000000fffff984 */ /* 0x000fe20000000800 */
[----:B------:R0:W-:Y:S01]  /*16e20*/  @!P1 LDGSTS.E.BYPASS.LTC128B.128 [R9+0x1bc00], desc[UR40][R2.64], !P0 ;  /* 0x1bc0000002099fae */ /* 0x0001e2000c101d68 */
[----:B------:R-:W-:Y:S01]  /*16e30*/  PLOP3.LUT P0, PT, PT, PT, PT, 0x80, 0x0 ;  /* 0x000000000000781c */ /* 0x000fe20003f0f070 */
[----:B------:R-:W-:-:S12]  /*16e40*/  NOP ;  /* 0x0000000000007918 */ /* 0x000fd80000000000 */
.L_x_823:
        /* <DEDUP_REMOVED lines=18> */
.L_x_1005:
[----:B------:R-:W-:Y:S05]  /*16f70*/  BSYNC B0 ;  /* 0x0000000000007941 */ /* 0x000fea0003800000 */
.L_x_824:
[----:B------:R-:W2:Y:S01]  /*16f80*/  LDL R2, [R1+0x1c] ;  /* 0x00001c0001027983 */ /* 0x000ea20000100800 */
[----:B------:R-:W-:Y:S01]  /*16f90*/  BSSY B0, `(.L_x_826) ;  /* 0x000005a000007945 */ /* 0x000fe20003800000 */
[----:B--2---:R-:W-:-:S13]  /*16fa0*/  LOP3.LUT P0, RZ, R2, 0x1, RZ, 0xc0, !PT ;  /* 0x0000000102ff7812 */ /* 0x004fda000780c0ff */
        /* <DEDUP_REMOVED lines=10> */
.L_x_1006:
[----:B------:R-:W-:Y:S05]  /*17050*/  BSYNC B1 ;  /* 0x0000000000017941 */ /* 0x000fea0003800000 */
.L_x_828:
        /* <DEDUP_REMOVED lines=9> */
.L_x_831:
[----:B------:R-:W-:Y:S05]  /*170f0*/  BSYNC B1 ;  /* 0x0000000000017941 */ /* 0x000fea0003800000 */
.L_x_830:
        /* <DEDUP_REMOVED lines=12> */
.L_x_832:
        /* <DEDUP_REMOVED lines=15> */
.L_x_833:
        /* <DEDUP_REMOVED lines=15> */
.L_x_834:
        /* <DEDUP_REMOVED lines=15> */
.L_x_835:
        /* <DEDUP_REMOVED lines=10> */
.L_x_827:
[----:B------:R-:W-:Y:S05]  /*17530*/  BSYNC B0 ;  /* 0x0000000000007941 */ /* 0x000fea0003800000 */
.L_x_826:
        /* <DEDUP_REMOVED lines=9> */
[----:B------:R-:W-:Y:S01]  /*175d0*/  BSSY B2, `(.L_x_838) ;  /* 0x00000a9000027945 */ /* 0x000fe20003800000 */
[----:B--2---:R-:W-:-:S04]  /*175e0*/  VIADD R2, R7, 0x1 ;  /* 0x0000000107027836 */ /* 0x004fc80000000000 */
[----:B---3--:R-:W-:-:S05]  /*175f0*/  IMAD R2, R2, R6, RZ ;  /* 0x0000000602027224 */ /* 0x008fca00078e02ff */
[----:B----4-:R-:W-:Y:S02]  /*17600*/  VIMNMX R4, R4, R2, PT ;  /* 0x0000000204047248 */ /* 0x010fe40003fe0100 */
[----:B------:R-:W-:-:S03]  /*17610*/  LOP3.LUT R2, RZ, R5, RZ, 0x33, !PT ;  /* 0x00000005ff027212 */ /* 0x000fc600078e33ff */
        /* <DEDUP_REMOVED lines=13> */
[----:B--2---:R-:W-:Y:S02]  /*176f0*/  LOP3.LUT P2, RZ, R5, 0x1, RZ, 0xc0, !PT ;  /* 0x0000000105ff7812 */ /* 0x004fe4000784c0ff */
        /* <DEDUP_REMOVED lines=26> */
.L_x_842:
[----:B------:R-:W-:Y:S01]  /*178a0*/  IMAD R2, R19, 0x8, R18 ;  /* 0x0000000813027824 */ /* 0x000fe200078e0212 */
[----:B-1----:R-:W-:Y:S01]  /*178b0*/  SHF.L.U32 R6, R9, 0x1f, RZ ;  /* 0x0000001f09067819 */ /* 0x002fe200000006ff */
[----:B------:R-:W1:Y:S01]  /*178c0*/  S2R R3, SR_TID.X ;  /* 0x0000000000037919 */ /* 0x000e620000002100 */
[----:B------:R-:W-:Y:S02]  /*178d0*/  BSSY B3, `(.L_x_843) ;  /* 0x0000005000037945 */ /* 0x000fe40003800000 */
[----:B------:R-:W2:Y:S01]  /*178e0*/  SYNCS.PHASECHK.TRANS64.TRYWAIT P0, [R2+URZ+0x22840], R6 ;  /* 0x02284006020075a7 */ /* 0x000ea2000800017f */
[----:B-1----:R-:W-:-:S04]  /*178f0*/  LOP3.LUT R3, R3, 0x7f, RZ, 0xc0, !PT ;  /* 0x0000007f03037812 */ /* 0x002fc800078ec0ff */
[----:B------:R-:W-:Y:S01]  /*17900*/  ISETP.NE.AND P1, PT, R3, RZ, PT ;  /* 0x000000ff0300720c */ /* 0x000fe20003f25270 */
[----:B--2---:R-:W-:-:S12]  /*17910*/  @!P0 BRA `(.L_x_844) ;  /* 0x0000004c00e88947 */ /* 0x004fd80003800000 */
.L_x_1007:
[----:B------:R-:W-:Y:S05]  /*17920*/  BSYNC B3 ;  /* 0x0000000000037941 */ /* 0x000fea0003800000 */
.L_x_843:
        /* <DEDUP_REMOVED lines=9> */
.L_x_846:
[----:B------:R-:W-:Y:S05]  /*179c0*/  BSYNC B3 ;  /* 0x0000000000037941 */ /* 0x000fea0003800000 */
.L_x_845:
        /* <DEDUP_REMOVED lines=12> */
.L_x_847:
        /* <DEDUP_REMOVED lines=13> */
.L_x_1008:
[----:B------:R-:W-:Y:S05]  /*17b60*/  BSYNC B3 ;  /* 0x0000000000037941 */ /* 0x000fea0003800000 */
.L_x_848:
        /* <DEDUP_REMOVED lines=11> */
.L_x_851:
[----:B------:R-:W-:Y:S05]  /*17c20*/  BSYNC B3 ;  /* 0x0000000000037941 */ /* 0x000fea0003800000 */
.L_x_850:
        /* <DEDUP_REMOVED lines=9> */
.L_x_852:
        /* <DEDUP_REMOVED lines=15> */
.L_x_853:
        /* <DEDUP_REMOVED lines=15> */
.L_x_854:
        /* <DEDUP_REMOVED lines=15> */
.L_x_855:
        /* <DEDUP_REMOVED lines=10> */
.L_x_841:
[----:B------:R-:W-:Y:S05]  /*18030*/  BSYNC B1 ;  /* 0x0000000000017941 */ /* 0x000fea0003800000 */
.L_x_840:
[----:B------:R-:W2:Y:S02]  /*18040*/  LDL.LU R5, [R1+0x40] ;  /* 0x0000400001057983 */ /* 0x000ea40000300800 */
[----:B--2---:R-:W-:-:S07]  /*18050*/  VIADD R0, R5, 0xfffffffd ;  /* 0xfffffffd05007836 */ /* 0x004fce0000000000 */
.L_x_839:
[----:B------:R-:W-:Y:S05]  /*18060*/  BSYNC B2 ;  /* 0x0000000000027941 */ /* 0x000fea0003800000 */
.L_x_838:
[----:B------:R-:W-:Y:S01]  /*18070*/  VIADD R8, R8, 0xfffffffe ;  /* 0xfffffffe08087836 */ /* 0x000fe20000000000 */
[----:B------:R-:W-:-:S04]  /*18080*/  LOP3.LUT R4, RZ, R4, RZ, 0x33, !PT ;  /* 0x00000004ff047212 */ /* 0x000fc800078e33ff */
[----:B------:R-:W-:-:S13]  /*18090*/  ISETP.NE.AND P0, PT, R8, R4, PT ;  /* 0x000000040800720c */ /* 0x000fda0003f05270 */
[----:B------:R-:W-:Y:S05]  /*180a0*/  @!P0 BRA `(.L_x_837) ;  /* 0x0000001000f88947 */ /* 0x000fea0003800000 */
.L_x_888:
        /* <DEDUP_REMOVED lines=8> */
[----:B--2---:R-:W-:Y:S02]  /*18130*/  LOP3.LUT P1, RZ, R3, 0x1, RZ, 0xc0, !PT ;  /* 0x0000000103ff7812 */ /* 0x004fe4000782c0ff */
[----:B---3--:R-:W-:-:S11]  /*18140*/  LOP3.LUT R6, R2, R6, RZ, 0x3c, !PT ;  /* 0x0000000602067212 */ /* 0x008fd600078e3cff */
[----:B------:R-:W-:Y:S05]  /*18150*/  @!P1 BRA `(.L_x_857) ;  /* 0x0000000800449947 */ /* 0x000fea0003800000 */
        /* <DEDUP_REMOVED lines=24> */
.L_x_858:
[----:B------:R-:W-:Y:S01]  /*182e0*/  IMAD R3, R7, 0x8, R18 ;  /* 0x0000000807037824 */ /* 0x000fe200078e0212 */
[----:B------:R-:W-:Y:S01]  /*182f0*/  SHF.L.U32 R2, R6, 0x1f, RZ ;  /* 0x0000001f06027819 */ /* 0x000fe200000006ff */
[----:B-1----:R-:W1:Y:S01]  /*18300*/  S2R R4, SR_TID.X ;  /* 0x0000000000047919 */ /* 0x002e620000002100 */
[----:B------:R-:W-:Y:S02]  /*18310*/  BSSY B2, `(.L_x_859) ;  /* 0x0000005000027945 */ /* 0x000fe40003800000 */
[----:B------:R-:W2:Y:S01]  /*18320*/  SYNCS.PHASECHK.TRANS64.TRYWAIT P0, [R3+URZ+0x22840], R2 ;  /* 0x02284002030075a7 */ /* 0x000ea2000800017f */
[----:B-1----:R-:W-:-:S04]  /*18330*/  LOP3.LUT R4, R4, 0x7f, RZ, 0xc0, !PT ;  /* 0x0000007f04047812 */ /* 0x002fc800078ec0ff */
[----:B------:R-:W-:Y:S01]  /*18340*/  ISETP.NE.AND P1, PT, R4, RZ, PT ;  /* 0x000000ff0400720c */ /* 0x000fe20003f25270 */
[----:B--2---:R-:W-:-:S12]  /*18350*/  @!P0 BRA `(.L_x_860) ;  /* 0x0000004400808947 */ /* 0x004fd80003800000 */
.L_x_1009:
[----:B------:R-:W-:Y:S05]  /*18360*/  BSYNC B2 ;  /* 0x0000000000027941 */ /* 0x000fea0003800000 */
.L_x_859:
        /* <DEDUP_REMOVED lines=9> */
.L_x_862:
[----:B------:R-:W-:Y:S05]  /*18400*/  BSYNC B2 ;  /* 0x0000000000027941 */ /* 0x000fea0003800000 */
.L_x_861:
[----:B------:R-:W2:Y:S01]  /*18410*/  LDL R4, [R1+0x24] ;  /* 0x0000240001047983 */ /* 0x000ea20000100800 */
        /* <DEDUP_REMOVED lines=11> */
.L_x_863:
        /* <DEDUP_REMOVED lines=10> */
[----:B------:R-:W2:Y:S01]  /*18570*/  SYNCS.PHASECHK.TRANS64.TRYWAIT P0, [R3+URZ+0x22860], R2 ;  /* 0x02286002030075a7 */ /* 0x000ea2000800017f */
[----:B------:R-:W-:Y:S04]  /*18580*/  BSSY B2, `(.L_x_864) ;  /* 0x0000002000027945 */ /* 0x000fe80003800000 */
[----:B--2---:R-:W-:Y:S05]  /*18590*/  @!P0 BRA `(.L_x_865) ;  /* 0x0000004400048947 */ /* 0x004fea0003800000 */
.L_x_1010:
[----:B------:R-:W-:Y:S05]  /*185a0*/  BSYNC B2 ;  /* 0x0000000000027941 */ /* 0x000fea0003800000 */
.L_x_864:
[----:B------:R-:W-:Y:S01]  /*185b0*/  BSSY B2, `(.L_x_866) ;  /* 0x000000b000027945 */ /* 0x000fe20003800000 */
[----:B------:R-:W-:Y:S02]  /*185c0*/  IMAD.MOV.U32 R8, RZ, RZ, 0x0 ;  /* 0x00000000ff087424 */ /* 0x000fe400078e00ff */
[----:B0-----:R-:W-:Y:S01]  /*185d0*/  IMAD.MOV.U32 R9, RZ, RZ, 0x14f00000 ;  /* 0x14f00000ff097424 */ /* 0x001fe200078e00ff */
[----:B------:R-:W-:Y:S06]  /*185e0*/  @P1 BRA `(.L_x_867) ;  /* 0x00000000001c1947 */ /* 0x000fec0003800000 */
[----:B------:R-:W0:Y:S01]  /*185f0*/  S2R R5, SR_TID.X ;  /* 0x0000000000057919 */ /* 0x000e220000002100 */
[----:B-12---:R-:W-:-:S04]  /*18600*/  IMAD.MOV.U32 R2, RZ, RZ, 0xc000 ;  /* 0x0000c000ff027424 */ /* 0x006fc800078e00ff */
[----:B------:R3:W-:Y:S01]  /*18610*/  SYNCS.ARRIVE.TRANS64 RZ, [R3+URZ+0x22850], R2 ;  /* 0x0228500203ff79a7 */ /* 0x0007e2000800003f */
[----:B0-----:R-:W-:-:S04]  /*18620*/  LOP3.LUT R5, R5, 0x1f, RZ, 0xc0, !PT ;  /* 0x0000001f05057812 */ /* 0x001fc800078ec0ff */
[----:B------:R-:W-:-:S13]  /*18630*/  ISETP.NE.AND P0, PT, R5, RZ, PT ;  /* 0x000000ff0500720c */ /* 0x000fda0003f05270 */
[----:B---3--:R-:W-:Y:S05]  /*18640*/  @!P0 BRA `(.L_x_867) ;  /* 0x0000000000048947 */ /* 0x008fea0003800000 */
[----:B------:R-:W-:Y:S01]  /*18650*/  BPT.TRAP 0x1 ;  /* 0x000000040000795c */ /* 0x000fe20000300000 */
.L_x_867:
[----:B------:R-:W-:Y:S05]  /*18660*/  BSYNC B2 ;  /* 0x0000000000027941 */ /* 0x000fea0003800000 */
.L_x_866:
[----:B------:R-:W-:Y:S01]  /*18670*/  R2UR UR10, R10 ;  /* 0x000000000a0a72ca */ /* 0x000fe200000e0000 */
[----:B-12---:R-:W-:Y:S01]  /*18680*/  IMAD R2, R7, 0xc000, R18 ;  /* 0x0000c00007027824 */ /* 0x006fe200078e0212 */
[----:B------:R-:W-:Y:S01]  /*18690*/  R2UR UR6, R8 ;  /* 0x00000000080672ca */ /* 0x000fe200000e0000 */
[----:B------:R-:W-:Y:S01]  /*186a0*/  UIADD3 UR4, UP0, UR38, 0x470, URZ ;  /* 0x0000047026047890 */ /* 0x000fe2000ff1e03f */
[----:B------:R-:W-:Y:S01]  /*186b0*/  R2UR UR7, R9 ;  /* 0x00000000090772ca */ /* 0x000fe200000e0000 */
[----:B------:R-:W-:Y:S01]  /*186c0*/  VIADD R3, R3, 0x22850 ;  /* 0x0002285003037836 */ /* 0x000fe20000000000 */
[----:B------:R-:W-:Y:S01]  /*186d0*/  PLOP3.LUT P0, PT, PT, PT, PT, 0x80, 0x0 ;  /* 0x000000000000781c */ /* 0x000fe20003f0f070 */
[----:B------:R-:W-:Y:S01]  /*186e0*/  VIADD R5, R2, 0x400 ;  /* 0x0000040002057836 */ /* 0x000fe20000000000 */
[----:B------:R-:W-:-:S12]  /*186f0*/  UIADD3.X UR5, URZ, UR39, URZ, UP0, !UPT ;  /* 0x000000273f057290 */ /* 0x000fd800087fe43f */
.L_x_868:
        /* <DEDUP_REMOVED lines=15> */
.L_x_869:
        /* <DEDUP_REMOVED lines=15> */
.L_x_870:
        /* <DEDUP_REMOVED lines=15> */
.L_x_871:
        /* <DEDUP_REMOVED lines=10> */
.L_x_857:
[----:B------:R-:W-:Y:S05]  /*18a70*/  BSYNC B1 ;  /* 0x0000000000017941 */ /* 0x000fea0003800000 */
.L_x_856:
[----:B------:R-:W2:Y:S01]  /*18a80*/  LDL R5, [R1+0x1c] ;  /* 0x00001c0001057983 */ /* 0x000ea20000100800 */
[----:B------:R-:W-:Y:S01]  /*18a90*/  VIADD R7, R7, 0x1 ;  /* 0x0000000107077836 */ /* 0x000fe20000000000 */
[----:B------:R-:W-:Y:S04]  /*18aa0*/  BSSY B1, `(.L_x_872) ;  /* 0x000009a000017945 */ /* 0x000fe80003800000 */
[----:B------:R-:W-:-:S04]  /*18ab0*/  ISETP.NE.AND P0, PT, R7, 0x2, PT ;  /* 0x000000020700780c */ /* 0x000fc80003f05270 */
[----:B------:R-:W-:Y:S02]  /*18ac0*/  SEL R2, RZ, 0x1, P0 ;  /* 0x00000001ff027807 */ /* 0x000fe40000000000 */
[----:B------:R-:W-:Y:S02]  /*18ad0*/  SEL R19, R7, RZ, P0 ;  /* 0x000000ff07137207 */ /* 0x000fe40000000000 */
[----:B------:R-:W-:Y:S01]  /*18ae0*/  LOP3.LUT R8, R6, R2, RZ, 0x3c, !PT ;  /* 0x0000000206087212 */ /* 0x000fe200078e3cff */
[----:B------:R-:W-:-:S04]  /*18af0*/  VIADD R6, R0, 0xffffffff ;  /* 0xffffffff00067836 */ /* 0x000fc80000000000 */
[----:B------:R1:W-:Y:S01]  /*18b00*/  STL [R1+0x14], R8 ;  /* 0x0000140801007387 */ /* 0x0003e20000100800 */
[----:B--2---:R-:W-:-:S13]  /*18b10*/  LOP3.LUT P2, RZ, R5, 0x1, RZ, 0xc0, !PT ;  /* 0x0000000105ff7812 */ /* 0x004fda000784c0ff */
        /* <DEDUP_REMOVED lines=25> */
.L_x_874:
        /* <DEDUP_REMOVED lines=8> */
.L_x_1011:
[----:B------:R-:W-:Y:S05]  /*18d30*/  BSYNC B2 ;  /* 0x0000000000027941 */ /* 0x000fea0003800000 */
.L_x_875:
        /* <DEDUP_REMOVED lines=9> */
.L_x_878:
[----:B------:R-:W-:Y:S05]  /*18dd0*/  BSYNC B2 ;  /* 0x0000000000027941 */ /* 0x000fea0003800000 */
.L_x_877:
        /* <DEDUP_REMOVED lines=12> */
.L_x_879:
        /* <DEDUP_REMOVED lines=13> */
.L_x_1012:
[----:B------:R-:W-:Y:S05]  /*18f70*/  BSYNC B2 ;  /* 0x0000000000027941 */ /* 0x000fea0003800000 */
.L_x_880:
        /* <DEDUP_REMOVED lines=11> */
.L_x_883:
[----:B------:R-:W-:Y:S05]  /*19030*/  BSYNC B2 ;  /* 0x0000000000027941 */ /* 0x000fea0003800000 */
.L_x_882:
        /* <DEDUP_REMOVED lines=9> */
.L_x_884:
        /* <DEDUP_REMOVED lines=15> */
.L_x_885:
        /* <DEDUP_REMOVED lines=15> */
.L_x_886:
        /* <DEDUP_REMOVED lines=15> */
.L_x_887:
        /* <DEDUP_REMOVED lines=10> */
.L_x_873:
[----:B------:R-:W-:Y:S05]  /*19440*/  BSYNC B1 ;  /* 0x0000000000017941 */ /* 0x000fea0003800000 */
.L_x_872:
[----:B------:R-:W2:Y:S01]  /*19450*/  LDL R5, [R1+0x28] ;  /* 0x0000280001057983 */ /* 0x000ea20000100800 */
[----:B------:R-:W-:Y:S01]  /*19460*/  VIADD R0, R0, 0xfffffffe ;  /* 0xfffffffe00007836 */ /* 0x000fe20000000000 */
[----:B--2---:R-:W-:-:S13]  /*19470*/  ISETP.GT.AND P0, PT, R6, R5, PT ;  /* 0x000000050600720c */ /* 0x004fda0003f04270 */
[----:B------:R-:W-:Y:S05]  /*19480*/  @P0 BRA `(.L_x_888) ;  /* 0xffffffec00080947 */ /* 0x000fea000383ffff */
.L_x_837:
[----:B------:R-:W-:Y:S05]  /*19490*/  BSYNC B0 ;  /* 0x0000000000007941 */ /* 0x000fea0003800000 */
.L_x_836:
[----:B------:R-:W2:Y:S01]  /*194a0*/  LDL.LU R2, [R1+0x14] ;  /* 0x0000140001027983 */ /* 0x000ea20000300800 */
[----:B------:R-:W1:Y:S01]  /*194b0*/  S2R R3, SR_TID.X ;  /* 0x0000000000037919 */ /* 0x000e620000002100 */
[----:B------:R-:W-:-:S05]  /*194c0*/  VIADD R19, R19, 0x1 ;  /* 0x0000000113137836 */ /* 0x000fca0000000000 */
[----:B------:R-:W-:-:S04]  /*194d0*/  ISETP.NE.AND P0, PT, R19, 0x2, PT ;  /* 0x000000021300780c */ /* 0x000fc80003f05270 */
[----:B------:R-:W-:Y:S01]  /*194e0*/  SEL R0, RZ, 0x1, P0 ;  /* 0x00000001ff007807 */ /* 0x000fe20000000000 */
[----:B------:R-:W-:Y:S01]  /*194f0*/  BSSY B0, `(.L_x_889) ;  /* 0x0000013000007945 */ /* 0x000fe20003800000 */
[----:B-1----:R-:W-:-:S04]  /*19500*/  LOP3.LUT R3, R3, 0x7f, RZ, 0xc0, !PT ;  /* 0x0000007f03037812 */ /* 0x002fc800078ec0ff */
[----:B------:R-:W-:Y:S02]  /*19510*/  ISETP.NE.AND P1, PT, R3, RZ, PT ;  /* 0x000000ff0300720c */ /* 0x000fe40003f25270 */
[----:B--2---:R-:W-:-:S05]  /*19520*/  LOP3.LUT R2, R2, R0, RZ, 0x3c, !PT ;  /* 0x0000000002027212 */ /* 0x004fca00078e3cff */
[----:B------:R1:W-:Y:S06]  /*19530*/  STL [R1+0x14], R2 ;  /* 0x0000140201007387 */ /* 0x0003ec0000100800 */
[----:B------:R-:W-:Y:S05]  /*19540*/  @P1 BRA `(.L_x_890) ;  /* 0x0000000000341947 */ /* 0x000fea0003800000 */
[----:B------:R-:W2:Y:S01]  /*19550*/  S2R R5, SR_LANEID ;  /* 0x0000000000057919 */ /* 0x000ea20000000000 */
[----:B------:R-:W-:Y:S01]  /*19560*/  VOTEU.ANY UR4, UPT, PT ;  /* 0x0000000000047886 */ /* 0x000fe200038e0100 */
[----:B-1----:R-:W1:Y:S01]  /*19570*/  LDC.64 R2, c[0x0][0xc60] ;  /* 0x00031800ff027b82 */ /* 0x002e620000000a00 */
[----:B------:R-:W2:Y:S02]  /*19580*/  FLO.U32 R0, UR4 ;  /* 0x0000000400007d00 */ /* 0x000ea400080e0000 */
[----:B--2---:R-:W-:-:S06]  /*19590*/  ISETP.EQ.U32.AND P1, PT, R0, R5, PT ;  /* 0x000000050000720c */ /* 0x004fcc0003f22070 */
[----:B------:R-:W1:Y:S07]  /*195a0*/  POPC R5, UR4 ;  /* 0x0000000400057d09 */ /* 0x000e6e0008000000 */
[----:B-1----:R-:W2:Y:S01]  /*195b0*/  @P1 ATOMG.E.ADD.STRONG.GPU PT, R3, desc[UR40][R2.64], R5 ;  /* 0x00000005020319a8 */ /* 0x002ea200081ee1e8 */
[----:B------:R-:W1:Y:S02]  /*195c0*/  S2R R4, SR_LTMASK ;  /* 0x0000000000047919 */ /* 0x000e640000003900 */
[----:B-1----:R-:W-:-:S04]  /*195d0*/  LOP3.LUT R4, R4, UR4, RZ, 0xc0, !PT ;  /* 0x0000000404047c12 */ /* 0x002fc8000f8ec0ff */
[----:B------:R-:W1:Y:S01]  /*195e0*/  POPC R7, R4 ;  /* 0x0000000400077309 */ /* 0x000e620000000000 */
[----:B--2---:R-:W1:Y:S02]  /*195f0*/  SHFL.IDX PT, R0, R3, R0, 0x1f ;  /* 0x00001f0003007589 */ /* 0x004e6400000e0000 */
[----:B-1----:R-:W-:-:S05]  /*19600*/  IADD3 R0, R0, UR37, R7 ;  /* 0x0000002500007c10 */ /* 0x002fca000fffe007 */
[----:B------:R2:W-:Y:S02]  /*19610*/  STL [R1], R0 ;  /* 0x0000000001007387 */ /* 0x0005e40000100800 */
.L_x_890:
[----:B------:R-:W-:Y:S05]  /*19620*/  BSYNC B0 ;  /* 0x0000000000007941 */ /* 0x000fea0003800000 */
.L_x_889:
[----:B------:R-:W-:-:S07]  /*19630*/  SEL R19, R19, RZ, P0 ;  /* 0x000000ff13137207 */ /* 0x000fce0000000000 */
.L_x_808:
[----:B------:R-:W-:Y:S05]  /*19640*/  BSYNC B7 ;  /* 0x0000000000077941 */ /* 0x000fea0003800000 */
.L_x_806:
[----:B--23--:R-:W2:Y:S02]  /*19650*/  LDL R0, [R1+0x1c] ;  /* 0x00001c0001007983 */ /* 0x00cea40000100800 */
[----:B--2---:R-:W-:-:S13]  /*19660*/  LOP3.LUT P0, RZ, R0, 0x2, RZ, 0xc0, !PT ;  /* 0x0000000200ff7812 */ /* 0x004fda000780c0ff */
[----:B------:R-:W-:Y:S05]  /*19670*/  @!P0 BRA `(.L_x_891) ;  /* 0x00000000002c8947 */ /* 0x000fea0003800000 */
[----:B------:R-:W-:Y:S05]  /*19680*/  WARPSYNC.ALL ;  /* 0x0000000000007948 */ /* 0x000fea0003800000 */
[----:B------:R-:W2:Y:S08]  /*19690*/  S2UR UR5, SR_CgaCtaId ;  /* 0x00000000000579c3 */ /* 0x000eb00000008800 */
[----:B------:R-:W-:Y:S06]  /*196a0*/  BAR.SYNC.DEFER_BLOCKING 0x5, 0x180 ;  /* 0x0146000000007b1d */ /* 0x000fec0000010000 */
[----:B------:R-:W-:-:S02]  /*196b0*/  UMOV UR4, 0x400 ;  /* 0x0000040000047882 */ /* 0x000fc40000000000 */
[----:B--2---:R-:W-:-:S06]  /*196c0*/  ULEA UR4, UR5, UR4, 0x18 ;  /* 0x0000000405047291 */ /* 0x004fcc000f8ec03f */
[----:B------:R-:W-:-:S05]  /*196d0*/  IMAD.U32 R18, RZ, RZ, UR4 ;  /* 0x00000004ff127e24 */ /* 0x000fca000f8e00ff */
[----:B------:R-:W2:Y:S04]  /*196e0*/  LDS.128 R4, [R18+0x228d0] ;  /* 0x0228d00012047984 */ /* 0x000ea80000000c00 */
[----:B--2---:R2:W-:Y:S04]  /*196f0*/  STL.64 [R1], R4 ;  /* 0x0000000401007387 */ /* 0x0045e80000100a00 */
[----:B------:R2:W-:Y:S01]  /*19700*/  STL.64 [R1+0x8], R6 ;  /* 0x0000080601007387 */ /* 0x0005e20000100a00 */
[----:B------:R-:W-:Y:S06]  /*19710*/  BAR.ARV 0x4, 0x180 ;  /* 0x0106000000007b1d */ /* 0x000fec0000002000 */
[----:B------:R-:W-:Y:S05]  /*19720*/  BRA `(.L_x_892) ;  /* 0x0000000c00207947 */ /* 0x000fea0003800000 */
.L_x_891:
[----:B------:R-:W2:Y:S01]  /*19730*/  S2R R16, SR_TID.X ;  /* 0x0000000000107919 */ /* 0x000ea20000002100 */
[----:B------:R-:W-:Y:S01]  /*19740*/  UMOV UR4, 0xffffffff ;  /* 0xffffffff00047882 */ /* 0x000fe20000000000 */
[----:B--2---:R-:W-:-:S04]  /*19750*/  LOP3.LUT R16, R16, 0x1f, RZ, 0xc0, !PT ;  /* 0x0000001f10107812 */ /* 0x004fc800078ec0ff */
[----:B------:R-:W-:Y:S01]  /*19760*/  ISETP.NE.AND P0, PT, R16, 0x1f, PT ;  /* 0x0000001f1000780c */ /* 0x000fe20003f05270 */
[----:B------:R-:W-:-:S12]  /*19770*/  BRA.DIV UR4, `(.L_x_893) ;  /* 0x0000003204c87947 */ /* 0x000fd8000b800000 */
[----:B-1----:R-:W2:Y:S01]  /*19780*/  LDL.LU R2, [R1] ;  /* 0x0000000001027983 */ /* 0x002ea20000300800 */
[----:B------:R-:W-:-:S03]  /*19790*/  ULDC UR4, c[0x0][0xc3c] ;  /* 0x00030f0000047ab9 */ /* 0x000fc60000000800 */
[----:B------:R-:W3:Y:S01]  /*197a0*/  LDL R3, [R1+0xc] ;  /* 0x00000c0001037983 */ /* 0x000ee20000100800 */
[----:B--2---:R-:W-:Y:S02]  /*197b0*/  IMAD.MOV.U32 R10, RZ, RZ, R2 ;  /* 0x000000ffff0a7224 */ /* 0x004fe400078e0002 */
[----:B---3--:R-:W-:-:S05]  /*197c0*/  IMAD.IADD R0, R3, 0x1, R16 ;  /* 0x0000000103007824 */ /* 0x008fca00078e0210 */
[----:B------:R-:W-:-:S13]  /*197d0*/  ISETP.GE.OR P1, PT, R0, UR4, !P0 ;  /* 0x0000000400007c0c */ /* 0x000fda000c726670 */
[----:B------:R-:W1:Y:S08]  /*197e0*/  @!P1 LDC.64 R2, c[0x0][0xc80] ;  /* 0x00032000ff029b82 */ /* 0x000e700000000a00 */
[----:B------:R-:W2:Y:S01]  /*197f0*/  @!P1 LDC.64 R6, c[0x0][0xc78] ;  /* 0x00031e00ff069b82 */ /* 0x000ea20000000a00 */
[----:B-1----:R-:W-:-:S05]  /*19800*/  @!P1 IMAD.WIDE R2, R0, 0x4, R2 ;  /* 0x0000000400029825 */ /* 0x002fca00078e0202 */
[----:B------:R2:W3:Y:S02]  /*19810*/  @!P1 LDG.E R8, desc[UR40][R2.64] ;  /* 0x0000002802089981 */ /* 0x0004e4000c1e1900 */
[----:B--2---:R-:W-:-:S06]  /*19820*/  @!P1 IMAD.WIDE R2, R0, 0x4, R6 ;  /* 0x0000000400029825 */ /* 0x004fcc00078e0206 */
[----:B------:R-:W2:Y:S01]  /*19830*/  @!P1 LDG.E R2, desc[UR40][R2.64] ;  /* 0x0000002802029981 */ /* 0x000ea2000c1e1900 */
[----:B------:R-:W-:Y:S01]  /*19840*/  IMAD.MOV.U32 R4, RZ, RZ, RZ ;  /* 0x000000ffff047224 */ /* 0x000fe200078e00ff */
[C---:B------:R-:W-:Y:S01]  /*19850*/  ISETP.GE.U32.AND P2, PT, R16.reuse, 0x2, PT ;  /* 0x000000021000780c */ /* 0x040fe20003f46070 */
[----:B------:R-:W-:Y:S01]  /*19860*/  IMAD.MOV.U32 R6, RZ, RZ, RZ ;  /* 0x000000ffff067224 */ /* 0x000fe200078e00ff */
[C---:B------:R-:W-:Y:S01]  /*19870*/  ISETP.GE.U32.AND P3, PT, R16.reuse, 0x4, PT ;  /* 0x000000041000780c */ /* 0x040fe20003f66070 */
[----:B------:R-:W-:Y:S01]  /*19880*/  SHFL.IDX PT, R0, R10, 0x1, 0x1f ;  /* 0x00201f000a007f89 */ /* 0x000fe200000e0000 */
[C---:B------:R-:W-:Y:S02]  /*19890*/  ISETP.GE.U32.AND P4, PT, R16.reuse, 0x8, PT ;  /* 0x000000081000780c */ /* 0x040fe40003f86070 */
[----:B------:R-:W-:Y:S01]  /*198a0*/  ISETP.GE.U32.AND P5, PT, R16, 0x10, PT ;  /* 0x000000101000780c */ /* 0x000fe20003fa6070 */
[----:B---3--:R-:W-:Y:S02]  /*198b0*/  @!P1 IMAD.MOV.U32 R4, RZ, RZ, R8 ;  /* 0x000000ffff049224 */ /* 0x008fe400078e0008 */
[----:B------:R-:W-:-:S02]  /*198c0*/  IMAD.MOV.U32 R8, RZ, RZ, RZ ;  /* 0x000000ffff087224 */ /* 0x000fc400078e00ff */
[----:B--2---:R-:W-:Y:S01]  /*198d0*/  @!P1 IMAD.MOV.U32 R6, RZ, RZ, R2 ;  /* 0x000000ffff069224 */ /* 0x004fe200078e0002 */
[----:B------:R-:W-:-:S03]  /*198e0*/  ISETP.NE.AND P1, PT, R16, RZ, PT ;  /* 0x000000ff1000720c */ /* 0x000fc60003f25270 */
[----:B------:R-:W-:-:S05]  /*198f0*/  IMAD R2, R6, R4, RZ ;  /* 0x0000000406027224 */ /* 0x000fca00078e02ff */
[----:B------:R-:W1:Y:S02]  /*19900*/  SHFL.UP PT, R3, R2, 0x1, RZ ;  /* 0x0420000002037989 */ /* 0x000e6400000e00ff */
[----:B-1----:R-:W-:-:S05]  /*19910*/  SEL R5, R3, RZ, P1 ;  /* 0x000000ff03057207 */ /* 0x002fca0000800000 */
[----:B------:R-:W-:Y:S02]  /*19920*/  IMAD.IADD R2, R2, 0x1, R5 ;  /* 0x0000000102027824 */ /* 0x000fe400078e0205 */
[----:B------:R-:W-:Y:S04]  /*19930*/  SHFL.IDX PT, R5, R10, RZ, 0x1f ;  /* 0x00001fff0a057589 */ /* 0x000fe800000e0000 */
        /* <DEDUP_REMOVED lines=12> */
[----:B0-----:R0:W1:Y:S02]  /*19a00*/  SHFL.IDX PT, R9, R7, 0x1f, 0x1f ;  /* 0x03e01f0007097f89 */ /* 0x00106400000e0000 */
.L_x_1022:
[----:B------:R-:W-:Y:S02]  /*19a10*/  ULDC UR4, c[0x0][0xc38] ;  /* 0x00030e0000047ab9 */ /* 0x000fe40000000800 */
[----:B------:R-:W-:-:S04]  /*19a20*/  IMAD.U32 R2, RZ, RZ, UR4 ;  /* 0x00000004ff027e24 */ /* 0x000fc8000f8e00ff */
[----:B-1----:R-:W-:-:S04]  /*19a30*/  IMAD R9, R9, R2, RZ ;  /* 0x0000000209097224 */ /* 0x002fc800078e02ff */
[----:B------:R-:W-:-:S05]  /*19a40*/  IMAD.IADD R0, R0, 0x1, R9 ;  /* 0x0000000100007824 */ /* 0x000fca00078e0209 */
[----:B------:R-:W-:-:S13]  /*19a50*/  ISETP.GT.AND P6, PT, R0, R5, PT ;  /* 0x000000050000720c */ /* 0x000fda0003fc4270 */
[----:B------:R-:W-:Y:S05]  /*19a60*/  @P6 BRA `(.L_x_894) ;  /* 0x0000000000ac6947 */ /* 0x000fea0003800000 */
.L_x_897:
[----:B------:R-:W2:Y:S01]  /*19a70*/  LDL.LU R2, [R1+0xc] ;  /* 0x00000c0001027983 */ /* 0x000ea20000300800 */
[----:B------:R-:W1:Y:S01]  /*19a80*/  LDC R3, c[0x0][0xc3c] ;  /* 0x00030f00ff037b82 */ /* 0x000e620000000800 */
[----:B--2---:R-:W-:-:S05]  /*19a90*/  VIADD R2, R2, 0x1f ;  /* 0x0000001f02027836 */ /* 0x004fca0000000000 */
[----:B-1----:R-:W-:-:S13]  /*19aa0*/  ISETP.GE.AND P6, PT, R2, R3, PT ;  /* 0x000000030200720c */ /* 0x002fda0003fc6270 */
[----:B------:R-:W-:Y:S05]  /*19ab0*/  @P6 BRA `(.L_x_895) ;  /* 0x0000000400d46947 */ /* 0x000fea0003800000 */
[----:B------:R-:W1:Y:S01]  /*19ac0*/  S2R R4, SR_TID.X ;  /* 0x0000000000047919 */ /* 0x000e620000002100 */
[----:B------:R2:W-:Y:S01]  /*19ad0*/  STL [R1+0xc], R2 ;  /* 0x00000c0201007387 */ /* 0x0005e20000100800 */
[----:B-1----:R-:W-:-:S05]  /*19ae0*/  LOP3.LUT R4, R4, 0x1f, RZ, 0xc0, !PT ;  /* 0x0000001f04047812 */ /* 0x002fca00078ec0ff */
[----:B------:R-:W-:Y:S02]  /*19af0*/  IMAD.IADD R6, R2, 0x1, R4 ;  /* 0x0000000102067824 */ /* 0x000fe400078e0204 */
[----:B------:R-:W-:-:S03]  /*19b00*/  IMAD.MOV.U32 R4, RZ, RZ, RZ ;  /* 0x000000ffff047224 */ /* 0x000fc600078e00ff */
[----:B------:R-:W-:-:S13]  /*19b10*/  ISETP.GE.OR P6, PT, R6, R3, !P0 ;  /* 0x000000030600720c */ /* 0x000fda00047c6670 */
[----:B--2---:R-:W1:Y:S02]  /*19b20*/  @!P6 LDC.64 R2, c[0x0][0xc80] ;  /* 0x00032000ff02eb82 */ /* 0x004e640000000a00 */
[----:B-1----:R-:W-:-:S05]  /*19b30*/  @!P6 IMAD.WIDE R2, R6, 0x4, R2 ;  /* 0x000000040602e825 */ /* 0x002fca00078e0202 */
[----:B------:R1:W2:Y:S02]  /*19b40*/  @!P6 LDG.E R4, desc[UR40][R2.64] ;  /* 0x000000280204e981 */ /* 0x0002a4000c1e1900 */
[----:B-1----:R-:W1:Y:S02]  /*19b50*/  @!P6 LDC.64 R2, c[0x0][0xc78] ;  /* 0x00031e00ff02eb82 */ /* 0x002e640000000a00 */
[----:B-1----:R-:W-:-:S04]  /*19b60*/  @!P6 IMAD.WIDE R2, R6, 0x4, R2 ;  /* 0x000000040602e825 */ /* 0x002fc800078e0202 */
[----:B------:R-:W-:-:S06]  /*19b70*/  IMAD.MOV.U32 R6, RZ, RZ, RZ ;  /* 0x000000ffff067224 */ /* 0x000fcc00078e00ff */
[----:B------:R-:W2:Y:S01]  /*19b80*/  @!P6 LDG.E R6, desc[UR40][R2.64] ;  /* 0x000000280206e981 */ /* 0x000ea2000c1e1900 */
[----:B------:R-:W-:Y:S01]  /*19b90*/  UMOV UR4, 0xffffffff ;  /* 0xffffffff00047882 */ /* 0x000fe20000000000 */
[----:B--2---:R-:W-:Y:S02]  /*19ba0*/  IMAD R2, R6, R4, RZ ;  /* 0x0000000406027224 */ /* 0x004fe400078e02ff */
[----:B------:R-:W-:Y:S05]  /*19bb0*/  BRA.DIV UR4, `(.L_x_896) ;  /* 0x0000003604187947 */ /* 0x000fea000b800000 */
        /* <DEDUP_REMOVED lines=14> */
[----:B0-----:R-:W-:-:S05]  /*19ca0*/  IMAD.IADD R7, R2, 0x1, R3 ;  /* 0x0000000102077824 */ /* 0x001fca00078e0203 */
[----:B------:R0:W1:Y:S02]  /*19cb0*/  SHFL.IDX PT, R9, R7, 0x1f, 0x1f ;  /* 0x03e01f0007097f89 */ /* 0x00006400000e0000 */
.L_x_1030:
[----:B------:R-:W-:Y:S02]  /*19cc0*/  ULDC UR4, c[0x0][0xc38] ;  /* 0x00030e0000047ab9 */ /* 0x000fe40000000800 */
[----:B------:R-:W-:-:S04]  /*19cd0*/  IMAD.U32 R2, RZ, RZ, UR4 ;  /* 0x00000004ff027e24 */ /* 0x000fc8000f8e00ff */
[----:B-1----:R-:W-:-:S04]  /*19ce0*/  IMAD R9, R9, R2, RZ ;  /* 0x0000000209097224 */ /* 0x002fc800078e02ff */
[----:B------:R-:W-:-:S05]  /*19cf0*/  IMAD.IADD R0, R9, 0x1, R0 ;  /* 0x0000000109007824 */ /* 0x000fca00078e0200 */
[----:B------:R-:W-:-:S13]  /*19d00*/  ISETP.GT.AND P6, PT, R0, R5, PT ;  /* 0x000000050000720c */ /* 0x000fda0003fc4270 */
[----:B------:R-:W-:Y:S05]  /*19d10*/  @!P6 BRA `(.L_x_897) ;  /* 0xfffffffc0054e947 */ /* 0x000fea000383ffff */
.L_x_894:
        /* <DEDUP_REMOVED lines=9> */
.L_x_1035:
[----:B------:R-:W-:-:S13]  /*19db0*/  ISETP.NE.AND P0, PT, R3, RZ, PT ;  /* 0x000000ff0300720c */ /* 0x000fda0003f05270 */
[----:B------:R-:W-:Y:S05]  /*19dc0*/  @!P0 BRA `(.L_x_899) ;  /* 0x0000000000148947 */ /* 0x000fea0003800000 */
[----:B------:R-:W-:Y:S01]  /*19dd0*/  UMOV UR4, 0xffffffff ;  /* 0xffffffff00047882 */ /* 0x000fe20000000000 */
[----:B------:R-:W-:Y:S02]  /*19de0*/  VIADD R12, R0, 0xffffffff ;  /* 0xffffffff000c7836 */ /* 0x000fe40000000000 */
[----:B------:R-:W-:Y:S05]  /*19df0*/  BRA.DIV UR4, `(.L_x_900) ;  /* 0x0000003604bc7947 */ /* 0x000fea000b800000 */
[----:B0-----:R0:W4:Y:S02]  /*19e00*/  SHFL.IDX PT, R7, R7, R12, 0x1f ;  /* 0x00001f0c07077589 */ /* 0x00112400000e0000 */
.L_x_1038:
[----:B----4-:R-:W-:-:S07]  /*19e10*/  IMAD.MOV.U32 R8, RZ, RZ, R7 ;  /* 0x000000ffff087224 */ /* 0x010fce00078e0007 */
.L_x_899:
[----:B------:R-:W4:Y:S01]  /*19e20*/  LDL.LU R10, [R1+0xc] ;  /* 0x00000c00010a7983 */ /* 0x000f220000300800 */
[----:B0-2---:R-:W-:Y:S01]  /*19e30*/  IABS R7, R4 ;  /* 0x0000000400077213 */ /* 0x005fe20000000000 */
[----:B------:R-:W-:-:S03]  /*19e40*/  IMAD R9, R8, R2, R9 ;  /* 0x0000000208097224 */ /* 0x000fc600078e0209 */
[----:B------:R-:W0:Y:S01]  /*19e50*/  I2F.RP R2, R7 ;  /* 0x0000000700027306 */ /* 0x000e220000209400 */
[----:B------:R-:W-:Y:S01]  /*19e60*/  IMAD.IADD R5, R5, 0x1, -R9 ;  /* 0x0000000105057824 */ /* 0x000fe200078e0a09 */
[----:B------:R2:W-:Y:S02]  /*19e70*/  STL [R1], R9 ;  /* 0x0000000901007387 */ /* 0x0005e40000100800 */
[----:B--2---:R-:W-:-:S04]  /*19e80*/  IABS R9, R4 ;  /* 0x0000000400097213 */ /* 0x004fc80000000000 */
        /* <DEDUP_REMOVED lines=35> */
[----:B------:R-:W-:Y:S02]  /*1a0c0*/  IMAD R3, R2, R9, R3 ;  /* 0x0000000902037224 */ /* 0x000fe400078e0203 */
[----:B------:R-:W-:-:S03]  /*1a0d0*/  IMAD.IADD R4, R5, 0x1, -R4 ;  /* 0x0000000105047824 */ /* 0x000fc600078e0a04 */
        /* <DEDUP_REMOVED lines=14> */
[----:B-1----:R-:W-:-:S05]  /*1a1c0*/  IMAD R0, R3, 0x10000, R2 ;  /* 0x0001000003007824 */ /* 0x002fca00078e0202 */
[----:B------:R0:W-:Y:S04]  /*1a1d0*/  STL [R1+0x8], R0 ;  /* 0x0000080001007387 */ /* 0x0001e80000100800 */
[----:B------:R0:W-:Y:S04]  /*1a1e0*/  STL [R1+0xc], R10 ;  /* 0x00000c0a01007387 */ /* 0x0001e80000100800 */
[----:B------:R0:W-:Y:S01]  /*1a1f0*/  STL [R1+0x4], R4 ;  /* 0x0000040401007387 */ /* 0x0001e20000100800 */
[----:B------:R-:W-:Y:S05]  /*1a200*/  BRA `(.L_x_901) ;  /* 0x0000000000287947 */ /* 0x000fea0003800000 */
.L_x_895:
[----:B------:R-:W-:Y:S01]  /*1a210*/  UMOV UR4, URZ ;  /* 0x0000003f00047c82 */ /* 0x000fe20008000000 */
[----:B------:R-:W-:Y:S01]  /*1a220*/  ULDC UR6, c[0x0][0xc3c] ;  /* 0x00030f0000067ab9 */ /* 0x000fe20000000800 */
[----:B------:R-:W-:Y:S01]  /*1a230*/  UMOV UR5, URZ ;  /* 0x0000003f00057c82 */ /* 0x000fe20008000000 */
[----:B------:R-:W-:Y:S01]  /*1a240*/  IMAD.U32 R3, RZ, RZ, UR4 ;  /* 0x00000004ff037e24 */ /* 0x000fe2000f8e00ff */
[----:B------:R1:W-:Y:S01]  /*1a250*/  STL [R1], R5 ;  /* 0x0000000501007387 */ /* 0x0003e20000100800 */
[----:B------:R-:W-:Y:S02]  /*1a260*/  IMAD.U32 R0, RZ, RZ, UR6 ;  /* 0x00000006ff007e24 */ /* 0x000fe4000f8e00ff */
[----:B------:R-:W-:Y:S01]  /*1a270*/  IMAD.U32 R2, RZ, RZ, UR5 ;  /* 0x00000005ff027e24 */ /* 0x000fe2000f8e00ff */
[----:B------:R1:W-:Y:S04]  /*1a280*/  STL [R1+0x4], R3 ;  /* 0x0000040301007387 */ /* 0x0003e80000100800 */
[----:B------:R1:W-:Y:S04]  /*1a290*/  STL [R1+0xc], R0 ;  /* 0x00000c0001007387 */ /* 0x0003e80000100800 */
[----:B------:R1:W-:Y:S02]  /*1a2a0*/  STL [R1+0x8], R2 ;  /* 0x0000080201007387 */ /* 0x0003e40000100800 */
.L_x_901:
        /* <DEDUP_REMOVED lines=16> */
.L_x_892:
[----:B------:R-:W4:Y:S01]  /*1a3b0*/  LDL R0, [R1+0xc] ;  /* 0x00000c0001007983 */ /* 0x000f220000100800 */
[----:B------:R-:W-:Y:S02]  /*1a3c0*/  ULDC UR4, c[0x0][0xc3c] ;  /* 0x00030f0000047ab9 */ /* 0x000fe40000000800 */
[----:B----4-:R-:W-:-:S13]  /*1a3d0*/  ISETP.GE.AND P0, PT, R0, UR4, PT ;  /* 0x0000000400007c0c */ /* 0x010fda000bf06270 */
[----:B------:R-:W-:Y:S05]  /*1a3e0*/  @!P0 BRA `(.L_x_902) ;  /* 0xffffff9400488947 */ /* 0x000fea000383ffff */
[----:B------:R-:W-:Y:S05]  /*1a3f0*/  BSYNC B8 ;  /* 0x0000000000087941 */ /* 0x000fea0003800000 */
.L_x_760:
[----:B-1----:R-:W4:Y:S01]  /*1a400*/  LDL.LU R0, [R1+0x54] ;  /* 0x0000540001007983 */ /* 0x002f220000300800 */
[----:B------:R-:W-:Y:S01]  /*1a410*/  BSSY B0, `(.L_x_903) ;  /* 0x000000b000007945 */ /* 0x000fe20003800000 */
[----:B--23--:R-:W1:Y:S01]  /*1a420*/  S2R R5, SR_CgaCtaId ;  /* 0x0000000000057919 */ /* 0x00ce620000008800 */
[----:B----4-:R-:W-:-:S05]  /*1a430*/  VIADD R0, R0, 0x1 ;  /* 0x0000000100007836 */ /* 0x010fca0000000000 */
[----:B0-----:R-:W-:-:S04]  /*1a440*/  LEA.HI R2, R0, R0, RZ, 0x1 ;  /* 0x0000000000027211 */ /* 0x001fc800078f08ff */
[----:B------:R-:W-:-:S05]  /*1a450*/  LOP3.LUT R3, R2, 0xfffffffe, RZ, 0xc0, !PT ;  /* 0xfffffffe02037812 */ /* 0x000fca00078ec0ff */
[----:B------:R-:W-:Y:S01]  /*1a460*/  IMAD.IADD R3, R0, 0x1, -R3 ;  /* 0x0000000100037824 */ /* 0x000fe200078e0a03 */
[----:B------:R-:W-:-:S04]  /*1a470*/  MOV R0, 0x400 ;  /* 0x0000040000007802 */ /* 0x000fc80000000f00 */
[----:B-1----:R-:W-:Y:S02]  /*1a480*/  LEA R0, R5, R0, 0x18 ;  /* 0x0000000005007211 */ /* 0x002fe400078ec0ff */
[----:B------:R-:W-:-:S04]  /*1a490*/  SHF.L.U32 R3, R3, 0x1f, RZ ;  /* 0x0000001f03037819 */ /* 0x000fc800000006ff */
[----:B------:R-:W0:Y:S02]  /*1a4a0*/  SYNCS.PHASECHK.TRANS64.TRYWAIT P0, [R0+URZ+0x22820], R3 ;  /* 0x02282003000075a7 */ /* 0x000e24000800017f */
[----:B0-----:R-:W-:Y:S05]  /*1a4b0*/  @!P0 BRA `(.L_x_904) ;  /* 0x0000003000348947 */ /* 0x001fea0003800000 */
.L_x_1039:
[----:B------:R-:W-:Y:S05]  /*1a4c0*/  BSYNC B0 ;  /* 0x0000000000007941 */ /* 0x000fea0003800000 */
.L_x_903:
[----:B------:R-:W-:-:S03]  /*1a4d0*/  UMOV UR4, 0xffffffff ;  /* 0xffffffff00047882 */ /* 0x000fc60000000000 */
[----:B------:R-:W-:Y:S05]  /*1a4e0*/  BRA.DIV UR4, `(.L_x_905) ;  /* 0x00000032043c7947 */ /* 0x000fea000b800000 */
[----:B------:R-:W1:Y:S02]  /*1a4f0*/  S2R R2, SR_TID.X ;  /* 0x0000000000027919 */ /* 0x000e640000002100 */
[----:B-1----:R-:W-:-:S04]  /*1a500*/  SHF.R.U32.HI R2, RZ, 0x5, R2 ;  /* 0x00000005ff027819 */ /* 0x002fc80000011602 */
[----:B------:R-:W-:-:S05]  /*1a510*/  LOP3.LUT R2, R2, 0x3, RZ, 0xc0, !PT ;  /* 0x0000000302027812 */ /* 0x000fca00078ec0ff */
[----:B------:R1:W2:Y:S02]  /*1a520*/  SHFL.IDX PT, R14, R2, RZ, 0x1f ;  /* 0x00001fff020e7589 */ /* 0x0002a400000e0000 */
.L_x_1042:
[----:B--2---:R-:W-:-:S13]  /*1a530*/  ISETP.NE.AND P0, PT, R14, RZ, PT ;  /* 0x000000ff0e00720c */ /* 0x004fda0003f05270 */
[----:B------:R-:W-:Y:S05]  /*1a540*/  @P0 BRA `(.L_x_606) ;  /* 0x00000000008c0947 */ /* 0x000fea0003800000 */
[----:B------:R-:W-:-:S03]  /*1a550*/  UMOV UR4, 0xffffffff ;  /* 0xffffffff00047882 */ /* 0x000fc60000000000 */
[----:B------:R-:W-:Y:S05]  /*1a560*/  BRA.DIV UR4, `(.L_x_906) ;  /* 0x0000003204507947 */ /* 0x000fea000b800000 */
[----:B------:R-:W-:-:S13]  /*1a570*/  ELECT P6, URZ, PT ;  /* 0x00000000003f782f */ /* 0x000fda00038c0000 */
.L_x_1045:
[----:B------:R-:W-:Y:S05]  /*1a580*/  @!P6 BRA `(.L_x_606) ;  /* 0x00000000007ce947 */ /* 0x000fea0003800000 */
[----:B------:R-:W-:-:S06]  /*1a590*/  ULOP3.LUT UR4, UR36, 0x2, URZ, 0xfc, !UPT ;  /* 0x0000000224047892 */ /* 0x000fcc000f8efc3f */
[----:B-1----:R-:W-:-:S05]  /*1a5a0*/  IMAD.U32 R2, RZ, RZ, UR4 ;  /* 0x00000004ff027e24 */ /* 0x002fca000f8e00ff */
[----:B------:R-:W-:-:S13]  /*1a5b0*/  ISETP.NE.AND P2, PT, R2, 0x3, PT ;  /* 0x000000030200780c */ /* 0x000fda0003f45270 */
[----:B------:R-:W-:Y:S05]  /*1a5c0*/  @!P2 BRA `(.L_x_907) ;  /* 0x000000000004a947 */ /* 0x000fea0003800000 */
[----:B------:R-:W-:Y:S01]  /*1a5d0*/  BPT.TRAP 0x1 ;  /* 0x000000040000795c */ /* 0x000fe20000300000 */
.L_x_907:
        /* <DEDUP_REMOVED lines=13> */
.L_x_1046:
[----:B------:R-:W1:Y:S02]  /*1a6b0*/  SYNCS.PHASECHK.TRANS64.TRYWAIT P0, [R7+URZ], R2 ;  /* 0x00000002070075a7 */ /* 0x000e64000800017f */
[----:B-1----:R-:W-:Y:S05]  /*1a6c0*/  @!P0 BRA `(.L_x_909) ;  /* 0x00000030002c8947 */ /* 0x002fea0003800000 */
.L_x_1047:
[----:B------:R-:W-:Y:S05]  /*1a6d0*/  @!P2 BRA `(.L_x_910) ;  /* 0x000000000004a947 */ /* 0x000fea0003800000 */
[----:B------:R-:W-:Y:S01]  /*1a6e0*/  BPT.TRAP 0x1 ;  /* 0x000000040000795c */ /* 0x000fe20000300000 */
.L_x_910:
[----:B------:R-:W-:-:S04]  /*1a6f0*/  VIADD R0, R0, 0x22860 ;  /* 0x0002286000007836 */ /* 0x000fc80000000000 */
[----:B------:R-:W-:-:S04]  /*1a700*/  IMAD R4, R19, 0x8, R0 ;  /* 0x0000000813047824 */ /* 0x000fc800078e0200 */
[----:B------:R-:W2:Y:S02]  /*1a710*/  SYNCS.PHASECHK.TRANS64.TRYWAIT P0, [R4+URZ], R5 ;  /* 0x00000005040075a7 */ /* 0x000ea4000800017f */
[----:B--2---:R-:W-:Y:S05]  /*1a720*/  @!P0 BRA `(.L_x_911) ;  /* 0x0000003000288947 */ /* 0x004fea0003800000 */
.L_x_1048:
[----:B------:R-:W-:-:S07]  /*1a730*/  IMAD R3, R3, 0x8, R0 ;  /* 0x0000000803037824 */ /* 0x000fce00078e0200 */
.L_x_912:
[----:B---3--:R3:W4:Y:S02]  /*1a740*/  SYNCS.PHASECHK.TRANS64.TRYWAIT P0, [R3+URZ], R2 ;  /* 0x00000002030075a7 */ /* 0x008724000800017f */
[----:B----4-:R-:W-:Y:S05]  /*1a750*/  @!P0 NANOSLEEP.SYNCS 0x989680 ;  /* 0x009896800000895d */ /* 0x010fea0003900000 */
[----:B------:R-:W4:Y:S02]  /*1a760*/  @!P0 SYNCS.PHASECHK.TRANS64 P0, [R3+URZ], R2 ;  /* 0x00000002030085a7 */ /* 0x000f24000800007f */
[----:B----4-:R-:W-:Y:S05]  /*1a770*/  @!P0 BRA `(.L_x_912) ;  /* 0xfffffffc00f08947 */ /* 0x010fea000383ffff */
.L_x_606:
[----:B------:R-:W-:Y:S05]  /*1a780*/  BSYNC B9 ;  /* 0x0000000000097941 */ /* 0x000fea0003800000 */
.L_x_603:
[----:B------:R-:W-:Y:S05]  /*1a790*/  EXIT ;  /* 0x000000000000794d */ /* 0x000fea0003800000 */
.L_x_626:
[----:B0-----:R0:W1:Y:S02]  /*1a7a0*/  SYNCS.PHASECHK.TRANS64.TRYWAIT P6, [R95+URZ+0x22890], R106 ;  /* 0x0228906a5f0075a7 */ /* 0x00106400080c017f */
[----:B-1----:R-:W-:Y:S05]  /*1a7b0*/  @!P6 NANOSLEEP.SYNCS 0x989680 ;  /* 0x009896800000e95d */ /* 0x002fea0003900000 */
[----:B------:R-:W1:Y:S02]  /*1a7c0*/  @!P6 SYNCS.PHASECHK.TRANS64 P6, [R95+URZ+0x22890], R106 ;  /* 0x0228906a5f00e5a7 */ /* 0x000e6400080c007f */
[----:B-1----:R-:W-:Y:S05]  /*1a7d0*/  @!P6 BRA `(.L_x_626) ;  /* 0xfffffffc00f0e947 */ /* 0x002fea000383ffff */
[----:B------:R-:W-:Y:S05]  /*1a7e0*/  BRA `(.L_x_913) ;  /* 0xfffffe8800847947 */ /* 0x000fea000383ffff */
.L_x_644:
[----:B0-----:R0:W1:Y:S02]  /*1a7f0*/  SYNCS.PHASECHK.TRANS64.TRYWAIT P5, [R95+URZ+0x22890], R106 ;  /* 0x0228906a5f0075a7 */ /* 0x00106400080a017f */
[----:B-1----:R-:W-:Y:S05]  /*1a800*/  @!P5 NANOSLEEP.SYNCS 0x989680 ;  /* 0x009896800000d95d */ /* 0x002fea0003900000 */
[----:B------:R-:W1:Y:S02]  /*1a810*/  @!P5 SYNCS.PHASECHK.TRANS64 P5, [R95+URZ+0x22890], R106 ;  /* 0x0228906a5f00d5a7 */ /* 0x000e6400080a007f */
[----:B-1----:R-:W-:Y:S05]  /*1a820*/  @!P5 BRA `(.L_x_644) ;  /* 0xfffffffc00f0d947 */ /* 0x002fea000383ffff */
[----:B------:R-:W-:Y:S05]  /*1a830*/  BRA `(.L_x_914) ;  /* 0xfffffe9c00247947 */ /* 0x000fea000383ffff */
.L_x_653:
[----:B0-----:R0:W1:Y:S02]  /*1a840*/  SYNCS.PHASECHK.TRANS64.TRYWAIT P4, [R95+URZ+0x22890], R106 ;  /* 0x0228906a5f0075a7 */ /* 0x001064000808017f */
[----:B-1----:R-:W-:Y:S05]  /*1a850*/  @!P4 NANOSLEEP.SYNCS 0x989680 ;  /* 0x009896800000c95d */ /* 0x002fea0003900000 */
[----:B------:R-:W1:Y:S02]  /*1a860*/  @!P4 SYNCS.PHASECHK.TRANS64 P4, [R95+URZ+0x22890], R106 ;  /* 0x0228906a5f00c5a7 */ /* 0x000e64000808007f */
[----:B-1----:R-:W-:Y:S05]  /*1a870*/  @!P4 BRA `(.L_x_653) ;  /* 0xfffffffc00f0c947 */ /* 0x002fea000383ffff */
[----:B------:R-:W-:Y:S05]  /*1a880*/  BRA `(.L_x_915) ;  /* 0xfffffeac00587947 */ /* 0x000fea000383ffff */
.L_x_659:
[----:B--2---:R2:W3:Y:S02]  /*1a890*/  SYNCS.PHASECHK.TRANS64.TRYWAIT P3, [R95+URZ+0x228b0], R106 ;  /* 0x0228b06a5f0075a7 */ /* 0x0044e4000806017f */
[----:B---3--:R-:W-:Y:S05]  /*1a8a0*/  @!P3 NANOSLEEP.SYNCS 0x989680 ;  /* 0x009896800000b95d */ /* 0x008fea0003900000 */
[----:B------:R-:W3:Y:S02]  /*1a8b0*/  @!P3 SYNCS.PHASECHK.TRANS64 P3, [R95+URZ+0x228b0], R106 ;  /* 0x0228b06a5f00b5a7 */ /* 0x000ee4000806007f */
[----:B---3--:R-:W-:Y:S05]  /*1a8c0*/  @!P3 BRA `(.L_x_659) ;  /* 0xfffffffc00f0b947 */ /* 0x008fea000383ffff */
[----:B------:R-:W-:Y:S05]  /*1a8d0*/  BRA `(.L_x_916) ;  /* 0xfffffeac00ec7947 */ /* 0x000fea000383ffff */
.L_x_669:
[----:B------:R-:W-:Y:S01]  /*1a8e0*/  BSSY B0, `(.L_x_917) ;  /* 0x0000007000007945 */ /* 0x000fe20003800000 */
[----:B------:R-:W-:Y:S02]  /*1a8f0*/  IMAD.MOV.U32 R12, RZ, RZ, RZ ;  /* 0x000000ffff0c7224 */ /* 0x000fe400078e00ff */
[----:B------:R-:W-:Y:S02]  /*1a900*/  IMAD.MOV.U32 R11, RZ, RZ, 0x1f ;  /* 0x0000001fff0b7424 */ /* 0x000fe400078e00ff */
[----:B------:R-:W-:-:S07]  /*1a910*/  IMAD.MOV.U32 R15, RZ, RZ, -0x1 ;  /* 0xffffffffff0f7424 */ /* 0x000fce00078e00ff */
[----:B-----5:R-:W-:Y:S05]  /*1a920*/  WARPSYNC.COLLECTIVE R15, `(.L_x_918) ;  /* 0x000000000f087348 */ /* 0x020fea0003c00000 */
[----:B------:R0:W1:Y:S02]  /*1a930*/  SHFL.IDX P6, R14, R13, R12, R11 ;  /* 0x0000000c0d0e7389 */ /* 0x00006400000c000b */
[----:B01---5:R-:W-:Y:S01]  /*1a940*/  ENDCOLLECTIVE ;  /* 0x000000000000791b */ /* 0x023fe20003800000 */
.L_x_918:
[----:B------:R-:W-:Y:S05]  /*1a950*/  BSYNC B0 ;  /* 0x0000000000007941 */ /* 0x000fea0003800000 */
.L_x_917:
[----:B------:R-:W-:Y:S05]  /*1a960*/  BRA `(.L_x_919) ;  /* 0xfffffebc002c7947 */ /* 0x000fea000383ffff */
.L_x_681:
[----:B------:R-:W-:Y:S01]  /*1a970*/  BSSY B1, `(.L_x_920) ;  /* 0x0000008000017945 */ /* 0x000fe20003800000 */
[----:B0-----:R-:W-:Y:S02]  /*1a980*/  IMAD.MOV.U32 R13, RZ, RZ, R25 ;  /* 0x000000ffff0d7224 */ /* 0x001fe400078e0019 */
[----:B------:R-:W-:Y:S02]  /*1a990*/  IMAD.MOV.U32 R12, RZ, RZ, RZ ;  /* 0x000000ffff0c7224 */ /* 0x000fe400078e00ff */
[----:B------:R-:W-:Y:S02]  /*1a9a0*/  IMAD.MOV.U32 R11, RZ, RZ, 0x1c1f ;  /* 0x00001c1fff0b7424 */ /* 0x000fe400078e00ff */
[----:B------:R-:W-:-:S07]  /*1a9b0*/  IMAD.MOV.U32 R15, RZ, RZ, -0x1 ;  /* 0xffffffffff0f7424 */ /* 0x000fce00078e00ff */
[----:B------:R-:W-:Y:S05]  /*1a9c0*/  WARPSYNC.COLLECTIVE R15, `(.L_x_921) ;  /* 0x000000000f087348 */ /* 0x000fea0003c00000 */
[----:B------:R0:W1:Y:S02]  /*1a9d0*/  SHFL.IDX P6, R14, R13, R12, R11 ;  /* 0x0000000c0d0e7389 */ /* 0x00006400000c000b */
[----:B01----:R-:W-:Y:S01]  /*1a9e0*/  ENDCOLLECTIVE ;  /* 0x000000000000791b */ /* 0x003fe20003800000 */
.L_x_921:
[----:B------:R-:W-:Y:S05]  /*1a9f0*/  BSYNC B1 ;  /* 0x0000000000017941 */ /* 0x000fea0003800000 */
.L_x_920:
[----:B------:R-:W-:Y:S02]  /*1aa00*/  IMAD.MOV.U32 R13, RZ, RZ, R24 ;  /* 0x000000ffff0d7224 */ /* 0x000fe400078e0018 */
[----:B------:R-:W-:Y:S02]  /*1aa10*/  IMAD.MOV.U32 R12, RZ, RZ, RZ ;  /* 0x000000ffff0c7224 */ /* 0x000fe400078e00ff */
[----:B------:R-:W-:Y:S02]  /*1aa20*/  IMAD.MOV.U32 R11, RZ, RZ, 0x1c1f ;  /* 0x00001c1fff0b7424 */ /* 0x000fe400078e00ff */
[----:B------:R-:W-:Y:S02]  /*1aa30*/  IMAD.MOV.U32 R15, RZ, RZ, -0x1 ;  /* 0xffffffffff0f7424 */ /* 0x000fe400078e00ff */
[----:B------:R-:W-:-:S07]  /*1aa40*/  IMAD.MOV.U32 R3, RZ, RZ, R14 ;  /* 0x000000ffff037224 */ /* 0x000fce00078e000e */
[----:B------:R-:W-:Y:S05]  /*1aa50*/  WARPSYNC.COLLECTIVE R15, `(.L_x_922) ;  /* 0x000000000f087348 */ /* 0x000fea0003c00000 */
[----:B------:R0:W1:Y:S02]  /*1aa60*/  SHFL.IDX P6, R14, R13, R12, R11 ;  /* 0x0000000c0d0e7389 */ /* 0x00006400000c000b */
[----:B01----:R-:W-:Y:S01]  /*1aa70*/  ENDCOLLECTIVE ;  /* 0x000000000000791b */ /* 0x003fe20003800000 */
.L_x_922:
[----:B------:R-:W-:Y:S02]  /*1aa80*/  IMAD.MOV.U32 R13, RZ, RZ, R27 ;  /* 0x000000ffff0d7224 */ /* 0x000fe400078e001b */
[----:B------:R-:W-:-:S07]  /*1aa90*/  IMAD.MOV.U32 R0, RZ, RZ, R14 ;  /* 0x000000ffff007224 */ /* 0x000fce00078e000e */
[----:B------:R-:W-:Y:S05]  /*1aaa0*/  WARPSYNC.COLLECTIVE R15, `(.L_x_923) ;  /* 0x000000000f087348 */ /* 0x000fea0003c00000 */
[----:B------:R0:W1:Y:S02]  /*1aab0*/  SHFL.IDX P6, R14, R13, R12, R11 ;  /* 0x0000000c0d0e7389 */ /* 0x00006400000c000b */
[----:B01----:R-:W-:Y:S01]  /*1aac0*/  ENDCOLLECTIVE ;  /* 0x000000000000791b */ /* 0x003fe20003800000 */
.L_x_923:
[----:B------:R-:W-:Y:S02]  /*1aad0*/  IMAD.MOV.U32 R13, RZ, RZ, R26 ;  /* 0x000000ffff0d7224 */ /* 0x000fe400078e001a */
[----:B------:R-:W-:-:S07]  /*1aae0*/  IMAD.MOV.U32 R5, RZ, RZ, R14 ;  /* 0x000000ffff057224 */ /* 0x000fce00078e000e */
[----:B------:R-:W-:Y:S05]  /*1aaf0*/  WARPSYNC.COLLECTIVE R15, `(.L_x_924) ;  /* 0x000000000f087348 */ /* 0x000fea0003c00000 */
[----:B------:R0:W1:Y:S02]  /*1ab00*/  SHFL.IDX P6, R14, R13, R12, R11 ;  /* 0x0000000c0d0e7389 */ /* 0x00006400000c000b */
[----:B01----:R-:W-:Y:S01]  /*1ab10*/  ENDCOLLECTIVE ;  /* 0x000000000000791b */ /* 0x003fe20003800000 */
.L_x_924:
[----:B------:R-:W-:Y:S05]  /*1ab20*/  BRA `(.L_x_925) ;  /* 0xfffffec000447947 */ /* 0x000fea000383ffff */
.L_x_685:
[----:B0-----:R0:W1:Y:S02]  /*1ab30*/  SYNCS.PHASECHK.TRANS64.TRYWAIT P0, [R19+URZ+0x22800], R26 ;  /* 0x0228001a130075a7 */ /* 0x001064000800017f */
[----:B-1----:R-:W-:Y:S05]  /*1ab40*/  @!P0 NANOSLEEP.SYNCS 0x989680 ;  /* 0x009896800000895d */ /* 0x002fea0003900000 */
[----:B------:R-:W1:Y:S02]  /*1ab50*/  @!P0 SYNCS.PHASECHK.TRANS64 P0, [R19+URZ+0x22800], R26 ;  /* 0x0228001a130085a7 */ /* 0x000e64000800007f */
[----:B-1----:R-:W-:Y:S05]  /*1ab60*/  @!P0 BRA `(.L_x_685) ;  /* 0xfffffffc00f08947 */ /* 0x002fea000383ffff */
[----:B------:R-:W-:Y:S05]  /*1ab70*/  BRA `(.L_x_926) ;  /* 0xfffffec400587947 */ /* 0x000fea000383ffff */
.L_x_693:
        /* <DEDUP_REMOVED lines=8> */
.L_x_928:
[----:B------:R-:W-:Y:S05]  /*1ac00*/  BSYNC B1 ;  /* 0x0000000000017941 */ /* 0x000fea0003800000 */
.L_x_927:
        /* <DEDUP_REMOVED lines=8> */
.L_x_929:
[----:B------:R-:W-:Y:S02]  /*1ac90*/  IMAD.MOV.U32 R13, RZ, RZ, R27 ;  /* 0x000000ffff0d7224 */ /* 0x000fe400078e001b */
[----:B------:R-:W-:-:S07]  /*1aca0*/  IMAD.MOV.U32 R3, RZ, RZ, R14 ;  /* 0x000000ffff037224 */ /* 0x000fce00078e000e */
[----:B------:R-:W-:Y:S05]  /*1acb0*/  WARPSYNC.COLLECTIVE R15, `(.L_x_930) ;  /* 0x000000000f087348 */ /* 0x000fea0003c00000 */
[----:B------:R0:W1:Y:S02]  /*1acc0*/  SHFL.IDX P6, R14, R13, R12, R11 ;  /* 0x0000000c0d0e7389 */ /* 0x00006400000c000b */
[----:B01----:R-:W-:Y:S01]  /*1acd0*/  ENDCOLLECTIVE ;  /* 0x000000000000791b */ /* 0x003fe20003800000 */
.L_x_930:
[----:B------:R-:W-:Y:S02]  /*1ace0*/  IMAD.MOV.U32 R13, RZ, RZ, R26 ;  /* 0x000000ffff0d7224 */ /* 0x000fe400078e001a */
[----:B------:R-:W-:-:S07]  /*1acf0*/  IMAD.MOV.U32 R20, RZ, RZ, R14 ;  /* 0x000000ffff147224 */ /* 0x000fce00078e000e */
[----:B------:R-:W-:Y:S05]  /*1ad00*/  WARPSYNC.COLLECTIVE R15, `(.L_x_931) ;  /* 0x000000000f087348 */ /* 0x000fea0003c00000 */
[----:B------:R0:W1:Y:S02]  /*1ad10*/  SHFL.IDX P6, R14, R13, R12, R11 ;  /* 0x0000000c0d0e7389 */ /* 0x00006400000c000b */
[----:B01----:R-:W-:Y:S01]  /*1ad20*/  ENDCOLLECTIVE ;  /* 0x000000000000791b */ /* 0x003fe20003800000 */
.L_x_931:
[----:B------:R-:W-:Y:S05]  /*1ad30*/  BRA `(.L_x_932) ;  /* 0xfffffecc00c47947 */ /* 0x000fea000383ffff */
.L_x_697:
[----:B0-----:R0:W1:Y:S02]  /*1ad40*/  SYNCS.PHASECHK.TRANS64.TRYWAIT P1, [R19+URZ+0x22800], R24 ;  /* 0x02280018130075a7 */ /* 0x001064000802017f */
[----:B-1----:R-:W-:Y:S05]  /*1ad50*/  @!P1 NANOSLEEP.SYNCS 0x989680 ;  /* 0x009896800000995d */ /* 0x002fea0003900000 */
[----:B------:R-:W1:Y:S02]  /*1ad60*/  @!P1 SYNCS.PHASECHK.TRANS64 P1, [R19+URZ+0x22800], R24 ;  /* 0x02280018130095a7 */ /* 0x000e64000802007f */
[----:B-1----:R-:W-:Y:S05]  /*1ad70*/  @!P1 BRA `(.L_x_697) ;  /* 0xfffffffc00f09947 */ /* 0x002fea000383ffff */
[----:B------:R-:W-:Y:S05]  /*1ad80*/  BRA `(.L_x_933) ;  /* 0xfffffed000a07947 */ /* 0x000fea000383ffff */
.L_x_703:
[----:B-1----:R1:W2:Y:S02]  /*1ad90*/  SYNCS.PHASECHK.TRANS64.TRYWAIT P1, [R13+URZ+0x22830], R72 ;  /* 0x022830480d0075a7 */ /* 0x0022a4000802017f */
[----:B--2---:R-:W-:Y:S05]  /*1ada0*/  @!P1 NANOSLEEP.SYNCS 0x989680 ;  /* 0x009896800000995d */ /* 0x004fea0003900000 */
[----:B------:R-:W2:Y:S02]  /*1adb0*/  @!P1 SYNCS.PHASECHK.TRANS64 P1, [R13+URZ+0x22830], R72 ;  /* 0x022830480d0095a7 */ /* 0x000ea4000802007f */
[----:B--2---:R-:W-:Y:S05]  /*1adc0*/  @!P1 BRA `(.L_x_703) ;  /* 0xfffffffc00f09947 */ /* 0x004fea000383ffff */
[----:B------:R-:W-:Y:S05]  /*1add0*/  BRA `(.L_x_702) ;  /* 0xfffffedc00cc7947 */ /* 0x000fea000383ffff */
.L_x_708:
[----:B-1----:R1:W2:Y:S02]  /*1ade0*/  SYNCS.PHASECHK.TRANS64.TRYWAIT P2, [R13+URZ+0x22850], R72 ;  /* 0x022850480d0075a7 */ /* 0x0022a4000804017f */
[----:B--2---:R-:W-:Y:S05]  /*1adf0*/  @!P2 NANOSLEEP.SYNCS 0x989680 ;  /* 0x009896800000a95d */ /* 0x004fea0003900000 */
[----:B------:R-:W2:Y:S02]  /*1ae00*/  @!P2 SYNCS.PHASECHK.TRANS64 P2, [R13+URZ+0x22850], R72 ;  /* 0x022850480d00a5a7 */ /* 0x000ea4000804007f */
[----:B--2---:R-:W-:Y:S05]  /*1ae10*/  @!P2 BRA `(.L_x_708) ;  /* 0xfffffffc00f0a947 */ /* 0x004fea000383ffff */
[----:B------:R-:W-:Y:S05]  /*1ae20*/  BRA `(.L_x_707) ;  /* 0xfffffef800ec7947 */ /* 0x000fea000383ffff */
.L_x_713:
[----:B-1----:R1:W2:Y:S02]  /*1ae30*/  SYNCS.PHASECHK.TRANS64.TRYWAIT P3, [R14+URZ+0x22830], R15 ;  /* 0x0228300f0e0075a7 */ /* 0x0022a4000806017f */
[----:B--2---:R-:W-:Y:S05]  /*1ae40*/  @!P3 NANOSLEEP.SYNCS 0x989680 ;  /* 0x009896800000b95d */ /* 0x004fea0003900000 */
[----:B------:R-:W2:Y:S02]  /*1ae50*/  @!P3 SYNCS.PHASECHK.TRANS64 P3, [R14+URZ+0x22830], R15 ;  /* 0x0228300f0e00b5a7 */ /* 0x000ea4000806007f */
[----:B--2---:R-:W-:Y:S05]  /*1ae60*/  @!P3 BRA `(.L_x_713) ;  /* 0xfffffffc00f0b947 */ /* 0x004fea000383ffff */
[----:B------:R-:W-:Y:S05]  /*1ae70*/  BRA `(.L_x_712) ;  /* 0xffffff0000287947 */ /* 0x000fea000383ffff */
.L_x_718:
[----:B-1----:R1:W2:Y:S02]  /*1ae80*/  SYNCS.PHASECHK.TRANS64.TRYWAIT P3, [R14+URZ+0x22850], R15 ;  /* 0x0228500f0e0075a7 */ /* 0x0022a4000806017f */
[----:B--2---:R-:W-:Y:S05]  /*1ae90*/  @!P3 NANOSLEEP.SYNCS 0x989680 ;  /* 0x009896800000b95d */ /* 0x004fea0003900000 */
[----:B------:R-:W2:Y:S02]  /*1aea0*/  @!P3 SYNCS.PHASECHK.TRANS64 P3, [R14+URZ+0x22850], R15 ;  /* 0x0228500f0e00b5a7 */ /* 0x000ea4000806007f */
[----:B--2---:R-:W-:Y:S05]  /*1aeb0*/  @!P3 BRA `(.L_x_718) ;  /* 0xfffffffc00f0b947 */ /* 0x004fea000383ffff */
[----:B------:R-:W-:Y:S05]  /*1aec0*/  BRA `(.L_x_717) ;  /* 0xffffff2000047947 */ /* 0x000fea000383ffff */
.L_x_724:
[----:B------:R-:W-:Y:S02]  /*1aed0*/  IMAD.MOV.U32 R13, RZ, RZ, R21 ;  /* 0x000000ffff0d7224 */ /* 0x000fe400078e0015 */
[----:B------:R-:W-:Y:S02]  /*1aee0*/  IMAD.MOV.U32 R12, RZ, RZ, RZ ;  /* 0x000000ffff0c7224 */ /* 0x000fe400078e00ff */
[----:B------:R-:W-:Y:S02]  /*1aef0*/  IMAD.MOV.U32 R11, RZ, RZ, 0x181f ;  /* 0x0000181fff0b7424 */ /* 0x000fe400078e00ff */
[----:B------:R-:W-:-:S07]  /*1af00*/  IMAD.MOV.U32 R15, RZ, RZ, -0x1 ;  /* 0xffffffffff0f7424 */ /* 0x000fce00078e00ff */
[----:B-----5:R-:W-:Y:S05]  /*1af10*/  WARPSYNC.COLLECTIVE R15, `(.L_x_934) ;  /* 0x000000000f087348 */ /* 0x020fea0003c00000 */
[----:B------:R0:W1:Y:S02]  /*1af20*/  SHFL.IDX P6, R14, R13, R12, R11 ;  /* 0x0000000c0d0e7389 */ /* 0x00006400000c000b */
[----:B01---5:R-:W-:Y:S01]  /*1af30*/  ENDCOLLECTIVE ;  /* 0x000000000000791b */ /* 0x023fe20003800000 */
.L_x_934:
[----:B------:R-:W-:Y:S02]  /*1af40*/  IMAD.MOV.U32 R13, RZ, RZ, R3 ;  /* 0x000000ffff0d7224 */ /* 0x000fe400078e0003 */
[----:B------:R-:W-:-:S07]  /*1af50*/  IMAD.MOV.U32 R20, RZ, RZ, R14 ;  /* 0x000000ffff147224 */ /* 0x000fce00078e000e */
[----:B------:R-:W-:Y:S05]  /*1af60*/  WARPSYNC.COLLECTIVE R15, `(.L_x_935) ;  /* 0x000000000f087348 */ /* 0x000fea0003c00000 */
[----:B------:R0:W1:Y:S02]  /*1af70*/  SHFL.IDX P6, R14, R13, R12, R11 ;  /* 0x0000000c0d0e7389 */ /* 0x00006400000c000b */
[----:B01----:R-:W-:Y:S01]  /*1af80*/  ENDCOLLECTIVE ;  /* 0x000000000000791b */ /* 0x003fe20003800000 */
.L_x_935:
[----:B------:R-:W-:Y:S05]  /*1af90*/  BRA `(.L_x_936) ;  /* 0xffffff4800107947 */ /* 0x000fea000383ffff */
.L_x_727:
[----:B------:R-:W-:Y:S01]  /*1afa0*/  BSSY B1, `(.L_x_937) ;  /* 0x0000008000017945 */ /* 0x000fe20003800000 */
[----:B------:R-:W-:Y:S02]  /*1afb0*/  IMAD.MOV.U32 R13, RZ, RZ, R21 ;  /* 0x000000ffff0d7224 */ /* 0x000fe400078e0015 */
[----:B------:R-:W-:Y:S02]  /*1afc0*/  IMAD.MOV.U32 R12, RZ, RZ, 0x1 ;  /* 0x00000001ff0c7424 */ /* 0x000fe400078e00ff */
[----:B------:R-:W-:Y:S02]  /*1afd0*/  IMAD.MOV.U32 R11, RZ, RZ, 0x181f ;  /* 0x0000181fff0b7424 */ /* 0x000fe400078e00ff */
[----:B------:R-:W-:-:S07]  /*1afe0*/  IMAD.MOV.U32 R15, RZ, RZ, -0x1 ;  /* 0xffffffffff0f7424 */ /* 0x000fce00078e00ff */
[----:B012---:R-:W-:Y:S05]  /*1aff0*/  WARPSYNC.COLLECTIVE R15, `(.L_x_938) ;  /* 0x000000000f087348 */ /* 0x007fea0003c00000 */
[----:B--2---:R2:W3:Y:S02]  /*1b000*/  SHFL.IDX P6, R14, R13, R12, R11 ;  /* 0x0000000c0d0e7389 */ /* 0x0044e400000c000b */
[----:B0123--:R-:W-:Y:S01]  /*1b010*/  ENDCOLLECTIVE ;  /* 0x000000000000791b */ /* 0x00ffe20003800000 */
.L_x_938:
[----:B------:R-:W-:Y:S05]  /*1b020*/  BSYNC B1 ;  /* 0x0000000000017941 */ /* 0x000fea0003800000 */
.L_x_937:
[----:B------:R-:W-:Y:S02]  /*1b030*/  IMAD.MOV.U32 R13, RZ, RZ, R3 ;  /* 0x000000ffff0d7224 */ /* 0x000fe400078e0003 */
[----:B------:R-:W-:Y:S02]  /*1b040*/  IMAD.MOV.U32 R12, RZ, RZ, 0x1 ;  /* 0x00000001ff0c7424 */ /* 0x000fe400078e00ff */
[----:B------:R-:W-:Y:S02]  /*1b050*/  IMAD.MOV.U32 R11, RZ, RZ, 0x181f ;  /* 0x0000181fff0b7424 */ /* 0x000fe400078e00ff */
[----:B------:R-:W-:Y:S02]  /*1b060*/  IMAD.MOV.U32 R15, RZ, RZ, -0x1 ;  /* 0xffffffffff0f7424 */ /* 0x000fe400078e00ff */
[----:B------:R-:W-:-:S07]  /*1b070*/  IMAD.MOV.U32 R20, RZ, RZ, R14 ;  /* 0x000000ffff147224 */ /* 0x000fce00078e000e */
[----:B------:R-:W-:Y:S05]  /*1b080*/  WARPSYNC.COLLECTIVE R15, `(.L_x_939) ;  /* 0x000000000f087348 */ /* 0x000fea0003c00000 */
[----:B------:R0:W1:Y:S02]  /*1b090*/  SHFL.IDX P6, R14, R13, R12, R11 ;  /* 0x0000000c0d0e7389 */ /* 0x00006400000c000b */
[----:B01----:R-:W-:Y:S01]  /*1b0a0*/  ENDCOLLECTIVE ;  /* 0x000000000000791b */ /* 0x003fe20003800000 */
.L_x_939:
[----:B------:R-:W-:Y:S05]  /*1b0b0*/  BRA `(.L_x_940) ;  /* 0xffffff48004c7947 */ /* 0x000fea000383ffff */
.L_x_730:
[----:B------:R-:W-:Y:S01]  /*1b0c0*/  BSSY B1, `(.L_x_941) ;  /* 0x0000008000017945 */ /* 0x000fe20003800000 */
[----:B------:R-:W-:Y:S02]  /*1b0d0*/  IMAD.MOV.U32 R13, RZ, RZ, R21 ;  /* 0x000000ffff0d7224 */ /* 0x000fe400078e0015 */
[----:B------:R-:W-:Y:S02]  /*1b0e0*/  IMAD.MOV.U32 R12, RZ, RZ, 0x2 ;  /* 0x00000002ff0c7424 */ /* 0x000fe400078e00ff */
[----:B----4-:R-:W-:Y:S02]  /*1b0f0*/  IMAD.MOV.U32 R11, RZ, RZ, 0x181f ;  /* 0x0000181fff0b7424 */ /* 0x010fe400078e00ff */
[----:B------:R-:W-:-:S07]  /*1b100*/  IMAD.MOV.U32 R15, RZ, RZ, -0x1 ;  /* 0xffffffffff0f7424 */ /* 0x000fce00078e00ff */
[----:B0123--:R-:W-:Y:S05]  /*1b110*/  WARPSYNC.COLLECTIVE R15, `(.L_x_942) ;  /* 0x000000000f087348 */ /* 0x00ffea0003c00000 */
[----:B--2---:R2:W4:Y:S02]  /*1b120*/  SHFL.IDX P6, R14, R13, R12, R11 ;  /* 0x0000000c0d0e7389 */ /* 0x00452400000c000b */
[----:B01234-:R-:W-:Y:S01]  /*1b130*/  ENDCOLLECTIVE ;  /* 0x000000000000791b */ /* 0x01ffe20003800000 */
.L_x_942:
[----:B------:R-:W-:Y:S05]  /*1b140*/  BSYNC B1 ;  /* 0x0000000000017941 */ /* 0x000fea0003800000 */
.L_x_941:
        /* <DEDUP_REMOVED lines=8> */
.L_x_943:
[----:B------:R-:W-:Y:S05]  /*1b1d0*/  BRA `(.L_x_944) ;  /* 0xffffff4800787947 */ /* 0x000fea000383ffff */
.L_x_733:
[----:B------:R-:W-:Y:S01]  /*1b1e0*/  BSSY B1, `(.L_x_945) ;  /* 0x0000008000017945 */ /* 0x000fe20003800000 */
[----:B------:R-:W-:Y:S02]  /*1b1f0*/  IMAD.MOV.U32 R13, RZ, RZ, R21 ;  /* 0x000000ffff0d7224 */ /* 0x000fe400078e0015 */
[----:B------:R-:W-:Y:S02]  /*1b200*/  IMAD.MOV.U32 R12, RZ, RZ, 0x3 ;  /* 0x00000003ff0c7424 */ /* 0x000fe400078e00ff */
[----:B0-----:R-:W-:Y:S02]  /*1b210*/  IMAD.MOV.U32 R11, RZ, RZ, 0x181f ;  /* 0x0000181fff0b7424 */ /* 0x001fe400078e00ff */
[----:B------:R-:W-:-:S07]  /*1b220*/  IMAD.MOV.U32 R15, RZ, RZ, -0x1 ;  /* 0xffffffffff0f7424 */ /* 0x000fce00078e00ff */
[----:B-1234-:R-:W-:Y:S05]  /*1b230*/  WARPSYNC.COLLECTIVE R15, `(.L_x_946) ;  /* 0x000000000f087348 */ /* 0x01efea0003c00000 */
[----:B--2---:R0:W2:Y:S02]  /*1b240*/  SHFL.IDX P6, R14, R13, R12, R11 ;  /* 0x0000000c0d0e7389 */ /* 0x0040a400000c000b */
[----:B01234-:R-:W-:Y:S01]  /*1b250*/  ENDCOLLECTIVE ;  /* 0x000000000000791b */ /* 0x01ffe20003800000 */
.L_x_946:
[----:B------:R-:W-:Y:S05]  /*1b260*/  BSYNC B1 ;  /* 0x0000000000017941 */ /* 0x000fea0003800000 */
.L_x_945:
        /* <DEDUP_REMOVED lines=8> */
.L_x_947:
[----:B------:R-:W-:Y:S05]  /*1b2f0*/  BRA `(.L_x_948) ;  /* 0xffffff4800a47947 */ /* 0x000fea000383ffff */
.L_x_735:
[----:B------:R-:W-:Y:S02]  /*1b300*/  IMAD.MOV.U32 R13, RZ, RZ, R8 ;  /* 0x000000ffff0d7224 */ /* 0x000fe400078e0008 */
[----:B------:R-:W-:Y:S02]  /*1b310*/  IMAD.MOV.U32 R12, RZ, RZ, RZ ;  /* 0x000000ffff0c7224 */ /* 0x000fe400078e00ff */
[----:B------:R-:W-:Y:S02]  /*1b320*/  IMAD.MOV.U32 R11, RZ, RZ, 0x1c1f ;  /* 0x00001c1fff0b7424 */ /* 0x000fe400078e00ff */
[----:B------:R-:W-:-:S07]  /*1b330*/  IMAD.MOV.U32 R15, RZ, RZ, -0x1 ;  /* 0xffffffffff0f7424 */ /* 0x000fce00078e00ff */
[----:B------:R-:W-:Y:S05]  /*1b340*/  WARPSYNC.COLLECTIVE R15, `(.L_x_949) ;  /* 0x000000000f087348 */ /* 0x000fea0003c00000 */
[----:B------:R0:W1:Y:S02]  /*1b350*/  SHFL.IDX P6, R14, R13, R12, R11 ;  /* 0x0000000c0d0e7389 */ /* 0x00006400000c000b */
[----:B01----:R-:W-:Y:S01]  /*1b360*/  ENDCOLLECTIVE ;  /* 0x000000000000791b */ /* 0x003fe20003800000 */
.L_x_949:
[----:B------:R-:W-:Y:S02]  /*1b370*/  IMAD.MOV.U32 R13, RZ, RZ, R3 ;  /* 0x000000ffff0d7224 */ /* 0x000fe400078e0003 */
[----:B------:R-:W-:-:S07]  /*1b380*/  IMAD.MOV.U32 R9, RZ, RZ, R14 ;  /* 0x000000ffff097224 */ /* 0x000fce00078e000e */
[----:B------:R-:W-:Y:S05]  /*1b390*/  WARPSYNC.COLLECTIVE R15, `(.L_x_950) ;  /* 0x000000000f087348 */ /* 0x000fea0003c00000 */
[----:B------:R0:W1:Y:S02]  /*1b3a0*/  SHFL.IDX P6, R14, R13, R12, R11 ;  /* 0x0000000c0d0e7389 */ /* 0x00006400000c000b */
[----:B01----:R-:W-:Y:S01]  /*1b3b0*/  ENDCOLLECTIVE ;  /* 0x000000000000791b */ /* 0x003fe20003800000 */
.L_x_950:
[----:B------:R-:W-:Y:S01]  /*1b3c0*/  IMAD.MOV.U32 R11, RZ, RZ, R14 ;  /* 0x000000ffff0b7224 */ /* 0x000fe200078e000e */
[----:B------:R-:W-:Y:S06]  /*1b3d0*/  BRA `(.L_x_951) ;  /* 0xffffff4c00887947 */ /* 0x000fec000383ffff */
.L_x_738:
[----:B------:R-:W-:Y:S01]  /*1b3e0*/  BSSY B1, `(.L_x_952) ;  /* 0x0000008000017945 */ /* 0x000fe20003800000 */
[----:B---3--:R-:W-:Y:S02]  /*1b3f0*/  IMAD.MOV.U32 R13, RZ, RZ, R8 ;  /* 0x000000ffff0d7224 */ /* 0x008fe400078e0008 */
[----:B------:R-:W-:Y:S02]  /*1b400*/  IMAD.MOV.U32 R12, RZ, RZ, 0x1 ;  /* 0x00000001ff0c7424 */ /* 0x000fe400078e00ff */
[----:B--2---:R-:W-:Y:S02]  /*1b410*/  IMAD.MOV.U32 R11, RZ, RZ, 0x1c1f ;  /* 0x00001c1fff0b7424 */ /* 0x004fe400078e00ff */
[----:B------:R-:W-:-:S07]  /*1b420*/  IMAD.MOV.U32 R15, RZ, RZ, -0x1 ;  /* 0xffffffffff0f7424 */ /* 0x000fce00078e00ff */
[----:B01----:R-:W-:Y:S05]  /*1b430*/  WARPSYNC.COLLECTIVE R15, `(.L_x_953) ;  /* 0x000000000f087348 */ /* 0x003fea0003c00000 */
[----:B------:R2:W3:Y:S02]  /*1b440*/  SHFL.IDX P6, R14, R13, R12, R11 ;  /* 0x0000000c0d0e7389 */ /* 0x0004e400000c000b */
[----:B0123--:R-:W-:Y:S01]  /*1b450*/  ENDCOLLECTIVE ;  /* 0x000000000000791b */ /* 0x00ffe20003800000 */
.L_x_953:
[----:B------:R-:W-:Y:S05]  /*1b460*/  BSYNC B1 ;  /* 0x0000000000017941 */ /* 0x000fea0003800000 */
.L_x_952:
        /* <DEDUP_REMOVED lines=8> */
.L_x_954:
[----:B------:R-:W-:Y:S05]  /*1b4f0*/  BRA `(.L_x_955) ;  /* 0xffffff58007c7947 */ /* 0x000fea000383ffff */
.L_x_742:
[----:B------:R-:W-:Y:S02]  /*1b500*/  IMAD.MOV.U32 R13, RZ, RZ, R4 ;  /* 0x000000ffff0d7224 */ /* 0x000fe400078e0004 */
[----:B------:R-:W-:Y:S02]  /*1b510*/  IMAD.MOV.U32 R12, RZ, RZ, RZ ;  /* 0x000000ffff0c7224 */ /* 0x000fe400078e00ff */
[----:B------:R-:W-:Y:S02]  /*1b520*/  IMAD.MOV.U32 R11, RZ, RZ, 0x181f ;  /* 0x0000181fff0b7424 */ /* 0x000fe400078e00ff */
[----:B------:R-:W-:-:S07]  /*1b530*/  IMAD.MOV.U32 R15, RZ, RZ, -0x1 ;  /* 0xffffffffff0f7424 */ /* 0x000fce00078e00ff */
[----:B-12---:R-:W-:Y:S05]  /*1b540*/  WARPSYNC.COLLECTIVE R15, `(.L_x_956) ;  /* 0x000000000f087348 */ /* 0x006fea0003c00000 */
[----:B------:R0:W3:Y:S02]  /*1b550*/  SHFL.IDX P6, R14, R13, R12, R11 ;  /* 0x0000000c0d0e7389 */ /* 0x0000e400000c000b */
[----:B0123--:R-:W-:Y:S01]  /*1b560*/  ENDCOLLECTIVE ;  /* 0x000000000000791b */ /* 0x00ffe20003800000 */
.L_x_956:
[----:B------:R-:W-:Y:S02]  /*1b570*/  IMAD.MOV.U32 R13, RZ, RZ, R3 ;  /* 0x000000ffff0d7224 */ /* 0x000fe400078e0003 */
[----:B------:R-:W-:-:S07]  /*1b580*/  IMAD.MOV.U32 R0, RZ, RZ, R14 ;  /* 0x000000ffff007224 */ /* 0x000fce00078e000e */
[----:B------:R-:W-:Y:S05]  /*1b590*/  WARPSYNC.COLLECTIVE R15, `(.L_x_957) ;  /* 0x000000000f087348 */ /* 0x000fea0003c00000 */
[----:B------:R0:W1:Y:S02]  /*1b5a0*/  SHFL.IDX P6, R14, R13, R12, R11 ;  /* 0x0000000c0d0e7389 */ /* 0x00006400000c000b */
[----:B01----:R-:W-:Y:S01]  /*1b5b0*/  ENDCOLLECTIVE ;  /* 0x000000000000791b */ /* 0x003fe20003800000 */
.L_x_957:
[----:B------:R-:W-:Y:S05]  /*1b5c0*/  BRA `(.L_x_958) ;  /* 0xffffff6c008c7947 */ /* 0x000fea000383ffff */
.L_x_745:
[----:B------:R-:W-:Y:S01]  /*1b5d0*/  BSSY B1, `(.L_x_959) ;  /* 0x0000008000017945 */ /* 0x000fe20003800000 */
[----:B---3--:R-:W-:Y:S02]  /*1b5e0*/  IMAD.MOV.U32 R13, RZ, RZ, R4 ;  /* 0x000000ffff0d7224 */ /* 0x008fe400078e0004 */
[----:B------:R-:W-:Y:S02]  /*1b5f0*/  IMAD.MOV.U32 R12, RZ, RZ, 0x1 ;  /* 0x00000001ff0c7424 */ /* 0x000fe400078e00ff */
[----:B------:R-:W-:Y:S02]  /*1b600*/  IMAD.MOV.U32 R11, RZ, RZ, 0x181f ;  /* 0x0000181fff0b7424 */ /* 0x000fe400078e00ff */
[----:B------:R-:W-:-:S07]  /*1b610*/  IMAD.MOV.U32 R15, RZ, RZ, -0x1 ;  /* 0xffffffffff0f7424 */ /* 0x000fce00078e00ff */
[----:B012-4-:R-:W-:Y:S05]  /*1b620*/  WARPSYNC.COLLECTIVE R15, `(.L_x_960) ;  /* 0x000000000f087348 */ /* 0x017fea0003c00000 */
[----:B----4-:R3:W4:Y:S02]  /*1b630*/  SHFL.IDX P6, R14, R13, R12, R11 ;  /* 0x0000000c0d0e7389 */ /* 0x01072400000c000b */
[----:B01234-:R-:W-:Y:S01]  /*1b640*/  ENDCOLLECTIVE ;  /* 0x000000000000791b */ /* 0x01ffe20003800000 */
.L_x_960:
[----:B------:R-:W-:Y:S05]  /*1b650*/  BSYNC B1 ;  /* 0x0000000000017941 */ /* 0x000fea0003800000 */
.L_x_959:
        /* <DEDUP_REMOVED lines=8> */
.L_x_961:
[----:B------:R-:W-:Y:S05]  /*1b6e0*/  BRA `(.L_x_962) ;  /* 0xffffff6c00bc7947 */ /* 0x000fea000383ffff */
.L_x_748:
[----:B------:R-:W-:Y:S01]  /*1b6f0*/  BSSY B1, `(.L_x_963) ;  /* 0x0000008000017945 */ /* 0x000fe20003800000 */
[----:B0-----:R-:W-:Y:S02]  /*1b700*/  IMAD.MOV.U32 R13, RZ, RZ, R4 ;  /* 0x000000ffff0d7224 */ /* 0x001fe400078e0004 */
[----:B------:R-:W-:Y:S02]  /*1b710*/  IMAD.MOV.U32 R12, RZ, RZ, 0x2 ;  /* 0x00000002ff0c7424 */ /* 0x000fe400078e00ff */
[----:B------:R-:W-:Y:S02]  /*1b720*/  IMAD.MOV.U32 R11, RZ, RZ, 0x181f ;  /* 0x0000181fff0b7424 */ /* 0x000fe400078e00ff */
[----:B------:R-:W-:-:S07]  /*1b730*/  IMAD.MOV.U32 R15, RZ, RZ, -0x1 ;  /* 0xffffffffff0f7424 */ /* 0x000fce00078e00ff */
[----:B-1234-:R-:W-:Y:S05]  /*1b740*/  WARPSYNC.COLLECTIVE R15, `(.L_x_964) ;  /* 0x000000000f087348 */ /* 0x01efea0003c00000 */
[----:B----4-:R0:W4:Y:S02]  /*1b750*/  SHFL.IDX P6, R14, R13, R12, R11 ;  /* 0x0000000c0d0e7389 */ /* 0x01012400000c000b */
[----:B01234-:R-:W-:Y:S01]  /*1b760*/  ENDCOLLECTIVE ;  /* 0x000000000000791b */ /* 0x01ffe20003800000 */
.L_x_964:
[----:B------:R-:W-:Y:S05]  /*1b770*/  BSYNC B1 ;  /* 0x0000000000017941 */ /* 0x000fea0003800000 */
.L_x_963:
        /* <DEDUP_REMOVED lines=8> */
.L_x_965:
[----:B------:R-:W-:Y:S05]  /*1b800*/  BRA `(.L_x_966) ;  /* 0xffffff6c00e87947 */ /* 0x000fea000383ffff */
.L_x_751:
[----:B------:R-:W-:Y:S01]  /*1b810*/  BSSY B1, `(.L_x_967) ;  /* 0x0000008000017945 */ /* 0x000fe20003800000 */
[----:B0-----:R-:W-:Y:S02]  /*1b820*/  IMAD.MOV.U32 R13, RZ, RZ, R4 ;  /* 0x000000ffff0d7224 */ /* 0x001fe400078e0004 */
[----:B------:R-:W-:Y:S02]  /*1b830*/  IMAD.MOV.U32 R12, RZ, RZ, 0x3 ;  /* 0x00000003ff0c7424 */ /* 0x000fe400078e00ff */
[----:B------:R-:W-:Y:S02]  /*1b840*/  IMAD.MOV.U32 R11, RZ, RZ, 0x181f ;  /* 0x0000181fff0b7424 */ /* 0x000fe400078e00ff */
[----:B------:R-:W-:-:S07]  /*1b850*/  IMAD.MOV.U32 R15, RZ, RZ, -0x1 ;  /* 0xffffffffff0f7424 */ /* 0x000fce00078e00ff */
[----:B-1234-:R-:W-:Y:S05]  /*1b860*/  WARPSYNC.COLLECTIVE R15, `(.L_x_968) ;  /* 0x000000000f087348 */ /* 0x01efea0003c00000 */
[----:B------:R0:W0:Y:S02]  /*1b870*/  SHFL.IDX P6, R14, R13, R12, R11 ;  /* 0x0000000c0d0e7389 */ /* 0x00002400000c000b */
[----:B01234-:R-:W-:Y:S01]  /*1b880*/  ENDCOLLECTIVE ;  /* 0x000000000000791b */ /* 0x01ffe20003800000 */
.L_x_968:
[----:B------:R-:W-:Y:S05]  /*1b890*/  BSYNC B1 ;  /* 0x0000000000017941 */ /* 0x000fea0003800000 */
.L_x_967:
        /* <DEDUP_REMOVED lines=8> */
.L_x_969:
[----:B------:R-:W-:Y:S05]  /*1b920*/  BRA `(.L_x_970) ;  /* 0xffffff7000147947 */ /* 0x000fea000383ffff */
.L_x_768:
[----:B------:R-:W1:Y:S01]  /*1b930*/  S2R R5, SR_TID.X ;  /* 0x0000000000057919 */ /* 0x000e620000002100 */
[----:B------:R-:W-:Y:S01]  /*1b940*/  BSSY B1, `(.L_x_971) ;  /* 0x000000a000017945 */ /* 0x000fe20003800000 */
[----:B0-----:R-:W-:Y:S02]  /*1b950*/  IMAD.MOV.U32 R12, RZ, RZ, RZ ;  /* 0x000000ffff0c7224 */ /* 0x001fe400078e00ff */
[----:B------:R-:W-:Y:S02]  /*1b960*/  IMAD.MOV.U32 R11, RZ, RZ, 0x1f ;  /* 0x0000001fff0b7424 */ /* 0x000fe400078e00ff */
[----:B------:R-:W-:Y:S01]  /*1b970*/  IMAD.MOV.U32 R15, RZ, RZ, -0x1 ;  /* 0xffffffffff0f7424 */ /* 0x000fe200078e00ff */
[----:B-1----:R-:W-:-:S04]  /*1b980*/  SHF.R.U32.HI R5, RZ, 0x5, R5 ;  /* 0x00000005ff057819 */ /* 0x002fc80000011605 */
[----:B------:R-:W-:-:S05]  /*1b990*/  LOP3.LUT R5, R5, 0x3, RZ, 0xc0, !PT ;  /* 0x0000000305057812 */ /* 0x000fca00078ec0ff */
[----:B------:R-:W-:-:S07]  /*1b9a0*/  IMAD.MOV.U32 R13, RZ, RZ, R5 ;  /* 0x000000ffff0d7224 */ /* 0x000fce00078e0005 */
[----:B------:R-:W-:Y:S05]  /*1b9b0*/  WARPSYNC.COLLECTIVE R15, `(.L_x_972) ;  /* 0x000000000f087348 */ /* 0x000fea0003c00000 */
[----:B------:R0:W1:Y:S02]  /*1b9c0*/  SHFL.IDX P6, R14, R13, R12, R11 ;  /* 0x0000000c0d0e7389 */ /* 0x00006400000c000b */
[----:B01----:R-:W-:Y:S01]  /*1b9d0*/  ENDCOLLECTIVE ;  /* 0x000000000000791b */ /* 0x003fe20003800000 */
.L_x_972:
[----:B------:R-:W-:Y:S05]  /*1b9e0*/  BSYNC B1 ;  /* 0x0000000000017941 */ /* 0x000fea0003800000 */
.L_x_971:
[----:B------:R-:W-:Y:S05]  /*1b9f0*/  BRA `(.L_x_973) ;  /* 0xffffff8800387947 */ /* 0x000fea000383ffff */
.L_x_770:
[----:B------:R-:W-:Y:S01]  /*1ba00*/  BSSY B1, `(.L_x_974) ;  /* 0x0000006000017945 */ /* 0x000fe20003800000 */
[----:B------:R-:W-:-:S07]  /*1ba10*/  IMAD.MOV.U32 R15, RZ, RZ, -0x1 ;  /* 0xffffffffff0f7424 */ /* 0x000fce00078e00ff */
[----:B0-----:R-:W-:Y:S05]  /*1ba20*/  WARPSYNC.COLLECTIVE R15, `(.L_x_975) ;  /* 0x000000000f0c7348 */ /* 0x001fea0003c00000 */
[----:B------:R-:W-:Y:S02]  /*1ba30*/  ELECT P6, UR62, PT ;  /* 0x00000000003e782f */ /* 0x000fe400038c0000 */
[----:B------:R-:W-:Y:S01]  /*1ba40*/  MOV R14, UR62 ;  /* 0x0000003e000e7c02 */ /* 0x000fe20008000f00 */
[----:B0-----:R-:W-:Y:S10]  /*1ba50*/  ENDCOLLECTIVE ;  /* 0x000000000000791b */ /* 0x001ff40003800000 */
.L_x_975:
[----:B------:R-:W-:Y:S05]  /*1ba60*/  BSYNC B1 ;  /* 0x0000000000017941 */ /* 0x000fea0003800000 */
.L_x_974:
[----:B------:R-:W-:Y:S05]  /*1ba70*/  BRA `(.L_x_769) ;  /* 0xffffff8800307947 */ /* 0x000fea000383ffff */
.L_x_772:
[----:B0-----:R0:W1:Y:S02]  /*1ba80*/  SYNCS.PHASECHK.TRANS64.TRYWAIT P0, [R18+URZ+0x22820], R4 ;  /* 0x02282004120075a7 */ /* 0x001064000800017f */
[----:B-1----:R-:W-:Y:S05]  /*1ba90*/  @!P0 NANOSLEEP.SYNCS 0x989680 ;  /* 0x009896800000895d */ /* 0x002fea0003900000 */
[----:B------:R-:W1:Y:S02]  /*1baa0*/  @!P0 SYNCS.PHASECHK.TRANS64 P0, [R18+URZ+0x22820], R4 ;  /* 0x02282004120085a7 */ /* 0x000e64000800007f */
[----:B-1----:R-:W-:Y:S05]  /*1bab0*/  @!P0 BRA `(.L_x_772) ;  /* 0xfffffffc00f08947 */ /* 0x002fea000383ffff */
[----:B------:R-:W-:Y:S05]  /*1bac0*/  BRA `(.L_x_976) ;  /* 0xffffff8800407947 */ /* 0x000fea000383ffff */
.L_x_776:
[----:B0-----:R0:W1:Y:S02]  /*1bad0*/  SYNCS.PHASECHK.TRANS64.TRYWAIT P0, [R4+URZ+0x228a0], R9 ;  /* 0x0228a009040075a7 */ /* 0x001064000800017f */
[----:B-1----:R-:W-:Y:S05]  /*1bae0*/  @!P0 NANOSLEEP.SYNCS 0x989680 ;  /* 0x009896800000895d */ /* 0x002fea0003900000 */
[----:B------:R-:W1:Y:S02]  /*1baf0*/  @!P0 SYNCS.PHASECHK.TRANS64 P0, [R4+URZ+0x228a0], R9 ;  /* 0x0228a009040085a7 */ /* 0x000e64000800007f */
[----:B-1----:R-:W-:Y:S05]  /*1bb00*/  @!P0 BRA `(.L_x_776) ;  /* 0xfffffffc00f08947 */ /* 0x002fea000383ffff */
[----:B------:R-:W-:Y:S05]  /*1bb10*/  BRA `(.L_x_977) ;  /* 0xffffff8800607947 */ /* 0x000fea000383ffff */
.L_x_781:
[----:B-1----:R1:W2:Y:S02]  /*1bb20*/  SYNCS.PHASECHK.TRANS64.TRYWAIT P0, [R4+URZ+0x228c0], R9 ;  /* 0x0228c009040075a7 */ /* 0x0022a4000800017f */
[----:B--2---:R-:W-:Y:S05]  /*1bb30*/  @!P0 NANOSLEEP.SYNCS 0x989680 ;  /* 0x009896800000895d */ /* 0x004fea0003900000 */
[----:B------:R-:W2:Y:S02]  /*1bb40*/  @!P0 SYNCS.PHASECHK.TRANS64 P0, [R4+URZ+0x228c0], R9 ;  /* 0x0228c009040085a7 */ /* 0x000ea4000800007f */
[----:B--2---:R-:W-:Y:S05]  /*1bb50*/  @!P0 BRA `(.L_x_781) ;  /* 0xfffffffc00f08947 */ /* 0x004fea000383ffff */
[----:B------:R-:W-:Y:S05]  /*1bb60*/  BRA `(.L_x_978) ;  /* 0xffffff8800e07947 */ /* 0x000fea000383ffff */
.L_x_791:
[----:B0-----:R0:W1:Y:S02]  /*1bb70*/  SYNCS.PHASECHK.TRANS64.TRYWAIT P2, [R5+URZ+0x228a0], R6 ;  /* 0x0228a006050075a7 */ /* 0x001064000804017f */
[----:B-1----:R-:W-:Y:S05]  /*1bb80*/  @!P2 NANOSLEEP.SYNCS 0x989680 ;  /* 0x009896800000a95d */ /* 0x002fea0003900000 */
[----:B------:R-:W1:Y:S02]  /*1bb90*/  @!P2 SYNCS.PHASECHK.TRANS64 P2, [R5+URZ+0x228a0], R6 ;  /* 0x0228a0060500a5a7 */ /* 0x000e64000804007f */
[----:B-1----:R-:W-:Y:S05]  /*1bba0*/  @!P2 BRA `(.L_x_791) ;  /* 0xfffffffc00f0a947 */ /* 0x002fea000383ffff */
[----:B------:R-:W-:Y:S05]  /*1bbb0*/  BRA `(.L_x_979) ;  /* 0xffffff9000707947 */ /* 0x000fea000383ffff */
.L_x_796:
[----:B-1----:R1:W2:Y:S02]  /*1bbc0*/  SYNCS.PHASECHK.TRANS64.TRYWAIT P2, [R5+URZ+0x228c0], R6 ;  /* 0x0228c006050075a7 */ /* 0x0022a4000804017f */
[----:B--2---:R-:W-:Y:S05]  /*1bbd0*/  @!P2 NANOSLEEP.SYNCS 0x989680 ;  /* 0x009896800000a95d */ /* 0x004fea0003900000 */
[----:B------:R-:W2:Y:S02]  /*1bbe0*/  @!P2 SYNCS.PHASECHK.TRANS64 P2, [R5+URZ+0x228c0], R6 ;  /* 0x0228c0060500a5a7 */ /* 0x000ea4000804007f */
[----:B--2---:R-:W-:Y:S05]  /*1bbf0*/  @!P2 BRA `(.L_x_796) ;  /* 0xfffffffc00f0a947 */ /* 0x004fea000383ffff */
[----:B------:R-:W-:Y:S05]  /*1bc00*/  BRA `(.L_x_980) ;  /* 0xffffff9000ec7947 */ /* 0x000fea000383ffff */
.L_x_814:
        /* <DEDUP_REMOVED lines=11> */
.L_x_982:
[----:B------:R-:W-:Y:S05]  /*1bcc0*/  BSYNC B0 ;  /* 0x0000000000007941 */ /* 0x000fea0003800000 */
.L_x_981:
[----:B------:R-:W-:Y:S05]  /*1bcd0*/  BRA `(.L_x_983) ;  /* 0xffffffa0006c7947 */ /* 0x000fea000383ffff */
.L_x_816:
[----:B------:R-:W-:Y:S01]  /*1bce0*/  BSSY B0, `(.L_x_984) ;  /* 0x0000006000007945 */ /* 0x000fe20003800000 */
[----:B------:R-:W-:-:S07]  /*1bcf0*/  IMAD.MOV.U32 R15, RZ, RZ, -0x1 ;  /* 0xffffffffff0f7424 */ /* 0x000fce00078e00ff */
[----:B0-----:R-:W-:Y:S05]  /*1bd00*/  WARPSYNC.COLLECTIVE R15, `(.L_x_985) ;  /* 0x000000000f0c7348 */ /* 0x001fea0003c00000 */
[----:B------:R-:W-:Y:S02]  /*1bd10*/  ELECT P6, UR62, PT ;  /* 0x00000000003e782f */ /* 0x000fe400038c0000 */
[----:B------:R-:W-:Y:S01]  /*1bd20*/  MOV R14, UR62 ;  /* 0x0000003e000e7c02 */ /* 0x000fe20008000f00 */
[----:B0-----:R-:W-:Y:S10]  /*1bd30*/  ENDCOLLECTIVE ;  /* 0x000000000000791b */ /* 0x001ff40003800000 */
.L_x_985:
[----:B------:R-:W-:Y:S05]  /*1bd40*/  BSYNC B0 ;  /* 0x0000000000007941 */ /* 0x000fea0003800000 */
.L_x_984:
[----:B------:R-:W-:Y:S05]  /*1bd50*/  BRA `(.L_x_986) ;  /* 0xffffffa000787947 */ /* 0x000fea000383ffff */
.L_x_818:
[----:B0-----:R0:W1:Y:S02]  /*1bd60*/  SYNCS.PHASECHK.TRANS64.TRYWAIT P0, [R0+URZ+0x22840], R2 ;  /* 0x02284002000075a7 */ /* 0x001064000800017f */
[----:B-1----:R-:W-:Y:S05]  /*1bd70*/  @!P0 NANOSLEEP.SYNCS 0x989680 ;  /* 0x009896800000895d */ /* 0x002fea0003900000 */
[----:B------:R-:W1:Y:S02]  /*1bd80*/  @!P0 SYNCS.PHASECHK.TRANS64 P0, [R0+URZ+0x22840], R2 ;  /* 0x02284002000085a7 */ /* 0x000e64000800007f */
[----:B-1----:R-:W-:Y:S05]  /*1bd90*/  @!P0 BRA `(.L_x_818) ;  /* 0xfffffffc00f08947 */ /* 0x002fea000383ffff */
[----:B------:R-:W-:Y:S05]  /*1bda0*/  BRA `(.L_x_987) ;  /* 0xffffffa000d87947 */ /* 0x000fea000383ffff */
.L_x_822:
        /* <DEDUP_REMOVED lines=15> */
.L_x_988:
[----:B------:R-:W-:Y:S02]  /*1bea0*/  IMAD.MOV.U32 R13, RZ, RZ, R4 ;  /* 0x000000ffff0d7224 */ /* 0x000fe400078e0004 */
[----:B------:R-:W-:-:S07]  /*1beb0*/  IMAD.MOV.U32 R6, RZ, RZ, R14 ;  /* 0x000000ffff067224 */ /* 0x000fce00078e000e */
[----:B------:R-:W-:Y:S05]  /*1bec0*/  WARPSYNC.COLLECTIVE R15, `(.L_x_989) ;  /* 0x000000000f087348 */ /* 0x000fea0003c00000 */
[----:B------:R0:W1:Y:S02]  /*1bed0*/  SHFL.IDX P6, R14, R13, R12, R11 ;  /* 0x0000000c0d0e7389 */ /* 0x00006400000c000b */
[----:B01----:R-:W-:Y:S01]  /*1bee0*/  ENDCOLLECTIVE ;  /* 0x000000000000791b */ /* 0x003fe20003800000 */
.L_x_989:
[----:B------:R-:W-:Y:S02]  /*1bef0*/  IMAD.MOV.U32 R13, RZ, RZ, R3 ;  /* 0x000000ffff0d7224 */ /* 0x000fe400078e0003 */
[----:B------:R-:W-:Y:S02]  /*1bf00*/  IMAD.MOV.U32 R12, RZ, RZ, 0x1 ;  /* 0x00000001ff0c7424 */ /* 0x000fe400078e00ff */
[----:B------:R-:W-:-:S07]  /*1bf10*/  IMAD.MOV.U32 R7, RZ, RZ, R14 ;  /* 0x000000ffff077224 */ /* 0x000fce00078e000e */
[----:B------:R-:W-:Y:S05]  /*1bf20*/  WARPSYNC.COLLECTIVE R15, `(.L_x_990) ;  /* 0x000000000f087348 */ /* 0x000fea0003c00000 */
[----:B------:R0:W1:Y:S02]  /*1bf30*/  SHFL.IDX P6, R14, R13, R12, R11 ;  /* 0x0000000c0d0e7389 */ /* 0x00006400000c000b */
[----:B01----:R-:W-:Y:S01]  /*1bf40*/  ENDCOLLECTIVE ;  /* 0x000000000000791b */ /* 0x003fe20003800000 */
.L_x_990:
        /* <DEDUP_REMOVED lines=15> */
.L_x_991:
[----:B------:R-:W-:Y:S02]  /*1c040*/  IMAD.MOV.U32 R13, RZ, RZ, R3 ;  /* 0x000000ffff0d7224 */ /* 0x000fe400078e0003 */
[----:B------:R-:W-:Y:S02]  /*1c050*/  IMAD.MOV.U32 R12, RZ, RZ, 0x2 ;  /* 0x00000002ff0c7424 */ /* 0x000fe400078e00ff */
[----:B------:R-:W-:-:S07]  /*1c060*/  IMAD.MOV.U32 R5, RZ, RZ, R14 ;  /* 0x000000ffff057224 */ /* 0x000fce00078e000e */
[----:B------:R-:W-:Y:S05]  /*1c070*/  WARPSYNC.COLLECTIVE R15, `(.L_x_992) ;  /* 0x000000000f087348 */ /* 0x000fea0003c00000 */
[----:B------:R0:W1:Y:S02]  /*1c080*/  SHFL.IDX P6, R14, R13, R12, R11 ;  /* 0x0000000c0d0e7389 */ /* 0x00006400000c000b */
[----:B01----:R-:W-:Y:S01]  /*1c090*/  ENDCOLLECTIVE ;  /* 0x000000000000791b */ /* 0x003fe20003800000 */
.L_x_992:
        /* <DEDUP_REMOVED lines=15> */
.L_x_993:
[----:B------:R-:W-:Y:S02]  /*1c190*/  IMAD.MOV.U32 R13, RZ, RZ, R3 ;  /* 0x000000ffff0d7224 */ /* 0x000fe400078e0003 */
[----:B------:R-:W-:Y:S02]  /*1c1a0*/  IMAD.MOV.U32 R12, RZ, RZ, 0x3 ;  /* 0x00000003ff0c7424 */ /* 0x000fe400078e00ff */
[----:B------:R-:W-:-:S07]  /*1c1b0*/  IMAD.MOV.U32 R5, RZ, RZ, R14 ;  /* 0x000000ffff057224 */ /* 0x000fce00078e000e */
[----:B------:R-:W-:Y:S05]  /*1c1c0*/  WARPSYNC.COLLECTIVE R15, `(.L_x_994) ;  /* 0x000000000f087348 */ /* 0x000fea0003c00000 */
[----:B------:R0:W1:Y:S02]  /*1c1d0*/  SHFL.IDX P6, R14, R13, R12, R11 ;  /* 0x0000000c0d0e7389 */ /* 0x00006400000c000b */
[----:B01----:R-:W-:Y:S01]  /*1c1e0*/  ENDCOLLECTIVE ;  /* 0x000000000000791b */ /* 0x003fe20003800000 */
.L_x_994:
        /* <DEDUP_REMOVED lines=15> */
.L_x_995:
[----:B------:R-:W-:Y:S02]  /*1c2e0*/  IMAD.MOV.U32 R13, RZ, RZ, R3 ;  /* 0x000000ffff0d7224 */ /* 0x000fe400078e0003 */
[----:B------:R-:W-:Y:S02]  /*1c2f0*/  IMAD.MOV.U32 R12, RZ, RZ, 0x4 ;  /* 0x00000004ff0c7424 */ /* 0x000fe400078e00ff */
[----:B------:R-:W-:-:S07]  /*1c300*/  IMAD.MOV.U32 R5, RZ, RZ, R14 ;  /* 0x000000ffff057224 */ /* 0x000fce00078e000e */
[----:B------:R-:W-:Y:S05]  /*1c310*/  WARPSYNC.COLLECTIVE R15, `(.L_x_996) ;  /* 0x000000000f087348 */ /* 0x000fea0003c00000 */
[----:B------:R0:W1:Y:S02]  /*1c320*/  SHFL.IDX P6, R14, R13, R12, R11 ;  /* 0x0000000c0d0e7389 */ /* 0x00006400000c000b */
[----:B01----:R-:W-:Y:S01]  /*1c330*/  ENDCOLLECTIVE ;  /* 0x000000000000791b */ /* 0x003fe20003800000 */
.L_x_996:
        /* <DEDUP_REMOVED lines=15> */
.L_x_997:
[----:B------:R-:W-:Y:S02]  /*1c430*/  IMAD.MOV.U32 R13, RZ, RZ, R3 ;  /* 0x000000ffff0d7224 */ /* 0x000fe400078e0003 */
[----:B------:R-:W-:Y:S02]  /*1c440*/  IMAD.MOV.U32 R12, RZ, RZ, 0x5 ;  /* 0x00000005ff0c7424 */ /* 0x000fe400078e00ff */
[----:B------:R-:W-:-:S07]  /*1c450*/  IMAD.MOV.U32 R5, RZ, RZ, R14 ;  /* 0x000000ffff057224 */ /* 0x000fce00078e000e */
[----:B------:R-:W-:Y:S05]  /*1c460*/  WARPSYNC.COLLECTIVE R15, `(.L_x_998) ;  /* 0x000000000f087348 */ /* 0x000fea0003c00000 */
[----:B------:R0:W1:Y:S02]  /*1c470*/  SHFL.IDX P6, R14, R13, R12, R11 ;  /* 0x0000000c0d0e7389 */ /* 0x00006400000c000b */
[----:B01----:R-:W-:Y:S01]  /*1c480*/  ENDCOLLECTIVE ;  /* 0x000000000000791b */ /* 0x003fe20003800000 */
.L_x_998:
        /* <DEDUP_REMOVED lines=15> */
.L_x_999:
[----:B------:R-:W-:Y:S02]  /*1c580*/  IMAD.MOV.U32 R13, RZ, RZ, R3 ;  /* 0x000000ffff0d7224 */ /* 0x000fe400078e0003 */
[----:B------:R-:W-:Y:S02]  /*1c590*/  IMAD.MOV.U32 R12, RZ, RZ, 0x6 ;  /* 0x00000006ff0c7424 */ /* 0x000fe400078e00ff */
[----:B------:R-:W-:-:S07]  /*1c5a0*/  IMAD.MOV.U32 R5, RZ, RZ, R14 ;  /* 0x000000ffff057224 */ /* 0x000fce00078e000e */
[----:B------:R-:W-:Y:S05]  /*1c5b0*/  WARPSYNC.COLLECTIVE R15, `(.L_x_1000) ;  /* 0x000000000f087348 */ /* 0x000fea0003c00000 */
[----:B------:R0:W1:Y:S02]  /*1c5c0*/  SHFL.IDX P6, R14, R13, R12, R11 ;  /* 0x0000000c0d0e7389 */ /* 0x00006400000c000b */
[----:B01----:R-:W-:Y:S01]  /*1c5d0*/  ENDCOLLECTIVE ;  /* 0x000000000000791b */ /* 0x003fe20003800000 */
.L_x_1000:
        /* <DEDUP_REMOVED lines=13> */
.L_x_1001:
        /* <DEDUP_REMOVED lines=8> */
.L_x_1002:
        /* <DEDUP_REMOVED lines=13> */
.L_x_1003:
[----:B------:R-:W-:Y:S01]  /*1c800*/  IMAD.MOV.U32 R3, RZ, RZ, R14 ;  /* 0x000000ffff037224 */ /* 0x000fe200078e000e */
[----:B------:R-:W-:Y:S06]  /*1c810*/  BRA `(.L_x_1004) ;  /* 0xffffffa400647947 */ /* 0x000fec000383ffff */
.L_x_825:
[----:B0-----:R0:W1:Y:S02]  /*1c820*/  SYNCS.PHASECHK.TRANS64.TRYWAIT P0, [R18+URZ+0x22820], R0 ;  /* 0x02282000120075a7 */ /* 0x001064000800017f */
[----:B-1----:R-:W-:Y:S05]  /*1c830*/  @!P0 NANOSLEEP.SYNCS 0x989680 ;  /* 0x009896800000895d */ /* 0x002fea0003900000 */
[----:B------:R-:W1:Y:S02]  /*1c840*/  @!P0 SYNCS.PHASECHK.TRANS64 P0, [R18+URZ+0x22820], R0 ;  /* 0x02282000120085a7 */ /* 0x000e64000800007f */
[----:B-1----:R-:W-:Y:S05]  /*1c850*/  @!P0 BRA `(.L_x_825) ;  /* 0xfffffffc00f08947 */ /* 0x002fea000383ffff */
[----:B------:R-:W-:Y:S05]  /*1c860*/  BRA `(.L_x_1005) ;  /* 0xffffffa400c07947 */ /* 0x000fea000383ffff */
.L_x_829:
[----:B0-----:R0:W1:Y:S02]  /*1c870*/  SYNCS.PHASECHK.TRANS64.TRYWAIT P0, [R2+URZ+0x22860], R0 ;  /* 0x02286000020075a7 */ /* 0x001064000800017f */
[----:B-1----:R-:W-:Y:S05]  /*1c880*/  @!P0 NANOSLEEP.SYNCS 0x989680 ;  /* 0x009896800000895d */ /* 0x002fea0003900000 */
[----:B------:R-:W1:Y:S02]  /*1c890*/  @!P0 SYNCS.PHASECHK.TRANS64 P0, [R2+URZ+0x22860], R0 ;  /* 0x02286000020085a7 */ /* 0x000e64000800007f */
[----:B-1----:R-:W-:Y:S05]  /*1c8a0*/  @!P0 BRA `(.L_x_829) ;  /* 0xfffffffc00f08947 */ /* 0x002fea000383ffff */
[----:B------:R-:W-:Y:S05]  /*1c8b0*/  BRA `(.L_x_1006) ;  /* 0xffffffa400e47947 */ /* 0x000fea000383ffff */
.L_x_844:
[----:B-1----:R1:W2:Y:S02]  /*1c8c0*/  SYNCS.PHASECHK.TRANS64.TRYWAIT P0, [R2+URZ+0x22840], R6 ;  /* 0x02284006020075a7 */ /* 0x0022a4000800017f */
[----:B--2---:R-:W-:Y:S05]  /*1c8d0*/  @!P0 NANOSLEEP.SYNCS 0x989680 ;  /* 0x009896800000895d */ /* 0x004fea0003900000 */
[----:B------:R-:W2:Y:S02]  /*1c8e0*/  @!P0 SYNCS.PHASECHK.TRANS64 P0, [R2+URZ+0x22840], R6 ;  /* 0x02284006020085a7 */ /* 0x000ea4000800007f */
[----:B--2---:R-:W-:Y:S05]  /*1c8f0*/  @!P0 BRA `(.L_x_844) ;  /* 0xfffffffc00f08947 */ /* 0x004fea000383ffff */
[----:B------:R-:W-:Y:S05]  /*1c900*/  BRA `(.L_x_1007) ;  /* 0xffffffb000047947 */ /* 0x000fea000383ffff */
.L_x_849:
[----:B0-----:R0:W2:Y:S02]  /*1c910*/  SYNCS.PHASECHK.TRANS64.TRYWAIT P0, [R2+URZ+0x22860], R6 ;  /* 0x02286006020075a7 */ /* 0x0010a4000800017f */
[----:B--2---:R-:W-:Y:S05]  /*1c920*/  @!P0 NANOSLEEP.SYNCS 0x989680 ;  /* 0x009896800000895d */ /* 0x004fea0003900000 */
[----:B------:R-:W2:Y:S02]  /*1c930*/  @!P0 SYNCS.PHASECHK.TRANS64 P0, [R2+URZ+0x22860], R6 ;  /* 0x02286006020085a7 */ /* 0x000ea4000800007f */
[----:B--2---:R-:W-:Y:S05]  /*1c940*/  @!P0 BRA `(.L_x_849) ;  /* 0xfffffffc00f08947 */ /* 0x004fea000383ffff */
[----:B------:R-:W-:Y:S05]  /*1c950*/  BRA `(.L_x_1008) ;  /* 0xffffffb000807947 */ /* 0x000fea000383ffff */
.L_x_860:
[----:B-1----:R1:W2:Y:S02]  /*1c960*/  SYNCS.PHASECHK.TRANS64.TRYWAIT P0, [R3+URZ+0x22840], R2 ;  /* 0x02284002030075a7 */ /* 0x0022a4000800017f */
[----:B--2---:R-:W-:Y:S05]  /*1c970*/  @!P0 NANOSLEEP.SYNCS 0x989680 ;  /* 0x009896800000895d */ /* 0x004fea0003900000 */
[----:B------:R-:W2:Y:S02]  /*1c980*/  @!P0 SYNCS.PHASECHK.TRANS64 P0, [R3+URZ+0x22840], R2 ;  /* 0x02284002030085a7 */ /* 0x000ea4000800007f */
[----:B--2---:R-:W-:Y:S05]  /*1c990*/  @!P0 BRA `(.L_x_860) ;  /* 0xfffffffc00f08947 */ /* 0x004fea000383ffff */
[----:B------:R-:W-:Y:S05]  /*1c9a0*/  BRA `(.L_x_1009) ;  /* 0xffffffb8006c7947 */ /* 0x000fea000383ffff */
.L_x_865:
[----:B--2---:R2:W3:Y:S02]  /*1c9b0*/  SYNCS.PHASECHK.TRANS64.TRYWAIT P0, [R3+URZ+0x22860], R2 ;  /* 0x02286002030075a7 */ /* 0x0044e4000800017f */
[----:B---3--:R-:W-:Y:S05]  /*1c9c0*/  @!P0 NANOSLEEP.SYNCS 0x989680 ;  /* 0x009896800000895d */ /* 0x008fea0003900000 */
[----:B------:R-:W3:Y:S02]  /*1c9d0*/  @!P0 SYNCS.PHASECHK.TRANS64 P0, [R3+URZ+0x22860], R2 ;  /* 0x02286002030085a7 */ /* 0x000ee4000800007f */
[----:B---3--:R-:W-:Y:S05]  /*1c9e0*/  @!P0 BRA `(.L_x_865) ;  /* 0xfffffffc00f08947 */ /* 0x008fea000383ffff */
[----:B------:R-:W-:Y:S05]  /*1c9f0*/  BRA `(.L_x_1010) ;  /* 0xffffffb800e87947 */ /* 0x000fea000383ffff */
.L_x_876:
[----:B-1----:R1:W2:Y:S02]  /*1ca00*/  SYNCS.PHASECHK.TRANS64.TRYWAIT P0, [R3+URZ+0x22840], R2 ;  /* 0x02284002030075a7 */ /* 0x0022a4000800017f */
[----:B--2---:R-:W-:Y:S05]  /*1ca10*/  @!P0 NANOSLEEP.SYNCS 0x989680 ;  /* 0x009896800000895d */ /* 0x004fea0003900000 */
[----:B------:R-:W2:Y:S02]  /*1ca20*/  @!P0 SYNCS.PHASECHK.TRANS64 P0, [R3+URZ+0x22840], R2 ;  /* 0x02284002030085a7 */ /* 0x000ea4000800007f */
[----:B--2---:R-:W-:Y:S05]  /*1ca30*/  @!P0 BRA `(.L_x_876) ;  /* 0xfffffffc00f08947 */ /* 0x004fea000383ffff */
[----:B------:R-:W-:Y:S05]  /*1ca40*/  BRA `(.L_x_1011) ;  /* 0xffffffc000b87947 */ /* 0x000fea000383ffff */
.L_x_881:
[----:B--2---:R2:W3:Y:S02]  /*1ca50*/  SYNCS.PHASECHK.TRANS64.TRYWAIT P0, [R3+URZ+0x22860], R2 ;  /* 0x02286002030075a7 */ /* 0x0044e4000800017f */
[----:B---3--:R-:W-:Y:S05]  /*1ca60*/  @!P0 NANOSLEEP.SYNCS 0x989680 ;  /* 0x009896800000895d */ /* 0x008fea0003900000 */
[----:B------:R-:W3:Y:S02]  /*1ca70*/  @!P0 SYNCS.PHASECHK.TRANS64 P0, [R3+URZ+0x22860], R2 ;  /* 0x02286002030085a7 */ /* 0x000ee4000800007f */
[----:B---3--:R-:W-:Y:S05]  /*1ca80*/  @!P0 BRA `(.L_x_881) ;  /* 0xfffffffc00f08947 */ /* 0x008fea000383ffff */
[----:B------:R-:W-:Y:S05]  /*1ca90*/  BRA `(.L_x_1012) ;  /* 0xffffffc400347947 */ /* 0x000fea000383ffff */
.L_x_893:
[----:B------:R-:W2:Y:S01]  /*1caa0*/  LDL R0, [R1] ;  /* 0x0000000001007983 */ /* 0x000ea20000100800 */
[----:B------:R-:W-:Y:S01]  /*1cab0*/  BSSY B0, `(.L_x_1013) ;  /* 0x0000008000007945 */ /* 0x000fe20003800000 */
[----:B0-----:R-:W-:Y:S02]  /*1cac0*/  IMAD.MOV.U32 R12, RZ, RZ, RZ ;  /* 0x000000ffff0c7224 */ /* 0x001fe400078e00ff */
[----:B------:R-:W-:Y:S02]  /*1cad0*/  IMAD.MOV.U32 R11, RZ, RZ, 0x1f ;  /* 0x0000001fff0b7424 */ /* 0x000fe400078e00ff */
[----:B------:R-:W-:Y:S02]  /*1cae0*/  IMAD.MOV.U32 R15, RZ, RZ, -0x1 ;  /* 0xffffffffff0f7424 */ /* 0x000fe400078e00ff */
[----:B--2---:R-:W-:-:S07]  /*1caf0*/  IMAD.MOV.U32 R13, RZ, RZ, R0 ;  /* 0x000000ffff0d7224 */ /* 0x004fce00078e0000 */
[----:B-1----:R-:W-:Y:S05]  /*1cb00*/  WARPSYNC.COLLECTIVE R15, `(.L_x_1014) ;  /* 0x000000000f087348 */ /* 0x002fea0003c00000 */
[----:B------:R0:W2:Y:S02]  /*1cb10*/  SHFL.IDX P6, R14, R13, R12, R11 ;  /* 0x0000000c0d0e7389 */ /* 0x0000a400000c000b */
[----:B012---:R-:W-:Y:S01]  /*1cb20*/  ENDCOLLECTIVE ;  /* 0x000000000000791b */ /* 0x007fe20003800000 */
.L_x_1014:
[----:B------:R-:W-:Y:S05]  /*1cb30*/  BSYNC B0 ;  /* 0x0000000000007941 */ /* 0x000fea0003800000 */
.L_x_1013:
        /* <DEDUP_REMOVED lines=9> */
.L_x_1015:
        /* <DEDUP_REMOVED lines=9> */
[----:B-1----:R-:W-:-:S06]  /*1cc60*/  @!P1 IMAD.WIDE R2, R4, 0x4, R6 ;  /* 0x0000000404029825 */ /* 0x002fcc00078e0206 */
[----:B------:R-:W3:Y:S01]  /*1cc70*/  @!P1 LDG.E R2, desc[UR40][R2.64] ;  /* 0x0000002802029981 */ /* 0x000ee2000c1e1900 */
[----:B------:R-:W-:Y:S01]  /*1cc80*/  IMAD.MOV.U32 R4, RZ, RZ, RZ ;  /* 0x000000ffff047224 */ /* 0x000fe200078e00ff */
[C---:B------:R-:W-:Y:S01]  /*1cc90*/  ISETP.GE.U32.AND P2, PT, R16.reuse, 0x2, PT ;  /* 0x000000021000780c */ /* 0x040fe20003f46070 */
[----:B------:R-:W-:Y:S01]  /*1cca0*/  IMAD.MOV.U32 R6, RZ, RZ, RZ ;  /* 0x000000ffff067224 */ /* 0x000fe200078e00ff */
[C---:B------:R-:W-:Y:S02]  /*1ccb0*/  ISETP.GE.U32.AND P3, PT, R16.reuse, 0x4, PT ;  /* 0x000000041000780c */ /* 0x040fe40003f66070 */
[C---:B------:R-:W-:Y:S02]  /*1ccc0*/  ISETP.GE.U32.AND P4, PT, R16.reuse, 0x8, PT ;  /* 0x000000081000780c */ /* 0x040fe40003f86070 */
[----:B------:R-:W-:Y:S01]  /*1ccd0*/  ISETP.GE.U32.AND P5, PT, R16, 0x10, PT ;  /* 0x000000101000780c */ /* 0x000fe20003fa6070 */
[----:B--2---:R-:W-:Y:S02]  /*1cce0*/  @!P1 IMAD.MOV.U32 R4, RZ, RZ, R8 ;  /* 0x000000ffff049224 */ /* 0x004fe400078e0008 */
[----:B------:R-:W-:-:S02]  /*1ccf0*/  IMAD.MOV.U32 R8, RZ, RZ, RZ ;  /* 0x000000ffff087224 */ /* 0x000fc400078e00ff */
[----:B---3--:R-:W-:Y:S01]  /*1cd00*/  @!P1 IMAD.MOV.U32 R6, RZ, RZ, R2 ;  /* 0x000000ffff069224 */ /* 0x008fe200078e0002 */
[----:B------:R-:W-:-:S03]  /*1cd10*/  ISETP.NE.AND P1, PT, R16, RZ, PT ;  /* 0x000000ff1000720c */ /* 0x000fc60003f25270 */
[----:B------:R-:W-:-:S04]  /*1cd20*/  IMAD R2, R6, R4, RZ ;  /* 0x0000000406027224 */ /* 0x000fc800078e02ff */
[----:B------:R-:W-:-:S07]  /*1cd30*/  IMAD.MOV.U32 R13, RZ, RZ, R2 ;  /* 0x000000ffff0d7224 */ /* 0x000fce00078e0002 */
[----:B------:R-:W-:Y:S05]  /*1cd40*/  WARPSYNC.COLLECTIVE R15, `(.L_x_1016) ;  /* 0x000000000f087348 */ /* 0x000fea0003c00000 */
[----:B------:R0:W1:Y:S02]  /*1cd50*/  SHFL.UP P6, R14, R13, R12, R11 ;  /* 0x0400000c0d0e7389 */ /* 0x00006400000c000b */
[----:B01----:R-:W-:Y:S01]  /*1cd60*/  ENDCOLLECTIVE ;  /* 0x000000000000791b */ /* 0x003fe20003800000 */
.L_x_1016:
[----:B------:R-:W-:Y:S02]  /*1cd70*/  IMAD.MOV.U32 R12, RZ, RZ, 0x2 ;  /* 0x00000002ff0c7424 */ /* 0x000fe400078e00ff */
[----:B------:R-:W-:-:S05]  /*1cd80*/  IMAD.MOV.U32 R3, RZ, RZ, R14 ;  /* 0x000000ffff037224 */ /* 0x000fca00078e000e */
[----:B------:R-:W-:-:S05]  /*1cd90*/  SEL R3, R3, RZ, P1 ;  /* 0x000000ff03037207 */ /* 0x000fca0000800000 */
[----:B------:R-:W-:-:S04]  /*1cda0*/  IMAD.IADD R2, R2, 0x1, R3 ;  /* 0x0000000102027824 */ /* 0x000fc800078e0203 */
[----:B------:R-:W-:-:S07]  /*1cdb0*/  IMAD.MOV.U32 R13, RZ, RZ, R2 ;  /* 0x000000ffff0d7224 */ /* 0x000fce00078e0002 */
[----:B------:R-:W-:Y:S05]  /*1cdc0*/  WARPSYNC.COLLECTIVE R15, `(.L_x_1017) ;  /* 0x000000000f087348 */ /* 0x000fea0003c00000 */
[----:B------:R0:W1:Y:S02]  /*1cdd0*/  SHFL.UP P6, R14, R13, R12, R11 ;  /* 0x0400000c0d0e7389 */ /* 0x00006400000c000b */
[----:B01----:R-:W-:Y:S01]  /*1cde0*/  ENDCOLLECTIVE ;  /* 0x000000000000791b */ /* 0x003fe20003800000 */
.L_x_1017:
        /* <DEDUP_REMOVED lines=8> */
.L_x_1018:
        /* <DEDUP_REMOVED lines=8> */
.L_x_1019:
        /* <DEDUP_REMOVED lines=8> */
.L_x_1020:
[----:B------:R-:W-:Y:S02]  /*1cf70*/  IMAD.MOV.U32 R12, RZ, RZ, 0x1f ;  /* 0x0000001fff0c7424 */ /* 0x000fe400078e00ff */
[----:B------:R-:W-:Y:S02]  /*1cf80*/  IMAD.MOV.U32 R11, RZ, RZ, 0x1f ;  /* 0x0000001fff0b7424 */ /* 0x000fe400078e00ff */
[----:B------:R-:W-:-:S05]  /*1cf90*/  IMAD.MOV.U32 R3, RZ, RZ, R14 ;  /* 0x000000ffff037224 */ /* 0x000fca00078e000e */
[----:B------:R-:W-:-:S05]  /*1cfa0*/  SEL R3, R3, RZ, P5 ;  /* 0x000000ff03037207 */ /* 0x000fca0002800000 */
[----:B------:R-:W-:-:S04]  /*1cfb0*/  IMAD.IADD R7, R2, 0x1, R3 ;  /* 0x0000000102077824 */ /* 0x000fc800078e0203 */
[----:B------:R-:W-:-:S07]  /*1cfc0*/  IMAD.MOV.U32 R13, RZ, RZ, R7 ;  /* 0x000000ffff0d7224 */ /* 0x000fce00078e0007 */
[----:B------:R-:W-:Y:S05]  /*1cfd0*/  WARPSYNC.COLLECTIVE R15, `(.L_x_1021) ;  /* 0x000000000f087348 */ /* 0x000fea0003c00000 */
[----:B------:R0:W1:Y:S02]  /*1cfe0*/  SHFL.IDX P6, R14, R13, R12, R11 ;  /* 0x0000000c0d0e7389 */ /* 0x00006400000c000b */
[----:B01----:R-:W-:Y:S01]  /*1cff0*/  ENDCOLLECTIVE ;  /* 0x000000000000791b */ /* 0x003fe20003800000 */
.L_x_1021:
[----:B------:R-:W-:Y:S01]  /*1d000*/  IMAD.MOV.U32 R9, RZ, RZ, R14 ;  /* 0x000000ffff097224 */ /* 0x000fe200078e000e */
[----:B------:R-:W-:Y:S06]  /*1d010*/  BRA `(.L_x_1022) ;  /* 0xffffffc8007c7947 */ /* 0x000fec000383ffff */
.L_x_896:
[----:B------:R-:W-:Y:S01]  /*1d020*/  BSSY B0, `(.L_x_1023) ;  /* 0x0000008000007945 */ /* 0x000fe20003800000 */
[----:B------:R-:W-:Y:S02]  /*1d030*/  IMAD.MOV.U32 R13, RZ, RZ, R2 ;  /* 0x000000ffff0d7224 */ /* 0x000fe400078e0002 */
[----:B------:R-:W-:Y:S02]  /*1d040*/  IMAD.MOV.U32 R12, RZ, RZ, 0x1 ;  /* 0x00000001ff0c7424 */ /* 0x000fe400078e00ff */
[----:B------:R-:W-:Y:S02]  /*1d050*/  IMAD.MOV.U32 R11, RZ, RZ, RZ ;  /* 0x000000ffff0b7224 */ /* 0x000fe400078e00ff */
[----:B------:R-:W-:-:S07]  /*1d060*/  IMAD.MOV.U32 R15, RZ, RZ, -0x1 ;  /* 0xffffffffff0f7424 */ /* 0x000fce00078e00ff */
[----:B0-----:R-:W-:Y:S05]  /*1d070*/  WARPSYNC.COLLECTIVE R15, `(.L_x_1024) ;  /* 0x000000000f087348 */ /* 0x001fea0003c00000 */
[----:B------:R1:W2:Y:S02]  /*1d080*/  SHFL.UP P6, R14, R13, R12, R11 ;  /* 0x0400000c0d0e7389 */ /* 0x0002a400000c000b */
[----:B012---:R-:W-:Y:S01]  /*1d090*/  ENDCOLLECTIVE ;  /* 0x000000000000791b */ /* 0x007fe20003800000 */
.L_x_1024:
[----:B------:R-:W-:Y:S05]  /*1d0a0*/  BSYNC B0 ;  /* 0x0000000000007941 */ /* 0x000fea0003800000 */
.L_x_1023:
[----:B------:R-:W-:Y:S02]  /*1d0b0*/  IMAD.MOV.U32 R3, RZ, RZ, R14 ;  /* 0x000000ffff037224 */ /* 0x000fe400078e000e */
[----:B------:R-:W-:Y:S02]  /*1d0c0*/  IMAD.MOV.U32 R12, RZ, RZ, 0x2 ;  /* 0x00000002ff0c7424 */ /* 0x000fe400078e00ff */
[----:B------:R-:W-:Y:S01]  /*1d0d0*/  IMAD.MOV.U32 R11, RZ, RZ, RZ ;  /* 0x000000ffff0b7224 */ /* 0x000fe200078e00ff */
[----:B------:R-:W-:Y:S01]  /*1d0e0*/  SEL R3, R3, RZ, P1 ;  /* 0x000000ff03037207 */ /* 0x000fe20000800000 */
[----:B------:R-:W-:-:S04]  /*1d0f0*/  IMAD.MOV.U32 R15, RZ, RZ, -0x1 ;  /* 0xffffffffff0f7424 */ /* 0x000fc800078e00ff */
[----:B------:R-:W-:-:S04]  /*1d100*/  IMAD.IADD R2, R2, 0x1, R3 ;  /* 0x0000000102027824 */ /* 0x000fc800078e0203 */
[----:B------:R-:W-:-:S07]  /*1d110*/  IMAD.MOV.U32 R13, RZ, RZ, R2 ;  /* 0x000000ffff0d7224 */ /* 0x000fce00078e0002 */
[----:B------:R-:W-:Y:S05]  /*1d120*/  WARPSYNC.COLLECTIVE R15, `(.L_x_1025) ;  /* 0x000000000f087348 */ /* 0x000fea0003c00000 */
[----:B------:R0:W1:Y:S02]  /*1d130*/  SHFL.UP P6, R14, R13, R12, R11 ;  /* 0x0400000c0d0e7389 */ /* 0x00006400000c000b */
[----:B01----:R-:W-:Y:S01]  /*1d140*/  ENDCOLLECTIVE ;  /* 0x000000000000791b */ /* 0x003fe20003800000 */
.L_x_1025:
        /* <DEDUP_REMOVED lines=8> */
.L_x_1026:
        /* <DEDUP_REMOVED lines=8> */
.L_x_1027:
        /* <DEDUP_REMOVED lines=8> */
.L_x_1028:
        /* <DEDUP_REMOVED lines=9> */
.L_x_1029:
[----:B------:R-:W-:Y:S01]  /*1d360*/  IMAD.MOV.U32 R9, RZ, RZ, R14 ;  /* 0x000000ffff097224 */ /* 0x000fe200078e000e */
[----:B------:R-:W-:Y:S06]  /*1d370*/  BRA `(.L_x_1030) ;  /* 0xffffffc800507947 */ /* 0x000fec000383ffff */
.L_x_898:
[----:B------:R-:W-:Y:S01]  /*1d380*/  BSSY B0, `(.L_x_1031) ;  /* 0x0000006000007945 */ /* 0x000fe20003800000 */
[----:B------:R-:W-:Y:S01]  /*1d390*/  PLOP3.LUT P6, PT, P6, PT, PT, 0x8, 0x0 ;  /* 0x000000000000781c */ /* 0x000fe200037ce170 */
[----:B------:R-:W-:-:S12]  /*1d3a0*/  IMAD.MOV.U32 R15, RZ, RZ, -0x1 ;  /* 0xffffffffff0f7424 */ /* 0x000fd800078e00ff */
[----:B0-----:R-:W-:Y:S05]  /*1d3b0*/  WARPSYNC.COLLECTIVE R15, `(.L_x_1032) ;  /* 0x000000000f087348 */ /* 0x001fea0003c00000 */
[----:B------:R-:W-:Y:S01]  /*1d3c0*/  VOTE.ANY R14, PT, P6 ;  /* 0x00000000000e7806 */ /* 0x000fe200030e0100 */
[----:B0-----:R-:W-:Y:S06]  /*1d3d0*/  ENDCOLLECTIVE ;  /* 0x000000000000791b */ /* 0x001fec0003800000 */
.L_x_1032:
[----:B------:R-:W-:Y:S05]  /*1d3e0*/  BSYNC B0 ;  /* 0x0000000000007941 */ /* 0x000fea0003800000 */
.L_x_1031:
        /* <DEDUP_REMOVED lines=9> */
.L_x_1033:
[----:B------:R-:W-:Y:S02]  /*1d480*/  IMAD.MOV.U32 R13, RZ, RZ, R6 ;  /* 0x000000ffff0d7224 */ /* 0x000fe400078e0006 */
[----:B------:R-:W-:-:S07]  /*1d490*/  IMAD.MOV.U32 R4, RZ, RZ, R14 ;  /* 0x000000ffff047224 */ /* 0x000fce00078e000e */
[----:B------:R-:W-:Y:S05]  /*1d4a0*/  WARPSYNC.COLLECTIVE R15, `(.L_x_1034) ;  /* 0x000000000f087348 */ /* 0x000fea0003c00000 */
[----:B------:R0:W1:Y:S02]  /*1d4b0*/  SHFL.IDX P6, R14, R13, R12, R11 ;  /* 0x0000000c0d0e7389 */ /* 0x00006400000c000b */
[----:B01----:R-:W-:Y:S01]  /*1d4c0*/  ENDCOLLECTIVE ;  /* 0x000000000000791b */ /* 0x003fe20003800000 */
.L_x_1034:
[----:B------:R-:W-:Y:S01]  /*1d4d0*/  IMAD.MOV.U32 R6, RZ, RZ, R14 ;  /* 0x000000ffff067224 */ /* 0x000fe200078e000e */
[----:B------:R-:W-:Y:S06]  /*1d4e0*/  BRA `(.L_x_1035) ;  /* 0xffffffc800307947 */ /* 0x000fec000383ffff */
.L_x_900:
[----:B------:R-:W-:Y:S01]  /*1d4f0*/  BSSY B0, `(.L_x_1036) ;  /* 0x0000007000007945 */ /* 0x000fe20003800000 */
[----:B------:R-:W-:Y:S02]  /*1d500*/  IMAD.MOV.U32 R13, RZ, RZ, R7 ;  /* 0x000000ffff0d7224 */ /* 0x000fe400078e0007 */
[----:B------:R-:W-:Y:S02]  /*1d510*/  IMAD.MOV.U32 R11, RZ, RZ, 0x1f ;  /* 0x0000001fff0b7424 */ /* 0x000fe400078e00ff */
[----:B------:R-:W-:-:S07]  /*1d520*/  IMAD.MOV.U32 R15, RZ, RZ, -0x1 ;  /* 0xffffffffff0f7424 */ /* 0x000fce00078e00ff */
[----:B0123--:R-:W-:Y:S05]  /*1d530*/  WARPSYNC.COLLECTIVE R15, `(.L_x_1037) ;  /* 0x000000000f087348 */ /* 0x00ffea0003c00000 */
[----:B------:R4:W0:Y:S02]  /*1d540*/  SHFL.IDX P6, R14, R13, R12, R11 ;  /* 0x0000000c0d0e7389 */ /* 0x00082400000c000b */
[----:B01234-:R-:W-:Y:S01]  /*1d550*/  ENDCOLLECTIVE ;  /* 0x000000000000791b */ /* 0x01ffe20003800000 */
.L_x_1037:
[----:B------:R-:W-:Y:S05]  /*1d560*/  BSYNC B0 ;  /* 0x0000000000007941 */ /* 0x000fea0003800000 */
.L_x_1036:
[----:B------:R-:W-:Y:S01]  /*1d570*/  IMAD.MOV.U32 R7, RZ, RZ, R14 ;  /* 0x000000ffff077224 */ /* 0x000fe200078e000e */
[----:B------:R-:W-:Y:S06]  /*1d580*/  BRA `(.L_x_1038) ;  /* 0xffffffc800207947 */ /* 0x000fec000383ffff */
.L_x_904:
[----:B0-----:R0:W1:Y:S02]  /*1d590*/  SYNCS.PHASECHK.TRANS64.TRYWAIT P0, [R0+URZ+0x22820], R3 ;  /* 0x02282003000075a7 */ /* 0x001064000800017f */
[----:B-1----:R-:W-:Y:S05]  /*1d5a0*/  @!P0 NANOSLEEP.SYNCS 0x989680 ;  /* 0x009896800000895d */ /* 0x002fea0003900000 */
[----:B------:R-:W1:Y:S02]  /*1d5b0*/  @!P0 SYNCS.PHASECHK.TRANS64 P0, [R0+URZ+0x22820], R3 ;  /* 0x02282003000085a7 */ /* 0x000e64000800007f */
[----:B-1----:R-:W-:Y:S05]  /*1d5c0*/  @!P0 BRA `(.L_x_904) ;  /* 0xfffffffc00f08947 */ /* 0x002fea000383ffff */
[----:B------:R-:W-:Y:S05]  /*1d5d0*/  BRA `(.L_x_1039) ;  /* 0xffffffcc00b87947 */ /* 0x000fea000383ffff */
.L_x_905:
        /* <DEDUP_REMOVED lines=11> */
.L_x_1041:
[----:B------:R-:W-:Y:S05]  /*1d690*/  BSYNC B0 ;  /* 0x0000000000007941 */ /* 0x000fea0003800000 */
.L_x_1040:
[----:B------:R-:W-:Y:S05]  /*1d6a0*/  BRA `(.L_x_1042) ;  /* 0xffffffcc00a07947 */ /* 0x000fea000383ffff */
.L_x_906:
[----:B------:R-:W-:Y:S01]  /*1d6b0*/  BSSY B0, `(.L_x_1043) ;  /* 0x0000006000007945 */ /* 0x000fe20003800000 */
[----:B------:R-:W-:-:S07]  /*1d6c0*/  IMAD.MOV.U32 R15, RZ, RZ, -0x1 ;  /* 0xffffffffff0f7424 */ /* 0x000fce00078e00ff */
[----:B01----:R-:W-:Y:S05]  /*1d6d0*/  WARPSYNC.COLLECTIVE R15, `(.L_x_1044) ;  /* 0x000000000f0c7348 */ /* 0x003fea0003c00000 */
[----:B------:R-:W-:Y:S02]  /*1d6e0*/  ELECT P6, UR62, PT ;  /* 0x00000000003e782f */ /* 0x000fe400038c0000 */
[----:B------:R-:W-:Y:S01]  /*1d6f0*/  MOV R14, UR62 ;  /* 0x0000003e000e7c02 */ /* 0x000fe20008000f00 */
[----:B01----:R-:W-:Y:S10]  /*1d700*/  ENDCOLLECTIVE ;  /* 0x000000000000791b */ /* 0x003ff40003800000 */
.L_x_1044:
[----:B------:R-:W-:Y:S05]  /*1d710*/  BSYNC B0 ;  /* 0x0000000000007941 */ /* 0x000fea0003800000 */
.L_x_1043:
[----:B------:R-:W-:Y:S05]  /*1d720*/  BRA `(.L_x_1045) ;  /* 0xffffffcc00947947 */ /* 0x000fea000383ffff */
.L_x_908:
[----:B0-----:R0:W1:Y:S02]  /*1d730*/  SYNCS.PHASECHK.TRANS64.TRYWAIT P0, [R6+URZ], R5 ;  /* 0x00000005060075a7 */ /* 0x001064000800017f */
[----:B-1----:R-:W-:Y:S05]  /*1d740*/  @!P0 NANOSLEEP.SYNCS 0x989680 ;  /* 0x009896800000895d */ /* 0x002fea0003900000 */
[----:B------:R-:W1:Y:S02]  /*1d750*/  @!P0 SYNCS.PHASECHK.TRANS64 P0, [R6+URZ], R5 ;  /* 0x00000005060085a7 */ /* 0x000e64000800007f */
[----:B-1----:R-:W-:Y:S05]  /*1d760*/  @!P0 BRA `(.L_x_908) ;  /* 0xfffffffc00f08947 */ /* 0x002fea000383ffff */
[----:B------:R-:W-:Y:S05]  /*1d770*/  BRA `(.L_x_1046) ;  /* 0xffffffcc00cc7947 */ /* 0x000fea000383ffff */
.L_x_909:
[----:B-1----:R1:W2:Y:S02]  /*1d780*/  SYNCS.PHASECHK.TRANS64.TRYWAIT P0, [R7+URZ], R2 ;  /* 0x00000002070075a7 */ /* 0x0022a4000800017f */
[----:B--2---:R-:W-:Y:S05]  /*1d790*/  @!P0 NANOSLEEP.SYNCS 0x989680 ;  /* 0x009896800000895d */ /* 0x004fea0003900000 */
[----:B------:R-:W2:Y:S02]  /*1d7a0*/  @!P0 SYNCS.PHASECHK.TRANS64 P0, [R7+URZ], R2 ;  /* 0x00000002070085a7 */ /* 0x000ea4000800007f */
[----:B--2---:R-:W-:Y:S05]  /*1d7b0*/  @!P0 BRA `(.L_x_909) ;  /* 0xfffffffc00f08947 */ /* 0x004fea000383ffff */
[----:B------:R-:W-:Y:S05]  /*1d7c0*/  BRA `(.L_x_1047) ;  /* 0xffffffcc00c07947 */ /* 0x000fea000383ffff */
.L_x_911:
[----:B--2---:R2:W3:Y:S02]  /*1d7d0*/  SYNCS.PHASECHK.TRANS64.TRYWAIT P0, [R4+URZ], R5 ;  /* 0x00000005040075a7 */ /* 0x0044e4000800017f */
[----:B---3--:R-:W-:Y:S05]  /*1d7e0*/  @!P0 NANOSLEEP.SYNCS 0x989680 ;  /* 0x009896800000895d */ /* 0x008fea0003900000 */
[----:B------:R-:W3:Y:S02]  /*1d7f0*/  @!P0 SYNCS.PHASECHK.TRANS64 P0, [R4+URZ], R5 ;  /* 0x00000005040085a7 */ /* 0x000ee4000800007f */
[----:B---3--:R-:W-:Y:S05]  /*1d800*/  @!P0 BRA `(.L_x_911) ;  /* 0xfffffffc00f08947 */ /* 0x008fea000383ffff */
[----:B------:R-:W-:Y:S05]  /*1d810*/  BRA `(.L_x_1048) ;  /* 0xffffffcc00c47947 */ /* 0x000fea000383ffff */
.L_x_1049:
        /* <DEDUP_REMOVED lines=14> */
.L_x_6131:


//--------------------- .text._ZN7cutlass13device_kernelIN5flash11enable_sm90INS1_16FlashAttnFwdSm90INS1_25CollectiveMainloopFwdSm90ILi2EN4cute5tupleIJNS5_1CILi1EEES8_S8_EEENS6_IJNS7_ILi128EEENS7_ILi96EEENS7_ILi64EEEEEELi256ENS_10bfloat16_tEfNS_4arch4Sm90ELb0ELb0ELb1ELb1ELb0ELb0ELb1ELb1ELb0ELb1ELb1ELb0EEENS1_21CollectiveEpilogueFwdINS6_IJSA_NS7_ILi256EEESB_EEES9_SE_SG_Li256ELb1ELb1ELb1ELb0EEENS1_36VarlenDynamicPersistentTileSchedulerILi128ELi96ELi256ELi128ELb1ELb1ELb1ELb0ELb1ELb1EEEEEEEEEvNT_6ParamsE --------------------------
	.section	.text._ZN7cutlass13device_kernelIN5flash11enable_sm90INS1_16FlashAttnFwdSm90INS1_25CollectiveMainloopFwdSm90ILi2EN4cute5tupleIJNS5_1CILi1EEES8_S8_EEENS6_IJNS7_ILi128EEENS7_ILi96EEENS7_ILi64EEEEEELi256ENS_10bfloat16_tEfNS_4arch4Sm90ELb0ELb0ELb1ELb1ELb0ELb0ELb1ELb1ELb0ELb1ELb1ELb0EEENS1_21CollectiveEpilogueFwdINS6_IJSA_NS7_ILi256EEESB_EEES9_SE_SG_Li256ELb1ELb1ELb1ELb0EEENS1_36VarlenDynamicPersistentTileSchedulerILi128ELi96ELi256ELi128ELb1ELb1ELb1ELb0ELb1ELb1EEEEEEEEEvNT_6ParamsE,"ax",@progbits
	.align	128
.text._ZN7cutlass13device_kernelIN5flash11enable_sm90INS1_16FlashAttnFwdSm90INS1_25CollectiveMainloopFwdSm90ILi2EN4cute5tupleIJNS5_1CILi1EEES8_S8_EEENS6_IJNS7_ILi128EEENS7_ILi96EEENS7_ILi64EEEEEELi256ENS_10bfloat16_tEfNS_4arch4Sm90ELb0ELb0ELb1ELb1ELb0ELb0ELb1ELb1ELb0ELb1ELb1ELb0EEENS1_21CollectiveEpilogueFwdINS6_IJSA_NS7_ILi256EEESB_EEES9_SE_SG_Li256ELb1ELb1ELb1ELb0EEENS1_36VarlenDynamicPersistentTileSchedulerILi128ELi96ELi256ELi128ELb1ELb1ELb1ELb0ELb1ELb1EEEEEEEEEvNT_6ParamsE:
        .type           _ZN7cutlass13device_kernelIN5flash11enable_sm90INS1_16FlashAttnFwdSm90INS1_25CollectiveMainloopFwdSm90ILi2EN4cute5tupleIJNS5_1CILi1EEES8_S8_EEENS6_IJNS7_ILi128EEENS7_ILi96EEENS7_ILi64EEEEEELi256ENS_10bfloat16_tEfNS_4arch4Sm90ELb0ELb0ELb1ELb1ELb0ELb0ELb1ELb1ELb0ELb1ELb1ELb0EEENS1_21CollectiveEpilogueFwdINS6_IJSA_NS7_ILi256EEESB_EEES9_SE_SG_Li256ELb1ELb1ELb1ELb0EEENS1_36VarlenDynamicPersistentTileSchedulerILi128ELi96ELi256ELi128ELb1ELb1ELb1ELb0ELb1ELb1EEEEEEEEEvNT_6ParamsE,@function
        .size           _ZN7cutlass13device_kernelIN5flash11enable_sm90INS1_16FlashAttnFwdSm90INS1_25CollectiveMainloopFwdSm90ILi2EN4cute5tupleIJNS5_1CILi1EEES8_S8_EEENS6_IJNS7_ILi128EEENS7_ILi96EEENS7_ILi64EEEEEELi256ENS_10bfloat16_tEfNS_4arch4Sm90ELb0ELb0ELb1ELb1ELb0ELb0ELb1ELb1ELb0ELb1ELb1ELb0EEENS1_21CollectiveEpilogueFwdINS6_IJSA_NS7_ILi256EEESB_EEES9_SE_SG_Li256ELb1ELb1ELb1ELb0EEENS1_36VarlenDynamicPersistentTileSchedulerILi128ELi96ELi256ELi128ELb1ELb1ELb1ELb0ELb1ELb1EEEEEEEEEvNT_6ParamsE,(.L_x_6132 - _ZN7cutlass13device_kernelIN5flash11enable_sm90INS1_16FlashAttnFwdSm90INS1_25CollectiveMainloopFwdSm90ILi2EN4cute5tupleIJNS5_1CILi1EEES8_S8_EEENS6_IJNS7_ILi128EEENS7_ILi96EEENS7_ILi64EEEEEELi256ENS_10bfloat16_tEfNS_4arch4Sm90ELb0ELb0ELb1ELb1ELb0ELb0ELb1ELb1ELb0ELb1ELb1ELb0EEENS1_21CollectiveEpilogueFwdINS6_IJSA_NS7_ILi256EEESB_EEES9_SE_SG_Li256ELb1ELb1ELb1ELb0EEENS1_36VarlenDynamicPersistentTileSchedulerILi128ELi96ELi256ELi128ELb1ELb1ELb1ELb0ELb1ELb1EEEEEEEEEvNT_6ParamsE)
        .other          _ZN7cutlass13device_kernelIN5flash11enable_sm90INS1_16FlashAttnFwdSm90INS1_25CollectiveMainloopFwdSm90ILi2EN4cute5tupleIJNS5_1CILi1EEES8_S8_EEENS6_IJNS7_ILi128EEENS7_ILi96EEENS7_ILi64EEEEEELi256ENS_10bfloat16_tEfNS_4arch4Sm90ELb0ELb0ELb1ELb1ELb0ELb0ELb1ELb1ELb0ELb1ELb1ELb0EEENS1_21CollectiveEpilogueFwdINS6_IJSA_NS7_ILi256EEESB_EEES9_SE_SG_Li256ELb1ELb1ELb1ELb0EEENS1_36VarlenDynamicPersistentTileSchedulerILi128ELi96ELi256ELi128ELb1ELb1ELb1ELb0ELb1ELb1EEEEEEEEEvNT_6ParamsE,@"STO_CUDA_ENTRY STV_DEFAULT"
_ZN7cutlass13device_kernelIN5flash11enable_sm90INS1_16FlashAttnFwdSm90INS1_25CollectiveMainloopFwdSm90ILi2EN4cute5tupleIJNS5_1CILi1EEES8_S8_EEENS6_IJNS7_ILi128EEENS7_ILi96EEENS7_ILi64EEEEEELi256ENS_10bfloat16_tEfNS_4arch4Sm90ELb0ELb0ELb1ELb1ELb0ELb0ELb1ELb1ELb0ELb1ELb1ELb0EEENS1_21CollectiveEpilogueFwdINS6_IJSA_NS7_ILi256EEESB_EEES9_SE_SG_Li256ELb1ELb1ELb1ELb0EEENS1_36VarlenDynamicPersistentTileSchedulerILi128ELi96ELi256ELi128ELb1ELb1ELb1ELb0ELb1ELb1EEEEEEEEEvNT_6ParamsE:
[----:B------:R-:W0:Y:S02]  /*0000*/  LDC R1, c[0x0][0x28] ;  /* 0x00000a00ff017b82 */ /* 0x000e240000000800 */
[----:B0-----:R-:W-:Y:S01]  /*0010*/  VIADD R1, R1, 0xffffff78 ;  /* 0xffffff7801017836 */ /* 0x001fe20000000000 */
[----:B------:R-:W0:Y:S01]  /*0020*/  S2R R3, SR_TID.X ;  /* 0x0000000000037919 */ /* 0x000e220000002100 */
[----:B------:R-:W-:Y:S01]  /*0030*/  ELECT P0, URZ, PT ;  /* 0x00000000003f782f */ /* 0x000fe20003800000 */
[----:B------:R-:W-:Y:S01]  /*0040*/  BSSY B0, `(.L_x_1050) ;  /* 0x000000d000007945 */ /* 0x000fe20003800000 */
[----:B0-----:R-:W-:-:S05]  /*0050*/  SHF.R.U32.HI R0, RZ, 0x5, R3 ;  /* 0x00000005ff007819 */ /* 0x001fca0000011603 */
        /* <DEDUP_REMOVED lines=11> */
.L_x_1051:
[----:B------:R-:W-:Y:S05]  /*0110*/  BSYNC B0 ;  /* 0x0000000000007941 */ /* 0x000fea0003800000 */
.L_x_1050:
[----:B------:R-:W-:Y:S01]  /*0120*/  VOTEU.ANY UP0, P0 ;  /* 0x00000000003f7886 */ /* 0x000fe20000000100 */
[----:B------:R-:W0:Y:S01]  /*0130*/  SHFL.IDX PT, R2, R0, RZ, 0x1f ;  /* 0x00001fff00027589 */ /* 0x000e2200000e0000 */
[----:B------:R-:W-:Y:S01]  /*0140*/  UMOV UR4, 0x80 ;  /* 0x0000008000047882 */ /* 0x000fe20000000000 */
[----:B------:R-:W-:Y:S01]  /*0150*/  UMOV UR7, 0x100 ;  /* 0x0000010000077882 */ /* 0x000fe20000000000 */
[----:B------:R-:W-:Y:S01]  /*0160*/  VOTEU.ANY UP1, P0 ;  /* 0x00000000003f7886 */ /* 0x000fe20000020100 */
[----:B------:R-:W1:Y:S01]  /*0170*/  @UP0 S2UR UR8, SR_CgaCtaId ;  /* 0x00000000000809c3 */ /* 0x000e620000008800 */
[----:B------:R-:W-:Y:S01]  /*0180*/  @UP0 UMOV UR6, 0x400 ;  /* 0x0000040000060882 */ /* 0x000fe20000000000 */
[----:B------:R-:W-:-:S04]  /*0190*/  @UP0 UIADD3 UR4, -UR4, 0x100000, URZ ;  /* 0x0010000004040890 */ /* 0x000fc8000fffe13f */
[----:B------:R-:W-:Y:S02]  /*01a0*/  @UP0 USHF.L.U32 UR5, UR4, 0xb, URZ ;  /* 0x0000000b04050899 */ /* 0x000fe4000800063f */
[----:B------:R-:W-:Y:S01]  /*01b0*/  @UP0 USHF.L.U32 UR4, UR4, 0x1, URZ ;  /* 0x0000000104040899 */ /* 0x000fe2000800063f */
[----:B------:R-:W-:Y:S01]  /*01c0*/  SHF.R.U32.HI R3, RZ, 0x7, R3 ;  /* 0x00000007ff037819 */ /* 0x000fe20000011603 */
[----:B------:R-:W-:Y:S01]  /*01d0*/  VOTEU.ANY UP2, P0 ;  /* 0x00000000003f7886 */ /* 0x000fe20000040100 */
[----:B0-----:R-:W-:-:S03]  /*01e0*/  ISETP.NE.AND P1, PT, R2, RZ, PT ;  /* 0x000000ff0200720c */ /* 0x001fc60003f25270 */
[----:B------:R0:W2:Y:S01]  /*01f0*/  SHFL.IDX PT, R2, R3, RZ, 0x1f ;  /* 0x00001fff03027589 */ /* 0x0000a200000e0000 */
[----:B-1----:R-:W-:Y:S02]  /*0200*/  @UP0 ULEA UR8, UR8, UR6, 0x18 ;  /* 0x0000000608080291 */ /* 0x002fe4000f8ec03f */
[----:B------:R-:W-:-:S04]  /*0210*/  @UP0 UIADD3 UR6, -UR7, 0x100000, URZ ;  /* 0x0010000007060890 */ /* 0x000fc8000fffe13f */
[----:B------:R-:W-:Y:S02]  /*0220*/  @UP0 USHF.L.U32 UR7, UR6, 0xb, URZ ;  /* 0x0000000b06070899 */ /* 0x000fe4000800063f */
[----:B------:R-:W-:Y:S01]  /*0230*/  @UP0 USHF.L.U32 UR6, UR6, 0x1, URZ ;  /* 0x0000000106060899 */ /* 0x000fe2000800063f */
[----:B------:R-:W-:Y:S01]  /*0240*/  VOTEU.ANY UP0, P0 ;  /* 0x00000000003f7886 */ /* 0x000fe20000000100 */
[----:B------:R-:W1:Y:S04]  /*0250*/  FENCE.VIEW.ASYNC.S ;  /* 0x00000000000073c6 */ /* 0x000e680000000000 */
[----:B-1----:R0:W1:Y:S01]  /*0260*/  @UP0 SYNCS.EXCH.64 URZ, [UR8+0x32400], UR4 ;  /* 0x03240004083f05b2 */ /* 0x0020620008000100 */
[----:B------:R0:W3:Y:S05]  /*0270*/  @UP1 SYNCS.EXCH.64 URZ, [UR8+0x32410], UR4 ;  /* 0x03241004083f15b2 */ /* 0x0000ea0008000100 */
[----:B------:R0:W4:Y:S02]  /*0280*/  @UP2 SYNCS.EXCH.64 URZ, [UR8+0x32420], UR6 ;  /* 0x03242006083f25b2 */ /* 0x0001240008000100 */
[----:B0-----:R-:W-:Y:S05]  /*0290*/  @P1 BRA `(.L_x_1052) ;  /* 0x0000000000481947 */ /* 0x001fea0003800000 */
[----:B------:R-:W0:Y:S01]  /*02a0*/  S2UR UR5, SR_CgaCtaId ;  /* 0x00000000000579c3 */ /* 0x000e220000008800 */
        /* <DEDUP_REMOVED lines=15> */
[----:B------:R0:W0:Y:S01]  /*03a0*/  SYNCS.EXCH.64 URZ, [UR8+0x32448], UR6 ;  /* 0x03244806083f75b2 */ /* 0x0000220008000100 */
[----:B------:R-:W-:Y:S01]  /*03b0*/  NOP ;  /* 0x0000000000007918 */ /* 0x000fe20000000000 */
.L_x_1052:
[----:B------:R-:W5:Y:S01]  /*03c0*/  SHFL.IDX PT, R3, R0, RZ, 0x1f ;  /* 0x00001fff00037589 */ /* 0x000f6200000e0000 */
[----:B------:R-:W-:Y:S01]  /*03d0*/  NOP ;  /* 0x0000000000007918 */ /* 0x000fe20000000000 */
[----:B-----5:R-:W-:-:S13]  /*03e0*/  ISETP.NE.AND P0, PT, R3, RZ, PT ;  /* 0x000000ff0300720c */ /* 0x020fda0003f05270 */
        /* <DEDUP_REMOVED lines=19> */
.L_x_1053:
[----:B------:R-:W5:Y:S01]  /*0520*/  SHFL.IDX PT, R3, R0, RZ, 0x1f ;  /* 0x00001fff00037589 */ /* 0x000f6200000e0000 */
[----:B------:R-:W-:Y:S01]  /*0530*/  NOP ;  /* 0x0000000000007918 */ /* 0x000fe20000000000 */
[----:B-----5:R-:W-:-:S13]  /*0540*/  ISETP.NE.AND P0, PT, R3, RZ, PT ;  /* 0x000000ff0300720c */ /* 0x020fda0003f05270 */
        /* <DEDUP_REMOVED lines=13> */
[----:B------:R0:W0:Y:S01]  /*0620*/  SYNCS.EXCH.64 URZ, [UR6+0x32488], UR4 ;  /* 0x03248804063f75b2 */ /* 0x0000220008000100 */
[----:B------:R-:W-:Y:S01]  /*0630*/  NOP ;  /* 0x0000000000007918 */ /* 0x000fe20000000000 */
.L_x_1054:
        /* <DEDUP_REMOVED lines=22> */
.L_x_1055:
        /* <DEDUP_REMOVED lines=22> */
.L_x_1056:
[----:B--2---:R-:W-:Y:S01]  /*0900*/  ISETP.NE.AND P0, PT, R2, RZ, PT ;  /* 0x000000ff0200720c */ /* 0x004fe20003f05270 */
[----:B------:R-:W-:Y:S01]  /*0910*/  IMAD.MOV.U32 R2, RZ, RZ, 0x1 ;  /* 0x00000001ff027424 */ /* 0x000fe200078e00ff */
[----:B------:R-:W-:Y:S01]  /*0920*/  NOP ;  /* 0x0000000000007918 */ /* 0x000fe20000000000 */
[----:B------:R-:W-:-:S03]  /*0930*/  ULDC.64 UR38, c[0x0][0x208] ;  /* 0x0000820000267ab9 */ /* 0x000fc60000000a00 */
[----:B------:R-:W-:-:S05]  /*0940*/  SEL R2, R2, 0x2, !P0 ;  /* 0x0000000202027807 */ /* 0x000fca0004000000 */
[----:B------:R2:W-:Y:S01]  /*0950*/  STL [R1+0x84], R2 ;  /* 0x0000840201007387 */ /* 0x0005e20000100800 */
[----:B01-34-:R-:W-:Y:S06]  /*0960*/  BAR.SYNC.DEFER_BLOCKING 0x0 ;  /* 0x0000000000007b1d */ /* 0x01bfec0000010000 */
[----:B------:R-:W-:Y:S05]  /*0970*/  @!P0 BRA `(.L_x_1057) ;  /* 0x000000b800188947 */ /* 0x000fea0003800000 */
.L_x_1058:
[----:B------:R-:W-:-:S08]  /*0980*/  NOP ;  /* 0x0000000000007918 */ /* 0x000fd00000000000 */
[----:B------:R-:W0:Y:S02]  /*0990*/  USETMAXREG.TRY_ALLOC.CTAPOOL UP0, 0xf0 ;  /* 0x000000f0000079c8 */ /* 0x000e240008000600 */
[----:B0-----:R-:W-:-:S13]  /*09a0*/  PLOP3.LUT P0, PT, PT, PT, UP0, 0x80, 0x0 ;  /* 0x000000000000781c */ /* 0x001fda0003f0f008 */
[----:B------:R-:W-:Y:S05]  /*09b0*/  @!P0 BRA `(.L_x_1058) ;  /* 0xfffffffc00f08947 */ /* 0x000fea000383ffff */
[----:B------:R-:W0:Y:S01]  /*09c0*/  S2R R0, SR_TID.X ;  /* 0x0000000000007919 */ /* 0x000e220000002100 */
[----:B------:R-:W1:Y:S01]  /*09d0*/  S2UR UR5, SR_CgaCtaId ;  /* 0x00000000000579c3 */ /* 0x000e620000008800 */
[----:B------:R-:W-:-:S07]  /*09e0*/  UMOV UR4, 0x400 ;  /* 0x0000040000047882 */ /* 0x000fce0000000000 */
[----:B------:R-:W-:Y:S06]  /*09f0*/  BAR.ARV 0x8, 0x180 ;  /* 0x0206000000007b1d */ /* 0x000fec0000002000 */
[----:B-1----:R-:W-:Y:S01]  /*0a00*/  ULEA UR4, UR5, UR4, 0x18 ;  /* 0x0000000405047291 */ /* 0x002fe2000f8ec03f */
[----:B0-----:R-:W-:-:S04]  /*0a10*/  SHF.R.U32.HI R0, RZ, 0x7, R0 ;  /* 0x00000007ff007819 */ /* 0x001fc80000011600 */
[----:B------:R-:W-:-:S13]  /*0a20*/  ISETP.NE.AND P0, PT, R0, 0x1, PT ;  /* 0x000000010000780c */ /* 0x000fda0003f05270 */
[----:B------:R-:W-:Y:S08]  /*0a30*/  @!P0 BAR.ARV 0x9, 0x100 ;  /* 0x0244000000008b1d */ /* 0x000ff00000002000 */
[----:B------:R-:W-:Y:S06]  /*0a40*/  BAR.SYNC.DEFER_BLOCKING 0x5, 0x180 ;  /* 0x0146000000007b1d */ /* 0x000fec0000010000 */
[----:B------:R-:W0:Y:S01]  /*0a50*/  LDS.128 R12, [UR4+0x324d0] ;  /* 0x0324d004ff0c7984 */ /* 0x000e220008000c00 */
[----:B------:R-:W-:Y:S01]  /*0a60*/  ULDC UR4, c[0x0][0xd3c] ;  /* 0x00034f0000047ab9 */ /* 0x000fe20000000800 */
[----:B------:R-:W-:Y:S06]  /*0a70*/  BAR.ARV 0x4, 0x180 ;  /* 0x0106000000007b1d */ /* 0x000fec0000002000 */
[----:B0-----:R-:W-:-:S13]  /*0a80*/  ISETP.GE.AND P0, PT, R15, UR4, PT ;  /* 0x000000040f007c0c */ /* 0x001fda000bf06270 */
[----:B------:R-:W-:Y:S05]  /*0a90*/  @P0 EXIT ;  /* 0x000000000000094d */ /* 0x000fea0003800000 */
[----:B------:R-:W3:Y:S01]  /*0aa0*/  LDL.LU R11, [R1+0x84] ;  /* 0x00008400010b7983 */ /* 0x000ee20000300800 */
[----:B------:R-:W0:Y:S02]  /*0ab0*/  S2R R0, SR_TID.X ;  /* 0x0000000000007919 */ /* 0x000e240000002100 */
[----:B0-----:R-:W-:-:S05]  /*0ac0*/  VIADD R16, R0, 0xffffff80 ;  /* 0xffffff8000107836 */ /* 0x001fca0000000000 */
[----:B------:R-:W-:-:S04]  /*0ad0*/  SHF.R.S32.HI R0, RZ, 0x1f, R16 ;  /* 0x0000001fff007819 */ /* 0x000fc80000011410 */
[----:B--2---:R-:W-:-:S04]  /*0ae0*/  LEA.HI R2, R0, R16, RZ, 0x7 ;  /* 0x0000001000027211 */ /* 0x004fc800078f38ff */
[----:B------:R-:W-:Y:S02]  /*0af0*/  LOP3.LUT R5, R2, 0xffffff80, RZ, 0xc0, !PT ;  /* 0xffffff8002057812 */ /* 0x000fe400078ec0ff */
[----:B------:R-:W-:-:S03]  /*0b00*/  LEA.HI R4, R0, R16, RZ, 0x5 ;  /* 0x0000001000047211 */ /* 0x000fc600078f28ff */
[----:B------:R-:W-:Y:S01]  /*0b10*/  IMAD.IADD R12, R16, 0x1, -R5 ;  /* 0x00000001100c7824 */ /* 0x000fe200078e0a05 */
[----:B------:R-:W-:Y:S01]  /*0b20*/  LEA.HI R3, R0, R16, RZ, 0x4 ;  /* 0x0000001000037211 */ /* 0x000fe200078f20ff */
[----:B------:R-:W-:-:S03]  /*0b30*/  IMAD.SHL.U32 R5, R4, 0x20, RZ ;  /* 0x0000002004057824 */ /* 0x000fc600078e00ff */
[----:B------:R-:W-:Y:S02]  /*0b40*/  SHF.R.S32.HI R7, RZ, 0x1f, R12 ;  /* 0x0000001fff077819 */ /* 0x000fe4000001140c */
[----:B------:R-:W-:Y:S02]  /*0b50*/  LOP3.LUT R4, R3, 0x3fffff0, RZ, 0xc0, !PT ;  /* 0x03fffff003047812 */ /* 0x000fe400078ec0ff */
[----:B------:R-:W-:Y:S02]  /*0b60*/  LEA.HI R8, R7, R12, RZ, 0x2 ;  /* 0x0000000c07087211 */ /* 0x000fe400078f10ff */
[----:B------:R-:W-:Y:S02]  /*0b70*/  SHF.R.S32.HI R6, RZ, 0x4, R3 ;  /* 0x00000004ff067819 */ /* 0x000fe40000011403 */
[----:B------:R-:W-:Y:S01]  /*0b80*/  LEA.HI R10, R0, R16, RZ, 0x2 ;  /* 0x00000010000a7211 */ /* 0x000fe200078f10ff */
[----:B------:R-:W-:Y:S01]  /*0b90*/  IMAD.IADD R4, R16, 0x1, -R4 ;  /* 0x0000000110047824 */ /* 0x000fe200078e0a04 */
[----:B------:R-:W-:-:S02]  /*0ba0*/  LOP3.LUT R5, R5, 0xfffffc00, RZ, 0xc0, !PT ;  /* 0xfffffc0005057812 */ /* 0x000fc400078ec0ff */
[--C-:B------:R-:W-:Y:S02]  /*0bb0*/  SHF.R.S32.HI R0, RZ, 0x2, R8.reuse ;  /* 0x00000002ff007819 */ /* 0x100fe40000011408 */
[----:B------:R-:W-:Y:S02]  /*0bc0*/  SHF.R.S32.HI R9, RZ, 0x1f, R8 ;  /* 0x0000001fff097819 */ /* 0x000fe40000011408 */
[----:B------:R-:W-:Y:S01]  /*0bd0*/  LEA.HI R3, R3, R6, RZ, 0x1 ;  /* 0x0000000603037211 */ /* 0x000fe200078f08ff */
[----:B------:R-:W-:Y:S01]  /*0be0*/  IMAD R4, R4, 0x40, R5 ;  /* 0x0000004004047824 */ /* 0x000fe200078e0205 */
[----:B------:R-:W-:Y:S02]  /*0bf0*/  LEA.HI R9, R9, R0, RZ, 0x3 ;  /* 0x0000000009097211 */ /* 0x000fe400078f18ff */
[----:B------:R-:W-:Y:S02]  /*0c00*/  LOP3.LUT R5, R3, 0x1ffffffe, RZ, 0xc0, !PT ;  /* 0x1ffffffe03057812 */ /* 0x000fe400078ec0ff */
[----:B------:R-:W-:-:S02]  /*0c10*/  SHF.R.S32.HI R3, RZ, 0x7, R2 ;  /* 0x00000007ff037819 */ /* 0x000fc40000011402 */
[----:B------:R-:W-:Y:S02]  /*0c20*/  LOP3.LUT R10, R10, 0xfffffffc, RZ, 0xc0, !PT ;  /* 0xfffffffc0a0a7812 */ /* 0x000fe400078ec0ff */
[----:B------:R-:W-:Y:S02]  /*0c30*/  LOP3.LUT R9, R9, 0xfffffff8, RZ, 0xc0, !PT ;  /* 0xfffffff809097812 */ /* 0x000fe400078ec0ff */
[----:B------:R-:W-:Y:S01]  /*0c40*/  LEA.HI R7, R7, R12, RZ, 0x5 ;  /* 0x0000000c07077211 */ /* 0x000fe200078f28ff */
[----:B------:R-:W-:Y:S01]  /*0c50*/  IMAD.IADD R10, R16, 0x1, -R10 ;  /* 0x00000001100a7824 */ /* 0x000fe200078e0a0a */
[----:B------:R-:W-:Y:S01]  /*0c60*/  LEA.HI R2, R2, R3, RZ, 0x1 ;  /* 0x0000000302027211 */ /* 0x000fe200078f08ff */
[----:B------:R-:W-:Y:S01]  /*0c70*/  IMAD.IADD R0, R0, 0x1, -R9 ;  /* 0x0000000100007824 */ /* 0x000fe200078e0a09 */
[----:B------:R-:W-:Y:S01]  /*0c80*/  SHF.R.S32.HI R7, RZ, 0x5, R7 ;  /* 0x00000005ff077819 */ /* 0x000fe20000011407 */
[----:B------:R-:W-:Y:S01]  /*0c90*/  IMAD.IADD R5, R6, 0x1, -R5 ;  /* 0x0000000106057824 */ /* 0x000fe200078e0a05 */
[----:B------:R-:W-:-:S02]  /*0ca0*/  LOP3.LUT R2, R2, 0x3fffffe, RZ, 0xc0, !PT ;  /* 0x03fffffe02027812 */ /* 0x000fc400078ec0ff */
[----:B------:R-:W-:Y:S01]  /*0cb0*/  LEA.HI R6, R10, R10, RZ, 0x1 ;  /* 0x0000000a0a067211 */ /* 0x000fe200078f08ff */
[----:B------:R-:W-:Y:S02]  /*0cc0*/  IMAD R7, R7, 0x10, R0 ;  /* 0x0000001007077824 */ /* 0x000fe400078e0200 */
[----:B------:R-:W-:Y:S02]  /*0cd0*/  IMAD R0, R5, 0x8, R4 ;  /* 0x0000000805007824 */ /* 0x000fe400078e0204 */
[----:B------:R-:W-:Y:S01]  /*0ce0*/  IMAD.IADD R2, R3, 0x1, -R2 ;  /* 0x0000000103027824 */ /* 0x000fe200078e0a02 */
[----:B------:R-:W-:Y:S02]  /*0cf0*/  LOP3.LUT R3, R6, 0x1ffffffe, RZ, 0xc0, !PT ;  /* 0x1ffffffe06037812 */ /* 0x000fe400078ec0ff */
[----:B------:R0:W-:Y:S03]  /*0d00*/  STL [R1+0x80], R0 ;  /* 0x0000800001007387 */ /* 0x0001e60000100800 */
[----:B------:R-:W-:Y:S01]  /*0d10*/  IMAD.IADD R3, R10, 0x1, -R3 ;  /* 0x000000010a037824 */ /* 0x000fe200078e0a03 */
[----:B------:R-:W-:Y:S01]  /*0d20*/  LOP3.LUT R8, R8, 0x7ffffffc, RZ, 0xc0, !PT ;  /* 0x7ffffffc08087812 */ /* 0x000fe200078ec0ff */
[----:B0-----:R-:W-:-:S05]  /*0d30*/  IMAD R0, R2, 0x40, R7 ;  /* 0x0000004002007824 */ /* 0x001fca00078e0207 */
[----:B------:R0:W-:Y:S01]  /*0d40*/  STL [R1+0x78], R0 ;  /* 0x0000780001007387 */ /* 0x0001e20000100800 */
[----:B------:R-:W-:-:S03]  /*0d50*/  IMAD.IADD R8, R12, 0x1, -R8 ;  /* 0x000000010c087824 */ /* 0x000fc600078e0a08 */
[----:B------:R1:W-:Y:S01]  /*0d60*/  STL [R1+0x14], RZ ;  /* 0x000014ff01007387 */ /* 0x0003e20000100800 */
[----:B0-----:R-:W-:Y:S02]  /*0d70*/  IMAD R0, R3, 0x8, R0 ;  /* 0x0000000803007824 */ /* 0x001fe400078e0200 */
[----:B------:R-:W-:-:S03]  /*0d80*/  IMAD.SHL.U32 R201, R8, 0x2, RZ ;  /* 0x0000000208c97824 */ /* 0x000fc600078e00ff */
[----:B------:R1:W-:Y:S01]  /*0d90*/  STL [R1+0x7c], R0 ;  /* 0x00007c0001007387 */ /* 0x0003e20000100800 */
[C---:B------:R-:W-:Y:S02]  /*0da0*/  VIADD R8, R201.reuse, 0x8 ;  /* 0x00000008c9087836 */ /* 0x040fe40000000000 */
[C---:B------:R-:W-:Y:S02]  /*0db0*/  VIADD R4, R201.reuse, 0x10 ;  /* 0x00000010c9047836 */ /* 0x040fe40000000000 */
[C---:B------:R-:W-:Y:S02]  /*0dc0*/  VIADD R2, R201.reuse, 0x18 ;  /* 0x00000018c9027836 */ /* 0x040fe40000000000 */
[C---:B------:R-:W-:Y:S02]  /*0dd0*/  VIADD R237, R201.reuse, 0x20 ;  /* 0x00000020c9ed7836 */ /* 0x040fe40000000000 */
[C---:B------:R-:W-:Y:S02]  /*0de0*/  VIADD R236, R201.reuse, 0x28 ;  /* 0x00000028c9ec7836 */ /* 0x040fe40000000000 */
[----:B------:R-:W-:-:S02]  /*0df0*/  VIADD R235, R201, 0x30 ;  /* 0x00000030c9eb7836 */ /* 0x000fc40000000000 */
[C---:B------:R-:W-:Y:S02]  /*0e00*/  VIADD R234, R201.reuse, 0x38 ;  /* 0x00000038c9ea7836 */ /* 0x040fe40000000000 */
[C---:B------:R-:W-:Y:S02]  /*0e10*/  VIADD R233, R201.reuse, 0x40 ;  /* 0x00000040c9e97836 */ /* 0x040fe40000000000 */
[C---:B------:R-:W-:Y:S02]  /*0e20*/  VIADD R232, R201.reuse, 0x48 ;  /* 0x00000048c9e87836 */ /* 0x040fe40000000000 */
[C---:B------:R-:W-:Y:S02]  /*0e30*/  VIADD R231, R201.reuse, 0x50 ;  /* 0x00000050c9e77836 */ /* 0x040fe40000000000 */
[C---:B------:R-:W-:Y:S02]  /*0e40*/  VIADD R230, R201.reuse, 0x58 ;  /* 0x00000058c9e67836 */ /* 0x040fe40000000000 */
        /* <DEDUP_REMOVED lines=34> */
[----:B------:R-:W-:Y:S02]  /*1070*/  SHF.R.S32.HI R8, RZ, 0x1f, R221 ;  /* 0x0000001fff087819 */ /* 0x000fe400000114dd */
[----:B------:R-:W-:Y:S02]  /*1080*/  SHF.R.S32.HI R4, RZ, 0x1f, R213 ;  /* 0x0000001fff047819 */ /* 0x000fe400000114d5 */
[----:B------:R-:W-:Y:S01]  /*1090*/  SHF.R.S32.HI R2, RZ, 0x1f, R212 ;  /* 0x0000001fff027819 */ /* 0x000fe200000114d4 */
[----:B------:R-:W-:Y:S01]  /*10a0*/  IMAD.MOV.U32 R5, RZ, RZ, R13 ;  /* 0x000000ffff057224 */ /* 0x000fe200078e000d */
[----:B------:R-:W-:Y:S01]  /*10b0*/  SHF.R.S32.HI R8, RZ, 0x1f, R211 ;  /* 0x0000001fff087819 */ /* 0x000fe200000114d3 */
[----:B------:R-:W-:Y:S01]  /*10c0*/  IMAD.MOV.U32 R6, RZ, RZ, R14 ;  /* 0x000000ffff067224 */ /* 0x000fe200078e000e */
[----:B------:R-:W-:Y:S01]  /*10d0*/  SHF.R.S32.HI R4, RZ, 0x1f, R210 ;  /* 0x0000001fff047819 */ /* 0x000fe200000114d2 */
[----:B------:R-:W-:Y:S01]  /*10e0*/  IMAD.MOV.U32 R7, RZ, RZ, R15 ;  /* 0x000000ffff077224 */ /* 0x000fe200078e000f */
[----:B------:R-:W-:Y:S01]  /*10f0*/  SHF.R.S32.HI R2, RZ, 0x1f, R209 ;  /* 0x0000001fff027819 */ /* 0x000fe200000114d1 */
[----:B------:R-:W-:Y:S01]  /*1100*/  VIADD R205, R201, 0xe0 ;  /* 0x000000e0c9cd7836 */ /* 0x000fe20000000000 */
[----:B------:R-:W-:-:S02]  /*1110*/  SHF.R.S32.HI R8, RZ, 0x1f, R208 ;  /* 0x0000001fff087819 */ /* 0x000fc400000114d0 */
[----:B------:R-:W-:Y:S02]  /*1120*/  SHF.R.S32.HI R4, RZ, 0x1f, R207 ;  /* 0x0000001fff047819 */ /* 0x000fe400000114cf */
[----:B------:R-:W-:Y:S01]  /*1130*/  SHF.R.S32.HI R2, RZ, 0x1f, R206 ;  /* 0x0000001fff027819 */ /* 0x000fe200000114ce */
[----:B------:R-:W-:Y:S01]  /*1140*/  UMOV UR37, URZ ;  /* 0x0000003f00257c82 */ /* 0x000fe20008000000 */
[----:B------:R-:W-:Y:S01]  /*1150*/  UMOV UR36, URZ ;  /* 0x0000003f00247c82 */ /* 0x000fe20008000000 */
[----:B-1-3--:R-:W-:-:S07]  /*1160*/  LOP3.LUT R23, R11, 0x1, RZ, 0xfc, !PT ;  /* 0x000000010b177812 */ /* 0x00afce00078efcff */
.L_x_1105:
[----:B01234-:R-:W0:Y:S01]  /*1170*/  LDC.64 R2, c[0x0][0xd88] ;  /* 0x00036200ff027b82 */ /* 0x01fe220000000a00 */
[----:B------:R-:W-:-:S07]  /*1180*/  ULDC.64 UR4, c[0x0][0xb20] ;  /* 0x0002c80000047ab9 */ /* 0x000fce0000000a00 */
[----:B------:R-:W1:Y:S08]  /*1190*/  LDC.64 R10, c[0x0][0x418] ;  /* 0x00010600ff0a7b82 */ /* 0x000e700000000a00 */
[----:B------:R-:W2:Y:S01]  /*11a0*/  LDC R0, c[0x0][0x424] ;  /* 0x00010900ff007b82 */ /* 0x000ea20000000800 */
[----:B0-----:R-:W-:-:S07]  /*11b0*/  IMAD.WIDE R2, R7, 0x4, R2 ;  /* 0x0000000407027825 */ /* 0x001fce00078e0202 */
[----:B------:R-:W0:Y:S01]  /*11c0*/  LDC R13, c[0x0][0x2f0] ;  /* 0x0000bc00ff0d7b82 */ /* 0x000e220000000800 */
[----:B------:R-:W3:Y:S01]  /*11d0*/  LDG.E R200, desc[UR38][R2.64] ;  /* 0x0000002602c87981 */ /* 0x000ee2000c1e1900 */
[----:B------:R-:W-:Y:S01]  /*11e0*/  ISETP.NE.U32.AND P0, PT, RZ, UR4, PT ;  /* 0x00000004ff007c0c */ /* 0x000fe2000bf05070 */
[----:B------:R-:W-:-:S03]  /*11f0*/  IMAD.MOV.U32 R7, RZ, RZ, RZ ;  /* 0x000000ffff077224 */ /* 0x000fc600078e00ff */
[----:B------:R-:W-:Y:S02]  /*1200*/  ISETP.NE.AND.EX P0, PT, RZ, UR5, PT, P0 ;  /* 0x00000005ff007c0c */ /* 0x000fe4000bf05300 */
[----:B---3--:R-:W-:-:S11]  /*1210*/  SHF.R.S32.HI R4, RZ, 0x1f, R200 ;  /* 0x0000001fff047819 */ /* 0x008fd600000114c8 */
[C---:B------:R-:W-:Y:S01]  /*1220*/  @P0 LEA R8, P1, R200.reuse, UR4, 0x2 ;  /* 0x00000004c8080c11 */ /* 0x040fe2000f8210ff */
[----:B------:R3:W-:Y:S03]  /*1230*/  STL [R1+0x10], R4 ;  /* 0x0000100401007387 */ /* 0x0007e60000100800 */
[----:B------:R-:W-:Y:S01]  /*1240*/  @P0 LEA.HI.X R9, R200, UR5, R4, 0x2, P1 ;  /* 0x00000005c8090c11 */ /* 0x000fe200088f1404 */
[----:B------:R-:W-:Y:S02]  /*1250*/  ULDC.64 UR4, c[0x0][0xb18] ;  /* 0x0002c60000047ab9 */ /* 0x000fe40000000a00 */
[----:B------:R-:W-:Y:S02]  /*1260*/  ISETP.NE.U32.AND P1, PT, RZ, UR4, PT ;  /* 0x00000004ff007c0c */ /* 0x000fe4000bf25070 */
[----:B------:R3:W5:Y:S01]  /*1270*/  @P0 LDG.E R7, desc[UR38][R8.64] ;  /* 0x0000002608070981 */ /* 0x000762000c1e1900 */
[----:B-1----:R-:W-:-:S02]  /*1280*/  ISETP.NE.U32.AND P0, PT, R10, RZ, PT ;  /* 0x000000ff0a00720c */ /* 0x002fc40003f05070 */
[----:B------:R-:W-:Y:S02]  /*1290*/  ISETP.NE.AND.EX P1, PT, RZ, UR5, PT, P1 ;  /* 0x00000005ff007c0c */ /* 0x000fe4000bf25310 */
[----:B------:R-:W-:-:S04]  /*12a0*/  ISETP.NE.AND.EX P0, PT, R11, RZ, PT, P0 ;  /* 0x000000ff0b00720c */ /* 0x000fc80003f05300 */
[----:B--2---:R-:W-:-:S05]  /*12b0*/  SEL R0, R0, 0x1, P0 ;  /* 0x0000000100007807 */ /* 0x004fca0000000000 */
[----:B0-----:R-:W-:Y:S02]  /*12c0*/  IMAD R152, R0, R13, RZ ;  /* 0x0000000d00987224 */ /* 0x001fe400078e02ff */
[----:B------:R-:W-:-:S04]  /*12d0*/  @P1 LEA R2, P2, R200, UR4, 0x2 ;  /* 0x00000004c8021c11 */ /* 0x000fc8000f8410ff */
[----:B------:R-:W-:-:S05]  /*12e0*/  @P1 LEA.HI.X R3, R200, UR5, R4, 0x2, P2 ;  /* 0x00000005c8031c11 */ /* 0x000fca00090f1404 */
[----:B------:R3:W5:Y:S01]  /*12f0*/  @P1 LDG.E R152, desc[UR38][R2.64] ;  /* 0x0000002602981981 */ /* 0x000762000c1e1900 */
[----:B------:R-:W-:Y:S05]  /*1300*/  @P1 BRA `(.L_x_1059) ;  /* 0x0000000000241947 */ /* 0x000fea0003800000 */
[----:B------:R-:W-:Y:S02]  /*1310*/  ULDC.64 UR4, c[0x0][0xb00] ;  /* 0x0002c00000047ab9 */ /* 0x000fe40000000a00 */
[----:B------:R-:W-:-:S04]  /*1320*/  ISETP.NE.U32.AND P0, PT, RZ, UR4, PT ;  /* 0x00000004ff007c0c */ /* 0x000fc8000bf05070 */
[----:B------:R-:W-:-:S13]  /*1330*/  ISETP.NE.AND.EX P0, PT, RZ, UR5, PT, P0 ;  /* 0x00000005ff007c0c */ /* 0x000fda000bf05300 */
[----:B------:R-:W-:Y:S05]  /*1340*/  @!P0 BRA `(.L_x_1059) ;  /* 0x0000000000148947 */ /* 0x000fea0003800000 */
[----:B---3--:R-:W0:Y:S02]  /*1350*/  LDC.64 R2, c[0x0][0xb00] ;  /* 0x0002c000ff027b82 */ /* 0x008e240000000a00 */
[----:B0-----:R-:W-:-:S05]  /*1360*/  IMAD.WIDE R2, R200, 0x4, R2 ;  /* 0x00000004c8027825 */ /* 0x001fca00078e0202 */
[----:B-----5:R-:W2:Y:S04]  /*1370*/  LDG.E R152, desc[UR38][R2.64] ;  /* 0x0000002602987981 */ /* 0x020ea8000c1e1900 */
[----:B------:R-:W2:Y:S02]  /*1380*/  LDG.E R9, desc[UR38][R2.64+0x4] ;  /* 0x0000042602097981 */ /* 0x000ea4000c1e1900 */
[----:B--2---:R-:W-:-:S07]  /*1390*/  IMAD.IADD R152, R9, 0x1, -R152 ;  /* 0x0000000109987824 */ /* 0x004fce00078e0a98 */
.L_x_1059:
[----:B-----5:R-:W-:Y:S01]  /*13a0*/  IMAD.IADD R152, R152, 0x1, -R7 ;  /* 0x0000000198987824 */ /* 0x020fe200078e0a07 */
[----:B---3--:R-:W-:Y:S01]  /*13b0*/  LOP3.LUT R2, R6, 0xff000000, RZ, 0xc0, !PT ;  /* 0xff00000006027812 */ /* 0x008fe200078ec0ff */
[----:B------:R-:W-:Y:S02]  /*13c0*/  IMAD.MOV.U32 R165, RZ, RZ, RZ ;  /* 0x000000ffffa57224 */ /* 0x000fe400078e00ff */
[C---:B------:R-:W-:Y:S01]  /*13d0*/  VIADD R0, R152.reuse, 0x5f ;  /* 0x0000005f98007836 */ /* 0x040fe20000000000 */
[----:B------:R-:W-:Y:S02]  /*13e0*/  SHF.R.U32.HI R3, RZ, 0x8, R2 ;  /* 0x00000008ff037819 */ /* 0x000fe40000011602 */
[----:B------:R-:W-:Y:S01]  /*13f0*/  ISETP.GE.AND P0, PT, R152, 0x1, PT ;  /* 0x000000019800780c */ /* 0x000fe20003f06270 */
[----:B------:R-:W-:Y:S01]  /*1400*/  IMAD.HI R4, R0, 0x2aaaaaab, RZ ;  /* 0x2aaaaaab00047827 */ /* 0x000fe200078e02ff */
[----:B------:R-:W-:-:S04]  /*1410*/  LOP3.LUT R0, R6, 0xff0000, RZ, 0xc0, !PT ;  /* 0x00ff000006007812 */ /* 0x000fc800078ec0ff */
[----:B------:R-:W-:Y:S02]  /*1420*/  LEA.HI R0, R0, R3, RZ, 0x10 ;  /* 0x0000000300007211 */ /* 0x000fe400078f80ff */
[----:B------:R-:W-:Y:S02]  /*1430*/  SHF.R.U32.HI R7, RZ, 0x1f, R4 ;  /* 0x0000001fff077819 */ /* 0x000fe40000011604 */
[----:B------:R-:W-:Y:S02]  /*1440*/  LOP3.LUT R13, R0, 0xff, RZ, 0xc0, !PT ;  /* 0x000000ff000d7812 */ /* 0x000fe400078ec0ff */
[----:B------:R-:W-:Y:S02]  /*1450*/  LEA.HI.SX32 R8, R4, R7, 0x1c ;  /* 0x0000000704087211 */ /* 0x000fe400078fe2ff */
[----:B------:R-:W-:Y:S01]  /*1460*/  SHF.R.U32.HI R203, RZ, 0x10, R0 ;  /* 0x00000010ffcb7819 */ /* 0x000fe20000011600 */
[----:B------:R0:W-:Y:S01]  /*1470*/  STL [R1+0xc], R13 ;  /* 0x00000c0d01007387 */ /* 0x0001e20000100800 */
[----:B------:R-:W-:Y:S05]  /*1480*/  @!P0 BRA `(.L_x_1060) ;  /* 0x0000000000788947 */ /* 0x000fea0003800000 */
[----:B------:R-:W1:Y:S01]  /*1490*/  LDC R0, c[0x0][0xae8] ;  /* 0x0002ba00ff007b82 */ /* 0x000e620000000800 */
[----:B------:R-:W-:-:S04]  /*14a0*/  ISETP.NE.AND P0, PT, R203, RZ, PT ;  /* 0x000000ffcb00720c */ /* 0x000fc80003f05270 */
[----:B-1----:R-:W-:-:S04]  /*14b0*/  SEL R11, R203, R0, P0 ;  /* 0x00000000cb0b7207 */ /* 0x002fc80000000000 */
[-C--:B------:R-:W-:Y:S02]  /*14c0*/  IABS R7, R11.reuse ;  /* 0x0000000b00077213 */ /* 0x080fe40000000000 */
[----:B------:R-:W-:Y:S02]  /*14d0*/  IADD3 R0, R8, -0x1, R11 ;  /* 0xffffffff08007810 */ /* 0x000fe40007ffe00b */
[----:B------:R-:W1:Y:S01]  /*14e0*/  I2F.RP R4, R7 ;  /* 0x0000000700047306 */ /* 0x000e620000209400 */
[----:B------:R-:W-:-:S05]  /*14f0*/  IABS R12, R11 ;  /* 0x0000000b000c7213 */ /* 0x000fca0000000000 */
[----:B------:R-:W-:Y:S02]  /*1500*/  IMAD.MOV R12, RZ, RZ, -R12 ;  /* 0x000000ffff0c7224 */ /* 0x000fe400078e0a0c */
[----:B-1----:R-:W1:Y:S02]  /*1510*/  MUFU.RCP R4, R4 ;  /* 0x0000000400047308 */ /* 0x002e640000001000 */
[----:B-1----:R-:W-:Y:S01]  /*1520*/  VIADD R2, R4, 0xffffffe ;  /* 0x0ffffffe04027836 */ /* 0x002fe20000000000 */
[----:B------:R-:W-:Y:S02]  /*1530*/  IABS R4, R0 ;  /* 0x0000000000047213 */ /* 0x000fe40000000000 */
[----:B------:R-:W-:-:S03]  /*1540*/  LOP3.LUT R0, R0, R11, RZ, 0x3c, !PT ;  /* 0x0000000b00007212 */ /* 0x000fc600078e3cff */
[----:B------:R1:W2:Y:S01]  /*1550*/  F2I.FTZ.U32.TRUNC.NTZ R3, R2 ;  /* 0x0000000200037305 */ /* 0x0002a2000021f000 */
[----:B------:R-:W-:Y:S01]  /*1560*/  ISETP.GE.AND P2, PT, R0, RZ, PT ;  /* 0x000000ff0000720c */ /* 0x000fe20003f46270 */
[----:B-1----:R-:W-:Y:S02]  /*1570*/  IMAD.MOV.U32 R2, RZ, RZ, RZ ;  /* 0x000000ffff027224 */ /* 0x002fe400078e00ff */
[----:B--2---:R-:W-:-:S04]  /*1580*/  IMAD.MOV R10, RZ, RZ, -R3 ;  /* 0x000000ffff0a7224 */ /* 0x004fc800078e0a03 */
[----:B------:R-:W-:-:S04]  /*1590*/  IMAD R9, R10, R7, RZ ;  /* 0x000000070a097224 */ /* 0x000fc800078e02ff */
[----:B------:R-:W-:-:S04]  /*15a0*/  IMAD.HI.U32 R3, R3, R9, R2 ;  /* 0x0000000903037227 */ /* 0x000fc800078e0002 */
        /* <DEDUP_REMOVED lines=11> */
[----:B------:R-:W-:-:S07]  /*1660*/  IMAD.MOV.U32 R165, RZ, RZ, R3 ;  /* 0x000000ffffa57224 */ /* 0x000fce00078e0003 */
.L_x_1060:
[-C--:B------:R-:W-:Y:S01]  /*1670*/  IMAD R22, R13, R165.reuse, RZ ;  /* 0x000000a50d167224 */ /* 0x080fe200078e02ff */
[----:B------:R-:W-:Y:S01]  /*1680*/  LOP3.LUT R202, R6, 0xffff, RZ, 0xc0, !PT ;  /* 0x0000ffff06ca7812 */ /* 0x000fe200078ec0ff */
[----:B------:R-:W-:Y:S01]  /*1690*/  IMAD.MOV.U32 R204, RZ, RZ, R5 ;  /* 0x000000ffffcc7224 */ /* 0x000fe200078e0005 */
[----:B------:R-:W-:Y:S02]  /*16a0*/  PLOP3.LUT P0, PT, PT, PT, PT, 0x80, 0x0 ;  /* 0x000000000000781c */ /* 0x000fe40003f0f070 */
[----:B------:R-:W-:Y:S02]  /*16b0*/  CS2R R2, SRZ ;  /* 0x0000000000027805 */ /* 0x000fe4000001ff00 */
[----:B------:R-:W-:Y:S02]  /*16c0*/  VIADDMNMX R165, R22, R165, R8, PT ;  /* 0x000000a516a57246 */ /* 0x000fe40003800108 */
[----:B------:R-:W-:Y:S02]  /*16d0*/  CS2R R150, SRZ ;  /* 0x0000000000967805 */ /* 0x000fe4000001ff00 */
[----:B------:R-:W-:-:S02]  /*16e0*/  CS2R R148, SRZ ;  /* 0x0000000000947805 */ /* 0x000fc4000001ff00 */
[----:B------:R-:W-:Y:S02]  /*16f0*/  CS2R R146, SRZ ;  /* 0x0000000000927805 */ /* 0x000fe4000001ff00 */
[----:B------:R-:W-:Y:S02]  /*1700*/  ISETP.GT.AND P1, PT, R165, R22, PT ;  /* 0x00000016a500720c */ /* 0x000fe40003f24270 */
        /* <DEDUP_REMOVED lines=62> */
[----:B------:R-:W1:Y:S01]  /*1af0*/  S2R R0, SR_TID.X ;  /* 0x0000000000007919 */ /* 0x000e620000002100 */
[----:B------:R-:W2:Y:S01]  /*1b00*/  S2UR UR6, SR_CgaCtaId ;  /* 0x00000000000679c3 */ /* 0x000ea20000008800 */
[----:B------:R-:W-:Y:S02]  /*1b10*/  UMOV UR5, 0x400 ;  /* 0x0000040000057882 */ /* 0x000fe40000000000 */
[----:B--2---:R-:W-:-:S04]  /*1b20*/  ULEA UR5, UR6, UR5, 0x18 ;  /* 0x0000000506057291 */ /* 0x004fc8000f8ec03f */
[----:B------:R-:W-:Y:S01]  /*1b30*/  UIADD3 UR5, UR5, 0x18400, URZ ;  /* 0x0001840005057890 */ /* 0x000fe2000fffe03f */
[----:B-1----:R-:W-:-:S03]  /*1b40*/  VIADD R4, R0, 0xffffff80 ;  /* 0xffffff8000047836 */ /* 0x002fc60000000000 */
[----:B------:R-:W-:Y:S02]  /*1b50*/  ULOP3.LUT UP0, URZ, UR5, 0x1bf, URZ, 0xc0, !UPT ;  /* 0x000001bf053f7892 */ /* 0x000fe4000f80c03f */
[----:B------:R-:W-:-:S04]  /*1b60*/  SHF.R.S32.HI R0, RZ, 0x1f, R4 ;  /* 0x0000001fff007819 */ /* 0x000fc80000011404 */
[----:B------:R-:W-:Y:S02]  /*1b70*/  PLOP3.LUT P0, PT, PT, PT, UP0, 0x80, 0x0 ;  /* 0x000000000000781c */ /* 0x000fe40003f0f008 */
[----:B------:R-:W-:-:S04]  /*1b80*/  LEA.HI R0, R0, R4, RZ, 0x7 ;  /* 0x0000000400007211 */ /* 0x000fc800078f38ff */
[----:B------:R-:W-:-:S06]  /*1b90*/  SHF.R.S32.HI R0, RZ, 0x7, R0 ;  /* 0x00000007ff007819 */ /* 0x000fcc0000011400 */
[----:B------:R-:W1:Y:S02]  /*1ba0*/  SHFL.IDX PT, R0, R0, RZ, 0x1f ;  /* 0x00001fff00007589 */ /* 0x000e6400000e0000 */
[----:B-1----:R-:W-:-:S13]  /*1bb0*/  R2UR UR40, R0 ;  /* 0x00000000002872ca */ /* 0x002fda00000e0000 */
        /* <DEDUP_REMOVED lines=11> */
[----:B------:R1:W2:Y:S01]  /*1c70*/  LDC.64 R2, c[0x4][R0] ;  /* 0x0100000000027b82 */ /* 0x0002a20000000a00 */
        /* <DEDUP_REMOVED lines=8> */
[----:B01----:R-:W-:-:S07]  /*1d00*/  IMAD.MOV.U32 R13, RZ, RZ, RZ ;  /* 0x000000ffff0d7224 */ /* 0x003fce00078e00ff */
[----:B------:R-:W-:-:S07]  /*1d10*/  LEPC R20, `(.L_x_1062) ;  /* 0x000000001014794e */ /* 0x000fce0000000000 */
[----:B--2---:R-:W-:Y:S05]  /*1d20*/  CALL.ABS.NOINC R2 ;  /* 0x0000000002007343 */ /* 0x004fea0003c00000 */
.L_x_1062:
[----:B------:R-:W2:Y:S01]  /*1d30*/  LDL R17, [R1+0x14] ;  /* 0x0000140001117983 */ /* 0x000ea20000100800 */
[----:B------:R-:W-:Y:S01]  /*1d40*/  MOV R2, 0x400 ;  /* 0x0000040000027802 */ /* 0x000fe20000000f00 */
[----:B------:R-:W1:Y:S01]  /*1d50*/  S2R R3, SR_CgaCtaId ;  /* 0x0000000000037919 */ /* 0x000e620000008800 */
[----:B------:R-:W3:Y:S02]  /*1d60*/  S2R R16, SR_TID.X ;  /* 0x0000000000107919 */ /* 0x000ee40000002100 */
[----:B-1----:R-:W-:Y:S02]  /*1d70*/  LEA R7, R3, R2, 0x18 ;  /* 0x0000000203077211 */ /* 0x002fe400078ec0ff */
[----:B---3--:R-:W-:-:S05]  /*1d80*/  SHF.R.U32.HI R16, RZ, 0x7, R16 ;  /* 0x00000007ff107819 */ /* 0x008fca0000011610 */
[----:B------:R-:W-:Y:S01]  /*1d90*/  VIADD R72, R16, 0x8 ;  /* 0x0000000810487836 */ /* 0x000fe20000000000 */
[----:B--2---:R-:W-:-:S04]  /*1da0*/  LEA.HI R0, R17, R17, RZ, 0x1 ;  /* 0x0000001111007211 */ /* 0x004fc800078f08ff */
[----:B------:R-:W-:-:S05]  /*1db0*/  LOP3.LUT R0, R0, 0xfffffffe, RZ, 0xc0, !PT ;  /* 0xfffffffe00007812 */ /* 0x000fca00078ec0ff */
[----:B------:R-:W-:-:S05]  /*1dc0*/  IMAD.IADD R0, R17, 0x1, -R0 ;  /* 0x0000000111007824 */ /* 0x000fca00078e0a00 */
[----:B------:R-:W-:-:S04]  /*1dd0*/  SHF.L.U32 R4, R0, 0x1f, RZ ;  /* 0x0000001f00047819 */ /* 0x000fc800000006ff */
[----:B------:R-:W1:Y:S02]  /*1de0*/  SYNCS.PHASECHK.TRANS64.TRYWAIT P0, [R7+URZ+0x32400], R4 ;  /* 0x03240004070075a7 */ /* 0x000e64000800017f */
[----:B-1----:R-:W-:Y:S05]  /*1df0*/  @!P0 BRA `(.L_x_1063) ;  /* 0x0000011400808947 */ /* 0x002fea0003800000 */
.L_x_1234:
[----:B------:R-:W-:Y:S01]  /*1e00*/  ISETP.NE.AND P0, PT, R23, 0x3, PT ;  /* 0x000000031700780c */ /* 0x000fe20003f05270 */
[----:B------:R-:W-:Y:S05]  /*1e10*/  WARPSYNC.ALL ;  /* 0x0000000000007948 */ /* 0x000fea0003800000 */
[----:B------:R2:W-:Y:S07]  /*1e20*/  BAR.SYNC.DEFER_BLOCKING R72, 0x100 ;  /* 0x000400480000751d */ /* 0x0005ee0000010000 */
[----:B------:R-:W-:Y:S05]  /*1e30*/  @!P0 BRA `(.L_x_1064) ;  /* 0x0000000000048947 */ /* 0x000fea0003800000 */
[----:B------:R-:W-:Y:S01]  /*1e40*/  BPT.TRAP 0x1 ;  /* 0x000000040000795c */ /* 0x000fe20000300000 */
.L_x_1064:
[----:B------:R-:W-:Y:S02]  /*1e50*/  IMAD.U32 R5, RZ, RZ, UR37 ;  /* 0x00000025ff057e24 */ /* 0x000fe4000f8e00ff */
[----:B------:R-:W-:-:S03]  /*1e60*/  IMAD.U32 R0, RZ, RZ, UR36 ;  /* 0x00000024ff007e24 */ /* 0x000fc6000f8e00ff */
[----:B------:R-:W-:Y:S01]  /*1e70*/  SHF.L.U32 R5, R5, 0x1f, RZ ;  /* 0x0000001f05057819 */ /* 0x000fe200000006ff */
[----:B------:R-:W-:-:S04]  /*1e80*/  IMAD R0, R0, 0x8, R7 ;  /* 0x0000000800007824 */ /* 0x000fc800078e0207 */
[----:B------:R3:W4:Y:S01]  /*1e90*/  SYNCS.PHASECHK.TRANS64.TRYWAIT P1, [R0+URZ+0x32430], R5 ;  /* 0x03243005000075a7 */ /* 0x000722000802017f */
[----:B------:R-:W-:Y:S05]  /*1ea0*/  @!P0 BRA `(.L_x_1065) ;  /* 0x0000000000048947 */ /* 0x000fea0003800000 */
[----:B------:R-:W-:Y:S01]  /*1eb0*/  BPT.TRAP 0x1 ;  /* 0x000000040000795c */ /* 0x000fe20000300000 */
.L_x_1065:
[----:B----4-:R-:W-:Y:S05]  /*1ec0*/  @P1 BRA `(.L_x_1066) ;  /* 0x0000000000081947 */ /* 0x010fea0003800000 */
[----:B------:R-:W4:Y:S02]  /*1ed0*/  SYNCS.PHASECHK.TRANS64.TRYWAIT P1, [R0+URZ+0x32430], R5 ;  /* 0x03243005000075a7 */ /* 0x000f24000802017f */
[----:B----4-:R-:W-:Y:S05]  /*1ee0*/  @!P1 BRA `(.L_x_1067) ;  /* 0x0000011400589947 */ /* 0x010fea0003800000 */
.L_x_1066:
[----:B------:R-:W-:Y:S01]  /*1ef0*/  R2UR UR4, R7 ;  /* 0x00000000070472ca */ /* 0x000fe200000e0000 */
[----:B------:R-:W-:Y:S01]  /*1f00*/  ULOP3.LUT UR41, UR41, 0x10000, URZ, 0xfc, !UPT ;  /* 0x0001000029297892 */ /* 0x000fe2000f8efc3f */
[----:B------:R-:W-:Y:S01]  /*1f10*/  WARPGROUP.ARRIVE ;  /* 0x00000000000079c5 */ /* 0x000fe20000000000 */
[----:B------:R-:W-:Y:S01]  /*1f20*/  UMOV UR9, 0x40000040 ;  /* 0x4000004000097882 */ /* 0x000fe20000000000 */
[----:B------:R-:W-:Y:S01]  /*1f30*/  UMOV UR11, 0x40000040 ;  /* 0x40000040000b7882 */ /* 0x000fe20000000000 */
[----:B------:R-:W-:Y:S01]  /*1f40*/  UIADD3 UR5, UR41, 0x2, URZ ;  /* 0x0000000229057890 */ /* 0x000fe2000fffe03f */
[----:B------:R-:W-:Y:S02]  /*1f50*/  IMAD.U32 R19, RZ, RZ, UR9 ;  /* 0x00000009ff137e24 */ /* 0x000fe4000f8e00ff */
[----:B------:R-:W-:Y:S02]  /*1f60*/  UMOV UR8, UR41 ;  /* 0x0000002900087c82 */ /* 0x000fe40008000000 */
[----:B------:R-:W-:-:S03]  /*1f70*/  IMAD.U32 R18, RZ, RZ, UR8 ;  /* 0x00000008ff127e24 */ /* 0x000fc6000f8e00ff */
[----:B------:R-:W-:-:S04]  /*1f80*/  UIADD3 UR4, UR4, 0x1c400, URZ ;  /* 0x0001c40004047890 */ /* 0x000fc8000fffe03f */
[----:B------:R-:W-:-:S04]  /*1f90*/  USHF.R.U32.HI UR4, URZ, 0x4, UR4 ;  /* 0x000000043f047899 */ /* 0x000fc80008011604 */
[----:B------:R-:W-:-:S04]  /*1fa0*/  ULOP3.LUT UR4, UR4, 0x3fff, URZ, 0xc0, !UPT ;  /* 0x00003fff04047892 */ /* 0x000fc8000f8ec03f */
[----:B------:R-:W-:-:S04]  /*1fb0*/  ULOP3.LUT UR61, UR4, 0x10000, URZ, 0xfc, !UPT ;  /* 0x00010000043d7892 */ /* 0x000fc8000f8efc3f */
[----:B------:R-:W-:-:S04]  /*1fc0*/  UIMAD UR4, UR36, 0x300, UR61 ;  /* 0x00000300240478a4 */ /* 0x000fc8000f8e023d */
[----:B------:R-:W-:-:S03]  /*1fd0*/  UIADD3 UR6, UR4, 0x2, URZ ;  /* 0x0000000204067890 */ /* 0x000fc6000fffe03f */
[----:B------:R-:W-:Y:S02]  /*1fe0*/  UMOV UR10, UR4 ;  /* 0x00000004000a7c82 */ /* 0x000fe40008000000 */
[----:B------:R-:W-:Y:S01]  /*1ff0*/  HGMMA.64x96x16.F32.BF16 R24, gdesc[UR8], RZ, !UPT, gsb0 ;  /* 0x01600000081879f0 */ /* 0x000fe2000c0018ff */
[----:B------:R-:W-:Y:S01]  /*2000*/  UMOV UR8, UR5 ;  /* 0x0000000500087c82 */ /* 0x000fe20008000000 */
[----:B------:R-:W-:Y:S01]  /*2010*/  UMOV UR9, 0x40000040 ;  /* 0x4000004000097882 */ /* 0x000fe20000000000 */
[----:B------:R-:W-:Y:S01]  /*2020*/  UMOV UR10, UR6 ;  /* 0x00000006000a7c82 */ /* 0x000fe20008000000 */
[----:B------:R-:W-:Y:S01]  /*2030*/  UMOV UR11, 0x40000040 ;  /* 0x40000040000b7882 */ /* 0x000fe20000000000 */
[----:B------:R-:W-:Y:S01]  /*2040*/  UIADD3 UR5, UR41, 0x4, URZ ;  /* 0x0000000429057890 */ /* 0x000fe2000fffe03f */
[----:B------:R-:W-:Y:S01]  /*2050*/  IMAD.U32 R16, RZ, RZ, UR8 ;  /* 0x00000008ff107e24 */ /* 0x000fe2000f8e00ff */
[----:B------:R-:W-:Y:S01]  /*2060*/  UIADD3 UR6, UR4, 0x4, URZ ;  /* 0x0000000404067890 */ /* 0x000fe2000fffe03f */
[----:B------:R-:W-:Y:S01]  /*2070*/  IMAD.U32 R17, RZ, RZ, UR9 ;  /* 0x00000009ff117e24 */ /* 0x000fe2000f8e00ff */
[----:B------:R-:W-:Y:S01]  /*2080*/  UIADD3 UR4, UR4, 0x6, URZ ;  /* 0x0000000604047890 */ /* 0x000fe2000fffe03f */
[----:B------:R-:W-:-:S02]  /*2090*/  WARPGROUP.DEPBAR.LE gsb0, 0x0 ;  /* 0x00008000000079c5 */ /* 0x000fc40000010000 */
[----:B------:R-:W-:-:S06]  /*20a0*/  WARPGROUP.ARRIVE ;  /* 0x00000000000079c5 */ /* 0x000fcc0000000000 */
[----:B------:R-:W-:Y:S01]  /*20b0*/  HGMMA.64x96x16.F32.BF16 R24, gdesc[UR8], R24, gsb0 ;  /* 0x01600000081879f0 */ /* 0x000fe20008001818 */
[----:B------:R-:W-:Y:S01]  /*20c0*/  UMOV UR8, UR5 ;  /* 0x0000000500087c82 */ /* 0x000fe20008000000 */
[----:B------:R-:W-:Y:S01]  /*20d0*/  UMOV UR9, 0x40000040 ;  /* 0x4000004000097882 */ /* 0x000fe20000000000 */
[----:B------:R-:W-:Y:S01]  /*20e0*/  UMOV UR10, UR6 ;  /* 0x00000006000a7c82 */ /* 0x000fe20008000000 */
[----:B------:R-:W-:Y:S01]  /*20f0*/  UMOV UR11, 0x40000040 ;  /* 0x40000040000b7882 */ /* 0x000fe20000000000 */
[----:B------:R-:W-:Y:S01]  /*2100*/  UIADD3 UR5, UR41, 0x6, URZ ;  /* 0x0000000629057890 */ /* 0x000fe2000fffe03f */
[----:B------:R-:W-:Y:S02]  /*2110*/  IMAD.U32 R14, RZ, RZ, UR8 ;  /* 0x00000008ff0e7e24 */ /* 0x000fe4000f8e00ff */
[----:B------:R-:W-:Y:S01]  /*2120*/  IMAD.U32 R15, RZ, RZ, UR9 ;  /* 0x00000009ff0f7e24 */ /* 0x000fe2000f8e00ff */
[----:B------:R-:W-:Y:S02]  /*2130*/  WARPGROUP.DEPBAR.LE gsb0, 0x0 ;  /* 0x00008000000079c5 */ /* 0x000fe40000010000 */
[----:B------:R-:W-:-:S06]  /*2140*/  WARPGROUP.ARRIVE ;  /* 0x00000000000079c5 */ /* 0x000fcc0000000000 */
[----:B------:R-:W-:Y:S01]  /*2150*/  HGMMA.64x96x16.F32.BF16 R24, gdesc[UR8], R24, gsb0 ;  /* 0x01600000081879f0 */ /* 0x000fe20008001818 */
[----:B------:R-:W-:Y:S01]  /*2160*/  UMOV UR8, UR5 ;  /* 0x0000000500087c82 */ /* 0x000fe20008000000 */
[----:B------:R-:W-:Y:S01]  /*2170*/  UMOV UR9, 0x40000040 ;  /* 0x4000004000097882 */ /* 0x000fe20000000000 */
[----:B------:R-:W-:Y:S01]  /*2180*/  UMOV UR10, UR4 ;  /* 0x00000004000a7c82 */ /* 0x000fe20008000000 */
[----:B------:R-:W-:Y:S01]  /*2190*/  UMOV UR11, 0x40000040 ;  /* 0x40000040000b7882 */ /* 0x000fe20000000000 */
[----:B------:R-:W-:Y:S02]  /*21a0*/  IMAD.U32 R2, RZ, RZ, UR8 ;  /* 0x00000008ff027e24 */ /* 0x000fe4000f8e00ff */
[----:B------:R-:W-:Y:S01]  /*21b0*/  IMAD.U32 R3, RZ, RZ, UR9 ;  /* 0x00000009ff037e24 */ /* 0x000fe2000f8e00ff */
[----:B------:R-:W-:Y:S02]  /*21c0*/  WARPGROUP.DEPBAR.LE gsb0, 0x0 ;  /* 0x00008000000079c5 */ /* 0x000fe40000010000 */
[----:B------:R-:W-:-:S06]  /*21d0*/  WARPGROUP.ARRIVE ;  /* 0x00000000000079c5 */ /* 0x000fcc0000000000 */
[----:B------:R-:W-:Y:S03]  /*21e0*/  HGMMA.64x96x16.F32.BF16 R24, gdesc[UR8], R24, gsb0 ;  /* 0x01600000081879f0 */ /* 0x000fe60008001818 */
[----:B------:R-:W-:Y:S02]  /*21f0*/  WARPGROUP.DEPBAR.LE gsb0, 0x0 ;  /* 0x00008000000079c5 */ /* 0x000fe40000010000 */
[----:B------:R-:W5:Y:S02]  /*2200*/  SYNCS.PHASECHK.TRANS64.TRYWAIT P1, [R7+URZ+0x32410], R4 ;  /* 0x03241004070075a7 */ /* 0x000f64000802017f */
[----:B-----5:R-:W-:Y:S05]  /*2210*/  @!P1 BRA `(.L_x_1068) ;  /* 0x0000011000a09947 */ /* 0x020fea0003800000 */
.L_x_1235:
[----:B------:R-:W-:Y:S05]  /*2220*/  @!P0 BRA `(.L_x_1069) ;  /* 0x0000000000048947 */ /* 0x000fea0003800000 */
[----:B------:R-:W-:Y:S01]  /*2230*/  BPT.TRAP 0x1 ;  /* 0x000000040000795c */ /* 0x000fe20000300000 */
.L_x_1069:
[----:B------:R0:W0:Y:S01]  /*2240*/  SYNCS.PHASECHK.TRANS64.TRYWAIT P1, [R0+URZ+0x32450], R5 ;  /* 0x03245005000075a7 */ /* 0x000022000802017f */
[----:B------:R-:W-:Y:S05]  /*2250*/  @!P0 BRA `(.L_x_1070) ;  /* 0x0000000000048947 */ /* 0x000fea0003800000 */
[----:B------:R-:W-:Y:S01]  /*2260*/  BPT.TRAP 0x1 ;  /* 0x000000040000795c */ /* 0x000fe20000300000 */
.L_x_1070:
[----:B0-----:R-:W-:Y:S05]  /*2270*/  @P1 BRA `(.L_x_1071) ;  /* 0x0000000000081947 */ /* 0x001fea0003800000 */
[----:B------:R-:W0:Y:S02]  /*2280*/  SYNCS.PHASECHK.TRANS64.TRYWAIT P1, [R0+URZ+0x32450], R5 ;  /* 0x03245005000075a7 */ /* 0x000e24000802017f */
[----:B0-----:R-:W-:Y:S05]  /*2290*/  @!P1 BRA `(.L_x_1072) ;  /* 0x0000011000949947 */ /* 0x001fea0003800000 */
.L_x_1071:
[----:B------:R-:W-:Y:S01]  /*22a0*/  R2UR UR5, R7 ;  /* 0x00000000070572ca */ /* 0x000fe200000e0000 */
[----:B------:R-:W-:Y:S01]  /*22b0*/  WARPGROUP.ARRIVE ;  /* 0x00000000000079c5 */ /* 0x000fe20000000000 */
[----:B------:R-:W-:Y:S01]  /*22c0*/  UMOV UR11, 0x40000040 ;  /* 0x40000040000b7882 */ /* 0x000fe20000000000 */
[----:B------:R-:W-:Y:S01]  /*22d0*/  UMOV UR9, 0x40000040 ;  /* 0x4000004000097882 */ /* 0x000fe20000000000 */
[----:B------:R-:W-:Y:S01]  /*22e0*/  UMOV UR13, 0x40000040 ;  /* 0x40000040000d7882 */ /* 0x000fe20000000000 */
[----:B------:R-:W-:Y:S01]  /*22f0*/  UMOV UR15, 0x40000040 ;  /* 0x40000040000f7882 */ /* 0x000fe20000000000 */
[----:B-1----:R-:W-:Y:S01]  /*2300*/  IMAD.U32 R7, RZ, RZ, UR13 ;  /* 0x0000000dff077e24 */ /* 0x002fe2000f8e00ff */
[----:B------:R-:W-:Y:S01]  /*2310*/  UMOV UR17, 0x40000040 ;  /* 0x4000004000117882 */ /* 0x000fe20000000000 */
[----:B---34-:R-:W-:Y:S01]  /*2320*/  IMAD.U32 R5, RZ, RZ, UR9 ;  /* 0x00000009ff057e24 */ /* 0x018fe2000f8e00ff */
[----:B------:R-:W-:Y:S01]  /*2330*/  UMOV UR19, 0x40000040 ;  /* 0x4000004000137882 */ /* 0x000fe20000000000 */
[----:B------:R-:W-:Y:S01]  /*2340*/  UMOV UR21, 0x40000040 ;  /* 0x4000004000157882 */ /* 0x000fe20000000000 */
[----:B------:R-:W-:Y:S01]  /*2350*/  UMOV UR23, 0x40000040 ;  /* 0x4000004000177882 */ /* 0x000fe20000000000 */
[----:B------:R-:W-:Y:S01]  /*2360*/  UMOV UR25, 0x40000040 ;  /* 0x4000004000197882 */ /* 0x000fe20000000000 */
[----:B------:R-:W-:Y:S01]  /*2370*/  UIADD3 UR4, UR5, 0x400, URZ ;  /* 0x0000040005047890 */ /* 0x000fe2000fffe03f */
[----:B------:R-:W-:Y:S01]  /*2380*/  IMAD R152, R165, -0x60, R152 ;  /* 0xffffffa0a5987824 */ /* 0x000fe200078e0298 */
[----:B------:R-:W-:Y:S01]  /*2390*/  ULEA UR40, UR40, UR5, 0xd ;  /* 0x0000000528287291 */ /* 0x000fe2000f8e683f */
[----:B------:R-:W0:Y:S01]  /*23a0*/  S2R R77, SR_TID.X ;  /* 0x00000000004d7919 */ /* 0x000e220000002100 */
[----:B------:R-:W-:-:S02]  /*23b0*/  USHF.R.U32.HI UR4, URZ, 0x4, UR4 ;  /* 0x000000043f047899 */ /* 0x000fc40008011604 */
[----:B------:R-:W-:Y:S01]  /*23c0*/  UIADD3 UR40, UR40, 0x22400, URZ ;  /* 0x0002240028287890 */ /* 0x000fe2000fffe03f */
[----:B------:R-:W-:Y:S01]  /*23d0*/  IADD3 R152, -R201, 0x60, R152 ;  /* 0x00000060c9987810 */ /* 0x000fe20007ffe198 */
[----:B------:R-:W-:Y:S02]  /*23e0*/  ULOP3.LUT UR7, UR4, 0x3fff, URZ, 0xc0, !UPT ;  /* 0x00003fff04077892 */ /* 0x000fe4000f8ec03f */
[----:B------:R-:W-:Y:S01]  /*23f0*/  USHF.R.U32.HI UR40, URZ, 0x4, UR40 ;  /* 0x000000043f287899 */ /* 0x000fe20008011628 */
[C---:B------:R-:W-:Y:S01]  /*2400*/  ISETP.GT.AND P4, PT, R152.reuse, RZ, PT ;  /* 0x000000ff9800720c */ /* 0x040fe20003f84270 */
[----:B------:R-:W-:Y:S01]  /*2410*/  ULOP3.LUT UR60, UR7, 0x10000, URZ, 0xfc, !UPT ;  /* 0x00010000073c7892 */ /* 0x000fe2000f8efc3f */
[C---:B------:R-:W-:Y:S01]  /*2420*/  ISETP.GT.AND P5, PT, R152.reuse, 0x1, PT ;  /* 0x000000019800780c */ /* 0x040fe20003fa4270 */
[----:B------:R-:W-:Y:S01]  /*2430*/  ULOP3.LUT UR4, UR40, 0x3fff, URZ, 0xc0, !UPT ;  /* 0x00003fff28047892 */ /* 0x000fe2000f8ec03f */
[C---:B------:R-:W-:Y:S01]  /*2440*/  ISETP.GT.AND P6, PT, R152.reuse, 0x8, PT ;  /* 0x000000089800780c */ /* 0x040fe20003fc4270 */
[----:B------:R-:W-:Y:S01]  /*2450*/  UIMAD UR5, UR36, 0xc00, UR60 ;  /* 0x00000c00240578a4 */ /* 0x000fe2000f8e023c */
[C---:B------:R-:W-:Y:S01]  /*2460*/  ISETP.GT.AND P1, PT, R152.reuse, 0x9, PT ;  /* 0x000000099800780c */ /* 0x040fe20003f24270 */
[----:B------:R-:W-:Y:S01]  /*2470*/  ULOP3.LUT UR4, UR4, 0x10000, URZ, 0xfc, !UPT ;  /* 0x0001000004047892 */ /* 0x000fe2000f8efc3f */
[C---:B------:R-:W-:Y:S01]  /*2480*/  ISETP.GT.AND P2, PT, R152.reuse, 0x10, PT ;  /* 0x000000109800780c */ /* 0x040fe20003f44270 */
[----:B------:R-:W-:Y:S01]  /*2490*/  UIADD3 UR18, UR5, 0x306, URZ ;  /* 0x0000030605127890 */ /* 0x000fe2000fffe03f */
[----:B------:R-:W-:Y:S01]  /*24a0*/  ISETP.GT.AND P3, PT, R152, 0x11, PT ;  /* 0x000000119800780c */ /* 0x000fe20003f64270 */
[----:B------:R-:W-:Y:S01]  /*24b0*/  UIADD3 UR6, UR4, 0x2, URZ ;  /* 0x0000000204067890 */ /* 0x000fe2000fffe03f */
[----:B------:R-:W-:-:S02]  /*24c0*/  UMOV UR10, UR5 ;  /* 0x00000005000a7c82 */ /* 0x000fc40008000000 */
[----:B------:R-:W-:Y:S01]  /*24d0*/  UMOV UR8, UR4 ;  /* 0x0000000400087c82 */ /* 0x000fe20008000000 */
[----:B------:R-:W-:Y:S01]  /*24e0*/  UIADD3 UR16, UR4, 0x406, URZ ;  /* 0x0000040604107890 */ /* 0x000fe2000fffe03f */
[----:B------:R-:W-:Y:S01]  /*24f0*/  HGMMA.64x96x16.F32.BF16 R24, gdesc[UR8], R24, gsb0 ;  /* 0x01600000081879f0 */ /* 0x000fe20008001818 */
[----:B------:R-:W-:Y:S01]  /*2500*/  IMAD.U32 R4, RZ, RZ, UR8 ;  /* 0x00000008ff047e24 */ /* 0x000fe2000f8e00ff */
[----:B------:R-:W-:Y:S01]  /*2510*/  UIADD3 UR8, UR5, 0x2, URZ ;  /* 0x0000000205087890 */ /* 0x000fe2000fffe03f */
[----:B------:R-:W-:Y:S01]  /*2520*/  UMOV UR12, UR6 ;  /* 0x00000006000c7c82 */ /* 0x000fe20008000000 */
[----:B------:R-:W-:Y:S01]  /*2530*/  UIADD3 UR6, UR4, 0x4, URZ ;  /* 0x0000000404067890 */ /* 0x000fe2000fffe03f */
[----:B------:R-:W-:Y:S01]  /*2540*/  IMAD.U32 R6, RZ, RZ, UR12 ;  /* 0x0000000cff067e24 */ /* 0x000fe2000f8e00ff */
[----:B------:R-:W-:-:S03]  /*2550*/  UIADD3 UR10, UR5, 0x302, URZ ;  /* 0x00000302050a7890 */ /* 0x000fc6000fffe03f */
[----:B------:R-:W-:Y:S01]  /*2560*/  UMOV UR14, UR8 ;  /* 0x00000008000e7c82 */ /* 0x000fe20008000000 */
[----:B------:R-:W-:Y:S01]  /*2570*/  UIADD3 UR8, UR5, 0x4, URZ ;  /* 0x0000000405087890 */ /* 0x000fe2000fffe03f */
[----:B------:R-:W-:Y:S01]  /*2580*/  UMOV UR9, 0x40000040 ;  /* 0x4000004000097882 */ /* 0x000fe20000000000 */
[----:B------:R-:W-:Y:S01]  /*2590*/  UMOV UR11, 0x40000040 ;  /* 0x40000040000b7882 */ /* 0x000fe20000000000 */
[----:B------:R-:W-:Y:S02]  /*25a0*/  UIADD3 UR20, UR4, 0x800, URZ ;  /* 0x0000080004147890 */ /* 0x000fe4000fffe03f */
[----:B------:R-:W-:Y:S02]  /*25b0*/  UIADD3 UR22, UR5, 0x600, URZ ;  /* 0x0000060005167890 */ /* 0x000fe4000fffe03f */
[----:B------:R-:W-:Y:S02]  /*25c0*/  UIADD3 UR24, UR4, 0x802, URZ ;  /* 0x0000080204187890 */ /* 0x000fe4000fffe03f */
[----:B------:R-:W-:Y:S01]  /*25d0*/  UIADD3 UR26, UR5, 0x602, URZ ;  /* 0x00000602051a7890 */ /* 0x000fe2000fffe03f */
        /* <DEDUP_REMOVED lines=25> */
[----:B------:R-:W-:Y:S01]  /*2770*/  ULOP3.LUT UR7, UR7, 0x3000000, URZ, 0xfc, !UPT ;  /* 0x0300000007077892 */ /* 0x000fe2000f8efc3f */
        /* <DEDUP_REMOVED lines=35> */
[----:B------:R-:W-:Y:S02]  /*29b0*/  UIADD3 UR12, UR4, 0x404, URZ ;  /* 0x00000404040c7890 */ /* 0x000fe4000fffe03f */
[----:B------:R-:W-:Y:S01]  /*29c0*/  UIADD3 UR14, UR5, 0x304, URZ ;  /* 0x00000304050e7890 */ /* 0x000fe2000fffe03f */
[----:B------:R-:W-:Y:S01]  /*29d0*/  UMOV UR13, 0x40000040 ;  /* 0x40000040000d7882 */ /* 0x000fe20000000000 */
[----:B------:R-:W-:Y:S01]  /*29e0*/  UMOV UR15, 0x40000040 ;  /* 0x40000040000f7882 */ /* 0x000fe20000000000 */
[----:B------:R-:W-:Y:S01]  /*29f0*/  ULDC UR4, c[0x0][0xad0] ;  /* 0x0002b40000047ab9 */ /* 0x000fe20000000800 */
[----:B------:R-:W-:Y:S02]  /*2a00*/  WARPGROUP.DEPBAR.LE gsb0, 0x0 ;  /* 0x00008000000079c5 */ /* 0x000fe40000010000 */
[----:B------:R-:W-:-:S06]  /*2a10*/  WARPGROUP.ARRIVE ;  /* 0x00000000000079c5 */ /* 0x000fcc0000000000 */
[----:B------:R-:W-:Y:S01]  /*2a20*/  HGMMA.64x96x16.F32.BF16 R24, gdesc[UR8], R24, gsb0 ;  /* 0x01600000081879f0 */ /* 0x000fe20008001818 */
[----:B------:R-:W-:Y:S02]  /*2a30*/  UMOV UR11, 0x40000040 ;  /* 0x40000040000b7882 */ /* 0x000fe40000000000 */
[----:B------:R-:W-:Y:S02]  /*2a40*/  WARPGROUP.DEPBAR.LE gsb0, 0x0 ;  /* 0x00008000000079c5 */ /* 0x000fe40000010000 */
[----:B------:R-:W-:-:S06]  /*2a50*/  WARPGROUP.ARRIVE ;  /* 0x00000000000079c5 */ /* 0x000fcc0000000000 */
[----:B------:R-:W-:Y:S01]  /*2a60*/  HGMMA.64x96x16.F32.BF16 R24, gdesc[UR12], R24, gsb0 ;  /* 0x016000000c1879f0 */ /* 0x000fe20008001818 */
[----:B------:R-:W-:Y:S02]  /*2a70*/  UMOV UR15, 0x40000040 ;  /* 0x40000040000f7882 */ /* 0x000fe40000000000 */
        /* <DEDUP_REMOVED lines=42> */
[----:B------:R3:W4:Y:S01]  /*2d20*/  MUFU.TANH R26, R25 ;  /* 0x00000019001a7308 */ /* 0x0007220000002400 */
        /* <DEDUP_REMOVED lines=8> */
[----:B---3--:R-:W-:Y:S01]  /*2db0*/  FMUL.FTZ R25, R34, UR4 ;  /* 0x0000000422197c20 */ /* 0x008fe20008410000 */
[----:B-1----:R-:W-:Y:S01]  /*2dc0*/  FSEL R24, R24, -INF , P4 ;  /* 0xff80000018187808 */ /* 0x002fe20002000000 */
[----:B------:R-:W-:Y:S01]  /*2dd0*/  FMUL.FTZ R49, R49, UR4 ;  /* 0x0000000431317c20 */ /* 0x000fe20008410000 */
[----:B------:R-:W-:Y:S01]  /*2de0*/  FMUL.FTZ R43, R43, UR4 ;  /* 0x000000042b2b7c20 */ /* 0x000fe20008410000 */
[----:B------:R-:W-:Y:S01]  /*2df0*/  FMUL.FTZ R50, R50, UR4 ;  /* 0x0000000432327c20 */ /* 0x000fe20008410000 */
[----:B------:R-:W-:Y:S01]  /*2e00*/  FMUL.FTZ R52, R52, UR4 ;  /* 0x0000000434347c20 */ /* 0x000fe20008410000 */
[----:B------:R-:W-:Y:S01]  /*2e10*/  FMUL.FTZ R53, R53, UR4 ;  /* 0x0000000435357c20 */ /* 0x000fe20008410000 */
[----:B------:R-:W1:Y:S01]  /*2e20*/  MUFU.TANH R28, R28 ;  /* 0x0000001c001c7308 */ /* 0x000e620000002400 */
[----:B----4-:R-:W-:Y:S01]  /*2e30*/  FSEL R26, R26, -INF , P5 ;  /* 0xff8000001a1a7808 */ /* 0x010fe20002800000 */
        /* <DEDUP_REMOVED lines=14> */
[----:B------:R-:W5:Y:S01]  /*2f20*/  MUFU.TANH R32, R32 ;  /* 0x0000002000207308 */ /* 0x000f620000002400 */
[----:B---3--:R-:W-:Y:S01]  /*2f30*/  FMUL.FTZ R29, R38, UR4 ;  /* 0x00000004261d7c20 */ /* 0x008fe20008410000 */
[----:B-1----:R-:W-:Y:S01]  /*2f40*/  FSEL R28, R28, -INF , P6 ;  /* 0xff8000001c1c7808 */ /* 0x002fe20003000000 */
[----:B------:R-:W-:Y:S01]  /*2f50*/  FMUL.FTZ R69, R69, UR4 ;  /* 0x0000000445457c20 */ /* 0x000fe20008410000 */
[----:B------:R-:W-:Y:S01]  /*2f60*/  FMUL.FTZ R62, R62, UR4 ;  /* 0x000000043e3e7c20 */ /* 0x000fe20008410000 */
[----:B------:R-:W-:Y:S01]  /*2f70*/  FMUL.FTZ R63, R63, UR4 ;  /* 0x000000043f3f7c20 */ /* 0x000fe20008410000 */
[----:B------:R-:W-:Y:S01]  /*2f80*/  FMUL.FTZ R66, R66, UR4 ;  /* 0x0000000442427c20 */ /* 0x000fe20008410000 */
[----:B------:R-:W-:Y:S01]  /*2f90*/  FMUL.FTZ R67, R67, UR4 ;  /* 0x0000000443437c20 */ /* 0x000fe20008410000 */
[----:B------:R-:W-:Y:S01]  /*2fa0*/  MUFU.TANH R20, R20 ;  /* 0x0000001400147308 */ /* 0x000fe20000002400 */
[----:B----4-:R-:W-:Y:S01]  /*2fb0*/  FSEL R30, R30, -INF , P1 ;  /* 0xff8000001e1e7808 */ /* 0x010fe20000800000 */
[----:B------:R-:W-:Y:S01]  /*2fc0*/  FMUL.FTZ R70, R70, UR4 ;  /* 0x0000000446467c20 */ /* 0x000fe20008410000 */
[----:B------:R-:W-:-:S05]  /*2fd0*/  FMUL.FTZ R71, R71, UR4 ;  /* 0x0000000447477c20 */ /* 0x000fca0008410000 */
[----:B------:R-:W1:Y:S01]  /*2fe0*/  MUFU.TANH R34, R33 ;  /* 0x0000002100227308 */ /* 0x000e620000002400 */
[----:B-----5:R-:W-:-:S07]  /*2ff0*/  FSEL R32, R32, -INF , P2 ;  /* 0xff80000020207808 */ /* 0x020fce0001000000 */
[----:B------:R-:W3:Y:S08]  /*3000*/  MUFU.TANH R27, R27 ;  /* 0x0000001b001b7308 */ /* 0x000ef00000002400 */
[----:B------:R4:W-:Y:S01]  /*3010*/  MUFU.TANH R74, R29 ;  /* 0x0000001d004a7308 */ /* 0x0009e20000002400 */
[----:B-1----:R-:W-:-:S07]  /*3020*/  FSEL R34, R34, -INF , P3 ;  /* 0xff80000022227808 */ /* 0x002fce0001800000 */
[----:B------:R-:W-:Y:S01]  /*3030*/  MUFU.TANH R36, R36 ;  /* 0x0000002400247308 */ /* 0x000fe20000002400 */
[----:B----4-:R-:W-:Y:S02]  /*3040*/  FSEL R29, R21, -INF , P6 ;  /* 0xff800000151d7808 */ /* 0x010fe40003000000 */
[----:B------:R-:W-:Y:S02]  /*3050*/  FMNMX.FTZ R21, R24, R26, !PT ;  /* 0x0000001a18157209 */ /* 0x000fe40007810000 */
[----:B---3--:R-:W-:Y:S02]  /*3060*/  FSEL R27, R27, -INF , P5 ;  /* 0xff8000001b1b7808 */ /* 0x008fe40002800000 */
[----:B------:R-:W-:Y:S01]  /*3070*/  FMNMX.FTZ R21, R28, R21, !PT ;  /* 0x000000151c157209 */ /* 0x000fe20007810000 */
[----:B------:R-:W1:Y:S01]  /*3080*/  MUFU.TANH R38, R37 ;  /* 0x0000002500267308 */ /* 0x000e620000002400 */
[----:B------:R-:W-:Y:S02]  /*3090*/  ISETP.GT.AND P5, PT, R152, 0x19, PT ;  /* 0x000000199800780c */ /* 0x000fe40003fa4270 */
[----:B------:R-:W-:-:S02]  /*30a0*/  FMNMX.FTZ R21, R30, R21, !PT ;  /* 0x000000151e157209 */ /* 0x000fc40007810000 */
[----:B------:R-:W-:Y:S02]  /*30b0*/  ISETP.GT.AND P6, PT, R152, 0x20, PT ;  /* 0x000000209800780c */ /* 0x000fe40003fc4270 */
[----:B------:R-:W-:Y:S01]  /*30c0*/  FMNMX.FTZ R21, R32, R21, !PT ;  /* 0x0000001520157209 */ /* 0x000fe20007810000 */
[----:B------:R3:W4:Y:S03]  /*30d0*/  MUFU.TANH R73, R25 ;  /* 0x0000001900497308 */ /* 0x0007260000002400 */
[----:B------:R-:W-:-:S05]  /*30e0*/  FMNMX.FTZ R21, R34, R21, !PT ;  /* 0x0000001522157209 */ /* 0x000fca0007810000 */
[----:B------:R-:W5:Y:S01]  /*30f0*/  MUFU.TANH R31, R31 ;  /* 0x0000001f001f7308 */ /* 0x000f620000002400 */
[----:B---3--:R-:W-:Y:S01]  /*3100*/  FMUL.FTZ R25, R42, UR4 ;  /* 0x000000042a197c20 */ /* 0x008fe20008410000 */
[----:B-1----:R-:W-:Y:S01]  /*3110*/  FSEL R38, R38, -INF , P5 ;  /* 0xff80000026267808 */ /* 0x002fe20002800000 */
[----:B------:R-:W-:-:S05]  /*3120*/  ULDC UR4, c[0x0][0xa80] ;  /* 0x0002a00000047ab9 */ /* 0x000fca0000000800 */
[----:B------:R-:W1:Y:S01]  /*3130*/  MUFU.TANH R40, R40 ;  /* 0x0000002800287308 */ /* 0x000e620000002400 */
[----:B----4-:R-:W-:Y:S02]  /*3140*/  FSEL R33, R73, -INF , P2 ;  /* 0xff80000049217808 */ /* 0x010fe40001000000 */
[----:B------:R-:W-:-:S05]  /*3150*/  ISETP.GT.AND P2, PT, R152, 0x28, PT ;  /* 0x000000289800780c */ /* 0x000fca0003f44270 */
[----:B------:R3:W4:Y:S01]  /*3160*/  MUFU.TANH R76, R25 ;  /* 0x00000019004c7308 */ /* 0x0007220000002400 */
[----:B-----5:R-:W-:Y:S02]  /*3170*/  FSEL R31, R31, -INF , P1 ;  /* 0xff8000001f1f7808 */ /* 0x020fe40000800000 */
[----:B------:R-:W-:-:S05]  /*3180*/  ISETP.GT.AND P1, PT, R152, 0x21, PT ;  /* 0x000000219800780c */ /* 0x000fca0003f24270 */
[----:B------:R4:W5:Y:S01]  /*3190*/  MUFU.TANH R42, R41 ;  /* 0x00000029002a7308 */ /* 0x0009620000002400 */
[----:B---3--:R-:W-:Y:S02]  /*31a0*/  FSEL R25, R20, -INF , P4 ;  /* 0xff80000014197808 */ /* 0x008fe40002000000 */
[----:B------:R-:W-:Y:S02]  /*31b0*/  ISETP.GT.AND P4, PT, R152, 0x18, PT ;  /* 0x000000189800780c */ /* 0x000fe40003f84270 */
[----:B-1----:R-:W-:Y:S02]  /*31c0*/  FSEL R40, R40, -INF , P6 ;  /* 0xff80000028287808 */ /* 0x002fe40003000000 */
[----:B------:R-:W-:Y:S01]  /*31d0*/  FSEL R36, R36, -INF , P4 ;  /* 0xff80000024247808 */ /* 0x000fe20002000000 */
[----:B------:R-:W-:Y:S01]  /*31e0*/  MUFU.TANH R35, R35 ;  /* 0x0000002300237308 */ /* 0x000fe20000002400 */
[----:B----4-:R-:W-:Y:S02]  /*31f0*/  FSEL R41, R76, -INF , P6 ;  /* 0xff8000004c297808 */ /* 0x010fe40003000000 */
[----:B------:R-:W-:-:S02]  /*3200*/  FMNMX.FTZ R21, R36, R21, !PT ;  /* 0x0000001524157209 */ /* 0x000fc40007810000 */
[----:B------:R-:W-:Y:S02]  /*3210*/  ISETP.GT.AND P6, PT, R152, 0x38, PT ;  /* 0x000000389800780c */ /* 0x000fe40003fc4270 */
[----:B------:R-:W-:Y:S01]  /*3220*/  FMNMX.FTZ R21, R38, R21, !PT ;  /* 0x0000001526157209 */ /* 0x000fe20007810000 */
[----:B------:R-:W1:Y:S01]  /*3230*/  MUFU.TANH R44, R44 ;  /* 0x0000002c002c7308 */ /* 0x000e620000002400 */
[----:B-----5:R-:W-:Y:S02]  /*3240*/  FSEL R42, R42, -INF , P1 ;  /* 0xff8000002a2a7808 */ /* 0x020fe40000800000 */
[----:B------:R-:W-:Y:S02]  /*3250*/  FMNMX.FTZ R21, R40, R21, !PT ;  /* 0x0000001528157209 */ /* 0x000fe40007810000 */
[----:B------:R-:W-:Y:S02]  /*3260*/  FMNMX.FTZ R20, R25, R27, !PT ;  /* 0x0000001b19147209 */ /* 0x000fe40007810000 */
[----:B------:R-:W-:Y:S01]  /*3270*/  FMNMX.FTZ R21, R42, R21, !PT ;  /* 0x000000152a157209 */ /* 0x000fe20007810000 */
[----:B------:R-:W3:Y:S01]  /*3280*/  MUFU.TANH R46, R46 ;  /* 0x0000002e002e7308 */ /* 0x000ee20000002400 */
[----:B------:R-:W-:-:S04]  /*3290*/  FMNMX.FTZ R20, R29, R20, !PT ;  /* 0x000000141d147209 */ /* 0x000fc80007810000 */
[----:B------:R-:W-:-:S03]  /*32a0*/  FMNMX.FTZ R20, R31, R20, !PT ;  /* 0x000000141f147209 */ /* 0x000fc60007810000 */
[----:B------:R-:W4:Y:S01]  /*32b0*/  MUFU.TANH R45, R45 ;  /* 0x0000002d002d7308 */ /* 0x000f220000002400 */
[----:B-1----:R-:W-:Y:S02]  /*32c0*/  FSEL R44, R44, -INF , P2 ;  /* 0xff8000002c2c7808 */ /* 0x002fe40001000000 */
[----:B------:R-:W-:Y:S02]  /*32d0*/  FMNMX.FTZ R20, R33, R20, !PT ;  /* 0x0000001421147209 */ /* 0x000fe40007810000 */
[----:B------:R-:W-:-:S03]  /*32e0*/  FMNMX.FTZ R21, R44, R21, !PT ;  /* 0x000000152c157209 */ /* 0x000fc60007810000 */
[----:B------:R1:W5:Y:S01]  /*32f0*/  MUFU.TANH R75, R39 ;  /* 0x00000027004b7308 */ /* 0x0003620000002400 */
[----:B---3--:R-:W-:Y:S02]  /*3300*/  FSEL R163, R46, -INF , P2 ;  /* 0xff8000002ea37808 */ /* 0x008fe40001000000 */
[----:B------:R-:W-:-:S05]  /*3310*/  ISETP.GT.AND P2, PT, R152, 0x40, PT ;  /* 0x000000409800780c */ /* 0x000fca0003f44270 */
[----:B------:R-:W3:Y:S01]  /*3320*/  MUFU.TANH R48, R48 ;  /* 0x0000003000307308 */ /* 0x000ee20000002400 */
[----:B-1----:R-:W-:Y:S02]  /*3330*/  FSEL R39, R35, -INF , P3 ;  /* 0xff80000023277808 */ /* 0x002fe40001800000 */
[----:B------:R-:W-:Y:S02]  /*3340*/  ISETP.GT.AND P3, PT, R152, 0x29, PT ;  /* 0x000000299800780c */ /* 0x000fe40003f64270 */
[----:B------:R-:W-:Y:S02]  /*3350*/  FSEL R35, R74, -INF , P4 ;  /* 0xff8000004a237808 */ /* 0x000fe40002000000 */
[----:B------:R-:W-:Y:S01]  /*3360*/  ISETP.GT.AND P4, PT, R152, 0x30, PT ;  /* 0x000000309800780c */ /* 0x000fe20003f84270 */
[----:B------:R-:W1:Y:S01]  /*3370*/  MUFU.TANH R49, R49 ;  /* 0x0000003100317308 */ /* 0x000e620000002400 */
[----:B----4-:R-:W-:Y:S02]  /*3380*/  FSEL R46, R45, -INF , P3 ;  /* 0xff8000002d2e7808 */ /* 0x010fe40001800000 */
[----:B-----5:R-:W-:-:S02]  /*3390*/  FSEL R37, R75, -INF , P5 ;  /* 0xff8000004b257808 */ /* 0x020fc40002800000 */
[----:B------:R-:W-:Y:S02]  /*33a0*/  ISETP.GT.AND P5, PT, R152, 0x31, PT ;  /* 0x000000319800780c */ /* 0x000fe40003fa4270 */
[----:B------:R-:W-:Y:S01]  /*33b0*/  FMNMX.FTZ R21, R46, R21, !PT ;  /* 0x000000152e157209 */ /* 0x000fe20007810000 */
[----:B------:R-:W4:Y:S01]  /*33c0*/  MUFU.TANH R43, R43 ;  /* 0x0000002b002b7308 */ /* 0x000f220000002400 */
[----:B---3--:R-:W-:Y:S02]  /*33d0*/  FSEL R48, R48, -INF , P4 ;  /* 0xff80000030307808 */ /* 0x008fe40002000000 */
[----:B------:R-:W-:Y:S02]  /*33e0*/  FMNMX.FTZ R20, R39, R20, !PT ;  /* 0x0000001427147209 */ /* 0x000fe40007810000 */
[----:B------:R-:W-:Y:S02]  /*33f0*/  FMNMX.FTZ R21, R48, R21, !PT ;  /* 0x0000001530157209 */ /* 0x000fe40007810000 */
[----:B------:R-:W-:Y:S01]  /*3400*/  FMNMX.FTZ R20, R35, R20, !PT ;  /* 0x0000001423147209 */ /* 0x000fe20007810000 */
[----:B------:R-:W3:Y:S01]  /*3410*/  MUFU.TANH R50, R50 ;  /* 0x0000003200327308 */ /* 0x000ee20000002400 */
[----:B-1----:R-:W-:-:S02]  /*3420*/  FSEL R192, R49, -INF , P5 ;  /* 0xff80000031c07808 */ /* 0x002fc40002800000 */
[----:B------:R-:W-:Y:S02]  /*3430*/  FMNMX.FTZ R20, R37, R20, !PT ;  /* 0x0000001425147209 */ /* 0x000fe40007810000 */
[----:B------:R-:W-:Y:S02]  /*3440*/  FMNMX.FTZ R21, R192, R21, !PT ;  /* 0x00000015c0157209 */ /* 0x000fe40007810000 */
[----:B------:R-:W-:Y:S01]  /*3450*/  FMNMX.FTZ R20, R41, R20, !PT ;  /* 0x0000001429147209 */ /* 0x000fe20007810000 */
[----:B------:R-:W1:Y:S01]  /*3460*/  MUFU.TANH R52, R52 ;  /* 0x0000003400347308 */ /* 0x000e620000002400 */
[----:B----4-:R-:W-:Y:S02]  /*3470*/  FSEL R43, R43, -INF , P1 ;  /* 0xff8000002b2b7808 */ /* 0x010fe40000800000 */
[----:B------:R-:W-:Y:S02]  /*3480*/  ISETP.GT.AND P1, PT, R152, 0x39, PT ;  /* 0x000000399800780c */ /* 0x000fe40003f24270 */
[----:B------:R-:W-:-:S03]  /*3490*/  FMNMX.FTZ R20, R43, R20, !PT ;  /* 0x000000142b147209 */ /* 0x000fc60007810000 */
[----:B------:R-:W4:Y:S01]  /*34a0*/  MUFU.TANH R53, R53 ;  /* 0x0000003500357308 */ /* 0x000f220000002400 */
[----:B---3--:R-:W-:Y:S02]  /*34b0*/  FSEL R169, R50, -INF , P4 ;  /* 0xff80000032a97808 */ /* 0x008fe40002000000 */
[----:B------:R-:W-:-:S05]  /*34c0*/  ISETP.GT.AND P4, PT, R152, 0x48, PT ;  /* 0x000000489800780c */ /* 0x000fca0003f84270 */
[----:B------:R-:W3:Y:S01]  /*34d0*/  MUFU.TANH R47, R47 ;  /* 0x0000002f002f7308 */ /* 0x000ee20000002400 */
[----:B-1----:R-:W-:-:S04]  /*34e0*/  FSEL R50, R52, -INF , P6 ;  /* 0xff80000034327808 */ /* 0x002fc80003000000 */
[----:B------:R-:W-:-:S03]  /*34f0*/  FMNMX.FTZ R21, R50, R21, !PT ;  /* 0x0000001532157209 */ /* 0x000fc60007810000 */
[----:B------:R-:W1:Y:S01]  /*3500*/  MUFU.TANH R56, R56 ;  /* 0x0000003800387308 */ /* 0x000e620000002400 */
[----:B----4-:R-:W-:-:S04]  /*3510*/  FSEL R52, R53, -INF , P1 ;  /* 0xff80000035347808 */ /* 0x010fc80000800000 */
        /* <DEDUP_REMOVED lines=8> */
[----:B----4-:R-:W-:Y:S02]  /*35a0*/  FSEL R171, R54, -INF , P6 ;  /* 0xff80000036ab7808 */ /* 0x010fe40003000000 */
[----:B------:R-:W-:-:S05]  /*35b0*/  ISETP.GT.AND P6, PT, R152, 0x50, PT ;  /* 0x000000509800780c */ /* 0x000fca0003fc4270 */
[----:B------:R-:W4:Y:S01]  /*35c0*/  MUFU.TANH R60, R60 ;  /* 0x0000003c003c7308 */ /* 0x000f220000002400 */
[----:B---3--:R-:W-:-:S04]  /*35d0*/  FSEL R54, R57, -INF , P3 ;  /* 0xff80000039367808 */ /* 0x008fc80001800000 */
[----:B------:R-:W-:-:S03]  /*35e0*/  FMNMX.FTZ R21, R54, R21, !PT ;  /* 0x0000001536157209 */ /* 0x000fc60007810000 */
[----:B------:R-:W3:Y:S01]  /*35f0*/  MUFU.TANH R58, R58 ;  /* 0x0000003a003a7308 */ /* 0x000ee20000002400 */
[----:B-1----:R-:W-:Y:S02]  /*3600*/  FSEL R170, R51, -INF , P5 ;  /* 0xff80000033aa7808 */ /* 0x002fe40002800000 */
[----:B------:R-:W-:-:S05]  /*3610*/  ISETP.GT.AND P5, PT, R152, 0x49, PT ;  /* 0x000000499800780c */ /* 0x000fca0003fa4270 */
        /* <DEDUP_REMOVED lines=26> */
[----:B------:R-:W-:Y:S02]  /*37c0*/  FMNMX.FTZ R45, R176, R21, !PT ;  /* 0x00000015b02d7209 */ /* 0x000fe40007810000 */
[----:B------:R-:W-:Y:S01]  /*37d0*/  FMNMX.FTZ R21, R163, R20, !PT ;  /* 0x00000014a3157209 */ /* 0x000fe20007810000 */
[----:B------:R-:W1:Y:S01]  /*37e0*/  MUFU.TANH R66, R66 ;  /* 0x0000004200427308 */ /* 0x000e620000002400 */
[----:B----4-:R-:W-:Y:S01]  /*37f0*/  FSEL R184, R62, -INF , P4 ;  /* 0xff8000003eb87808 */ /* 0x010fe20002000000 */
[----:B------:R-:W4:Y:S01]  /*3800*/  SHFL.BFLY PT, R68, R45, 0x2, 0x1f ;  /* 0x0c401f002d447f89 */ /* 0x000f2200000e0000 */
[----:B------:R-:W-:-:S04]  /*3810*/  FMNMX.FTZ R20, R172, R21, !PT ;  /* 0x00000015ac147209 */ /* 0x000fc80007810000 */
[----:B------:R-:W-:Y:S01]  /*3820*/  FMNMX.FTZ R21, R169, R20, !PT ;  /* 0x00000014a9157209 */ /* 0x000fe20007810000 */
[----:B------:R-:W5:Y:S01]  /*3830*/  MUFU.TANH R67, R67 ;  /* 0x0000004300437308 */ /* 0x000f620000002400 */
[----:B---3--:R-:W-:Y:S02]  /*3840*/  FSEL R182, R63, -INF , P5 ;  /* 0xff8000003fb67808 */ /* 0x008fe40002800000 */
[----:B------:R-:W-:-:S04]  /*3850*/  FMNMX.FTZ R20, R170, R21, !PT ;  /* 0x00000015aa147209 */ /* 0x000fc80007810000 */
[----:B------:R-:W-:Y:S01]  /*3860*/  FMNMX.FTZ R20, R171, R20, !PT ;  /* 0x00000014ab147209 */ /* 0x000fe20007810000 */
[----:B------:R-:W3:Y:S01]  /*3870*/  MUFU.TANH R70, R70 ;  /* 0x0000004600467308 */ /* 0x000ee20000002400 */
[----:B-1----:R-:W-:Y:S02]  /*3880*/  FSEL R186, R66, -INF , P6 ;  /* 0xff80000042ba7808 */ /* 0x002fe40003000000 */
[----:B------:R-:W-:-:S04]  /*3890*/  FMNMX.FTZ R21, R177, R20, !PT ;  /* 0x00000014b1157209 */ /* 0x000fc80007810000 */
[----:B------:R-:W-:Y:S01]  /*38a0*/  FMNMX.FTZ R21, R168, R21, !PT ;  /* 0x00000015a8157209 */ /* 0x000fe20007810000 */
[----:B------:R-:W1:Y:S01]  /*38b0*/  MUFU.TANH R71, R71 ;  /* 0x0000004700477308 */ /* 0x000e620000002400 */
[----:B-----5:R-:W-:Y:S02]  /*38c0*/  FSEL R180, R67, -INF , P1 ;  /* 0xff80000043b47808 */ /* 0x020fe40000800000 */
[----:B----4-:R-:W-:Y:S02]  /*38d0*/  FMNMX.FTZ R68, R45, R68, !PT ;  /* 0x000000442d447209 */ /* 0x010fe40007810000 */
[----:B------:R-:W-:-:S03]  /*38e0*/  FMNMX.FTZ R21, R166, R21, !PT ;  /* 0x00000015a6157209 */ /* 0x000fc60007810000 */
[----:B------:R-:W4:Y:S01]  /*38f0*/  SHFL.BFLY PT, R45, R68, 0x1, 0x1f ;  /* 0x0c201f00442d7f89 */ /* 0x000f2200000e0000 */
[----:B------:R-:W-:Y:S02]  /*3900*/  FMNMX.FTZ R21, R184, R21, !PT ;  /* 0x00000015b8157209 */ /* 0x000fe40007810000 */
[----:B---3--:R-:W-:Y:S02]  /*3910*/  FSEL R181, R70, -INF , P2 ;  /* 0xff80000046b57808 */ /* 0x008fe40001000000 */
[----:B------:R-:W-:-:S04]  /*3920*/  FMNMX.FTZ R21, R182, R21, !PT ;  /* 0x00000015b6157209 */ /* 0x000fc80007810000 */
[----:B------:R-:W-:Y:S02]  /*3930*/  FMNMX.FTZ R21, R186, R21, !PT ;  /* 0x00000015ba157209 */ /* 0x000fe40007810000 */
[----:B-1----:R-:W-:Y:S02]  /*3940*/  FSEL R187, R71, -INF , P3 ;  /* 0xff80000047bb7808 */ /* 0x002fe40001800000 */
[----:B------:R-:W-:Y:S01]  /*3950*/  FMNMX.FTZ R20, R180, R21, !PT ;  /* 0x00000015b4147209 */ /* 0x000fe20007810000 */
[----:B------:R-:W-:Y:S01]  /*3960*/  IMAD.U32 R21, RZ, RZ, UR4 ;  /* 0x00000004ff157e24 */ /* 0x000fe2000f8e00ff */
[----:B------:R-:W-:Y:S02]  /*3970*/  UIMAD UR4, UR36, 0xc00, UR7 ;  /* 0x00000c00240478a4 */ /* 0x000fe4000f8e0207 */
[----:B------:R-:W-:Y:S02]  /*3980*/  FMNMX.FTZ R62, R181, R20, !PT ;  /* 0x00000014b53e7209 */ /* 0x000fe40007810000 */
[----:B------:R-:W-:-:S02]  /*3990*/  UIADD3 UR6, UR4, 0x80, URZ ;  /* 0x0000008004067890 */ /* 0x000fc4000fffe03f */
[----:B------:R-:W-:Y:S01]  /*39a0*/  FMNMX.FTZ R62, R187, R62, !PT ;  /* 0x0000003ebb3e7209 */ /* 0x000fe20007810000 */
[----:B------:R-:W-:Y:S01]  /*39b0*/  UMOV UR10, UR4 ;  /* 0x00000004000a7c82 */ /* 0x000fe20008000000 */
[----:B----4-:R-:W-:-:S03]  /*39c0*/  FMNMX.FTZ R20, R68, R45, !PT ;  /* 0x0000002d44147209 */ /* 0x010fc60007810000 */
[----:B------:R-:W1:Y:S01]  /*39d0*/  SHFL.BFLY PT, R45, R62, 0x2, 0x1f ;  /* 0x0c401f003e2d7f89 */ /* 0x000e6200000e0000 */
[----:B------:R-:W-:Y:S01]  /*39e0*/  UMOV UR14, UR6 ;  /* 0x00000006000e7c82 */ /* 0x000fe20008000000 */
[C---:B------:R-:W-:Y:S01]  /*39f0*/  FSETP.NEU.FTZ.AND P1, PT, R20.reuse, -INF , PT ;  /* 0xff8000001400780b */ /* 0x040fe20003f3d000 */
[----:B------:R-:W-:Y:S01]  /*3a00*/  FMUL.FTZ R47, R20, R21 ;  /* 0x00000015142f7220 */ /* 0x000fe20000410000 */
[----:B------:R-:W-:-:S04]  /*3a10*/  UIADD3 UR6, UR4, 0x100, URZ ;  /* 0x0000010004067890 */ /* 0x000fc8000fffe03f */
[----:B------:R-:W-:-:S05]  /*3a20*/  FSEL R47, R47, RZ, P1 ;  /* 0x000000ff2f2f7208 */ /* 0x000fca0000800000 */
[-CC-:B------:R-:W-:Y:S01]  /*3a30*/  FFMA.FTZ R24, R24, R21.reuse, -R47.reuse ;  /* 0x0000001518187223 */ /* 0x180fe2000001082f */
[-CC-:B------:R-:W-:Y:S01]  /*3a40*/  FFMA.FTZ R26, R26, R21.reuse, -R47.reuse ;  /* 0x000000151a1a7223 */ /* 0x180fe2000001082f */
[-CC-:B------:R-:W-:Y:S01]  /*3a50*/  FFMA.FTZ R28, R28, R21.reuse, -R47.reuse ;  /* 0x000000151c1c7223 */ /* 0x180fe2000001082f */
[-CC-:B------:R-:W-:Y:S01]  /*3a60*/  FFMA.FTZ R30, R30, R21.reuse, -R47.reuse ;  /* 0x000000151e1e7223 */ /* 0x180fe2000001082f */
[----:B------:R-:W-:Y:S01]  /*3a70*/  MUFU.EX2 R152, R24 ;  /* 0x0000001800987308 */ /* 0x000fe20000000800 */
[-CC-:B------:R-:W-:Y:S01]  /*3a80*/  FFMA.FTZ R32, R32, R21.reuse, -R47.reuse ;  /* 0x0000001520207223 */ /* 0x180fe2000001082f */
[-CC-:B------:R-:W-:Y:S01]  /*3a90*/  FFMA.FTZ R34, R34, R21.reuse, -R47.reuse ;  /* 0x0000001522227223 */ /* 0x180fe2000001082f */
[-CC-:B------:R-:W-:Y:S01]  /*3aa0*/  FFMA.FTZ R36, R36, R21.reuse, -R47.reuse ;  /* 0x0000001524247223 */ /* 0x180fe2000001082f */
[-CC-:B------:R-:W-:Y:S01]  /*3ab0*/  FFMA.FTZ R38, R38, R21.reuse, -R47.reuse ;  /* 0x0000001526267223 */ /* 0x180fe2000001082f */
[-CC-:B------:R-:W-:Y:S01]  /*3ac0*/  FFMA.FTZ R40, R40, R21.reuse, -R47.reuse ;  /* 0x0000001528287223 */ /* 0x180fe2000001082f */
[--C-:B------:R-:W-:Y:S01]  /*3ad0*/  FFMA.FTZ R42, R42, R21, -R47.reuse ;  /* 0x000000152a2a7223 */ /* 0x100fe2000001082f */
[----:B-1----:R-:W-:Y:S01]  /*3ae0*/  FMNMX.FTZ R45, R62, R45, !PT ;  /* 0x0000002d3e2d7209 */ /* 0x002fe20007810000 */
[----:B------:R-:W-:Y:S01]  /*3af0*/  MUFU.EX2 R49, R26 ;  /* 0x0000001a00317308 */ /* 0x000fe20000000800 */
[-CC-:B------:R-:W-:Y:S01]  /*3b00*/  FFMA.FTZ R44, R44, R21.reuse, -R47.reuse ;  /* 0x000000152c2c7223 */ /* 0x180fe2000001082f */
[-CC-:B------:R-:W-:Y:S01]  /*3b10*/  FFMA.FTZ R46, R46, R21.reuse, -R47.reuse ;  /* 0x000000152e2e7223 */ /* 0x180fe2000001082f */
[-CC-:B------:R-:W-:Y:S01]  /*3b20*/  FFMA.FTZ R193, R48, R21.reuse, -R47.reuse ;  /* 0x0000001530c17223 */ /* 0x180fe2000001082f */
[----:B------:R-:W1:Y:S01]  /*3b30*/  SHFL.BFLY PT, R164, R45, 0x1, 0x1f ;  /* 0x0c201f002da47f89 */ /* 0x000e6200000e0000 */
        /* <DEDUP_REMOVED lines=12> */
[----:B------:R-:W-:-:S07]  /*3c00*/  FFMA.FTZ R176, R176, R21, -R47 ;  /* 0x00000015b0b07223 */ /* 0x000fce000001082f */
[----:B------:R-:W-:Y:S01]  /*3c10*/  MUFU.EX2 R32, R32 ;  /* 0x0000002000207308 */ /* 0x000fe20000000800 */
[----:B-1----:R-:W-:-:S04]  /*3c20*/  FMNMX.FTZ R164, R45, R164, !PT ;  /* 0x000000a42da47209 */ /* 0x002fc80007810000 */
[C---:B------:R-:W-:Y:S01]  /*3c30*/  FSETP.NEU.FTZ.AND P1, PT, R164.reuse, -INF , PT ;  /* 0xff800000a400780b */ /* 0x040fe20003f3d000 */
[----:B------:R-:W-:Y:S02]  /*3c40*/  FMUL.FTZ R178, R164, R21 ;  /* 0x00000015a4b27220 */ /* 0x000fe40000410000 */
[----:B------:R-:W1:Y:S01]  /*3c50*/  MUFU.EX2 R53, R34 ;  /* 0x0000002200357308 */ /* 0x000e620000000800 */
[----:B---3--:R-:W-:Y:S02]  /*3c60*/  F2FP.BF16.F32.PACK_AB R154, R51, R28 ;  /* 0x0000001c339a723e */ /* 0x008fe400000010ff */
[----:B------:R-:W-:Y:S02]  /*3c70*/  FSEL R178, R178, RZ, P1 ;  /* 0x000000ffb2b27208 */ /* 0x000fe40000800000 */
[----:B0-----:R-:W-:-:S03]  /*3c80*/  LOP3.LUT P1, RZ, R77, 0x7f, RZ, 0xc0, !PT ;  /* 0x0000007f4dff7812 */ /* 0x001fc6000782c0ff */
[----:B------:R-:W-:Y:S01]  /*3c90*/  MUFU.EX2 R36, R36 ;  /* 0x0000002400247308 */ /* 0x000fe20000000800 */
[-CC-:B------:R-:W-:Y:S01]  /*3ca0*/  FFMA.FTZ R25, R25, R21.reuse, -R178.reuse ;  /* 0x0000001519197223 */ /* 0x180fe200000108b2 */
[-CC-:B------:R-:W-:Y:S01]  /*3cb0*/  FFMA.FTZ R27, R27, R21.reuse, -R178.reuse ;  /* 0x000000151b1b7223 */ /* 0x180fe200000108b2 */
[-CC-:B------:R-:W-:Y:S01]  /*3cc0*/  FFMA.FTZ R29, R29, R21.reuse, -R178.reuse ;  /* 0x000000151d1d7223 */ /* 0x180fe200000108b2 */
[-CC-:B------:R-:W-:Y:S01]  /*3cd0*/  FFMA.FTZ R31, R31, R21.reuse, -R178.reuse ;  /* 0x000000151f1f7223 */ /* 0x180fe200000108b2 */
[----:B------:R-:W-:Y:S01]  /*3ce0*/  SHF.R.U32.HI R77, RZ, 0x7, R77 ;  /* 0x00000007ff4d7819 */ /* 0x000fe2000001164d */
[-CC-:B------:R-:W-:Y:S01]  /*3cf0*/  FFMA.FTZ R33, R33, R21.reuse, -R178.reuse ;  /* 0x0000001521217223 */ /* 0x180fe200000108b2 */
[-CC-:B------:R-:W-:Y:S01]  /*3d00*/  FFMA.FTZ R39, R39, R21.reuse, -R178.reuse ;  /* 0x0000001527277223 */ /* 0x180fe200000108b2 */
[----:B------:R0:W-:Y:S01]  /*3d10*/  MUFU.EX2 R26, R27 ;  /* 0x0000001b001a7308 */ /* 0x0001e20000000800 */
[----:B------:R-:W-:Y:S01]  /*3d20*/  IADD3 R167, -R77, 0xb, RZ ;  /* 0x0000000b4da77810 */ /* 0x000fe20007ffe1ff */
[----:B------:R-:W-:Y:S01]  /*3d30*/  FFMA.FTZ R35, R35, R21, -R178 ;  /* 0x0000001523237223 */ /* 0x000fe200000108b2 */
[----:B------:R-:W-:-:S02]  /*3d40*/  @!P1 VIADD R24, R0, 0x32440 ;  /* 0x0003244000189836 */ /* 0x000fc40000000000 */
[-CC-:B------:R-:W-:Y:S01]  /*3d50*/  FFMA.FTZ R37, R37, R21.reuse, -R178.reuse ;  /* 0x0000001525257223 */ /* 0x180fe200000108b2 */
[-CC-:B------:R-:W-:Y:S01]  /*3d60*/  FFMA.FTZ R41, R41, R21.reuse, -R178.reuse ;  /* 0x0000001529297223 */ /* 0x180fe200000108b2 */
[-C--:B------:R-:W-:Y:S01]  /*3d70*/  FFMA.FTZ R43, R43, R21.reuse, -R178 ;  /* 0x000000152b2b7223 */ /* 0x080fe200000108b2 */
[----:B-1----:R-:W-:Y:S01]  /*3d80*/  F2FP.BF16.F32.PACK_AB R156, R53, R32 ;  /* 0x00000020359c723e */ /* 0x002fe200000010ff */
[----:B------:R-:W1:Y:S01]  /*3d90*/  MUFU.EX2 R25, R25 ;  /* 0x0000001900197308 */ /* 0x000e620000000800 */
[----:B0-----:R-:W-:Y:S01]  /*3da0*/  FADD.FTZ R27, R152, R49 ;  /* 0x00000031981b7221 */ /* 0x001fe20000010000 */
[----:B------:R-:W-:Y:S01]  /*3db0*/  @!P1 PRMT R24, RZ, 0x654, R24 ;  /* 0x00000654ff189816 */ /* 0x000fe20000000018 */
[----:B------:R0:W-:Y:S06]  /*3dc0*/  BAR.ARV R167, 0x100 ;  /* 0x000400a70000751d */ /* 0x0001ec0000002000 */
[----:B------:R-:W-:Y:S01]  /*3dd0*/  FADD.FTZ R34, R28, R27 ;  /* 0x0000001b1c227221 */ /* 0x000fe20000010000 */
[----:B------:R-:W-:Y:S01]  /*3de0*/  MUFU.EX2 R29, R29 ;  /* 0x0000001d001d7308 */ /* 0x000fe20000000800 */
[----:B------:R3:W-:Y:S01]  /*3df0*/  @!P1 SYNCS.ARRIVE.TRANS64.RED.A1T0 RZ, [R24+URZ], RZ ;  /* 0x000000ff18ff99a7 */ /* 0x0007e2000810043f */
[----:B------:R-:W-:Y:S01]  /*3e00*/  F2FP.BF16.F32.PACK_AB R152, R49, R152 ;  /* 0x000000983198723e */ /* 0x000fe200000010ff */
[----:B------:R-:W-:Y:S01]  /*3e10*/  FADD.FTZ R27, R51, R34 ;  /* 0x00000022331b7221 */ /* 0x000fe20000010000 */
[-CC-:B------:R-:W-:Y:S01]  /*3e20*/  FFMA.FTZ R163, R163, R21.reuse, -R178.reuse ;  /* 0x00000015a3a37223 */ /* 0x180fe200000108b2 */
[-CC-:B------:R-:W-:Y:S01]  /*3e30*/  FFMA.FTZ R186, R186, R21.reuse, -R178.reuse ;  /* 0x00000015baba7223 */ /* 0x180fe200000108b2 */
[--C-:B------:R-:W-:Y:S01]  /*3e40*/  FFMA.FTZ R180, R180, R21, -R178.reuse ;  /* 0x00000015b4b47223 */ /* 0x100fe200000108b2 */
[----:B------:R-:W-:Y:S01]  /*3e50*/  FADD.FTZ R34, R32, R27 ;  /* 0x0000001b20227221 */ /* 0x000fe20000010000 */
[----:B------:R4:W5:Y:S01]  /*3e60*/  MUFU.EX2 R55, R38 ;  /* 0x0000002600377308 */ /* 0x0009620000000800 */
[----:B-1----:R-:W-:Y:S01]  /*3e70*/  F2FP.BF16.F32.PACK_AB R153, R26, R25 ;  /* 0x000000191a99723e */ /* 0x002fe200000010ff */
[----:B------:R-:W-:Y:S01]  /*3e80*/  FFMA.FTZ R181, R181, R21, -R178 ;  /* 0x00000015b5b57223 */ /* 0x000fe200000108b2 */
[----:B------:R-:W-:Y:S01]  /*3e90*/  FADD.FTZ R27, R53, R34 ;  /* 0x00000022351b7221 */ /* 0x000fe20000010000 */
[----:B------:R-:W-:-:S04]  /*3ea0*/  @!P1 VIADD R0, R0, 0x32460 ;  /* 0x0003246000009836 */ /* 0x000fc80000000000 */
[----:B------:R-:W1:Y:S01]  /*3eb0*/  MUFU.EX2 R30, R31 ;  /* 0x0000001f001e7308 */ /* 0x000e620000000800 */
[----:B----4-:R-:W-:Y:S01]  /*3ec0*/  FADD.FTZ R38, R25, R26 ;  /* 0x0000001a19267221 */ /* 0x010fe20000010000 */
[----:B------:R-:W-:-:S06]  /*3ed0*/  @!P1 PRMT R0, RZ, 0x654, R0 ;  /* 0x00000654ff009816 */ /* 0x000fcc0000000000 */
[----:B------:R-:W4:Y:S01]  /*3ee0*/  MUFU.EX2 R40, R40 ;  /* 0x0000002800287308 */ /* 0x000f220000000800 */
[----:B-----5:R-:W-:-:S07]  /*3ef0*/  F2FP.BF16.F32.PACK_AB R158, R55, R36 ;  /* 0x00000024379e723e */ /* 0x020fce00000010ff */
[----:B------:R-:W5:Y:S01]  /*3f00*/  MUFU.EX2 R33, R33 ;  /* 0x0000002100217308 */ /* 0x000f620000000800 */
[----:B-1----:R-:W-:-:S07]  /*3f10*/  F2FP.BF16.F32.PACK_AB R155, R30, R29 ;  /* 0x0000001d1e9b723e */ /* 0x002fce00000010ff */
[----:B------:R1:W2:Y:S08]  /*3f20*/  MUFU.EX2 R45, R42 ;  /* 0x0000002a002d7308 */ /* 0x0002b00000000800 */
[----:B---3--:R-:W3:Y:S01]  /*3f30*/  MUFU.EX2 R24, R39 ;  /* 0x0000002700187308 */ /* 0x008ee20000000800 */
[----:B-1----:R-:W-:Y:S01]  /*3f40*/  FADD.FTZ R42, R36, R27 ;  /* 0x0000001b242a7221 */ /* 0x002fe20000010000 */
[----:B------:R-:W-:-:S03]  /*3f50*/  FADD.FTZ R27, R29, R38 ;  /* 0x000000261d1b7221 */ /* 0x000fc60000010000 */
[----:B------:R-:W-:Y:S01]  /*3f60*/  FADD.FTZ R31, R55, R42 ;  /* 0x0000002a371f7221 */ /* 0x000fe20000010000 */
[----:B------:R-:W-:Y:S02]  /*3f70*/  FADD.FTZ R38, R30, R27 ;  /* 0x0000001b1e267221 */ /* 0x000fe40000010000 */
[----:B------:R-:W1:Y:S01]  /*3f80*/  MUFU.EX2 R35, R35 ;  /* 0x0000002300237308 */ /* 0x000e620000000800 */
[----:B----4-:R-:W-:Y:S01]  /*3f90*/  FADD.FTZ R28, R40, R31 ;  /* 0x0000001f281c7221 */ /* 0x010fe20000010000 */
[----:B-----5:R-:W-:Y:S01]  /*3fa0*/  FADD.FTZ R27, R33, R38 ;  /* 0x00000026211b7221 */ /* 0x020fe20000010000 */
[C---:B--2---:R-:W-:Y:S02]  /*3fb0*/  F2FP.BF16.F32.PACK_AB R160, R45.reuse, R40 ;  /* 0x000000282da0723e */ /* 0x044fe400000010ff */
[----:B------:R-:W-:-:S03]  /*3fc0*/  FADD.FTZ R31, R45, R28 ;  /* 0x0000001c2d1f7221 */ /* 0x000fc60000010000 */
[----:B------:R-:W2:Y:S01]  /*3fd0*/  MUFU.EX2 R34, R37 ;  /* 0x0000002500227308 */ /* 0x000ea20000000800 */
[C---:B---3--:R-:W-:Y:S01]  /*3fe0*/  FADD.FTZ R32, R24.reuse, R27 ;  /* 0x0000001b18207221 */ /* 0x048fe20000010000 */
[----:B------:R-:W-:-:S06]  /*3ff0*/  F2FP.BF16.F32.PACK_AB R157, R24, R33 ;  /* 0x00000021189d723e */ /* 0x000fcc00000010ff */
        /* <DEDUP_REMOVED lines=12> */
[----:B------:R-:W-:Y:S01]  /*40c0*/  MUFU.EX2 R193, R193 ;  /* 0x000000c100c17308 */ /* 0x000fe20000000800 */
[C---:B---3--:R-:W-:Y:S01]  /*40d0*/  FADD.FTZ R194, R28.reuse, R25 ;  /* 0x000000191cc27221 */ /* 0x048fe20000010000 */
[----:B------:R-:W-:-:S06]  /*40e0*/  F2FP.BF16.F32.PACK_AB R161, R28, R41 ;  /* 0x000000291ca1723e */ /* 0x000fcc00000010ff */
[----:B------:R-:W-:Y:S01]  /*40f0*/  MUFU.EX2 R192, R192 ;  /* 0x000000c000c07308 */ /* 0x000fe20000000800 */
[----:B-1----:R-:W-:-:S07]  /*4100*/  FADD.FTZ R194, R163, R194 ;  /* 0x000000c2a3c27221 */ /* 0x002fce0000010000 */
[----:B------:R-:W-:Y:S08]  /*4110*/  MUFU.EX2 R189, R189 ;  /* 0x000000bd00bd7308 */ /* 0x000ff00000000800 */
[----:B------:R-:W1:Y:S08]  /*4120*/  MUFU.EX2 R191, R191 ;  /* 0x000000bf00bf7308 */ /* 0x000e700000000800 */
[----:B------:R-:W-:Y:S08]  /*4130*/  MUFU.EX2 R179, R179 ;  /* 0x000000b300b37308 */ /* 0x000ff00000000800 */
[----:B------:R-:W-:Y:S08]  /*4140*/  MUFU.EX2 R183, R183 ;  /* 0x000000b700b77308 */ /* 0x000ff00000000800 */
[----:B------:R-:W-:Y:S08]  /*4150*/  MUFU.EX2 R185, R185 ;  /* 0x000000b900b97308 */ /* 0x000ff00000000800 */
[----:B------:R-:W-:Y:S08]  /*4160*/  MUFU.EX2 R174, R174 ;  /* 0x000000ae00ae7308 */ /* 0x000ff00000000800 */
[----:B------:R-:W-:Y:S08]  /*4170*/  MUFU.EX2 R175, R175 ;  /* 0x000000af00af7308 */ /* 0x000ff00000000800 */
[----:B------:R-:W-:Y:S08]  /*4180*/  MUFU.EX2 R176, R176 ;  /* 0x000000b000b07308 */ /* 0x000ff00000000800 */
[----:B------:R-:W-:Y:S08]  /*4190*/  MUFU.EX2 R180, R180 ;  /* 0x000000b400b47308 */ /* 0x000ff00000000800 */
[----:B------:R-:W-:Y:S01]  /*41a0*/  MUFU.EX2 R181, R181 ;  /* 0x000000b500b57308 */ /* 0x000fe20000000800 */
[----:B------:R2:W-:Y:S06]  /*41b0*/  BAR.SYNC.DEFER_BLOCKING R72, 0x100 ;  /* 0x000400480000751d */ /* 0x0005ec0000010000 */
[----:B--2---:R-:W-:-:S06]  /*41c0*/  WARPGROUP.ARRIVE ;  /* 0x00000000000079c5 */ /* 0x004fcc0000000000 */
[----:B------:R-:W-:Y:S01]  /*41d0*/  HGMMA.64x256x16.F32.BF16 R24, R152, gdesc[UR8].tnspB, RZ, !UPT, gsb0 ;  /* 0x43e0000898187df0 */ /* 0x000fe2000c0018ff */
[----:B------:R-:W-:Y:S01]  /*41e0*/  UMOV UR10, UR6 ;  /* 0x00000006000a7c82 */ /* 0x000fe20008000000 */
[----:B------:R-:W-:Y:S01]  /*41f0*/  UMOV UR11, 0x40000040 ;  /* 0x40000040000b7882 */ /* 0x000fe20000000000 */
[----:B------:R-:W-:Y:S01]  /*4200*/  UIADD3 UR6, UR4, 0x180, URZ ;  /* 0x0000018004067890 */ /* 0x000fe2000fffe03f */
[----:B------:R-:W-:Y:S02]  /*4210*/  WARPGROUP.DEPBAR.LE gsb0, 0x0 ;  /* 0x00008000000079c5 */ /* 0x000fe40000010000 */
[----:B------:R-:W-:Y:S01]  /*4220*/  WARPGROUP.ARRIVE ;  /* 0x00000000000079c5 */ /* 0x000fe20000000000 */
[-CC-:B------:R-:W-:Y:S01]  /*4230*/  FFMA.FTZ R152, R172, R21.reuse, -R178.reuse ;  /* 0x00000015ac987223 */ /* 0x180fe200000108b2 */
[----:B------:R-:W-:Y:S01]  /*4240*/  FFMA.FTZ R153, R169, R21, -R178 ;  /* 0x00000015a9997223 */ /* 0x000fe200000108b2 */
[----:B-1----:R-:W-:-:S15]  /*4250*/  F2FP.BF16.F32.PACK_AB R154, R191, R189 ;  /* 0x000000bdbf9a723e */ /* 0x002fde00000010ff */
[----:B------:R-:W-:-:S04]  /*4260*/  NOP ;  /* 0x0000000000007918 */ /* 0x000fc80000000000 */
[----:B------:R-:W-:Y:S01]  /*4270*/  HGMMA.64x256x16.F32.BF16 R24, R156, gdesc[UR12].tnspB, R24, gsb0 ;  /* 0x43e0000c9c187df0 */ /* 0x000fe20008001818 */
[----:B------:R-:W1:Y:S08]  /*4280*/  MUFU.EX2 R152, R152 ;  /* 0x0000009800987308 */ /* 0x000e700000000800 */
[----:B------:R-:W2:Y:S01]  /*4290*/  MUFU.EX2 R153, R153 ;  /* 0x0000009900997308 */ /* 0x000ea20000000800 */
[C---:B-1----:R-:W-:Y:S01]  /*42a0*/  F2FP.BF16.F32.PACK_AB R163, R152.reuse, R163 ;  /* 0x000000a398a3723e */ /* 0x042fe200000010ff */
[----:B------:R-:W-:Y:S01]  /*42b0*/  FADD.FTZ R194, R152, R194 ;  /* 0x000000c298c27221 */ /* 0x000fe20000010000 */
[----:B------:R-:W-:-:S03]  /*42c0*/  F2FP.BF16.F32.PACK_AB R152, R192, R193 ;  /* 0x000000c1c098723e */ /* 0x000fc600000010ff */
[----:B--2---:R-:W-:Y:S01]  /*42d0*/  FADD.FTZ R194, R153, R194 ;  /* 0x000000c299c27221 */ /* 0x004fe20000010000 */
[----:B------:R-:W-:Y:S02]  /*42e0*/  WARPGROUP.DEPBAR.LE gsb0, 0x0 ;  /* 0x00008000000079c5 */ /* 0x000fe40000010000 */
[----:B------:R-:W-:Y:S01]  /*42f0*/  WARPGROUP.ARRIVE ;  /* 0x00000000000079c5 */ /* 0x000fe20000000000 */
[-CC-:B------:R-:W-:Y:S01]  /*4300*/  FFMA.FTZ R156, R170, R21.reuse, -R178.reuse ;  /* 0x00000015aa9c7223 */ /* 0x180fe200000108b2 */
[-CC-:B------:R-:W-:Y:S01]  /*4310*/  FFMA.FTZ R157, R171, R21.reuse, -R178.reuse ;  /* 0x00000015ab9d7223 */ /* 0x180fe200000108b2 */
[----:B------:R-:W-:Y:S01]  /*4320*/  FFMA.FTZ R158, R177, R21, -R178 ;  /* 0x00000015b19e7223 */ /* 0x000fe200000108b2 */
[----:B------:R-:W-:-:S06]  /*4330*/  FADD.FTZ R159, R193, R190 ;  /* 0x000000bec19f7221 */ /* 0x000fcc0000010000 */
[----:B------:R-:W-:Y:S01]  /*4340*/  HGMMA.64x256x16.F32.BF16 R24, R160, gdesc[UR8].tnspB, R24, gsb0 ;  /* 0x43e00008a0187df0 */ /* 0x000fe20008001818 */
[----:B------:R-:W1:Y:S01]  /*4350*/  MUFU.EX2 R156, R156 ;  /* 0x0000009c009c7308 */ /* 0x000e620000000800 */
[----:B------:R-:W-:Y:S01]  /*4360*/  UMOV UR10, UR6 ;  /* 0x00000006000a7c82 */ /* 0x000fe20008000000 */
[----:B------:R-:W-:Y:S01]  /*4370*/  UMOV UR11, 0x40000040 ;  /* 0x40000040000b7882 */ /* 0x000fe20000000000 */
[----:B------:R-:W-:Y:S01]  /*4380*/  FADD.FTZ R159, R192, R159 ;  /* 0x0000009fc09f7221 */ /* 0x000fe20000010000 */
[----:B------:R-:W-:Y:S02]  /*4390*/  UIADD3 UR6, UR4, 0x200, URZ ;  /* 0x0000020004067890 */ /* 0x000fe4000fffe03f */
[----:B------:R-:W-:Y:S01]  /*43a0*/  UIADD3 UR4, UR4, 0x280, URZ ;  /* 0x0000028004047890 */ /* 0x000fe2000fffe03f */
[----:B------:R-:W-:Y:S01]  /*43b0*/  FADD.FTZ R159, R189, R159 ;  /* 0x0000009fbd9f7221 */ /* 0x000fe20000010000 */
[----:B------:R-:W2:Y:S03]  /*43c0*/  MUFU.EX2 R157, R157 ;  /* 0x0000009d009d7308 */ /* 0x000ea60000000800 */
[----:B------:R-:W-:-:S05]  /*43d0*/  FADD.FTZ R159, R191, R159 ;  /* 0x0000009fbf9f7221 */ /* 0x000fca0000010000 */
[----:B------:R-:W3:Y:S01]  /*43e0*/  MUFU.EX2 R158, R158 ;  /* 0x0000009e009e7308 */ /* 0x000ee20000000800 */
[C---:B-1----:R-:W-:Y:S01]  /*43f0*/  F2FP.BF16.F32.PACK_AB R153, R156.reuse, R153 ;  /* 0x000000999c99723e */ /* 0x042fe200000010ff */
[----:B------:R-:W-:Y:S01]  /*4400*/  FADD.FTZ R194, R156, R194 ;  /* 0x000000c29cc27221 */ /* 0x000fe20000010000 */
[----:B------:R-:W-:-:S06]  /*4410*/  FFMA.FTZ R156, R182, R21, -R178 ;  /* 0x00000015b69c7223 */ /* 0x000fcc00000108b2 */
[----:B------:R-:W-:Y:S01]  /*4420*/  MUFU.EX2 R156, R156 ;  /* 0x0000009c009c7308 */ /* 0x000fe20000000800 */
[----:B--2---:R-:W-:Y:S01]  /*4430*/  FADD.FTZ R194, R157, R194 ;  /* 0x000000c29dc27221 */ /* 0x004fe20000010000 */
[----:B---3--:R-:W-:-:S03]  /*4440*/  F2FP.BF16.F32.PACK_AB R155, R158, R157 ;  /* 0x0000009d9e9b723e */ /* 0x008fc600000010ff */
[----:B------:R-:W-:Y:S01]  /*4450*/  FADD.FTZ R157, R158, R194 ;  /* 0x000000c29e9d7221 */ /* 0x000fe20000010000 */
[----:B------:R-:W-:Y:S02]  /*4460*/  WARPGROUP.DEPBAR.LE gsb0, 0x0 ;  /* 0x00008000000079c5 */ /* 0x000fe40000010000 */
[----:B------:R-:W-:Y:S01]  /*4470*/  WARPGROUP.ARRIVE ;  /* 0x00000000000079c5 */ /* 0x000fe20000000000 */
[-CC-:B------:R-:W-:Y:S01]  /*4480*/  FFMA.FTZ R160, R166, R21.reuse, -R178.reuse ;  /* 0x00000015a6a07223 */ /* 0x180fe200000108b2 */
[----:B------:R-:W-:-:S04]  /*4490*/  FFMA.FTZ R161, R184, R21, -R178 ;  /* 0x00000015b8a17223 */ /* 0x000fc800000108b2 */
[----:B------:R-:W-:Y:S01]  /*44a0*/  HGMMA.64x256x16.F32.BF16 R24, R152, gdesc[UR8].tnspB, R24, gsb0 ;  /* 0x43e0000898187df0 */ /* 0x000fe20008001818 */
[----:B------:R-:W-:Y:S01]  /*44b0*/  MUFU.EX2 R160, R160 ;  /* 0x000000a000a07308 */ /* 0x000fe20000000800 */
[----:B------:R-:W-:Y:S01]  /*44c0*/  UMOV UR10, UR6 ;  /* 0x00000006000a7c82 */ /* 0x000fe20008000000 */
[----:B------:R-:W-:-:S06]  /*44d0*/  UMOV UR11, 0x40000040 ;  /* 0x40000040000b7882 */ /* 0x000fcc0000000000 */
[----:B------:R-:W1:Y:S01]  /*44e0*/  MUFU.EX2 R161, R161 ;  /* 0x000000a100a17308 */ /* 0x000e620000000800 */
[----:B------:R-:W-:Y:S02]  /*44f0*/  WARPGROUP.DEPBAR.LE gsb0, 0x0 ;  /* 0x00008000000079c5 */ /* 0x000fe40000010000 */
[----:B------:R-:W-:-:S05]  /*4500*/  FFMA.FTZ R153, R168, R21, -R178 ;  /* 0x00000015a8997223 */ /* 0x000fca00000108b2 */
[----:B------:R-:W2:Y:S01]  /*4510*/  MUFU.EX2 R152, R188 ;  /* 0x000000bc00987308 */ /* 0x000ea20000000800 */
[----:B------:R-:W-:Y:S01]  /*4520*/  F2FP.BF16.F32.PACK_AB R154, R185, R183 ;  /* 0x000000b7b99a723e */ /* 0x000fe200000010ff */
[----:B------:R-:W-:Y:S01]  /*4530*/  FFMA.FTZ R178, R187, R21, -R178 ;  /* 0x00000015bbb27223 */ /* 0x000fe200000108b2 */
[----:B-1----:R-:W-:-:S05]  /*4540*/  F2FP.BF16.F32.PACK_AB R155, R156, R161 ;  /* 0x000000a19c9b723e */ /* 0x002fca00000010ff */
[----:B------:R-:W1:Y:S08]  /*4550*/  MUFU.EX2 R153, R153 ;  /* 0x0000009900997308 */ /* 0x000e700000000800 */
[----:B------:R-:W3:Y:S01]  /*4560*/  MUFU.EX2 R178, R178 ;  /* 0x000000b200b27308 */ /* 0x000ee20000000800 */
[----:B--2---:R-:W-:Y:S01]  /*4570*/  FADD.FTZ R159, R152, R159 ;  /* 0x0000009f989f7221 */ /* 0x004fe20000010000 */
[----:B------:R-:W-:-:S03]  /*4580*/  F2FP.BF16.F32.PACK_AB R152, R179, R152 ;  /* 0x00000098b398723e */ /* 0x000fc600000010ff */
[----:B------:R-:W-:Y:S01]  /*4590*/  FADD.FTZ R159, R179, R159 ;  /* 0x0000009fb39f7221 */ /* 0x000fe20000010000 */
[----:B-1----:R-:W-:Y:S01]  /*45a0*/  FADD.FTZ R157, R153, R157 ;  /* 0x0000009d999d7221 */ /* 0x002fe20000010000 */
[----:B------:R-:W-:-:S03]  /*45b0*/  F2FP.BF16.F32.PACK_AB R153, R160, R153 ;  /* 0x00000099a099723e */ /* 0x000fc600000010ff */
[----:B------:R-:W-:Y:S01]  /*45c0*/  FADD.FTZ R157, R160, R157 ;  /* 0x0000009da09d7221 */ /* 0x000fe20000010000 */
[----:B------:R-:W-:-:S03]  /*45d0*/  WARPGROUP.ARRIVE ;  /* 0x00000000000079c5 */ /* 0x000fc60000000000 */
[----:B------:R-:W-:-:S03]  /*45e0*/  FADD.FTZ R157, R161, R157 ;  /* 0x0000009da19d7221 */ /* 0x000fc60000010000 */
[----:B------:R-:W-:Y:S01]  /*45f0*/  HGMMA.64x256x16.F32.BF16 R24, R152, gdesc[UR8].tnspB, R24, gsb0 ;  /* 0x43e0000898187df0 */ /* 0x000fe20008001818 */
[----:B------:R-:W-:Y:S01]  /*4600*/  FADD.FTZ R156, R156, R157 ;  /* 0x0000009d9c9c7221 */ /* 0x000fe20000010000 */
[----:B------:R-:W-:Y:S01]  /*4610*/  UMOV UR10, UR4 ;  /* 0x00000004000a7c82 */ /* 0x000fe20008000000 */
[----:B------:R-:W-:Y:S01]  /*4620*/  UMOV UR11, 0x40000040 ;  /* 0x40000040000b7882 */ /* 0x000fe20000000000 */
[----:B------:R-:W-:Y:S02]  /*4630*/  WARPGROUP.DEPBAR.LE gsb0, 0x0 ;  /* 0x00008000000079c5 */ /* 0x000fe40000010000 */
[----:B------:R-:W1:Y:S01]  /*4640*/  MUFU.EX2 R152, R173 ;  /* 0x000000ad00987308 */ /* 0x000e620000000800 */
[----:B------:R-:W-:Y:S01]  /*4650*/  FADD.FTZ R154, R183, R159 ;  /* 0x0000009fb79a7221 */ /* 0x000fe20000010000 */
[----:B---3--:R-:W-:-:S03]  /*4660*/  F2FP.BF16.F32.PACK_AB R155, R178, R181 ;  /* 0x000000b5b29b723e */ /* 0x008fc600000010ff */
[----:B------:R-:W-:Y:S01]  /*4670*/  FADD.FTZ R185, R185, R154 ;  /* 0x0000009ab9b97221 */ /* 0x000fe20000010000 */
[----:B------:R-:W-:Y:S02]  /*4680*/  F2FP.BF16.F32.PACK_AB R154, R176, R175 ;  /* 0x000000afb09a723e */ /* 0x000fe400000010ff */
[----:B------:R-:W2:Y:S01]  /*4690*/  MUFU.EX2 R153, R186 ;  /* 0x000000ba00997308 */ /* 0x000ea20000000800 */
[----:B-1----:R-:W-:Y:S01]  /*46a0*/  FADD.FTZ R157, R152, R185 ;  /* 0x000000b9989d7221 */ /* 0x002fe20000010000 */
[----:B------:R-:W-:-:S03]  /*46b0*/  F2FP.BF16.F32.PACK_AB R152, R174, R152 ;  /* 0x00000098ae98723e */ /* 0x000fc600000010ff */
[----:B------:R-:W-:Y:S01]  /*46c0*/  FADD.FTZ R174, R174, R157 ;  /* 0x0000009daeae7221 */ /* 0x000fe20000010000 */
[----:B--2---:R-:W-:Y:S01]  /*46d0*/  FADD.FTZ R159, R153, R156 ;  /* 0x0000009c999f7221 */ /* 0x004fe20000010000 */
[C---:B------:R-:W-:Y:S02]  /*46e0*/  F2FP.BF16.F32.PACK_AB R153, R180.reuse, R153 ;  /* 0x00000099b499723e */ /* 0x040fe400000010ff */
[----:B------:R-:W-:Y:S01]  /*46f0*/  FADD.FTZ R175, R175, R174 ;  /* 0x000000aeafaf7221 */ /* 0x000fe20000010000 */
[----:B------:R-:W-:Y:S01]  /*4700*/  FADD.FTZ R180, R180, R159 ;  /* 0x0000009fb4b47221 */ /* 0x000fe20000010000 */
[----:B------:R-:W-:Y:S02]  /*4710*/  WARPGROUP.ARRIVE ;  /* 0x00000000000079c5 */ /* 0x000fe40000000000 */
[----:B------:R-:W-:Y:S01]  /*4720*/  FADD.FTZ R217, R176, R175 ;  /* 0x000000afb0d97221 */ /* 0x000fe20000010000 */
[----:B------:R-:W-:-:S03]  /*4730*/  FADD.FTZ R181, R181, R180 ;  /* 0x000000b4b5b57221 */ /* 0x000fc60000010000 */
[----:B------:R-:W-:Y:S01]  /*4740*/  HGMMA.64x256x16.F32.BF16 R24, R152, gdesc[UR8].tnspB, R24, gsb0 ;  /* 0x43e0000898187df0 */ /* 0x000fe20008001818 */
[----:B------:R-:W-:Y:S02]  /*4750*/  FADD.FTZ R214, R178, R181 ;  /* 0x000000b5b2d67221 */ /* 0x000fe40000010000 */
[----:B------:R-:W-:Y:S02]  /*4760*/  WARPGROUP.DEPBAR.LE gsb0, 0x0 ;  /* 0x00008000000079c5 */ /* 0x000fe40000010000 */
[----:B------:R1:W-:Y:S02]  /*4770*/  @!P1 SYNCS.ARRIVE.TRANS64.RED.A1T0 RZ, [R0+URZ], RZ ;  /* 0x000000ff00ff99a7 */ /* 0x0003e4000810043f */
[----:B-1----:R-:W-:-:S05]  /*4780*/  VIADD R0, R165, 0xfffffffe ;  /* 0xfffffffea5007836 */ /* 0x002fca0000000000 */
[----:B------:R-:W-:-:S13]  /*4790*/  ISETP.GE.AND P2, PT, R0, R22, PT ;  /* 0x000000160000720c */ /* 0x000fda0003f46270 */
[----:B0-----:R-:W-:Y:S05]  /*47a0*/  @!P2 BRA `(.L_x_1073) ;  /* 0x00000028004ca947 */ /* 0x001fea0003800000 */
[----:B------:R-:W-:Y:S01]  /*47b0*/  IMAD.MOV.U32 R215, RZ, RZ, R164 ;  /* 0x000000ffffd77224 */ /* 0x000fe200078e00a4 */
[----:B------:R-:W-:Y:S01]  /*47c0*/  ULDC UR4, c[0x0][0xad0] ;  /* 0x0002b40000047ab9 */ /* 0x000fe20000000800 */
[----:B------:R-:W-:-:S07]  /*47d0*/  IMAD.MOV.U32 R216, RZ, RZ, R20 ;  /* 0x000000ffffd87224 */ /* 0x000fce00078e0014 */
.L_x_1082:
[----:B------:R-:W-:Y:S01]  /*47e0*/  UIADD3 UR36, UR36, 0x1, URZ ;  /* 0x0000000124247890 */ /* 0x000fe2000fffe03f */
[C---:B------:R-:W-:Y:S01]  /*47f0*/  ISETP.GT.AND P2, PT, R0.reuse, R22, PT ;  /* 0x000000160000720c */ /* 0x040fe20003f44270 */
[----:B------:R-:W-:Y:S02]  /*4800*/  VIADD R0, R0, 0xffffffff ;  /* 0xffffffff00007836 */ /* 0x000fe40000000000 */
[----:B------:R-:W-:-:S04]  /*4810*/  UISETP.NE.AND UP0, UPT, UR36, 0x2, UPT ;  /* 0x000000022400788c */ /* 0x000fc8000bf05270 */
[----:B------:R-:W-:Y:S02]  /*4820*/  USEL UR5, URZ, 0x1, UP0 ;  /* 0x000000013f057887 */ /* 0x000fe40008000000 */
[----:B------:R-:W-:Y:S02]  /*4830*/  USEL UR36, UR36, URZ, UP0 ;  /* 0x0000003f24247287 */ /* 0x000fe40008000000 */
[----:B------:R-:W-:Y:S01]  /*4840*/  ULOP3.LUT UR37, UR37, UR5, URZ, 0x3c, !UPT ;  /* 0x0000000525257292 */ /* 0x000fe2000f8e3c3f */
[----:B0-----:R-:W-:Y:S11]  /*4850*/  @!P0 BRA `(.L_x_1074) ;  /* 0x0000000000048947 */ /* 0x001ff60003800000 */
[----:B------:R-:W-:Y:S01]  /*4860*/  BPT.TRAP 0x1 ;  /* 0x000000040000795c */ /* 0x000fe20000300000 */
.L_x_1074:
        /* <DEDUP_REMOVED lines=9> */
.L_x_1075:
[----:B-1----:R-:W-:Y:S05]  /*4900*/  @P3 BRA `(.L_x_1076) ;  /* 0x0000000000083947 */ /* 0x002fea0003800000 */
[----:B------:R-:W1:Y:S02]  /*4910*/  SYNCS.PHASECHK.TRANS64.TRYWAIT P3, [UR5+0x32430], R20 ;  /* 0x03243014ff0075a7 */ /* 0x000e640008060145 */
[----:B-1----:R-:W-:Y:S05]  /*4920*/  @!P3 BRA `(.L_x_1077) ;  /* 0x000000ec0004b947 */ /* 0x002fea0003800000 */
.L_x_1076:
[----:B------:R-:W-:Y:S01]  /*4930*/  R2UR UR52, R18 ;  /* 0x00000000123472ca */ /* 0x000fe200000e0000 */
[----:B------:R-:W-:Y:S01]  /*4940*/  UIMAD UR6, UR36, 0x300, UR61 ;  /* 0x00000300240678a4 */ /* 0x000fe2000f8e023d */
[----:B------:R-:W-:Y:S01]  /*4950*/  R2UR UR53, R19 ;  /* 0x00000000133572ca */ /* 0x000fe200000e0000 */
[----:B------:R-:W-:Y:S01]  /*4960*/  WARPGROUP.ARRIVE ;  /* 0x00000000000079c5 */ /* 0x000fe20000000000 */
[----:B------:R-:W-:-:S04]  /*4970*/  UMOV UR55, 0x40000040 ;  /* 0x4000004000377882 */ /* 0x000fc80000000000 */
[----:B------:R-:W-:-:S07]  /*4980*/  UMOV UR54, UR6 ;  /* 0x0000000600367c82 */ /* 0x000fce0008000000 */
[----:B------:R-:W-:Y:S01]  /*4990*/  HGMMA.64x96x16.F32.BF16 R152, gdesc[UR52], RZ, !UPT, gsb0 ;  /* 0x01600000349879f0 */ /* 0x000fe2000c0018ff */
[----:B------:R-:W-:Y:S01]  /*49a0*/  R2UR UR52, R16 ;  /* 0x00000000103472ca */ /* 0x000fe200000e0000 */
[----:B------:R-:W-:Y:S01]  /*49b0*/  UIADD3 UR54, UR6, 0x2, URZ ;  /* 0x0000000206367890 */ /* 0x000fe2000fffe03f */
[----:B------:R-:W-:Y:S01]  /*49c0*/  R2UR UR53, R17 ;  /* 0x00000000113572ca */ /* 0x000fe200000e0000 */
[----:B------:R-:W-:Y:S01]  /*49d0*/  UMOV UR55, 0x40000040 ;  /* 0x4000004000377882 */ /* 0x000fe20000000000 */
[----:B------:R-:W-:Y:S02]  /*49e0*/  WARPGROUP.DEPBAR.LE gsb0, 0x0 ;  /* 0x00008000000079c5 */ /* 0x000fe40000010000 */
[----:B------:R-:W-:-:S09]  /*49f0*/  WARPGROUP.ARRIVE ;  /* 0x00000000000079c5 */ /* 0x000fd20000000000 */
[----:B------:R-:W-:Y:S01]  /*4a00*/  HGMMA.64x96x16.F32.BF16 R152, gdesc[UR52], R152, gsb0 ;  /* 0x01600000349879f0 */ /* 0x000fe20008001898 */
        /* <DEDUP_REMOVED lines=13> */
[----:B------:R-:W-:Y:S03]  /*4ae0*/  HGMMA.64x96x16.F32.BF16 R152, gdesc[UR52], R152, gsb0 ;  /* 0x01600000349879f0 */ /* 0x000fe60008001898 */
[----:B------:R-:W-:Y:S02]  /*4af0*/  WARPGROUP.DEPBAR.LE gsb0, 0x0 ;  /* 0x00008000000079c5 */ /* 0x000fe40000010000 */
[----:B------:R-:W-:Y:S05]  /*4b00*/  @!P0 BRA `(.L_x_1078) ;  /* 0x0000000000048947 */ /* 0x000fea0003800000 */
[----:B------:R-:W-:Y:S01]  /*4b10*/  BPT.TRAP 0x1 ;  /* 0x000000040000795c */ /* 0x000fe20000300000 */
.L_x_1078:
[----:B------:R2:W3:Y:S01]  /*4b20*/  SYNCS.PHASECHK.TRANS64.TRYWAIT P3, [UR5+0x32450], R20 ;  /* 0x03245014ff0075a7 */ /* 0x0004e20008060145 */
[----:B------:R-:W-:Y:S05]  /*4b30*/  @!P0 BRA `(.L_x_1079) ;  /* 0x0000000000048947 */ /* 0x000fea0003800000 */
[----:B------:R-:W-:Y:S01]  /*4b40*/  BPT.TRAP 0x1 ;  /* 0x000000040000795c */ /* 0x000fe20000300000 */
.L_x_1079:
[----:B---3--:R-:W-:Y:S05]  /*4b50*/  @P3 BRA `(.L_x_1080) ;  /* 0x0000000000083947 */ /* 0x008fea0003800000 */
[----:B------:R-:W3:Y:S02]  /*4b60*/  SYNCS.PHASECHK.TRANS64.TRYWAIT P3, [UR5+0x32450], R20 ;  /* 0x03245014ff0075a7 */ /* 0x000ee40008060145 */
[----:B---3--:R-:W-:Y:S05]  /*4b70*/  @!P3 BRA `(.L_x_1081) ;  /* 0x000000e80088b947 */ /* 0x008fea0003800000 */
.L_x_1080:
[----:B------:R-:W-:Y:S01]  /*4b80*/  R2UR UR52, R4 ;  /* 0x00000000043472ca */ /* 0x000fe200000e0000 */
[----:B------:R-:W-:Y:S01]  /*4b90*/  UIMAD UR6, UR36, 0xc00, UR60 ;  /* 0x00000c00240678a4 */ /* 0x000fe2000f8e023c */
[----:B------:R-:W-:Y:S01]  /*4ba0*/  R2UR UR53, R5 ;  /* 0x00000000053572ca */ /* 0x000fe200000e0000 */
[----:B------:R-:W-:Y:S01]  /*4bb0*/  WARPGROUP.ARRIVE ;  /* 0x00000000000079c5 */ /* 0x000fe20000000000 */
[----:B------:R-:W-:Y:S01]  /*4bc0*/  UMOV UR55, 0x40000040 ;  /* 0x4000004000377882 */ /* 0x000fe20000000000 */
[----:B------:R-:W-:Y:S01]  /*4bd0*/  UIADD3 UR10, UR6, 0x302, URZ ;  /* 0x00000302060a7890 */ /* 0x000fe2000fffe03f */
[----:B------:R-:W-:Y:S02]  /*4be0*/  UMOV UR11, 0x40000040 ;  /* 0x40000040000b7882 */ /* 0x000fe40000000000 */
[----:B------:R-:W-:Y:S01]  /*4bf0*/  UMOV UR54, UR6 ;  /* 0x0000000600367c82 */ /* 0x000fe20008000000 */
[----:B------:R-:W-:Y:S01]  /*4c00*/  UIADD3 UR14, UR6, 0x304, URZ ;  /* 0x00000304060e7890 */ /* 0x000fe2000fffe03f */
[----:B------:R-:W-:Y:S01]  /*4c10*/  UMOV UR15, 0x40000040 ;  /* 0x40000040000f7882 */ /* 0x000fe20000000000 */
[----:B------:R-:W-:Y:S01]  /*4c20*/  UIADD3 UR18, UR6, 0x306, URZ ;  /* 0x0000030606127890 */ /* 0x000fe2000fffe03f */
[----:B------:R-:W-:-:S03]  /*4c30*/  UMOV UR19, 0x40000040 ;  /* 0x4000004000137882 */ /* 0x000fc60000000000 */
[----:B------:R-:W-:Y:S01]  /*4c40*/  HGMMA.64x96x16.F32.BF16 R152, gdesc[UR52], R152, gsb0 ;  /* 0x01600000349879f0 */ /* 0x000fe20008001898 */
[----:B------:R-:W-:Y:S01]  /*4c50*/  R2UR UR52, R6 ;  /* 0x00000000063472ca */ /* 0x000fe200000e0000 */
[----:B------:R-:W-:Y:S01]  /*4c60*/  UIADD3 UR54, UR6, 0x2, URZ ;  /* 0x0000000206367890 */ /* 0x000fe2000fffe03f */
[----:B------:R-:W-:Y:S01]  /*4c70*/  R2UR UR53, R7 ;  /* 0x00000000073572ca */ /* 0x000fe200000e0000 */
        /* <DEDUP_REMOVED lines=39> */
[----:B------:R-:W-:Y:S01]  /*4ef0*/  UIADD3 UR54, UR6, 0x906, URZ ;  /* 0x0000090606367890 */ /* 0x000fe2000fffe03f */
[----:B------:R-:W-:Y:S01]  /*4f00*/  UMOV UR52, UR56 ;  /* 0x0000003800347c82 */ /* 0x000fe20008000000 */
[----:B------:R-:W-:Y:S01]  /*4f10*/  UMOV UR53, UR57 ;  /* 0x0000003900357c82 */ /* 0x000fe20008000000 */
[----:B------:R-:W-:Y:S01]  /*4f20*/  UMOV UR55, 0x40000040 ;  /* 0x4000004000377882 */ /* 0x000fe20000000000 */
[----:B------:R-:W-:Y:S01]  /*4f30*/  UIMAD UR6, UR36, 0xc00, UR7 ;  /* 0x00000c00240678a4 */ /* 0x000fe2000f8e0207 */
[----:B------:R-:W-:Y:S02]  /*4f40*/  WARPGROUP.DEPBAR.LE gsb0, 0x0 ;  /* 0x00008000000079c5 */ /* 0x000fe40000010000 */
[----:B------:R-:W-:-:S06]  /*4f50*/  WARPGROUP.ARRIVE ;  /* 0x00000000000079c5 */ /* 0x000fcc0000000000 */
[----:B------:R-:W-:Y:S01]  /*4f60*/  HGMMA.64x96x16.F32.BF16 R152, gdesc[UR8], R152, gsb0 ;  /* 0x01600000089879f0 */ /* 0x000fe20008001898 */
        /* <DEDUP_REMOVED lines=56> */
[----:B012---:R-:W-:Y:S01]  /*52f0*/  FMNMX.FTZ R20, R152, R216, !PT ;  /* 0x000000d898147209 */ /* 0x007fe20007810000 */
[----:B------:R-:W-:Y:S01]  /*5300*/  FMUL.FTZ R192, R192, UR4 ;  /* 0x00000004c0c07c20 */ /* 0x000fe20008410000 */
[----:B------:R-:W-:Y:S01]  /*5310*/  FMUL.FTZ R218, R193, UR4 ;  /* 0x00000004c1da7c20 */ /* 0x000fe20008410000 */
[----:B------:R-:W-:Y:S01]  /*5320*/  FMUL.FTZ R196, R196, UR4 ;  /* 0x00000004c4c47c20 */ /* 0x000fe20008410000 */
[----:B------:R-:W-:Y:S01]  /*5330*/  FMUL.FTZ R219, R197, UR4 ;  /* 0x00000004c5db7c20 */ /* 0x000fe20008410000 */
[----:B------:R-:W-:Y:S01]  /*5340*/  FMUL.FTZ R197, R158, UR4 ;  /* 0x000000049ec57c20 */ /* 0x000fe20008410000 */
[----:B------:R-:W-:Y:S01]  /*5350*/  FMUL.FTZ R158, R162, UR4 ;  /* 0x00000004a29e7c20 */ /* 0x000fe20008410000 */
[----:B------:R-:W0:Y:S01]  /*5360*/  MUFU.TANH R157, R157 ;  /* 0x0000009d009d7308 */ /* 0x000e220000002400 */
[----:B---3--:R-:W-:Y:S01]  /*5370*/  FMNMX.FTZ R20, R153, R20, !PT ;  /* 0x0000001499147209 */ /* 0x008fe20007810000 */
[----:B------:R-:W-:Y:S01]  /*5380*/  FMUL.FTZ R193, R154, UR4 ;  /* 0x000000049ac17c20 */ /* 0x000fe20008410000 */
[----:B------:R-:W-:Y:S01]  /*5390*/  FMUL.FTZ R162, R170, UR4 ;  /* 0x00000004aaa27c20 */ /* 0x000fe20008410000 */
[----:B------:R-:W-:Y:S01]  /*53a0*/  FMUL.FTZ R220, R159, UR4 ;  /* 0x000000049fdc7c20 */ /* 0x000fe20008410000 */
[----:B------:R-:W-:Y:S01]  /*53b0*/  FMUL.FTZ R159, R163, UR4 ;  /* 0x00000004a39f7c20 */ /* 0x000fe20008410000 */
[----:B------:R-:W-:Y:S01]  /*53c0*/  FMUL.FTZ R163, R166, UR4 ;  /* 0x00000004a6a37c20 */ /* 0x000fe20008410000 */
[----:B------:R-:W-:Y:S01]  /*53d0*/  FMUL.FTZ R166, R167, UR4 ;  /* 0x00000004a7a67c20 */ /* 0x000fe20008410000 */
[----:B------:R-:W1:Y:S01]  /*53e0*/  MUFU.TANH R160, R160 ;  /* 0x000000a000a07308 */ /* 0x000e620000002400 */
[----:B----4-:R-:W-:Y:S01]  /*53f0*/  FMNMX.FTZ R20, R156, R20, !PT ;  /* 0x000000149c147209 */ /* 0x010fe20007810000 */
        /* <DEDUP_REMOVED lines=10> */
[----:B------:R-:W-:-:S04]  /*54a0*/  FMUL.FTZ R191, R198, UR4 ;  /* 0x00000004c6bf7c20 */ /* 0x000fc80008410000 */
        /* <DEDUP_REMOVED lines=36> */
[----:B------:R-:W-:Y:S01]  /*56f0*/  MUFU.TANH R193, R193 ;  /* 0x000000c100c17308 */ /* 0x000fe20000002400 */
[----:B-1----:R-:W-:-:S07]  /*5700*/  FMNMX.FTZ R20, R196, R20, !PT ;  /* 0x00000014c4147209 */ /* 0x002fce0007810000 */
[----:B------:R-:W-:Y:S01]  /*5710*/  MUFU.TANH R155, R155 ;  /* 0x0000009b009b7308 */ /* 0x000fe20000002400 */
[----:B--2---:R-:W-:-:S05]  /*5720*/  FMNMX.FTZ R20, R219, R20, !PT ;  /* 0x00000014db147209 */ /* 0x004fca0007810000 */
[----:B------:R-:W0:Y:S02]  /*5730*/  SHFL.BFLY PT, R21, R20, 0x2, 0x1f ;  /* 0x0c401f0014157f89 */ /* 0x000e2400000e0000 */
[----:B------:R-:W-:Y:S08]  /*5740*/  MUFU.TANH R197, R197 ;  /* 0x000000c500c57308 */ /* 0x000ff00000002400 */
[----:B------:R-:W-:Y:S08]  /*5750*/  MUFU.TANH R220, R220 ;  /* 0x000000dc00dc7308 */ /* 0x000ff00000002400 */
[----:B------:R-:W-:Y:S01]  /*5760*/  MUFU.TANH R158, R158 ;  /* 0x0000009e009e7308 */ /* 0x000fe20000002400 */
[----:B0-----:R-:W-:-:S07]  /*5770*/  FMNMX.FTZ R20, R20, R21, !PT ;  /* 0x0000001514147209 */ /* 0x001fce0007810000 */
[----:B------:R-:W-:Y:S01]  /*5780*/  MUFU.TANH R159, R159 ;  /* 0x0000009f009f7308 */ /* 0x000fe20000002400 */
[----:B------:R-:W0:Y:S07]  /*5790*/  SHFL.BFLY PT, R21, R20, 0x1, 0x1f ;  /* 0x0c201f0014157f89 */ /* 0x000e2e00000e0000 */
[----:B------:R-:W-:Y:S08]  /*57a0*/  MUFU.TANH R163, R163 ;  /* 0x000000a300a37308 */ /* 0x000ff00000002400 */
[----:B------:R-:W-:Y:S08]  /*57b0*/  MUFU.TANH R166, R166 ;  /* 0x000000a600a67308 */ /* 0x000ff00000002400 */
[----:B------:R-:W-:Y:S01]  /*57c0*/  MUFU.TANH R162, R162 ;  /* 0x000000a200a27308 */ /* 0x000fe20000002400 */
[----:B0-----:R-:W-:-:S02]  /*57d0*/  FMNMX.FTZ R20, R20, R21, !PT ;  /* 0x0000001514147209 */ /* 0x001fc40007810000 */
[----:B------:R-:W0:Y:S03]  /*57e0*/  LDC R21, c[0x0][0xa80] ;  /* 0x0002a000ff157b82 */ /* 0x000e260000000800 */
[----:B------:R-:W-:Y:S02]  /*57f0*/  FADD.FTZ R170, -R20, R216 ;  /* 0x000000d814aa7221 */ /* 0x000fe40000010100 */
[----:B------:R-:W-:Y:S01]  /*5800*/  MUFU.TANH R171, R171 ;  /* 0x000000ab00ab7308 */ /* 0x000fe20000002400 */
[----:B------:R-:W-:Y:S01]  /*5810*/  FMUL.FTZ R216, R182, UR4 ;  /* 0x00000004b6d87c20 */ /* 0x000fe20008410000 */
[----:B------:R-:W-:Y:S01]  /*5820*/  FMUL.FTZ R182, R187, UR4 ;  /* 0x00000004bbb67c20 */ /* 0x000fe20008410000 */
[----:B------:R-:W-:Y:S01]  /*5830*/  FMUL.FTZ R187, R194, UR4 ;  /* 0x00000004c2bb7c20 */ /* 0x000fe20008410000 */
[----:B------:R-:W-:-:S04]  /*5840*/  FMUL.FTZ R194, R199, UR4 ;  /* 0x00000004c7c27c20 */ /* 0x000fc80008410000 */
[----:B------:R-:W-:Y:S08]  /*5850*/  MUFU.TANH R174, R174 ;  /* 0x000000ae00ae7308 */ /* 0x000ff00000002400 */
[----:B------:R-:W-:Y:S01]  /*5860*/  MUFU.TANH R227, R227 ;  /* 0x000000e300e37308 */ /* 0x000fe20000002400 */
[-C--:B0-----:R-:W-:Y:S01]  /*5870*/  FMUL.FTZ R154, R20, R21.reuse ;  /* 0x00000015149a7220 */ /* 0x081fe20000410000 */
[----:B------:R-:W-:-:S03]  /*5880*/  FMUL.FTZ R170, R170, R21 ;  /* 0x00000015aaaa7220 */ /* 0x000fc60000410000 */
[-CC-:B------:R-:W-:Y:S01]  /*5890*/  FFMA.FTZ R152, R152, R21.reuse, -R154.reuse ;  /* 0x0000001598987223 */ /* 0x180fe2000001089a */
[-CC-:B------:R-:W-:Y:S01]  /*58a0*/  FFMA.FTZ R153, R153, R21.reuse, -R154.reuse ;  /* 0x0000001599997223 */ /* 0x180fe2000001089a */
[-CC-:B------:R-:W-:Y:S01]  /*58b0*/  FFMA.FTZ R167, R157, R21.reuse, -R154.reuse ;  /* 0x000000159da77223 */ /* 0x180fe2000001089a */
[----:B------:R-:W0:Y:S01]  /*58c0*/  MUFU.EX2 R170, R170 ;  /* 0x000000aa00aa7308 */ /* 0x000e220000000800 */
[-CC-:B------:R-:W-:Y:S01]  /*58d0*/  FFMA.FTZ R156, R156, R21.reuse, -R154.reuse ;  /* 0x000000159c9c7223 */ /* 0x180fe2000001089a */
[-CC-:B------:R-:W-:Y:S01]  /*58e0*/  FFMA.FTZ R160, R160, R21.reuse, -R154.reuse ;  /* 0x00000015a0a07223 */ /* 0x180fe2000001089a */
[-CC-:B------:R-:W-:Y:S01]  /*58f0*/  FFMA.FTZ R161, R161, R21.reuse, -R154.reuse ;  /* 0x00000015a1a17223 */ /* 0x180fe2000001089a */
[-CC-:B------:R-:W-:Y:S01]  /*5900*/  FFMA.FTZ R157, R164, R21.reuse, -R154.reuse ;  /* 0x00000015a49d7223 */ /* 0x180fe2000001089a */
[-CC-:B------:R-:W-:Y:S01]  /*5910*/  FFMA.FTZ R165, R165, R21.reuse, -R154.reuse ;  /* 0x00000015a5a57223 */ /* 0x180fe2000001089a */
[-CC-:B------:R-:W-:Y:S01]  /*5920*/  FFMA.FTZ R168, R168, R21.reuse, -R154.reuse ;  /* 0x00000015a8a87223 */ /* 0x180fe2000001089a */
[-CC-:B------:R-:W-:Y:S01]  /*5930*/  FFMA.FTZ R169, R169, R21.reuse, -R154.reuse ;  /* 0x00000015a9a97223 */ /* 0x180fe2000001089a */
[----:B------:R-:W1:Y:S01]  /*5940*/  MUFU.EX2 R152, R152 ;  /* 0x0000009800987308 */ /* 0x000e620000000800 */
        /* <DEDUP_REMOVED lines=14> */
[----:B------:R-:W-:Y:S01]  /*5a30*/  MUFU.EX2 R167, R167 ;  /* 0x000000a700a77308 */ /* 0x000fe20000000800 */
[-C--:B0-----:R-:W-:Y:S01]  /*5a40*/  FMUL.FTZ R24, R24, R170.reuse ;  /* 0x000000aa18187220 */ /* 0x081fe20000410000 */
[-C--:B------:R-:W-:Y:S01]  /*5a50*/  FMUL.FTZ R25, R25, R170.reuse ;  /* 0x000000aa19197220 */ /* 0x080fe20000410000 */
[-C--:B------:R-:W-:Y:S01]  /*5a60*/  FMUL.FTZ R28, R28, R170.reuse ;  /* 0x000000aa1c1c7220 */ /* 0x080fe20000410000 */
[-C--:B------:R-:W-:Y:S01]  /*5a70*/  FMUL.FTZ R29, R29, R170.reuse ;  /* 0x000000aa1d1d7220 */ /* 0x080fe20000410000 */
[-C--:B------:R-:W-:Y:S01]  /*5a80*/  FMUL.FTZ R32, R32, R170.reuse ;  /* 0x000000aa20207220 */ /* 0x080fe20000410000 */
[-C--:B------:R-:W-:Y:S01]  /*5a90*/  FMUL.FTZ R33, R33, R170.reuse ;  /* 0x000000aa21217220 */ /* 0x080fe20000410000 */
[-C--:B------:R-:W-:Y:S01]  /*5aa0*/  FMUL.FTZ R36, R36, R170.reuse ;  /* 0x000000aa24247220 */ /* 0x080fe20000410000 */
[----:B------:R1:W0:Y:S01]  /*5ab0*/  MUFU.EX2 R154, R153 ;  /* 0x00000099009a7308 */ /* 0x0002220000000800 */
[-C--:B------:R-:W-:Y:S01]  /*5ac0*/  FMUL.FTZ R37, R37, R170.reuse ;  /* 0x000000aa25257220 */ /* 0x080fe20000410000 */
[-C--:B------:R-:W-:Y:S01]  /*5ad0*/  FMUL.FTZ R40, R40, R170.reuse ;  /* 0x000000aa28287220 */ /* 0x080fe20000410000 */
[-C--:B------:R-:W-:Y:S01]  /*5ae0*/  FMUL.FTZ R41, R41, R170.reuse ;  /* 0x000000aa29297220 */ /* 0x080fe20000410000 */
[-C--:B------:R-:W-:Y:S01]  /*5af0*/  FMUL.FTZ R44, R44, R170.reuse ;  /* 0x000000aa2c2c7220 */ /* 0x080fe20000410000 */
[-C--:B------:R-:W-:Y:S01]  /*5b00*/  FMUL.FTZ R45, R45, R170.reuse ;  /* 0x000000aa2d2d7220 */ /* 0x080fe20000410000 */
[-C--:B------:R-:W-:Y:S01]  /*5b10*/  FMUL.FTZ R48, R48, R170.reuse ;  /* 0x000000aa30307220 */ /* 0x080fe20000410000 */
[-C--:B------:R-:W-:Y:S01]  /*5b20*/  FMUL.FTZ R49, R49, R170.reuse ;  /* 0x000000aa31317220 */ /* 0x080fe20000410000 */
[----:B------:R-:W-:Y:S01]  /*5b30*/  MUFU.TANH R175, R175 ;  /* 0x000000af00af7308 */ /* 0x000fe20000002400 */
[----:B-1----:R-:W-:Y:S01]  /*5b40*/  FFMA.FTZ R153, R170, R217, R152 ;  /* 0x000000d9aa997223 */ /* 0x002fe20000010098 */
[----:B------:R-:W-:Y:S01]  /*5b50*/  FMUL.FTZ R217, R183, UR4 ;  /* 0x00000004b7d97c20 */ /* 0x000fe20008410000 */
[----:B------:R-:W-:Y:S01]  /*5b60*/  FMUL.FTZ R183, R190, UR4 ;  /* 0x00000004beb77c20 */ /* 0x000fe20008410000 */
[----:B------:R-:W-:Y:S01]  /*5b70*/  FMUL.FTZ R190, R195, UR4 ;  /* 0x00000004c3be7c20 */ /* 0x000fe20008410000 */
[-C--:B------:R-:W-:Y:S01]  /*5b80*/  FMUL.FTZ R52, R52, R170.reuse ;  /* 0x000000aa34347220 */ /* 0x080fe20000410000 */
[-C--:B------:R-:W-:Y:S01]  /*5b90*/  FMUL.FTZ R53, R53, R170.reuse ;  /* 0x000000aa35357220 */ /* 0x080fe20000410000 */
[----:B------:R-:W-:Y:S01]  /*5ba0*/  FMUL.FTZ R56, R56, R170 ;  /* 0x000000aa38387220 */ /* 0x000fe20000410000 */
[----:B------:R-:W-:Y:S01]  /*5bb0*/  MUFU.TANH R179, R179 ;  /* 0x000000b300b37308 */ /* 0x000fe20000002400 */
[C---:B0-----:R-:W-:Y:S01]  /*5bc0*/  FADD.FTZ R153, R154.reuse, R153 ;  /* 0x000000999a997221 */ /* 0x041fe20000010000 */
[----:B------:R-:W-:Y:S01]  /*5bd0*/  F2FP.BF16.F32.PACK_AB R152, R154, R152 ;  /* 0x000000989a98723e */ /* 0x000fe200000010ff */
        /* <DEDUP_REMOVED lines=13> */
[----:B------:R-:W1:Y:S01]  /*5cb0*/  MUFU.TANH R216, R216 ;  /* 0x000000d800d87308 */ /* 0x000e620000002400 */
[-C--:B------:R-:W-:Y:S01]  /*5cc0*/  FMUL.FTZ R81, R81, R170.reuse ;  /* 0x000000aa51517220 */ /* 0x080fe20000410000 */
[-C--:B------:R-:W-:Y:S01]  /*5cd0*/  FMUL.FTZ R84, R84, R170.reuse ;  /* 0x000000aa54547220 */ /* 0x080fe20000410000 */
[-C--:B------:R-:W-:Y:S01]  /*5ce0*/  FMUL.FTZ R85, R85, R170.reuse ;  /* 0x000000aa55557220 */ /* 0x080fe20000410000 */
[-C--:B------:R-:W-:Y:S01]  /*5cf0*/  FMUL.FTZ R88, R88, R170.reuse ;  /* 0x000000aa58587220 */ /* 0x080fe20000410000 */
[-C--:B------:R-:W-:Y:S01]  /*5d00*/  FMUL.FTZ R89, R89, R170.reuse ;  /* 0x000000aa59597220 */ /* 0x080fe20000410000 */
[-C--:B------:R-:W-:Y:S01]  /*5d10*/  FMUL.FTZ R92, R92, R170.reuse ;  /* 0x000000aa5c5c7220 */ /* 0x080fe20000410000 */
[----:B------:R-:W-:Y:S01]  /*5d20*/  FMUL.FTZ R93, R93, R170 ;  /* 0x000000aa5d5d7220 */ /* 0x000fe20000410000 */
[----:B------:R-:W2:Y:S01]  /*5d30*/  MUFU.TANH R217, R217 ;  /* 0x000000d900d97308 */ /* 0x000ea20000002400 */
[----:B0-----:R-:W-:Y:S01]  /*5d40*/  FADD.FTZ R153, R154, R153 ;  /* 0x000000999a997221 */ /* 0x001fe20000010000 */
[----:B------:R-:W-:Y:S01]  /*5d50*/  F2FP.BF16.F32.PACK_AB R154, R167, R154 ;  /* 0x0000009aa79a723e */ /* 0x000fe200000010ff */
[-C--:B------:R-:W-:Y:S01]  /*5d60*/  FMUL.FTZ R96, R96, R170.reuse ;  /* 0x000000aa60607220 */ /* 0x080fe20000410000 */
[-C--:B------:R-:W-:Y:S01]  /*5d70*/  FMUL.FTZ R97, R97, R170.reuse ;  /* 0x000000aa61617220 */ /* 0x080fe20000410000 */
[----:B------:R-:W-:Y:S01]  /*5d80*/  FADD.FTZ R156, R167, R153 ;  /* 0x00000099a79c7221 */ /* 0x000fe20000010000 */
[----:B------:R-:W-:Y:S01]  /*5d90*/  FMNMX.FTZ R153, R193, R215, !PT ;  /* 0x000000d7c1997209 */ /* 0x000fe20007810000 */
[----:B------:R-:W0:Y:S01]  /*5da0*/  S2R R167, SR_TID.X ;  /* 0x0000000000a77919 */ /* 0x000e220000002100 */
[----:B------:R-:W3:Y:S01]  /*5db0*/  MUFU.TANH R178, R178 ;  /* 0x000000b200b27308 */ /* 0x000ee20000002400 */
[-C--:B------:R-:W-:Y:S01]  /*5dc0*/  FMUL.FTZ R100, R100, R170.reuse ;  /* 0x000000aa64647220 */ /* 0x080fe20000410000 */
[----:B------:R-:W-:Y:S01]  /*5dd0*/  FMNMX.FTZ R153, R155, R153, !PT ;  /* 0x000000999b997209 */ /* 0x000fe20007810000 */
[-C--:B------:R-:W-:Y:S01]  /*5de0*/  FMUL.FTZ R101, R101, R170.reuse ;  /* 0x000000aa65657220 */ /* 0x080fe20000410000 */
[-C--:B------:R-:W-:Y:S01]  /*5df0*/  FMUL.FTZ R104, R104, R170.reuse ;  /* 0x000000aa68687220 */ /* 0x080fe20000410000 */
[-C--:B------:R-:W-:Y:S01]  /*5e00*/  FMUL.FTZ R105, R105, R170.reuse ;  /* 0x000000aa69697220 */ /* 0x080fe20000410000 */
[----:B------:R-:W-:Y:S01]  /*5e10*/  FMNMX.FTZ R153, R197, R153, !PT ;  /* 0x00000099c5997209 */ /* 0x000fe20007810000 */
[-C--:B------:R-:W-:Y:S01]  /*5e20*/  FMUL.FTZ R108, R108, R170.reuse ;  /* 0x000000aa6c6c7220 */ /* 0x080fe20000410000 */
[----:B------:R-:W4:Y:S01]  /*5e30*/  MUFU.TANH R182, R182 ;  /* 0x000000b600b67308 */ /* 0x000f220000002400 */
[-C--:B------:R-:W-:Y:S01]  /*5e40*/  FMUL.FTZ R109, R109, R170.reuse ;  /* 0x000000aa6d6d7220 */ /* 0x080fe20000410000 */
[----:B------:R-:W-:Y:S01]  /*5e50*/  FMNMX.FTZ R153, R220, R153, !PT ;  /* 0x00000099dc997209 */ /* 0x000fe20007810000 */
[-C--:B------:R-:W-:Y:S01]  /*5e60*/  FMUL.FTZ R112, R112, R170.reuse ;  /* 0x000000aa70707220 */ /* 0x080fe20000410000 */
[-C--:B------:R-:W-:Y:S01]  /*5e70*/  FMUL.FTZ R113, R113, R170.reuse ;  /* 0x000000aa71717220 */ /* 0x080fe20000410000 */
[-C--:B------:R-:W-:Y:S01]  /*5e80*/  FMUL.FTZ R116, R116, R170.reuse ;  /* 0x000000aa74747220 */ /* 0x080fe20000410000 */
[----:B------:R-:W-:Y:S01]  /*5e90*/  FMNMX.FTZ R153, R158, R153, !PT ;  /* 0x000000999e997209 */ /* 0x000fe20007810000 */
[-C--:B------:R-:W-:Y:S01]  /*5ea0*/  FMUL.FTZ R117, R117, R170.reuse ;  /* 0x000000aa75757220 */ /* 0x080fe20000410000 */
[----:B------:R-:W5:Y:S01]  /*5eb0*/  MUFU.TANH R183, R183 ;  /* 0x000000b700b77308 */ /* 0x000f620000002400 */
[-C--:B------:R-:W-:Y:S01]  /*5ec0*/  FMUL.FTZ R120, R120, R170.reuse ;  /* 0x000000aa78787220 */ /* 0x080fe20000410000 */
[----:B------:R-:W-:Y:S01]  /*5ed0*/  FMNMX.FTZ R153, R159, R153, !PT ;  /* 0x000000999f997209 */ /* 0x000fe20007810000 */
[-C--:B------:R-:W-:Y:S01]  /*5ee0*/  FMUL.FTZ R121, R121, R170.reuse ;  /* 0x000000aa79797220 */ /* 0x080fe20000410000 */
[-C--:B------:R-:W-:Y:S01]  /*5ef0*/  FMUL.FTZ R124, R124, R170.reuse ;  /* 0x000000aa7c7c7220 */ /* 0x080fe20000410000 */
[-C--:B------:R-:W-:Y:S01]  /*5f00*/  FMUL.FTZ R125, R125, R170.reuse ;  /* 0x000000aa7d7d7220 */ /* 0x080fe20000410000 */
[----:B------:R-:W-:Y:S01]  /*5f10*/  FMNMX.FTZ R153, R163, R153, !PT ;  /* 0x00000099a3997209 */ /* 0x000fe20007810000 */
[-C--:B------:R-:W-:Y:S01]  /*5f20*/  FMUL.FTZ R128, R128, R170.reuse ;  /* 0x000000aa80807220 */ /* 0x080fe20000410000 */
[----:B------:R-:W0:Y:S01]  /*5f30*/  MUFU.TANH R186, R186 ;  /* 0x000000ba00ba7308 */ /* 0x000e220000002400 */
        /* <DEDUP_REMOVED lines=16> */
[----:B------:R-:W-:Y:S01]  /*6040*/  FMUL.FTZ R149, R149, R170 ;  /* 0x000000aa95957220 */ /* 0x000fe20000410000 */
[----:B------:R-:W-:Y:S01]  /*6050*/  FMNMX.FTZ R153, R227, R153, !PT ;  /* 0x00000099e3997209 */ /* 0x000fe20007810000 */
[----:B------:R-:W-:-:S03]  /*6060*/  IMAD.U32 R170, RZ, RZ, UR5 ;  /* 0x00000005ffaa7e24 */ /* 0x000fc6000f8e00ff */
[----:B------:R-:W-:Y:S02]  /*6070*/  FMNMX.FTZ R153, R175, R153, !PT ;  /* 0x00000099af997209 */ /* 0x000fe40007810000 */
[----:B------:R-:W0:Y:S02]  /*6080*/  MUFU.TANH R191, R191 ;  /* 0x000000bf00bf7308 */ /* 0x000e240000002400 */
[----:B------:R-:W-:-:S04]  /*6090*/  FMNMX.FTZ R153, R179, R153, !PT ;  /* 0x00000099b3997209 */ /* 0x000fc80007810000 */
[----:B-1----:R-:W-:Y:S02]  /*60a0*/  FMNMX.FTZ R153, R216, R153, !PT ;  /* 0x00000099d8997209 */ /* 0x002fe40007810000 */
[----:B------:R-:W1:Y:S02]  /*60b0*/  MUFU.TANH R194, R194 ;  /* 0x000000c200c27308 */ /* 0x000e640000002400 */
[----:B--2---:R-:W-:-:S04]  /*60c0*/  FMNMX.FTZ R153, R217, R153, !PT ;  /* 0x00000099d9997209 */ /* 0x004fc80007810000 */
[----:B---3--:R-:W-:Y:S02]  /*60d0*/  FMNMX.FTZ R153, R178, R153, !PT ;  /* 0x00000099b2997209 */ /* 0x008fe40007810000 */
[----:B------:R-:W-:Y:S02]  /*60e0*/  MUFU.EX2 R161, R161 ;  /* 0x000000a100a17308 */ /* 0x000fe40000000800 */
[----:B----4-:R-:W-:-:S04]  /*60f0*/  FMNMX.FTZ R153, R182, R153, !PT ;  /* 0x00000099b6997209 */ /* 0x010fc80007810000 */
[----:B-----5:R-:W-:Y:S02]  /*6100*/  FMNMX.FTZ R153, R183, R153, !PT ;  /* 0x00000099b7997209 */ /* 0x020fe40007810000 */
[----:B------:R-:W-:Y:S02]  /*6110*/  MUFU.EX2 R168, R168 ;  /* 0x000000a800a87308 */ /* 0x000fe40000000800 */
[----:B0-----:R-:W-:-:S04]  /*6120*/  FMNMX.FTZ R153, R186, R153, !PT ;  /* 0x00000099ba997209 */ /* 0x001fc80007810000 */
[----:B------:R-:W-:Y:S02]  /*6130*/  FMNMX.FTZ R153, R187, R153, !PT ;  /* 0x00000099bb997209 */ /* 0x000fe40007810000 */
[----:B------:R-:W-:Y:S02]  /*6140*/  MUFU.EX2 R169, R169 ;  /* 0x000000a900a97308 */ /* 0x000fe40000000800 */
[----:B------:R-:W-:-:S04]  /*6150*/  FMNMX.FTZ R153, R190, R153, !PT ;  /* 0x00000099be997209 */ /* 0x000fc80007810000 */
[----:B------:R-:W-:Y:S02]  /*6160*/  FMNMX.FTZ R153, R191, R153, !PT ;  /* 0x00000099bf997209 */ /* 0x000fe40007810000 */
[----:B------:R-:W-:Y:S02]  /*6170*/  MUFU.EX2 R172, R172 ;  /* 0x000000ac00ac7308 */ /* 0x000fe40000000800 */
[----:B-1----:R-:W-:-:S05]  /*6180*/  FMNMX.FTZ R153, R194, R153, !PT ;  /* 0x00000099c2997209 */ /* 0x002fca0007810000 */
[----:B------:R-:W0:Y:S01]  /*6190*/  SHFL.BFLY PT, R164, R153, 0x2, 0x1f ;  /* 0x0c401f0099a47f89 */ /* 0x000e2200000e0000 */
[----:B------:R-:W-:Y:S08]  /*61a0*/  MUFU.EX2 R173, R173 ;  /* 0x000000ad00ad7308 */ /* 0x000ff00000000800 */
[----:B------:R-:W-:Y:S08]  /*61b0*/  MUFU.EX2 R176, R176 ;  /* 0x000000b000b07308 */ /* 0x000ff00000000800 */
[----:B------:R-:W-:Y:S01]  /*61c0*/  MUFU.EX2 R177, R177 ;  /* 0x000000b100b17308 */ /* 0x000fe20000000800 */
[----:B0-----:R-:W-:-:S07]  /*61d0*/  FMNMX.FTZ R164, R153, R164, !PT ;  /* 0x000000a499a47209 */ /* 0x001fce0007810000 */
[----:B------:R-:W-:Y:S01]  /*61e0*/  MUFU.EX2 R180, R180 ;  /* 0x000000b400b47308 */ /* 0x000fe20000000800 */
[----:B------:R-:W0:Y:S07]  /*61f0*/  SHFL.BFLY PT, R153, R164, 0x1, 0x1f ;  /* 0x0c201f00a4997f89 */ /* 0x000e2e00000e0000 */
[----:B------:R-:W-:Y:S08]  /*6200*/  MUFU.EX2 R181, R181 ;  /* 0x000000b500b57308 */ /* 0x000ff00000000800 */
[----:B------:R-:W-:Y:S08]  /*6210*/  MUFU.EX2 R184, R184 ;  /* 0x000000b800b87308 */ /* 0x000ff00000000800 */
[----:B------:R-:W-:Y:S01]  /*6220*/  MUFU.EX2 R185, R185 ;  /* 0x000000b900b97308 */ /* 0x000fe20000000800 */
[----:B0-----:R-:W-:-:S07]  /*6230*/  FMNMX.FTZ R164, R164, R153, !PT ;  /* 0x00000099a4a47209 */ /* 0x001fce0007810000 */
[----:B------:R-:W-:Y:S01]  /*6240*/  MUFU.EX2 R188, R188 ;  /* 0x000000bc00bc7308 */ /* 0x000fe20000000800 */
[C---:B------:R-:W-:Y:S01]  /*6250*/  FADD.FTZ R153, -R164.reuse, R215 ;  /* 0x000000d7a4997221 */ /* 0x040fe20000010100 */
[----:B------:R-:W-:Y:S01]  /*6260*/  SHF.R.U32.HI R215, RZ, 0x7, R167 ;  /* 0x00000007ffd77819 */ /* 0x000fe200000116a7 */
[-C--:B------:R-:W-:Y:S02]  /*6270*/  FMUL.FTZ R198, R164, R21.reuse ;  /* 0x00000015a4c67220 */ /* 0x080fe40000410000 */
[-C--:B------:R-:W-:Y:S01]  /*6280*/  FMUL.FTZ R153, R153, R21.reuse ;  /* 0x0000001599997220 */ /* 0x080fe20000410000 */
[----:B------:R-:W-:Y:S01]  /*6290*/  IADD3 R167, -R215, 0xb, RZ ;  /* 0x0000000bd7a77810 */ /* 0x000fe20007ffe1ff */
[-CC-:B------:R-:W-:Y:S01]  /*62a0*/  FFMA.FTZ R193, R193, R21.reuse, -R198.reuse ;  /* 0x00000015c1c17223 */ /* 0x180fe200000108c6 */
[-CC-:B------:R-:W-:Y:S01]  /*62b0*/  FFMA.FTZ R199, R155, R21.reuse, -R198.reuse ;  /* 0x000000159bc77223 */ /* 0x180fe200000108c6 */
[----:B------:R0:W1:Y:S01]  /*62c0*/  MUFU.EX2 R195, R153 ;  /* 0x0000009900c37308 */ /* 0x0000620000000800 */
[-CC-:B------:R-:W-:Y:S01]  /*62d0*/  FFMA.FTZ R197, R197, R21.reuse, -R198.reuse ;  /* 0x00000015c5c57223 */ /* 0x180fe200000108c6 */
[-CC-:B------:R-:W-:Y:S01]  /*62e0*/  FFMA.FTZ R186, R186, R21.reuse, -R198.reuse ;  /* 0x00000015baba7223 */ /* 0x180fe200000108c6 */
[-CC-:B------:R-:W-:Y:S01]  /*62f0*/  FFMA.FTZ R187, R187, R21.reuse, -R198.reuse ;  /* 0x00000015bbbb7223 */ /* 0x180fe200000108c6 */
[-CC-:B------:R-:W-:Y:S01]  /*6300*/  FFMA.FTZ R190, R190, R21.reuse, -R198.reuse ;  /* 0x00000015bebe7223 */ /* 0x180fe200000108c6 */
[-CC-:B------:R-:W-:Y:S01]  /*6310*/  FFMA.FTZ R191, R191, R21.reuse, -R198.reuse ;  /* 0x00000015bfbf7223 */ /* 0x180fe200000108c6 */
[----:B------:R-:W-:-:S02]  /*6320*/  FFMA.FTZ R194, R194, R21, -R198 ;  /* 0x00000015c2c27223 */ /* 0x000fc400000108c6 */
[----:B------:R-:W-:Y:S01]  /*6330*/  MUFU.EX2 R193, R193 ;  /* 0x000000c100c17308 */ /* 0x000fe20000000800 */
[C---:B0-----:R-:W-:Y:S02]  /*6340*/  @!P1 VIADD R153, R170.reuse, 0x32440 ;  /* 0x00032440aa999836 */ /* 0x041fe40000000000 */
[----:B------:R-:W-:-:S03]  /*6350*/  @!P1 VIADD R170, R170, 0x32460 ;  /* 0x00032460aaaa9836 */ /* 0x000fc60000000000 */
[----:B------:R-:W-:Y:S01]  /*6360*/  @!P1 PRMT R153, RZ, 0x654, R153 ;  /* 0x00000654ff999816 */ /* 0x000fe20000000099 */
[----:B------:R0:W-:Y:S06]  /*6370*/  BAR.ARV R167, 0x100 ;  /* 0x000400a70000751d */ /* 0x0001ec0000002000 */
[----:B------:R2:W-:Y:S01]  /*6380*/  @!P1 SYNCS.ARRIVE.TRANS64.RED.A1T0 RZ, [R153+URZ], RZ ;  /* 0x000000ff99ff99a7 */ /* 0x0005e2000810043f */
[----:B------:R-:W3:Y:S01]  /*6390*/  MUFU.EX2 R199, R199 ;  /* 0x000000c700c77308 */ /* 0x000ee20000000800 */
[-C--:B-1----:R-:W-:Y:S01]  /*63a0*/  FMUL.FTZ R26, R26, R195.reuse ;  /* 0x000000c31a1a7220 */ /* 0x082fe20000410000 */
[-C--:B------:R-:W-:Y:S01]  /*63b0*/  FMUL.FTZ R27, R27, R195.reuse ;  /* 0x000000c31b1b7220 */ /* 0x080fe20000410000 */
[-C--:B------:R-:W-:Y:S01]  /*63c0*/  FMUL.FTZ R30, R30, R195.reuse ;  /* 0x000000c31e1e7220 */ /* 0x080fe20000410000 */
[-C--:B------:R-:W-:Y:S01]  /*63d0*/  FMUL.FTZ R31, R31, R195.reuse ;  /* 0x000000c31f1f7220 */ /* 0x080fe20000410000 */
[-C--:B------:R-:W-:Y:S01]  /*63e0*/  FMUL.FTZ R34, R34, R195.reuse ;  /* 0x000000c322227220 */ /* 0x080fe20000410000 */
[----:B------:R-:W-:Y:S01]  /*63f0*/  FMUL.FTZ R35, R35, R195 ;  /* 0x000000c323237220 */ /* 0x000fe20000410000 */
[----:B--2---:R-:W-:-:S02]  /*6400*/  VIADD R153, R215, 0x8 ;  /* 0x00000008d7997836 */ /* 0x004fc40000000000 */
[----:B------:R-:W-:Y:S01]  /*6410*/  FFMA.FTZ R215, R220, R21, -R198 ;  /* 0x00000015dcd77223 */ /* 0x000fe200000108c6 */
[----:B------:R-:W-:Y:S01]  /*6420*/  MUFU.EX2 R197, R197 ;  /* 0x000000c500c57308 */ /* 0x000fe20000000800 */
[-C--:B------:R-:W-:Y:S01]  /*6430*/  FMUL.FTZ R38, R38, R195.reuse ;  /* 0x000000c326267220 */ /* 0x080fe20000410000 */
[-C--:B------:R-:W-:Y:S01]  /*6440*/  FMUL.FTZ R39, R39, R195.reuse ;  /* 0x000000c327277220 */ /* 0x080fe20000410000 */
[----:B------:R3:W-:Y:S01]  /*6450*/  BAR.SYNC.DEFER_BLOCKING R153, 0x100 ;  /* 0x000400990000751d */ /* 0x0007e20000010000 */
        /* <DEDUP_REMOVED lines=57> */
[----:B---3--:R-:W-:Y:S01]  /*67f0*/  F2FP.BF16.F32.PACK_AB R153, R199, R193 ;  /* 0x000000c1c799723e */ /* 0x008fe200000010ff */
[----:B------:R-:W2:Y:S01]  /*6800*/  MUFU.EX2 R220, R160 ;  /* 0x000000a000dc7308 */ /* 0x000ea20000000800 */
[----:B-1----:R-:W-:Y:S01]  /*6810*/  F2FP.BF16.F32.PACK_AB R155, R215, R197 ;  /* 0x000000c5d79b723e */ /* 0x002fe200000010ff */
[----:B------:R-:W-:Y:S01]  /*6820*/  FFMA.FTZ R193, R195, R214, R193 ;  /* 0x000000d6c3c17223 */ /* 0x000fe200000100c1 */
[----:B------:R-:W-:-:S02]  /*6830*/  @!P1 PRMT R170, RZ, 0x654, R170 ;  /* 0x00000654ffaa9816 */ /* 0x000fc400000000aa */
[----:B------:R-:W-:Y:S01]  /*6840*/  WARPGROUP.ARRIVE ;  /* 0x00000000000079c5 */ /* 0x000fe20000000000 */
[----:B------:R-:W-:Y:S02]  /*6850*/  FADD.FTZ R193, R199, R193 ;  /* 0x000000c1c7c17221 */ /* 0x000fe40000010000 */
[----:B------:R1:W-:Y:S02]  /*6860*/  MUFU.EX2 R160, R165 ;  /* 0x000000a500a07308 */ /* 0x0003e40000000800 */
[----:B------:R-:W-:Y:S01]  /*6870*/  FADD.FTZ R193, R197, R193 ;  /* 0x000000c1c5c17221 */ /* 0x000fe20000010000 */
[----:B------:R-:W-:Y:S01]  /*6880*/  HGMMA.64x256x16.F32.BF16 R24, R152, gdesc[UR8].tnspB, R24, gsb0 ;  /* 0x43e0000898187df0 */ /* 0x000fe20008001818 */
[----:B------:R-:W-:Y:S01]  /*6890*/  UIADD3 UR10, UR6, 0x80, URZ ;  /* 0x00000080060a7890 */ /* 0x000fe2000fffe03f */
[----:B------:R-:W-:Y:S01]  /*68a0*/  UMOV UR11, 0x40000040 ;  /* 0x40000040000b7882 */ /* 0x000fe20000000000 */
[----:B------:R-:W-:Y:S02]  /*68b0*/  FADD.FTZ R215, R215, R193 ;  /* 0x000000c1d7d77221 */ /* 0x000fe40000010000 */
[----:B------:R-:W-:Y:S01]  /*68c0*/  MUFU.EX2 R189, R189 ;  /* 0x000000bd00bd7308 */ /* 0x000fe20000000800 */
[----:B-1----:R-:W-:Y:S01]  /*68d0*/  FFMA.FTZ R165, R166, R21, -R198 ;  /* 0x00000015a6a57223 */ /* 0x002fe200000108c6 */
[----:B--2---:R-:W-:-:S06]  /*68e0*/  FADD.FTZ R156, R220, R156 ;  /* 0x0000009cdc9c7221 */ /* 0x004fcc0000010000 */
[----:B------:R-:W-:Y:S08]  /*68f0*/  MUFU.EX2 R165, R165 ;  /* 0x000000a500a57308 */ /* 0x000ff00000000800 */
        /* <DEDUP_REMOVED lines=8> */
[----:B------:R-:W-:-:S02]  /*6980*/  WARPGROUP.DEPBAR.LE gsb0, 0x0 ;  /* 0x00008000000079c5 */ /* 0x000fc40000010000 */
[-CC-:B------:R-:W-:Y:S01]  /*6990*/  FFMA.FTZ R152, R158, R21.reuse, -R198.reuse ;  /* 0x000000159e987223 */ /* 0x180fe200000108c6 */
[-CC-:B------:R-:W-:Y:S01]  /*69a0*/  FFMA.FTZ R153, R159, R21.reuse, -R198.reuse ;  /* 0x000000159f997223 */ /* 0x180fe200000108c6 */
[----:B------:R-:W-:-:S03]  /*69b0*/  FFMA.FTZ R155, R163, R21, -R198 ;  /* 0x00000015a39b7223 */ /* 0x000fc600000108c6 */
[----:B------:R-:W1:Y:S01]  /*69c0*/  MUFU.EX2 R154, R157 ;  /* 0x0000009d009a7308 */ /* 0x000e620000000800 */
[C---:B------:R-:W-:Y:S01]  /*69d0*/  FADD.FTZ R163, R161.reuse, R156 ;  /* 0x0000009ca1a37221 */ /* 0x040fe20000010000 */
[----:B------:R-:W-:-:S06]  /*69e0*/  F2FP.BF16.F32.PACK_AB R156, R161, R220 ;  /* 0x000000dca19c723e */ /* 0x000fcc00000010ff */
[----:B------:R-:W2:Y:S08]  /*69f0*/  MUFU.EX2 R152, R152 ;  /* 0x0000009800987308 */ /* 0x000eb00000000800 */
[----:B------:R-:W3:Y:S01]  /*6a00*/  MUFU.EX2 R153, R153 ;  /* 0x0000009900997308 */ /* 0x000ee20000000800 */
[----:B-1----:R-:W-:Y:S01]  /*6a10*/  F2FP.BF16.F32.PACK_AB R158, R160, R154 ;  /* 0x0000009aa09e723e */ /* 0x002fe200000010ff */
[----:B------:R-:W-:-:S04]  /*6a20*/  FADD.FTZ R154, R154, R163 ;  /* 0x000000a39a9a7221 */ /* 0x000fc80000010000 */
[----:B------:R-:W-:Y:S01]  /*6a30*/  FADD.FTZ R154, R160, R154 ;  /* 0x0000009aa09a7221 */ /* 0x000fe20000010000 */
[----:B------:R-:W-:Y:S01]  /*6a40*/  F2FP.BF16.F32.PACK_AB R160, R169, R168 ;  /* 0x000000a8a9a0723e */ /* 0x000fe200000010ff */
[----:B------:R-:W1:Y:S01]  /*6a50*/  MUFU.EX2 R155, R155 ;  /* 0x0000009b009b7308 */ /* 0x000e620000000800 */
[----:B--2---:R-:W-:Y:S01]  /*6a60*/  FADD.FTZ R215, R152, R215 ;  /* 0x000000d798d77221 */ /* 0x004fe20000010000 */
[----:B------:R-:W-:Y:S01]  /*6a70*/  FADD.FTZ R154, R168, R154 ;  /* 0x0000009aa89a7221 */ /* 0x000fe20000010000 */
[----:B------:R-:W-:-:S03]  /*6a80*/  FFMA.FTZ R168, R178, R21, -R198 ;  /* 0x00000015b2a87223 */ /* 0x000fc600000108c6 */
[----:B------:R-:W-:Y:S01]  /*6a90*/  FADD.FTZ R154, R169, R154 ;  /* 0x0000009aa99a7221 */ /* 0x000fe20000010000 */
[----:B------:R-:W-:Y:S01]  /*6aa0*/  FFMA.FTZ R169, R182, R21, -R198 ;  /* 0x00000015b6a97223 */ /* 0x000fe200000108c6 */
[C---:B---3--:R-:W-:Y:S01]  /*6ab0*/  F2FP.BF16.F32.PACK_AB R157, R153.reuse, R152 ;  /* 0x00000098999d723e */ /* 0x048fe200000010ff */
[----:B------:R-:W-:Y:S01]  /*6ac0*/  FADD.FTZ R166, R153, R215 ;  /* 0x000000d799a67221 */ /* 0x000fe20000010000 */
[----:B------:R-:W-:Y:S01]  /*6ad0*/  F2FP.BF16.F32.PACK_AB R152, R177, R176 ;  /* 0x000000b0b198723e */ /* 0x000fe200000010ff */
[----:B------:R-:W-:Y:S01]  /*6ae0*/  MUFU.EX2 R168, R168 ;  /* 0x000000a800a87308 */ /* 0x000fe20000000800 */
[----:B------:R-:W-:Y:S01]  /*6af0*/  IMAD.MOV.U32 R215, RZ, RZ, R164 ;  /* 0x000000ffffd77224 */ /* 0x000fe200078e00a4 */
[----:B-1----:R-:W-:Y:S01]  /*6b00*/  F2FP.BF16.F32.PACK_AB R159, R165, R155 ;  /* 0x0000009ba59f723e */ /* 0x002fe200000010ff */
[----:B------:R-:W-:-:S05]  /*6b10*/  FADD.FTZ R166, R155, R166 ;  /* 0x000000a69ba67221 */ /* 0x000fca0000010000 */
[----:B------:R-:W-:Y:S01]  /*6b20*/  MUFU.EX2 R169, R169 ;  /* 0x000000a900a97308 */ /* 0x000fe20000000800 */
[----:B------:R-:W-:Y:S01]  /*6b30*/  WARPGROUP.ARRIVE ;  /* 0x00000000000079c5 */ /* 0x000fe20000000000 */
[----:B------:R-:W-:-:S05]  /*6b40*/  FADD.FTZ R166, R165, R166 ;  /* 0x000000a6a5a67221 */ /* 0x000fca0000010000 */
[----:B------:R-:W-:Y:S01]  /*6b50*/  HGMMA.64x256x16.F32.BF16 R24, R156, gdesc[UR8].tnspB, R24, gsb0 ;  /* 0x43e000089c187df0 */ /* 0x000fe20008001818 */
[----:B------:R-:W-:Y:S01]  /*6b60*/  UIADD3 UR10, UR6, 0x100, URZ ;  /* 0x00000100060a7890 */ /* 0x000fe2000fffe03f */
[----:B------:R-:W-:Y:S01]  /*6b70*/  UMOV UR11, 0x40000040 ;  /* 0x40000040000b7882 */ /* 0x000fe20000000000 */
[----:B------:R-:W-:Y:S02]  /*6b80*/  WARPGROUP.DEPBAR.LE gsb0, 0x0 ;  /* 0x00008000000079c5 */ /* 0x000fe40000010000 */
[-CC-:B------:R-:W-:Y:S01]  /*6b90*/  FFMA.FTZ R158, R162, R21.reuse, -R198.reuse ;  /* 0x00000015a29e7223 */ /* 0x180fe200000108c6 */
[-CC-:B------:R-:W-:Y:S01]  /*6ba0*/  FFMA.FTZ R156, R171, R21.reuse, -R198.reuse ;  /* 0x00000015ab9c7223 */ /* 0x180fe200000108c6 */
[-CC-:B------:R-:W-:Y:S01]  /*6bb0*/  FFMA.FTZ R157, R174, R21.reuse, -R198.reuse ;  /* 0x00000015ae9d7223 */ /* 0x180fe200000108c6 */
[-C--:B------:R-:W-:Y:S01]  /*6bc0*/  FFMA.FTZ R159, R227, R21.reuse, -R198 ;  /* 0x00000015e39f7223 */ /* 0x080fe200000108c6 */
[----:B------:R-:W-:Y:S01]  /*6bd0*/  F2FP.BF16.F32.PACK_AB R162, R173, R172 ;  /* 0x000000acada2723e */ /* 0x000fe200000010ff */
[----:B------:R-:W-:Y:S01]  /*6be0*/  FADD.FTZ R172, R172, R154 ;  /* 0x0000009aacac7221 */ /* 0x000fe20000010000 */
[----:B------:R-:W1:Y:S01]  /*6bf0*/  MUFU.EX2 R158, R158 ;  /* 0x0000009e009e7308 */ /* 0x000e620000000800 */
[----:B------:R-:W-:Y:S01]  /*6c00*/  F2FP.BF16.F32.PACK_AB R154, R181, R180 ;  /* 0x000000b4b59a723e */ /* 0x000fe200000010ff */
[----:B------:R-:W-:Y:S01]  /*6c10*/  FFMA.FTZ R171, R183, R21, -R198 ;  /* 0x00000015b7ab7223 */ /* 0x000fe200000108c6 */
[----:B------:R-:W-:-:S04]  /*6c20*/  FADD.FTZ R173, R173, R172 ;  /* 0x000000acadad7221 */ /* 0x000fc80000010000 */
[----:B------:R-:W-:Y:S01]  /*6c30*/  FADD.FTZ R173, R176, R173 ;  /* 0x000000adb0ad7221 */ /* 0x000fe20000010000 */
[----:B------:R-:W2:Y:S03]  /*6c40*/  MUFU.EX2 R156, R156 ;  /* 0x0000009c009c7308 */ /* 0x000ea60000000800 */
[----:B------:R-:W-:-:S04]  /*6c50*/  FADD.FTZ R173, R177, R173 ;  /* 0x000000adb1ad7221 */ /* 0x000fc80000010000 */
[----:B------:R-:W-:Y:S01]  /*6c60*/  FADD.FTZ R173, R180, R173 ;  /* 0x000000adb4ad7221 */ /* 0x000fe20000010000 */
[----:B------:R-:W3:Y:S01]  /*6c70*/  MUFU.EX2 R157, R157 ;  /* 0x0000009d009d7308 */ /* 0x000ee20000000800 */
[----:B-1----:R-:W-:Y:S02]  /*6c80*/  FADD.FTZ R166, R158, R166 ;  /* 0x000000a69ea67221 */ /* 0x002fe40000010000 */
[----:B------:R-:W-:-:S04]  /*6c90*/  FADD.FTZ R173, R181, R173 ;  /* 0x000000adb5ad7221 */ /* 0x000fc80000010000 */
[----:B------:R-:W-:Y:S01]  /*6ca0*/  FADD.FTZ R173, R184, R173 ;  /* 0x000000adb8ad7221 */ /* 0x000fe20000010000 */
[----:B------:R-:W1:Y:S01]  /*6cb0*/  MUFU.EX2 R159, R159 ;  /* 0x0000009f009f7308 */ /* 0x000e620000000800 */
[C---:B--2---:R-:W-:Y:S01]  /*6cc0*/  F2FP.BF16.F32.PACK_AB R161, R156.reuse, R158 ;  /* 0x0000009e9ca1723e */ /* 0x044fe200000010ff */
[----:B------:R-:W-:Y:S01]  /*6cd0*/  FADD.FTZ R166, R156, R166 ;  /* 0x000000a69ca67221 */ /* 0x000fe20000010000 */
[----:B------:R-:W-:-:S05]  /*6ce0*/  FADD.FTZ R173, R185, R173 ;  /* 0x000000adb9ad7221 */ /* 0x000fca0000010000 */
[----:B------:R-:W-:Y:S01]  /*6cf0*/  MUFU.EX2 R171, R171 ;  /* 0x000000ab00ab7308 */ /* 0x000fe20000000800 */
[----:B---3--:R-:W-:-:S07]  /*6d00*/  FADD.FTZ R166, R157, R166 ;  /* 0x000000a69da67221 */ /* 0x008fce0000010000 */
[----:B------:R-:W-:Y:S01]  /*6d10*/  MUFU.EX2 R172, R186 ;  /* 0x000000ba00ac7308 */ /* 0x000fe20000000800 */
[C---:B-1----:R-:W-:Y:S01]  /*6d20*/  F2FP.BF16.F32.PACK_AB R163, R159.reuse, R157 ;  /* 0x0000009d9fa3723e */ /* 0x042fe200000010ff */
[----:B------:R-:W-:-:S03]  /*6d30*/  FADD.FTZ R166, R159, R166 ;  /* 0x000000a69fa67221 */ /* 0x000fc60000010000 */
[----:B------:R-:W-:-:S06]  /*6d40*/  WARPGROUP.ARRIVE ;  /* 0x00000000000079c5 */ /* 0x000fcc0000000000 */
[----:B------:R-:W-:Y:S01]  /*6d50*/  HGMMA.64x256x16.F32.BF16 R24, R160, gdesc[UR8].tnspB, R24, gsb0 ;  /* 0x43e00008a0187df0 */ /* 0x000fe20008001818 */
[----:B------:R-:W-:Y:S01]  /*6d60*/  UIADD3 UR10, UR6, 0x180, URZ ;  /* 0x00000180060a7890 */ /* 0x000fe2000fffe03f */
[----:B------:R-:W-:Y:S01]  /*6d70*/  UMOV UR11, 0x40000040 ;  /* 0x40000040000b7882 */ /* 0x000fe20000000000 */
[----:B------:R-:W-:Y:S02]  /*6d80*/  WARPGROUP.DEPBAR.LE gsb0, 0x0 ;  /* 0x00008000000079c5 */ /* 0x000fe40000010000 */
[-CC-:B------:R-:W-:Y:S01]  /*6d90*/  FFMA.FTZ R162, R175, R21.reuse, -R198.reuse ;  /* 0x00000015afa27223 */ /* 0x180fe200000108c6 */
[-CC-:B------:R-:W-:Y:S01]  /*6da0*/  FFMA.FTZ R160, R179, R21.reuse, -R198.reuse ;  /* 0x00000015b3a07223 */ /* 0x180fe200000108c6 */
[-CC-:B------:R-:W-:Y:S01]  /*6db0*/  FFMA.FTZ R161, R216, R21.reuse, -R198.reuse ;  /* 0x00000015d8a17223 */ /* 0x180fe200000108c6 */
[----:B------:R-:W-:Y:S01]  /*6dc0*/  FFMA.FTZ R163, R217, R21, -R198 ;  /* 0x00000015d9a37223 */ /* 0x000fe200000108c6 */
[----:B------:R-:W-:Y:S02]  /*6dd0*/  IMAD.MOV.U32 R216, RZ, RZ, R20 ;  /* 0x000000ffffd87224 */ /* 0x000fe400078e0014 */
[----:B------:R-:W-:Y:S08]  /*6de0*/  MUFU.EX2 R162, R162 ;  /* 0x000000a200a27308 */ /* 0x000ff00000000800 */
[----:B------:R-:W1:Y:S08]  /*6df0*/  MUFU.EX2 R160, R160 ;  /* 0x000000a000a07308 */ /* 0x000e700000000800 */
[----:B------:R-:W2:Y:S08]  /*6e00*/  MUFU.EX2 R161, R161 ;  /* 0x000000a100a17308 */ /* 0x000eb00000000800 */
[----:B------:R-:W3:Y:S01]  /*6e10*/  MUFU.EX2 R163, R163 ;  /* 0x000000a300a37308 */ /* 0x000ee20000000800 */
[----:B-1----:R-:W-:Y:S01]  /*6e20*/  F2FP.BF16.F32.PACK_AB R153, R160, R162 ;  /* 0x000000a2a099723e */ /* 0x002fe200000010ff */
[----:B------:R-:W-:-:S04]  /*6e30*/  FADD.FTZ R162, R162, R166 ;  /* 0x000000a6a2a27221 */ /* 0x000fc80000010000 */
[----:B------:R-:W-:-:S04]  /*6e40*/  FADD.FTZ R162, R160, R162 ;  /* 0x000000a2a0a27221 */ /* 0x000fc80000010000 */
[----:B--2---:R-:W-:Y:S01]  /*6e50*/  FADD.FTZ R162, R161, R162 ;  /* 0x000000a2a1a27221 */ /* 0x004fe20000010000 */
[----:B---3--:R-:W-:-:S03]  /*6e60*/  F2FP.BF16.F32.PACK_AB R155, R163, R161 ;  /* 0x000000a1a39b723e */ /* 0x008fc600000010ff */
[----:B------:R-:W-:Y:S01]  /*6e70*/  FADD.FTZ R162, R163, R162 ;  /* 0x000000a2a3a27221 */ /* 0x000fe20000010000 */
[----:B------:R-:W-:-:S03]  /*6e80*/  WARPGROUP.ARRIVE ;  /* 0x00000000000079c5 */ /* 0x000fc60000000000 */
[----:B------:R-:W-:-:S04]  /*6e90*/  FADD.FTZ R162, R168, R162 ;  /* 0x000000a2a8a27221 */ /* 0x000fc80000010000 */
[----:B------:R-:W-:Y:S01]  /*6ea0*/  FADD.FTZ R162, R169, R162 ;  /* 0x000000a2a9a27221 */ /* 0x000fe20000010000 */
[----:B------:R-:W-:Y:S01]  /*6eb0*/  HGMMA.64x256x16.F32.BF16 R24, R152, gdesc[UR8].tnspB, R24, gsb0 ;  /* 0x43e0000898187df0 */ /* 0x000fe20008001818 */
[----:B------:R-:W-:Y:S01]  /*6ec0*/  UIADD3 UR10, UR6, 0x200, URZ ;  /* 0x00000200060a7890 */ /* 0x000fe2000fffe03f */
[----:B------:R-:W-:Y:S01]  /*6ed0*/  UMOV UR11, 0x40000040 ;  /* 0x40000040000b7882 */ /* 0x000fe20000000000 */
[----:B------:R-:W-:Y:S01]  /*6ee0*/  UIADD3 UR6, UR6, 0x280, URZ ;  /* 0x0000028006067890 */ /* 0x000fe2000fffe03f */
[----:B------:R-:W-:Y:S02]  /*6ef0*/  WARPGROUP.DEPBAR.LE gsb0, 0x0 ;  /* 0x00008000000079c5 */ /* 0x000fe40000010000 */
[----:B------:R-:W-:Y:S02]  /*6f00*/  F2FP.BF16.F32.PACK_AB R152, R185, R184 ;  /* 0x000000b8b998723e */ /* 0x000fe400000010ff */
[----:B------:R-:W-:Y:S01]  /*6f10*/  F2FP.BF16.F32.PACK_AB R154, R189, R188 ;  /* 0x000000bcbd9a723e */ /* 0x000fe200000010ff */
[----:B------:R-:W-:Y:S01]  /*6f20*/  FADD.FTZ R188, R188, R173 ;  /* 0x000000adbcbc7221 */ /* 0x000fe20000010000 */
[----:B------:R-:W-:-:S02]  /*6f30*/  F2FP.BF16.F32.PACK_AB R153, R169, R168 ;  /* 0x000000a8a999723e */ /* 0x000fc400000010ff */
[C---:B------:R-:W-:Y:S01]  /*6f40*/  F2FP.BF16.F32.PACK_AB R155, R172.reuse, R171 ;  /* 0x000000abac9b723e */ /* 0x040fe200000010ff */
[----:B------:R-:W-:Y:S01]  /*6f50*/  FADD.FTZ R171, R171, R162 ;  /* 0x000000a2abab7221 */ /* 0x000fe20000010000 */
[----:B------:R-:W-:Y:S02]  /*6f60*/  FADD.FTZ R189, R189, R188 ;  /* 0x000000bcbdbd7221 */ /* 0x000fe40000010000 */
[----:B------:R-:W-:Y:S01]  /*6f70*/  WARPGROUP.ARRIVE ;  /* 0x00000000000079c5 */ /* 0x000fe20000000000 */
[----:B------:R-:W-:Y:S01]  /*6f80*/  FADD.FTZ R172, R172, R171 ;  /* 0x000000abacac7221 */ /* 0x000fe20000010000 */
[----:B------:R-:W-:-:S10]  /*6f90*/  FADD.FTZ R189, R192, R189 ;  /* 0x000000bdc0bd7221 */ /* 0x000fd40000010000 */
[----:B------:R-:W-:Y:S01]  /*6fa0*/  HGMMA.64x256x16.F32.BF16 R24, R152, gdesc[UR8].tnspB, R24, gsb0 ;  /* 0x43e0000898187df0 */ /* 0x000fe20008001818 */
[----:B------:R-:W-:Y:S01]  /*6fb0*/  UMOV UR10, UR6 ;  /* 0x00000006000a7c82 */ /* 0x000fe20008000000 */
[----:B------:R-:W-:Y:S01]  /*6fc0*/  UMOV UR11, 0x40000040 ;  /* 0x40000040000b7882 */ /* 0x000fe20000000000 */
[C---:B------:R-:W-:Y:S01]  /*6fd0*/  FADD.FTZ R189, R218.reuse, R189 ;  /* 0x000000bddabd7221 */ /* 0x040fe20000010000 */
[----:B------:R-:W-:Y:S02]  /*6fe0*/  WARPGROUP.DEPBAR.LE gsb0, 0x0 ;  /* 0x00008000000079c5 */ /* 0x000fe40000010000 */
[----:B------:R-:W-:Y:S02]  /*6ff0*/  F2FP.BF16.F32.PACK_AB R152, R218, R192 ;  /* 0x000000c0da98723e */ /* 0x000fe400000010ff */
        /* <DEDUP_REMOVED lines=8> */
[----:B------:R-:W-:-:S04]  /*7080*/  FADD.FTZ R191, R191, R190 ;  /* 0x000000bebfbf7221 */ /* 0x000fc80000010000 */
[----:B------:R-:W-:-:S07]  /*7090*/  FADD.FTZ R214, R194, R191 ;  /* 0x000000bfc2d67221 */ /* 0x000fce0000010000 */
[----:B------:R-:W-:Y:S03]  /*70a0*/  HGMMA.64x256x16.F32.BF16 R24, R152, gdesc[UR8].tnspB, R24, gsb0 ;  /* 0x43e0000898187df0 */ /* 0x000fe60008001818 */
[----:B------:R-:W-:Y:S02]  /*70b0*/  WARPGROUP.DEPBAR.LE gsb0, 0x0 ;  /* 0x00008000000079c5 */ /* 0x000fe40000010000 */
[----:B------:R0:W-:Y:S01]  /*70c0*/  @!P1 SYNCS.ARRIVE.TRANS64.RED.A1T0 RZ, [R170+URZ], RZ ;  /* 0x000000ffaaff99a7 */ /* 0x0001e2000810043f */
[----:B------:R-:W-:Y:S05]  /*70d0*/  @P2 BRA `(.L_x_1082) ;  /* 0xffffffd400c02947 */ /* 0x000fea000383ffff */
.L_x_1073:
[----:B------:R-:W2:Y:S01]  /*70e0*/  LDL.LU R152, [R1+0x14] ;  /* 0x0000140001987983 */ /* 0x000ea20000300800 */
[----:B------:R-:W-:Y:S01]  /*70f0*/  UIADD3 UR36, UR36, 0x1, URZ ;  /* 0x0000000124247890 */ /* 0x000fe2000fffe03f */
[----:B------:R1:W-:Y:S06]  /*7100*/  BAR.ARV R167, 0x100 ;  /* 0x000400a70000751d */ /* 0x0003ec0000002000 */
[----:B------:R-:W-:Y:S02]  /*7110*/  UISETP.NE.AND UP0, UPT, UR36, 0x2, UPT ;  /* 0x000000022400788c */ /* 0x000fe4000bf05270 */
[----:B------:R-:W-:Y:S06]  /*7120*/  BAR.ARV 0x8, 0x180 ;  /* 0x0206000000007b1d */ /* 0x000fec0000002000 */
[----:B------:R-:W-:Y:S01]  /*7130*/  USEL UR4, URZ, 0x1, UP0 ;  /* 0x000000013f047887 */ /* 0x000fe20008000000 */
[----:B------:R-:W-:Y:S01]  /*7140*/  PLOP3.LUT P0, PT, PT, PT, PT, 0x8, 0x0 ;  /* 0x000000000000781c */ /* 0x000fe20003f0e170 */
[----:B------:R-:W3:Y:S01]  /*7150*/  SHFL.BFLY PT, R0, R217, 0x2, 0x1f ;  /* 0x0c401f00d9007f89 */ /* 0x000ee200000e0000 */
[----:B------:R-:W-:-:S02]  /*7160*/  USEL UR36, UR36, URZ, UP0 ;  /* 0x0000003f24247287 */ /* 0x000fc40008000000 */
[----:B------:R-:W-:Y:S01]  /*7170*/  ULOP3.LUT UR37, UR37, UR4, URZ, 0x3c, !UPT ;  /* 0x0000000425257292 */ /* 0x000fe2000f8e3c3f */
[----:B------:R-:W4:Y:S01]  /*7180*/  SHFL.BFLY PT, R5, R214, 0x2, 0x1f ;  /* 0x0c401f00d6057f89 */ /* 0x000f2200000e0000 */
[----:B---3--:R-:W-:Y:S01]  /*7190*/  FADD.FTZ R3, R0, R217 ;  /* 0x000000d900037221 */ /* 0x008fe20000010000 */
[----:B----4-:R-:W-:-:S04]  /*71a0*/  FADD.FTZ R5, R5, R214 ;  /* 0x000000d605057221 */ /* 0x010fc80000010000 */
[----:B------:R-:W3:Y:S04]  /*71b0*/  SHFL.BFLY PT, R0, R3, 0x1, 0x1f ;  /* 0x0c201f0003007f89 */ /* 0x000ee800000e0000 */
[----:B------:R-:W4:Y:S01]  /*71c0*/  SHFL.BFLY PT, R2, R5, 0x1, 0x1f ;  /* 0x0c201f0005027f89 */ /* 0x000f2200000e0000 */
[----:B---3--:R-:W-:Y:S01]  /*71d0*/  FADD.FTZ R6, R3, R0 ;  /* 0x0000000003067221 */ /* 0x008fe20000010000 */
[----:B------:R-:W-:Y:S02]  /*71e0*/  IMAD.MOV.U32 R0, RZ, RZ, RZ ;  /* 0x000000ffff007224 */ /* 0x000fe400078e00ff */
[----:B------:R-:W-:Y:S02]  /*71f0*/  IMAD.MOV.U32 R3, RZ, RZ, -0x800000 ;  /* 0xff800000ff037424 */ /* 0x000fe400078e00ff */
[----:B----4-:R-:W-:Y:S01]  /*7200*/  FADD.FTZ R7, R5, R2 ;  /* 0x0000000205077221 */ /* 0x010fe20000010000 */
[----:B------:R-:W-:Y:S01]  /*7210*/  FSETP.NE.FTZ.AND P1, PT, R6, RZ, PT ;  /* 0x000000ff0600720b */ /* 0x000fe20003f35000 */
[----:B------:R-:W-:-:S03]  /*7220*/  IMAD.MOV.U32 R2, RZ, RZ, RZ ;  /* 0x000000ffff027224 */ /* 0x000fc600078e00ff */
[----:B------:R-:W-:-:S09]  /*7230*/  FSETP.NE.FTZ.AND P2, PT, R7, RZ, PT ;  /* 0x000000ff0700720b */ /* 0x000fd20003f55000 */
[----:B------:R-:W3:Y:S08]  /*7240*/  @P1 MUFU.LG2 R4, R6 ;  /* 0x0000000600041308 */ /* 0x000ef00000000c00 */
[----:B------:R-:W4:Y:S08]  /*7250*/  @P2 MUFU.LG2 R5, R7 ;  /* 0x0000000700052308 */ /* 0x000f300000000c00 */
[----:B------:R5:W0:Y:S01]  /*7260*/  @P1 MUFU.RCP R2, R6 ;  /* 0x0000000600021308 */ /* 0x000a220000001000 */
[----:B---3--:R-:W-:-:S07]  /*7270*/  @P1 FMUL.FTZ R4, R4, 0.69314718246459960938 ;  /* 0x3f31721804041820 */ /* 0x008fce0000410000 */
[----:B------:R-:W3:Y:S01]  /*7280*/  @P2 MUFU.RCP R0, R7 ;  /* 0x0000000700002308 */ /* 0x000ee20000001000 */
[C---:B-----5:R-:W-:Y:S01]  /*7290*/  @P1 FMUL.FTZ R6, R21.reuse, 0.69314718246459960938 ;  /* 0x3f31721815061820 */ /* 0x060fe20000410000 */
[----:B------:R-:W-:Y:S01]  /*72a0*/  @P2 FMUL.FTZ R21, R21, 0.69314718246459960938 ;  /* 0x3f31721815152820 */ /* 0x000fe20000410000 */
[----:B----4-:R-:W-:-:S04]  /*72b0*/  @P2 FMUL.FTZ R5, R5, 0.69314718246459960938 ;  /* 0x3f31721805052820 */ /* 0x010fc80000410000 */
[----:B------:R-:W-:Y:S01]  /*72c0*/  @P2 FFMA.FTZ R3, R21, R164, R5 ;  /* 0x000000a415032223 */ /* 0x000fe20000010005 */
[-C--:B0-----:R-:W-:Y:S01]  /*72d0*/  FMUL.FTZ R24, R24, R2.reuse ;  /* 0x0000000218187220 */ /* 0x081fe20000410000 */
        /* <DEDUP_REMOVED lines=63> */
[----:B------:R-:W-:-:S02]  /*76d0*/  IMAD.MOV.U32 R2, RZ, RZ, -0x800000 ;  /* 0xff800000ff027424 */ /* 0x000fc400078e00ff */
        /* <DEDUP_REMOVED lines=65> */
[----:B--2---:R-:W-:-:S05]  /*7af0*/  VIADD R152, R152, 0x1 ;  /* 0x0000000198987836 */ /* 0x004fca0000000000 */
[----:B------:R1:W-:Y:S02]  /*7b00*/  STL [R1+0x14], R152 ;  /* 0x0000149801007387 */ /* 0x0003e40000100800 */
.L_x_1061:
[----:B------:R-:W2:Y:S01]  /*7b10*/  S2R R5, SR_CgaCtaId ;  /* 0x0000000000057919 */ /* 0x000ea20000008800 */
[----:B------:R-:W-:Y:S01]  /*7b20*/  MOV R0, 0x400 ;  /* 0x0000040000007802 */ /* 0x000fe20000000f00 */
[----:B------:R-:W-:Y:S01]  /*7b30*/  BSSY B0, `(.L_x_1083) ;  /* 0x0000466000007945 */ /* 0x000fe20003800000 */
[----:B------:R-:W-:Y:S02]  /*7b40*/  BAR.SYNC.DEFER_BLOCKING 0x5, 0x180 ;  /* 0x0146000000007b1d */ /* 0x000fe40000010000 */
[----:B--2---:R-:W-:-:S05]  /*7b50*/  LEA R0, R5, R0, 0x18 ;  /* 0x0000000005007211 */ /* 0x004fca00078ec0ff */
[----:B------:R2:W3:Y:S01]  /*7b60*/  LDS.128 R4, [R0+0x324d0] ;  /* 0x0324d00000047984 */ /* 0x0004e20000000c00 */
[----:B------:R-:W-:Y:S06]  /*7b70*/  BAR.ARV 0x4, 0x180 ;  /* 0x0106000000007b1d */ /* 0x000fec0000002000 */
[----:B------:R-:W-:Y:S05]  /*7b80*/  @P0 BRA `(.L_x_1084) ;  /* 0x0000003400e40947 */ /* 0x000fea0003800000 */
[----:B------:R-:W4:Y:S01]  /*7b90*/  LDL R8, [R1+0x80] ;  /* 0x0000800001087983 */ /* 0x000f220000100800 */
[----:B------:R-:W0:Y:S01]  /*7ba0*/  S2R R9, SR_SWINHI ;  /* 0x0000000000097919 */ /* 0x000e220000002f00 */
[----:B------:R-:W-:Y:S01]  /*7bb0*/  F2FP.BF16.F32.PACK_AB R10, R29, R28 ;  /* 0x0000001c1d0a723e */ /* 0x000fe200000010ff */
[----:B------:R-:W-:Y:S01]  /*7bc0*/  ULDC.64 UR4, c[0x0][0xd08] ;  /* 0x0003420000047ab9 */ /* 0x000fe20000000a00 */
[----:B------:R-:W2:Y:S01]  /*7bd0*/  LDL.LU R162, [R1+0x10] ;  /* 0x0000100001a27983 */ /* 0x000ea20000300800 */
[----:B------:R-:W-:Y:S02]  /*7be0*/  F2FP.BF16.F32.PACK_AB R11, R31, R30 ;  /* 0x0000001e1f0b723e */ /* 0x000fe400000010ff */
[----:B------:R-:W-:Y:S01]  /*7bf0*/  F2FP.BF16.F32.PACK_AB R14, R37, R36 ;  /* 0x00000024250e723e */ /* 0x000fe200000010ff */
[----:B------:R-:W2:Y:S01]  /*7c00*/  LDL R161, [R1+0x7c] ;  /* 0x00007c0001a17983 */ /* 0x000ea20000100800 */
[----:B------:R-:W-:-:S03]  /*7c10*/  F2FP.BF16.F32.PACK_AB R15, R39, R38 ;  /* 0x00000026270f723e */ /* 0x000fc600000010ff */
[----:B------:R-:W2:Y:S01]  /*7c20*/  LDL R160, [R1+0xc] ;  /* 0x00000c0001a07983 */ /* 0x000ea20000100800 */
[----:B------:R-:W-:Y:S02]  /*7c30*/  MOV R156, R0 ;  /* 0x00000000009c7202 */ /* 0x000fe40000000f00 */
[----:B0-----:R-:W-:Y:S01]  /*7c40*/  MOV R157, R9 ;  /* 0x00000009009d7202 */ /* 0x001fe20000000f00 */
[----:B------:R-:W-:Y:S02]  /*7c50*/  BAR.SYNC.DEFER_BLOCKING 0x1, 0x100 ;  /* 0x0044000000007b1d */ /* 0x000fe40000010000 */
[----:B----4-:R-:W-:-:S03]  /*7c60*/  IMAD.WIDE R20, R8, 0x2, R156 ;  /* 0x0000000208147825 */ /* 0x010fc600078e029c */
[C---:B------:R-:W-:Y:S02]  /*7c70*/  LOP3.LUT R9, R20.reuse, 0x380, RZ, 0xc0, !PT ;  /* 0x0000038014097812 */ /* 0x040fe400078ec0ff */
[C---:B------:R-:W-:Y:S02]  /*7c80*/  IADD3 R13, P0, R20.reuse, 0x20, RZ ;  /* 0x00000020140d7810 */ /* 0x040fe40007f1e0ff */
[----:B------:R-:W-:Y:S02]  /*7c90*/  IADD3 R19, P1, R20, 0x40, RZ ;  /* 0x0000004014137810 */ /* 0x000fe40007f3e0ff */
[----:B------:R-:W-:Y:S02]  /*7ca0*/  SHF.R.U64 R9, R9, 0x3, RZ ;  /* 0x0000000309097819 */ /* 0x000fe400000012ff */
[----:B------:R-:W-:Y:S02]  /*7cb0*/  LOP3.LUT R12, R13, 0x380, RZ, 0xc0, !PT ;  /* 0x000003800d0c7812 */ /* 0x000fe400078ec0ff */
[----:B------:R-:W-:-:S02]  /*7cc0*/  LOP3.LUT R18, R19, 0x380, RZ, 0xc0, !PT ;  /* 0x0000038013127812 */ /* 0x000fc400078ec0ff */
[----:B------:R-:W-:Y:S01]  /*7cd0*/  LOP3.LUT R8, R9, R20, RZ, 0x3c, !PT ;  /* 0x0000001409087212 */ /* 0x000fe200078e3cff */
[--C-:B------:R-:W-:Y:S01]  /*7ce0*/  IMAD.MOV.U32 R9, RZ, RZ, R21.reuse ;  /* 0x000000ffff097224 */ /* 0x100fe200078e0015 */
[----:B------:R-:W-:Y:S02]  /*7cf0*/  SHF.R.U64 R12, R12, 0x3, RZ ;  /* 0x000000030c0c7819 */ /* 0x000fe400000012ff */
[----:B------:R-:W-:Y:S02]  /*7d00*/  SHF.R.U64 R18, R18, 0x3, RZ ;  /* 0x0000000312127819 */ /* 0x000fe400000012ff */
[----:B------:R-:W-:Y:S01]  /*7d10*/  LOP3.LUT R12, R12, R13, RZ, 0x3c, !PT ;  /* 0x0000000d0c0c7212 */ /* 0x000fe200078e3cff */
[----:B------:R-:W-:Y:S01]  /*7d20*/  IMAD.X R13, RZ, RZ, R21, P0 ;  /* 0x000000ffff0d7224 */ /* 0x000fe200000e0615 */
[----:B---3--:R-:W-:Y:S02]  /*7d30*/  MOV R4, R8 ;  /* 0x0000000800047202 */ /* 0x008fe40000000f00 */
[----:B------:R-:W-:-:S02]  /*7d40*/  F2FP.BF16.F32.PACK_AB R8, R25, R24 ;  /* 0x000000181908723e */ /* 0x000fc400000010ff */
[----:B------:R-:W-:Y:S02]  /*7d50*/  F2FP.BF16.F32.PACK_AB R9, R27, R26 ;  /* 0x0000001a1b09723e */ /* 0x000fe400000010ff */
[----:B------:R-:W-:Y:S01]  /*7d60*/  LOP3.LUT R18, R18, R19, RZ, 0x3c, !PT ;  /* 0x0000001312127212 */ /* 0x000fe200078e3cff */
[----:B------:R-:W-:Y:S01]  /*7d70*/  IMAD.X R19, RZ, RZ, R21, P1 ;  /* 0x000000ffff137224 */ /* 0x000fe200008e0615 */
[C---:B------:R-:W-:Y:S02]  /*7d80*/  IADD3 R17, P0, R20.reuse, 0x60, RZ ;  /* 0x0000006014117810 */ /* 0x040fe40007f1e0ff */
[----:B------:R-:W-:Y:S01]  /*7d90*/  IADD3 R153, P1, R20, 0x4000, RZ ;  /* 0x0000400014997810 */ /* 0x000fe20007f3e0ff */
[----:B------:R0:W-:Y:S01]  /*7da0*/  STSM.16.M88.4 [R4], R8 ;  /* 0x0000000804007844 */ /* 0x0001e20000000200 */
[----:B------:R-:W-:-:S04]  /*7db0*/  LOP3.LUT R16, R17, 0x380, RZ, 0xc0, !PT ;  /* 0x0000038011107812 */ /* 0x000fc800078ec0ff */
[----:B------:R-:W-:Y:S02]  /*7dc0*/  SHF.R.U64 R16, R16, 0x3, RZ ;  /* 0x0000000310107819 */ /* 0x000fe400000012ff */
[----:B------:R-:W-:Y:S02]  /*7dd0*/  MOV R22, R12 ;  /* 0x0000000c00167202 */ /* 0x000fe40000000f00 */
[----:B------:R-:W-:Y:S02]  /*7de0*/  LOP3.LUT R16, R16, R17, RZ, 0x3c, !PT ;  /* 0x0000001110107212 */ /* 0x000fe400078e3cff */
[----:B0-----:R-:W-:Y:S02]  /*7df0*/  MOV R4, R18 ;  /* 0x0000001200047202 */ /* 0x001fe40000000f00 */
[----:B------:R-:W-:Y:S01]  /*7e00*/  LOP3.LUT R18, R153, 0x380, RZ, 0xc0, !PT ;  /* 0x0000038099127812 */ /* 0x000fe200078ec0ff */
[----:B------:R-:W-:-:S03]  /*7e10*/  IMAD.X R17, RZ, RZ, R21, P0 ;  /* 0x000000ffff117224 */ /* 0x000fc600000e0615 */
[----:B------:R-:W-:Y:S02]  /*7e20*/  SHF.R.U64 R18, R18, 0x3, RZ ;  /* 0x0000000312127819 */ /* 0x000fe400000012ff */
[----:B------:R-:W-:Y:S02]  /*7e30*/  F2FP.BF16.F32.PACK_AB R12, R33, R32 ;  /* 0x00000020210c723e */ /* 0x000fe400000010ff */
[----:B------:R-:W-:Y:S02]  /*7e40*/  F2FP.BF16.F32.PACK_AB R13, R35, R34 ;  /* 0x00000022230d723e */ /* 0x000fe400000010ff */
[----:B------:R-:W-:Y:S02]  /*7e50*/  LOP3.LUT R18, R18, R153, RZ, 0x3c, !PT ;  /* 0x0000009912127212 */ /* 0x000fe400078e3cff */
[----:B------:R-:W-:Y:S01]  /*7e60*/  IADD3 R153, P0, R20, 0x4020, RZ ;  /* 0x0000402014997810 */ /* 0x000fe20007f1e0ff */
[----:B------:R0:W-:Y:S01]  /*7e70*/  STSM.16.M88.4 [R22], R12 ;  /* 0x0000000c16007844 */ /* 0x0001e20000000200 */
[----:B------:R-:W-:Y:S01]  /*7e80*/  F2FP.BF16.F32.PACK_AB R8, R41, R40 ;  /* 0x000000282908723e */ /* 0x000fe200000010ff */
[----:B------:R-:W-:Y:S01]  /*7e90*/  IMAD.X R19, RZ, RZ, R21, P1 ;  /* 0x000000ffff137224 */ /* 0x000fe200008e0615 */
[----:B------:R-:W-:-:S02]  /*7ea0*/  F2FP.BF16.F32.PACK_AB R9, R43, R42 ;  /* 0x0000002a2b09723e */ /* 0x000fc400000010ff */
[----:B------:R-:W-:Y:S02]  /*7eb0*/  F2FP.BF16.F32.PACK_AB R10, R45, R44 ;  /* 0x0000002c2d0a723e */ /* 0x000fe400000010ff */
[----:B------:R-:W-:Y:S02]  /*7ec0*/  F2FP.BF16.F32.PACK_AB R11, R47, R46 ;  /* 0x0000002e2f0b723e */ /* 0x000fe400000010ff */
[----:B-1----:R-:W-:Y:S02]  /*7ed0*/  MOV R152, R16 ;  /* 0x0000001000987202 */ /* 0x002fe40000000f00 */
[----:B------:R-:W-:Y:S01]  /*7ee0*/  LOP3.LUT R16, R153, 0x380, RZ, 0xc0, !PT ;  /* 0x0000038099107812 */ /* 0x000fe200078ec0ff */
[----:B------:R1:W-:Y:S01]  /*7ef0*/  STSM.16.M88.4 [R4], R8 ;  /* 0x0000000804007844 */ /* 0x0003e20000000200 */
[----:B0-----:R-:W-:Y:S02]  /*7f00*/  F2FP.BF16.F32.PACK_AB R12, R49, R48 ;  /* 0x00000030310c723e */ /* 0x001fe400000010ff */
[----:B------:R-:W-:-:S02]  /*7f10*/  F2FP.BF16.F32.PACK_AB R13, R51, R50 ;  /* 0x00000032330d723e */ /* 0x000fc400000010ff */
[----:B------:R-:W-:Y:S02]  /*7f20*/  F2FP.BF16.F32.PACK_AB R14, R53, R52 ;  /* 0x00000034350e723e */ /* 0x000fe400000010ff */
[----:B------:R-:W-:Y:S02]  /*7f30*/  F2FP.BF16.F32.PACK_AB R15, R55, R54 ;  /* 0x00000036370f723e */ /* 0x000fe400000010ff */
[----:B------:R-:W-:Y:S02]  /*7f40*/  SHF.R.U64 R16, R16, 0x3, RZ ;  /* 0x0000000310107819 */ /* 0x000fe400000012ff */
[----:B------:R-:W-:Y:S01]  /*7f50*/  MOV R22, R18 ;  /* 0x0000001200167202 */ /* 0x000fe20000000f00 */
[----:B------:R0:W-:Y:S01]  /*7f60*/  STSM.16.M88.4 [R152], R12 ;  /* 0x0000000c98007844 */ /* 0x0001e20000000200 */
[----:B-1----:R-:W-:Y:S02]  /*7f70*/  F2FP.BF16.F32.PACK_AB R8, R57, R56 ;  /* 0x000000383908723e */ /* 0x002fe400000010ff */
[----:B------:R-:W-:-:S02]  /*7f80*/  F2FP.BF16.F32.PACK_AB R9, R59, R58 ;  /* 0x0000003a3b09723e */ /* 0x000fc400000010ff */
[----:B------:R-:W-:Y:S02]  /*7f90*/  F2FP.BF16.F32.PACK_AB R10, R61, R60 ;  /* 0x0000003c3d0a723e */ /* 0x000fe400000010ff */
[----:B------:R-:W-:Y:S01]  /*7fa0*/  F2FP.BF16.F32.PACK_AB R11, R63, R62 ;  /* 0x0000003e3f0b723e */ /* 0x000fe200000010ff */
[----:B------:R-:W-:Y:S01]  /*7fb0*/  IMAD.X R17, RZ, RZ, R21, P0 ;  /* 0x000000ffff117224 */ /* 0x000fe200000e0615 */
[----:B------:R-:W-:Y:S02]  /*7fc0*/  LOP3.LUT R16, R16, R153, RZ, 0x3c, !PT ;  /* 0x0000009910107212 */ /* 0x000fe400078e3cff */
[C---:B------:R-:W-:Y:S01]  /*7fd0*/  IADD3 R153, P0, R20.reuse, 0xc040, RZ ;  /* 0x0000c04014997810 */ /* 0x040fe20007f1e0ff */
[----:B------:R1:W-:Y:S01]  /*7fe0*/  STSM.16.M88.4 [R22], R8 ;  /* 0x0000000816007844 */ /* 0x0003e20000000200 */
[----:B0-----:R-:W-:Y:S02]  /*7ff0*/  IADD3 R13, P5, R20, 0x4040, RZ ;  /* 0x00004040140d7810 */ /* 0x001fe40007fbe0ff */
[----:B------:R-:W-:-:S02]  /*8000*/  LOP3.LUT R152, R153, 0x380, RZ, 0xc0, !PT ;  /* 0x0000038099987812 */ /* 0x000fc400078ec0ff */
[----:B------:R-:W-:Y:S02]  /*8010*/  MOV R4, R16 ;  /* 0x0000001000047202 */ /* 0x000fe40000000f00 */
[C---:B------:R-:W-:Y:S02]  /*8020*/  IADD3 R15, P2, R20.reuse, 0x8000, RZ ;  /* 0x00008000140f7810 */ /* 0x040fe40007f5e0ff */
[----:B------:R-:W-:Y:S02]  /*8030*/  F2FP.BF16.F32.PACK_AB R16, R65, R64 ;  /* 0x000000404110723e */ /* 0x000fe400000010ff */
[----:B-1----:R-:W-:Y:S02]  /*8040*/  LOP3.LUT R8, R13, 0x380, RZ, 0xc0, !PT ;  /* 0x000003800d087812 */ /* 0x002fe400078ec0ff */
[----:B------:R-:W-:Y:S02]  /*8050*/  IADD3 R11, P4, R20, 0x4060, RZ ;  /* 0x00004060140b7810 */ /* 0x000fe40007f9e0ff */
[----:B------:R-:W-:-:S02]  /*8060*/  F2FP.BF16.F32.PACK_AB R17, R67, R66 ;  /* 0x000000424311723e */ /* 0x000fc400000010ff */
[----:B------:R-:W-:Y:S02]  /*8070*/  F2FP.BF16.F32.PACK_AB R18, R69, R68 ;  /* 0x000000444512723e */ /* 0x000fe400000010ff */
[----:B------:R-:W-:Y:S02]  /*8080*/  F2FP.BF16.F32.PACK_AB R19, R71, R70 ;  /* 0x000000464713723e */ /* 0x000fe400000010ff */
[----:B------:R-:W-:Y:S02]  /*8090*/  SHF.R.U64 R8, R8, 0x3, RZ ;  /* 0x0000000308087819 */ /* 0x000fe400000012ff */
[----:B------:R-:W-:Y:S01]  /*80a0*/  LOP3.LUT R12, R11, 0x380, RZ, 0xc0, !PT ;  /* 0x000003800b0c7812 */ /* 0x000fe200078ec0ff */
[----:B------:R-:W-:Y:S01]  /*80b0*/  IMAD.X R9, RZ, RZ, R21, P5 ;  /* 0x000000ffff097224 */ /* 0x000fe200028e0615 */
[----:B------:R-:W-:Y:S02]  /*80c0*/  SHF.R.U64 R152, R152, 0x3, RZ ;  /* 0x0000000398987819 */ /* 0x000fe400000012ff */
[----:B------:R-:W-:Y:S01]  /*80d0*/  LOP3.LUT R10, R15, 0x380, RZ, 0xc0, !PT ;  /* 0x000003800f0a7812 */ /* 0x000fe200078ec0ff */
[----:B------:R0:W-:Y:S01]  /*80e0*/  STSM.16.M88.4 [R4], R16 ;  /* 0x0000001004007844 */ /* 0x0001e20000000200 */
[----:B------:R-:W-:-:S02]  /*80f0*/  LOP3.LUT R8, R8, R13, RZ, 0x3c, !PT ;  /* 0x0000000d08087212 */ /* 0x000fc400078e3cff */
[----:B------:R-:W-:Y:S02]  /*8100*/  SHF.R.U64 R12, R12, 0x3, RZ ;  /* 0x000000030c0c7819 */ /* 0x000fe400000012ff */
[----:B------:R-:W-:Y:S01]  /*8110*/  LOP3.LUT R152, R152, R153, RZ, 0x3c, !PT ;  /* 0x0000009998987212 */ /* 0x000fe200078e3cff */
[--C-:B------:R-:W-:Y:S01]  /*8120*/  IMAD.X R13, RZ, RZ, R21.reuse, P4 ;  /* 0x000000ffff0d7224 */ /* 0x100fe200020e0615 */
[----:B------:R-:W-:Y:S02]  /*8130*/  IADD3 R155, P1, R20, 0x8060, RZ ;  /* 0x00008060149b7810 */ /* 0x000fe40007f3e0ff */
[----:B------:R-:W-:Y:S02]  /*8140*/  LOP3.LUT R12, R12, R11, RZ, 0x3c, !PT ;  /* 0x0000000b0c0c7212 */ /* 0x000fe400078e3cff */
[----:B------:R-:W-:Y:S01]  /*8150*/  F2FP.BF16.F32.PACK_AB R11, R79, R78 ;  /* 0x0000004e4f0b723e */ /* 0x000fe200000010ff */
[----:B0-----:R-:W-:Y:S01]  /*8160*/  IMAD.X R17, RZ, RZ, R21, P2 ;  /* 0x000000ffff117224 */ /* 0x001fe200010e0615 */
[----:B------:R-:W-:-:S02]  /*8170*/  SHF.R.U64 R16, R10, 0x3, RZ ;  /* 0x000000030a107819 */ /* 0x000fc400000012ff */
[----:B------:R-:W-:Y:S02]  /*8180*/  IADD3 R153, P2, R20, 0x8040, RZ ;  /* 0x0000804014997810 */ /* 0x000fe40007f5e0ff */
[----:B------:R-:W-:Y:S02]  /*8190*/  MOV R18, R8 ;  /* 0x0000000800127202 */ /* 0x000fe40000000f00 */
[----:B------:R-:W-:Y:S02]  /*81a0*/  F2FP.BF16.F32.PACK_AB R8, R73, R72 ;  /* 0x000000484908723e */ /* 0x000fe400000010ff */
[----:B------:R-:W-:Y:S02]  /*81b0*/  F2FP.BF16.F32.PACK_AB R9, R75, R74 ;  /* 0x0000004a4b09723e */ /* 0x000fe400000010ff */
[----:B------:R-:W-:Y:S02]  /*81c0*/  F2FP.BF16.F32.PACK_AB R10, R77, R76 ;  /* 0x0000004c4d0a723e */ /* 0x000fe400000010ff */
[----:B------:R-:W-:-:S02]  /*81d0*/  LOP3.LUT R16, R16, R15, RZ, 0x3c, !PT ;  /* 0x0000000f10107212 */ /* 0x000fc400078e3cff */
[----:B------:R-:W-:Y:S02]  /*81e0*/  LOP3.LUT R19, R153, 0x380, RZ, 0xc0, !PT ;  /* 0x0000038099137812 */ /* 0x000fe400078ec0ff */
[----:B------:R-:W-:Y:S01]  /*81f0*/  LOP3.LUT R154, R155, 0x380, RZ, 0xc0, !PT ;  /* 0x000003809b9a7812 */ /* 0x000fe200078ec0ff */
[----:B------:R0:W-:Y:S01]  /*8200*/  STSM.16.M88.4 [R18], R8 ;  /* 0x0000000812007844 */ /* 0x0001e20000000200 */
[----:B------:R-:W-:Y:S02]  /*8210*/  MOV R22, R12 ;  /* 0x0000000c00167202 */ /* 0x000fe40000000f00 */
[----:B------:R-:W-:Y:S02]  /*8220*/  F2FP.BF16.F32.PACK_AB R12, R81, R80 ;  /* 0x00000050510c723e */ /* 0x000fe400000010ff */
[----:B------:R-:W-:Y:S02]  /*8230*/  F2FP.BF16.F32.PACK_AB R13, R83, R82 ;  /* 0x00000052530d723e */ /* 0x000fe400000010ff */
[----:B------:R-:W-:-:S02]  /*8240*/  F2FP.BF16.F32.PACK_AB R14, R85, R84 ;  /* 0x00000054550e723e */ /* 0x000fc400000010ff */
[----:B------:R-:W-:Y:S02]  /*8250*/  F2FP.BF16.F32.PACK_AB R15, R87, R86 ;  /* 0x00000056570f723e */ /* 0x000fe400000010ff */
[----:B------:R-:W-:Y:S02]  /*8260*/  MOV R4, R16 ;  /* 0x0000001000047202 */ /* 0x000fe40000000f00 */
[----:B------:R-:W-:Y:S02]  /*8270*/  SHF.R.U64 R154, R154, 0x3, RZ ;  /* 0x000000039a9a7819 */ /* 0x000fe400000012ff */
[----:B------:R-:W-:Y:S02]  /*8280*/  F2FP.BF16.F32.PACK_AB R16, R89, R88 ;  /* 0x000000585910723e */ /* 0x000fe400000010ff */
[----:B0-----:R-:W-:Y:S02]  /*8290*/  SHF.R.U64 R8, R19, 0x3, RZ ;  /* 0x0000000313087819 */ /* 0x001fe400000012ff */
[----:B------:R-:W-:-:S02]  /*82a0*/  F2FP.BF16.F32.PACK_AB R17, R91, R90 ;  /* 0x0000005a5b11723e */ /* 0x000fc400000010ff */
[----:B------:R-:W-:Y:S02]  /*82b0*/  F2FP.BF16.F32.PACK_AB R18, R93, R92 ;  /* 0x0000005c5d12723e */ /* 0x000fe400000010ff */
[----:B------:R-:W-:Y:S02]  /*82c0*/  F2FP.BF16.F32.PACK_AB R19, R95, R94 ;  /* 0x0000005e5f13723e */ /* 0x000fe400000010ff */
[----:B------:R-:W-:Y:S01]  /*82d0*/  IADD3 R159, P3, R20, 0x8020, RZ ;  /* 0x00008020149f7810 */ /* 0x000fe20007f7e0ff */
[----:B------:R0:W-:Y:S01]  /*82e0*/  STSM.16.M88.4 [R22], R12 ;  /* 0x0000000c16007844 */ /* 0x0001e20000000200 */
[----:B------:R-:W-:Y:S01]  /*82f0*/  LOP3.LUT R154, R154, R155, RZ, 0x3c, !PT ;  /* 0x0000009b9a9a7212 */ /* 0x000fe200078e3cff */
[----:B------:R-:W-:Y:S01]  /*8300*/  IMAD.X R155, RZ, RZ, R21, P1 ;  /* 0x000000ffff9b7224 */ /* 0x000fe200008e0615 */
[----:B------:R-:W-:Y:S01]  /*8310*/  LOP3.LUT R158, R159, 0x380, RZ, 0xc0, !PT ;  /* 0x000003809f9e7812 */ /* 0x000fe200078ec0ff */
[----:B------:R1:W-:Y:S03]  /*8320*/  STSM.16.M88.4 [R4], R16 ;  /* 0x0000001004007844 */ /* 0x0003e60000000200 */
[----:B------:R-:W-:-:S02]  /*8330*/  SHF.R.U64 R158, R158, 0x3, RZ ;  /* 0x000000039e9e7819 */ /* 0x000fc400000012ff */
[----:B0-----:R-:W-:Y:S01]  /*8340*/  LOP3.LUT R12, R8, R153, RZ, 0x3c, !PT ;  /* 0x00000099080c7212 */ /* 0x001fe200078e3cff */
[--C-:B------:R-:W-:Y:S01]  /*8350*/  IMAD.X R13, RZ, RZ, R21.reuse, P2 ;  /* 0x000000ffff0d7224 */ /* 0x100fe200010e0615 */
[C---:B------:R-:W-:Y:S02]  /*8360*/  IADD3 R153, P2, R20.reuse, 0xc000, RZ ;  /* 0x0000c00014997810 */ /* 0x040fe40007f5e0ff */
[----:B-1----:R-:W-:Y:S02]  /*8370*/  IADD3 R19, P1, R20, 0xc020, RZ ;  /* 0x0000c02014137810 */ /* 0x002fe40007f3e0ff */
[----:B------:R-:W-:Y:S02]  /*8380*/  LOP3.LUT R14, R153, 0x380, RZ, 0xc0, !PT ;  /* 0x00000380990e7812 */ /* 0x000fe400078ec0ff */
[----:B------:R-:W-:Y:S02]  /*8390*/  LOP3.LUT R18, R19, 0x380, RZ, 0xc0, !PT ;  /* 0x0000038013127812 */ /* 0x000fe400078ec0ff */
[----:B------:R-:W-:Y:S01]  /*83a0*/  LOP3.LUT R158, R158, R159, RZ, 0x3c, !PT ;  /* 0x0000009f9e9e7212 */ /* 0x000fe200078e3cff */
[----:B------:R-:W-:Y:S01]  /*83b0*/  IMAD.X R159, RZ, RZ, R21, P3 ;  /* 0x000000ffff9f7224 */ /* 0x000fe200018e0615 */
[----:B------:R-:W-:-:S02]  /*83c0*/  SHF.R.U64 R18, R18, 0x3, RZ ;  /* 0x0000000312127819 */ /* 0x000fc400000012ff */
[----:B------:R-:W-:Y:S02]  /*83d0*/  SHF.R.U64 R16, R14, 0x3, RZ ;  /* 0x000000030e107819 */ /* 0x000fe400000012ff */
[----:B------:R-:W-:Y:S01]  /*83e0*/  LOP3.LUT R18, R18, R19, RZ, 0x3c, !PT ;  /* 0x0000001312127212 */ /* 0x000fe200078e3cff */
[--C-:B------:R-:W-:Y:S01]  /*83f0*/  IMAD.X R19, RZ, RZ, R21.reuse, P1 ;  /* 0x000000ffff137224 */ /* 0x100fe200008e0615 */
[----:B------:R-:W-:Y:S01]  /*8400*/  MOV R158, R158 ;  /* 0x0000009e009e7202 */ /* 0x000fe20000000f00 */
[----:B------:R-:W-:Y:S01]  /*8410*/  IMAD.X R17, RZ, RZ, R21, P2 ;  /* 0x000000ffff117224 */ /* 0x000fe200010e0615 */
[----:B------:R-:W-:Y:S02]  /*8420*/  F2FP.BF16.F32.PACK_AB R8, R97, R96 ;  /* 0x000000606108723e */ /* 0x000fe400000010ff */
[----:B------:R-:W-:Y:S02]  /*8430*/  F2FP.BF16.F32.PACK_AB R9, R99, R98 ;  /* 0x000000626309723e */ /* 0x000fe400000010ff */
[----:B------:R-:W-:-:S02]  /*8440*/  F2FP.BF16.F32.PACK_AB R10, R101, R100 ;  /* 0x00000064650a723e */ /* 0x000fc400000010ff */
[----:B------:R-:W-:Y:S02]  /*8450*/  F2FP.BF16.F32.PACK_AB R11, R103, R102 ;  /* 0x00000066670b723e */ /* 0x000fe400000010ff */
[----:B------:R-:W-:Y:S02]  /*8460*/  LOP3.LUT R16, R16, R153, RZ, 0x3c, !PT ;  /* 0x0000009910107212 */ /* 0x000fe400078e3cff */
[----:B------:R-:W-:Y:S01]  /*8470*/  IADD3 R20, P1, R20, 0xc060, RZ ;  /* 0x0000c06014147810 */ /* 0x000fe20007f3e0ff */
[----:B------:R0:W-:Y:S01]  /*8480*/  STSM.16.M88.4 [R158], R8 ;  /* 0x000000089e007844 */ /* 0x0001e20000000200 */
[----:B------:R-:W-:Y:S02]  /*8490*/  MOV R22, R12 ;  /* 0x0000000c00167202 */ /* 0x000fe40000000f00 */
[----:B------:R-:W-:Y:S02]  /*84a0*/  F2FP.BF16.F32.PACK_AB R12, R105, R104 ;  /* 0x00000068690c723e */ /* 0x000fe400000010ff */
[----:B------:R-:W-:-:S02]  /*84b0*/  F2FP.BF16.F32.PACK_AB R13, R107, R106 ;  /* 0x0000006a6b0d723e */ /* 0x000fc400000010ff */
[----:B------:R-:W-:Y:S02]  /*84c0*/  F2FP.BF16.F32.PACK_AB R14, R109, R108 ;  /* 0x0000006c6d0e723e */ /* 0x000fe400000010ff */
[----:B------:R-:W-:Y:S02]  /*84d0*/  F2FP.BF16.F32.PACK_AB R15, R111, R110 ;  /* 0x0000006e6f0f723e */ /* 0x000fe400000010ff */
[----:B------:R-:W-:Y:S02]  /*84e0*/  MOV R18, R18 ;  /* 0x0000001200127202 */ /* 0x000fe40000000f00 */
[----:B------:R-:W-:Y:S02]  /*84f0*/  MOV R154, R154 ;  /* 0x0000009a009a7202 */ /* 0x000fe40000000f00 */
[----:B------:R-:W-:Y:S02]  /*8500*/  MOV R4, R16 ;  /* 0x0000001000047202 */ /* 0x000fe40000000f00 */
[----:B0-----:R-:W-:Y:S01]  /*8510*/  F2FP.BF16.F32.PACK_AB R8, R113, R112 ;  /* 0x000000707108723e */ /* 0x001fe200000010ff */
[----:B------:R-:W0:Y:S01]  /*8520*/  LDC.64 R16, c[0x0][0xd00] ;  /* 0x00034000ff107b82 */ /* 0x000e220000000a00 */
[----:B------:R-:W-:-:S02]  /*8530*/  F2FP.BF16.F32.PACK_AB R9, R115, R114 ;  /* 0x000000727309723e */ /* 0x000fc400000010ff */
[----:B------:R-:W-:Y:S02]  /*8540*/  F2FP.BF16.F32.PACK_AB R10, R117, R116 ;  /* 0x00000074750a723e */ /* 0x000fe400000010ff */
[----:B------:R-:W-:Y:S02]  /*8550*/  F2FP.BF16.F32.PACK_AB R11, R119, R118 ;  /* 0x00000076770b723e */ /* 0x000fe400000010ff */
[----:B------:R-:W-:Y:S01]  /*8560*/  LOP3.LUT R19, R20, 0x380, RZ, 0xc0, !PT ;  /* 0x0000038014137812 */ /* 0x000fe200078ec0ff */
[----:B------:R1:W-:Y:S01]  /*8570*/  STSM.16.M88.4 [R22], R12 ;  /* 0x0000000c16007844 */ /* 0x0003e20000000200 */
[--C-:B------:R-:W-:Y:S02]  /*8580*/  IMAD.X R153, RZ, RZ, R21.reuse, P0 ;  /* 0x000000ffff997224 */ /* 0x100fe400000e0615 */
[----:B------:R-:W-:Y:S01]  /*8590*/  SHF.R.U64 R19, R19, 0x3, RZ ;  /* 0x0000000313137819 */ /* 0x000fe200000012ff */
[----:B------:R3:W-:Y:S01]  /*85a0*/  STSM.16.M88.4 [R154], R8 ;  /* 0x000000089a007844 */ /* 0x0007e20000000200 */
[----:B------:R-:W-:-:S02]  /*85b0*/  IMAD.X R21, RZ, RZ, R21, P1 ;  /* 0x000000ffff157224 */ /* 0x000fc400008e0615 */
[----:B------:R-:W-:Y:S02]  /*85c0*/  LOP3.LUT R20, R19, R20, RZ, 0x3c, !PT ;  /* 0x0000001413147212 */ /* 0x000fe400078e3cff */
[----:B------:R-:W-:Y:S02]  /*85d0*/  MOV R152, R152 ;  /* 0x0000009800987202 */ /* 0x000fe40000000f00 */
[----:B-1----:R-:W-:Y:S02]  /*85e0*/  F2FP.BF16.F32.PACK_AB R12, R121, R120 ;  /* 0x00000078790c723e */ /* 0x002fe400000010ff */
[----:B------:R-:W-:Y:S02]  /*85f0*/  F2FP.BF16.F32.PACK_AB R13, R123, R122 ;  /* 0x0000007a7b0d723e */ /* 0x000fe400000010ff */
[----:B------:R-:W-:Y:S02]  /*8600*/  F2FP.BF16.F32.PACK_AB R14, R125, R124 ;  /* 0x0000007c7d0e723e */ /* 0x000fe400000010ff */
[----:B------:R-:W-:-:S02]  /*8610*/  F2FP.BF16.F32.PACK_AB R15, R127, R126 ;  /* 0x0000007e7f0f723e */ /* 0x000fc400000010ff */
[----:B---3--:R-:W-:Y:S02]  /*8620*/  F2FP.BF16.F32.PACK_AB R8, R129, R128 ;  /* 0x000000808108723e */ /* 0x008fe400000010ff */
[----:B------:R-:W-:Y:S02]  /*8630*/  F2FP.BF16.F32.PACK_AB R9, R131, R130 ;  /* 0x000000828309723e */ /* 0x000fe400000010ff */
[----:B------:R-:W-:Y:S02]  /*8640*/  F2FP.BF16.F32.PACK_AB R10, R133, R132 ;  /* 0x00000084850a723e */ /* 0x000fe400000010ff */
[----:B------:R-:W-:Y:S01]  /*8650*/  F2FP.BF16.F32.PACK_AB R11, R135, R134 ;  /* 0x00000086870b723e */ /* 0x000fe200000010ff */
[----:B------:R1:W-:Y:S01]  /*8660*/  STSM.16.M88.4 [R4], R12 ;  /* 0x0000000c04007844 */ /* 0x0003e20000000200 */
[----:B------:R-:W-:-:S03]  /*8670*/  MOV R20, R20 ;  /* 0x0000001400147202 */ /* 0x000fc60000000f00 */
[----:B------:R3:W-:Y:S01]  /*8680*/  STSM.16.M88.4 [R18], R8 ;  /* 0x0000000812007844 */ /* 0x0007e20000000200 */
[----:B-1----:R-:W-:Y:S02]  /*8690*/  F2FP.BF16.F32.PACK_AB R12, R137, R136 ;  /* 0x00000088890c723e */ /* 0x002fe400000010ff */
[----:B------:R-:W-:Y:S02]  /*86a0*/  F2FP.BF16.F32.PACK_AB R13, R139, R138 ;  /* 0x0000008a8b0d723e */ /* 0x000fe400000010ff */
[----:B------:R-:W-:Y:S02]  /*86b0*/  F2FP.BF16.F32.PACK_AB R14, R141, R140 ;  /* 0x0000008c8d0e723e */ /* 0x000fe400000010ff */
[----:B------:R-:W-:Y:S02]  /*86c0*/  F2FP.BF16.F32.PACK_AB R15, R143, R142 ;  /* 0x0000008e8f0f723e */ /* 0x000fe400000010ff */
[----:B---3--:R-:W-:Y:S02]  /*86d0*/  F2FP.BF16.F32.PACK_AB R8, R145, R144 ;  /* 0x000000909108723e */ /* 0x008fe400000010ff */
[----:B------:R-:W-:-:S02]  /*86e0*/  F2FP.BF16.F32.PACK_AB R9, R147, R146 ;  /* 0x000000929309723e */ /* 0x000fc400000010ff */
[----:B------:R-:W-:Y:S02]  /*86f0*/  F2FP.BF16.F32.PACK_AB R10, R149, R148 ;  /* 0x00000094950a723e */ /* 0x000fe400000010ff */
[----:B------:R-:W-:Y:S01]  /*8700*/  F2FP.BF16.F32.PACK_AB R11, R151, R150 ;  /* 0x00000096970b723e */ /* 0x000fe200000010ff */
[----:B------:R1:W-:Y:S04]  /*8710*/  STSM.16.M88.4 [R152], R12 ;  /* 0x0000000c98007844 */ /* 0x0003e80000000200 */
[----:B------:R3:W-:Y:S01]  /*8720*/  STSM.16.M88.4 [R20], R8 ;  /* 0x0000000814007844 */ /* 0x0007e20000000200 */
[----:B0-----:R-:W-:Y:S01]  /*8730*/  ISETP.NE.U32.AND P0, PT, R16, RZ, PT ;  /* 0x000000ff1000720c */ /* 0x001fe20003f05070 */
[----:B------:R-:W-:-:S03]  /*8740*/  IMAD.SHL.U32 R19, R200, 0x4, RZ ;  /* 0x00000004c8137824 */ /* 0x000fc600078e00ff */
[----:B------:R-:W-:Y:S02]  /*8750*/  ISETP.NE.AND.EX P0, PT, R17, RZ, PT, P0 ;  /* 0x000000ff1100720c */ /* 0x000fe40003f05300 */
[----:B--2---:R-:W-:Y:S01]  /*8760*/  SHF.L.U64.HI R22, R200, 0x2, R162 ;  /* 0x00000002c8167819 */ /* 0x004fe200000102a2 */
[----:B------:R-:W-:Y:S01]  /*8770*/  IMAD.MOV.U32 R4, RZ, RZ, RZ ;  /* 0x000000ffff047224 */ /* 0x000fe200078e00ff */
[----:B------:R-:W-:Y:S01]  /*8780*/  BAR.SYNC.DEFER_BLOCKING 0x1, 0x100 ;  /* 0x0044000000007b1d */ /* 0x000fe20000010000 */
[----:B-1----:R-:W-:-:S07]  /*8790*/  IADD3 R12, P1, R19, R16, RZ ;  /* 0x00000010130c7210 */ /* 0x002fce0007f3e0ff */
[----:B---3--:R-:W0:Y:S01]  /*87a0*/  LDC R10, c[0x0][0xbd4] ;  /* 0x0002f500ff0a7b82 */ /* 0x008e220000000800 */
[----:B------:R-:W-:Y:S02]  /*87b0*/  IMAD.X R13, R22, 0x1, R17, P1 ;  /* 0x00000001160d7824 */ /* 0x000fe400008e0611 */
[----:B------:R-:W-:-:S05]  /*87c0*/  IMAD.MOV.U32 R21, RZ, RZ, 0xab8 ;  /* 0x00000ab8ff157424 */ /* 0x000fca00078e00ff */
[----:B------:R-:W1:Y:S01]  /*87d0*/  LDC R20, c[0x0][0xce8] ;  /* 0x00033a00ff147b82 */ /* 0x000e620000000800 */
[----:B------:R-:W2:Y:S01]  /*87e0*/  @P0 LDG.E R4, desc[UR38][R12.64] ;  /* 0x000000260c040981 */ /* 0x000ea2000c1e1900 */
[----:B------:R-:W-:-:S04]  /*87f0*/  ISETP.NE.U32.AND P1, PT, RZ, UR4, PT ;  /* 0x00000004ff007c0c */ /* 0x000fc8000bf25070 */
[----:B------:R-:W-:-:S13]  /*8800*/  ISETP.NE.AND.EX P1, PT, RZ, UR5, PT, P1 ;  /* 0x00000005ff007c0c */ /* 0x000fda000bf25310 */
[----:B------:R-:W-:-:S04]  /*8810*/  @P1 IADD3 R8, P2, R19, UR4, RZ ;  /* 0x0000000413081c10 */ /* 0x000fc8000ff5e0ff */
[----:B------:R-:W-:Y:S02]  /*8820*/  @P1 IADD3.X R9, R22, UR5, RZ, P2, !PT ;  /* 0x0000000516091c10 */ /* 0x000fe400097fe4ff */
[----:B------:R-:W-:Y:S01]  /*8830*/  ISETP.NE.AND P2, PT, R203, RZ, PT ;  /* 0x000000ffcb00720c */ /* 0x000fe20003f45270 */
[----:B------:R-:W-:-:S03]  /*8840*/  ULDC UR4, c[0x0][0xb88] ;  /* 0x0002e20000047ab9 */ /* 0x000fc60000000800 */
[----:B0-----:R-:W-:Y:S01]  /*8850*/  SEL R10, R203, R10, P2 ;  /* 0x0000000acb0a7207 */ /* 0x001fe20001000000 */
[----:B------:R-:W-:-:S03]  /*8860*/  IMAD.U32 R19, RZ, RZ, UR4 ;  /* 0x00000004ff137e24 */ /* 0x000fc6000f8e00ff */
[----:B------:R-:W-:-:S03]  /*8870*/  ISETP.GT.AND P3, PT, R10, 0x1, PT ;  /* 0x000000010a00780c */ /* 0x000fc60003f64270 */
[----:B------:R0:W5:Y:S01]  /*8880*/  @P1 LDG.E R19, desc[UR38][R8.64] ;  /* 0x0000002608131981 */ /* 0x000162000c1e1900 */
[----:B------:R-:W-:-:S04]  /*8890*/  SEL R21, R21, 0xa78, P3 ;  /* 0x00000a7815157807 */ /* 0x000fc80001800000 */
[----:B------:R-:W3:Y:S08]  /*88a0*/  LDC.64 R10, c[0x0][R21+0x218] ;  /* 0x00008600150a7b82 */ /* 0x000ef00000000a00 */
[----:B0-----:R-:W0:Y:S01]  /*88b0*/  LDC.64 R8, c[0x0][R21+0x220] ;  /* 0x0000880015087b82 */ /* 0x001e220000000a00 */
[----:B------:R-:W-:Y:S02]  /*88c0*/  ISETP.NE.U32.AND P2, PT, R16, RZ, PT ;  /* 0x000000ff1000720c */ /* 0x000fe40003f45070 */
[----:B-1----:R-:W-:-:S02]  /*88d0*/  ISETP.NE.AND P4, PT, R20, 0x1, PT ;  /* 0x000000011400780c */ /* 0x002fc40003f85270 */
[----:B------:R-:W-:-:S04]  /*88e0*/  ISETP.NE.AND.EX P2, PT, R17, RZ, PT, P2 ;  /* 0x000000ff1100720c */ /* 0x000fc80003f45320 */
[----:B------:R-:W-:Y:S02]  /*88f0*/  SEL R200, R200, RZ, !P2 ;  /* 0x000000ffc8c87207 */ /* 0x000fe40005000000 */
[----:B------:R-:W-:Y:S01]  /*8900*/  SEL R15, R162, RZ, !P2 ;  /* 0x000000ffa20f7207 */ /* 0x000fe20005000000 */
[----:B---3--:R-:W-:-:S04]  /*8910*/  IMAD R11, R11, R202, RZ ;  /* 0x000000ca0b0b7224 */ /* 0x008fc800078e02ff */
[----:B------:R-:W1:Y:S01]  /*8920*/  @P4 LDC R153, c[0x0][0xcec] ;  /* 0x00033b00ff994b82 */ /* 0x000e620000000800 */
[----:B0-----:R-:W-:-:S07]  /*8930*/  IMAD R9, R9, R200, RZ ;  /* 0x000000c809097224 */ /* 0x001fce00078e02ff */
[----:B------:R-:W0:Y:S01]  /*8940*/  @P4 LDC R155, c[0x0][0xcf0] ;  /* 0x00033c00ff9b4b82 */ /* 0x000e220000000800 */
[C---:B------:R-:W-:Y:S02]  /*8950*/  IMAD R17, R8.reuse, R15, R9 ;  /* 0x0000000f08117224 */ /* 0x040fe400078e0209 */
[----:B------:R-:W-:-:S04]  /*8960*/  IMAD.WIDE.U32 R14, R8, R200, RZ ;  /* 0x000000c8080e7225 */ /* 0x000fc800078e00ff */
[----:B------:R-:W-:-:S04]  /*8970*/  IMAD.WIDE.U32 R8, R10, R202, RZ ;  /* 0x000000ca0a087225 */ /* 0x000fc800078e00ff */
[----:B------:R-:W-:Y:S02]  /*8980*/  IMAD.IADD R154, R15, 0x1, R17 ;  /* 0x000000010f9a7824 */ /* 0x000fe400078e0211 */
[----:B------:R-:W3:Y:S01]  /*8990*/  LDC.64 R16, c[0x0][R21+0x228] ;  /* 0x00008a0015107b82 */ /* 0x000ee20000000a00 */
[----:B------:R-:W-:-:S07]  /*89a0*/  IMAD.IADD R152, R9, 0x1, R11 ;  /* 0x0000000109987824 */ /* 0x000fce00078e020b */
[----:B------:R-:W4:Y:S01]  /*89b0*/  LDC.64 R10, c[0x0][0xca8] ;  /* 0x00032a00ff0a7b82 */ /* 0x000f220000000a00 */
[----:B------:R-:W-:Y:S01]  /*89c0*/  IMAD R18, R204, 0x80, R161 ;  /* 0x00000080cc127824 */ /* 0x000fe200078e02a1 */
[----:B------:R-:W-:-:S05]  /*89d0*/  SEL R9, R160, RZ, P3 ;  /* 0x000000ffa0097207 */ /* 0x000fca0001800000 */
[-C--:B---3--:R-:W-:Y:S02]  /*89e0*/  IMAD R159, R17, R9.reuse, RZ ;  /* 0x00000009119f7224 */ /* 0x088fe400078e02ff */
[----:B------:R-:W-:Y:S01]  /*89f0*/  IMAD.WIDE.U32 R16, R16, R9, RZ ;  /* 0x0000000910107225 */ /* 0x000fe200078e00ff */
[----:B----4-:R-:W3:Y:S03]  /*8a00*/  @!P3 LDC R10, c[0x0][0xc50] ;  /* 0x00031400ff0abb82 */ /* 0x010ee60000000800 */
[----:B------:R-:W-:-:S05]  /*8a10*/  IMAD.IADD R159, R17, 0x1, R159 ;  /* 0x00000001119f7824 */ /* 0x000fca00078e029f */
[----:B------:R-:W4:Y:S01]  /*8a20*/  @!P3 LDC R11, c[0x0][0xc54] ;  /* 0x00031500ff0bbb82 */ /* 0x000f220000000800 */
[----:B--2---:R-:W-:-:S07]  /*8a30*/  IADD3 R22, P2, P5, R14, R8, R4 ;  /* 0x000000080e167210 */ /* 0x004fce0007d5e004 */
[----:B------:R2:W3:Y:S01]  /*8a40*/  LDC.64 R14, c[0x0][R21+0x210] ;  /* 0x00008400150e7b82 */ /* 0x0004e20000000a00 */
[----:B-1----:R-:W-:-:S04]  /*8a50*/  @P4 IMAD.HI.U32 R8, R18, R153, RZ ;  /* 0x0000009912084227 */ /* 0x002fc800078e00ff */
[----:B------:R-:W-:Y:S01]  /*8a60*/  IMAD.MOV.U32 R153, RZ, RZ, R18 ;  /* 0x000000ffff997224 */ /* 0x000fe200078e0012 */
[----:B0-----:R-:W-:Y:S02]  /*8a70*/  @P4 SHF.R.U32.HI R153, RZ, R155, R8 ;  /* 0x0000009bff994219 */ /* 0x001fe40000011608 */
[----:B------:R-:W-:-:S03]  /*8a80*/  SHF.R.S32.HI R9, RZ, 0x1f, R4 ;  /* 0x0000001fff097819 */ /* 0x000fc60000011404 */
[----:B------:R-:W-:Y:S01]  /*8a90*/  IMAD.MOV R17, RZ, RZ, -R153 ;  /* 0x000000ffff117224 */ /* 0x000fe200078e0a99 */
[----:B------:R-:W-:Y:S02]  /*8aa0*/  IADD3.X R155, R154, R152, R9, P2, P5 ;  /* 0x000000989a9b7210 */ /* 0x000fe400017ea409 */
[----:B------:R-:W-:Y:S02]  /*8ab0*/  IADD3 R16, P2, P5, R153, R22, R16 ;  /* 0x0000001699107210 */ /* 0x000fe40007d5e010 */
[----:B------:R-:W-:Y:S01]  /*8ac0*/  SHF.R.S32.HI R8, RZ, 0x1f, R153 ;  /* 0x0000001fff087819 */ /* 0x000fe20000011499 */
[----:B------:R-:W-:-:S03]  /*8ad0*/  IMAD R153, R20, R17, R18 ;  /* 0x0000001114997224 */ /* 0x000fc600078e0212 */
[----:B------:R-:W-:Y:S02]  /*8ae0*/  IADD3.X R17, R8, R155, R159, P2, P5 ;  /* 0x0000009b08117210 */ /* 0x000fe400017ea49f */
[----:B--2---:R-:W-:Y:S01]  /*8af0*/  SHF.R.S32.HI R21, RZ, 0x1f, R153 ;  /* 0x0000001fff157819 */ /* 0x004fe20000011499 */
[-C--:B---3--:R-:W-:Y:S02]  /*8b00*/  IMAD R8, R15, R153.reuse, RZ ;  /* 0x000000990f087224 */ /* 0x088fe400078e02ff */
[----:B------:R-:W-:-:S04]  /*8b10*/  IMAD.WIDE.U32 R16, R14, R153, R16 ;  /* 0x000000990e107225 */ /* 0x000fc800078e0010 */
[----:B------:R-:W-:Y:S01]  /*8b20*/  IMAD R21, R14, R21, R8 ;  /* 0x000000150e157224 */ /* 0x000fe200078e0208 */
[----:B------:R-:W-:-:S03]  /*8b30*/  LEA R15, P2, R16, R10, 0x2 ;  /* 0x0000000a100f7211 */ /* 0x000fc600078410ff */
[----:B------:R-:W-:-:S05]  /*8b40*/  IMAD.IADD R8, R17, 0x1, R21 ;  /* 0x0000000111087824 */ /* 0x000fca00078e0215 */
[----:B----4-:R-:W-:Y:S01]  /*8b50*/  LEA.HI.X R17, R16, R11, R8, 0x2, P2 ;  /* 0x0000000b10117211 */ /* 0x010fe200010f1408 */
[----:B------:R-:W-:Y:S06]  /*8b60*/  @P1 BRA `(.L_x_1085) ;  /* 0x0000000000101947 */ /* 0x000fec0003800000 */
[----:B------:R-:W-:Y:S05]  /*8b70*/  @!P0 BRA `(.L_x_1085) ;  /* 0x00000000000c8947 */ /* 0x000fea0003800000 */
[----:B------:R-:W2:Y:S04]  /*8b80*/  LDG.E R8, desc[UR38][R12.64] ;  /* 0x000000260c087981 */ /* 0x000ea8000c1e1900 */
[----:B-----5:R-:W2:Y:S02]  /*8b90*/  LDG.E R19, desc[UR38][R12.64+0x4] ;  /* 0x000004260c137981 */ /* 0x020ea4000c1e1900 */
[----:B--2---:R-:W-:-:S07]  /*8ba0*/  IMAD.IADD R19, R19, 0x1, -R8 ;  /* 0x0000000113137824 */ /* 0x004fce00078e0a08 */
.L_x_1085:
[----:B------:R-:W2:Y:S01]  /*8bb0*/  LDL R8, [R1+0x78] ;  /* 0x0000780001087983 */ /* 0x000ea20000100800 */
[----:B------:R-:W0:Y:S03]  /*8bc0*/  S2R R10, SR_TID.X ;  /* 0x00000000000a7919 */ /* 0x000e260000002100 */
[----:B------:R-:W-:Y:S04]  /*8bd0*/  SHFL.IDX PT, R11, R17, RZ, 0x1c1f ;  /* 0x001c1fff110b7589 */ /* 0x000fe800000e0000 */
[----:B------:R-:W-:Y:S04]  /*8be0*/  SHFL.IDX PT, R12, R15, 0x1, 0x1c1f ;  /* 0x003c1f000f0c7f89 */ /* 0x000fe800000e0000 */
[----:B------:R-:W-:Y:S01]  /*8bf0*/  SHFL.IDX PT, R13, R17, 0x1, 0x1c1f ;  /* 0x003c1f00110d7f89 */ /* 0x000fe200000e0000 */
[----:B0-----:R-:W-:-:S05]  /*8c00*/  VIADD R14, R10, 0xffffff80 ;  /* 0xffffff800a0e7836 */ /* 0x001fca0000000000 */
[----:B------:R-:W-:-:S04]  /*8c10*/  SHF.R.S32.HI R16, RZ, 0x1f, R14 ;  /* 0x0000001fff107819 */ /* 0x000fc8000001140e */
[----:B------:R-:W-:-:S04]  /*8c20*/  LEA.HI R16, R16, R14, RZ, 0x7 ;  /* 0x0000000e10107211 */ /* 0x000fc800078f38ff */
[----:B------:R-:W-:Y:S01]  /*8c30*/  LOP3.LUT R16, R16, 0xffffff80, RZ, 0xc0, !PT ;  /* 0xffffff8010107812 */ /* 0x000fe200078ec0ff */
[----:B------:R-:W0:Y:S04]  /*8c40*/  SHFL.IDX PT, R10, R15, RZ, 0x1c1f ;  /* 0x001c1fff0f0a7589 */ /* 0x000e2800000e0000 */
[----:B------:R-:W-:-:S05]  /*8c50*/  IMAD.IADD R16, R14, 0x1, -R16 ;  /* 0x000000010e107824 */ /* 0x000fca00078e0a10 */
[----:B------:R-:W-:Y:S01]  /*8c60*/  LOP3.LUT P0, RZ, R16, 0x3, RZ, 0xc0, !PT ;  /* 0x0000000310ff7812 */ /* 0x000fe2000780c0ff */
[----:B--2---:R-:W-:Y:S02]  /*8c70*/  IMAD R14, R204, 0x80, R8 ;  /* 0x00000080cc0e7824 */ /* 0x004fe400078e0208 */
[----:B-----5:R-:W-:Y:S02]  /*8c80*/  IMAD R8, R19, R20, RZ ;  /* 0x0000001413087224 */ /* 0x020fe400078e02ff */
[----:B------:R-:W-:-:S03]  /*8c90*/  VIADD R16, R14, 0x8 ;  /* 0x000000080e107836 */ /* 0x000fc60000000000 */
[-C--:B------:R-:W-:Y:S02]  /*8ca0*/  ISETP.GE.OR P1, PT, R14, R8.reuse, P0 ;  /* 0x000000080e00720c */ /* 0x080fe40000726670 */
[----:B------:R-:W-:-:S11]  /*8cb0*/  ISETP.GE.OR P0, PT, R16, R8, P0 ;  /* 0x000000081000720c */ /* 0x000fd60000706670 */
[----:B0-----:R0:W-:Y:S04]  /*8cc0*/  @!P1 ST.E desc[UR38][R10.64], R2 ;  /* 0x000000020a009985 */ /* 0x0011e8000c101926 */
[----:B------:R0:W-:Y:S01]  /*8cd0*/  @!P0 ST.E desc[UR38][R12.64], R3 ;  /* 0x000000030c008985 */ /* 0x0001e2000c101926 */
[----:B------:R-:W-:Y:S05]  /*8ce0*/  @P3 BRA `(.L_x_1086) ;  /* 0x0000000c00f83947 */ /* 0x000fea0003800000 */
[----:B------:R-:W1:Y:S01]  /*8cf0*/  S2R R21, SR_TID.X ;  /* 0x0000000000157919 */ /* 0x000e620000002100 */
[----:B------:R-:W2:Y:S01]  /*8d00*/  @P4 LDC R81, c[0x0][0xcec] ;  /* 0x00033b00ff514b82 */ /* 0x000ea20000000800 */
[----:B------:R-:W-:-:S07]  /*8d10*/  ULDC.64 UR4, c[0x0][0xba0] ;  /* 0x0002e80000047ab9 */ /* 0x000fce0000000a00 */
[----:B------:R-:W3:Y:S01]  /*8d20*/  @P4 LDC R83, c[0x0][0xcf0] ;  /* 0x00033c00ff534b82 */ /* 0x000ee20000000800 */
[----:B-1----:R-:W-:-:S05]  /*8d30*/  VIADD R21, R21, 0xffffff80 ;  /* 0xffffff8015157836 */ /* 0x002fca0000000000 */
[----:B0-----:R-:W-:-:S04]  /*8d40*/  SHF.R.S32.HI R2, RZ, 0x1f, R21 ;  /* 0x0000001fff027819 */ /* 0x001fc80000011415 */
[----:B------:R-:W-:-:S04]  /*8d50*/  LEA.HI R2, R2, R21, RZ, 0x3 ;  /* 0x0000001502027211 */ /* 0x000fc800078f18ff */
[----:B------:R-:W-:-:S05]  /*8d60*/  LOP3.LUT R3, R2, 0xfffffff8, RZ, 0xc0, !PT ;  /* 0xfffffff802037812 */ /* 0x000fca00078ec0ff */
[----:B------:R-:W-:Y:S01]  /*8d70*/  IMAD.IADD R22, R21, 0x1, -R3 ;  /* 0x0000000115167824 */ /* 0x000fe200078e0a03 */
[----:B------:R-:W-:-:S03]  /*8d80*/  SHF.R.S32.HI R3, RZ, 0x3, R2 ;  /* 0x00000003ff037819 */ /* 0x000fc60000011402 */
[----:B------:R-:W-:-:S04]  /*8d90*/  IMAD.SHL.U32 R2, R22, 0x8, RZ ;  /* 0x0000000816027824 */ /* 0x000fc800078e00ff */
[----:B------:R-:W-:-:S04]  /*8da0*/  IMAD R11, R3, 0x40, R2 ;  /* 0x00000040030b7824 */ /* 0x000fc800078e0202 */
[----:B------:R-:W-:-:S03]  /*8db0*/  IMAD.WIDE R156, R11, 0x2, R156 ;  /* 0x000000020b9c7825 */ /* 0x000fc600078e029c */
[C---:B------:R-:W-:Y:S02]  /*8dc0*/  IADD3 R29, P1, R156.reuse, 0x3000, RZ ;  /* 0x000030009c1d7810 */ /* 0x040fe40007f3e0ff */
[C---:B------:R-:W-:Y:S02]  /*8dd0*/  IADD3 R17, P3, R156.reuse, 0x1000, RZ ;  /* 0x000010009c117810 */ /* 0x040fe40007f7e0ff */
[----:B------:R-:W-:Y:S02]  /*8de0*/  LOP3.LUT R28, R29, 0x380, RZ, 0xc0, !PT ;  /* 0x000003801d1c7812 */ /* 0x000fe400078ec0ff */
[----:B------:R-:W-:Y:S02]  /*8df0*/  IADD3 R25, P2, R156, 0x2000, RZ ;  /* 0x000020009c197810 */ /* 0x000fe40007f5e0ff */
[----:B------:R-:W-:Y:S01]  /*8e00*/  SHF.R.U64 R28, R28, 0x3, RZ ;  /* 0x000000031c1c7819 */ /* 0x000fe200000012ff */
[----:B------:R-:W-:Y:S01]  /*8e10*/  IMAD R9, R9, UR4, RZ ;  /* 0x0000000409097c24 */ /* 0x000fe2000f8e02ff */
[----:B------:R-:W-:-:S02]  /*8e20*/  LOP3.LUT R16, R17, 0x380, RZ, 0xc0, !PT ;  /* 0x0000038011107812 */ /* 0x000fc400078ec0ff */
[----:B------:R-:W-:Y:S01]  /*8e30*/  LOP3.LUT R28, R28, R29, RZ, 0x3c, !PT ;  /* 0x0000001d1c1c7212 */ /* 0x000fe200078e3cff */
[----:B------:R-:W-:Y:S01]  /*8e40*/  IMAD.X R29, RZ, RZ, R157, P1 ;  /* 0x000000ffff1d7224 */ /* 0x000fe200008e069d */
[----:B------:R-:W-:Y:S02]  /*8e50*/  IADD3 R53, P1, R156, 0x9000, RZ ;  /* 0x000090009c357810 */ /* 0x000fe40007f3e0ff */
[----:B------:R-:W-:Y:S02]  /*8e60*/  LOP3.LUT R24, R25, 0x380, RZ, 0xc0, !PT ;  /* 0x0000038019187812 */ /* 0x000fe400078ec0ff */
[----:B------:R-:W-:Y:S01]  /*8e70*/  LOP3.LUT R52, R53, 0x380, RZ, 0xc0, !PT ;  /* 0x0000038035347812 */ /* 0x000fe200078ec0ff */
[----:B------:R-:W-:Y:S01]  /*8e80*/  IMAD R9, R4, UR5, R9 ;  /* 0x0000000504097c24 */ /* 0x000fe2000f8e0209 */
[----:B------:R-:W-:Y:S01]  /*8e90*/  SHF.R.U64 R16, R16, 0x3, RZ ;  /* 0x0000000310107819 */ /* 0x000fe200000012ff */
[----:B------:R-:W5:Y:S01]  /*8ea0*/  LD.E.128 R28, desc[UR38][R28.64] ;  /* 0x000000261c1c7980 */ /* 0x000f62000c101d00 */
[----:B------:R-:W-:-:S02]  /*8eb0*/  SHF.R.U64 R52, R52, 0x3, RZ ;  /* 0x0000000334347819 */ /* 0x000fc400000012ff */
[----:B------:R-:W-:Y:S02]  /*8ec0*/  SHF.R.U64 R24, R24, 0x3, RZ ;  /* 0x0000000318187819 */ /* 0x000fe400000012ff */
[----:B------:R-:W-:Y:S01]  /*8ed0*/  LOP3.LUT R52, R52, R53, RZ, 0x3c, !PT ;  /* 0x0000003534347212 */ /* 0x000fe200078e3cff */
[--C-:B------:R-:W-:Y:S01]  /*8ee0*/  IMAD.X R53, RZ, RZ, R157.reuse, P1 ;  /* 0x000000ffff357224 */ /* 0x100fe200008e069d */
[----:B------:R-:W-:Y:S02]  /*8ef0*/  IADD3 R11, P1, R156, 0xf000, RZ ;  /* 0x0000f0009c0b7810 */ /* 0x000fe40007f3e0ff */
[----:B------:R-:W-:Y:S01]  /*8f00*/  LOP3.LUT R16, R16, R17, RZ, 0x3c, !PT ;  /* 0x0000001110107212 */ /* 0x000fe200078e3cff */
[--C-:B------:R-:W-:Y:S01]  /*8f10*/  IMAD.X R17, RZ, RZ, R157.reuse, P3 ;  /* 0x000000ffff117224 */ /* 0x100fe200018e069d */
[----:B------:R-:W-:Y:S01]  /*8f20*/  LOP3.LUT R10, R11, 0x380, RZ, 0xc0, !PT ;  /* 0x000003800b0a7812 */ /* 0x000fe200078ec0ff */
[--C-:B------:R-:W-:Y:S01]  /*8f30*/  IMAD.X R77, RZ, RZ, R157.reuse, P1 ;  /* 0x000000ffff4d7224 */ /* 0x100fe200008e069d */
[----:B------:R-:W-:Y:S01]  /*8f40*/  LOP3.LUT R24, R24, R25, RZ, 0x3c, !PT ;  /* 0x0000001918187212 */ /* 0x000fe200078e3cff */
[----:B------:R-:W-:Y:S01]  /*8f50*/  IMAD.X R25, RZ, RZ, R157, P2 ;  /* 0x000000ffff197224 */ /* 0x000fe200010e069d */
[----:B------:R-:W-:Y:S01]  /*8f60*/  SHF.R.U64 R10, R10, 0x3, RZ ;  /* 0x000000030a0a7819 */ /* 0x000fe200000012ff */
[----:B------:R-:W5:Y:S01]  /*8f70*/  LD.E.128 R16, desc[UR38][R16.64] ;  /* 0x0000002610107980 */ /* 0x000f62000c101d00 */
[----:B------:R-:W-:-:S02]  /*8f80*/  IADD3 R33, P0, R156, 0x4000, RZ ;  /* 0x000040009c217810 */ /* 0x000fc40007f1e0ff */
[----:B------:R-:W-:Y:S01]  /*8f90*/  LOP3.LUT R76, R10, R11, RZ, 0x3c, !PT ;  /* 0x0000000b0a4c7212 */ /* 0x000fe200078e3cff */
[----:B------:R-:W-:Y:S01]  /*8fa0*/  IMAD.WIDE.U32 R10, R4, UR4, RZ ;  /* 0x00000004040a7c25 */ /* 0x000fe2000f8e00ff */
[C---:B------:R-:W-:Y:S01]  /*8fb0*/  IADD3 R37, P6, R156.reuse, 0x5000, RZ ;  /* 0x000050009c257810 */ /* 0x040fe20007fde0ff */
[----:B------:R-:W-:Y:S01]  /*8fc0*/  ULDC.64 UR4, c[0x0][0xbe8] ;  /* 0x0002fa0000047ab9 */ /* 0x000fe20000000a00 */
[C---:B------:R-:W-:Y:S01]  /*8fd0*/  IADD3 R41, P5, R156.reuse, 0x6000, RZ ;  /* 0x000060009c297810 */ /* 0x040fe20007fbe0ff */
[----:B------:R-:W-:Y:S01]  /*8fe0*/  IMAD.IADD R11, R11, 0x1, R9 ;  /* 0x000000010b0b7824 */ /* 0x000fe200078e0209 */
[----:B------:R-:W-:Y:S01]  /*8ff0*/  IADD3 R45, P3, R156, 0x7000, RZ ;  /* 0x000070009c2d7810 */ /* 0x000fe20007f7e0ff */
[----:B------:R-:W-:Y:S01]  /*9000*/  IMAD R9, R22, 0x20, R3 ;  /* 0x0000002016097824 */ /* 0x000fe200078e0203 */
[----:B------:R-:W-:Y:S01]  /*9010*/  IADD3 R49, P2, R156, 0x8000, RZ ;  /* 0x000080009c317810 */ /* 0x000fe20007f5e0ff */
[----:B------:R-:W5:Y:S01]  /*9020*/  LD.E.128 R24, desc[UR38][R24.64] ;  /* 0x0000002618187980 */ /* 0x000f62000c101d00 */
[----:B------:R-:W-:Y:S01]  /*9030*/  LOP3.LUT R32, R33, 0x380, RZ, 0xc0, !PT ;  /* 0x0000038021207812 */ /* 0x000fe200078ec0ff */
[----:B------:R-:W-:Y:S01]  /*9040*/  IMAD R22, R204, 0x80, R9 ;  /* 0x00000080cc167824 */ /* 0x000fe200078e0209 */
[----:B------:R-:W-:Y:S01]  /*9050*/  LOP3.LUT R36, R37, 0x380, RZ, 0xc0, !PT ;  /* 0x0000038025247812 */ /* 0x000fe200078ec0ff */
[----:B------:R-:W5:Y:S01]  /*9060*/  LD.E.128 R52, desc[UR38][R52.64] ;  /* 0x0000002634347980 */ /* 0x000f62000c101d00 */
[----:B------:R-:W-:-:S02]  /*9070*/  LOP3.LUT R40, R41, 0x380, RZ, 0xc0, !PT ;  /* 0x0000038029287812 */ /* 0x000fc400078ec0ff */
[----:B------:R-:W-:Y:S01]  /*9080*/  LOP3.LUT R44, R45, 0x380, RZ, 0xc0, !PT ;  /* 0x000003802d2c7812 */ /* 0x000fe200078ec0ff */
[----:B------:R-:W5:Y:S01]  /*9090*/  LD.E.128 R76, desc[UR38][R76.64] ;  /* 0x000000264c4c7980 */ /* 0x000f62000c101d00 */
[----:B------:R-:W-:Y:S01]  /*90a0*/  LOP3.LUT R48, R49, 0x380, RZ, 0xc0, !PT ;  /* 0x0000038031307812 */ /* 0x000fe200078ec0ff */
[----:B------:R-:W-:Y:S01]  /*90b0*/  IMAD.WIDE.U32 R10, R202, UR4, R10 ;  /* 0x00000004ca0a7c25 */ /* 0x000fe2000f8e000a */
[----:B------:R-:W-:Y:S02]  /*90c0*/  SHF.R.U64 R32, R32, 0x3, RZ ;  /* 0x0000000320207819 */ /* 0x000fe400000012ff */
[----:B------:R-:W-:Y:S01]  /*90d0*/  SHF.R.U64 R36, R36, 0x3, RZ ;  /* 0x0000000324247819 */ /* 0x000fe200000012ff */
[----:B--2---:R-:W-:Y:S01]  /*90e0*/  @P4 IMAD.HI.U32 R4, R22, R81, RZ ;  /* 0x0000005116044227 */ /* 0x004fe200078e00ff */
[----:B------:R-:W-:Y:S02]  /*90f0*/  SHF.R.U64 R40, R40, 0x3, RZ ;  /* 0x0000000328287819 */ /* 0x000fe400000012ff */
[----:B------:R-:W-:-:S02]  /*9100*/  SHF.R.U64 R44, R44, 0x3, RZ ;  /* 0x000000032c2c7819 */ /* 0x000fc400000012ff */
[----:B------:R-:W-:Y:S02]  /*9110*/  SHF.R.U64 R48, R48, 0x3, RZ ;  /* 0x0000000330307819 */ /* 0x000fe400000012ff */
[----:B------:R-:W-:Y:S01]  /*9120*/  SHF.R.S32.HI R21, RZ, 0x1f, R200 ;  /* 0x0000001fff157819 */ /* 0x000fe200000114c8 */
[----:B------:R-:W-:Y:S01]  /*9130*/  IMAD R11, R202, UR5, R11 ;  /* 0x00000005ca0b7c24 */ /* 0x000fe2000f8e020b */
[----:B------:R-:W-:Y:S01]  /*9140*/  ULDC.64 UR4, c[0x0][0xbf0] ;  /* 0x0002fc0000047ab9 */ /* 0x000fe20000000a00 */
[----:B------:R-:W-:Y:S01]  /*9150*/  LOP3.LUT R32, R32, R33, RZ, 0x3c, !PT ;  /* 0x0000002120207212 */ /* 0x000fe200078e3cff */
[----:B------:R-:W-:Y:S01]  /*9160*/  IMAD.MOV.U32 R9, RZ, RZ, R22 ;  /* 0x000000ffff097224 */ /* 0x000fe200078e0016 */
        /* <DEDUP_REMOVED lines=8> */
[----:B---3--:R-:W-:Y:S01]  /*91f0*/  @P4 SHF.R.U32.HI R9, RZ, R83, R4 ;  /* 0x00000053ff094219 */ /* 0x008fe20000011604 */
[----:B------:R-:W-:Y:S01]  /*9200*/  IMAD.X R49, RZ, RZ, R157, P2 ;  /* 0x000000ffff317224 */ /* 0x000fe200010e069d */
[C---:B------:R-:W-:Y:S01]  /*9210*/  IADD3 R57, P0, R156.reuse, 0xa000, RZ ;  /* 0x0000a0009c397810 */ /* 0x040fe20007f1e0ff */
[----:B------:R-:W-:Y:S01]  /*9220*/  IMAD R21, R21, UR4, RZ ;  /* 0x0000000415157c24 */ /* 0x000fe2000f8e02ff */
[----:B------:R-:W-:Y:S01]  /*9230*/  IADD3 R61, P6, R156, 0xb000, RZ ;  /* 0x0000b0009c3d7810 */ /* 0x000fe20007fde0ff */
[----:B------:R-:W-:Y:S01]  /*9240*/  IMAD.WIDE.U32 R10, R200, UR4, R10 ;  /* 0x00000004c80a7c25 */ /* 0x000fe2000f8e000a */
[C---:B------:R-:W-:Y:S01]  /*9250*/  IADD3 R65, P5, R156.reuse, 0xc000, RZ ;  /* 0x0000c0009c417810 */ /* 0x040fe20007fbe0ff */
[----:B------:R-:W5:Y:S01]  /*9260*/  LD.E.128 R32, desc[UR38][R32.64] ;  /* 0x0000002620207980 */ /* 0x000f62000c101d00 */
[----:B------:R-:W-:-:S02]  /*9270*/  IADD3 R69, P3, R156, 0xd000, RZ ;  /* 0x0000d0009c457810 */ /* 0x000fc40007f7e0ff */
[----:B------:R-:W-:Y:S01]  /*9280*/  IADD3 R73, P2, R156, 0xe000, RZ ;  /* 0x0000e0009c497810 */ /* 0x000fe20007f5e0ff */
[----:B------:R-:W-:Y:S01]  /*9290*/  IMAD R21, R200, UR5, R21 ;  /* 0x00000005c8157c24 */ /* 0x000fe2000f8e0215 */
[--C-:B------:R-:W-:Y:S01]  /*92a0*/  SHF.R.S32.HI R4, RZ, 0x1f, R9.reuse ;  /* 0x0000001fff047819 */ /* 0x100fe20000011409 */
[----:B------:R-:W-:Y:S01]  /*92b0*/  IMAD.MOV R81, RZ, RZ, -R9 ;  /* 0x000000ffff517224 */ /* 0x000fe200078e0a09 */
[----:B------:R-:W-:Y:S01]  /*92c0*/  LOP3.LUT R56, R57, 0x380, RZ, 0xc0, !PT ;  /* 0x0000038039387812 */ /* 0x000fe200078ec0ff */
[----:B------:R-:W-:Y:S01]  /*92d0*/  ULDC.64 UR4, c[0x0][0xbe0] ;  /* 0x0002f80000047ab9 */ /* 0x000fe20000000a00 */
[----:B------:R-:W-:Y:S01]  /*92e0*/  LOP3.LUT R60, R61, 0x380, RZ, 0xc0, !PT ;  /* 0x000003803d3c7812 */ /* 0x000fe200078ec0ff */
[----:B------:R-:W5:Y:S01]  /*92f0*/  LD.E.128 R36, desc[UR38][R36.64] ;  /* 0x0000002624247980 */ /* 0x000f62000c101d00 */
[----:B------:R-:W-:Y:S02]  /*9300*/  LOP3.LUT R64, R65, 0x380, RZ, 0xc0, !PT ;  /* 0x0000038041407812 */ /* 0x000fe400078ec0ff */
[----:B------:R-:W-:Y:S01]  /*9310*/  LOP3.LUT R68, R69, 0x380, RZ, 0xc0, !PT ;  /* 0x0000038045447812 */ /* 0x000fe200078ec0ff */
[----:B------:R-:W5:Y:S01]  /*9320*/  LD.E.128 R40, desc[UR38][R40.64] ;  /* 0x0000002628287980 */ /* 0x000f62000c101d00 */
[----:B------:R-:W-:Y:S01]  /*9330*/  LOP3.LUT R72, R73, 0x380, RZ, 0xc0, !PT ;  /* 0x0000038049487812 */ /* 0x000fe200078ec0ff */
[----:B------:R-:W-:Y:S01]  /*9340*/  IMAD.IADD R11, R11, 0x1, R21 ;  /* 0x000000010b0b7824 */ /* 0x000fe200078e0215 */
[----:B------:R-:W-:Y:S01]  /*9350*/  LOP3.LUT R13, R156, 0x380, RZ, 0xc0, !PT ;  /* 0x000003809c0d7812 */ /* 0x000fe200078ec0ff */
[----:B------:R-:W-:Y:S01]  /*9360*/  IMAD R4, R4, UR4, RZ ;  /* 0x0000000404047c24 */ /* 0x000fe2000f8e02ff */
[----:B------:R-:W-:Y:S01]  /*9370*/  SHF.R.U64 R56, R56, 0x3, RZ ;  /* 0x0000000338387819 */ /* 0x000fe200000012ff */
[----:B------:R-:W-:Y:S01]  /*9380*/  IMAD R21, R20, R81, R22 ;  /* 0x0000005114157224 */ /* 0x000fe200078e0216 */
[----:B------:R-:W-:Y:S01]  /*9390*/  SHF.R.U64 R60, R60, 0x3, RZ ;  /* 0x000000033c3c7819 */ /* 0x000fe200000012ff */
[----:B------:R-:W5:Y:S01]  /*93a0*/  LD.E.128 R44, desc[UR38][R44.64] ;  /* 0x000000262c2c7980 */ /* 0x000f62000c101d00 */
[----:B------:R-:W-:-:S02]  /*93b0*/  SHF.R.U64 R64, R64, 0x3, RZ ;  /* 0x0000000340407819 */ /* 0x000fc400000012ff */
[----:B------:R-:W-:Y:S01]  /*93c0*/  SHF.R.U64 R68, R68, 0x3, RZ ;  /* 0x0000000344447819 */ /* 0x000fe200000012ff */
[----:B------:R-:W5:Y:S01]  /*93d0*/  LD.E.128 R48, desc[UR38][R48.64] ;  /* 0x0000002630307980 */ /* 0x000f62000c101d00 */
[----:B------:R-:W-:Y:S02]  /*93e0*/  SHF.R.U64 R72, R72, 0x3, RZ ;  /* 0x0000000348487819 */ /* 0x000fe400000012ff */
[----:B------:R-:W-:Y:S01]  /*93f0*/  SHF.R.U64 R13, R13, 0x3, RZ ;  /* 0x000000030d0d7819 */ /* 0x000fe200000012ff */
[C---:B------:R-:W-:Y:S01]  /*9400*/  IMAD R81, R9.reuse, UR5, R4 ;  /* 0x0000000509517c24 */ /* 0x040fe2000f8e0204 */
        /* <DEDUP_REMOVED lines=11> */
[----:B------:R-:W-:Y:S01]  /*94c0*/  IMAD.WIDE.U32 R10, R9, UR4, R10 ;  /* 0x00000004090a7c25 */ /* 0x000fe2000f8e000a */
[----:B------:R-:W-:Y:S01]  /*94d0*/  LOP3.LUT R156, R13, R156, RZ, 0x3c, !PT ;  /* 0x0000009c0d9c7212 */ /* 0x000fe200078e3cff */
[----:B------:R-:W-:Y:S01]  /*94e0*/  ULDC.64 UR4, c[0x0][0xbd8] ;  /* 0x0002f60000047ab9 */ /* 0x000fe20000000a00 */
[----:B------:R-:W5:Y:S01]  /*94f0*/  LD.E.128 R56, desc[UR38][R56.64] ;  /* 0x0000002638387980 */ /* 0x000f62000c101d00 */
[----:B------:R-:W-:-:S02]  /*9500*/  IMAD.IADD R11, R11, 0x1, R81 ;  /* 0x000000010b0b7824 */ /* 0x000fc400078e0251 */
[----:B------:R-:W-:Y:S01]  /*9510*/  IMAD R4, R4, UR4, RZ ;  /* 0x0000000404047c24 */ /* 0x000fe2000f8e02ff */
[----:B------:R0:W5:Y:S01]  /*9520*/  LD.E.128 R12, desc[UR38][R156.64] ;  /* 0x000000269c0c7980 */ /* 0x000162000c101d00 */
[----:B------:R-:W-:-:S03]  /*9530*/  IMAD R85, R204, 0x80, R3 ;  /* 0x00000080cc557824 */ /* 0x000fc600078e0203 */
[----:B------:R-:W5:Y:S01]  /*9540*/  LD.E.128 R60, desc[UR38][R60.64] ;  /* 0x000000263c3c7980 */ /* 0x000f62000c101d00 */
[----:B------:R-:W-:-:S03]  /*9550*/  IMAD R81, R21, UR5, R4 ;  /* 0x0000000515517c24 */ /* 0x000fc6000f8e0204 */
[----:B------:R-:W5:Y:S01]  /*9560*/  LD.E.128 R64, desc[UR38][R64.64] ;  /* 0x0000002640407980 */ /* 0x000f62000c101d00 */
[----:B------:R-:W-:Y:S01]  /*9570*/  IMAD.WIDE.U32 R10, R21, UR4, R10 ;  /* 0x00000004150a7c25 */ /* 0x000fe2000f8e000a */
[----:B------:R-:W-:Y:S02]  /*9580*/  ULDC.64 UR4, c[0x0][0xb80] ;  /* 0x0002e00000047ab9 */ /* 0x000fe40000000a00 */
[----:B------:R-:W5:Y:S04]  /*9590*/  LD.E.128 R68, desc[UR38][R68.64] ;  /* 0x0000002644447980 */ /* 0x000f68000c101d00 */
[----:B------:R-:W5:Y:S01]  /*95a0*/  LD.E.128 R72, desc[UR38][R72.64] ;  /* 0x0000002648487980 */ /* 0x000f62000c101d00 */
[----:B------:R-:W-:Y:S01]  /*95b0*/  @!PT LDS RZ, [RZ] ;  /* 0x00000000fffff984 */ /* 0x000fe20000000800 */
[----:B------:R-:W-:Y:S01]  /*95c0*/  @!PT LDS RZ, [RZ] ;  /* 0x00000000fffff984 */ /* 0x000fe20000000800 */
[----:B------:R-:W-:Y:S01]  /*95d0*/  @!PT LDS RZ, [RZ] ;  /* 0x00000000fffff984 */ /* 0x000fe20000000800 */
[----:B------:R-:W-:Y:S01]  /*95e0*/  @!PT LDS RZ, [RZ] ;  /* 0x00000000fffff984 */ /* 0x000fe20000000800 */
[----:B------:R1:W-:Y:S06]  /*95f0*/  MEMBAR.ALL.CTA ;  /* 0x0000000000007992 */ /* 0x0003ec0000008000 */
[----:B-1----:R-:W1:Y:S01]  /*9600*/  FENCE.VIEW.ASYNC.S ;  /* 0x00000000000073c6 */ /* 0x002e620000000000 */
[----:B------:R-:W-:Y:S01]  /*9610*/  VIADD R9, R85, 0x40 ;  /* 0x0000004055097836 */ /* 0x000fe20000000000 */
[----:B------:R-:W-:Y:S01]  /*9620*/  LEA R4, P2, R10, UR4, 0x1 ;  /* 0x000000040a047c11 */ /* 0x000fe2000f8408ff */
[----:B------:R-:W-:-:S03]  /*9630*/  IMAD.IADD R11, R11, 0x1, R81 ;  /* 0x000000010b0b7824 */ /* 0x000fc600078e0251 */
[-C--:B------:R-:W-:Y:S02]  /*9640*/  ISETP.GE.AND P0, PT, R9, R8.reuse, PT ;  /* 0x000000080900720c */ /* 0x080fe40003f06270 */
[----:B------:R-:W-:Y:S02]  /*9650*/  LEA.HI.X R9, R10, UR5, R11, 0x1, P2 ;  /* 0x000000050a097c11 */ /* 0x000fe400090f0c0b */
[C---:B------:R-:W-:Y:S01]  /*9660*/  ISETP.GE.AND P2, PT, R85.reuse, R8, PT ;  /* 0x000000085500720c */ /* 0x040fe20003f46270 */
[----:B------:R-:W-:Y:S02]  /*9670*/  VIADD R0, R0, 0x32420 ;  /* 0x0003242000007836 */ /* 0x000fe40000000000 */
[----:B------:R-:W-:-:S03]  /*9680*/  VIADD R3, R85, 0x20 ;  /* 0x0000002055037836 */ /* 0x000fc60000000000 */
[----:B------:R-:W-:Y:S01]  /*9690*/  PRMT R0, RZ, 0x654, R0 ;  /* 0x00000654ff007816 */ /* 0x000fe20000000000 */
[C---:B------:R-:W-:Y:S01]  /*96a0*/  VIADD R22, R2.reuse, 0x40 ;  /* 0x0000004002167836 */ /* 0x040fe20000000000 */
[----:B------:R-:W-:Y:S01]  /*96b0*/  ISETP.GE.AND P1, PT, R3, R8, PT ;  /* 0x000000080300720c */ /* 0x000fe20003f26270 */
[C---:B------:R-:W-:Y:S02]  /*96c0*/  VIADD R86, R2.reuse, 0x80 ;  /* 0x0000008002567836 */ /* 0x040fe40000000000 */
[----:B------:R-:W-:Y:S01]  /*96d0*/  VIADD R88, R2, 0xc0 ;  /* 0x000000c002587836 */ /* 0x000fe20000000000 */
[----:B-1----:R0:W1:Y:S01]  /*96e0*/  SHFL.IDX PT, R83, R4, RZ, 0x181f ;  /* 0x00181fff04537589 */ /* 0x00206200000e0000 */
[----:B------:R-:W-:Y:S01]  /*96f0*/  BSSY B1, `(.L_x_1087) ;  /* 0x0000019000017945 */ /* 0x000fe20003800000 */
[----:B------:R2:W-:Y:S02]  /*9700*/  SYNCS.ARRIVE.TRANS64.RED.A1T0 RZ, [R0+URZ], RZ ;  /* 0x000000ff00ff79a7 */ /* 0x0005e4000810043f */
[----:B------:R0:W3:Y:S01]  /*9710*/  SHFL.IDX PT, R3, R9, RZ, 0x181f ;  /* 0x00181fff09037589 */ /* 0x0000e200000e0000 */
[----:B------:R-:W-:-:S02]  /*9720*/  SHF.R.S32.HI R84, RZ, 0x1f, R22 ;  /* 0x0000001fff547819 */ /* 0x000fc40000011416 */
[----:B------:R-:W-:Y:S02]  /*9730*/  SHF.R.S32.HI R87, RZ, 0x1f, R86 ;  /* 0x0000001fff577819 */ /* 0x000fe40000011456 */
[----:B------:R-:W-:Y:S02]  /*9740*/  SHF.R.S32.HI R89, RZ, 0x1f, R88 ;  /* 0x0000001fff597819 */ /* 0x000fe40000011458 */
[----:B--2---:R-:W-:Y:S01]  /*9750*/  SHF.R.S32.HI R0, RZ, 0x1f, R2 ;  /* 0x0000001fff007819 */ /* 0x004fe20000011402 */
[----:B0-----:R-:W-:Y:S06]  /*9760*/  @P2 BRA `(.L_x_1088) ;  /* 0x0000000000442947 */ /* 0x001fec0003800000 */
[----:B------:R-:W-:Y:S02]  /*9770*/  ULDC UR4, c[0x0][0xbc8] ;  /* 0x0002f20000047ab9 */ /* 0x000fe40000000800 */
[----:B------:R-:W-:Y:S02]  /*9780*/  ISETP.GE.AND P5, PT, R2, UR4, PT ;  /* 0x0000000402007c0c */ /* 0x000fe4000bfa6270 */
[----:B------:R-:W-:Y:S02]  /*9790*/  ISETP.GE.AND P4, PT, R22, UR4, PT ;  /* 0x0000000416007c0c */ /* 0x000fe4000bf86270 */
[----:B------:R-:W-:Y:S02]  /*97a0*/  ISETP.GE.AND P3, PT, R86, UR4, PT ;  /* 0x0000000456007c0c */ /* 0x000fe4000bf66270 */
[----:B------:R-:W-:-:S07]  /*97b0*/  ISETP.GE.AND P2, PT, R88, UR4, PT ;  /* 0x0000000458007c0c */ /* 0x000fce000bf46270 */
[----:B-1----:R-:W-:-:S04]  /*97c0*/  @!P5 LEA R10, P6, R2, R83, 0x1 ;  /* 0x00000053020ad211 */ /* 0x002fc800078c08ff */
[----:B---3--:R-:W-:Y:S02]  /*97d0*/  @!P5 LEA.HI.X R11, R2, R3, R0, 0x1, P6 ;  /* 0x00000003020bd211 */ /* 0x008fe400030f0c00 */
        /* <DEDUP_REMOVED lines=10> */
.L_x_1088:
[----:B------:R-:W-:Y:S05]  /*9880*/  BSYNC B1 ;  /* 0x0000000000017941 */ /* 0x000fea0003800000 */
.L_x_1087:
[----:B---3--:R2:W3:Y:S01]  /*9890*/  SHFL.IDX PT, R3, R9, 0x1, 0x181f ;  /* 0x00381f0009037f89 */ /* 0x0084e200000e0000 */
[----:B------:R-:W-:Y:S03]  /*98a0*/  BSSY B1, `(.L_x_1089) ;  /* 0x0000014000017945 */ /* 0x000fe60003800000 */
[----:B0-----:R2:W0:Y:S01]  /*98b0*/  SHFL.IDX PT, R21, R4, 0x1, 0x181f ;  /* 0x00381f0004157f89 */ /* 0x00142200000e0000 */
[----:B------:R-:W-:Y:S05]  /*98c0*/  @P1 BRA `(.L_x_1090) ;  /* 0x0000000000441947 */ /* 0x000fea0003800000 */
[----:B------:R-:W-:Y:S02]  /*98d0*/  ULDC UR4, c[0x0][0xbc8] ;  /* 0x0002f20000047ab9 */ /* 0x000fe40000000800 */
[----:B------:R-:W-:Y:S02]  /*98e0*/  ISETP.GE.AND P4, PT, R2, UR4, PT ;  /* 0x0000000402007c0c */ /* 0x000fe4000bf86270 */
[----:B------:R-:W-:Y:S02]  /*98f0*/  ISETP.GE.AND P3, PT, R22, UR4, PT ;  /* 0x0000000416007c0c */ /* 0x000fe4000bf66270 */
[----:B------:R-:W-:Y:S02]  /*9900*/  ISETP.GE.AND P2, PT, R86, UR4, PT ;  /* 0x0000000456007c0c */ /* 0x000fe4000bf46270 */
[----:B------:R-:W-:-:S07]  /*9910*/  ISETP.GE.AND P1, PT, R88, UR4, PT ;  /* 0x0000000458007c0c */ /* 0x000fce000bf26270 */
[-C--:B0-----:R-:W-:Y:S02]  /*9920*/  @!P4 LEA R10, P6, R2, R21.reuse, 0x1 ;  /* 0x00000015020ac211 */ /* 0x081fe400078c08ff */
[----:B-----5:R-:W-:Y:S02]  /*9930*/  @!P3 LEA R12, P5, R22, R21, 0x1 ;  /* 0x00000015160cb211 */ /* 0x020fe400078a08ff */
        /* <DEDUP_REMOVED lines=10> */
.L_x_1090:
[----:B------:R-:W-:Y:S05]  /*99e0*/  BSYNC B1 ;  /* 0x0000000000017941 */ /* 0x000fea0003800000 */
.L_x_1089:
[----:B---3--:R3:W0:Y:S01]  /*99f0*/  SHFL.IDX PT, R3, R9, 0x2, 0x181f ;  /* 0x00581f0009037f89 */ /* 0x00862200000e0000 */
[----:B------:R-:W-:Y:S03]  /*9a00*/  BSSY B1, `(.L_x_1091) ;  /* 0x0000014000017945 */ /* 0x000fe60003800000 */
[----:B----45:R3:W4:Y:S01]  /*9a10*/  SHFL.IDX PT, R17, R4, 0x2, 0x181f ;  /* 0x00581f0004117f89 */ /* 0x03072200000e0000 */
        /* <DEDUP_REMOVED lines=18> */
.L_x_1092:
[----:B------:R-:W-:Y:S05]  /*9b40*/  BSYNC B1 ;  /* 0x0000000000017941 */ /* 0x000fea0003800000 */
.L_x_1091:
[----:B0-----:R-:W-:Y:S01]  /*9b50*/  VIADD R3, R85, 0x60 ;  /* 0x0000006055037836 */ /* 0x001fe20000000000 */
[----:B------:R0:W0:Y:S04]  /*9b60*/  SHFL.IDX PT, R15, R9, 0x3, 0x181f ;  /* 0x00781f00090f7f89 */ /* 0x00002800000e0000 */
[----:B------:R-:W-:Y:S01]  /*9b70*/  ISETP.GE.AND P0, PT, R3, R8, PT ;  /* 0x000000080300720c */ /* 0x000fe20003f06270 */
[----:B----4-:R4:W0:-:S12]  /*9b80*/  SHFL.IDX PT, R17, R4, 0x3, 0x181f ;  /* 0x00781f0004117f89 */ /* 0x01081800000e0000 */
[----:B----4-:R-:W-:Y:S05]  /*9b90*/  @P0 BRA `(.L_x_1093) ;  /* 0x00000024007c0947 */ /* 0x010fea0003800000 */
[----:B------:R-:W-:Y:S02]  /*9ba0*/  ULDC UR4, c[0x0][0xbc8] ;  /* 0x0002f20000047ab9 */ /* 0x000fe40000000800 */
[----:B------:R-:W-:Y:S02]  /*9bb0*/  ISETP.GE.AND P3, PT, R2, UR4, PT ;  /* 0x0000000402007c0c */ /* 0x000fe4000bf66270 */
[----:B------:R-:W-:Y:S02]  /*9bc0*/  ISETP.GE.AND P4, PT, R22, UR4, PT ;  /* 0x0000000416007c0c */ /* 0x000fe4000bf86270 */
[----:B------:R-:W-:-:S09]  /*9bd0*/  ISETP.GE.AND P5, PT, R86, UR4, PT ;  /* 0x0000000456007c0c */ /* 0x000fd2000bfa6270 */
[-C--:B0-----:R-:W-:Y:S02]  /*9be0*/  @!P3 LEA R8, P0, R2, R17.reuse, 0x1 ;  /* 0x000000110208b211 */ /* 0x081fe400078008ff */
[-C--:B------:R-:W-:Y:S02]  /*9bf0*/  @!P4 LEA R10, P1, R22, R17.reuse, 0x1 ;  /* 0x00000011160ac211 */ /* 0x080fe400078208ff */
[----:B------:R-:W-:Y:S02]  /*9c00*/  @!P5 LEA R12, P2, R86, R17, 0x1 ;  /* 0x00000011560cd211 */ /* 0x000fe400078408ff */
[-C--:B--23--:R-:W-:Y:S02]  /*9c10*/  @!P3 LEA.HI.X R9, R2, R15.reuse, R0, 0x1, P0 ;  /* 0x0000000f0209b211 */ /* 0x08cfe400000f0c00 */
        /* <DEDUP_REMOVED lines=11> */
.L_x_1086:
[----:B------:R-:W-:Y:S01]  /*9cd0*/  ULDC.64 UR4, c[0x0][0xc08] ;  /* 0x0003020000047ab9 */ /* 0x000fe20000000a00 */
[----:B0-----:R-:W0:Y:S01]  /*9ce0*/  @P4 LDC R13, c[0x0][0xcec] ;  /* 0x00033b00ff0d4b82 */ /* 0x001e220000000800 */
[----:B------:R-:W-:Y:S01]  /*9cf0*/  IMAD R9, R9, UR4, RZ ;  /* 0x0000000409097c24 */ /* 0x000fe2000f8e02ff */
[----:B------:R-:W-:Y:S01]  /*9d00*/  ULDC.64 UR6, c[0x0][0xc30] ;  /* 0x00030c0000067ab9 */ /* 0x000fe20000000a00 */
[----:B------:R-:W-:Y:S01]  /*9d10*/  IMAD.WIDE.U32 R2, R4, UR4, RZ ;  /* 0x0000000404027c25 */ /* 0x000fe2000f8e00ff */
[----:B------:R-:W-:Y:S01]  /*9d20*/  ISETP.GE.AND P0, PT, R14, R8, PT ;  /* 0x000000080e00720c */ /* 0x000fe20003f06270 */
[----:B------:R-:W-:Y:S01]  /*9d30*/  BSSY B1, `(.L_x_1094) ;  /* 0x00000d1000017945 */ /* 0x000fe20003800000 */
[----:B------:R-:W-:Y:S01]  /*9d40*/  SHF.R.S32.HI R22, RZ, 0x1f, R206 ;  /* 0x0000001fff167819 */ /* 0x000fe200000114ce */
[----:B------:R-:W-:Y:S01]  /*9d50*/  IMAD R9, R4, UR5, R9 ;  /* 0x0000000504097c24 */ /* 0x000fe2000f8e0209 */
[----:B------:R-:W-:Y:S01]  /*9d60*/  ULDC.64 UR4, c[0x0][0xc38] ;  /* 0x00030e0000047ab9 */ /* 0x000fe20000000a00 */
[----:B------:R-:W1:Y:S01]  /*9d70*/  @P4 LDC R4, c[0x0][0xcf0] ;  /* 0x00033c00ff044b82 */ /* 0x000e620000000800 */
[----:B------:R-:W-:Y:S01]  /*9d80*/  VIADD R176, R201, 0x18 ;  /* 0x00000018c9b07836 */ /* 0x000fe20000000000 */
[----:B------:R-:W-:Y:S01]  /*9d90*/  SHF.R.S32.HI R152, RZ, 0x1f, R207 ;  /* 0x0000001fff987819 */ /* 0x000fe200000114cf */
[----:B------:R-:W-:Y:S01]  /*9da0*/  IMAD.IADD R3, R3, 0x1, R9 ;  /* 0x0000000103037824 */ /* 0x000fe200078e0209 */
[----:B------:R-:W-:Y:S01]  /*9db0*/  SHF.R.S32.HI R9, RZ, 0x1f, R200 ;  /* 0x0000001fff097819 */ /* 0x000fe200000114c8 */
[----:B------:R-:W-:Y:S01]  /*9dc0*/  VIADD R178, R201, 0x10 ;  /* 0x00000010c9b27836 */ /* 0x000fe20000000000 */
[----:B------:R-:W-:Y:S01]  /*9dd0*/  SHF.R.S32.HI R153, RZ, 0x1f, R208 ;  /* 0x0000001fff997819 */ /* 0x000fe200000114d0 */
[----:B------:R-:W-:Y:S01]  /*9de0*/  IMAD.WIDE.U32 R2, R202, UR4, R2 ;  /* 0x00000004ca027c25 */ /* 0x000fe2000f8e0002 */
[----:B------:R-:W-:-:S02]  /*9df0*/  SHF.R.S32.HI R154, RZ, 0x1f, R209 ;  /* 0x0000001fff9a7819 */ /* 0x000fc400000114d1 */
[----:B------:R-:W-:Y:S01]  /*9e00*/  SHF.R.S32.HI R155, RZ, 0x1f, R210 ;  /* 0x0000001fff9b7819 */ /* 0x000fe200000114d2 */
[----:B------:R-:W-:Y:S01]  /*9e10*/  IMAD R3, R202, UR5, R3 ;  /* 0x00000005ca037c24 */ /* 0x000fe2000f8e0203 */
[----:B------:R-:W-:Y:S01]  /*9e20*/  ULDC.64 UR4, c[0x0][0xc40] ;  /* 0x0003100000047ab9 */ /* 0x000fe20000000a00 */
[----:B------:R-:W-:Y:S01]  /*9e30*/  VIADD R180, R201, 0x8 ;  /* 0x00000008c9b47836 */ /* 0x000fe20000000000 */
[----:B------:R-:W-:Y:S01]  /*9e40*/  SHF.R.S32.HI R156, RZ, 0x1f, R211 ;  /* 0x0000001fff9c7819 */ /* 0x000fe200000114d3 */
[----:B------:R-:W-:Y:S01]  /*9e50*/  IMAD R9, R9, UR4, RZ ;  /* 0x0000000409097c24 */ /* 0x000fe2000f8e02ff */
[----:B------:R-:W-:Y:S01]  /*9e60*/  SHF.R.S32.HI R157, RZ, 0x1f, R212 ;  /* 0x0000001fff9d7819 */ /* 0x000fe200000114d4 */
[----:B0-----:R-:W-:Y:S01]  /*9e70*/  @P4 IMAD.HI.U32 R13, R18, R13, RZ ;  /* 0x0000000d120d4227 */ /* 0x001fe200078e00ff */
[----:B------:R-:W-:Y:S02]  /*9e80*/  SHF.R.S32.HI R158, RZ, 0x1f, R213 ;  /* 0x0000001fff9e7819 */ /* 0x000fe400000114d5 */
[----:B------:R-:W-:Y:S01]  /*9e90*/  SHF.R.S32.HI R159, RZ, 0x1f, R221 ;  /* 0x0000001fff9f7819 */ /* 0x000fe200000114dd */
[C---:B------:R-:W-:Y:S01]  /*9ea0*/  IMAD R11, R200.reuse, UR5, R9 ;  /* 0x00000005c80b7c24 */ /* 0x040fe2000f8e0209 */
[----:B------:R-:W-:Y:S01]  /*9eb0*/  SHF.R.S32.HI R161, RZ, 0x1f, R223 ;  /* 0x0000001fffa17819 */ /* 0x000fe200000114df */
[----:B------:R-:W-:Y:S01]  /*9ec0*/  IMAD.WIDE.U32 R2, R200, UR4, R2 ;  /* 0x00000004c8027c25 */ /* 0x000fe2000f8e0002 */
[----:B------:R-:W-:Y:S01]  /*9ed0*/  ULDC.64 UR4, c[0x0][0xc48] ;  /* 0x0003120000047ab9 */ /* 0x000fe20000000a00 */
[----:B------:R-:W-:-:S02]  /*9ee0*/  SHF.R.S32.HI R162, RZ, 0x1f, R224 ;  /* 0x0000001fffa27819 */ /* 0x000fc400000114e0 */
[----:B------:R-:W-:Y:S01]  /*9ef0*/  IMAD.MOV.U32 R9, RZ, RZ, R18 ;  /* 0x000000ffff097224 */ /* 0x000fe200078e0012 */
[----:B-1----:R-:W-:Y:S01]  /*9f00*/  @P4 SHF.R.U32.HI R9, RZ, R4, R13 ;  /* 0x00000004ff094219 */ /* 0x002fe2000001160d */
[----:B------:R-:W-:Y:S01]  /*9f10*/  IMAD.IADD R3, R3, 0x1, R11 ;  /* 0x0000000103037824 */ /* 0x000fe200078e020b */
[----:B------:R-:W-:Y:S01]  /*9f20*/  SHF.R.S32.HI R163, RZ, 0x1f, R225 ;  /* 0x0000001fffa37819 */ /* 0x000fe200000114e1 */
[----:B------:R-:W-:Y:S01]  /*9f30*/  VIADD R175, R201, 0x18 ;  /* 0x00000018c9af7836 */ /* 0x000fe20000000000 */
[--C-:B------:R-:W-:Y:S01]  /*9f40*/  SHF.R.S32.HI R4, RZ, 0x1f, R9.reuse ;  /* 0x0000001fff047819 */ /* 0x100fe20000011409 */
[----:B------:R-:W-:Y:S01]  /*9f50*/  IMAD.MOV R11, RZ, RZ, -R9 ;  /* 0x000000ffff0b7224 */ /* 0x000fe200078e0a09 */
[----:B------:R-:W-:Y:S01]  /*9f60*/  SHF.R.S32.HI R164, RZ, 0x1f, R226 ;  /* 0x0000001fffa47819 */ /* 0x000fe200000114e2 */
[----:B------:R-:W-:Y:S01]  /*9f70*/  IMAD.WIDE.U32 R2, R160, UR4, R2 ;  /* 0x00000004a0027c25 */ /* 0x000fe2000f8e0002 */
[----:B------:R-:W-:Y:S02]  /*9f80*/  SHF.R.S32.HI R165, RZ, 0x1f, R228 ;  /* 0x0000001fffa57819 */ /* 0x000fe400000114e4 */
[----:B------:R-:W-:Y:S01]  /*9f90*/  SHF.R.S32.HI R166, RZ, 0x1f, R229 ;  /* 0x0000001fffa67819 */ /* 0x000fe200000114e5 */
[----:B------:R-:W-:Y:S01]  /*9fa0*/  IMAD R11, R20, R11, R18 ;  /* 0x0000000b140b7224 */ /* 0x000fe200078e0212 */
[----:B------:R-:W-:Y:S01]  /*9fb0*/  SHF.R.S32.HI R167, RZ, 0x1f, R230 ;  /* 0x0000001fffa77819 */ /* 0x000fe200000114e6 */
[----:B------:R-:W-:Y:S01]  /*9fc0*/  IMAD R4, R4, UR6, RZ ;  /* 0x0000000604047c24 */ /* 0x000fe2000f8e02ff */
[----:B------:R-:W-:Y:S01]  /*9fd0*/  SHF.R.S32.HI R168, RZ, 0x1f, R231 ;  /* 0x0000001fffa87819 */ /* 0x000fe200000114e7 */
[----:B------:R-:W-:Y:S01]  /*9fe0*/  IMAD R3, R160, UR5, R3 ;  /* 0x00000005a0037c24 */ /* 0x000fe2000f8e0203 */
[----:B------:R-:W-:Y:S01]  /*9ff0*/  ULDC.64 UR4, c[0x0][0xc28] ;  /* 0x00030a0000047ab9 */ /* 0x000fe20000000a00 */
[C---:B------:R-:W-:Y:S01]  /*a000*/  IMAD R13, R9.reuse, UR7, R4 ;  /* 0x00000007090d7c24 */ /* 0x040fe2000f8e0204 */
[----:B------:R-:W-:Y:S01]  /*a010*/  SHF.R.S32.HI R4, RZ, 0x1f, R11 ;  /* 0x0000001fff047819 */ /* 0x000fe2000001140b */
[----:B------:R-:W-:Y:S01]  /*a020*/  IMAD.WIDE.U32 R2, R9, UR6, R2 ;  /* 0x0000000609027c25 */ /* 0x000fe2000f8e0002 */
[----:B------:R-:W-:-:S02]  /*a030*/  SHF.R.S32.HI R160, RZ, 0x1f, R222 ;  /* 0x0000001fffa07819 */ /* 0x000fc400000114de */
[----:B------:R-:W-:Y:S01]  /*a040*/  SHF.R.S32.HI R169, RZ, 0x1f, R232 ;  /* 0x0000001fffa97819 */ /* 0x000fe200000114e8 */
[----:B------:R-:W-:Y:S01]  /*a050*/  IMAD R4, R4, UR4, RZ ;  /* 0x0000000404047c24 */ /* 0x000fe2000f8e02ff */
[----:B------:R-:W-:Y:S01]  /*a060*/  SHF.R.S32.HI R170, RZ, 0x1f, R233 ;  /* 0x0000001fffaa7819 */ /* 0x000fe200000114e9 */
[----:B------:R-:W-:Y:S01]  /*a070*/  IMAD.IADD R3, R3, 0x1, R13 ;  /* 0x0000000103037824 */ /* 0x000fe200078e020d */
[----:B------:R-:W-:Y:S01]  /*a080*/  SHF.R.S32.HI R171, RZ, 0x1f, R234 ;  /* 0x0000001fffab7819 */ /* 0x000fe200000114ea */
[C---:B------:R-:W-:Y:S01]  /*a090*/  IMAD R9, R11.reuse, UR5, R4 ;  /* 0x000000050b097c24 */ /* 0x040fe2000f8e0204 */
[----:B------:R-:W-:Y:S01]  /*a0a0*/  SHF.R.S32.HI R172, RZ, 0x1f, R235 ;  /* 0x0000001fffac7819 */ /* 0x000fe200000114eb */
[----:B------:R-:W-:Y:S01]  /*a0b0*/  IMAD.WIDE.U32 R2, R11, UR4, R2 ;  /* 0x000000040b027c25 */ /* 0x000fe2000f8e0002 */
[----:B------:R-:W-:Y:S01]  /*a0c0*/  ULDC.64 UR4, c[0x0][0xc00] ;  /* 0x0003000000047ab9 */ /* 0x000fe20000000a00 */
[----:B------:R-:W-:Y:S02]  /*a0d0*/  SHF.R.S32.HI R173, RZ, 0x1f, R236 ;  /* 0x0000001fffad7819 */ /* 0x000fe400000114ec */
[----:B------:R-:W-:Y:S01]  /*a0e0*/  VIADD R4, R0, 0x32420 ;  /* 0x0003242000047836 */ /* 0x000fe20000000000 */
[C---:B------:R-:W-:Y:S01]  /*a0f0*/  LEA R0, P1, R2.reuse, UR4, 0x2 ;  /* 0x0000000402007c11 */ /* 0x040fe2000f8210ff */
[----:B------:R-:W-:Y:S01]  /*a100*/  IMAD.IADD R3, R3, 0x1, R9 ;  /* 0x0000000103037824 */ /* 0x000fe200078e0209 */
[----:B------:R-:W-:Y:S01]  /*a110*/  SHF.R.S32.HI R174, RZ, 0x1f, R237 ;  /* 0x0000001fffae7819 */ /* 0x000fe200000114ed */
[C---:B------:R-:W-:Y:S01]  /*a120*/  VIADD R177, R201.reuse, 0x10 ;  /* 0x00000010c9b17836 */ /* 0x040fe20000000000 */
[----:B------:R-:W-:Y:S01]  /*a130*/  PRMT R9, RZ, 0x654, R4 ;  /* 0x00000654ff097816 */ /* 0x000fe20000000004 */
[----:B------:R-:W-:Y:S01]  /*a140*/  VIADD R179, R201, 0x8 ;  /* 0x00000008c9b37836 */ /* 0x000fe20000000000 */
[----:B------:R-:W-:-:S02]  /*a150*/  LEA.HI.X R4, R2, UR5, R3, 0x2, P1 ;  /* 0x0000000502047c11 */ /* 0x000fc400088f1403 */
[----:B------:R0:W-:Y:S01]  /*a160*/  SYNCS.ARRIVE.TRANS64.RED.A1T0 RZ, [R9+URZ], RZ ;  /* 0x000000ff09ff79a7 */ /* 0x0001e2000810043f */
[----:B------:R0:W1:Y:S01]  /*a170*/  SHFL.IDX PT, R2, R0, RZ, 0x1c1f ;  /* 0x001c1fff00027589 */ /* 0x00006200000e0000 */
[----:B------:R-:W-:Y:S02]  /*a180*/  SHF.R.S32.HI R176, RZ, 0x1f, R176 ;  /* 0x0000001fffb07819 */ /* 0x000fe400000114b0 */
[----:B------:R-:W-:Y:S01]  /*a190*/  SHF.R.S32.HI R178, RZ, 0x1f, R178 ;  /* 0x0000001fffb27819 */ /* 0x000fe200000114b2 */
[----:B------:R0:W2:Y:S01]  /*a1a0*/  SHFL.IDX PT, R3, R4, RZ, 0x1c1f ;  /* 0x001c1fff04037589 */ /* 0x0000a200000e0000 */
[----:B------:R-:W-:Y:S01]  /*a1b0*/  SHF.R.S32.HI R180, RZ, 0x1f, R180 ;  /* 0x0000001fffb47819 */ /* 0x000fe200000114b4 */
[----:B------:R-:W-:Y:S06]  /*a1c0*/  @P0 BRA `(.L_x_1095) ;  /* 0x00000008001c0947 */ /* 0x000fec0003800000 */
[----:B------:R-:W-:Y:S01]  /*a1d0*/  ULDC UR4, c[0x0][0xbc8] ;  /* 0x0002f20000047ab9 */ /* 0x000fe20000000800 */
[----:B------:R-:W-:Y:S01]  /*a1e0*/  VIADD R17, R201, 0xe8 ;  /* 0x000000e8c9117836 */ /* 0x000fe20000000000 */
[----:B------:R-:W-:Y:S02]  /*a1f0*/  ISETP.GE.AND P4, PT, R179, UR4, PT ;  /* 0x00000004b3007c0c */ /* 0x000fe4000bf86270 */
[----:B------:R-:W-:Y:S02]  /*a200*/  ISETP.GE.AND P3, PT, R177, UR4, PT ;  /* 0x00000004b1007c0c */ /* 0x000fe4000bf66270 */
[----:B------:R-:W-:Y:S02]  /*a210*/  ISETP.GE.AND P5, PT, R201, UR4, PT ;  /* 0x00000004c9007c0c */ /* 0x000fe4000bfa6270 */
[----:B------:R-:W-:Y:S02]  /*a220*/  ISETP.GE.AND P1, PT, R237, UR4, PT ;  /* 0x00000004ed007c0c */ /* 0x000fe4000bf26270 */
[----:B------:R-:W-:-:S02]  /*a230*/  ISETP.GE.AND P0, PT, R175, UR4, PT ;  /* 0x00000004af007c0c */ /* 0x000fc4000bf06270 */
[----:B0-----:R-:W-:-:S03]  /*a240*/  SHF.R.S32.HI R9, RZ, 0x1f, R205 ;  /* 0x0000001fff097819 */ /* 0x001fc600000114cd */
[-C--:B-1----:R-:W-:Y:S02]  /*a250*/  @!P4 LEA R10, P2, R179, R2.reuse, 0x2 ;  /* 0x00000002b30ac211 */ /* 0x082fe400078410ff */
        /* <DEDUP_REMOVED lines=10> */
[-C--:B0-----:R-:W-:Y:S02]  /*a300*/  @!P0 LEA R10, P6, R175, R2.reuse, 0x2 ;  /* 0x00000002af0a8211 */ /* 0x081fe400078c10ff */
[-C--:B-1----:R-:W-:Y:S02]  /*a310*/  @!P1 LEA R12, P5, R237, R2.reuse, 0x2 ;  /* 0x00000002ed0c9211 */ /* 0x082fe400078a10ff */
        /* <DEDUP_REMOVED lines=10> */
[CC--:B0-----:R-:W-:Y:S02]  /*a3c0*/  @!P3 LEA R10, P6, R235.reuse, R2.reuse, 0x2 ;  /* 0x00000002eb0ab211 */ /* 0x0c1fe400078c10ff */
[CC--:B-1----:R-:W-:Y:S02]  /*a3d0*/  @!P4 LEA R12, P2, R234.reuse, R2.reuse, 0x2 ;  /* 0x00000002ea0cc211 */ /* 0x0c2fe400078410ff */
[-C--:B------:R-:W-:Y:S02]  /*a3e0*/  @!P3 LEA.HI.X R11, R235, R3.reuse, R172, 0x2, P6 ;  /* 0x00000003eb0bb211 */ /* 0x080fe400030f14ac */
[----:B------:R-:W-:Y:S02]  /*a3f0*/  @!P4 LEA.HI.X R13, R234, R3, R171, 0x2, P2 ;  /* 0x00000003ea0dc211 */ /* 0x000fe400010f14ab */
[----:B--2---:R-:W-:Y:S01]  /*a400*/  @!P5 LEA R14, P6, R233, R2, 0x2 ;  /* 0x00000002e90ed211 */ /* 0x004fe200078c10ff */
[----:B------:R0:W-:Y:S01]  /*a410*/  @!P3 ST.E.64 desc[UR38][R10.64], R48 ;  /* 0x000000300a00b985 */ /* 0x0001e2000c101b26 */
[----:B------:R-:W-:-:S02]  /*a420*/  ISETP.GE.AND P2, PT, R230, UR4, PT ;  /* 0x00000004e6007c0c */ /* 0x000fc4000bf46270 */
[----:B------:R-:W-:Y:S01]  /*a430*/  @!P5 LEA.HI.X R15, R233, R3, R170, 0x2, P6 ;  /* 0x00000003e90fd211 */ /* 0x000fe200030f14aa */
[----:B------:R1:W-:Y:S01]  /*a440*/  @!P4 ST.E.64 desc[UR38][R12.64], R52 ;  /* 0x000000340c00c985 */ /* 0x0003e2000c101b26 */
[----:B------:R-:W-:-:S03]  /*a450*/  ISETP.GE.AND P3, PT, R229, UR4, PT ;  /* 0x00000004e5007c0c */ /* 0x000fc6000bf66270 */
[----:B------:R2:W-:Y:S01]  /*a460*/  @!P5 ST.E.64 desc[UR38][R14.64], R56 ;  /* 0x000000380e00d985 */ /* 0x0005e2000c101b26 */
[CC--:B0-----:R-:W-:Y:S02]  /*a470*/  @!P0 LEA R10, P4, R232.reuse, R2.reuse, 0x2 ;  /* 0x00000002e80a8211 */ /* 0x0c1fe400078810ff */
[C---:B-1----:R-:W-:Y:S02]  /*a480*/  @!P1 LEA R12, P5, R231.reuse, R2, 0x2 ;  /* 0x00000002e70c9211 */ /* 0x042fe400078a10ff */
[-C--:B------:R-:W-:Y:S02]  /*a490*/  @!P0 LEA.HI.X R11, R232, R3.reuse, R169, 0x2, P4 ;  /* 0x00000003e80b8211 */ /* 0x080fe400020f14a9 */
[----:B------:R-:W-:Y:S02]  /*a4a0*/  ISETP.GE.AND P4, PT, R228, UR4, PT ;  /* 0x00000004e4007c0c */ /* 0x000fe4000bf86270 */
[----:B------:R-:W-:Y:S01]  /*a4b0*/  @!P1 LEA.HI.X R13, R231, R3, R168, 0x2, P5 ;  /* 0x00000003e70d9211 */ /* 0x000fe200028f14a8 */
[----:B------:R0:W-:Y:S01]  /*a4c0*/  @!P0 ST.E.64 desc[UR38][R10.64], R60 ;  /* 0x0000003c0a008985 */ /* 0x0001e2000c101b26 */
[----:B------:R-:W-:-:S02]  /*a4d0*/  ISETP.GE.AND P5, PT, R226, UR4, PT ;  /* 0x00000004e2007c0c */ /* 0x000fc4000bfa6270 */
[----:B--2---:R-:W-:Y:S01]  /*a4e0*/  @!P2 LEA R14, P6, R230, R2, 0x2 ;  /* 0x00000002e60ea211 */ /* 0x004fe200078c10ff */
[----:B------:R1:W-:Y:S01]  /*a4f0*/  @!P1 ST.E.64 desc[UR38][R12.64], R64 ;  /* 0x000000400c009985 */ /* 0x0003e2000c101b26 */
[----:B------:R-:W-:Y:S02]  /*a500*/  ISETP.GE.AND P1, PT, R224, UR4, PT ;  /* 0x00000004e0007c0c */ /* 0x000fe4000bf26270 */
[----:B------:R-:W-:Y:S02]  /*a510*/  @!P2 LEA.HI.X R15, R230, R3, R167, 0x2, P6 ;  /* 0x00000003e60fa211 */ /* 0x000fe400030f14a7 */
[----:B------:R-:W-:-:S03]  /*a520*/  ISETP.GE.AND P0, PT, R225, UR4, PT ;  /* 0x00000004e1007c0c */ /* 0x000fc6000bf06270 */
[----:B------:R2:W-:Y:S01]  /*a530*/  @!P2 ST.E.64 desc[UR38][R14.64], R68 ;  /* 0x000000440e00a985 */ /* 0x0005e2000c101b26 */
[CC--:B0-----:R-:W-:Y:S02]  /*a540*/  @!P3 LEA R10, P6, R229.reuse, R2.reuse, 0x2 ;  /* 0x00000002e50ab211 */ /* 0x0c1fe400078c10ff */
[CC--:B-1----:R-:W-:Y:S02]  /*a550*/  @!P4 LEA R12, P2, R228.reuse, R2.reuse, 0x2 ;  /* 0x00000002e40cc211 */ /* 0x0c2fe400078410ff */
[-C--:B------:R-:W-:Y:S02]  /*a560*/  @!P3 LEA.HI.X R11, R229, R3.reuse, R166, 0x2, P6 ;  /* 0x00000003e50bb211 */ /* 0x080fe400030f14a6 */
[----:B------:R-:W-:Y:S02]  /*a570*/  @!P4 LEA.HI.X R13, R228, R3, R165, 0x2, P2 ;  /* 0x00000003e40dc211 */ /* 0x000fe400010f14a5 */
[----:B------:R-:W-:Y:S01]  /*a580*/  ISETP.GE.AND P2, PT, R223, UR4, PT ;  /* 0x00000004df007c0c */ /* 0x000fe2000bf46270 */
[----:B------:R0:W-:Y:S01]  /*a590*/  @!P3 ST.E.64 desc[UR38][R10.64], R72 ;  /* 0x000000480a00b985 */ /* 0x0001e2000c101b26 */
[----:B--2---:R-:W-:-:S03]  /*a5a0*/  @!P5 LEA R14, P6, R226, R2, 0x2 ;  /* 0x00000002e20ed211 */ /* 0x004fc600078c10ff */
[----:B------:R1:W-:Y:S01]  /*a5b0*/  @!P4 ST.E.64 desc[UR38][R12.64], R76 ;  /* 0x0000004c0c00c985 */ /* 0x0003e2000c101b26 */
[----:B------:R-:W-:Y:S02]  /*a5c0*/  @!P5 LEA.HI.X R15, R226, R3, R164, 0x2, P6 ;  /* 0x00000003e20fd211 */ /* 0x000fe400030f14a4 */
[----:B------:R-:W-:-:S03]  /*a5d0*/  ISETP.GE.AND P4, PT, R221, UR4, PT ;  /* 0x00000004dd007c0c */ /* 0x000fc6000bf86270 */
[----:B------:R2:W-:Y:S01]  /*a5e0*/  @!P5 ST.E.64 desc[UR38][R14.64], R80 ;  /* 0x000000500e00d985 */ /* 0x0005e2000c101b26 */
[----:B------:R-:W-:Y:S02]  /*a5f0*/  ISETP.GE.AND P5, PT, R222, UR4, PT ;  /* 0x00000004de007c0c */ /* 0x000fe4000bfa6270 */
        /* <DEDUP_REMOVED lines=8> */
[----:B------:R-:W-:-:S05]  /*a680*/  @!P2 LEA.HI.X R15, R223, R3, R161, 0x2, P6 ;  /* 0x00000003df0fa211 */ /* 0x000fca00030f14a1 */
[----:B------:R2:W-:Y:S01]  /*a690*/  @!P2 ST.E.64 desc[UR38][R14.64], R92 ;  /* 0x0000005c0e00a985 */ /* 0x0005e2000c101b26 */
[----:B------:R-:W-:Y:S02]  /*a6a0*/  ISETP.GE.AND P2, PT, R212, UR4, PT ;  /* 0x00000004d4007c0c */ /* 0x000fe4000bf46270 */
[CC--:B0-----:R-:W-:Y:S02]  /*a6b0*/  @!P5 LEA R10, P1, R222.reuse, R2.reuse, 0x2 ;  /* 0x00000002de0ad211 */ /* 0x0c1fe400078210ff */
[-C--:B-1----:R-:W-:Y:S02]  /*a6c0*/  @!P4 LEA R12, P0, R221, R2.reuse, 0x2 ;  /* 0x00000002dd0cc211 */ /* 0x082fe400078010ff */
[-C--:B------:R-:W-:Y:S02]  /*a6d0*/  @!P5 LEA.HI.X R11, R222, R3.reuse, R160, 0x2, P1 ;  /* 0x00000003de0bd211 */ /* 0x080fe400008f14a0 */
[----:B------:R-:W-:Y:S02]  /*a6e0*/  ISETP.GE.AND P1, PT, R211, UR4, PT ;  /* 0x00000004d3007c0c */ /* 0x000fe4000bf26270 */
[----:B--2---:R-:W-:Y:S01]  /*a6f0*/  @!P3 LEA R14, P6, R213, R2, 0x2 ;  /* 0x00000002d50eb211 */ /* 0x004fe200078c10ff */
[----:B------:R-:W-:Y:S01]  /*a700*/  @!P5 ST.E.64 desc[UR38][R10.64], R96 ;  /* 0x000000600a00d985 */ /* 0x000fe2000c101b26 */
[----:B------:R-:W-:-:S02]  /*a710*/  @!P4 LEA.HI.X R13, R221, R3, R159, 0x2, P0 ;  /* 0x00000003dd0dc211 */ /* 0x000fc400000f149f */
[----:B------:R-:W-:Y:S02]  /*a720*/  @!P3 LEA.HI.X R15, R213, R3, R158, 0x2, P6 ;  /* 0x00000003d50fb211 */ /* 0x000fe400030f149e */
[----:B------:R-:W-:Y:S01]  /*a730*/  ISETP.GE.AND P0, PT, R210, UR4, PT ;  /* 0x00000004d2007c0c */ /* 0x000fe2000bf06270 */
[----:B------:R-:W-:Y:S01]  /*a740*/  @!P4 ST.E.64 desc[UR38][R12.64], R100 ;  /* 0x000000640c00c985 */ /* 0x000fe2000c101b26 */
[-C--:B------:R-:W-:Y:S02]  /*a750*/  @!P2 LEA R20, P6, R212, R2.reuse, 0x2 ;  /* 0x00000002d414a211 */ /* 0x080fe400078c10ff */
[----:B------:R-:W-:Y:S01]  /*a760*/  ISETP.GE.AND P4, PT, R208, UR4, PT ;  /* 0x00000004d0007c0c */ /* 0x000fe2000bf86270 */
[----:B------:R-:W-:Y:S01]  /*a770*/  @!P3 ST.E.64 desc[UR38][R14.64], R104 ;  /* 0x000000680e00b985 */ /* 0x000fe2000c101b26 */
[----:B------:R-:W-:Y:S02]  /*a780*/  ISETP.GE.AND P3, PT, R209, UR4, PT ;  /* 0x00000004d1007c0c */ /* 0x000fe4000bf66270 */
[----:B------:R-:W-:-:S02]  /*a790*/  @!P1 LEA R24, P5, R211, R2, 0x2 ;  /* 0x00000002d3189211 */ /* 0x000fc400078a10ff */
[-C--:B------:R-:W-:Y:S02]  /*a7a0*/  @!P2 LEA.HI.X R21, R212, R3.reuse, R157, 0x2, P6 ;  /* 0x00000003d415a211 */ /* 0x080fe400030f149d */
[-C--:B------:R-:W-:Y:S02]  /*a7b0*/  @!P1 LEA.HI.X R25, R211, R3.reuse, R156, 0x2, P5 ;  /* 0x00000003d3199211 */ /* 0x080fe400028f149c */
[CC--:B------:R-:W-:Y:S01]  /*a7c0*/  @!P0 LEA R18, P6, R210.reuse, R2.reuse, 0x2 ;  /* 0x00000002d2128211 */ /* 0x0c0fe200078c10ff */
[----:B------:R0:W-:Y:S01]  /*a7d0*/  @!P2 ST.E.64 desc[UR38][R20.64], R108 ;  /* 0x0000006c1400a985 */ /* 0x0001e2000c101b26 */
[----:B------:R-:W-:Y:S02]  /*a7e0*/  ISETP.GE.AND P2, PT, R207, UR4, PT ;  /* 0x00000004cf007c0c */ /* 0x000fe4000bf46270 */
[----:B------:R-:W-:Y:S01]  /*a7f0*/  @!P0 LEA.HI.X R19, R210, R3, R155, 0x2, P6 ;  /* 0x00000003d2138211 */ /* 0x000fe200030f149b */
[----:B------:R1:W-:Y:S01]  /*a800*/  @!P1 ST.E.64 desc[UR38][R24.64], R112 ;  /* 0x0000007018009985 */ /* 0x0003e2000c101b26 */
[----:B------:R-:W-:-:S02]  /*a810*/  @!P3 LEA R28, P1, R209, R2, 0x2 ;  /* 0x00000002d11cb211 */ /* 0x000fc400078210ff */
[-C--:B------:R-:W-:Y:S01]  /*a820*/  @!P4 LEA R32, P5, R208, R2.reuse, 0x2 ;  /* 0x00000002d020c211 */ /* 0x080fe200078a10ff */
[----:B------:R2:W-:Y:S01]  /*a830*/  @!P0 ST.E.64 desc[UR38][R18.64], R116 ;  /* 0x0000007412008985 */ /* 0x0005e2000c101b26 */
[-C--:B------:R-:W-:Y:S02]  /*a840*/  @!P3 LEA.HI.X R29, R209, R3.reuse, R154, 0x2, P1 ;  /* 0x00000003d11db211 */ /* 0x080fe400008f149a */
[----:B------:R-:W-:Y:S02]  /*a850*/  ISETP.GE.AND P1, PT, R206, UR4, PT ;  /* 0x00000004ce007c0c */ /* 0x000fe4000bf26270 */
[----:B------:R-:W-:Y:S01]  /*a860*/  @!P4 LEA.HI.X R33, R208, R3, R153, 0x2, P5 ;  /* 0x00000003d021c211 */ /* 0x000fe200028f1499 */
[----:B------:R3:W-:Y:S01]  /*a870*/  @!P3 ST.E.64 desc[UR38][R28.64], R120 ;  /* 0x000000781c00b985 */ /* 0x0007e2000c101b26 */
[----:B------:R-:W-:Y:S01]  /*a880*/  ISETP.GE.AND P0, PT, R205, UR4, PT ;  /* 0x00000004cd007c0c */ /* 0x000fe2000bf06270 */
[----:B0-----:R-:W-:Y:S01]  /*a890*/  VIADD R21, R201, 0xf0 ;  /* 0x000000f0c9157836 */ /* 0x001fe20000000000 */
[----:B------:R-:W-:Y:S01]  /*a8a0*/  @!P2 LEA R10, P5, R207, R2, 0x2 ;  /* 0x00000002cf0aa211 */ /* 0x000fe200078a10ff */
[----:B------:R3:W-:Y:S01]  /*a8b0*/  @!P4 ST.E.64 desc[UR38][R32.64], R124 ;  /* 0x0000007c2000c985 */ /* 0x0007e2000c101b26 */
[----:B------:R-:W-:Y:S01]  /*a8c0*/  ISETP.GE.AND P4, PT, R17, UR4, PT ;  /* 0x0000000411007c0c */ /* 0x000fe2000bf86270 */
[----:B-1----:R-:W-:Y:S01]  /*a8d0*/  VIADD R25, R201, 0xf8 ;  /* 0x000000f8c9197836 */ /* 0x002fe20000000000 */
[----:B------:R-:W-:-:S02]  /*a8e0*/  ISETP.GE.AND P3, PT, R21, UR4, PT ;  /* 0x0000000415007c0c */ /* 0x000fc4000bf66270 */
[-C--:B------:R-:W-:Y:S02]  /*a8f0*/  @!P2 LEA.HI.X R11, R207, R3.reuse, R152, 0x2, P5 ;  /* 0x00000003cf0ba211 */ /* 0x080fe400028f1498 */
[CC--:B------:R-:W-:Y:S02]  /*a900*/  @!P1 LEA R12, P6, R206.reuse, R2.reuse, 0x2 ;  /* 0x00000002ce0c9211 */ /* 0x0c0fe400078c10ff */
[----:B--2---:R-:W-:Y:S01]  /*a910*/  SHF.R.S32.HI R19, RZ, 0x1f, R17 ;  /* 0x0000001fff137819 */ /* 0x004fe20000011411 */
[----:B------:R3:W-:Y:S01]  /*a920*/  @!P2 ST.E.64 desc[UR38][R10.64], R128 ;  /* 0x000000800a00a985 */ /* 0x0007e2000c101b26 */
[----:B------:R-:W-:Y:S02]  /*a930*/  @!P0 LEA R14, P5, R205, R2, 0x2 ;  /* 0x00000002cd0e8211 */ /* 0x000fe400078a10ff */
[----:B------:R-:W-:Y:S02]  /*a940*/  @!P1 LEA.HI.X R13, R206, R3, R22, 0x2, P6 ;  /* 0x00000003ce0d9211 */ /* 0x000fe400030f1416 */
[----:B------:R-:W-:-:S02]  /*a950*/  ISETP.GE.AND P6, PT, R25, UR4, PT ;  /* 0x0000000419007c0c */ /* 0x000fc4000bfc6270 */
[-C--:B------:R-:W-:Y:S01]  /*a960*/  @!P0 LEA.HI.X R15, R205, R3.reuse, R9, 0x2, P5 ;  /* 0x00000003cd0f8211 */ /* 0x080fe200028f1409 */
[----:B------:R3:W-:Y:S01]  /*a970*/  @!P1 ST.E.64 desc[UR38][R12.64], R132 ;  /* 0x000000840c009985 */ /* 0x0007e2000c101b26 */
[CC--:B------:R-:W-:Y:S02]  /*a980*/  @!P4 LEA R18, P5, R17.reuse, R2.reuse, 0x2 ;  /* 0x000000021112c211 */ /* 0x0c0fe400078a10ff */
[----:B------:R-:W-:Y:S01]  /*a990*/  SHF.R.S32.HI R9, RZ, 0x1f, R21 ;  /* 0x0000001fff097819 */ /* 0x000fe20000011415 */
[----:B------:R3:W-:Y:S01]  /*a9a0*/  @!P0 ST.E.64 desc[UR38][R14.64], R136 ;  /* 0x000000880e008985 */ /* 0x0007e2000c101b26 */
[----:B------:R-:W-:Y:S02]  /*a9b0*/  @!P4 LEA.HI.X R19, R17, R3, R19, 0x2, P5 ;  /* 0x000000031113c211 */ /* 0x000fe400028f1413 */
[----:B------:R-:W-:-:S03]  /*a9c0*/  @!P3 LEA R20, P5, R21, R2, 0x2 ;  /* 0x000000021514b211 */ /* 0x000fc600078a10ff */
[----:B------:R3:W-:Y:S01]  /*a9d0*/  @!P4 ST.E.64 desc[UR38][R18.64], R140 ;  /* 0x0000008c1200c985 */ /* 0x0007e2000c101b26 */
[-C--:B------:R-:W-:Y:S02]  /*a9e0*/  @!P3 LEA.HI.X R21, R21, R3.reuse, R9, 0x2, P5 ;  /* 0x000000031515b211 */ /* 0x080fe400028f1409 */
[----:B------:R-:W-:Y:S02]  /*a9f0*/  SHF.R.S32.HI R9, RZ, 0x1f, R25 ;  /* 0x0000001fff097819 */ /* 0x000fe40000011419 */
[C---:B------:R-:W-:Y:S01]  /*aa00*/  @!P6 LEA R2, P5, R25.reuse, R2, 0x2 ;  /* 0x000000021902e211 */ /* 0x040fe200078a10ff */
[----:B------:R3:W-:Y:S03]  /*aa10*/  @!P3 ST.E.64 desc[UR38][R20.64], R144 ;  /* 0x000000901400b985 */ /* 0x0007e6000c101b26 */
[----:B------:R-:W-:-:S05]  /*aa20*/  @!P6 LEA.HI.X R3, R25, R3, R9, 0x2, P5 ;  /* 0x000000031903e211 */ /* 0x000fca00028f1409 */
[----:B------:R3:W-:Y:S04]  /*aa30*/  @!P6 ST.E.64 desc[UR38][R2.64], R148 ;  /* 0x000000940200e985 */ /* 0x0007e8000c101b26 */
.L_x_1095:
[----:B------:R-:W-:Y:S05]  /*aa40*/  BSYNC B1 ;  /* 0x0000000000017941 */ /* 0x000fea0003800000 */
.L_x_1094:
[----:B------:R-:W-:Y:S01]  /*aa50*/  ISETP.GE.AND P0, PT, R16, R8, PT ;  /* 0x000000081000720c */ /* 0x000fe20003f06270 */
[----:B--23--:R2:W3:Y:S04]  /*aa60*/  SHFL.IDX PT, R3, R4, 0x1, 0x1c1f ;  /* 0x003c1f0004037f89 */ /* 0x00c4e800000e0000 */
[----:B-1----:R2:W1:Y:S08]  /*aa70*/  SHFL.IDX PT, R2, R0, 0x1, 0x1c1f ;  /* 0x003c1f0000027f89 */ /* 0x00247000000e0000 */
[----:B--2---:R-:W-:Y:S05]  /*aa80*/  @P0 BRA `(.L_x_1093) ;  /* 0x0000001400c00947 */ /* 0x004fea0003800000 */
[----:B------:R-:W-:Y:S01]  /*aa90*/  ULDC UR4, c[0x0][0xbc8] ;  /* 0x0002f20000047ab9 */ /* 0x000fe20000000800 */
[----:B------:R-:W-:Y:S01]  /*aaa0*/  VIADD R21, R201, 0xe8 ;  /* 0x000000e8c9157836 */ /* 0x000fe20000000000 */
[----:B------:R-:W-:Y:S01]  /*aab0*/  ISETP.GE.AND P5, PT, R179, UR4, PT ;  /* 0x00000004b3007c0c */ /* 0x000fe2000bfa6270 */
[C---:B------:R-:W-:Y:S01]  /*aac0*/  VIADD R25, R201.reuse, 0xf0 ;  /* 0x000000f0c9197836 */ /* 0x040fe20000000000 */
[----:B------:R-:W-:Y:S02]  /*aad0*/  ISETP.GE.AND P4, PT, R201, UR4, PT ;  /* 0x00000004c9007c0c */ /* 0x000fe4000bf86270 */
[----:B------:R-:W-:Y:S02]  /*aae0*/  ISETP.GE.AND P2, PT, R177, UR4, PT ;  /* 0x00000004b1007c0c */ /* 0x000fe4000bf46270 */
[----:B------:R-:W-:Y:S02]  /*aaf0*/  ISETP.GE.AND P1, PT, R175, UR4, PT ;  /* 0x00000004af007c0c */ /* 0x000fe4000bf26270 */
[----:B------:R-:W-:-:S02]  /*ab00*/  ISETP.GE.AND P0, PT, R237, UR4, PT ;  /* 0x00000004ed007c0c */ /* 0x000fc4000bf06270 */
[----:B0-----:R-:W-:Y:S02]  /*ab10*/  SHF.R.S32.HI R0, RZ, 0x1f, R21 ;  /* 0x0000001fff007819 */ /* 0x001fe40000011415 */
[----:B------:R-:W-:Y:S02]  /*ab20*/  SHF.R.S32.HI R4, RZ, 0x1f, R205 ;  /* 0x0000001fff047819 */ /* 0x000fe400000114cd */
[-C--:B-1----:R-:W-:Y:S01]  /*ab30*/  @!P5 LEA R10, P3, R179, R2.reuse, 0x2 ;  /* 0x00000002b30ad211 */ /* 0x082fe200078610ff */
[----:B---3--:R-:W-:Y:S02]  /*ab40*/  @!P4 IMAD.WIDE R8, R201, 0x4, R2 ;  /* 0x00000004c908c825 */ /* 0x008fe400078e0202 */
[----:B------:R-:W-:Y:S02]  /*ab50*/  @!P2 LEA R12, P6, R177, R2, 0x2 ;  /* 0x00000002b10ca211 */ /* 0x000fe400078c10ff */
[----:B------:R-:W-:Y:S01]  /*ab60*/  @!P5 LEA.HI.X R11, R179, R3, R180, 0x2, P3 ;  /* 0x00000003b30bd211 */ /* 0x000fe200018f14b4 */
[----:B------:R0:W-:Y:S01]  /*ab70*/  @!P4 ST.E.64 desc[UR38][R8.64], R26 ;  /* 0x0000001a0800c985 */ /* 0x0001e2000c101b26 */
[----:B------:R-:W-:-:S02]  /*ab80*/  ISETP.GE.AND P3, PT, R236, UR4, PT ;  /* 0x00000004ec007c0c */ /* 0x000fc4000bf66270 */
[-C--:B------:R-:W-:Y:S01]  /*ab90*/  @!P2 LEA.HI.X R13, R177, R3.reuse, R178, 0x2, P6 ;  /* 0x00000003b10da211 */ /* 0x080fe200030f14b2 */
[----:B------:R1:W-:Y:S01]  /*aba0*/  @!P5 ST.E.64 desc[UR38][R10.64], R30 ;  /* 0x0000001e0a00d985 */ /* 0x0003e2000c101b26 */
[-C--:B------:R-:W-:Y:S02]  /*abb0*/  @!P1 LEA R14, P5, R175, R2.reuse, 0x2 ;  /* 0x00000002af0e9211 */ /* 0x080fe400078a10ff */
[----:B------:R-:W-:Y:S01]  /*abc0*/  ISETP.GE.AND P4, PT, R235, UR4, PT ;  /* 0x00000004eb007c0c */ /* 0x000fe2000bf86270 */
[----:B------:R2:W-:Y:S01]  /*abd0*/  @!P2 ST.E.64 desc[UR38][R12.64], R34 ;  /* 0x000000220c00a985 */ /* 0x0005e2000c101b26 */
[----:B------:R-:W-:Y:S02]  /*abe0*/  @!P0 LEA R16, P6, R237, R2, 0x2 ;  /* 0x00000002ed108211 */ /* 0x000fe400078c10ff */
[----:B------:R-:W-:Y:S02]  /*abf0*/  @!P1 LEA.HI.X R15, R175, R3, R176, 0x2, P5 ;  /* 0x00000003af0f9211 */ /* 0x000fe400028f14b0 */
[----:B------:R-:W-:-:S02]  /*ac00*/  ISETP.GE.AND P5, PT, R234, UR4, PT ;  /* 0x00000004ea007c0c */ /* 0x000fc4000bfa6270 */
[-C--:B------:R-:W-:Y:S01]  /*ac10*/  @!P0 LEA.HI.X R17, R237, R3.reuse, R174, 0x2, P6 ;  /* 0x00000003ed118211 */ /* 0x080fe200030f14ae */
[----:B------:R3:W-:Y:S01]  /*ac20*/  @!P1 ST.E.64 desc[UR38][R14.64], R38 ;  /* 0x000000260e009985 */ /* 0x0007e2000c101b26 */
[-C--:B0-----:R-:W-:Y:S02]  /*ac30*/  @!P3 LEA R8, P6, R236, R2.reuse, 0x2 ;  /* 0x00000002ec08b211 */ /* 0x081fe400078c10ff */
[----:B------:R-:W-:Y:S01]  /*ac40*/  ISETP.GE.AND P1, PT, R232, UR4, PT ;  /* 0x00000004e8007c0c */ /* 0x000fe2000bf26270 */
[----:B------:R0:W-:Y:S01]  /*ac50*/  @!P0 ST.E.64 desc[UR38][R16.64], R42 ;  /* 0x0000002a10008985 */ /* 0x0001e2000c101b26 */
[----:B------:R-:W-:Y:S02]  /*ac60*/  ISETP.GE.AND P0, PT, R233, UR4, PT ;  /* 0x00000004e9007c0c */ /* 0x000fe4000bf06270 */
[----:B-1----:R-:W-:Y:S02]  /*ac70*/  @!P4 LEA R10, P2, R235, R2, 0x2 ;  /* 0x00000002eb0ac211 */ /* 0x002fe400078410ff */
[----:B------:R-:W-:-:S02]  /*ac80*/  @!P3 LEA.HI.X R9, R236, R3, R173, 0x2, P6 ;  /* 0x00000003ec09b211 */ /* 0x000fc400030f14ad */
[CC--:B------:R-:W-:Y:S02]  /*ac90*/  @!P5 LEA R18, P6, R234.reuse, R2.reuse, 0x2 ;  /* 0x00000002ea12d211 */ /* 0x0c0fe400078c10ff */
[-C--:B------:R-:W-:Y:S01]  /*aca0*/  @!P4 LEA.HI.X R11, R235, R3.reuse, R172, 0x2, P2 ;  /* 0x00000003eb0bc211 */ /* 0x080fe200010f14ac */
[----:B------:R1:W-:Y:S01]  /*acb0*/  @!P3 ST.E.64 desc[UR38][R8.64], R46 ;  /* 0x0000002e0800b985 */ /* 0x0003e2000c101b26 */
[----:B------:R-:W-:Y:S02]  /*acc0*/  ISETP.GE.AND P2, PT, R231, UR4, PT ;  /* 0x00000004e7007c0c */ /* 0x000fe4000bf46270 */
[----:B------:R-:W-:Y:S01]  /*acd0*/  @!P5 LEA.HI.X R19, R234, R3, R171, 0x2, P6 ;  /* 0x00000003ea13d211 */ /* 0x000fe200030f14ab */
[----:B------:R4:W-:Y:S01]  /*ace0*/  @!P4 ST.E.64 desc[UR38][R10.64], R50 ;  /* 0x000000320a00c985 */ /* 0x0009e2000c101b26 */
[-C--:B--2---:R-:W-:Y:S02]  /*acf0*/  @!P0 LEA R12, P4, R233, R2.reuse, 0x2 ;  /* 0x00000002e90c8211 */ /* 0x084fe400078810ff */
[----:B------:R-:W-:Y:S01]  /*ad00*/  ISETP.GE.AND P3, PT, R230, UR4, PT ;  /* 0x00000004e6007c0c */ /* 0x000fe2000bf66270 */
[----:B------:R2:W-:Y:S01]  /*ad10*/  @!P5 ST.E.64 desc[UR38][R18.64], R54 ;  /* 0x000000361200d985 */ /* 0x0005e2000c101b26 */
[----:B---3--:R-:W-:-:S02]  /*ad20*/  @!P1 LEA R14, P5, R232, R2, 0x2 ;  /* 0x00000002e80e9211 */ /* 0x008fc400078a10ff */
[-C--:B------:R-:W-:Y:S02]  /*ad30*/  @!P0 LEA.HI.X R13, R233, R3.reuse, R170, 0x2, P4 ;  /* 0x00000003e90d8211 */ /* 0x080fe400020f14aa */
[----:B------:R-:W-:Y:S02]  /*ad40*/  ISETP.GE.AND P4, PT, R229, UR4, PT ;  /* 0x00000004e5007c0c */ /* 0x000fe4000bf86270 */
[----:B------:R-:W-:Y:S01]  /*ad50*/  @!P1 LEA.HI.X R15, R232, R3, R169, 0x2, P5 ;  /* 0x00000003e80f9211 */ /* 0x000fe200028f14a9 */
[----:B------:R-:W-:Y:S01]  /*ad60*/  @!P0 ST.E.64 desc[UR38][R12.64], R58 ;  /* 0x0000003a0c008985 */ /* 0x000fe2000c101b26 */
[----:B------:R-:W-:Y:S02]  /*ad70*/  ISETP.GE.AND P5, PT, R228, UR4, PT ;  /* 0x00000004e4007c0c */ /* 0x000fe4000bfa6270 */
[----:B0-----:R-:W-:Y:S01]  /*ad80*/  @!P2 LEA R16, P6, R231, R2, 0x2 ;  /* 0x00000002e710a211 */ /* 0x001fe200078c10ff */
[----:B------:R0:W-:Y:S01]  /*ad90*/  @!P1 ST.E.64 desc[UR38][R14.64], R62 ;  /* 0x0000003e0e009985 */ /* 0x0001e2000c101b26 */
[----:B------:R-:W-:-:S02]  /*ada0*/  ISETP.GE.AND P1, PT, R225, UR4, PT ;  /* 0x00000004e1007c0c */ /* 0x000fc4000bf26270 */
[-C--:B------:R-:W-:Y:S02]  /*adb0*/  @!P2 LEA.HI.X R17, R231, R3.reuse, R168, 0x2, P6 ;  /* 0x00000003e711a211 */ /* 0x080fe400030f14a8 */
[-C--:B-1----:R-:W-:Y:S02]  /*adc0*/  @!P3 LEA R8, P6, R230, R2.reuse, 0x2 ;  /* 0x00000002e608b211 */ /* 0x082fe400078c10ff */
[-C--:B----4-:R-:W-:Y:S01]  /*add0*/  @!P4 LEA R10, P0, R229, R2.reuse, 0x2 ;  /* 0x00000002e50ac211 */ /* 0x090fe200078010ff */
[----:B------:R1:W-:Y:S01]  /*ade0*/  @!P2 ST.E.64 desc[UR38][R16.64], R66 ;  /* 0x000000421000a985 */ /* 0x0003e2000c101b26 */
[----:B------:R-:W-:Y:S02]  /*adf0*/  ISETP.GE.AND P2, PT, R226, UR4, PT ;  /* 0x00000004e2007c0c */ /* 0x000fe4000bf46270 */
[----:B------:R-:W-:Y:S02]  /*ae00*/  @!P3 LEA.HI.X R9, R230, R3, R167, 0x2, P6 ;  /* 0x00000003e609b211 */ /* 0x000fe400030f14a7 */
[----:B--2---:R-:W-:-:S02]  /*ae10*/  @!P5 LEA R18, P6, R228, R2, 0x2 ;  /* 0x00000002e412d211 */ /* 0x004fc400078c10ff */
[-C--:B------:R-:W-:Y:S01]  /*ae20*/  @!P4 LEA.HI.X R11, R229, R3.reuse, R166, 0x2, P0 ;  /* 0x00000003e50bc211 */ /* 0x080fe200000f14a6 */
[----:B------:R2:W-:Y:S01]  /*ae30*/  @!P3 ST.E.64 desc[UR38][R8.64], R70 ;  /* 0x000000460800b985 */ /* 0x0005e2000c101b26 */
[----:B------:R-:W-:Y:S02]  /*ae40*/  ISETP.GE.AND P0, PT, R224, UR4, PT ;  /* 0x00000004e0007c0c */ /* 0x000fe4000bf06270 */
[----:B------:R-:W-:Y:S01]  /*ae50*/  @!P5 LEA.HI.X R19, R228, R3, R165, 0x2, P6 ;  /* 0x00000003e413d211 */ /* 0x000fe200030f14a5 */
[----:B------:R3:W-:Y:S01]  /*ae60*/  @!P4 ST.E.64 desc[UR38][R10.64], R74 ;  /* 0x0000004a0a00c985 */ /* 0x0007e2000c101b26 */
[-C--:B0-----:R-:W-:Y:S02]  /*ae70*/  @!P1 LEA R14, P3, R225, R2.reuse, 0x2 ;  /* 0x00000002e10e9211 */ /* 0x081fe400078610ff */
[----:B------:R-:W-:Y:S01]  /*ae80*/  @!P2 LEA R12, P6, R226, R2, 0x2 ;  /* 0x00000002e20ca211 */ /* 0x000fe200078c10ff */
[----:B------:R0:W-:Y:S01]  /*ae90*/  @!P5 ST.E.64 desc[UR38][R18.64], R78 ;  /* 0x0000004e1200d985 */ /* 0x0001e2000c101b26 */
[----:B------:R-:W-:-:S02]  /*aea0*/  ISETP.GE.AND P5, PT, R223, UR4, PT ;  /* 0x00000004df007c0c */ /* 0x000fc4000bfa6270 */
[----:B------:R-:W-:Y:S02]  /*aeb0*/  ISETP.GE.AND P4, PT, R222, UR4, PT ;  /* 0x00000004de007c0c */ /* 0x000fe4000bf86270 */
[-C--:B------:R-:W-:Y:S02]  /*aec0*/  @!P2 LEA.HI.X R13, R226, R3.reuse, R164, 0x2, P6 ;  /* 0x00000003e20da211 */ /* 0x080fe400030f14a4 */
[CC--:B-1----:R-:W-:Y:S02]  /*aed0*/  @!P0 LEA R16, P6, R224.reuse, R2.reuse, 0x2 ;  /* 0x00000002e0108211 */ /* 0x0c2fe400078c10ff */
[-C--:B------:R-:W-:Y:S01]  /*aee0*/  @!P1 LEA.HI.X R15, R225, R3.reuse, R163, 0x2, P3 ;  /* 0x00000003e10f9211 */ /* 0x080fe200018f14a3 */
[----:B------:R1:W-:Y:S01]  /*aef0*/  @!P2 ST.E.64 desc[UR38][R12.64], R82 ;  /* 0x000000520c00a985 */ /* 0x0003e2000c101b26 */
[----:B------:R-:W-:Y:S02]  /*af00*/  ISETP.GE.AND P3, PT, R221, UR4, PT ;  /* 0x00000004dd007c0c */ /* 0x000fe4000bf66270 */
[----:B------:R-:W-:Y:S01]  /*af10*/  @!P0 LEA.HI.X R17, R224, R3, R162, 0x2, P6 ;  /* 0x00000003e0118211 */ /* 0x000fe200030f14a2 */
[----:B------:R4:W-:Y:S01]  /*af20*/  @!P1 ST.E.64 desc[UR38][R14.64], R86 ;  /* 0x000000560e009985 */ /* 0x0009e2000c101b26 */
[----:B--2---:R-:W-:-:S02]  /*af30*/  @!P5 LEA R8, P2, R223, R2, 0x2 ;  /* 0x00000002df08d211 */ /* 0x004fc400078410ff */
[-C--:B---3--:R-:W-:Y:S01]  /*af40*/  @!P4 LEA R10, P1, R222, R2.reuse, 0x2 ;  /* 0x00000002de0ac211 */ /* 0x088fe200078210ff */
[----:B------:R2:W-:Y:S01]  /*af50*/  @!P0 ST.E.64 desc[UR38][R16.64], R90 ;  /* 0x0000005a10008985 */ /* 0x0005e2000c101b26 */
[----:B------:R-:W-:Y:S02]  /*af60*/  ISETP.GE.AND P0, PT, R213, UR4, PT ;  /* 0x00000004d5007c0c */ /* 0x000fe4000bf06270 */
[-C--:B------:R-:W-:Y:S02]  /*af70*/  @!P5 LEA.HI.X R9, R223, R3.reuse, R161, 0x2, P2 ;  /* 0x00000003df09d211 */ /* 0x080fe400010f14a1 */
[----:B------:R-:W-:Y:S02]  /*af80*/  ISETP.GE.AND P2, PT, R212, UR4, PT ;  /* 0x00000004d4007c0c */ /* 0x000fe4000bf46270 */
[----:B------:R-:W-:Y:S01]  /*af90*/  @!P4 LEA.HI.X R11, R222, R3, R160, 0x2, P1 ;  /* 0x00000003de0bc211 */ /* 0x000fe200008f14a0 */
[----:B------:R3:W-:Y:S01]  /*afa0*/  @!P5 ST.E.64 desc[UR38][R8.64], R94 ;  /* 0x0000005e0800d985 */ /* 0x0007e2000c101b26 */
[----:B0-----:R-:W-:-:S02]  /*afb0*/  @!P3 LEA R18, P6, R221, R2, 0x2 ;  /* 0x00000002dd12b211 */ /* 0x001fc400078c10ff */
[----:B------:R-:W-:Y:S01]  /*afc0*/  ISETP.GE.AND P1, PT, R211, UR4, PT ;  /* 0x00000004d3007c0c */ /* 0x000fe2000bf26270 */
[----:B------:R0:W-:Y:S01]  /*afd0*/  @!P4 ST.E.64 desc[UR38][R10.64], R98 ;  /* 0x000000620a00c985 */ /* 0x0001e2000c101b26 */
[----:B------:R-:W-:Y:S02]  /*afe0*/  @!P3 LEA.HI.X R19, R221, R3, R159, 0x2, P6 ;  /* 0x00000003dd13b211 */ /* 0x000fe400030f149f */
[----:B------:R-:W-:Y:S02]  /*aff0*/  ISETP.GE.AND P4, PT, R210, UR4, PT ;  /* 0x00000004d2007c0c */ /* 0x000fe4000bf86270 */
[-C--:B-1----:R-:W-:Y:S01]  /*b000*/  @!P0 LEA R12, P6, R213, R2.reuse, 0x2 ;  /* 0x00000002d50c8211 */ /* 0x082fe200078c10ff */
[----:B------:R1:W-:Y:S01]  /*b010*/  @!P3 ST.E.64 desc[UR38][R18.64], R102 ;  /* 0x000000661200b985 */ /* 0x0003e2000c101b26 */
[----:B------:R-:W-:Y:S02]  /*b020*/  ISETP.GE.AND P5, PT, R209, UR4, PT ;  /* 0x00000004d1007c0c */ /* 0x000fe4000bfa6270 */
[----:B----4-:R-:W-:-:S02]  /*b030*/  @!P2 LEA R14, P3, R212, R2, 0x2 ;  /* 0x00000002d40ea211 */ /* 0x010fc400078610ff */
[-C--:B------:R-:W-:Y:S02]  /*b040*/  @!P0 LEA.HI.X R13, R213, R3.reuse, R158, 0x2, P6 ;  /* 0x00000003d50d8211 */ /* 0x080fe400030f149e */
[-C--:B------:R-:W-:Y:S02]  /*b050*/  @!P2 LEA.HI.X R15, R212, R3.reuse, R157, 0x2, P3 ;  /* 0x00000003d40fa211 */ /* 0x080fe400018f149d */
[----:B------:R-:W-:Y:S01]  /*b060*/  ISETP.GE.AND P3, PT, R208, UR4, PT ;  /* 0x00000004d0007c0c */ /* 0x000fe2000bf66270 */
[----:B------:R4:W-:Y:S01]  /*b070*/  @!P0 ST.E.64 desc[UR38][R12.64], R106 ;  /* 0x0000006a0c008985 */ /* 0x0009e2000c101b26 */
[CC--:B--2---:R-:W-:Y:S02]  /*b080*/  @!P1 LEA R16, P6, R211.reuse, R2.reuse, 0x2 ;  /* 0x00000002d3109211 */ /* 0x0c4fe400078c10ff */
[----:B---3--:R-:W-:Y:S01]  /*b090*/  @!P4 LEA R8, P0, R210, R2, 0x2 ;  /* 0x00000002d208c211 */ /* 0x008fe200078010ff */
[----:B------:R2:W-:Y:S01]  /*b0a0*/  @!P2 ST.E.64 desc[UR38][R14.64], R110 ;  /* 0x0000006e0e00a985 */ /* 0x0005e2000c101b26 */
[----:B------:R-:W-:-:S02]  /*b0b0*/  @!P1 LEA.HI.X R17, R211, R3, R156, 0x2, P6 ;  /* 0x00000003d3119211 */ /* 0x000fc400030f149c */
[-C--:B0-----:R-:W-:Y:S02]  /*b0c0*/  @!P5 LEA R10, P6, R209, R2.reuse, 0x2 ;  /* 0x00000002d10ad211 */ /* 0x081fe400078c10ff */
[-C--:B------:R-:W-:Y:S01]  /*b0d0*/  @!P4 LEA.HI.X R9, R210, R3.reuse, R155, 0x2, P0 ;  /* 0x00000003d209c211 */ /* 0x080fe200000f149b */
[----:B------:R-:W-:Y:S01]  /*b0e0*/  @!P1 ST.E.64 desc[UR38][R16.64], R114 ;  /* 0x0000007210009985 */ /* 0x000fe2000c101b26 */
[----:B------:R-:W-:Y:S02]  /*b0f0*/  ISETP.GE.AND P0, PT, R207, UR4, PT ;  /* 0x00000004cf007c0c */ /* 0x000fe4000bf06270 */
[----:B------:R-:W-:Y:S01]  /*b100*/  @!P5 LEA.HI.X R11, R209, R3, R154, 0x2, P6 ;  /* 0x00000003d10bd211 */ /* 0x000fe200030f149a */
[----:B------:R0:W-:Y:S01]  /*b110*/  @!P4 ST.E.64 desc[UR38][R8.64], R118 ;  /* 0x000000760800c985 */ /* 0x0001e2000c101b26 */
[----:B------:R-:W-:Y:S02]  /*b120*/  ISETP.GE.AND P1, PT, R21, UR4, PT ;  /* 0x0000000415007c0c */ /* 0x000fe4000bf26270 */
[----:B-1----:R-:W-:Y:S01]  /*b130*/  @!P3 LEA R18, P2, R208, R2, 0x2 ;  /* 0x00000002d012b211 */ /* 0x002fe200078410ff */
[----:B------:R1:W-:Y:S01]  /*b140*/  @!P5 ST.E.64 desc[UR38][R10.64], R122 ;  /* 0x0000007a0a00d985 */ /* 0x0003e2000c101b26 */
[----:B------:R-:W-:-:S02]  /*b150*/  ISETP.GE.AND P4, PT, R206, UR4, PT ;  /* 0x00000004ce007c0c */ /* 0x000fc4000bf86270 */
[----:B------:R-:W-:Y:S02]  /*b160*/  ISETP.GE.AND P5, PT, R205, UR4, PT ;  /* 0x00000004cd007c0c */ /* 0x000fe4000bfa6270 */
[-C--:B------:R-:W-:Y:S02]  /*b170*/  @!P3 LEA.HI.X R19, R208, R3.reuse, R153, 0x2, P2 ;  /* 0x00000003d013b211 */ /* 0x080fe400010f1499 */
[----:B------:R-:W-:Y:S02]  /*b180*/  ISETP.GE.AND P2, PT, R25, UR4, PT ;  /* 0x0000000419007c0c */ /* 0x000fe4000bf46270 */
[-C--:B----4-:R-:W-:Y:S01]  /*b190*/  @!P0 LEA R12, P6, R207, R2.reuse, 0x2 ;  /* 0x00000002cf0c8211 */ /* 0x090fe200078c10ff */
[----:B------:R3:W-:Y:S01]  /*b1a0*/  @!P3 ST.E.64 desc[UR38][R18.64], R126 ;  /* 0x0000007e1200b985 */ /* 0x0007e2000c101b26 */
[----:B--2---:R-:W-:Y:S02]  /*b1b0*/  @!P1 LEA R14, P3, R21, R2, 0x2 ;  /* 0x00000002150e9211 */ /* 0x004fe400078610ff */
[----:B------:R-:W-:-:S02]  /*b1c0*/  @!P0 LEA.HI.X R13, R207, R3, R152, 0x2, P6 ;  /* 0x00000003cf0d8211 */ /* 0x000fc400030f1498 */
[CC--:B0-----:R-:W-:Y:S02]  /*b1d0*/  @!P4 LEA R8, P6, R206.reuse, R2.reuse, 0x2 ;  /* 0x00000002ce08c211 */ /* 0x0c1fe400078c10ff */
[-C--:B------:R-:W-:Y:S01]  /*b1e0*/  @!P1 LEA.HI.X R15, R21, R3.reuse, R0, 0x2, P3 ;  /* 0x00000003150f9211 */ /* 0x080fe200018f1400 */
[----:B------:R2:W-:Y:S01]  /*b1f0*/  @!P0 ST.E.64 desc[UR38][R12.64], R130 ;  /* 0x000000820c008985 */ /* 0x0005e2000c101b26 */
[-C--:B-1----:R-:W-:Y:S02]  /*b200*/  @!P5 LEA R10, P3, R205, R2.reuse, 0x2 ;  /* 0x00000002cd0ad211 */ /* 0x082fe400078610ff */
[-C--:B------:R-:W-:Y:S02]  /*b210*/  @!P4 LEA.HI.X R9, R206, R3.reuse, R22, 0x2, P6 ;  /* 0x00000003ce09c211 */ /* 0x080fe400030f1416 */
[----:B------:R-:W-:Y:S01]  /*b220*/  SHF.R.S32.HI R0, RZ, 0x1f, R25 ;  /* 0x0000001fff007819 */ /* 0x000fe20000011419 */
[----:B---3--:R-:W-:Y:S01]  /*b230*/  VIADD R19, R201, 0xf8 ;  /* 0x000000f8c9137836 */ /* 0x008fe20000000000 */
[----:B------:R-:W-:Y:S01]  /*b240*/  @!P2 LEA R16, P6, R25, R2, 0x2 ;  /* 0x000000021910a211 */ /* 0x000fe200078c10ff */
[----:B------:R2:W-:Y:S01]  /*b250*/  @!P4 ST.E.64 desc[UR38][R8.64], R134 ;  /* 0x000000860800c985 */ /* 0x0005e2000c101b26 */
[----:B------:R-:W-:-:S02]  /*b260*/  @!P5 LEA.HI.X R11, R205, R3, R4, 0x2, P3 ;  /* 0x00000003cd0bd211 */ /* 0x000fc400018f1404 */
[----:B------:R-:W-:Y:S02]  /*b270*/  @!P2 LEA.HI.X R17, R25, R3, R0, 0x2, P6 ;  /* 0x000000031911a211 */ /* 0x000fe400030f1400 */
[----:B------:R-:W-:Y:S01]  /*b280*/  ISETP.GE.AND P0, PT, R19, UR4, PT ;  /* 0x0000000413007c0c */ /* 0x000fe2000bf06270 */
[----:B------:R2:W-:Y:S04]  /*b290*/  @!P5 ST.E.64 desc[UR38][R10.64], R138 ;  /* 0x0000008a0a00d985 */ /* 0x0005e8000c101b26 */
[----:B------:R2:W-:Y:S04]  /*b2a0*/  @!P1 ST.E.64 desc[UR38][R14.64], R142 ;  /* 0x0000008e0e009985 */ /* 0x0005e8000c101b26 */
[----:B------:R2:W-:Y:S04]  /*b2b0*/  @!P2 ST.E.64 desc[UR38][R16.64], R146 ;  /* 0x000000921000a985 */ /* 0x0005e8000c101b26 */
[----:B------:R-:W-:Y:S05]  /*b2c0*/  @P0 BRA `(.L_x_1093) ;  /* 0x0000000c00b00947 */ /* 0x000fea0003800000 */
[----:B------:R-:W-:Y:S02]  /*b2d0*/  LEA R2, P0, R19, R2, 0x2 ;  /* 0x0000000213027211 */ /* 0x000fe400078010ff */
[----:B------:R-:W-:-:S04]  /*b2e0*/  SHF.R.S32.HI R0, RZ, 0x1f, R19 ;  /* 0x0000001fff007819 */ /* 0x000fc80000011413 */
[----:B------:R-:W-:-:S05]  /*b2f0*/  LEA.HI.X R3, R19, R3, R0, 0x2, P0 ;  /* 0x0000000313037211 */ /* 0x000fca00000f1400 */
[----:B------:R4:W-:Y:S01]  /*b300*/  ST.E.64 desc[UR38][R2.64], R150 ;  /* 0x0000009602007985 */ /* 0x0009e2000c101b26 */
[----:B------:R-:W-:Y:S05]  /*b310*/  BRA `(.L_x_1093) ;  /* 0x0000000c009c7947 */ /* 0x000fea0003800000 */
.L_x_1084:
[----:B------:R-:W4:Y:S01]  /*b320*/  LDC.64 R8, c[0x0][0xd00] ;  /* 0x00034000ff087b82 */ /* 0x000f220000000a00 */
[----:B------:R-:W-:Y:S01]  /*b330*/  ULDC.64 UR4, c[0x0][0xd08] ;  /* 0x0003420000047ab9 */ /* 0x000fe20000000a00 */
[----:B------:R-:W-:Y:S01]  /*b340*/  IMAD.MOV.U32 R17, RZ, RZ, RZ ;  /* 0x000000ffff117224 */ /* 0x000fe200078e00ff */
[----:B------:R-:W-:-:S04]  /*b350*/  ISETP.NE.U32.AND P0, PT, RZ, UR4, PT ;  /* 0x00000004ff007c0c */ /* 0x000fc8000bf05070 */
[----:B------:R-:W-:Y:S01]  /*b360*/  ISETP.NE.AND.EX P1, PT, RZ, UR5, PT, P0 ;  /* 0x00000005ff007c0c */ /* 0x000fe2000bf25300 */
[----:B------:R-:W0:Y:S01]  /*b370*/  LDC.64 R2, c[0x0][0xd00] ;  /* 0x00034000ff027b82 */ /* 0x000e220000000a00 */
[----:B----4-:R-:W-:-:S04]  /*b380*/  ISETP.NE.U32.AND P0, PT, R8, RZ, PT ;  /* 0x000000ff0800720c */ /* 0x010fc80003f05070 */
[----:B------:R-:W-:-:S07]  /*b390*/  ISETP.NE.AND.EX P0, PT, R9, RZ, PT, P0 ;  /* 0x000000ff0900720c */ /* 0x000fce0003f05300 */
[----:B------:R-:W4:Y:S01]  /*b3a0*/  @P1 LDC.64 R8, c[0x0][0xd08] ;  /* 0x00034200ff081b82 */ /* 0x000f220000000a00 */
[----:B------:R-:W-:Y:S01]  /*b3b0*/  ULDC UR4, c[0x0][0xb88] ;  /* 0x0002e20000047ab9 */ /* 0x000fe20000000800 */
[----:B0-----:R-:W-:-:S04]  /*b3c0*/  IMAD.WIDE R10, R200, 0x4, R2 ;  /* 0x00000004c80a7825 */ /* 0x001fc800078e0202 */
[----:B--2---:R-:W-:Y:S01]  /*b3d0*/  IMAD.U32 R0, RZ, RZ, UR4 ;  /* 0x00000004ff007e24 */ /* 0x004fe2000f8e00ff */
[----:B------:R0:W5:Y:S01]  /*b3e0*/  @P0 LDG.E R17, desc[UR38][R10.64] ;  /* 0x000000260a110981 */ /* 0x000162000c1e1900 */
[----:B---3--:R-:W2:Y:S01]  /*b3f0*/  S2R R4, SR_TID.X ;  /* 0x0000000000047919 */ /* 0x008ea20000002100 */
[----:B----4-:R-:W-:-:S05]  /*b400*/  @P1 IMAD.WIDE R2, R200, 0x4, R8 ;  /* 0x00000004c8021825 */ /* 0x010fca00078e0208 */
[----:B------:R0:W5:Y:S01]  /*b410*/  @P1 LDG.E R0, desc[UR38][R2.64] ;  /* 0x0000002602001981 */ /* 0x000162000c1e1900 */
[----:B------:R-:W-:-:S13]  /*b420*/  ISETP.NE.AND P2, PT, R203, RZ, PT ;  /* 0x000000ffcb00720c */ /* 0x000fda0003f45270 */
[----:B------:R-:W3:Y:S01]  /*b430*/  @!P2 LDC R203, c[0x0][0xbd4] ;  /* 0x0002f500ffcbab82 */ /* 0x000ee20000000800 */
[----:B--2---:R-:W-:-:S05]  /*b440*/  VIADD R24, R4, 0xffffff80 ;  /* 0xffffff8004187836 */ /* 0x004fca0000000000 */
[----:B------:R-:W-:Y:S02]  /*b450*/  ISETP.GT.AND P3, PT, R24, 0x7f, PT ;  /* 0x0000007f1800780c */ /* 0x000fe40003f64270 */
[----:B---3--:R-:W-:Y:S01]  /*b460*/  ISETP.GT.AND P2, PT, R203, 0x1, PT ;  /* 0x00000001cb00780c */ /* 0x008fe20003f44270 */
[----:B0-----:R-:W-:-:S12]  /*b470*/  @P1 BRA `(.L_x_1096) ;  /* 0x0000000000101947 */ /* 0x001fd80003800000 */
[----:B------:R-:W-:Y:S05]  /*b480*/  @!P0 BRA `(.L_x_1096) ;  /* 0x00000000000c8947 */ /* 0x000fea0003800000 */
[----:B------:R-:W2:Y:S04]  /*b490*/  LDG.E R3, desc[UR38][R10.64] ;  /* 0x000000260a037981 */ /* 0x000ea8000c1e1900 */
[----:B-----5:R-:W2:Y:S02]  /*b4a0*/  LDG.E R0, desc[UR38][R10.64+0x4] ;  /* 0x000004260a007981 */ /* 0x020ea4000c1e1900 */
[----:B--2---:R-:W-:-:S07]  /*b4b0*/  IMAD.IADD R0, R0, 0x1, -R3 ;  /* 0x0000000100007824 */ /* 0x004fce00078e0a03 */
.L_x_1096:
[----:B------:R-:W2:Y:S01]  /*b4c0*/  LDL.LU R2, [R1+0x10] ;  /* 0x0000100001027983 */ /* 0x000ea20000300800 */
[----:B------:R-:W-:Y:S01]  /*b4d0*/  BSSY B1, `(.L_x_1097) ;  /* 0x0000037000017945 */ /* 0x000fe20003800000 */
[----:B------:R-:W-:Y:S02]  /*b4e0*/  SEL R27, R200, RZ, !P0 ;  /* 0x000000ffc81b7207 */ /* 0x000fe40004000000 */
[----:B-----5:R-:W-:Y:S02]  /*b4f0*/  SHF.R.S32.HI R18, RZ, 0x1f, R17 ;  /* 0x0000001fff127819 */ /* 0x020fe40000011411 */
[----:B--2---:R-:W-:Y:S01]  /*b500*/  SEL R20, R2, RZ, !P0 ;  /* 0x000000ff02147207 */ /* 0x004fe20004000000 */
[----:B------:R-:W-:Y:S06]  /*b510*/  @P3 BRA `(.L_x_1098) ;  /* 0x0000000000c83947 */ /* 0x000fec0003800000 */
[----:B------:R-:W0:Y:S01]  /*b520*/  LDC R31, c[0x0][0xce8] ;  /* 0x00033a00ff1f7b82 */ /* 0x000e220000000800 */
[----:B------:R-:W-:-:S04]  /*b530*/  IMAD R2, R204, 0x80, R4 ;  /* 0x00000080cc027824 */ /* 0x000fc800078e0204 */
[----:B------:R-:W-:Y:S02]  /*b540*/  VIADD R22, R2, 0xffffff80 ;  /* 0xffffff8002167836 */ /* 0x000fe40000000000 */
[----:B0-----:R-:W-:-:S05]  /*b550*/  IMAD R3, R0, R31, RZ ;  /* 0x0000001f00037224 */ /* 0x001fca00078e02ff */
[----:B------:R-:W-:-:S13]  /*b560*/  ISETP.GE.AND P0, PT, R22, R3, PT ;  /* 0x000000031600720c */ /* 0x000fda0003f06270 */
[----:B------:R-:W-:Y:S05]  /*b570*/  @P0 BRA `(.L_x_1098) ;  /* 0x0000000000b00947 */ /* 0x000fea0003800000 */
[----:B------:R-:W2:Y:S01]  /*b580*/  LDL.LU R26, [R1+0xc] ;  /* 0x00000c00011a7983 */ /* 0x000ea20000300800 */
[----:B------:R-:W-:Y:S01]  /*b590*/  ISETP.NE.AND P1, PT, R31, 0x1, PT ;  /* 0x000000011f00780c */ /* 0x000fe20003f25270 */
[----:B------:R-:W-:Y:S01]  /*b5a0*/  IMAD.MOV.U32 R16, RZ, RZ, 0xab8 ;  /* 0x00000ab8ff107424 */ /* 0x000fe200078e00ff */
[----:B------:R-:W-:Y:S01]  /*b5b0*/  ISETP.GT.AND P0, PT, R203, 0x1, PT ;  /* 0x00000001cb00780c */ /* 0x000fe20003f04270 */
[----:B------:R-:W0:Y:S01]  /*b5c0*/  LDC.64 R28, c[0x0][0xca8] ;  /* 0x00032a00ff1c7b82 */ /* 0x000e220000000a00 */
[----:B------:R-:W-:Y:S02]  /*b5d0*/  IMAD.MOV.U32 R19, RZ, RZ, R22 ;  /* 0x000000ffff137224 */ /* 0x000fe400078e0016 */
[----:B------:R-:W-:-:S05]  /*b5e0*/  SEL R16, R16, 0xa78, P0 ;  /* 0x00000a7810107807 */ /* 0x000fca0000000000 */
[----:B------:R-:W3:Y:S08]  /*b5f0*/  LDC.64 R8, c[0x0][R16+0x220] ;  /* 0x0000880010087b82 */ /* 0x000ef00000000a00 */
[----:B------:R-:W4:Y:S08]  /*b600*/  @P1 LDC R15, c[0x0][0xcec] ;  /* 0x00033b00ff0f1b82 */ /* 0x000f300000000800 */
[----:B------:R-:W5:Y:S08]  /*b610*/  LDC.64 R2, c[0x0][R16+0x218] ;  /* 0x0000860010027b82 */ /* 0x000f700000000a00 */
[----:B------:R-:W1:Y:S01]  /*b620*/  @P1 LDC R25, c[0x0][0xcf0] ;  /* 0x00033c00ff191b82 */ /* 0x000e620000000800 */
[----:B---3--:R-:W-:-:S07]  /*b630*/  IMAD R9, R9, R27, RZ ;  /* 0x0000001b09097224 */ /* 0x008fce00078e02ff */
[----:B------:R-:W3:Y:S01]  /*b640*/  LDC.64 R10, c[0x0][R16+0x228] ;  /* 0x00008a00100a7b82 */ /* 0x000ee20000000a00 */
[----:B----4-:R-:W-:-:S04]  /*b650*/  @P1 IMAD.HI.U32 R4, R22, R15, RZ ;  /* 0x0000000f16041227 */ /* 0x010fc800078e00ff */
[----:B------:R-:W-:-:S03]  /*b660*/  IMAD.WIDE.U32 R14, R8, R27, RZ ;  /* 0x0000001b080e7225 */ /* 0x000fc600078e00ff */
[----:B------:R-:W4:Y:S01]  /*b670*/  LDC.64 R12, c[0x0][R16+0x210] ;  /* 0x00008400100c7b82 */ /* 0x000f220000000a00 */
[-C--:B-----5:R-:W-:Y:S02]  /*b680*/  IMAD R21, R3, R202.reuse, RZ ;  /* 0x000000ca03157224 */ /* 0x0a0fe400078e02ff */
[----:B------:R-:W-:-:S04]  /*b690*/  IMAD.WIDE.U32 R2, R2, R202, RZ ;  /* 0x000000ca02027225 */ /* 0x000fc800078e00ff */
[----:B------:R-:W-:Y:S01]  /*b6a0*/  IMAD.IADD R21, R3, 0x1, R21 ;  /* 0x0000000103157824 */ /* 0x000fe200078e0215 */
[----:B-1----:R-:W-:Y:S01]  /*b6b0*/  @P1 SHF.R.U32.HI R19, RZ, R25, R4 ;  /* 0x00000019ff131219 */ /* 0x002fe20000011604 */
[----:B------:R-:W-:Y:S01]  /*b6c0*/  IMAD R25, R8, R20, R9 ;  /* 0x0000001408197224 */ /* 0x000fe200078e0209 */
[----:B0-----:R-:W0:Y:S01]  /*b6d0*/  @!P0 LDC R28, c[0x0][0xc50] ;  /* 0x00031400ff1c8b82 */ /* 0x001e220000000800 */
[----:B------:R-:W-:Y:S02]  /*b6e0*/  IADD3 R4, P1, P3, R14, R2, R17 ;  /* 0x000000020e047210 */ /* 0x000fe40007b3e011 */
[----:B------:R-:W-:Y:S02]  /*b6f0*/  IMAD.MOV R8, RZ, RZ, -R19 ;  /* 0x000000ffff087224 */ /* 0x000fe400078e0a13 */
[----:B------:R-:W-:-:S03]  /*b700*/  IMAD.IADD R25, R15, 0x1, R25 ;  /* 0x000000010f197824 */ /* 0x000fc600078e0219 */
[----:B------:R-:W1:Y:S01]  /*b710*/  @!P0 LDC R29, c[0x0][0xc54] ;  /* 0x00031500ff1d8b82 */ /* 0x000e620000000800 */
[----:B--2---:R-:W-:-:S05]  /*b720*/  SEL R9, R26, RZ, P0 ;  /* 0x000000ff1a097207 */ /* 0x004fca0000000000 */
[----:B---3--:R-:W-:-:S04]  /*b730*/  IMAD.WIDE.U32 R2, R10, R9, RZ ;  /* 0x000000090a027225 */ /* 0x008fc800078e00ff */
[----:B------:R-:W-:Y:S02]  /*b740*/  IMAD R11, R11, R9, RZ ;  /* 0x000000090b0b7224 */ /* 0x000fe400078e02ff */
[----:B------:R-:W-:Y:S01]  /*b750*/  IMAD R9, R31, R8, R22 ;  /* 0x000000081f097224 */ /* 0x000fe200078e0216 */
[----:B------:R-:W-:Y:S01]  /*b760*/  IADD3.X R8, R25, R21, R18, P1, P3 ;  /* 0x0000001519087210 */ /* 0x000fe20000fe6412 */
[----:B------:R-:W-:Y:S01]  /*b770*/  IMAD.IADD R11, R3, 0x1, R11 ;  /* 0x00000001030b7824 */ /* 0x000fe200078e020b */
[----:B------:R-:W-:Y:S01]  /*b780*/  IADD3 R2, P0, P1, R19, R4, R2 ;  /* 0x0000000413027210 */ /* 0x000fe2000791e002 */
[----:B----4-:R-:W-:Y:S01]  /*b790*/  IMAD R4, R13, R9, RZ ;  /* 0x000000090d047224 */ /* 0x010fe200078e02ff */
[----:B------:R-:W-:-:S04]  /*b7a0*/  SHF.R.S32.HI R19, RZ, 0x1f, R19 ;  /* 0x0000001fff137819 */ /* 0x000fc80000011413 */
[----:B------:R-:W-:Y:S02]  /*b7b0*/  IADD3.X R3, R19, R8, R11, P0, P1 ;  /* 0x0000000813037210 */ /* 0x000fe400007e240b */
[----:B------:R-:W-:Y:S01]  /*b7c0*/  SHF.R.S32.HI R11, RZ, 0x1f, R9 ;  /* 0x0000001fff0b7819 */ /* 0x000fe20000011409 */
[----:B------:R-:W-:-:S04]  /*b7d0*/  IMAD.WIDE.U32 R2, R12, R9, R2 ;  /* 0x000000090c027225 */ /* 0x000fc800078e0002 */
[----:B------:R-:W-:Y:S01]  /*b7e0*/  IMAD R11, R12, R11, R4 ;  /* 0x0000000b0c0b7224 */ /* 0x000fe200078e0204 */
[----:B0-----:R-:W-:-:S03]  /*b7f0*/  LEA R8, P0, R2, R28, 0x2 ;  /* 0x0000001c02087211 */ /* 0x001fc600078010ff */
[----:B------:R-:W-:-:S05]  /*b800*/  IMAD.IADD R3, R3, 0x1, R11 ;  /* 0x0000000103037824 */ /* 0x000fca00078e020b */
[----:B-1----:R-:W-:Y:S01]  /*b810*/  LEA.HI.X R9, R2, R29, R3, 0x2, P0 ;  /* 0x0000001d02097211 */ /* 0x002fe200000f1403 */
[----:B------:R-:W-:-:S05]  /*b820*/  IMAD.MOV.U32 R3, RZ, RZ, -0x800000 ;  /* 0xff800000ff037424 */ /* 0x000fca00078e00ff */
[----:B------:R0:W-:Y:S02]  /*b830*/  STG.E desc[UR38][R8.64], R3 ;  /* 0x0000000308007986 */ /* 0x0001e4000c101926 */
.L_x_1098:
[----:B------:R-:W-:Y:S05]  /*b840*/  BSYNC B1 ;  /* 0x0000000000017941 */ /* 0x000fea0003800000 */
.L_x_1097:
[----:B------:R-:W-:Y:S05]  /*b850*/  @P2 BRA `(.L_x_1093) ;  /* 0x00000008004c2947 */ /* 0x000fea0003800000 */
[----:B------:R-:W2:Y:S01]  /*b860*/  LDC R15, c[0x0][0xce8] ;  /* 0x00033a00ff0f7b82 */ /* 0x000ea20000000800 */
[----:B0-----:R-:W-:Y:S01]  /*b870*/  SHF.R.S32.HI R3, RZ, 0x1f, R24 ;  /* 0x0000001fff037819 */ /* 0x001fe20000011418 */
[----:B------:R-:W-:Y:S01]  /*b880*/  ULDC.64 UR4, c[0x0][0xba0] ;  /* 0x0002e80000047ab9 */ /* 0x000fe20000000a00 */
[----:B------:R-:W-:Y:S01]  /*b890*/  BSSY B1, `(.L_x_1099) ;  /* 0x000004d000017945 */ /* 0x000fe20003800000 */
[----:B------:R-:W-:Y:S01]  /*b8a0*/  IMAD R2, R18, UR4, RZ ;  /* 0x0000000412027c24 */ /* 0x000fe2000f8e02ff */
[----:B------:R-:W-:-:S03]  /*b8b0*/  LEA.HI R8, R3, R24, RZ, 0x3 ;  /* 0x0000001803087211 */ /* 0x000fc600078f18ff */
[C---:B------:R-:W-:Y:S01]  /*b8c0*/  IMAD R9, R17.reuse, UR5, R2 ;  /* 0x0000000511097c24 */ /* 0x040fe2000f8e0202 */
[----:B------:R-:W-:Y:S01]  /*b8d0*/  LOP3.LUT R10, R8, 0xfffffff8, RZ, 0xc0, !PT ;  /* 0xfffffff8080a7812 */ /* 0x000fe200078ec0ff */
[----:B------:R-:W-:Y:S01]  /*b8e0*/  IMAD.WIDE.U32 R2, R17, UR4, RZ ;  /* 0x0000000411027c25 */ /* 0x000fe2000f8e00ff */
[----:B------:R-:W-:Y:S01]  /*b8f0*/  SHF.R.S32.HI R17, RZ, 0x3, R8 ;  /* 0x00000003ff117819 */ /* 0x000fe20000011408 */
[----:B------:R-:W-:Y:S02]  /*b900*/  ULDC.64 UR4, c[0x0][0xbe8] ;  /* 0x0002fa0000047ab9 */ /* 0x000fe40000000a00 */
[----:B------:R-:W-:Y:S02]  /*b910*/  IMAD.IADD R12, R24, 0x1, -R10 ;  /* 0x00000001180c7824 */ /* 0x000fe400078e0a0a */
[----:B------:R-:W-:Y:S02]  /*b920*/  IMAD.IADD R3, R3, 0x1, R9 ;  /* 0x0000000103037824 */ /* 0x000fe400078e0209 */
[----:B------:R-:W-:-:S02]  /*b930*/  IMAD R9, R12, 0x20, R17 ;  /* 0x000000200c097824 */ /* 0x000fc400078e0211 */
[----:B------:R-:W-:Y:S01]  /*b940*/  IMAD.WIDE.U32 R2, R202, UR4, R2 ;  /* 0x00000004ca027c25 */ /* 0x000fe2000f8e0002 */
[----:B--2---:R-:W-:-:S03]  /*b950*/  ISETP.NE.AND P0, PT, R15, 0x1, PT ;  /* 0x000000010f00780c */ /* 0x004fc60003f05270 */
[----:B------:R-:W-:Y:S02]  /*b960*/  IMAD R13, R204, 0x80, R9 ;  /* 0x00000080cc0d7824 */ /* 0x000fe400078e0209 */
[----:B------:R-:W-:Y:S01]  /*b970*/  IMAD R3, R202, UR5, R3 ;  /* 0x00000005ca037c24 */ /* 0x000fe2000f8e0203 */
[----:B------:R-:W-:Y:S01]  /*b980*/  ULDC.64 UR4, c[0x0][0xbf0] ;  /* 0x0002fc0000047ab9 */ /* 0x000fe20000000a00 */
[----:B------:R-:W-:Y:S02]  /*b990*/  IMAD.MOV.U32 R9, RZ, RZ, R13 ;  /* 0x000000ffff097224 */ /* 0x000fe400078e000d */
[----:B------:R-:W-:Y:S02]  /*b9a0*/  IMAD R8, R20, UR4, RZ ;  /* 0x0000000414087c24 */ /* 0x000fe4000f8e02ff */
[----:B------:R-:W-:Y:S02]  /*b9b0*/  IMAD.WIDE.U32 R2, R27, UR4, R2 ;  /* 0x000000041b027c25 */ /* 0x000fe4000f8e0002 */
[----:B------:R-:W0:Y:S02]  /*b9c0*/  @P0 LDC R4, c[0x0][0xcec] ;  /* 0x00033b00ff040b82 */ /* 0x000e240000000800 */
[----:B------:R-:W-:-:S06]  /*b9d0*/  IMAD R10, R204, 0x80, R17 ;  /* 0x00000080cc0a7824 */ /* 0x000fcc00078e0211 */
[----:B------:R-:W2:Y:S01]  /*b9e0*/  @P0 LDC R11, c[0x0][0xcf0] ;  /* 0x00033c00ff0b0b82 */ /* 0x000ea20000000800 */
[----:B0-----:R-:W-:-:S05]  /*b9f0*/  @P0 IMAD.HI.U32 R4, R13, R4, RZ ;  /* 0x000000040d040227 */ /* 0x001fca00078e00ff */
[----:B--2---:R-:W-:Y:S01]  /*ba00*/  @P0 SHF.R.U32.HI R9, RZ, R11, R4 ;  /* 0x0000000bff090219 */ /* 0x004fe20000011604 */
[----:B------:R-:W-:Y:S01]  /*ba10*/  IMAD R11, R27, UR5, R8 ;  /* 0x000000051b0b7c24 */ /* 0x000fe2000f8e0208 */
[----:B------:R-:W-:Y:S02]  /*ba20*/  ULDC.64 UR4, c[0x0][0xbe0] ;  /* 0x0002f80000047ab9 */ /* 0x000fe40000000a00 */
[--C-:B------:R-:W-:Y:S01]  /*ba30*/  SHF.R.S32.HI R4, RZ, 0x1f, R9.reuse ;  /* 0x0000001fff047819 */ /* 0x100fe20000011409 */
[----:B------:R-:W-:Y:S02]  /*ba40*/  IMAD.MOV R8, RZ, RZ, -R9 ;  /* 0x000000ffff087224 */ /* 0x000fe400078e0a09 */
[----:B------:R-:W-:Y:S02]  /*ba50*/  IMAD.IADD R3, R3, 0x1, R11 ;  /* 0x0000000103037824 */ /* 0x000fe400078e020b */
[----:B------:R-:W-:Y:S02]  /*ba60*/  IMAD R11, R15, R8, R13 ;  /* 0x000000080f0b7224 */ /* 0x000fe400078e020d */
[----:B------:R-:W-:-:S02]  /*ba70*/  IMAD R4, R4, UR4, RZ ;  /* 0x0000000404047c24 */ /* 0x000fc4000f8e02ff */
[----:B------:R-:W-:-:S04]  /*ba80*/  IMAD.WIDE.U32 R2, R9, UR4, R2 ;  /* 0x0000000409027c25 */ /* 0x000fc8000f8e0002 */
[----:B------:R-:W-:Y:S01]  /*ba90*/  IMAD R13, R9, UR5, R4 ;  /* 0x00000005090d7c24 */ /* 0x000fe2000f8e0204 */
[----:B------:R-:W-:Y:S01]  /*baa0*/  SHF.R.S32.HI R4, RZ, 0x1f, R11 ;  /* 0x0000001fff047819 */ /* 0x000fe2000001140b */
[----:B------:R-:W-:Y:S01]  /*bab0*/  ULDC.64 UR4, c[0x0][0xbd8] ;  /* 0x0002f60000047ab9 */ /* 0x000fe20000000a00 */
[----:B------:R-:W-:Y:S02]  /*bac0*/  IMAD R15, R0, R15, RZ ;  /* 0x0000000f000f7224 */ /* 0x000fe400078e02ff */
[----:B------:R-:W-:Y:S02]  /*bad0*/  IMAD.IADD R3, R3, 0x1, R13 ;  /* 0x0000000103037824 */ /* 0x000fe400078e020d */
[----:B------:R-:W-:Y:S02]  /*bae0*/  IMAD R4, R4, UR4, RZ ;  /* 0x0000000404047c24 */ /* 0x000fe4000f8e02ff */
[----:B------:R-:W-:-:S04]  /*baf0*/  IMAD.WIDE.U32 R2, R11, UR4, R2 ;  /* 0x000000040b027c25 */ /* 0x000fc8000f8e0002 */
[----:B------:R-:W-:Y:S01]  /*bb00*/  IMAD R9, R11, UR5, R4 ;  /* 0x000000050b097c24 */ /* 0x000fe2000f8e0204 */
[----:B------:R-:W-:Y:S01]  /*bb10*/  ULDC.64 UR4, c[0x0][0xb80] ;  /* 0x0002e00000047ab9 */ /* 0x000fe20000000a00 */
[----:B------:R-:W-:Y:S01]  /*bb20*/  VIADD R4, R10, 0x40 ;  /* 0x000000400a047836 */ /* 0x000fe20000000000 */
[----:B------:R-:W-:Y:S01]  /*bb30*/  LEA R8, P2, R2, UR4, 0x1 ;  /* 0x0000000402087c11 */ /* 0x000fe2000f8408ff */
[----:B------:R-:W-:Y:S02]  /*bb40*/  IMAD.IADD R3, R3, 0x1, R9 ;  /* 0x0000000103037824 */ /* 0x000fe400078e0209 */
[----:B------:R-:W-:Y:S01]  /*bb50*/  VIADD R0, R10, 0x20 ;  /* 0x000000200a007836 */ /* 0x000fe20000000000 */
[-C--:B------:R-:W-:Y:S01]  /*bb60*/  ISETP.GE.AND P0, PT, R4, R15.reuse, PT ;  /* 0x0000000f0400720c */ /* 0x080fe20003f06270 */
[----:B------:R-:W-:Y:S01]  /*bb70*/  IMAD.SHL.U32 R9, R12, 0x8, RZ ;  /* 0x000000080c097824 */ /* 0x000fe200078e00ff */
[----:B------:R-:W-:Y:S02]  /*bb80*/  LEA.HI.X R4, R2, UR5, R3, 0x1, P2 ;  /* 0x0000000502047c11 */ /* 0x000fe400090f0c03 */
[-C--:B------:R-:W-:Y:S01]  /*bb90*/  ISETP.GE.AND P2, PT, R10, R15.reuse, PT ;  /* 0x0000000f0a00720c */ /* 0x080fe20003f46270 */
[C---:B------:R-:W-:Y:S01]  /*bba0*/  VIADD R11, R9.reuse, 0x40 ;  /* 0x00000040090b7836 */ /* 0x040fe20000000000 */
[----:B------:R-:W-:Y:S01]  /*bbb0*/  ISETP.GE.AND P1, PT, R0, R15, PT ;  /* 0x0000000f0000720c */ /* 0x000fe20003f26270 */
[C---:B------:R-:W-:Y:S01]  /*bbc0*/  VIADD R13, R9.reuse, 0x80 ;  /* 0x00000080090d7836 */ /* 0x040fe20000000000 */
[----:B------:R0:W2:Y:S01]  /*bbd0*/  SHFL.IDX PT, R2, R8, RZ, 0x181f ;  /* 0x00181fff08027589 */ /* 0x0000a200000e0000 */
[----:B------:R-:W-:Y:S01]  /*bbe0*/  VIADD R17, R9, 0xc0 ;  /* 0x000000c009117836 */ /* 0x000fe20000000000 */
[----:B------:R-:W-:-:S02]  /*bbf0*/  SHF.R.S32.HI R12, RZ, 0x1f, R9 ;  /* 0x0000001fff0c7819 */ /* 0x000fc40000011409 */
[----:B------:R0:W3:Y:S01]  /*bc00*/  SHFL.IDX PT, R0, R4, RZ, 0x181f ;  /* 0x00181fff04007589 */ /* 0x0000e200000e0000 */
[----:B------:R-:W-:Y:S02]  /*bc10*/  SHF.R.S32.HI R14, RZ, 0x1f, R11 ;  /* 0x0000001fff0e7819 */ /* 0x000fe4000001140b */
[----:B------:R-:W-:Y:S02]  /*bc20*/  SHF.R.S32.HI R16, RZ, 0x1f, R13 ;  /* 0x0000001fff107819 */ /* 0x000fe4000001140d */
[----:B------:R-:W-:Y:S01]  /*bc30*/  SHF.R.S32.HI R18, RZ, 0x1f, R17 ;  /* 0x0000001fff127819 */ /* 0x000fe20000011411 */
[----:B------:R-:W-:Y:S06]  /*bc40*/  @P2 BRA `(.L_x_1100) ;  /* 0x0000000000442947 */ /* 0x000fec0003800000 */
[----:B------:R-:W-:Y:S02]  /*bc50*/  ULDC UR4, c[0x0][0xbc8] ;  /* 0x0002f20000047ab9 */ /* 0x000fe40000000800 */
[----:B------:R-:W-:Y:S02]  /*bc60*/  ISETP.GE.AND P5, PT, R9, UR4, PT ;  /* 0x0000000409007c0c */ /* 0x000fe4000bfa6270 */
[----:B------:R-:W-:Y:S02]  /*bc70*/  ISETP.GE.AND P4, PT, R11, UR4, PT ;  /* 0x000000040b007c0c */ /* 0x000fe4000bf86270 */
[----:B------:R-:W-:Y:S02]  /*bc80*/  ISETP.GE.AND P3, PT, R13, UR4, PT ;  /* 0x000000040d007c0c */ /* 0x000fe4000bf66270 */
[----:B------:R-:W-:-:S07]  /*bc90*/  ISETP.GE.AND P2, PT, R17, UR4, PT ;  /* 0x0000000411007c0c */ /* 0x000fce000bf46270 */
[----:B--2---:R-:W-:-:S04]  /*bca0*/  @!P5 LEA R20, P6, R9, R2, 0x1 ;  /* 0x000000020914d211 */ /* 0x004fc800078c08ff */
[----:B---3--:R-:W-:Y:S02]  /*bcb0*/  @!P5 LEA.HI.X R21, R9, R0, R12, 0x1, P6 ;  /* 0x000000000915d211 */ /* 0x008fe400030f0c0c */
        /* <DEDUP_REMOVED lines=10> */
.L_x_1100:
[----:B------:R-:W-:Y:S05]  /*bd60*/  BSYNC B1 ;  /* 0x0000000000017941 */ /* 0x000fea0003800000 */
.L_x_1099:
[----:B---3--:R3:W0:Y:S01]  /*bd70*/  SHFL.IDX PT, R0, R4, 0x1, 0x181f ;  /* 0x00381f0004007f89 */ /* 0x00862200000e0000 */
[----:B------:R-:W-:Y:S03]  /*bd80*/  BSSY B1, `(.L_x_1101) ;  /* 0x0000014000017945 */ /* 0x000fe60003800000 */
[----:B--2-4-:R3:W2:Y:S01]  /*bd90*/  SHFL.IDX PT, R2, R8, 0x1, 0x181f ;  /* 0x00381f0008027f89 */ /* 0x0146a200000e0000 */
[----:B------:R-:W-:Y:S05]  /*bda0*/  @P1 BRA `(.L_x_1102) ;  /* 0x0000000000441947 */ /* 0x000fea0003800000 */
[----:B------:R-:W-:Y:S02]  /*bdb0*/  ULDC UR4, c[0x0][0xbc8] ;  /* 0x0002f20000047ab9 */ /* 0x000fe40000000800 */
[----:B------:R-:W-:Y:S02]  /*bdc0*/  ISETP.GE.AND P4, PT, R9, UR4, PT ;  /* 0x0000000409007c0c */ /* 0x000fe4000bf86270 */
[----:B------:R-:W-:Y:S02]  /*bdd0*/  ISETP.GE.AND P3, PT, R11, UR4, PT ;  /* 0x000000040b007c0c */ /* 0x000fe4000bf66270 */
[----:B------:R-:W-:Y:S02]  /*bde0*/  ISETP.GE.AND P2, PT, R13, UR4, PT ;  /* 0x000000040d007c0c */ /* 0x000fe4000bf46270 */
[----:B------:R-:W-:-:S07]  /*bdf0*/  ISETP.GE.AND P1, PT, R17, UR4, PT ;  /* 0x0000000411007c0c */ /* 0x000fce000bf26270 */
[-C--:B--2---:R-:W-:Y:S02]  /*be00*/  @!P4 LEA R20, P6, R9, R2.reuse, 0x1 ;  /* 0x000000020914c211 */ /* 0x084fe400078c08ff */
[----:B------:R-:W-:Y:S02]  /*be10*/  @!P3 LEA R24, P5, R11, R2, 0x1 ;  /* 0x000000020b18b211 */ /* 0x000fe400078a08ff */
[----:B0-----:R-:W-:Y:S02]  /*be20*/  @!P4 LEA.HI.X R21, R9, R0, R12, 0x1, P6 ;  /* 0x000000000915c211 */ /* 0x001fe400030f0c0c */
        /* <DEDUP_REMOVED lines=9> */
.L_x_1102:
[----:B------:R-:W-:Y:S05]  /*bec0*/  BSYNC B1 ;  /* 0x0000000000017941 */ /* 0x000fea0003800000 */
.L_x_1101:
[----:B0-----:R0:W0:Y:S01]  /*bed0*/  SHFL.IDX PT, R0, R4, 0x2, 0x181f ;  /* 0x00581f0004007f89 */ /* 0x00102200000e0000 */
[----:B------:R-:W-:Y:S03]  /*bee0*/  BSSY B1, `(.L_x_1103) ;  /* 0x0000014000017945 */ /* 0x000fe60003800000 */
[----:B--2-4-:R2:W4:Y:S01]  /*bef0*/  SHFL.IDX PT, R2, R8, 0x2, 0x181f ;  /* 0x00581f0008027f89 */ /* 0x01452200000e0000 */
        /* <DEDUP_REMOVED lines=18> */
.L_x_1104:
[----:B------:R-:W-:Y:S05]  /*c020*/  BSYNC B1 ;  /* 0x0000000000017941 */ /* 0x000fea0003800000 */
.L_x_1103:
[----:B0-----:R-:W-:Y:S01]  /*c030*/  VIADD R0, R10, 0x60 ;  /* 0x000000600a007836 */ /* 0x001fe20000000000 */
[----:B---3--:R-:W0:Y:S04]  /*c040*/  SHFL.IDX PT, R4, R4, 0x3, 0x181f ;  /* 0x00781f0004047f89 */ /* 0x008e2800000e0000 */
[----:B------:R-:W-:Y:S01]  /*c050*/  ISETP.GE.AND P0, PT, R0, R15, PT ;  /* 0x0000000f0000720c */ /* 0x000fe20003f06270 */
[----:B----4-:R3:W4:-:S12]  /*c060*/  SHFL.IDX PT, R2, R8, 0x3, 0x181f ;  /* 0x00781f0008027f89 */ /* 0x01071800000e0000 */
[----:B---3--:R-:W-:Y:S05]  /*c070*/  @P0 BRA `(.L_x_1093) ;  /* 0x0000000000440947 */ /* 0x008fea0003800000 */
[----:B------:R-:W-:Y:S02]  /*c080*/  ULDC UR4, c[0x0][0xbc8] ;  /* 0x0002f20000047ab9 */ /* 0x000fe40000000800 */
[----:B------:R-:W-:Y:S02]  /*c090*/  ISETP.GE.AND P3, PT, R9, UR4, PT ;  /* 0x0000000409007c0c */ /* 0x000fe4000bf66270 */
[----:B------:R-:W-:Y:S02]  /*c0a0*/  ISETP.GE.AND P2, PT, R11, UR4, PT ;  /* 0x000000040b007c0c */ /* 0x000fe4000bf46270 */
[----:B------:R-:W-:Y:S02]  /*c0b0*/  ISETP.GE.AND P1, PT, R13, UR4, PT ;  /* 0x000000040d007c0c */ /* 0x000fe4000bf26270 */
[----:B------:R-:W-:-:S07]  /*c0c0*/  ISETP.GE.AND P0, PT, R17, UR4, PT ;  /* 0x0000000411007c0c */ /* 0x000fce000bf06270 */
[----:B--2-4-:R-:W-:-:S04]  /*c0d0*/  @!P3 LEA R8, P4, R9, R2, 0x1 ;  /* 0x000000020908b211 */ /* 0x014fc800078808ff */
[----:B0-----:R-:W-:Y:S02]  /*c0e0*/  @!P3 LEA.HI.X R9, R9, R4, R12, 0x1, P4 ;  /* 0x000000040909b211 */ /* 0x001fe400020f0c0c */
        /* <DEDUP_REMOVED lines=10> */
.L_x_1093:
[----:B------:R-:W-:Y:S05]  /*c190*/  BSYNC B0 ;  /* 0x0000000000007941 */ /* 0x000fea0003800000 */
.L_x_1083:
[----:B------:R-:W-:Y:S02]  /*c1a0*/  ULDC UR4, c[0x0][0xd3c] ;  /* 0x00034f0000047ab9 */ /* 0x000fe40000000800 */
[----:B------:R-:W-:-:S13]  /*c1b0*/  ISETP.GE.AND P0, PT, R7, UR4, PT ;  /* 0x0000000407007c0c */ /* 0x000fda000bf06270 */
[----:B------:R-:W-:Y:S05]  /*c1c0*/  @!P0 BRA `(.L_x_1105) ;  /* 0xffffff4c00e88947 */ /* 0x000fea000383ffff */
[----:B------:R-:W-:Y:S05]  /*c1d0*/  EXIT ;  /* 0x000000000000794d */ /* 0x000fea0003800000 */
.L_x_1057:
[----:B------:R-:W-:-:S08]  /*c1e0*/  NOP ;  /* 0x0000000000007918 */ /* 0x000fd00000000000 */
[----:B--2---:R-:W0:-:S00]  /*c1f0*/  USETMAXREG.DEALLOC.CTAPOOL 0x18 ;  /* 0x00000018000079c8 */ /* 0x004e0000080e0500 */
        /* <DEDUP_REMOVED lines=18> */
.L_x_1106:
[----:B------:R-:W1:Y:S01]  /*c320*/  S2R R0, SR_TID.X ;  /* 0x0000000000007919 */ /* 0x000e620000002100 */
[----:B------:R-:W-:Y:S01]  /*c330*/  ULDC UR4, c[0x0][0xd3c] ;  /* 0x00034f0000047ab9 */ /* 0x000fe20000000800 */
[----:B------:R-:W-:Y:S01]  /*c340*/  IMAD.MOV.U32 R9, RZ, RZ, RZ ;  /* 0x000000ffff097224 */ /* 0x000fe200078e00ff */
[----:B------:R-:W2:Y:S01]  /*c350*/  S2UR UR6, SR_CTAID.X ;  /* 0x00000000000679c3 */ /* 0x000ea20000002500 */
[----:B------:R-:W-:Y:S01]  /*c360*/  ULDC UR5, c[0x0][0xd38] ;  /* 0x00034e0000057ab9 */ /* 0x000fe20000000800 */
[----:B-1----:R-:W-:-:S04]  /*c370*/  LOP3.LUT R0, R0, 0x1f, RZ, 0xc0, !PT ;  /* 0x0000001f00007812 */ /* 0x002fc800078ec0ff */
[----:B------:R-:W-:-:S04]  /*c380*/  ISETP.NE.AND P0, PT, R0, 0x1f, PT ;  /* 0x0000001f0000780c */ /* 0x000fc80003f05270 */
[----:B------:R-:W-:-:S13]  /*c390*/  ISETP.GE.OR P1, PT, R0, UR4, !P0 ;  /* 0x0000000400007c0c */ /* 0x000fda000c726670 */
[----:B0-----:R-:W0:Y:S08]  /*c3a0*/  @!P1 LDC.64 R2, c[0x0][0xd80] ;  /* 0x00036000ff029b82 */ /* 0x001e300000000a00 */
[----:B------:R-:W1:Y:S01]  /*c3b0*/  @!P1 LDC.64 R4, c[0x0][0xd78] ;  /* 0x00035e00ff049b82 */ /* 0x000e620000000a00 */
[----:B0-----:R-:W-:-:S05]  /*c3c0*/  @!P1 IMAD.WIDE.U32 R2, R0, 0x4, R2 ;  /* 0x0000000400029825 */ /* 0x001fca00078e0002 */
[----:B------:R1:W3:Y:S02]  /*c3d0*/  @!P1 LDG.E R6, desc[UR38][R2.64] ;  /* 0x0000002602069981 */ /* 0x0002e4000c1e1900 */
[----:B-1----:R-:W-:-:S05]  /*c3e0*/  @!P1 IMAD.WIDE.U32 R2, R0, 0x4, R4 ;  /* 0x0000000400029825 */ /* 0x002fca00078e0004 */
        /* <DEDUP_REMOVED lines=26> */
[----:B--2---:R-:W-:-:S13]  /*c590*/  ISETP.GT.AND P6, PT, R7, UR6, PT ;  /* 0x0000000607007c0c */ /* 0x004fda000bfc4270 */
[----:B------:R-:W-:Y:S05]  /*c5a0*/  @P6 BRA `(.L_x_1108) ;  /* 0x0000000000a46947 */ /* 0x000fea0003800000 */
[----:B------:R-:W-:Y:S01]  /*c5b0*/  IMAD.MOV.U32 R7, RZ, RZ, R4 ;  /* 0x000000ffff077224 */ /* 0x000fe200078e0004 */
[----:B------:R-:W-:Y:S01]  /*c5c0*/  UMOV UR4, URZ ;  /* 0x0000003f00047c82 */ /* 0x000fe20008000000 */
[----:B------:R-:W-:-:S05]  /*c5d0*/  ULDC UR5, c[0x0][0xd38] ;  /* 0x00034e0000057ab9 */ /* 0x000fca0000000800 */
.L_x_1110:
        /* <DEDUP_REMOVED lines=12> */
[----:B0-----:R-:W-:-:S05]  /*c6a0*/  @!P6 IMAD.WIDE R2, R9, 0x4, R2 ;  /* 0x000000040902e825 */ /* 0x001fca00078e0202 */
[----:B------:R1:W2:Y:S02]  /*c6b0*/  @!P6 LDG.E R6, desc[UR38][R2.64] ;  /* 0x000000260206e981 */ /* 0x0002a4000c1e1900 */
[----:B-1----:R-:W-:-:S04]  /*c6c0*/  @!P6 IMAD.WIDE R2, R9, 0x4, R4 ;  /* 0x000000040902e825 */ /* 0x002fc800078e0204 */
[----:B------:R-:W-:-:S06]  /*c6d0*/  IMAD.MOV.U32 R9, RZ, RZ, RZ ;  /* 0x000000ffff097224 */ /* 0x000fcc00078e00ff */
        /* <DEDUP_REMOVED lines=22> */
.L_x_1108:
        /* <DEDUP_REMOVED lines=20> */
.L_x_1111:
[----:B-1----:R-:W-:Y:S01]  /*c980*/  IMAD R11, R12, UR5, R11 ;  /* 0x000000050c0b7c24 */ /* 0x002fe2000f8e020b */
[----:B------:R-:W1:Y:S01]  /*c990*/  MUFU.RCP R10, R10 ;  /* 0x0000000a000a7308 */ /* 0x000e620000001000 */
[----:B0-----:R-:W-:Y:S02]  /*c9a0*/  IMAD R9, R15, R4, RZ ;  /* 0x000000040f097224 */ /* 0x001fe400078e02ff */
[----:B------:R-:W-:Y:S01]  /*c9b0*/  IMAD.MOV.U32 R2, RZ, RZ, RZ ;  /* 0x000000ffff027224 */ /* 0x000fe200078e00ff */
[----:B------:R0:W-:Y:S03]  /*c9c0*/  STL [R1], R11 ;  /* 0x0000000b01007387 */ /* 0x0001e60000100800 */
[----:B------:R-:W-:Y:S01]  /*c9d0*/  IMAD.HI.U32 R2, R3, R9, R2 ;  /* 0x0000000903027227 */ /* 0x000fe200078e0002 */
[----:B------:R-:W-:Y:S02]  /*c9e0*/  IADD3 R9, -R11, UR6, RZ ;  /* 0x000000060b097c10 */ /* 0x000fe4000fffe1ff */
[----:B------:R-:W-:-:S02]  /*c9f0*/  IABS R3, R6 ;  /* 0x0000000600037213 */ /* 0x000fc40000000000 */
[----:B------:R-:W-:-:S03]  /*ca00*/  IABS R13, R9 ;  /* 0x00000009000d7213 */ /* 0x000fc60000000000 */
[----:B------:R-:W-:Y:S02]  /*ca10*/  IMAD.MOV R12, RZ, RZ, -R3 ;  /* 0x000000ffff0c7224 */ /* 0x000fe400078e0a03 */
[----:B0-----:R-:W-:-:S04]  /*ca20*/  IMAD.HI.U32 R11, R2, R13, RZ ;  /* 0x0000000d020b7227 */ /* 0x001fc800078e00ff */
[----:B-1----:R-:W-:Y:S02]  /*ca30*/  VIADD R3, R10, 0xffffffe ;  /* 0x0ffffffe0a037836 */ /* 0x002fe40000000000 */
[----:B------:R-:W-:-:S04]  /*ca40*/  IMAD R13, R11, R12, R13 ;  /* 0x0000000c0b0d7224 */ /* 0x000fc800078e020d */
[----:B------:R-:W0:Y:S01]  /*ca50*/  F2I.FTZ.U32.TRUNC.NTZ R3, R3 ;  /* 0x0000000300037305 */ /* 0x000e22000021f000 */
[----:B------:R-:W-:-:S13]  /*ca60*/  ISETP.GT.U32.AND P1, PT, R4, R13, PT ;  /* 0x0000000d0400720c */ /* 0x000fda0003f24070 */
[----:B------:R-:W-:Y:S02]  /*ca70*/  @!P1 IMAD.IADD R13, R13, 0x1, -R4 ;  /* 0x000000010d0d9824 */ /* 0x000fe400078e0a04 */
[----:B0-----:R-:W-:Y:S02]  /*ca80*/  IMAD.MOV R2, RZ, RZ, -R3 ;  /* 0x000000ffff027224 */ /* 0x001fe400078e0a03 */
[----:B------:R-:W-:Y:S01]  /*ca90*/  @!P1 VIADD R11, R11, 0x1 ;  /* 0x000000010b0b9836 */ /* 0x000fe20000000000 */
[----:B------:R-:W-:Y:S01]  /*caa0*/  ISETP.GE.U32.AND P0, PT, R13, R4, PT ;  /* 0x000000040d00720c */ /* 0x000fe20003f06070 */
[----:B------:R-:W-:Y:S01]  /*cab0*/  IMAD R13, R2, R7, RZ ;  /* 0x00000007020d7224 */ /* 0x000fe200078e02ff */
[----:B------:R-:W-:Y:S01]  /*cac0*/  ISETP.NE.AND P1, PT, R6, RZ, PT ;  /* 0x000000ff0600720c */ /* 0x000fe20003f25270 */
[----:B------:R-:W-:-:S04]  /*cad0*/  IMAD.MOV.U32 R2, RZ, RZ, RZ ;  /* 0x000000ffff027224 */ /* 0x000fc800078e00ff */
[----:B------:R-:W-:Y:S01]  /*cae0*/  IMAD.HI.U32 R4, R3, R13, R2 ;  /* 0x0000000d03047227 */ /* 0x000fe200078e0002 */
[----:B------:R-:W-:-:S04]  /*caf0*/  LOP3.LUT R2, R9, R6, RZ, 0x3c, !PT ;  /* 0x0000000609027212 */ /* 0x000fc800078e3cff */
[----:B------:R-:W-:Y:S01]  /*cb00*/  ISETP.GE.AND P2, PT, R2, RZ, PT ;  /* 0x000000ff0200720c */ /* 0x000fe20003f46270 */
[----:B------:R-:W-:Y:S01]  /*cb10*/  @P0 VIADD R11, R11, 0x1 ;  /* 0x000000010b0b0836 */ /* 0x000fe20000000000 */
[----:B------:R-:W-:-:S05]  /*cb20*/  IABS R2, R8 ;  /* 0x0000000800027213 */ /* 0x000fca0000000000 */
[----:B------:R-:W-:-:S06]  /*cb30*/  IMAD.MOV R2, RZ, RZ, -R2 ;  /* 0x000000ffff027224 */ /* 0x000fcc00078e0a02 */
[----:B------:R-:W-:Y:S01]  /*cb40*/  @!P2 IMAD.MOV R11, RZ, RZ, -R11 ;  /* 0x000000ffff0ba224 */ /* 0x000fe200078e0a0b */
[----:B------:R-:W-:-:S04]  /*cb50*/  @!P1 LOP3.LUT R11, RZ, R6, RZ, 0x33, !PT ;  /* 0x00000006ff0b9212 */ /* 0x000fc800078e33ff */
[-C--:B------:R-:W-:Y:S01]  /*cb60*/  IABS R3, R11.reuse ;  /* 0x0000000b00037213 */ /* 0x080fe20000000000 */
[----:B------:R-:W-:-:S04]  /*cb70*/  IMAD R6, R6, R11, RZ ;  /* 0x0000000b06067224 */ /* 0x000fc800078e02ff */
[----:B------:R-:W-:-:S04]  /*cb80*/  IMAD.HI.U32 R4, R4, R3, RZ ;  /* 0x0000000304047227 */ /* 0x000fc800078e00ff */
[----:B------:R-:W-:Y:S02]  /*cb90*/  IMAD R2, R4, R2, R3 ;  /* 0x0000000204027224 */ /* 0x000fe400078e0203 */
[----:B------:R-:W-:-:S03]  /*cba0*/  IMAD.IADD R6, R9, 0x1, -R6 ;  /* 0x0000000109067824 */ /* 0x000fc600078e0a06 */
[----:B------:R-:W-:Y:S02]  /*cbb0*/  ISETP.GT.U32.AND P1, PT, R7, R2, PT ;  /* 0x000000020700720c */ /* 0x000fe40003f24070 */
[----:B------:R1:W-:Y:S11]  /*cbc0*/  STL [R1+0x4], R6 ;  /* 0x0000040601007387 */ /* 0x0003f60000100800 */
[----:B------:R-:W-:-:S02]  /*cbd0*/  @!P1 IMAD.IADD R2, R2, 0x1, -R7 ;  /* 0x0000000102029824 */ /* 0x000fc400078e0a07 */
        /* <DEDUP_REMOVED lines=11> */
[----:B------:R-:W-:Y:S02]  /*cc90*/  VIADD R2, R5, UR4 ;  /* 0x0000000405027c36 */ /* 0x000fe40008000000 */
[----:B------:R-:W-:-:S03]  /*cca0*/  IMAD R3, R11, 0x10000, R4 ;  /* 0x000100000b037824 */ /* 0x000fc600078e0204 */
[----:B------:R1:W-:Y:S04]  /*ccb0*/  STL [R1+0xc], R2 ;  /* 0x00000c0201007387 */ /* 0x0003e80000100800 */
[----:B------:R1:W-:Y:S01]  /*ccc0*/  STL [R1+0x8], R3 ;  /* 0x0000080301007387 */ /* 0x0003e20000100800 */
[----:B------:R-:W-:Y:S05]  /*ccd0*/  BRA `(.L_x_1112) ;  /* 0x0000000000107947 */ /* 0x000fea0003800000 */
.L_x_1109:
[----:B------:R-:W-:Y:S01]  /*cce0*/  IMAD.U32 R2, RZ, RZ, UR6 ;  /* 0x00000006ff027e24 */ /* 0x000fe2000f8e00ff */
[----:B------:R0:W-:Y:S04]  /*ccf0*/  STL [R1+0x4], RZ ;  /* 0x000004ff01007387 */ /* 0x0001e80000100800 */
[----:B------:R0:W-:Y:S04]  /*cd00*/  STL [R1+0x8], RZ ;  /* 0x000008ff01007387 */ /* 0x0001e80000100800 */
[----:B------:R0:W-:Y:S02]  /*cd10*/  STL [R1], R2 ;  /* 0x0000000201007387 */ /* 0x0001e40000100800 */
.L_x_1112:
[----:B------:R-:W2:Y:S04]  /*cd20*/  LDL R4, [R1] ;  /* 0x0000000001047983 */ /* 0x000ea80000100800 */
[----:B------:R-:W2:Y:S04]  /*cd30*/  LDL R5, [R1+0x4] ;  /* 0x0000040001057983 */ /* 0x000ea80000100800 */
[----:B-1----:R-:W2:Y:S04]  /*cd40*/  LDL R6, [R1+0x8] ;  /* 0x0000080001067983 */ /* 0x002ea80000100800 */
[----:B------:R-:W2:Y:S01]  /*cd50*/  LDL R7, [R1+0xc] ;  /* 0x00000c0001077983 */ /* 0x000ea20000100800 */
[----:B------:R-:W-:-:S13]  /*cd60*/  ISETP.NE.AND P0, PT, R0, RZ, PT ;  /* 0x000000ff0000720c */ /* 0x000fda0003f05270 */
[----:B------:R-:W1:Y:S01]  /*cd70*/  @!P0 S2R R3, SR_CgaCtaId ;  /* 0x0000000000038919 */ /* 0x000e620000008800 */
[----:B------:R-:W-:-:S04]  /*cd80*/  @!P0 MOV R0, 0x400 ;  /* 0x0000040000008802 */ /* 0x000fc80000000f00 */
[----:B-1----:R-:W-:-:S05]  /*cd90*/  @!P0 LEA R0, R3, R0, 0x18 ;  /* 0x0000000003008211 */ /* 0x002fca00078ec0ff */
[----:B--2---:R1:W-:Y:S01]  /*cda0*/  @!P0 STS.128 [R0+0x324d0], R4 ;  /* 0x0324d00400008388 */ /* 0x0043e20000000c00 */
[----:B------:R-:W-:Y:S06]  /*cdb0*/  BAR.ARV 0x5, 0x180 ;  /* 0x0146000000007b1d */ /* 0x000fec0000002000 */
.L_x_1107:
        /* <DEDUP_REMOVED lines=8> */
[----:B--2---:R-:W2:Y:S01]  /*ce40*/  S2R R5, SR_TID.X ;  /* 0x0000000000057919 */ /* 0x004ea20000002100 */
[----:B------:R-:W3:Y:S01]  /*ce50*/  S2UR UR5, SR_CgaCtaId ;  /* 0x00000000000579c3 */ /* 0x000ee20000008800 */
[----:B------:R-:W-:Y:S01]  /*ce60*/  UMOV UR4, 0x400 ;  /* 0x0000040000047882 */ /* 0x000fe20000000000 */
[----:B------:R-:W-:Y:S01]  /*ce70*/  BSSY B8, `(.L_x_1113) ;  /* 0x000061d000087945 */ /* 0x000fe20003800000 */
[----:B------:R-:W-:Y:S01]  /*ce80*/  IMAD.MOV.U32 R19, RZ, RZ, RZ ;  /* 0x000000ffff137224 */ /* 0x000fe200078e00ff */
[----:B------:R-:W-:Y:S01]  /*ce90*/  ULDC UR40, c[0x0][0xc] ;  /* 0x0000030000287ab9 */ /* 0x000fe20000000800 */
[----:B------:R-:W-:Y:S01]  /*cea0*/  ULDC.64 UR36, c[0x0][0x198] ;  /* 0x0000660000247ab9 */ /* 0x000fe20000000a00 */
[----:B---3--:R-:W-:-:S06]  /*ceb0*/  ULEA UR4, UR5, UR4, 0x18 ;  /* 0x0000000405047291 */ /* 0x008fcc000f8ec03f */
[----:B------:R-:W-:Y:S01]  /*cec0*/  IMAD.U32 R18, RZ, RZ, UR4 ;  /* 0x00000004ff127e24 */ /* 0x000fe2000f8e00ff */
[C---:B--2---:R-:W-:Y:S01]  /*ced0*/  LOP3.LUT R4, R5.reuse, 0x7f, RZ, 0xc0, !PT ;  /* 0x0000007f05047812 */ /* 0x044fe200078ec0ff */
[----:B-1----:R-:W-:-:S05]  /*cee0*/  IMAD.SHL.U32 R0, R5, 0x8, RZ ;  /* 0x0000000805007824 */ /* 0x002fca00078e00ff */
[C---:B0-----:R-:W-:Y:S02]  /*cef0*/  LOP3.LUT R2, R0.reuse, 0x1f8, RZ, 0xc0, !PT ;  /* 0x000001f800027812 */ /* 0x041fe400078ec0ff */
[----:B------:R-:W-:Y:S02]  /*cf00*/  LOP3.LUT R0, R0, 0x38, RZ, 0xc0, !PT ;  /* 0x0000003800007812 */ /* 0x000fe400078ec0ff */
[----:B------:R-:W-:Y:S01]  /*cf10*/  LOP3.LUT R3, R2, 0x38, R5, 0x78, !PT ;  /* 0x0000003802037812 */ /* 0x000fe200078e7805 */
[----:B------:R-:W-:Y:S01]  /*cf20*/  IMAD.SHL.U32 R2, R4, 0x8, RZ ;  /* 0x0000000804027824 */ /* 0x000fe200078e00ff */
[----:B------:R-:W-:-:S04]  /*cf30*/  SHF.R.U32.HI R4, RZ, 0x3, R4 ;  /* 0x00000003ff047819 */ /* 0x000fc80000011604 */
[----:B------:R-:W-:Y:S01]  /*cf40*/  LOP3.LUT R3, R3, 0x200, R2, 0xf8, !PT ;  /* 0x0000020003037812 */ /* 0x000fe200078ef802 */
[----:B------:R-:W-:-:S04]  /*cf50*/  IMAD.SHL.U32 R2, R5, 0x10, RZ ;  /* 0x0000001005027824 */ /* 0x000fc800078e00ff */
[----:B------:R-:W-:Y:S01]  /*cf60*/  IMAD R3, R3, 0x2, R18 ;  /* 0x0000000203037824 */ /* 0x000fe200078e0212 */
[----:B------:R-:W-:Y:S01]  /*cf70*/  LOP3.LUT R4, R4, 0x70, R2, 0xf8, !PT ;  /* 0x0000007004047812 */ /* 0x000fe200078ef802 */
[----:B------:R-:W-:-:S03]  /*cf80*/  IMAD.MOV.U32 R2, RZ, RZ, 0x1 ;  /* 0x00000001ff027424 */ /* 0x000fc600078e00ff */
[----:B------:R0:W-:Y:S04]  /*cf90*/  STL [R1+0x10], R3 ;  /* 0x0000100301007387 */ /* 0x0001e80000100800 */
[----:B------:R-:W-:Y:S04]  /*cfa0*/  STL [R1+0x70], RZ ;  /* 0x000070ff01007387 */ /* 0x000fe80000100800 */
[----:B------:R1:W-:Y:S01]  /*cfb0*/  STL [R1+0x18], R2 ;  /* 0x0000180201007387 */ /* 0x0003e20000100800 */
[C---:B0-----:R-:W-:Y:S02]  /*cfc0*/  LOP3.LUT R3, R0.reuse, 0x40, RZ, 0xfc, !PT ;  /* 0x0000004000037812 */ /* 0x041fe400078efcff */
[----:B-1----:R-:W-:-:S02]  /*cfd0*/  LOP3.LUT R2, R0, 0x80, RZ, 0xfc, !PT ;  /* 0x0000008000027812 */ /* 0x002fc400078efcff */
[----:B------:R-:W-:-:S07]  /*cfe0*/  LOP3.LUT R0, R0, 0xc0, RZ, 0xfc, !PT ;  /* 0x000000c000007812 */ /* 0x000fce00078efcff */
.L_x_1221:
[----:B--2---:R-:W2:Y:S01]  /*cff0*/  LDL R0, [R1+0xc] ;  /* 0x00000c0001007983 */ /* 0x004ea20000100800 */
[----:B-1----:R-:W2:Y:S01]  /*d000*/  LDC.64 R2, c[0x0][0xd88] ;  /* 0x00036200ff027b82 */ /* 0x002ea20000000a00 */
[----:B------:R-:W-:Y:S05]  /*d010*/  YIELD ;  /* 0x0000000000007946 */ /* 0x000fea0003800000 */
[----:B------:R-:W-:Y:S01]  /*d020*/  ULDC.64 UR4, c[0x0][0xb20] ;  /* 0x0002c80000047ab9 */ /* 0x000fe20000000a00 */
[----:B---3--:R-:W-:Y:S01]  /*d030*/  IMAD.MOV.U32 R6, RZ, RZ, RZ ;  /* 0x000000ffff067224 */ /* 0x008fe200078e00ff */
[----:B------:R-:W-:Y:S01]  /*d040*/  ISETP.NE.U32.AND P0, PT, RZ, UR4, PT ;  /* 0x00000004ff007c0c */ /* 0x000fe2000bf05070 */
[----:B------:R-:W-:Y:S01]  /*d050*/  ULDC.64 UR6, c[0x0][0xb10] ;  /* 0x0002c40000067ab9 */ /* 0x000fe20000000a00 */
[----:B------:R-:W-:Y:S01]  /*d060*/  ULDC.64 UR8, c[0x0][0xb00] ;  /* 0x0002c00000087ab9 */ /* 0x000fe20000000a00 */
[----:B--2---:R-:W-:-:S05]  /*d070*/  IMAD.WIDE R2, R0, 0x4, R2 ;  /* 0x0000000400027825 */ /* 0x004fca00078e0202 */
[----:B------:R-:W2:Y:S01]  /*d080*/  LDG.E R10, desc[UR38][R2.64] ;  /* 0x00000026020a7981 */ /* 0x000ea2000c1e1900 */
        /* <DEDUP_REMOVED lines=8> */
[----:B0-----:R-:W-:Y:S01]  /*d110*/  SHF.L.U64.HI R9, R10, 0x2, R4 ;  /* 0x000000020a097819 */ /* 0x001fe20000010204 */
        /* <DEDUP_REMOVED lines=37> */
.L_x_1114:
        /* <DEDUP_REMOVED lines=18> */
.L_x_1115:
[----:B------:R-:W-:Y:S05]  /*d490*/  @!P0 BRA `(.L_x_1116) ;  /* 0x00000000000c8947 */ /* 0x000fea0003800000 */
[----:B------:R-:W2:Y:S04]  /*d4a0*/  LDG.E R6, desc[UR38][R4.64] ;  /* 0x0000002604067981 */ /* 0x000ea8000c1e1900 */
[----:B------:R-:W2:Y:S02]  /*d4b0*/  LDG.E R4, desc[UR38][R4.64+0x4] ;  /* 0x0000042604047981 */ /* 0x000ea4000c1e1900 */
[----:B--2---:R-:W-:-:S07]  /*d4c0*/  IMAD.IADD R6, R4, 0x1, -R6 ;  /* 0x0000000104067824 */ /* 0x004fce00078e0a06 */
.L_x_1116:
        /* <DEDUP_REMOVED lines=16> */
[----:B------:R-:W3:Y:S02]  /*d5d0*/  @!P0 LDC R0, c[0x0][0xae8] ;  /* 0x0002ba00ff008b82 */ /* 0x000ee40000000800 */
[----:B---3--:R-:W-:-:S04]  /*d5e0*/  IABS R4, R0 ;  /* 0x0000000000047213 */ /* 0x008fc80000000000 */
[----:B------:R-:W1:Y:S08]  /*d5f0*/  I2F.RP R2, R4 ;  /* 0x0000000400027306 */ /* 0x000e700000209400 */
[----:B-1----:R-:W1:Y:S02]  /*d600*/  MUFU.RCP R2, R2 ;  /* 0x0000000200027308 */ /* 0x002e640000001000 */
[----:B-1----:R-:W-:-:S06]  /*d610*/  VIADD R2, R2, 0xffffffe ;  /* 0x0ffffffe02027836 */ /* 0x002fcc0000000000 */
[----:B------:R-:W1:Y:S02]  /*d620*/  F2I.FTZ.U32.TRUNC.NTZ R3, R2 ;  /* 0x0000000200037305 */ /* 0x000e64000021f000 */
[----:B-1----:R-:W-:-:S04]  /*d630*/  IMAD.MOV R2, RZ, RZ, -R3 ;  /* 0x000000ffff027224 */ /* 0x002fc800078e0a03 */
[----:B------:R-:W-:Y:S02]  /*d640*/  IMAD R5, R2, R4, RZ ;  /* 0x0000000402057224 */ /* 0x000fe400078e02ff */
[----:B------:R-:W-:-:S04]  /*d650*/  IMAD.MOV.U32 R2, RZ, RZ, RZ ;  /* 0x000000ffff027224 */ /* 0x000fc800078e00ff */
[----:B--2---:R-:W-:Y:S01]  /*d660*/  IMAD.HI.U32 R7, R3, R5, R2 ;  /* 0x0000000503077227 */ /* 0x004fe200078e0002 */
        /* <DEDUP_REMOVED lines=19> */
.L_x_1118:
[----:B------:R-:W-:Y:S05]  /*d7a0*/  BSYNC B0 ;  /* 0x0000000000007941 */ /* 0x000fea0003800000 */
.L_x_1117:
[----:B------:R-:W-:Y:S01]  /*d7b0*/  IMAD.MOV.U32 R0, RZ, RZ, R10 ;  /* 0x000000ffff007224 */ /* 0x000fe200078e000a */
[----:B------:R-:W-:Y:S03]  /*d7c0*/  BSSY B7, `(.L_x_1119) ;  /* 0x00004ad000077945 */ /* 0x000fe60003800000 */
[----:B------:R-:W-:-:S05]  /*d7d0*/  IMAD R2, R9, R0, RZ ;  /* 0x0000000009027224 */ /* 0x000fca00078e02ff */
[----:B------:R-:W-:Y:S01]  /*d7e0*/  VIADDMNMX R0, R2, R0, R8, PT ;  /* 0x0000000002007246 */ /* 0x000fe20003800108 */
[----:B------:R4:W-:Y:S03]  /*d7f0*/  STL [R1+0x24], R2 ;  /* 0x0000240201007387 */ /* 0x0009e60000100800 */
[----:B------:R-:W-:Y:S01]  /*d800*/  ISETP.GT.AND P0, PT, R0, R2, PT ;  /* 0x000000020000720c */ /* 0x000fe20003f04270 */
[----:B------:R4:W-:-:S12]  /*d810*/  STL [R1+0x3c], R0 ;  /* 0x00003c0001007387 */ /* 0x0009d80000100800 */
[----:B----4-:R-:W-:Y:S05]  /*d820*/  @P0 BRA `(.L_x_1120) ;  /* 0x0000000000480947 */ /* 0x010fea0003800000 */
[----:B------:R-:W4:Y:S02]  /*d830*/  S2R R0, SR_TID.X ;  /* 0x0000000000007919 */ /* 0x000f240000002100 */
[----:B----4-:R-:W-:-:S04]  /*d840*/  LOP3.LUT R0, R0, 0x7f, RZ, 0xc0, !PT ;  /* 0x0000007f00007812 */ /* 0x010fc800078ec0ff */
[----:B------:R-:W-:-:S13]  /*d850*/  ISETP.NE.AND P0, PT, R0, RZ, PT ;  /* 0x000000ff0000720c */ /* 0x000fda0003f05270 */
[----:B------:R-:W-:Y:S05]  /*d860*/  @P0 BRA `(.L_x_1121) ;  /* 0x0000004800880947 */ /* 0x000fea0003800000 */
[----:B------:R-:W4:Y:S01]  /*d870*/  S2R R3, SR_LANEID ;  /* 0x0000000000037919 */ /* 0x000f220000000000 */
[----:B------:R-:W-:Y:S02]  /*d880*/  VOTEU.ANY UR4, UPT, PT ;  /* 0x0000000000047886 */ /* 0x000fe400038e0100 */
[----:B------:R-:W4:Y:S08]  /*d890*/  FLO.U32 R0, UR4 ;  /* 0x0000000400007d00 */ /* 0x000f3000080e0000 */
[----:B------:R-:W5:Y:S01]  /*d8a0*/  POPC R5, UR4 ;  /* 0x0000000400057d09 */ /* 0x000f620008000000 */
[----:B----4-:R-:W-:-:S02]  /*d8b0*/  ISETP.EQ.U32.AND P0, PT, R0, R3, PT ;  /* 0x000000030000720c */ /* 0x010fc40003f02070 */
[----:B------:R-:W5:Y:S11]  /*d8c0*/  LDC.64 R2, c[0x0][0xd60] ;  /* 0x00035800ff027b82 */ /* 0x000f760000000a00 */
[----:B-----5:R-:W4:Y:S01]  /*d8d0*/  @P0 ATOMG.E.ADD.STRONG.GPU PT, R3, desc[UR38][R2.64], R5 ;  /* 0x00000005020309a8 */ /* 0x020f2200081ee1e6 */
[----:B---3--:R-:W3:Y:S02]  /*d8e0*/  S2R R4, SR_LTMASK ;  /* 0x0000000000047919 */ /* 0x008ee40000003900 */
[----:B---3--:R-:W-:-:S04]  /*d8f0*/  LOP3.LUT R4, R4, UR4, RZ, 0xc0, !PT ;  /* 0x0000000404047c12 */ /* 0x008fc8000f8ec0ff */
[----:B--2---:R-:W2:Y:S01]  /*d900*/  POPC R7, R4 ;  /* 0x0000000400077309 */ /* 0x004ea20000000000 */
[----:B----4-:R-:W2:Y:S02]  /*d910*/  SHFL.IDX PT, R0, R3, R0, 0x1f ;  /* 0x00001f0003007589 */ /* 0x010ea400000e0000 */
[----:B--2---:R-:W-:-:S05]  /*d920*/  IADD3 R0, R0, UR40, R7 ;  /* 0x0000002800007c10 */ /* 0x004fca000fffe007 */
[----:B------:R4:W-:Y:S01]  /*d930*/  STL [R1], R0 ;  /* 0x0000000001007387 */ /* 0x0009e20000100800 */
[----:B------:R-:W-:Y:S05]  /*d940*/  BRA `(.L_x_1121) ;  /* 0x0000004800507947 */ /* 0x000fea0003800000 */
.L_x_1120:
        /* <DEDUP_REMOVED lines=8> */
[----:B---3--:R-:W-:Y:S02]  /*d9d0*/  IMAD.U32 R4, RZ, RZ, UR6 ;  /* 0x00000006ff047e24 */ /* 0x008fe4000f8e00ff */
[----:B------:R-:W3:Y:S01]  /*d9e0*/  LDC.64 R2, c[0x4][R2] ;  /* 0x0100000002027b82 */ /* 0x000ee20000000a00 */
[----:B------:R-:W-:Y:S02]  /*d9f0*/  IMAD.U32 R5, RZ, RZ, UR7 ;  /* 0x00000007ff057e24 */ /* 0x000fe4000f8e00ff */
[----:B------:R-:W-:Y:S02]  /*da00*/  IMAD.U32 R6, RZ, RZ, UR8 ;  /* 0x00000008ff067e24 */ /* 0x000fe4000f8e00ff */
[----:B--2---:R-:W-:-:S02]  /*da10*/  IMAD.U32 R7, RZ, RZ, UR9 ;  /* 0x00000009ff077e24 */ /* 0x004fc4000f8e00ff */
[----:B-1----:R-:W-:Y:S02]  /*da20*/  IMAD.U32 R10, RZ, RZ, UR4 ;  /* 0x00000004ff0a7e24 */ /* 0x002fe4000f8e00ff */
[----:B0-----:R-:W-:Y:S02]  /*da30*/  IMAD.U32 R11, RZ, RZ, UR5 ;  /* 0x00000005ff0b7e24 */ /* 0x001fe4000f8e00ff */
[----:B------:R-:W-:Y:S02]  /*da40*/  IMAD.MOV.U32 R8, RZ, RZ, 0x70 ;  /* 0x00000070ff087424 */ /* 0x000fe400078e00ff */
[----:B------:R-:W-:Y:S02]  /*da50*/  IMAD.MOV.U32 R12, RZ, RZ, 0x1 ;  /* 0x00000001ff0c7424 */ /* 0x000fe400078e00ff */
[----:B------:R-:W-:-:S07]  /*da60*/  IMAD.MOV.U32 R13, RZ, RZ, RZ ;  /* 0x000000ffff0d7224 */ /* 0x000fce00078e00ff */
[----:B------:R-:W-:-:S07]  /*da70*/  LEPC R20, `(.L_x_1123) ;  /* 0x000000001014794e */ /* 0x000fce0000000000 */
[----:B---3--:R-:W-:Y:S05]  /*da80*/  CALL.ABS.NOINC R2 ;  /* 0x0000000002007343 */ /* 0x008fea0003c00000 */
.L_x_1123:
[----:B------:R-:W-:Y:S05]  /*da90*/  BSYNC B6 ;  /* 0x0000000000067941 */ /* 0x000fea0003800000 */
.L_x_1122:
        /* <DEDUP_REMOVED lines=9> */
[----:B---3--:R-:W-:Y:S02]  /*db30*/  IMAD.U32 R4, RZ, RZ, UR6 ;  /* 0x00000006ff047e24 */ /* 0x008fe4000f8e00ff */
        /* <DEDUP_REMOVED lines=9> */
[----:B----4-:R-:W-:Y:S05]  /*dbd0*/  CALL.ABS.NOINC R2 ;  /* 0x0000000002007343 */ /* 0x010fea0003c00000 */
.L_x_1126:
        /* <DEDUP_REMOVED lines=16> */
.L_x_1125:
[----:B------:R-:W-:Y:S05]  /*dce0*/  BSYNC B6 ;  /* 0x0000000000067941 */ /* 0x000fea0003800000 */
.L_x_1124:
[----:B---3--:R-:W3:Y:S01]  /*dcf0*/  LDL.LU R4, [R1+0x1c] ;  /* 0x00001c0001047983 */ /* 0x008ee20000300800 */
[----:B------:R-:W-:-:S03]  /*dd00*/  ULDC.64 UR4, c[0x0][0xaf0] ;  /* 0x0002bc0000047ab9 */ /* 0x000fc60000000a00 */
[----:B--2---:R-:W2:Y:S01]  /*dd10*/  LDL R7, [R1+0x8] ;  /* 0x0000080001077983 */ /* 0x004ea20000100800 */
[----:B------:R-:W-:-:S03]  /*dd20*/  ISETP.NE.U32.AND P0, PT, RZ, UR4, PT ;  /* 0x00000004ff007c0c */ /* 0x000fc6000bf05070 */
[----:B------:R-:W4:Y:S01]  /*dd30*/  LDL R0, [R1+0x3c] ;  /* 0x00003c0001007983 */ /* 0x000f220000100800 */
[----:B------:R-:W-:-:S13]  /*dd40*/  ISETP.NE.AND.EX P0, PT, RZ, UR5, PT, P0 ;  /* 0x00000005ff007c0c */ /* 0x000fda000bf05300 */
[----:B------:R-:W-:-:S04]  /*dd50*/  @P0 IADD3 R2, P1, R16, UR4, RZ ;  /* 0x0000000410020c10 */ /* 0x000fc8000ff3e0ff */
[----:B---3--:R-:W-:Y:S01]  /*dd60*/  @P0 IADD3.X R3, R4, UR5, RZ, P1, !PT ;  /* 0x0000000504030c10 */ /* 0x008fe20008ffe4ff */
[----:B------:R-:W-:-:S04]  /*dd70*/  ULDC.64 UR4, c[0x0][0xb00] ;  /* 0x0002c00000047ab9 */ /* 0x000fc80000000a00 */
[----:B--2---:R2:W3:Y:S02]  /*dd80*/  @P0 LDG.E R7, desc[UR38][R2.64] ;  /* 0x0000002602070981 */ /* 0x0044e4000c1e1900 */
        /* <DEDUP_REMOVED lines=14> */
.L_x_1238:
[----:B--2---:R-:W2:Y:S01]  /*de70*/  LDL.LU R4, [R1+0x14] ;  /* 0x0000140001047983 */ /* 0x004ea20000300800 */
[----:B------:R-:W-:Y:S02]  /*de80*/  PLOP3.LUT P1, PT, PT, PT, PT, 0x8, 0x0 ;  /* 0x000000000000781c */ /* 0x000fe40003f2e170 */
[----:B---3--:R-:W-:Y:S01]  /*de90*/  ISETP.NE.AND P0, PT, R14, RZ, PT ;  /* 0x000000ff0e00720c */ /* 0x008fe20003f05270 */
        /* <DEDUP_REMOVED lines=8> */
.L_x_1241:
[----:B------:R-:W-:Y:S05]  /*df20*/  @!P6 BRA `(.L_x_1128) ;  /* 0x0000000000fce947 */ /* 0x000fea0003800000 */
[----:B------:R-:W-:-:S04]  /*df30*/  ISETP.NE.U32.AND P0, PT, R2, RZ, PT ;  /* 0x000000ff0200720c */ /* 0x000fc80003f05070 */
[----:B------:R-:W-:-:S13]  /*df40*/  ISETP.NE.AND.EX P0, PT, R3, RZ, PT, P0 ;  /* 0x000000ff0300720c */ /* 0x000fda0003f05300 */
[----:B------:R-:W-:Y:S05]  /*df50*/  @!P0 BRA `(.L_x_1130) ;  /* 0x0000000000508947 */ /* 0x000fea0003800000 */
[----:B------:R-:W2:Y:S01]  /*df60*/  LDC R6, c[0x0][0x43c] ;  /* 0x00010f00ff067b82 */ /* 0x000ea20000000800 */
[----:B------:R-:W-:Y:S01]  /*df70*/  IMAD.MOV.U32 R9, RZ, RZ, R0 ;  /* 0x000000ffff097224 */ /* 0x000fe200078e0000 */
[----:B------:R-:W-:-:S03]  /*df80*/  ULDC.64 UR4, c[0x0][0x428] ;  /* 0x00010a0000047ab9 */ /* 0x000fc60000000a00 */
[----:B---3--:R-:W-:Y:S01]  /*df90*/  IMAD.MOV.U32 R0, RZ, RZ, R9 ;  /* 0x000000ffff007224 */ /* 0x008fe200078e0009 */
        /* <DEDUP_REMOVED lines=16> */
.L_x_1130:
[----:B--2---:R-:W2:Y:S01]  /*e0a0*/  LDL R2, [R1+0x18] ;  /* 0x0000180001027983 */ /* 0x004ea20000100800 */
[----:B---3--:R-:W-:Y:S01]  /*e0b0*/  IMAD R0, R19, 0x8, R18 ;  /* 0x0000000813007824 */ /* 0x008fe200078e0212 */
[----:B--2---:R-:W-:-:S04]  /*e0c0*/  SHF.L.U32 R2, R2, 0x1f, RZ ;  /* 0x0000001f02027819 */ /* 0x004fc800000006ff */
[----:B------:R-:W2:Y:S02]  /*e0d0*/  SYNCS.PHASECHK.TRANS64.TRYWAIT P0, [R0+URZ+0x32440], R2 ;  /* 0x03244002000075a7 */ /* 0x000ea4000800017f */
[----:B--2---:R-:W-:Y:S05]  /*e0e0*/  @!P0 BRA `(.L_x_1131) ;  /* 0x0000005400988947 */ /* 0x004fea0003800000 */
.L_x_1242:
        /* <DEDUP_REMOVED lines=11> */
.L_x_1132:
[----:B------:R-:W3:Y:S04]  /*e1a0*/  LDL R4, [R1+0x30] ;  /* 0x0000300001047983 */ /* 0x000ee80000100800 */
[----:B------:R-:W4:Y:S04]  /*e1b0*/  LDL R3, [R1+0x20] ;  /* 0x0000200001037983 */ /* 0x000f280000100800 */
[----:B--2---:R-:W2:Y:S01]  /*e1c0*/  LDL.LU R2, [R1+0x14] ;  /* 0x0000140001027983 */ /* 0x004ea20000300800 */
        /* <DEDUP_REMOVED lines=12> */
[----:B---3--:R-:W-:Y:S02]  /*e290*/  R2UR UR11, R4 ;  /* 0x00000000040b72ca */ /* 0x008fe400000e0000 */
[----:B----4-:R-:W-:Y:S02]  /*e2a0*/  R2UR UR4, R3 ;  /* 0x00000000030472ca */ /* 0x010fe400000e0000 */
[----:B--2---:R-:W-:-:S04]  /*e2b0*/  LOP3.LUT R2, R2, 0xfffffffe, RZ, 0xc0, !PT ;  /* 0xfffffffe02027812 */ /* 0x004fc800078ec0ff */
[----:B------:R-:W-:-:S07]  /*e2c0*/  @P0 LOP3.LUT R2, R2, 0x1, RZ, 0xfc, !PT ;  /* 0x0000000102020812 */ /* 0x000fce00078efcff */
[----:B------:R-:W-:Y:S01]  /*e2d0*/  UIMAD UR11, UR11, 0x60, UR4 ;  /* 0x000000600b0b78a4 */ /* 0x000fe2000f8e0204 */
[----:B------:R2:W-:Y:S02]  /*e2e0*/  STL [R1+0x14], R2 ;  /* 0x0000140201007387 */ /* 0x0005e40000100800 */
[----:B------:R-:W-:-:S06]  /*e2f0*/  UMOV UR4, 0x0 ;  /* 0x0000000000047882 */ /* 0x000fcc0000000000 */
[----:B------:R2:W-:Y:S01]  /*e300*/  UTMALDG.4D [UR8], [UR6], desc[UR4] ;  /* 0x00000408060075b4 */ /* 0x0005e20008019000 */
[----:B------:R-:W-:Y:S02]  /*e310*/  NOP ;  /* 0x0000000000007918 */ /* 0x000fe40000000000 */
.L_x_1128:
[----:B---3--:R-:W3:Y:S04]  /*e320*/  LDL.LU R4, [R1+0x28] ;  /* 0x0000280001047983 */ /* 0x008ee80000300800 */
[----:B------:R-:W4:Y:S04]  /*e330*/  LDL.LU R3, [R1+0x44] ;  /* 0x0000440001037983 */ /* 0x000f280000300800 */
[----:B--2---:R-:W2:Y:S01]  /*e340*/  LDL R2, [R1+0x2c] ;  /* 0x00002c0001027983 */ /* 0x004ea20000100800 */
[----:B------:R-:W-:Y:S05]  /*e350*/  WARPSYNC.ALL ;  /* 0x0000000000007948 */ /* 0x000fea0003800000 */
[----:B------:R-:W-:Y:S01]  /*e360*/  ULDC.64 UR4, c[0x0][0xaf8] ;  /* 0x0002be0000047ab9 */ /* 0x000fe20000000a00 */
[----:B------:R-:W-:Y:S01]  /*e370*/  VIADD R0, R18, 0x18400 ;  /* 0x0001840012007836 */ /* 0x000fe20000000000 */
[----:B------:R-:W-:Y:S01]  /*e380*/  BAR.SYNC.DEFER_BLOCKING 0x8, 0x180 ;  /* 0x0206000000007b1d */ /* 0x000fe20000010000 */
[----:B------:R-:W-:-:S03]  /*e390*/  ISETP.NE.U32.AND P0, PT, RZ, UR4, PT ;  /* 0x00000004ff007c0c */ /* 0x000fc6000bf05070 */
[----:B------:R-:W-:Y:S02]  /*e3a0*/  LOP3.LUT P1, RZ, R0, 0x3ff, RZ, 0xc0, !PT ;  /* 0x000003ff00ff7812 */ /* 0x000fe4000782c0ff */
[----:B------:R-:W-:Y:S01]  /*e3b0*/  ISETP.NE.AND.EX P0, PT, RZ, UR5, PT, P0 ;  /* 0x00000005ff007c0c */ /* 0x000fe2000bf05300 */
[----:B------:R-:W-:Y:S03]  /*e3c0*/  BSSY B6, `(.L_x_1133) ;  /* 0x0000018000067945 */ /* 0x000fe60003800000 */
[----:B---3--:R-:W-:Y:S02]  /*e3d0*/  SEL R4, R4, RZ, !P0 ;  /* 0x000000ff04047207 */ /* 0x008fe40004000000 */
[----:B----4-:R-:W-:-:S03]  /*e3e0*/  SEL R3, R3, RZ, !P0 ;  /* 0x000000ff03037207 */ /* 0x010fc60004000000 */
[----:B------:R3:W-:Y:S01]  /*e3f0*/  STL [R1+0x34], R4 ;  /* 0x0000340401007387 */ /* 0x0007e20000100800 */
[----:B--2---:R-:W-:-:S05]  /*e400*/  SHF.R.S32.HI R0, RZ, 0x1f, R2 ;  /* 0x0000001fff007819 */ /* 0x004fca0000011402 */
[----:B------:R3:W-:Y:S04]  /*e410*/  STL [R1+0x48], R0 ;  /* 0x0000480001007387 */ /* 0x0007e80000100800 */
[----:B------:R3:W-:Y:S01]  /*e420*/  STL [R1+0x58], R3 ;  /* 0x0000580301007387 */ /* 0x0007e20000100800 */
[----:B------:R-:W-:Y:S05]  /*e430*/  @!P1 BRA `(.L_x_1134) ;  /* 0x0000000000409947 */ /* 0x000fea0003800000 */
[----:B------:R-:W-:Y:S01]  /*e440*/  MOV R2, 0x0 ;  /* 0x0000000000027802 */ /* 0x000fe20000000f00 */
[----:B------:R-:W-:Y:S01]  /*e450*/  ULDC.64 UR6, c[0x4][0x98] ;  /* 0x0100260000067ab9 */ /* 0x000fe20000000a00 */
[----:B------:R-:W-:Y:S01]  /*e460*/  ULDC.64 UR8, c[0x4][0xa0] ;  /* 0x0100280000087ab9 */ /* 0x000fe20000000a00 */
[----:B------:R-:W-:Y:S01]  /*e470*/  ULDC.64 UR4, c[0x4][0x20] ;  /* 0x0100080000047ab9 */ /* 0x000fe20000000a00 */
[----:B---3--:R-:W-:Y:S02]  /*e480*/  IMAD.U32 R4, RZ, RZ, UR6 ;  /* 0x00000006ff047e24 */ /* 0x008fe4000f8e00ff */
        /* <DEDUP_REMOVED lines=11> */
.L_x_1134:
[----:B------:R-:W-:Y:S05]  /*e540*/  BSYNC B6 ;  /* 0x0000000000067941 */ /* 0x000fea0003800000 */
.L_x_1133:
[----:B------:R-:W2:Y:S01]  /*e550*/  LDL.LU R5, [R1+0x4] ;  /* 0x0000040001057983 */ /* 0x000ea20000300800 */
[----:B------:R-:W4:Y:S01]  /*e560*/  LDC R8, c[0x0][0x448] ;  /* 0x00011200ff087b82 */ /* 0x000f220000000800 */
[----:B------:R-:W-:Y:S01]  /*e570*/  ULDC.64 UR4, c[0x0][0x298] ;  /* 0x0000a60000047ab9 */ /* 0x000fe20000000a00 */
[----:B------:R-:W-:Y:S01]  /*e580*/  ULDC.64 UR6, c[0x0][0x280] ;  /* 0x0000a00000067ab9 */ /* 0x000fe20000000a00 */
[----:B---3--:R-:W3:Y:S04]  /*e590*/  LDL R4, [R1+0x48] ;  /* 0x0000480001047983 */ /* 0x008ee80000100800 */
[----:B-1----:R-:W3:Y:S04]  /*e5a0*/  LDL R10, [R1+0x2c] ;  /* 0x00002c00010a7983 */ /* 0x002ee80000100800 */
[----:B------:R-:W3:Y:S01]  /*e5b0*/  LDL R9, [R1+0x58] ;  /* 0x0000580001097983 */ /* 0x000ee20000100800 */
[----:B------:R-:W1:Y:S01]  /*e5c0*/  S2R R2, SR_TID.X ;  /* 0x0000000000027919 */ /* 0x000e620000002100 */
[----:B------:R-:W0:Y:S02]  /*e5d0*/  S2R R0, SR_TID.X ;  /* 0x0000000000007919 */ /* 0x000e240000002100 */
[----:B------:R-:W3:Y:S01]  /*e5e0*/  LDL R7, [R1+0x34] ;  /* 0x0000340001077983 */ /* 0x000ee20000100800 */
[----:B----4-:R-:W-:-:S13]  /*e5f0*/  ISETP.NE.AND P0, PT, R8, 0x1, PT ;  /* 0x000000010800780c */ /* 0x010fda0003f05270 */
[----:B------:R-:W4:Y:S01]  /*e600*/  @P0 LDC R3, c[0x0][0x450] ;  /* 0x00011400ff030b82 */ /* 0x000f220000000800 */
[----:B-1----:R-:W-:-:S04]  /*e610*/  LOP3.LUT R2, R2, 0x7f, RZ, 0xc0, !PT ;  /* 0x0000007f02027812 */ /* 0x002fc800078ec0ff */
[----:B------:R-:W-:Y:S01]  /*e620*/  SHF.R.U32.HI R2, RZ, 0x3, R2 ;  /* 0x00000003ff027819 */ /* 0x000fe20000011602 */
[----:B0-----:R-:W-:-:S05]  /*e630*/  IMAD.SHL.U32 R0, R0, 0x10, RZ ;  /* 0x0000001000007824 */ /* 0x001fca00078e00ff */
[----:B------:R-:W-:Y:S02]  /*e640*/  LOP3.LUT R0, R2, 0x70, R0, 0xf8, !PT ;  /* 0x0000007002007812 */ /* 0x000fe400078ef800 */
[----:B------:R-:W0:Y:S01]  /*e650*/  @P0 LDC R2, c[0x0][0x44c] ;  /* 0x00011300ff020b82 */ /* 0x000e220000000800 */
[----:B--2---:R-:W-:-:S05]  /*e660*/  IMAD.SHL.U32 R6, R5, 0x80, RZ ;  /* 0x0000008005067824 */ /* 0x004fca00078e00ff */
[----:B------:R-:W-:-:S05]  /*e670*/  LOP3.LUT R5, R0, R6, RZ, 0xfc, !PT ;  /* 0x0000000600057212 */ /* 0x000fca00078efcff */
[----:B0-----:R-:W-:-:S04]  /*e680*/  @P0 IMAD.HI.U32 R2, R5, R2, RZ ;  /* 0x0000000205020227 */ /* 0x001fc800078e00ff */
[----:B------:R-:W-:Y:S01]  /*e690*/  IMAD.MOV.U32 R0, RZ, RZ, R5 ;  /* 0x000000ffff007224 */ /* 0x000fe200078e0005 */
[----:B----4-:R-:W-:Y:S01]  /*e6a0*/  @P0 SHF.R.U32.HI R0, RZ, R3, R2 ;  /* 0x00000003ff000219 */ /* 0x010fe20000011602 */
[----:B---3--:R-:W-:-:S04]  /*e6b0*/  IMAD R2, R4, UR4, RZ ;  /* 0x0000000404027c24 */ /* 0x008fc8000f8e02ff */
[C---:B------:R-:W-:Y:S02]  /*e6c0*/  IMAD R4, R10.reuse, UR5, R2 ;  /* 0x000000050a047c24 */ /* 0x040fe4000f8e0202 */
[----:B------:R-:W-:Y:S01]  /*e6d0*/  IMAD.WIDE.U32 R2, R10, UR4, RZ ;  /* 0x000000040a027c25 */ /* 0x000fe2000f8e00ff */
[----:B------:R-:W-:-:S03]  /*e6e0*/  ULDC.64 UR4, c[0x0][0x2d8] ;  /* 0x0000b60000047ab9 */ /* 0x000fc60000000a00 */
[----:B------:R-:W-:Y:S02]  /*e6f0*/  IMAD.IADD R3, R3, 0x1, R4 ;  /* 0x0000000103037824 */ /* 0x000fe400078e0204 */
[C---:B------:R-:W-:Y:S01]  /*e700*/  IMAD.WIDE.U32 R2, R17.reuse, UR4, R2 ;  /* 0x0000000411027c25 */ /* 0x040fe2000f8e0002 */
[----:B------:R0:W-:Y:S03]  /*e710*/  STL [R1+0x28], R5 ;  /* 0x0000280501007387 */ /* 0x0001e60000100800 */
[----:B------:R-:W-:Y:S01]  /*e720*/  IMAD R3, R17, UR5, R3 ;  /* 0x0000000511037c24 */ /* 0x000fe2000f8e0203 */
[----:B------:R-:W-:Y:S02]  /*e730*/  ULDC.64 UR4, c[0x0][0x2e0] ;  /* 0x0000b80000047ab9 */ /* 0x000fe40000000a00 */
[----:B------:R-:W-:Y:S02]  /*e740*/  IMAD R4, R9, UR4, RZ ;  /* 0x0000000409047c24 */ /* 0x000fe4000f8e02ff */
[----:B------:R1:W5:Y:S01]  /*e750*/  LDL R9, [R1+0x10] ;  /* 0x0000100001097983 */ /* 0x0003620000100800 */
[C---:B------:R-:W-:Y:S01]  /*e760*/  IMAD.WIDE.U32 R2, R7.reuse, UR4, R2 ;  /* 0x0000000407027c25 */ /* 0x040fe2000f8e0002 */
[----:B------:R-:W2:Y:S03]  /*e770*/  S2R R10, SR_TID.X ;  /* 0x00000000000a7919 */ /* 0x000ea60000002100 */
[----:B------:R-:W-:Y:S01]  /*e780*/  IMAD R4, R7, UR5, R4 ;  /* 0x0000000507047c24 */ /* 0x000fe2000f8e0204 */
[----:B------:R-:W-:-:S03]  /*e790*/  ULDC.64 UR4, c[0x0][0x2d0] ;  /* 0x0000b40000047ab9 */ /* 0x000fc60000000a00 */
[----:B------:R-:W-:Y:S01]  /*e7a0*/  IMAD.IADD R3, R3, 0x1, R4 ;  /* 0x0000000103037824 */ /* 0x000fe200078e0204 */
[----:B------:R-:W-:-:S05]  /*e7b0*/  SHF.R.S32.HI R4, RZ, 0x1f, R0 ;  /* 0x0000001fff047819 */ /* 0x000fca0000011400 */
[----:B------:R-:W-:Y:S02]  /*e7c0*/  IMAD R4, R4, UR4, RZ ;  /* 0x0000000404047c24 */ /* 0x000fe4000f8e02ff */
[----:B------:R-:W-:-:S04]  /*e7d0*/  IMAD.WIDE.U32 R2, R0, UR4, R2 ;  /* 0x0000000400027c25 */ /* 0x000fc8000f8e0002 */
[----:B------:R-:W-:Y:S01]  /*e7e0*/  IMAD R4, R0, UR5, R4 ;  /* 0x0000000500047c24 */ /* 0x000fe2000f8e0204 */
[----:B------:R-:W-:Y:S01]  /*e7f0*/  ULDC.64 UR4, c[0x0][0x2c8] ;  /* 0x0000b20000047ab9 */ /* 0x000fe20000000a00 */
[----:B------:R-:W-:-:S04]  /*e800*/  IMAD.MOV R0, RZ, RZ, -R0 ;  /* 0x000000ffff007224 */ /* 0x000fc800078e0a00 */
[----:B------:R-:W-:-:S05]  /*e810*/  IMAD R0, R8, R0, R5 ;  /* 0x0000000008007224 */ /* 0x000fca00078e0205 */
[----:B------:R-:W-:Y:S01]  /*e820*/  SHF.R.S32.HI R7, RZ, 0x1f, R0 ;  /* 0x0000001fff077819 */ /* 0x000fe20000011400 */
[----:B------:R-:W-:Y:S02]  /*e830*/  IMAD.IADD R3, R3, 0x1, R4 ;  /* 0x0000000103037824 */ /* 0x000fe400078e0204 */
[----:B--2---:R-:W-:Y:S02]  /*e840*/  IMAD.SHL.U32 R10, R10, 0x8, RZ ;  /* 0x000000080a0a7824 */ /* 0x004fe400078e00ff */
[----:B------:R-:W-:Y:S02]  /*e850*/  IMAD R7, R7, UR4, RZ ;  /* 0x0000000407077c24 */ /* 0x000fe4000f8e02ff */
[----:B0-----:R-:W-:Y:S01]  /*e860*/  IMAD.WIDE.U32 R4, R0, UR4, R2 ;  /* 0x0000000400047c25 */ /* 0x001fe2000f8e0002 */
[----:B------:R-:W-:Y:S01]  /*e870*/  LOP3.LUT R10, R10, 0x38, RZ, 0xc0, !PT ;  /* 0x000000380a0a7812 */ /* 0x000fe200078ec0ff */
[----:B------:R-:W-:Y:S02]  /*e880*/  ULDC UR4, c[0x0][0x2b8] ;  /* 0x0000ae0000047ab9 */ /* 0x000fe40000000800 */
[----:B------:R-:W-:Y:S01]  /*e890*/  IMAD R0, R0, UR5, R7 ;  /* 0x0000000500007c24 */ /* 0x000fe2000f8e0207 */
[----:B------:R-:W-:-:S03]  /*e8a0*/  LEA R3, P1, R4, UR6, 0x1 ;  /* 0x0000000604037c11 */ /* 0x000fc6000f8208ff */
[----:B------:R-:W-:Y:S01]  /*e8b0*/  IMAD.IADD R0, R5, 0x1, R0 ;  /* 0x0000000105007824 */ /* 0x000fe200078e0200 */
[----:B------:R-:W-:Y:S01]  /*e8c0*/  ISETP.GE.AND P0, PT, R10, UR4, PT ;  /* 0x000000040a007c0c */ /* 0x000fe2000bf06270 */
[----:B------:R-:W-:-:S03]  /*e8d0*/  UMOV UR4, 0xffffffff ;  /* 0xffffffff00047882 */ /* 0x000fc60000000000 */
[----:B------:R-:W-:Y:S01]  /*e8e0*/  LEA.HI.X R0, R4, UR7, R0, 0x1, P1 ;  /* 0x0000000704007c11 */ /* 0x000fe200088f0c00 */
[----:B-1----:R-:W-:Y:S08]  /*e8f0*/  BRA.DIV UR4, `(.L_x_1135) ;  /* 0x0000004e04a87947 */ /* 0x002ff0000b800000 */
[----:B------:R-:W0:Y:S02]  /*e900*/  S2R R4, SR_TID.X ;  /* 0x0000000000047919 */ /* 0x000e240000002100 */
[----:B0-----:R-:W-:Y:S02]  /*e910*/  LOP3.LUT R5, R4, 0x7f, RZ, 0xc0, !PT ;  /* 0x0000007f04057812 */ /* 0x001fe400078ec0ff */
[----:B------:R-:W2:Y:S02]  /*e920*/  LDL R4, [R1+0x38] ;  /* 0x0000380001047983 */ /* 0x000ea40000100800 */
[----:B------:R-:W-:Y:S02]  /*e930*/  SHF.R.U32.HI R7, RZ, 0x3, R5 ;  /* 0x00000003ff077819 */ /* 0x000fe40000011605 */
[----:B------:R-:W0:Y:S03]  /*e940*/  SHFL.IDX PT, R5, R3, RZ, 0x181f ;  /* 0x00181fff03057589 */ /* 0x000e2600000e0000 */
[----:B------:R-:W-:-:S02]  /*e950*/  IMAD.IADD R11, R7, 0x1, R6 ;  /* 0x00000001070b7824 */ /* 0x000fc400078e0206 */
[----:B------:R-:W-:Y:S04]  /*e960*/  SHFL.IDX PT, R6, R3, 0x1, 0x181f ;  /* 0x00381f0003067f89 */ /* 0x000fe800000e0000 */
[----:B------:R-:W-:Y:S04]  /*e970*/  SHFL.IDX PT, R7, R0, 0x1, 0x181f ;  /* 0x00381f0000077f89 */ /* 0x000fe800000e0000 */
[----:B------:R-:W-:Y:S01]  /*e980*/  STL [R1+0x4], R11 ;  /* 0x0000040b01007387 */ /* 0x000fe20000100800 */
[----:B--2---:R-:W-:-:S03]  /*e990*/  IMAD R2, R4, R8, RZ ;  /* 0x0000000804027224 */ /* 0x004fc600078e02ff */
[----:B------:R-:W1:Y:S01]  /*e9a0*/  SHFL.IDX PT, R4, R0, RZ, 0x181f ;  /* 0x00181fff00047589 */ /* 0x000e6200000e0000 */
[C---:B------:R-:W-:Y:S01]  /*e9b0*/  VIADD R8, R11.reuse, 0x10 ;  /* 0x000000100b087836 */ /* 0x040fe20000000000 */
[----:B------:R-:W-:-:S04]  /*e9c0*/  ISETP.GE.AND P1, PT, R11, R2, PT ;  /* 0x000000020b00720c */ /* 0x000fc80003f26270 */
[----:B------:R-:W-:Y:S01]  /*e9d0*/  ISETP.GE.AND P2, PT, R8, R2, PT ;  /* 0x000000020800720c */ /* 0x000fe20003f46270 */
[----:B------:R2:W-:Y:S08]  /*e9e0*/  STL [R1+0x44], R8 ;  /* 0x0000440801007387 */ /* 0x0005f00000100800 */
[----:B0-----:R-:W-:Y:S01]  /*e9f0*/  @!P1 LEA R5, P3, R10, R5, 0x1 ;  /* 0x000000050a059211 */ /* 0x001fe200078608ff */
[----:B--2---:R-:W-:-:S05]  /*ea00*/  VIADD R8, R11, 0x20 ;  /* 0x000000200b087836 */ /* 0x004fca0000000000 */
[----:B------:R-:W-:Y:S01]  /*ea10*/  STL [R1+0x50], R8 ;  /* 0x0000500801007387 */ /* 0x000fe20000100800 */
[----:B-1----:R-:W-:-:S05]  /*ea20*/  @!P1 IMAD.X R4, RZ, RZ, R4, P3 ;  /* 0x000000ffff049224 */ /* 0x002fca00018e0604 */
[----:B------:R-:W-:-:S04]  /*ea30*/  @!P1 LOP3.LUT R5, R5, R4, RZ, 0x3c, !PT ;  /* 0x0000000405059212 */ /* 0x000fc800078e3cff */
[----:B------:R-:W-:-:S04]  /*ea40*/  @!P1 LOP3.LUT R4, R5, R4, RZ, 0x3c, !PT ;  /* 0x0000000405049212 */ /* 0x000fc800078e3cff */
[----:B------:R-:W-:-:S05]  /*ea50*/  @!P1 LOP3.LUT R5, R5, R4, RZ, 0x3c, !PT ;  /* 0x0000000405059212 */ /* 0x000fca00078e3cff */
[----:B-----5:R0:W-:Y:S02]  /*ea60*/  @!P1 LDGSTS.E.BYPASS.LTC128B.128 [R9+0x18400], desc[UR38][R4.64], !P0 ;  /* 0x1840000004099fae */ /* 0x0201e4000c101d66 */
[----:B0-----:R-:W-:Y:S02]  /*ea70*/  @!P2 LEA R5, P1, R10, R6, 0x1 ;  /* 0x000000060a05a211 */ /* 0x001fe400078208ff */
[----:B------:R-:W-:Y:S03]  /*ea80*/  SHFL.IDX PT, R6, R0, 0x2, 0x181f ;  /* 0x00581f0000067f89 */ /* 0x000fe600000e0000 */
[----:B------:R-:W-:Y:S01]  /*ea90*/  @!P2 IMAD.X R4, RZ, RZ, R7, P1 ;  /* 0x000000ffff04a224 */ /* 0x000fe200008e0607 */
[----:B------:R-:W-:Y:S01]  /*eaa0*/  ISETP.GE.AND P1, PT, R8, R2, PT ;  /* 0x000000020800720c */ /* 0x000fe20003f26270 */
[----:B------:R-:W-:-:S03]  /*eab0*/  VIADD R7, R11, 0x30 ;  /* 0x000000300b077836 */ /* 0x000fc60000000000 */
[-C--:B------:R-:W-:Y:S02]  /*eac0*/  @!P2 LOP3.LUT R5, R5, R4.reuse, RZ, 0x3c, !PT ;  /* 0x000000040505a212 */ /* 0x080fe400078e3cff */
[----:B------:R-:W-:Y:S02]  /*ead0*/  STL [R1+0x54], R7 ;  /* 0x0000540701007387 */ /* 0x000fe40000100800 */
[----:B------:R-:W-:-:S04]  /*eae0*/  @!P2 LOP3.LUT R4, R5, R4, RZ, 0x3c, !PT ;  /* 0x000000040504a212 */ /* 0x000fc800078e3cff */
[----:B------:R-:W-:-:S05]  /*eaf0*/  @!P2 LOP3.LUT R5, R5, R4, RZ, 0x3c, !PT ;  /* 0x000000040505a212 */ /* 0x000fca00078e3cff */
[----:B------:R0:W-:Y:S04]  /*eb00*/  @!P2 LDGSTS.E.BYPASS.LTC128B.128 [R9+0x18c00], desc[UR38][R4.64], !P0 ;  /* 0x18c000000409afae */ /* 0x0001e8000c101d66 */
[----:B0-----:R-:W0:Y:S02]  /*eb10*/  SHFL.IDX PT, R4, R3, 0x2, 0x181f ;  /* 0x00581f0003047f89 */ /* 0x001e2400000e0000 */
[----:B0-----:R-:W-:-:S05]  /*eb20*/  @!P1 LEA R5, P2, R10, R4, 0x1 ;  /* 0x000000040a059211 */ /* 0x001fca00078408ff */
[----:B------:R-:W-:Y:S02]  /*eb30*/  @!P1 IMAD.X R4, RZ, RZ, R6, P2 ;  /* 0x000000ffff049224 */ /* 0x000fe400010e0606 */
[----:B------:R-:W-:Y:S03]  /*eb40*/  SHFL.IDX PT, R6, R0, 0x3, 0x181f ;  /* 0x00781f0000067f89 */ /* 0x000fe600000e0000 */
[----:B------:R-:W-:-:S04]  /*eb50*/  @!P1 LOP3.LUT R5, R5, R4, RZ, 0x3c, !PT ;  /* 0x0000000405059212 */ /* 0x000fc800078e3cff */
[----:B------:R-:W-:-:S04]  /*eb60*/  @!P1 LOP3.LUT R4, R5, R4, RZ, 0x3c, !PT ;  /* 0x0000000405049212 */ /* 0x000fc800078e3cff */
[----:B------:R-:W-:-:S05]  /*eb70*/  @!P1 LOP3.LUT R5, R5, R4, RZ, 0x3c, !PT ;  /* 0x0000000405059212 */ /* 0x000fca00078e3cff */
[----:B------:R0:W-:Y:S01]  /*eb80*/  @!P1 LDGSTS.E.BYPASS.LTC128B.128 [R9+0x19400], desc[UR38][R4.64], !P0 ;  /* 0x1940000004099fae */ /* 0x0001e2000c101d66 */
[----:B------:R-:W-:Y:S01]  /*eb90*/  ISETP.GE.AND P1, PT, R7, R2, PT ;  /* 0x000000020700720c */ /* 0x000fe20003f26270 */
[----:B------:R-:W-:-:S05]  /*eba0*/  VIADD R7, R11, 0x40 ;  /* 0x000000400b077836 */ /* 0x000fca0000000000 */
[----:B------:R-:W-:Y:S04]  /*ebb0*/  STL [R1+0x60], R7 ;  /* 0x0000600701007387 */ /* 0x000fe80000100800 */
[----:B0-----:R-:W0:Y:S03]  /*ebc0*/  SHFL.IDX PT, R4, R3, 0x3, 0x181f ;  /* 0x00781f0003047f89 */ /* 0x001e2600000e0000 */
        /* <DEDUP_REMOVED lines=25> */
[-C--:B------:R-:W-:Y:S01]  /*ed60*/  @!P1 LOP3.LUT R5, R5, R4.reuse, RZ, 0x3c, !PT ;  /* 0x0000000405059212 */ /* 0x080fe200078e3cff */
[----:B------:R-:W-:Y:S03]  /*ed70*/  SHFL.IDX PT, R0, R0, 0x7, 0x181f ;  /* 0x00f81f0000007f89 */ /* 0x000fe600000e0000 */
[----:B------:R-:W-:-:S04]  /*ed80*/  @!P1 LOP3.LUT R4, R5, R4, RZ, 0x3c, !PT ;  /* 0x0000000405049212 */ /* 0x000fc800078e3cff */
[----:B------:R-:W-:-:S05]  /*ed90*/  @!P1 LOP3.LUT R5, R5, R4, RZ, 0x3c, !PT ;  /* 0x0000000405059212 */ /* 0x000fca00078e3cff */
[----:B------:R0:W-:Y:S01]  /*eda0*/  @!P1 LDGSTS.E.BYPASS.LTC128B.128 [R9+0x1ac00], desc[UR38][R4.64], !P0 ;  /* 0x1ac0000004099fae */ /* 0x0001e2000c101d66 */
[----:B------:R-:W-:-:S03]  /*edb0*/  ISETP.GE.AND P1, PT, R7, R2, PT ;  /* 0x000000020700720c */ /* 0x000fc60003f26270 */
[----:B0-----:R-:W0:Y:S04]  /*edc0*/  SHFL.IDX PT, R4, R3, 0x6, 0x181f ;  /* 0x00d81f0003047f89 */ /* 0x001e2800000e0000 */
[----:B------:R-:W1:Y:S06]  /*edd0*/  SHFL.IDX PT, R3, R3, 0x7, 0x181f ;  /* 0x00f81f0003037f89 */ /* 0x000e6c00000e0000 */
[----:B0-----:R-:W-:-:S05]  /*ede0*/  @!P1 LEA R5, P2, R10, R4, 0x1 ;  /* 0x000000040a059211 */ /* 0x001fca00078408ff */
[----:B------:R-:W-:-:S05]  /*edf0*/  @!P1 IMAD.X R4, RZ, RZ, R6, P2 ;  /* 0x000000ffff049224 */ /* 0x000fca00010e0606 */
[----:B------:R-:W-:-:S04]  /*ee00*/  @!P1 LOP3.LUT R5, R5, R4, RZ, 0x3c, !PT ;  /* 0x0000000405059212 */ /* 0x000fc800078e3cff */
[----:B------:R-:W-:-:S04]  /*ee10*/  @!P1 LOP3.LUT R4, R5, R4, RZ, 0x3c, !PT ;  /* 0x0000000405049212 */ /* 0x000fc800078e3cff */
[----:B------:R-:W-:-:S05]  /*ee20*/  @!P1 LOP3.LUT R5, R5, R4, RZ, 0x3c, !PT ;  /* 0x0000000405059212 */ /* 0x000fca00078e3cff */
[----:B-1----:R0:W-:Y:S02]  /*ee30*/  @!P1 LDGSTS.E.BYPASS.LTC128B.128 [R9+0x1b400], desc[UR38][R4.64], !P0 ;  /* 0x1b40000004099fae */ /* 0x0021e4000c101d66 */
.L_x_1259:
[----:B01----:R-:W2:Y:S02]  /*ee40*/  LDL R4, [R1+0x4] ;  /* 0x0000040001047983 */ /* 0x003ea40000100800 */
[----:B--2---:R-:W-:-:S05]  /*ee50*/  VIADD R4, R4, 0x70 ;  /* 0x0000007004047836 */ /* 0x004fca0000000000 */
[----:B------:R-:W-:Y:S01]  /*ee60*/  ISETP.GE.AND P1, PT, R4, R2, PT ;  /* 0x000000020400720c */ /* 0x000fe20003f26270 */
[----:B------:R0:W-:-:S12]  /*ee70*/  STL [R1+0x6c], R4 ;  /* 0x00006c0401007387 */ /* 0x0001d80000100800 */
[----:B------:R-:W-:-:S05]  /*ee80*/  @!P1 LEA R2, P2, R10, R3, 0x1 ;  /* 0x000000030a029211 */ /* 0x000fca00078408ff */
[----:B------:R-:W-:-:S05]  /*ee90*/  @!P1 IMAD.X R3, RZ, RZ, R0, P2 ;  /* 0x000000ffff039224 */ /* 0x000fca00010e0600 */
[----:B------:R-:W-:Y:S01]  /*eea0*/  @!PT LDS RZ, [RZ] ;  /* 0x00000000fffff984 */ /* 0x000fe20000000800 */
[----:B------:R-:W-:Y:S01]  /*eeb0*/  @!PT LDS RZ, [RZ] ;  /* 0x00000000fffff984 */ /* 0x000fe20000000800 */
[----:B------:R-:W-:Y:S01]  /*eec0*/  @!PT LDS RZ, [RZ] ;  /* 0x00000000fffff984 */ /* 0x000fe20000000800 */
[----:B------:R0:W-:Y:S01]  /*eed0*/  @!P1 LDGSTS.E.BYPASS.LTC128B.128 [R9+0x1bc00], desc[UR38][R2.64], !P0 ;  /* 0x1bc0000002099fae */ /* 0x0001e2000c101d66 */
[----:B------:R-:W-:Y:S01]  /*eee0*/  PLOP3.LUT P0, PT, PT, PT, PT, 0x80, 0x0 ;  /* 0x000000000000781c */ /* 0x000fe20003f0f070 */
[----:B------:R-:W-:-:S12]  /*eef0*/  NOP ;  /* 0x0000000000007918 */ /* 0x000fd80000000000 */
.L_x_1136:
[----:B------:R-:W-:Y:S02]  /*ef00*/  PLOP3.LUT P1, PT, P1, P0, PT, 0xa2, 0x0 ;  /* 0x000000000000781c */ /* 0x000fe40000f21472 */
[----:B------:R-:W-:-:S08]  /*ef10*/  @P0 R2UR P1, UR4, R18 ;  /* 0x00000000120402ca */ /* 0x000fd00000020000 */
[----:B------:R-:W-:-:S05]  /*ef20*/  @P0 PLOP3.LUT P0, PT, P1, PT, PT, 0x80, 0x0 ;  /* 0x000000000000081c */ /* 0x000fca0000f0f070 */
[----:B------:R-:W-:Y:S01]  /*ef30*/  @!P1 SYNCS.ARRIVE.TRANS64.RED.A0T1 RZ, [UR4+0x32400], RZ ;  /* 0x032400ffffff99a7 */ /* 0x000fe20008200404 */
[----:B------:R-:W-:Y:S07]  /*ef40*/  @!P1 ARRIVES.LDGSTSBAR.64.TRANSCNT [UR4+0x32400] ;  /* 0x03240000ff0099b0 */ /* 0x000fee0008000a84 */
[----:B------:R-:W-:Y:S05]  /*ef50*/  @P0 BRA.U.ANY `(.L_x_1136) ;  /* 0xfffffffd00e80947 */ /* 0x000fea000393ffff */
[----:B------:R-:W-:Y:S01]  /*ef60*/  NOP ;  /* 0x0000000000007918 */ /* 0x000fe20000000000 */
[----:B------:R-:W2:Y:S01]  /*ef70*/  LDL.LU R0, [R1+0x48] ;  /* 0x0000480001007983 */ /* 0x000ea20000300800 */
[----:B------:R-:W-:Y:S01]  /*ef80*/  ULDC.64 UR4, c[0x0][0x398] ;  /* 0x0000e60000047ab9 */ /* 0x000fe20000000a00 */
[----:B------:R1:W-:Y:S02]  /*ef90*/  SYNCS.ARRIVE.TRANS64.A1T0 RZ, [R18+URZ+0x32400], RZ ;  /* 0x032400ff12ff79a7 */ /* 0x0003e4000810003f */
[----:B0-----:R-:W3:Y:S01]  /*efa0*/  LDL.LU R3, [R1+0x2c] ;  /* 0x00002c0001037983 */ /* 0x001ee20000300800 */
[----:B------:R-:W-:Y:S01]  /*efb0*/  VIADD R2, R18, 0x22400 ;  /* 0x0002240012027836 */ /* 0x000fe20000000000 */
[----:B------:R-:W-:Y:S04]  /*efc0*/  BSSY B6, `(.L_x_1137) ;  /* 0x0000019000067945 */ /* 0x000fe80003800000 */
[----:B------:R-:W-:Y:S01]  /*efd0*/  LOP3.LUT P0, RZ, R2, 0x3ff, RZ, 0xc0, !PT ;  /* 0x000003ff02ff7812 */ /* 0x000fe2000780c0ff */
[----:B--2---:R-:W-:-:S04]  /*efe0*/  IMAD R0, R0, UR4, RZ ;  /* 0x0000000400007c24 */ /* 0x004fc8000f8e02ff */
[C---:B---3--:R-:W-:Y:S02]  /*eff0*/  IMAD R0, R3.reuse, UR5, R0 ;  /* 0x0000000503007c24 */ /* 0x048fe4000f8e0200 */
[----:B------:R-:W-:-:S04]  /*f000*/  IMAD.WIDE.U32 R2, R3, UR4, RZ ;  /* 0x0000000403027c25 */ /* 0x000fc8000f8e00ff */
[----:B------:R-:W-:Y:S01]  /*f010*/  IMAD.IADD R0, R3, 0x1, R0 ;  /* 0x0000000103007824 */ /* 0x000fe200078e0200 */
[----:B------:R1:W-:Y:S04]  /*f020*/  STL.64 [R1+0x48], R2 ;  /* 0x0000480201007387 */ /* 0x0003e80000100a00 */
[----:B------:R1:W-:Y:S01]  /*f030*/  STL [R1+0x2c], R0 ;  /* 0x00002c0001007387 */ /* 0x0003e20000100800 */
[----:B------:R-:W-:Y:S05]  /*f040*/  @!P0 BRA `(.L_x_1138) ;  /* 0x0000000000408947 */ /* 0x000fea0003800000 */
[----:B-1----:R-:W-:Y:S01]  /*f050*/  MOV R2, 0x0 ;  /* 0x0000000000027802 */ /* 0x002fe20000000f00 */
        /* <DEDUP_REMOVED lines=15> */
.L_x_1138:
[----:B------:R-:W-:Y:S05]  /*f150*/  BSYNC B6 ;  /* 0x0000000000067941 */ /* 0x000fea0003800000 */
.L_x_1137:
[----:B------:R-:W2:Y:S01]  /*f160*/  LDL.LU R5, [R1+0x2c] ;  /* 0x00002c0001057983 */ /* 0x000ea20000300800 */
[----:B------:R-:W0:Y:S01]  /*f170*/  LDC R7, c[0x0][0x448] ;  /* 0x00011200ff077b82 */ /* 0x000e220000000800 */
[----:B------:R-:W-:Y:S01]  /*f180*/  ULDC.64 UR4, c[0x0][0x3d8] ;  /* 0x0000f60000047ab9 */ /* 0x000fe20000000a00 */
[----:B------:R-:W-:Y:S01]  /*f190*/  ULDC.64 UR6, c[0x0][0x390] ;  /* 0x0000e40000067ab9 */ /* 0x000fe20000000a00 */
[----:B-1----:R-:W2:Y:S04]  /*f1a0*/  LDL.LU.64 R2, [R1+0x48] ;  /* 0x0000480001027983 */ /* 0x002ea80000300a00 */
[----:B------:R-:W3:Y:S04]  /*f1b0*/  LDL.LU R0, [R1+0x58] ;  /* 0x0000580001007983 */ /* 0x000ee80000300800 */
[----:B------:R-:W4:Y:S04]  /*f1c0*/  LDL.LU R4, [R1+0x34] ;  /* 0x0000340001047983 */ /* 0x000f280000300800 */
[----:B------:R-:W5:Y:S01]  /*f1d0*/  LDL.LU R6, [R1+0x28] ;  /* 0x0000280001067983 */ /* 0x000f620000300800 */
[----:B------:R-:W1:Y:S01]  /*f1e0*/  S2R R9, SR_TID.X ;  /* 0x0000000000097919 */ /* 0x000e620000002100 */
[----:B0-----:R-:W-:Y:S01]  /*f1f0*/  ISETP.NE.AND P0, PT, R7, 0x1, PT ;  /* 0x000000010700780c */ /* 0x001fe20003f05270 */
[----:B-1----:R-:W-:-:S02]  /*f200*/  IMAD.SHL.U32 R8, R9, 0x8, RZ ;  /* 0x0000000809087824 */ /* 0x002fc400078e00ff */
[----:B------:R-:W-:-:S03]  /*f210*/  IMAD.SHL.U32 R9, R9, 0x8, RZ ;  /* 0x0000000809097824 */ /* 0x000fc600078e00ff */
[----:B------:R-:W-:Y:S02]  /*f220*/  LOP3.LUT R8, R8, 0x38, RZ, 0xc0, !PT ;  /* 0x0000003808087812 */ /* 0x000fe400078ec0ff */
[----:B------:R-:W-:-:S04]  /*f230*/  LOP3.LUT R9, R9, 0x38, RZ, 0xc0, !PT ;  /* 0x0000003809097812 */ /* 0x000fc800078ec0ff */
[C---:B------:R-:W-:Y:S02]  /*f240*/  LOP3.LUT R11, R9.reuse, 0x40, RZ, 0xfc, !PT ;  /* 0x00000040090b7812 */ /* 0x040fe400078efcff */
[C---:B------:R-:W-:Y:S02]  /*f250*/  LOP3.LUT R10, R9.reuse, 0x80, RZ, 0xfc, !PT ;  /* 0x00000080090a7812 */ /* 0x040fe400078efcff */
[----:B------:R-:W-:Y:S01]  /*f260*/  LOP3.LUT R9, R9, 0xc0, RZ, 0xfc, !PT ;  /* 0x000000c009097812 */ /* 0x000fe200078efcff */
[----:B--2---:R-:W-:Y:S02]  /*f270*/  IMAD.MOV.U32 R3, RZ, RZ, R5 ;  /* 0x000000ffff037224 */ /* 0x004fe400078e0005 */
[----:B------:R-:W0:Y:S01]  /*f280*/  @P0 LDC R5, c[0x0][0x450] ;  /* 0x00011400ff050b82 */ /* 0x000e220000000800 */
[----:B------:R-:W-:-:S04]  /*f290*/  IMAD.WIDE.U32 R2, R17, UR4, R2 ;  /* 0x0000000411027c25 */ /* 0x000fc8000f8e0002 */
[----:B------:R-:W-:Y:S01]  /*f2a0*/  IMAD R3, R17, UR5, R3 ;  /* 0x0000000511037c24 */ /* 0x000fe2000f8e0203 */
[----:B------:R-:W-:Y:S02]  /*f2b0*/  ULDC.64 UR4, c[0x0][0x3e0] ;  /* 0x0000f80000047ab9 */ /* 0x000fe40000000a00 */
[----:B---3--:R-:W-:Y:S02]  /*f2c0*/  IMAD R0, R0, UR4, RZ ;  /* 0x0000000400007c24 */ /* 0x008fe4000f8e02ff */
[----:B----4-:R-:W-:-:S04]  /*f2d0*/  IMAD.WIDE.U32 R2, R4, UR4, R2 ;  /* 0x0000000404027c25 */ /* 0x010fc8000f8e0002 */
[----:B------:R-:W-:Y:S01]  /*f2e0*/  IMAD R0, R4, UR5, R0 ;  /* 0x0000000504007c24 */ /* 0x000fe2000f8e0200 */
[----:B------:R-:W-:Y:S01]  /*f2f0*/  ULDC.64 UR4, c[0x0][0x3d0] ;  /* 0x0000f40000047ab9 */ /* 0x000fe20000000a00 */
[----:B-----5:R-:W-:Y:S02]  /*f300*/  IMAD.MOV.U32 R4, RZ, RZ, R6 ;  /* 0x000000ffff047224 */ /* 0x020fe400078e0006 */
[----:B------:R-:W-:Y:S02]  /*f310*/  IMAD.IADD R3, R3, 0x1, R0 ;  /* 0x0000000103037824 */ /* 0x000fe400078e0200 */
[----:B------:R-:W1:Y:S02]  /*f320*/  @P0 LDC R0, c[0x0][0x44c] ;  /* 0x00011300ff000b82 */ /* 0x000e640000000800 */
[----:B-1----:R-:W-:-:S05]  /*f330*/  @P0 IMAD.HI.U32 R0, R6, R0, RZ ;  /* 0x0000000006000227 */ /* 0x002fca00078e00ff */
[----:B0-----:R-:W-:-:S04]  /*f340*/  @P0 SHF.R.U32.HI R4, RZ, R5, R0 ;  /* 0x00000005ff040219 */ /* 0x001fc80000011600 */
[--C-:B------:R-:W-:Y:S01]  /*f350*/  SHF.R.S32.HI R5, RZ, 0x1f, R4.reuse ;  /* 0x0000001fff057819 */ /* 0x100fe20000011404 */
[----:B------:R-:W-:Y:S02]  /*f360*/  IMAD.MOV R0, RZ, RZ, -R4 ;  /* 0x000000ffff007224 */ /* 0x000fe400078e0a04 */
[----:B------:R-:W-:-:S04]  /*f370*/  IMAD.WIDE.U32 R2, R4, UR4, R2 ;  /* 0x0000000404027c25 */ /* 0x000fc8000f8e0002 */
[----:B------:R-:W-:Y:S02]  /*f380*/  IMAD R5, R5, UR4, RZ ;  /* 0x0000000405057c24 */ /* 0x000fe4000f8e02ff */
[----:B------:R-:W-:Y:S02]  /*f390*/  IMAD R0, R7, R0, R6 ;  /* 0x0000000007007224 */ /* 0x000fe400078e0206 */
[----:B------:R-:W-:Y:S01]  /*f3a0*/  IMAD R4, R4, UR5, R5 ;  /* 0x0000000504047c24 */ /* 0x000fe2000f8e0205 */
[----:B------:R-:W-:-:S03]  /*f3b0*/  ULDC.64 UR4, c[0x0][0x3c8] ;  /* 0x0000f20000047ab9 */ /* 0x000fc60000000a00 */
[----:B------:R-:W-:Y:S01]  /*f3c0*/  IMAD.IADD R3, R3, 0x1, R4 ;  /* 0x0000000103037824 */ /* 0x000fe200078e0204 */
[----:B------:R-:W-:-:S05]  /*f3d0*/  SHF.R.S32.HI R4, RZ, 0x1f, R0 ;  /* 0x0000001fff047819 */ /* 0x000fca0000011400 */
[----:B------:R-:W-:Y:S02]  /*f3e0*/  IMAD R6, R4, UR4, RZ ;  /* 0x0000000404067c24 */ /* 0x000fe4000f8e02ff */
[----:B------:R-:W-:Y:S01]  /*f3f0*/  IMAD.WIDE.U32 R4, R0, UR4, R2 ;  /* 0x0000000400047c25 */ /* 0x000fe2000f8e0002 */
[----:B------:R-:W-:Y:S02]  /*f400*/  ULDC UR4, c[0x0][0x3b8] ;  /* 0x0000ee0000047ab9 */ /* 0x000fe40000000800 */
[----:B------:R-:W-:Y:S01]  /*f410*/  ISETP.GE.AND P3, PT, R8, UR4, PT ;  /* 0x0000000408007c0c */ /* 0x000fe2000bf66270 */
[----:B------:R-:W-:Y:S01]  /*f420*/  IMAD R0, R0, UR5, R6 ;  /* 0x0000000500007c24 */ /* 0x000fe2000f8e0206 */
[----:B------:R-:W-:Y:S02]  /*f430*/  LEA R2, P4, R4, UR6, 0x1 ;  /* 0x0000000604027c11 */ /* 0x000fe4000f8808ff */
[----:B------:R-:W-:Y:S01]  /*f440*/  ISETP.GE.AND P2, PT, R11, UR4, PT ;  /* 0x000000040b007c0c */ /* 0x000fe2000bf46270 */
[----:B------:R-:W-:Y:S01]  /*f450*/  IMAD.IADD R0, R5, 0x1, R0 ;  /* 0x0000000105007824 */ /* 0x000fe200078e0200 */
[----:B------:R-:W-:-:S02]  /*f460*/  ISETP.GE.AND P1, PT, R10, UR4, PT ;  /* 0x000000040a007c0c */ /* 0x000fc4000bf26270 */
[----:B------:R-:W-:Y:S01]  /*f470*/  ISETP.GE.AND P0, PT, R9, UR4, PT ;  /* 0x0000000409007c0c */ /* 0x000fe2000bf06270 */
[----:B------:R-:W-:Y:S01]  /*f480*/  UMOV UR4, 0xffffffff ;  /* 0xffffffff00047882 */ /* 0x000fe20000000000 */
[----:B------:R-:W-:Y:S02]  /*f490*/  LEA.HI.X R0, R4, UR7, R0, 0x1, P4 ;  /* 0x0000000704007c11 */ /* 0x000fe4000a0f0c00 */
[----:B------:R-:W-:Y:S09]  /*f4a0*/  BRA.DIV UR4, `(.L_x_1139) ;  /* 0x0000004e048c7947 */ /* 0x000ff2000b800000 */
[----:B------:R-:W2:Y:S04]  /*f4b0*/  LDL.LU R10, [R1+0x38] ;  /* 0x00003800010a7983 */ /* 0x000ea80000300800 */
[----:B------:R-:W3:Y:S04]  /*f4c0*/  LDL.LU R5, [R1+0x4] ;  /* 0x0000040001057983 */ /* 0x000ee80000300800 */
[----:B------:R-:W4:Y:S04]  /*f4d0*/  LDL.LU R4, [R1+0x44] ;  /* 0x0000440001047983 */ /* 0x000f280000300800 */
[----:B------:R-:W5:Y:S04]  /*f4e0*/  LDL.LU R11, [R1+0x50] ;  /* 0x00005000010b7983 */ /* 0x000f680000300800 */
[----:B------:R-:W5:Y:S04]  /*f4f0*/  LDL R9, [R1+0x10] ;  /* 0x0000100001097983 */ /* 0x000f680000100800 */
[----:B------:R-:W-:Y:S01]  /*f500*/  SHFL.IDX PT, R6, R0, 0x1, 0x181f ;  /* 0x00381f0000067f89 */ /* 0x000fe200000e0000 */
[----:B--2---:R-:W-:-:S03]  /*f510*/  IMAD R3, R10, R7, RZ ;  /* 0x000000070a037224 */ /* 0x004fc600078e02ff */
[----:B------:R-:W2:Y:S02]  /*f520*/  LDL.LU R10, [R1+0x54] ;  /* 0x00005400010a7983 */ /* 0x000ea40000300800 */
[-C--:B---3--:R-:W-:Y:S02]  /*f530*/  ISETP.GE.AND P5, PT, R5, R3.reuse, PT ;  /* 0x000000030500720c */ /* 0x088fe40003fa6270 */
[----:B------:R-:W3:Y:S01]  /*f540*/  LDL.LU R12, [R1+0x60] ;  /* 0x00006000010c7983 */ /* 0x000ee20000300800 */
[----:B----4-:R-:W-:-:S03]  /*f550*/  ISETP.GE.AND P4, PT, R4, R3, PT ;  /* 0x000000030400720c */ /* 0x010fc60003f86270 */
[----:B------:R-:W0:Y:S04]  /*f560*/  SHFL.IDX PT, R5, R2, RZ, 0x181f ;  /* 0x00181fff02057589 */ /* 0x000e2800000e0000 */
[----:B------:R-:W1:Y:S03]  /*f570*/  SHFL.IDX PT, R4, R0, RZ, 0x181f ;  /* 0x00181fff00047589 */ /* 0x000e6600000e0000 */
[----:B0-----:R-:W-:-:S05]  /*f580*/  @!P5 LEA R5, P6, R8, R5, 0x1 ;  /* 0x000000050805d211 */ /* 0x001fca00078c08ff */
[----:B-1----:R-:W-:-:S05]  /*f590*/  @!P5 IMAD.X R4, RZ, RZ, R4, P6 ;  /* 0x000000ffff04d224 */ /* 0x002fca00030e0604 */
[----:B------:R-:W-:-:S04]  /*f5a0*/  @!P5 LOP3.LUT R5, R5, R4, RZ, 0x3c, !PT ;  /* 0x000000040505d212 */ /* 0x000fc800078e3cff */
[----:B------:R-:W-:-:S04]  /*f5b0*/  @!P5 LOP3.LUT R4, R5, R4, RZ, 0x3c, !PT ;  /* 0x000000040504d212 */ /* 0x000fc800078e3cff */
[----:B------:R-:W-:-:S05]  /*f5c0*/  @!P5 LOP3.LUT R5, R5, R4, RZ, 0x3c, !PT ;  /* 0x000000040505d212 */ /* 0x000fca00078e3cff */
[----:B-----5:R-:W-:Y:S04]  /*f5d0*/  @!P5 LDGSTS.E.BYPASS.LTC128B.128 [R9+0x22400], desc[UR38][R4.64], !P3 ;  /* 0x224000000409dfae */ /* 0x020fe8000d901d66 */
[----:B------:R-:W-:Y:S04]  /*f5e0*/  @!P5 LDGSTS.E.BYPASS.LTC128B.128 [R9+0x26400], desc[UR38][R4.64+0x80], !P2 ;  /* 0x264000800409dfae */ /* 0x000fe8000d101d66 */
[----:B------:R-:W-:Y:S04]  /*f5f0*/  @!P5 LDGSTS.E.BYPASS.LTC128B.128 [R9+0x2a400], desc[UR38][R4.64+0x100], !P1 ;  /* 0x2a4001000409dfae */ /* 0x000fe8000c901d66 */
[----:B------:R0:W-:Y:S04]  /*f600*/  @!P5 LDGSTS.E.BYPASS.LTC128B.128 [R9+0x2e400], desc[UR38][R4.64+0x180], !P0 ;  /* 0x2e4001800409dfae */ /* 0x0001e8000c101d66 */
[----:B0-----:R-:W0:Y:S02]  /*f610*/  SHFL.IDX PT, R4, R2, 0x1, 0x181f ;  /* 0x00381f0002047f89 */ /* 0x001e2400000e0000 */
[----:B0-----:R-:W-:-:S05]  /*f620*/  @!P4 LEA R4, P6, R8, R4, 0x1 ;  /* 0x000000040804c211 */ /* 0x001fca00078c08ff */
[----:B------:R-:W-:-:S05]  /*f630*/  @!P4 IMAD.X R5, RZ, RZ, R6, P6 ;  /* 0x000000ffff05c224 */ /* 0x000fca00030e0606 */
[----:B------:R-:W-:Y:S04]  /*f640*/  @!P4 LDGSTS.E.BYPASS.LTC128B.128 [R9+0x22c00], desc[UR38][R4.64], !P3 ;  /* 0x22c000000409cfae */ /* 0x000fe8000d901d66 */
[----:B------:R-:W-:Y:S04]  /*f650*/  @!P4 LDGSTS.E.BYPASS.LTC128B.128 [R9+0x26c00], desc[UR38][R4.64+0x80], !P2 ;  /* 0x26c000800409cfae */ /* 0x000fe8000d101d66 */
[----:B------:R-:W-:Y:S04]  /*f660*/  @!P4 LDGSTS.E.BYPASS.LTC128B.128 [R9+0x2ac00], desc[UR38][R4.64+0x100], !P1 ;  /* 0x2ac001000409cfae */ /* 0x000fe8000c901d66 */
[----:B------:R0:W-:Y:S01]  /*f670*/  @!P4 LDGSTS.E.BYPASS.LTC128B.128 [R9+0x2ec00], desc[UR38][R4.64+0x180], !P0 ;  /* 0x2ec001800409cfae */ /* 0x0001e2000c101d66 */
[----:B------:R-:W-:-:S03]  /*f680*/  ISETP.GE.AND P4, PT, R11, R3, PT ;  /* 0x000000030b00720c */ /* 0x000fc60003f86270 */
[----:B------:R-:W4:Y:S04]  /*f690*/  LDL.LU R11, [R1+0x64] ;  /* 0x00006400010b7983 */ /* 0x000f280000300800 */
[----:B0-----:R-:W0:Y:S04]  /*f6a0*/  SHFL.IDX PT, R4, R2, 0x2, 0x181f ;  /* 0x00581f0002047f89 */ /* 0x001e2800000e0000 */
[----:B------:R-:W1:Y:S02]  /*f6b0*/  SHFL.IDX PT, R6, R0, 0x2, 0x181f ;  /* 0x00581f0000067f89 */ /* 0x000e6400000e0000 */
[----:B0-----:R-:W-:-:S05]  /*f6c0*/  @!P4 LEA R4, P6, R8, R4, 0x1 ;  /* 0x000000040804c211 */ /* 0x001fca00078c08ff */
[----:B-1----:R-:W-:-:S05]  /*f6d0*/  @!P4 IMAD.X R5, RZ, RZ, R6, P6 ;  /* 0x000000ffff05c224 */ /* 0x002fca00030e0606 */
[----:B------:R-:W-:Y:S04]  /*f6e0*/  @!P4 LDGSTS.E.BYPASS.LTC128B.128 [R9+0x23400], desc[UR38][R4.64], !P3 ;  /* 0x234000000409cfae */ /* 0x000fe8000d901d66 */
[----:B------:R-:W-:Y:S04]  /*f6f0*/  @!P4 LDGSTS.E.BYPASS.LTC128B.128 [R9+0x27400], desc[UR38][R4.64+0x80], !P2 ;  /* 0x274000800409cfae */ /* 0x000fe8000d101d66 */
[----:B------:R-:W-:Y:S04]  /*f700*/  @!P4 LDGSTS.E.BYPASS.LTC128B.128 [R9+0x2b400], desc[UR38][R4.64+0x100], !P1 ;  /* 0x2b4001000409cfae */ /* 0x000fe8000c901d66 */
[----:B------:R0:W-:Y:S01]  /*f710*/  @!P4 LDGSTS.E.BYPASS.LTC128B.128 [R9+0x2f400], desc[UR38][R4.64+0x180], !P0 ;  /* 0x2f4001800409cfae */ /* 0x0001e2000c101d66 */
[----:B--2---:R-:W-:-:S03]  /*f720*/  ISETP.GE.AND P4, PT, R10, R3, PT ;  /* 0x000000030a00720c */ /* 0x004fc60003f86270 */
[----:B------:R-:W2:Y:S04]  /*f730*/  LDL.LU R10, [R1+0x68] ;  /* 0x00006800010a7983 */ /* 0x000ea80000300800 */
[----:B0-----:R-:W0:Y:S04]  /*f740*/  SHFL.IDX PT, R4, R2, 0x3, 0x181f ;  /* 0x00781f0002047f89 */ /* 0x001e2800000e0000 */
[----:B------:R-:W1:Y:S02]  /*f750*/  SHFL.IDX PT, R6, R0, 0x3, 0x181f ;  /* 0x00781f0000067f89 */ /* 0x000e6400000e0000 */
[----:B0-----:R-:W-:-:S05]  /*f760*/  @!P4 LEA R4, P6, R8, R4, 0x1 ;  /* 0x000000040804c211 */ /* 0x001fca00078c08ff */
[----:B-1----:R-:W-:-:S05]  /*f770*/  @!P4 IMAD.X R5, RZ, RZ, R6, P6 ;  /* 0x000000ffff05c224 */ /* 0x002fca00030e0606 */
[----:B------:R-:W-:Y:S04]  /*f780*/  @!P4 LDGSTS.E.BYPASS.LTC128B.128 [R9+0x23c00], desc[UR38][R4.64], !P3 ;  /* 0x23c000000409cfae */ /* 0x000fe8000d901d66 */
[----:B------:R-:W-:Y:S04]  /*f790*/  @!P4 LDGSTS.E.BYPASS.LTC128B.128 [R9+0x27c00], desc[UR38][R4.64+0x80], !P2 ;  /* 0x27c000800409cfae */ /* 0x000fe8000d101d66 */
[----:B------:R-:W-:Y:S04]  /*f7a0*/  @!P4 LDGSTS.E.BYPASS.LTC128B.128 [R9+0x2bc00], desc[UR38][R4.64+0x100], !P1 ;  /* 0x2bc001000409cfae */ /* 0x000fe8000c901d66 */
[----:B------:R0:W-:Y:S04]  /*f7b0*/  @!P4 LDGSTS.E.BYPASS.LTC128B.128 [R9+0x2fc00], desc[UR38][R4.64+0x180], !P0 ;  /* 0x2fc001800409cfae */ /* 0x0001e8000c101d66 */
[----:B------:R-:W-:Y:S04]  /*f7c0*/  SHFL.IDX PT, R6, R0, 0x4, 0x181f ;  /* 0x00981f0000067f89 */ /* 0x000fe800000e0000 */
[----:B0-----:R-:W0:Y:S01]  /*f7d0*/  SHFL.IDX PT, R4, R2, 0x4, 0x181f ;  /* 0x00981f0002047f89 */ /* 0x001e2200000e0000 */
[----:B---3--:R-:W-:-:S13]  /*f7e0*/  ISETP.GE.AND P4, PT, R12, R3, PT ;  /* 0x000000030c00720c */ /* 0x008fda0003f86270 */
[----:B0-----:R-:W-:-:S05]  /*f7f0*/  @!P4 LEA R4, P6, R8, R4, 0x1 ;  /* 0x000000040804c211 */ /* 0x001fca00078c08ff */
[----:B------:R-:W-:-:S05]  /*f800*/  @!P4 IMAD.X R5, RZ, RZ, R6, P6 ;  /* 0x000000ffff05c224 */ /* 0x000fca00030e0606 */
[----:B------:R-:W-:Y:S04]  /*f810*/  @!P4 LDGSTS.E.BYPASS.LTC128B.128 [R9+0x24400], desc[UR38][R4.64], !P3 ;  /* 0x244000000409cfae */ /* 0x000fe8000d901d66 */
[----:B------:R-:W-:Y:S04]  /*f820*/  @!P4 LDGSTS.E.BYPASS.LTC128B.128 [R9+0x28400], desc[UR38][R4.64+0x80], !P2 ;  /* 0x284000800409cfae */ /* 0x000fe8000d101d66 */
[----:B------:R-:W-:Y:S04]  /*f830*/  @!P4 LDGSTS.E.BYPASS.LTC128B.128 [R9+0x2c400], desc[UR38][R4.64+0x100], !P1 ;  /* 0x2c4001000409cfae */ /* 0x000fe8000c901d66 */
[----:B------:R0:W-:Y:S04]  /*f840*/  @!P4 LDGSTS.E.BYPASS.LTC128B.128 [R9+0x30400], desc[UR38][R4.64+0x180], !P0 ;  /* 0x304001800409cfae */ /* 0x0001e8000c101d66 */
[----:B------:R-:W-:Y:S04]  /*f850*/  SHFL.IDX PT, R6, R0, 0x5, 0x181f ;  /* 0x00b81f0000067f89 */ /* 0x000fe800000e0000 */
[----:B0-----:R-:W0:Y:S01]  /*f860*/  SHFL.IDX PT, R4, R2, 0x5, 0x181f ;  /* 0x00b81f0002047f89 */ /* 0x001e2200000e0000 */
[----:B----4-:R-:W-:-:S13]  /*f870*/  ISETP.GE.AND P4, PT, R11, R3, PT ;  /* 0x000000030b00720c */ /* 0x010fda0003f86270 */
[----:B0-----:R-:W-:-:S05]  /*f880*/  @!P4 LEA R4, P5, R8, R4, 0x1 ;  /* 0x000000040804c211 */ /* 0x001fca00078a08ff */
[----:B------:R-:W-:-:S05]  /*f890*/  @!P4 IMAD.X R5, RZ, RZ, R6, P5 ;  /* 0x000000ffff05c224 */ /* 0x000fca00028e0606 */
[----:B------:R-:W-:Y:S04]  /*f8a0*/  @!P4 LDGSTS.E.BYPASS.LTC128B.128 [R9+0x24c00], desc[UR38][R4.64], !P3 ;  /* 0x24c000000409cfae */ /* 0x000fe8000d901d66 */
[----:B------:R-:W-:Y:S04]  /*f8b0*/  @!P4 LDGSTS.E.BYPASS.LTC128B.128 [R9+0x28c00], desc[UR38][R4.64+0x80], !P2 ;  /* 0x28c000800409cfae */ /* 0x000fe8000d101d66 */
[----:B------:R-:W-:Y:S04]  /*f8c0*/  @!P4 LDGSTS.E.BYPASS.LTC128B.128 [R9+0x2cc00], desc[UR38][R4.64+0x100], !P1 ;  /* 0x2cc001000409cfae */ /* 0x000fe8000c901d66 */
[----:B------:R0:W-:Y:S04]  /*f8d0*/  @!P4 LDGSTS.E.BYPASS.LTC128B.128 [R9+0x30c00], desc[UR38][R4.64+0x180], !P0 ;  /* 0x30c001800409cfae */ /* 0x0001e8000c101d66 */
[----:B------:R-:W-:Y:S04]  /*f8e0*/  SHFL.IDX PT, R6, R0, 0x6, 0x181f ;  /* 0x00d81f0000067f89 */ /* 0x000fe800000e0000 */
[----:B0-----:R-:W0:Y:S04]  /*f8f0*/  SHFL.IDX PT, R4, R2, 0x6, 0x181f ;  /* 0x00d81f0002047f89 */ /* 0x001e2800000e0000 */
[----:B------:R-:W1:Y:S01]  /*f900*/  SHFL.IDX PT, R2, R2, 0x7, 0x181f ;  /* 0x00f81f0002027f89 */ /* 0x000e6200000e0000 */
[----:B--2---:R-:W-:-:S13]  /*f910*/  ISETP.GE.AND P4, PT, R10, R3, PT ;  /* 0x000000030a00720c */ /* 0x004fda0003f86270 */
[----:B0-----:R-:W-:-:S05]  /*f920*/  @!P4 LEA R4, P5, R8, R4, 0x1 ;  /* 0x000000040804c211 */ /* 0x001fca00078a08ff */
[----:B------:R-:W-:Y:S02]  /*f930*/  @!P4 IMAD.X R5, RZ, RZ, R6, P5 ;  /* 0x000000ffff05c224 */ /* 0x000fe400028e0606 */
[----:B------:R0:W2:Y:S04]  /*f940*/  SHFL.IDX PT, R6, R0, 0x7, 0x181f ;  /* 0x00f81f0000067f89 */ /* 0x0000a800000e0000 */
[----:B------:R0:W-:Y:S04]  /*f950*/  @!P4 LDGSTS.E.BYPASS.LTC128B.128 [R9+0x25400], desc[UR38][R4.64], !P3 ;  /* 0x254000000409cfae */ /* 0x0001e8000d901d66 */
[----:B------:R0:W-:Y:S04]  /*f960*/  @!P4 LDGSTS.E.BYPASS.LTC128B.128 [R9+0x29400], desc[UR38][R4.64+0x80], !P2 ;  /* 0x294000800409cfae */ /* 0x0001e8000d101d66 */
[----:B------:R0:W-:Y:S04]  /*f970*/  @!P4 LDGSTS.E.BYPASS.LTC128B.128 [R9+0x2d400], desc[UR38][R4.64+0x100], !P1 ;  /* 0x2d4001000409cfae */ /* 0x0001e8000c901d66 */
[----:B-1----:R0:W-:Y:S02]  /*f980*/  @!P4 LDGSTS.E.BYPASS.LTC128B.128 [R9+0x31400], desc[UR38][R4.64+0x180], !P0 ;  /* 0x314001800409cfae */ /* 0x0021e4000c101d66 */
.L_x_1277:
[----:B0-----:R-:W3:Y:S01]  /*f990*/  LDL.LU R0, [R1+0x6c] ;  /* 0x00006c0001007983 */ /* 0x001ee20000300800 */
[----:B------:R-:W-:Y:S01]  /*f9a0*/  BSSY B0, `(.L_x_1140) ;  /* 0x000000d000007945 */ /* 0x000fe20003800000 */
[----:B---3--:R-:W-:-:S13]  /*f9b0*/  ISETP.GE.AND P4, PT, R0, R3, PT ;  /* 0x000000030000720c */ /* 0x008fda0003f86270 */
[----:B------:R-:W-:Y:S05]  /*f9c0*/  @P4 BRA `(.L_x_1141) ;  /* 0x0000000000284947 */ /* 0x000fea0003800000 */
[----:B------:R-:W3:Y:S01]  /*f9d0*/  LDL R0, [R1+0x10] ;  /* 0x0000100001007983 */ /* 0x000ee20000100800 */
[----:B------:R-:W-:-:S05]  /*f9e0*/  LEA R2, P4, R8, R2, 0x1 ;  /* 0x0000000208027211 */ /* 0x000fca00078808ff */
[----:B--2---:R-:W-:-:S05]  /*f9f0*/  IMAD.X R3, RZ, RZ, R6, P4 ;  /* 0x000000ffff037224 */ /* 0x004fca00020e0606 */
[----:B------:R-:W-:Y:S01]  /*fa00*/  @!PT LDS RZ, [RZ] ;  /* 0x00000000fffff984 */ /* 0x000fe20000000800 */
[----:B------:R-:W-:Y:S01]  /*fa10*/  @!PT LDS RZ, [RZ] ;  /* 0x00000000fffff984 */ /* 0x000fe20000000800 */
[----:B------:R-:W-:Y:S01]  /*fa20*/  @!PT LDS RZ, [RZ] ;  /* 0x00000000fffff984 */ /* 0x000fe20000000800 */
[----:B---3--:R0:W-:Y:S04]  /*fa30*/  LDGSTS.E.BYPASS.LTC128B.128 [R0+0x25c00], desc[UR38][R2.64], !P3 ;  /* 0x25c0000002007fae */ /* 0x0081e8000d901d66 */
[----:B------:R0:W-:Y:S04]  /*fa40*/  LDGSTS.E.BYPASS.LTC128B.128 [R0+0x29c00], desc[UR38][R2.64+0x80], !P2 ;  /* 0x29c0008002007fae */ /* 0x0001e8000d101d66 */
[----:B------:R0:W-:Y:S04]  /*fa50*/  LDGSTS.E.BYPASS.LTC128B.128 [R0+0x2dc00], desc[UR38][R2.64+0x100], !P1 ;  /* 0x2dc0010002007fae */ /* 0x0001e8000c901d66 */
[----:B------:R0:W-:Y:S02]  /*fa60*/  LDGSTS.E.BYPASS.LTC128B.128 [R0+0x31c00], desc[UR38][R2.64+0x180], !P0 ;  /* 0x31c0018002007fae */ /* 0x0001e4000c101d66 */
.L_x_1141:
[----:B------:R-:W-:Y:S05]  /*fa70*/  BSYNC B0 ;  /* 0x0000000000007941 */ /* 0x000fea0003800000 */
.L_x_1140:
[----:B------:R-:W-:Y:S01]  /*fa80*/  NOP ;  /* 0x0000000000007918 */ /* 0x000fe20000000000 */
[----:B------:R-:W-:-:S13]  /*fa90*/  PLOP3.LUT P0, PT, PT, PT, PT, 0x80, 0x0 ;  /* 0x000000000000781c */ /* 0x000fda0003f0f070 */
.L_x_1142:
[----:B------:R-:W-:Y:S02]  /*faa0*/  PLOP3.LUT P1, PT, P1, P0, PT, 0xa2, 0x0 ;  /* 0x000000000000781c */ /* 0x000fe40000f21472 */
[----:B------:R-:W-:-:S08]  /*fab0*/  @P0 R2UR P1, UR4, R18 ;  /* 0x00000000120402ca */ /* 0x000fd00000020000 */
[----:B------:R-:W-:-:S05]  /*fac0*/  @P0 PLOP3.LUT P0, PT, P1, PT, PT, 0x80, 0x0 ;  /* 0x000000000000081c */ /* 0x000fca0000f0f070 */
[----:B------:R-:W-:Y:S01]  /*fad0*/  @!P1 SYNCS.ARRIVE.TRANS64.RED.A0T1 RZ, [UR4+0x32410], RZ ;  /* 0x032410ffffff99a7 */ /* 0x000fe20008200404 */
[----:B------:R-:W-:Y:S07]  /*fae0*/  @!P1 ARRIVES.LDGSTSBAR.64.TRANSCNT [UR4+0x32410] ;  /* 0x03241000ff0099b0 */ /* 0x000fee0008000a84 */
[----:B------:R-:W-:Y:S05]  /*faf0*/  @P0 BRA.U.ANY `(.L_x_1142) ;  /* 0xfffffffd00e80947 */ /* 0x000fea000393ffff */
[----:B0-----:R-:W3:Y:S02]  /*fb00*/  LDL.LU R2, [R1+0x70] ;  /* 0x0000700001027983 */ /* 0x001ee40000300800 */
[----:B---3--:R-:W-:-:S05]  /*fb10*/  VIADD R2, R2, 0x1 ;  /* 0x0000000102027836 */ /* 0x008fca0000000000 */
        /* <DEDUP_REMOVED lines=10> */
.L_x_1278:
[----:B------:R-:W-:Y:S05]  /*fbc0*/  BSYNC B0 ;  /* 0x0000000000007941 */ /* 0x000fea0003800000 */
.L_x_1143:
[----:B------:R-:W3:Y:S01]  /*fbd0*/  LDL R2, [R1+0x14] ;  /* 0x0000140001027983 */ /* 0x000ee20000100800 */
[----:B------:R-:W-:Y:S01]  /*fbe0*/  BSSY B0, `(.L_x_1145) ;  /* 0x000005a000007945 */ /* 0x000fe20003800000 */
[----:B---3--:R-:W-:-:S13]  /*fbf0*/  LOP3.LUT P0, RZ, R2, 0x1, RZ, 0xc0, !PT ;  /* 0x0000000102ff7812 */ /* 0x008fda000780c0ff */
[----:B------:R-:W-:Y:S05]  /*fc00*/  @!P0 BRA `(.L_x_1146) ;  /* 0x00000004005c8947 */ /* 0x000fea0003800000 */
[----:B------:R-:W0:Y:S01]  /*fc10*/  LDL R4, [R1+0x18] ;  /* 0x0000180001047983 */ /* 0x000e220000100800 */
[----:B------:R-:W1:Y:S02]  /*fc20*/  S2R R2, SR_TID.X ;  /* 0x0000000000027919 */ /* 0x000e640000002100 */
[----:B-1----:R-:W-:Y:S01]  /*fc30*/  LOP3.LUT R3, R2, 0x7f, RZ, 0xc0, !PT ;  /* 0x0000007f02037812 */ /* 0x002fe200078ec0ff */
[----:B------:R-:W-:Y:S01]  /*fc40*/  IMAD R2, R19, 0x8, R18 ;  /* 0x0000000813027824 */ /* 0x000fe200078e0212 */
[----:B------:R-:W-:Y:S02]  /*fc50*/  BSSY B1, `(.L_x_1147) ;  /* 0x0000005000017945 */ /* 0x000fe40003800000 */
[----:B------:R-:W-:Y:S02]  /*fc60*/  ISETP.NE.AND P1, PT, R3, RZ, PT ;  /* 0x000000ff0300720c */ /* 0x000fe40003f25270 */
[----:B0-----:R-:W-:-:S04]  /*fc70*/  SHF.L.U32 R0, R4, 0x1f, RZ ;  /* 0x0000001f04007819 */ /* 0x001fc800000006ff */
[----:B------:R-:W0:Y:S02]  /*fc80*/  SYNCS.PHASECHK.TRANS64.TRYWAIT P0, [R2+URZ+0x32460], R0 ;  /* 0x03246000020075a7 */ /* 0x000e24000800017f */
[----:B0-----:R-:W-:Y:S05]  /*fc90*/  @!P0 BRA `(.L_x_1148) ;  /* 0x0000005400048947 */ /* 0x001fea0003800000 */
.L_x_1279:
[----:B------:R-:W-:Y:S05]  /*fca0*/  BSYNC B1 ;  /* 0x0000000000017941 */ /* 0x000fea0003800000 */
.L_x_1147:
[----:B------:R-:W-:Y:S04]  /*fcb0*/  BSSY B1, `(.L_x_1149) ;  /* 0x0000009000017945 */ /* 0x000fe80003800000 */
[----:B------:R-:W-:Y:S05]  /*fcc0*/  @P1 BRA `(.L_x_1150) ;  /* 0x00000000001c1947 */ /* 0x000fea0003800000 */
[----:B------:R-:W1:Y:S01]  /*fcd0*/  S2R R3, SR_TID.X ;  /* 0x0000000000037919 */ /* 0x000e620000002100 */
[----:B0-----:R-:W-:-:S04]  /*fce0*/  IMAD.MOV.U32 R0, RZ, RZ, 0xc000 ;  /* 0x0000c000ff007424 */ /* 0x001fc800078e00ff */
[----:B------:R3:W-:Y:S01]  /*fcf0*/  SYNCS.ARRIVE.TRANS64 RZ, [R2+URZ+0x32450], R0 ;  /* 0x0324500002ff79a7 */ /* 0x0007e2000800003f */
[----:B-1----:R-:W-:-:S04]  /*fd00*/  LOP3.LUT R3, R3, 0x1f, RZ, 0xc0, !PT ;  /* 0x0000001f03037812 */ /* 0x002fc800078ec0ff */
[----:B------:R-:W-:-:S13]  /*fd10*/  ISETP.NE.AND P0, PT, R3, RZ, PT ;  /* 0x000000ff0300720c */ /* 0x000fda0003f05270 */
[----:B---3--:R-:W-:Y:S05]  /*fd20*/  @!P0 BRA `(.L_x_1150) ;  /* 0x0000000000048947 */ /* 0x008fea0003800000 */
[----:B------:R-:W-:Y:S01]  /*fd30*/  BPT.TRAP 0x1 ;  /* 0x000000040000795c */ /* 0x000fe20000300000 */
.L_x_1150:
[----:B------:R-:W-:Y:S05]  /*fd40*/  BSYNC B1 ;  /* 0x0000000000017941 */ /* 0x000fea0003800000 */
.L_x_1149:
[----:B------:R-:W3:Y:S04]  /*fd50*/  LDL R4, [R1+0x20] ;  /* 0x0000200001047983 */ /* 0x000ee80000100800 */
[----:B------:R-:W3:Y:S01]  /*fd60*/  LDL.LU R3, [R1+0x30] ;  /* 0x0000300001037983 */ /* 0x000ee20000300800 */
        /* <DEDUP_REMOVED lines=8> */
[----:B---3--:R-:W-:-:S02]  /*fdf0*/  IMAD R3, R3, 0x60, R4 ;  /* 0x0000006003037824 */ /* 0x008fc400078e0204 */
[----:B------:R-:W-:-:S07]  /*fe00*/  VIADD R4, R0, 0x400 ;  /* 0x0000040000047836 */ /* 0x000fce0000000000 */
.L_x_1151:
        /* <DEDUP_REMOVED lines=15> */
.L_x_1152:
        /* <DEDUP_REMOVED lines=15> */
.L_x_1153:
        /* <DEDUP_REMOVED lines=15> */
.L_x_1154:
        /* <DEDUP_REMOVED lines=10> */
.L_x_1146:
[----:B------:R-:W-:Y:S05]  /*10180*/  BSYNC B0 ;  /* 0x0000000000007941 */ /* 0x000fea0003800000 */
.L_x_1145:
[----:B------:R-:W0:Y:S04]  /*10190*/  LDL R4, [R1+0x3c] ;  /* 0x00003c0001047983 */ /* 0x000e280000100800 */
[----:B------:R-:W3:Y:S01]  /*101a0*/  LDL R5, [R1+0x24] ;  /* 0x0000240001057983 */ /* 0x000ee20000100800 */
[----:B------:R-:W-:Y:S01]  /*101b0*/  BSSY B0, `(.L_x_1155) ;  /* 0x00001f3000007945 */ /* 0x000fe20003800000 */
[----:B0-----:R-:W-:-:S05]  /*101c0*/  VIADD R0, R4, 0xfffffffe ;  /* 0xfffffffe04007836 */ /* 0x001fca0000000000 */
[----:B---3--:R-:W-:-:S13]  /*101d0*/  ISETP.GE.AND P0, PT, R0, R5, PT ;  /* 0x000000050000720c */ /* 0x008fda0003f06270 */
[----:B------:R-:W-:Y:S05]  /*101e0*/  @!P0 BRA `(.L_x_1156) ;  /* 0x0000001c00bc8947 */ /* 0x000fea0003800000 */
[----:B------:R-:W3:Y:S04]  /*101f0*/  LDL.LU R7, [R1+0x74] ;  /* 0x0000740001077983 */ /* 0x000ee80000300800 */
[----:B--2---:R-:W2:Y:S04]  /*10200*/  LDL.LU R6, [R1+0x40] ;  /* 0x0000400001067983 */ /* 0x004ea80000300800 */
[----:B------:R-:W4:Y:S01]  /*10210*/  LDL.LU R4, [R1+0x5c] ;  /* 0x00005c0001047983 */ /* 0x000f220000300800 */
[----:B------:R-:W-:Y:S01]  /*10220*/  LOP3.LUT R8, RZ, R5, RZ, 0x33, !PT ;  /* 0x00000005ff087212 */ /* 0x000fe200078e33ff */
[----:B------:R-:W-:Y:S01]  /*10230*/  BSSY B2, `(.L_x_1157) ;  /* 0x00000a8000027945 */ /* 0x000fe20003800000 */
[----:B---3--:R-:W-:-:S04]  /*10240*/  VIADD R2, R7, 0x1 ;  /* 0x0000000107027836 */ /* 0x008fc80000000000 */
[----:B--2---:R-:W-:-:S05]  /*10250*/  IMAD R2, R2, R6, RZ ;  /* 0x0000000602027224 */ /* 0x004fca00078e02ff */
        /* <DEDUP_REMOVED lines=41> */
.L_x_1161:
[----:B------:R-:W2:Y:S01]  /*104f0*/  S2R R2, SR_TID.X ;  /* 0x0000000000027919 */ /* 0x000ea20000002100 */
[----:B-1----:R-:W-:Y:S01]  /*10500*/  SHF.L.U32 R6, R9, 0x1f, RZ ;  /* 0x0000001f09067819 */ /* 0x002fe200000006ff */
[----:B------:R-:W-:Y:S01]  /*10510*/  BSSY B3, `(.L_x_1162) ;  /* 0x0000006000037945 */ /* 0x000fe20003800000 */
[----:B--2---:R-:W-:Y:S01]  /*10520*/  LOP3.LUT R3, R2, 0x7f, RZ, 0xc0, !PT ;  /* 0x0000007f02037812 */ /* 0x004fe200078ec0ff */
[----:B------:R-:W-:-:S03]  /*10530*/  IMAD R2, R19, 0x8, R18 ;  /* 0x0000000813027824 */ /* 0x000fc600078e0212 */
[----:B------:R-:W-:Y:S01]  /*10540*/  ISETP.NE.AND P1, PT, R3, RZ, PT ;  /* 0x000000ff0300720c */ /* 0x000fe20003f25270 */
[----:B------:R-:W1:Y:S02]  /*10550*/  SYNCS.PHASECHK.TRANS64.TRYWAIT P0, [R2+URZ+0x32440], R6 ;  /* 0x03244006020075a7 */ /* 0x000e64000800017f */
[----:B-1----:R-:W-:Y:S10]  /*10560*/  @!P0 BRA `(.L_x_1163) ;  /* 0x0000004800e48947 */ /* 0x002ff40003800000 */
.L_x_1280:
[----:B------:R-:W-:Y:S05]  /*10570*/  BSYNC B3 ;  /* 0x0000000000037941 */ /* 0x000fea0003800000 */
.L_x_1162:
[----:B------:R-:W-:Y:S04]  /*10580*/  BSSY B3, `(.L_x_1164) ;  /* 0x0000009000037945 */ /* 0x000fe80003800000 */
[----:B------:R-:W-:Y:S05]  /*10590*/  @P1 BRA `(.L_x_1165) ;  /* 0x00000000001c1947 */ /* 0x000fea0003800000 */
[----:B------:R-:W2:Y:S02]  /*105a0*/  S2R R3, SR_TID.X ;  /* 0x0000000000037919 */ /* 0x000ea40000002100 */
[----:B--2---:R-:W-:Y:S01]  /*105b0*/  LOP3.LUT R5, R3, 0x1f, RZ, 0xc0, !PT ;  /* 0x0000001f03057812 */ /* 0x004fe200078ec0ff */
[----:B------:R-:W-:-:S03]  /*105c0*/  IMAD.MOV.U32 R3, RZ, RZ, 0x3000 ;  /* 0x00003000ff037424 */ /* 0x000fc600078e00ff */
[----:B------:R-:W-:Y:S01]  /*105d0*/  ISETP.NE.AND P0, PT, R5, RZ, PT ;  /* 0x000000ff0500720c */ /* 0x000fe20003f05270 */
[----:B------:R2:W-:-:S12]  /*105e0*/  SYNCS.ARRIVE.TRANS64 RZ, [R2+URZ+0x32430], R3 ;  /* 0x0324300302ff79a7 */ /* 0x0005d8000800003f */
[----:B--2---:R-:W-:Y:S05]  /*105f0*/  @!P0 BRA `(.L_x_1165) ;  /* 0x0000000000048947 */ /* 0x004fea0003800000 */
[----:B------:R-:W-:Y:S01]  /*10600*/  BPT.TRAP 0x1 ;  /* 0x000000040000795c */ /* 0x000fe20000300000 */
.L_x_1165:
[----:B------:R-:W-:Y:S05]  /*10610*/  BSYNC B3 ;  /* 0x0000000000037941 */ /* 0x000fea0003800000 */
.L_x_1164:
        /* <DEDUP_REMOVED lines=12> */
.L_x_1166:
        /* <DEDUP_REMOVED lines=13> */
.L_x_1281:
[----:B------:R-:W-:Y:S05]  /*107b0*/  BSYNC B3 ;  /* 0x0000000000037941 */ /* 0x000fea0003800000 */
.L_x_1167:
[----:B------:R-:W-:Y:S01]  /*107c0*/  BSSY B3, `(.L_x_1169) ;  /* 0x000000b000037945 */ /* 0x000fe20003800000 */
[----:B01----:R-:W-:Y:S02]  /*107d0*/  IMAD.MOV.U32 R6, RZ, RZ, 0x0 ;  /* 0x00000000ff067424 */ /* 0x003fe400078e00ff */
[----:B------:R-:W-:Y:S01]  /*107e0*/  IMAD.MOV.U32 R7, RZ, RZ, 0x14f00000 ;  /* 0x14f00000ff077424 */ /* 0x000fe200078e00ff */
[----:B------:R-:W-:Y:S06]  /*107f0*/  @P1 BRA `(.L_x_1170) ;  /* 0x00000000001c1947 */ /* 0x000fec0003800000 */
[----:B------:R-:W0:Y:S02]  /*10800*/  S2R R3, SR_TID.X ;  /* 0x0000000000037919 */ /* 0x000e240000002100 */
[----:B0-----:R-:W-:Y:S01]  /*10810*/  LOP3.LUT R5, R3, 0x1f, RZ, 0xc0, !PT ;  /* 0x0000001f03057812 */ /* 0x001fe200078ec0ff */
[----:B------:R-:W-:-:S03]  /*10820*/  IMAD.MOV.U32 R3, RZ, RZ, 0xc000 ;  /* 0x0000c000ff037424 */ /* 0x000fc600078e00ff */
[----:B------:R-:W-:Y:S01]  /*10830*/  ISETP.NE.AND P0, PT, R5, RZ, PT ;  /* 0x000000ff0500720c */ /* 0x000fe20003f05270 */
[----:B------:R0:W-:-:S12]  /*10840*/  SYNCS.ARRIVE.TRANS64 RZ, [R2+URZ+0x32450], R3 ;  /* 0x0324500302ff79a7 */ /* 0x0001d8000800003f */
[----:B0-----:R-:W-:Y:S05]  /*10850*/  @!P0 BRA `(.L_x_1170) ;  /* 0x0000000000048947 */ /* 0x001fea0003800000 */
[----:B------:R-:W-:Y:S01]  /*10860*/  BPT.TRAP 0x1 ;  /* 0x000000040000795c */ /* 0x000fe20000300000 */
.L_x_1170:
[----:B------:R-:W-:Y:S05]  /*10870*/  BSYNC B3 ;  /* 0x0000000000037941 */ /* 0x000fea0003800000 */
.L_x_1169:
        /* <DEDUP_REMOVED lines=9> */
.L_x_1171:
        /* <DEDUP_REMOVED lines=15> */
.L_x_1172:
        /* <DEDUP_REMOVED lines=15> */
.L_x_1173:
        /* <DEDUP_REMOVED lines=15> */
.L_x_1174:
        /* <DEDUP_REMOVED lines=10> */
.L_x_1160:
[----:B------:R-:W-:Y:S05]  /*10c80*/  BSYNC B1 ;  /* 0x0000000000017941 */ /* 0x000fea0003800000 */
.L_x_1159:
[----:B------:R-:W2:Y:S02]  /*10c90*/  LDL.LU R5, [R1+0x3c] ;  /* 0x00003c0001057983 */ /* 0x000ea40000300800 */
[----:B--2---:R-:W-:-:S07]  /*10ca0*/  VIADD R0, R5, 0xfffffffd ;  /* 0xfffffffd05007836 */ /* 0x004fce0000000000 */
.L_x_1158:
[----:B------:R-:W-:Y:S05]  /*10cb0*/  BSYNC B2 ;  /* 0x0000000000027941 */ /* 0x000fea0003800000 */
.L_x_1157:
[----:B------:R-:W-:Y:S01]  /*10cc0*/  VIADD R8, R8, 0xfffffffe ;  /* 0xfffffffe08087836 */ /* 0x000fe20000000000 */
[----:B------:R-:W-:-:S04]  /*10cd0*/  LOP3.LUT R4, RZ, R4, RZ, 0x33, !PT ;  /* 0x00000004ff047212 */ /* 0x000fc800078e33ff */
[----:B------:R-:W-:-:S13]  /*10ce0*/  ISETP.NE.AND P0, PT, R8, R4, PT ;  /* 0x000000040800720c */ /* 0x000fda0003f05270 */
[----:B------:R-:W-:Y:S05]  /*10cf0*/  @!P0 BRA `(.L_x_1156) ;  /* 0x0000001000f88947 */ /* 0x000fea0003800000 */
.L_x_1207:
        /* <DEDUP_REMOVED lines=35> */
.L_x_1177:
[----:B------:R-:W1:Y:S01]  /*10f30*/  S2R R2, SR_TID.X ;  /* 0x0000000000027919 */ /* 0x000e620000002100 */
[----:B------:R-:W-:Y:S01]  /*10f40*/  SHF.L.U32 R3, R6, 0x1f, RZ ;  /* 0x0000001f06037819 */ /* 0x000fe200000006ff */
[----:B------:R-:W-:Y:S01]  /*10f50*/  BSSY B2, `(.L_x_1178) ;  /* 0x0000006000027945 */ /* 0x000fe20003800000 */
[----:B-1----:R-:W-:Y:S01]  /*10f60*/  LOP3.LUT R4, R2, 0x7f, RZ, 0xc0, !PT ;  /* 0x0000007f02047812 */ /* 0x002fe200078ec0ff */
[----:B------:R-:W-:-:S03]  /*10f70*/  IMAD R2, R7, 0x8, R18 ;  /* 0x0000000807027824 */ /* 0x000fc600078e0212 */
[----:B------:R-:W-:Y:S01]  /*10f80*/  ISETP.NE.AND P1, PT, R4, RZ, PT ;  /* 0x000000ff0400720c */ /* 0x000fe20003f25270 */
[----:B------:R-:W1:Y:S02]  /*10f90*/  SYNCS.PHASECHK.TRANS64.TRYWAIT P0, [R2+URZ+0x32440], R3 ;  /* 0x03244003020075a7 */ /* 0x000e64000800017f */
[----:B-1----:R-:W-:Y:S10]  /*10fa0*/  @!P0 BRA `(.L_x_1179) ;  /* 0x00000040007c8947 */ /* 0x002ff40003800000 */
.L_x_1282:
[----:B------:R-:W-:Y:S05]  /*10fb0*/  BSYNC B2 ;  /* 0x0000000000027941 */ /* 0x000fea0003800000 */
.L_x_1178:
        /* <DEDUP_REMOVED lines=9> */
.L_x_1181:
[----:B------:R-:W-:Y:S05]  /*11050*/  BSYNC B2 ;  /* 0x0000000000027941 */ /* 0x000fea0003800000 */
.L_x_1180:
        /* <DEDUP_REMOVED lines=12> */
.L_x_1182:
        /* <DEDUP_REMOVED lines=13> */
.L_x_1283:
[----:B------:R-:W-:Y:S05]  /*111f0*/  BSYNC B2 ;  /* 0x0000000000027941 */ /* 0x000fea0003800000 */
.L_x_1183:
        /* <DEDUP_REMOVED lines=11> */
.L_x_1186:
[----:B------:R-:W-:Y:S05]  /*112b0*/  BSYNC B2 ;  /* 0x0000000000027941 */ /* 0x000fea0003800000 */
.L_x_1185:
        /* <DEDUP_REMOVED lines=9> */
.L_x_1187:
        /* <DEDUP_REMOVED lines=15> */
.L_x_1188:
        /* <DEDUP_REMOVED lines=15> */
.L_x_1189:
        /* <DEDUP_REMOVED lines=15> */
.L_x_1190:
        /* <DEDUP_REMOVED lines=10> */
.L_x_1176:
[----:B------:R-:W-:Y:S05]  /*116c0*/  BSYNC B1 ;  /* 0x0000000000017941 */ /* 0x000fea0003800000 */
.L_x_1175:
        /* <DEDUP_REMOVED lines=16> */
[----:B------:R-:W2:Y:S01]  /*117d0*/  LDL R10, [R1+0x1c] ;  /* 0x00001c00010a7983 */ /* 0x000ea20000100800 */
[----:B------:R-:W1:Y:S01]  /*117e0*/  LDC R5, c[0x0][0x43c] ;  /* 0x00010f00ff057b82 */ /* 0x000e620000000800 */
[----:B------:R-:W-:Y:S02]  /*117f0*/  ULDC.64 UR6, c[0x0][0x428] ;  /* 0x00010a0000067ab9 */ /* 0x000fe40000000a00 */
[----:B0-----:R-:W3:Y:S01]  /*11800*/  LDL R9, [R1+0x8] ;  /* 0x0000080001097983 */ /* 0x001ee20000100800 */
[----:B-1----:R-:W-:-:S13]  /*11810*/  ISETP.NE.AND P0, PT, R5, 0x1, PT ;  /* 0x000000010500780c */ /* 0x002fda0003f05270 */
[----:B------:R-:W0:Y:S02]  /*11820*/  @P0 LDC.64 R2, c[0x0][0x440] ;  /* 0x00011000ff020b82 */ /* 0x000e240000000a00 */
[----:B0-----:R-:W-:-:S04]  /*11830*/  @P0 IMAD.HI.U32 R4, R6, R2, RZ ;  /* 0x0000000206040227 */ /* 0x001fc800078e00ff */
[----:B------:R-:W-:Y:S01]  /*11840*/  IMAD.MOV.U32 R2, RZ, RZ, R6 ;  /* 0x000000ffff027224 */ /* 0x000fe200078e0006 */
[----:B------:R-:W-:-:S04]  /*11850*/  @P0 SHF.R.U32.HI R2, RZ, R3, R4 ;  /* 0x00000003ff020219 */ /* 0x000fc80000011604 */
[--C-:B------:R-:W-:Y:S01]  /*11860*/  SHF.R.S32.HI R3, RZ, 0x1f, R2.reuse ;  /* 0x0000001fff037819 */ /* 0x100fe20000011402 */
[----:B------:R-:W-:-:S04]  /*11870*/  IMAD.MOV R7, RZ, RZ, -R2 ;  /* 0x000000ffff077224 */ /* 0x000fc800078e0a02 */
[----:B------:R-:W-:Y:S02]  /*11880*/  IMAD R7, R5, R7, R6 ;  /* 0x0000000705077224 */ /* 0x000fe400078e0206 */
[----:B--2---:R-:W-:-:S04]  /*11890*/  IMAD R4, R10, UR6, RZ ;  /* 0x000000060a047c24 */ /* 0x004fc8000f8e02ff */
[C---:B---3--:R-:W-:Y:S02]  /*118a0*/  IMAD R4, R9.reuse, UR7, R4 ;  /* 0x0000000709047c24 */ /* 0x048fe4000f8e0204 */
[----:B------:R-:W-:-:S04]  /*118b0*/  IMAD.WIDE.U32 R2, R9, UR6, R2 ;  /* 0x0000000609027c25 */ /* 0x000fc8000f8e0002 */
[----:B------:R-:W-:Y:S01]  /*118c0*/  IMAD.IADD R3, R4, 0x1, R3 ;  /* 0x0000000104037824 */ /* 0x000fe200078e0203 */
[----:B------:R-:W-:-:S04]  /*118d0*/  LEA R4, P0, R2, UR4, 0x2 ;  /* 0x0000000402047c11 */ /* 0x000fc8000f8010ff */
[----:B------:R-:W-:-:S05]  /*118e0*/  LEA.HI.X R5, R2, UR5, R3, 0x2, P0 ;  /* 0x0000000502057c11 */ /* 0x000fca00080f1403 */
[----:B------:R1:W5:Y:S04]  /*118f0*/  LDG.E R16, desc[UR38][R4.64] ;  /* 0x0000002604107981 */ /* 0x000368000c1e1900 */
.L_x_1193:
[----:B------:R-:W1:Y:S01]  /*11900*/  S2R R2, SR_TID.X ;  /* 0x0000000000027919 */ /* 0x000e620000002100 */
[----:B------:R-:W-:Y:S01]  /*11910*/  IMAD R3, R19, 0x8, R18 ;  /* 0x0000000813037824 */ /* 0x000fe200078e0212 */
[----:B------:R-:W-:Y:S01]  /*11920*/  BSSY B2, `(.L_x_1194) ;  /* 0x0000006000027945 */ /* 0x000fe20003800000 */
[----:B-1----:R-:W-:Y:S02]  /*11930*/  LOP3.LUT R4, R2, 0x7f, RZ, 0xc0, !PT ;  /* 0x0000007f02047812 */ /* 0x002fe400078ec0ff */
[----:B------:R-:W-:Y:S02]  /*11940*/  SHF.L.U32 R2, R8, 0x1f, RZ ;  /* 0x0000001f08027819 */ /* 0x000fe400000006ff */
[----:B------:R-:W-:Y:S02]  /*11950*/  ISETP.NE.AND P1, PT, R4, RZ, PT ;  /* 0x000000ff0400720c */ /* 0x000fe40003f25270 */
[----:B------:R-:W1:Y:S02]  /*11960*/  SYNCS.PHASECHK.TRANS64.TRYWAIT P0, [R3+URZ+0x32440], R2 ;  /* 0x03244002030075a7 */ /* 0x000e64000800017f */
[----:B-1----:R-:W-:Y:S09]  /*11970*/  @!P0 BRA `(.L_x_1195) ;  /* 0x0000003800308947 */ /* 0x002ff20003800000 */
.L_x_1284:
[----:B------:R-:W-:Y:S05]  /*11980*/  BSYNC B2 ;  /* 0x0000000000027941 */ /* 0x000fea0003800000 */
.L_x_1194:
        /* <DEDUP_REMOVED lines=9> */
.L_x_1197:
[----:B------:R-:W-:Y:S05]  /*11a20*/  BSYNC B2 ;  /* 0x0000000000027941 */ /* 0x000fea0003800000 */
.L_x_1196:
        /* <DEDUP_REMOVED lines=12> */
.L_x_1198:
        /* <DEDUP_REMOVED lines=13> */
.L_x_1285:
[----:B------:R-:W-:Y:S05]  /*11bc0*/  BSYNC B2 ;  /* 0x0000000000027941 */ /* 0x000fea0003800000 */
.L_x_1199:
        /* <DEDUP_REMOVED lines=11> */
.L_x_1202:
[----:B------:R-:W-:Y:S05]  /*11c80*/  BSYNC B2 ;  /* 0x0000000000027941 */ /* 0x000fea0003800000 */
.L_x_1201:
        /* <DEDUP_REMOVED lines=9> */
.L_x_1203:
        /* <DEDUP_REMOVED lines=15> */
.L_x_1204:
        /* <DEDUP_REMOVED lines=15> */
.L_x_1205:
        /* <DEDUP_REMOVED lines=15> */
.L_x_1206:
        /* <DEDUP_REMOVED lines=10> */
.L_x_1192:
[----:B------:R-:W-:Y:S05]  /*12090*/  BSYNC B1 ;  /* 0x0000000000017941 */ /* 0x000fea0003800000 */
.L_x_1191:
[----:B------:R-:W2:Y:S01]  /*120a0*/  LDL R5, [R1+0x24] ;  /* 0x0000240001057983 */ /* 0x000ea20000100800 */
[----:B------:R-:W-:Y:S01]  /*120b0*/  VIADD R0, R0, 0xfffffffe ;  /* 0xfffffffe00007836 */ /* 0x000fe20000000000 */
[----:B--2---:R-:W-:-:S13]  /*120c0*/  ISETP.GT.AND P0, PT, R6, R5, PT ;  /* 0x000000050600720c */ /* 0x004fda0003f04270 */
[----:B------:R-:W-:Y:S05]  /*120d0*/  @P0 BRA `(.L_x_1207) ;  /* 0xffffffec00080947 */ /* 0x000fea000383ffff */
.L_x_1156:
[----:B------:R-:W-:Y:S05]  /*120e0*/  BSYNC B0 ;  /* 0x0000000000007941 */ /* 0x000fea0003800000 */
.L_x_1155:
[----:B------:R-:W1:Y:S02]  /*120f0*/  S2R R2, SR_TID.X ;  /* 0x0000000000027919 */ /* 0x000e640000002100 */
[----:B-1----:R-:W-:Y:S02]  /*12100*/  LOP3.LUT R3, R2, 0x7f, RZ, 0xc0, !PT ;  /* 0x0000007f02037812 */ /* 0x002fe400078ec0ff */
[----:B------:R-:W3:Y:S01]  /*12110*/  LDL.LU R2, [R1+0x18] ;  /* 0x0000180001027983 */ /* 0x000ee20000300800 */
[----:B------:R-:W-:Y:S01]  /*12120*/  VIADD R19, R19, 0x1 ;  /* 0x0000000113137836 */ /* 0x000fe20000000000 */
[----:B------:R-:W-:Y:S01]  /*12130*/  ISETP.NE.AND P1, PT, R3, RZ, PT ;  /* 0x000000ff0300720c */ /* 0x000fe20003f25270 */
[----:B------:R-:W-:Y:S03]  /*12140*/  BSSY B0, `(.L_x_1208) ;  /* 0x0000013000007945 */ /* 0x000fe60003800000 */
[----:B------:R-:W-:-:S04]  /*12150*/  ISETP.NE.AND P0, PT, R19, 0x2, PT ;  /* 0x000000021300780c */ /* 0x000fc80003f05270 */
[----:B------:R-:W-:-:S04]  /*12160*/  SEL R0, RZ, 0x1, P0 ;  /* 0x00000001ff007807 */ /* 0x000fc80000000000 */
[----:B---3--:R-:W-:-:S05]  /*12170*/  LOP3.LUT R2, R2, R0, RZ, 0x3c, !PT ;  /* 0x0000000002027212 */ /* 0x008fca00078e3cff */
[----:B------:R1:W-:Y:S01]  /*12180*/  STL [R1+0x18], R2 ;  /* 0x0000180201007387 */ /* 0x0003e20000100800 */
[----:B------:R-:W-:Y:S05]  /*12190*/  @P1 BRA `(.L_x_1209) ;  /* 0x0000000000341947 */ /* 0x000fea0003800000 */
[----:B------:R-:W3:Y:S01]  /*121a0*/  S2R R3, SR_LANEID ;  /* 0x0000000000037919 */ /* 0x000ee20000000000 */
[----:B------:R-:W-:Y:S02]  /*121b0*/  VOTEU.ANY UR4, UPT, PT ;  /* 0x0000000000047886 */ /* 0x000fe400038e0100 */
[----:B------:R-:W3:Y:S08]  /*121c0*/  FLO.U32 R0, UR4 ;  /* 0x0000000400007d00 */ /* 0x000ef000080e0000 */
[----:B------:R-:W4:Y:S01]  /*121d0*/  POPC R5, UR4 ;  /* 0x0000000400057d09 */ /* 0x000f220008000000 */
[----:B---3--:R-:W-:-:S02]  /*121e0*/  ISETP.EQ.U32.AND P1, PT, R0, R3, PT ;  /* 0x000000030000720c */ /* 0x008fc40003f22070 */
[----:B-1----:R-:W4:Y:S11]  /*121f0*/  LDC.64 R2, c[0x0][0xd60] ;  /* 0x00035800ff027b82 */ /* 0x002f360000000a00 */
[----:B----4-:R-:W3:Y:S01]  /*12200*/  @P1 ATOMG.E.ADD.STRONG.GPU PT, R3, desc[UR38][R2.64], R5 ;  /* 0x00000005020319a8 */ /* 0x010ee200081ee1e6 */
[----:B------:R-:W1:Y:S02]  /*12210*/  S2R R4, SR_LTMASK ;  /* 0x0000000000047919 */ /* 0x000e640000003900 */
[----:B-1----:R-:W-:-:S04]  /*12220*/  LOP3.LUT R4, R4, UR4, RZ, 0xc0, !PT ;  /* 0x0000000404047c12 */ /* 0x002fc8000f8ec0ff */
[----:B------:R-:W1:Y:S01]  /*12230*/  POPC R7, R4 ;  /* 0x0000000400077309 */ /* 0x000e620000000000 */
[----:B---3--:R-:W1:Y:S02]  /*12240*/  SHFL.IDX PT, R0, R3, R0, 0x1f ;  /* 0x00001f0003007589 */ /* 0x008e6400000e0000 */
[----:B-1----:R-:W-:-:S05]  /*12250*/  IADD3 R0, R0, UR40, R7 ;  /* 0x0000002800007c10 */ /* 0x002fca000fffe007 */
[----:B------:R3:W-:Y:S02]  /*12260*/  STL [R1], R0 ;  /* 0x0000000001007387 */ /* 0x0007e40000100800 */
.L_x_1209:
[----:B------:R-:W-:Y:S05]  /*12270*/  BSYNC B0 ;  /* 0x0000000000007941 */ /* 0x000fea0003800000 */
.L_x_1208:
[----:B------:R-:W-:-:S07]  /*12280*/  SEL R19, R19, RZ, P0 ;  /* 0x000000ff13137207 */ /* 0x000fce0000000000 */
.L_x_1121:
[----:B------:R-:W-:Y:S05]  /*12290*/  BSYNC B7 ;  /* 0x0000000000077941 */ /* 0x000fea0003800000 */
.L_x_1119:
[----:B---34-:R-:W3:Y:S02]  /*122a0*/  LDL R0, [R1+0x14] ;  /* 0x0000140001007983 */ /* 0x018ee40000100800 */
[----:B---3--:R-:W-:-:S13]  /*122b0*/  LOP3.LUT P0, RZ, R0, 0x40, RZ, 0xc0, !PT ;  /* 0x0000004000ff7812 */ /* 0x008fda000780c0ff */
        /* <DEDUP_REMOVED lines=12> */
.L_x_1210:
[----:B------:R-:W3:Y:S01]  /*12380*/  S2R R0, SR_TID.X ;  /* 0x0000000000007919 */ /* 0x000ee20000002100 */
[----:B------:R-:W-:Y:S01]  /*12390*/  UMOV UR4, 0xffffffff ;  /* 0xffffffff00047882 */ /* 0x000fe20000000000 */
[----:B---3--:R-:W-:-:S04]  /*123a0*/  LOP3.LUT R16, R0, 0x1f, RZ, 0xc0, !PT ;  /* 0x0000001f00107812 */ /* 0x008fc800078ec0ff */
[----:B------:R-:W-:Y:S01]  /*123b0*/  ISETP.NE.AND P0, PT, R16, 0x1f, PT ;  /* 0x0000001f1000780c */ /* 0x000fe20003f05270 */
[----:B------:R-:W-:-:S12]  /*123c0*/  BRA.DIV UR4, `(.L_x_1212) ;  /* 0x0000002e04c47947 */ /* 0x000fd8000b800000 */
[----:B------:R-:W1:Y:S01]  /*123d0*/  LDL.LU R3, [R1] ;  /* 0x0000000001037983 */ /* 0x000e620000300800 */
[----:B------:R-:W-:-:S03]  /*123e0*/  ULDC UR4, c[0x0][0xd3c] ;  /* 0x00034f0000047ab9 */ /* 0x000fc60000000800 */
[----:B------:R-:W3:Y:S01]  /*123f0*/  LDL R4, [R1+0xc] ;  /* 0x00000c0001047983 */ /* 0x000ee20000100800 */
[----:B-1----:R-:W-:Y:S02]  /*12400*/  IMAD.MOV.U32 R10, RZ, RZ, R3 ;  /* 0x000000ffff0a7224 */ /* 0x002fe400078e0003 */
[----:B---3--:R-:W-:-:S05]  /*12410*/  IMAD.IADD R0, R4, 0x1, R16 ;  /* 0x0000000104007824 */ /* 0x008fca00078e0210 */
[----:B------:R-:W-:-:S13]  /*12420*/  ISETP.GE.OR P1, PT, R0, UR4, !P0 ;  /* 0x0000000400007c0c */ /* 0x000fda000c726670 */
[----:B------:R-:W1:Y:S08]  /*12430*/  @!P1 LDC.64 R2, c[0x0][0xd80] ;  /* 0x00036000ff029b82 */ /* 0x000e700000000a00 */
[----:B------:R-:W3:Y:S01]  /*12440*/  @!P1 LDC.64 R4, c[0x0][0xd78] ;  /* 0x00035e00ff049b82 */ /* 0x000ee20000000a00 */
[----:B-1----:R-:W-:-:S05]  /*12450*/  @!P1 IMAD.WIDE R2, R0, 0x4, R2 ;  /* 0x0000000400029825 */ /* 0x002fca00078e0202 */
[----:B--2---:R3:W2:Y:S02]  /*12460*/  @!P1 LDG.E R6, desc[UR38][R2.64] ;  /* 0x0000002602069981 */ /* 0x0046a4000c1e1900 */
[----:B---3--:R-:W-:-:S06]  /*12470*/  @!P1 IMAD.WIDE R2, R0, 0x4, R4 ;  /* 0x0000000400029825 */ /* 0x008fcc00078e0204 */
[----:B------:R-:W3:Y:S01]  /*12480*/  @!P1 LDG.E R2, desc[UR38][R2.64] ;  /* 0x0000002602029981 */ /* 0x000ee2000c1e1900 */
[----:B------:R-:W-:Y:S01]  /*12490*/  IMAD.MOV.U32 R5, RZ, RZ, RZ ;  /* 0x000000ffff057224 */ /* 0x000fe200078e00ff */
[C---:B------:R-:W-:Y:S01]  /*124a0*/  ISETP.GE.U32.AND P2, PT, R16.reuse, 0x2, PT ;  /* 0x000000021000780c */ /* 0x040fe20003f46070 */
[----:B------:R-:W-:Y:S01]  /*124b0*/  IMAD.MOV.U32 R8, RZ, RZ, RZ ;  /* 0x000000ffff087224 */ /* 0x000fe200078e00ff */
[C---:B------:R-:W-:Y:S01]  /*124c0*/  ISETP.GE.U32.AND P3, PT, R16.reuse, 0x4, PT ;  /* 0x000000041000780c */ /* 0x040fe20003f66070 */
[----:B------:R-:W-:Y:S01]  /*124d0*/  SHFL.IDX PT, R0, R10, RZ, 0x1f ;  /* 0x00001fff0a007589 */ /* 0x000fe200000e0000 */
[C---:B------:R-:W-:Y:S02]  /*124e0*/  ISETP.GE.U32.AND P4, PT, R16.reuse, 0x8, PT ;  /* 0x000000081000780c */ /* 0x040fe40003f86070 */
[----:B------:R-:W-:Y:S01]  /*124f0*/  ISETP.GE.U32.AND P5, PT, R16, 0x10, PT ;  /* 0x000000101000780c */ /* 0x000fe20003fa6070 */
[----:B------:R-:W-:Y:S01]  /*12500*/  SHFL.IDX PT, R7, R10, 0x1, 0x1f ;  /* 0x00201f000a077f89 */ /* 0x000fe200000e0000 */
[----:B--2---:R-:W-:-:S02]  /*12510*/  @!P1 IMAD.MOV.U32 R5, RZ, RZ, R6 ;  /* 0x000000ffff059224 */ /* 0x004fc400078e0006 */
[----:B------:R-:W-:Y:S02]  /*12520*/  IMAD.MOV.U32 R6, RZ, RZ, RZ ;  /* 0x000000ffff067224 */ /* 0x000fe400078e00ff */
[----:B---3--:R-:W-:Y:S01]  /*12530*/  @!P1 IMAD.MOV.U32 R6, RZ, RZ, R2 ;  /* 0x000000ffff069224 */ /* 0x008fe200078e0002 */
[----:B------:R-:W-:-:S03]  /*12540*/  ISETP.NE.AND P1, PT, R16, RZ, PT ;  /* 0x000000ff1000720c */ /* 0x000fc60003f25270 */
[----:B------:R-:W-:-:S05]  /*12550*/  IMAD R2, R6, R5, RZ ;  /* 0x0000000506027224 */ /* 0x000fca00078e02ff */
        /* <DEDUP_REMOVED lines=16> */
.L_x_1295:
[----:B------:R-:W-:Y:S02]  /*12660*/  ULDC UR4, c[0x0][0xd38] ;  /* 0x00034e0000047ab9 */ /* 0x000fe40000000800 */
[----:B------:R-:W-:-:S04]  /*12670*/  IMAD.U32 R3, RZ, RZ, UR4 ;  /* 0x00000004ff037e24 */ /* 0x000fc8000f8e00ff */
[----:B-1----:R-:W-:-:S04]  /*12680*/  IMAD R9, R9, R3, RZ ;  /* 0x0000000309097224 */ /* 0x002fc800078e02ff */
[----:B------:R-:W-:-:S05]  /*12690*/  IMAD.IADD R4, R7, 0x1, R9 ;  /* 0x0000000107047824 */ /* 0x000fca00078e0209 */
[----:B------:R-:W-:-:S13]  /*126a0*/  ISETP.GT.AND P6, PT, R4, R0, PT ;  /* 0x000000000400720c */ /* 0x000fda0003fc4270 */
[----:B------:R-:W-:Y:S05]  /*126b0*/  @P6 BRA `(.L_x_1213) ;  /* 0x0000000000ac6947 */ /* 0x000fea0003800000 */
.L_x_1216:
[----:B------:R-:W2:Y:S01]  /*126c0*/  LDL.LU R3, [R1+0xc] ;  /* 0x00000c0001037983 */ /* 0x000ea20000300800 */
[----:B0-----:R-:W0:Y:S01]  /*126d0*/  LDC R2, c[0x0][0xd3c] ;  /* 0x00034f00ff027b82 */ /* 0x001e220000000800 */
        /* <DEDUP_REMOVED lines=35> */
.L_x_1303:
[----:B------:R-:W-:Y:S02]  /*12910*/  ULDC UR4, c[0x0][0xd38] ;  /* 0x00034e0000047ab9 */ /* 0x000fe40000000800 */
[----:B------:R-:W-:-:S04]  /*12920*/  IMAD.U32 R3, RZ, RZ, UR4 ;  /* 0x00000004ff037e24 */ /* 0x000fc8000f8e00ff */
[----:B-1----:R-:W-:-:S04]  /*12930*/  IMAD R9, R9, R3, RZ ;  /* 0x0000000309097224 */ /* 0x002fc800078e02ff */
[----:B------:R-:W-:-:S05]  /*12940*/  IMAD.IADD R4, R9, 0x1, R4 ;  /* 0x0000000109047824 */ /* 0x000fca00078e0204 */
[----:B------:R-:W-:-:S13]  /*12950*/  ISETP.GT.AND P6, PT, R4, R0, PT ;  /* 0x000000000400720c */ /* 0x000fda0003fc4270 */
[----:B------:R-:W-:Y:S05]  /*12960*/  @!P6 BRA `(.L_x_1216) ;  /* 0xfffffffc0054e947 */ /* 0x000fea000383ffff */
.L_x_1213:
        /* <DEDUP_REMOVED lines=9> */
.L_x_1308:
[----:B------:R-:W-:-:S13]  /*12a00*/  ISETP.NE.AND P0, PT, R7, RZ, PT ;  /* 0x000000ff0700720c */ /* 0x000fda0003f05270 */
[----:B------:R-:W-:Y:S05]  /*12a10*/  @!P0 BRA `(.L_x_1218) ;  /* 0x0000000000148947 */ /* 0x000fea0003800000 */
[----:B------:R-:W-:Y:S01]  /*12a20*/  UMOV UR4, 0xffffffff ;  /* 0xffffffff00047882 */ /* 0x000fe20000000000 */
[----:B------:R-:W-:Y:S02]  /*12a30*/  VIADD R12, R4, 0xffffffff ;  /* 0xffffffff040c7836 */ /* 0x000fe40000000000 */
[----:B------:R-:W-:Y:S05]  /*12a40*/  BRA.DIV UR4, `(.L_x_1219) ;  /* 0x0000003204b87947 */ /* 0x000fea000b800000 */
[----:B0-----:R0:W4:Y:S02]  /*12a50*/  SHFL.IDX PT, R2, R2, R12, 0x1f ;  /* 0x00001f0c02027589 */ /* 0x00112400000e0000 */
.L_x_1311:
[----:B----4-:R-:W-:-:S07]  /*12a60*/  IMAD.MOV.U32 R8, RZ, RZ, R2 ;  /* 0x000000ffff087224 */ /* 0x010fce00078e0002 */
.L_x_1218:
[----:B------:R-:W4:Y:S01]  /*12a70*/  LDL.LU R10, [R1+0xc] ;  /* 0x00000c00010a7983 */ /* 0x000f220000300800 */
[----:B--2---:R-:W-:Y:S01]  /*12a80*/  IABS R7, R5 ;  /* 0x0000000500077213 */ /* 0x004fe20000000000 */
[----:B------:R-:W-:-:S03]  /*12a90*/  IMAD R9, R8, R3, R9 ;  /* 0x0000000308097224 */ /* 0x000fc600078e0209 */
[----:B0-----:R-:W0:Y:S01]  /*12aa0*/  I2F.RP R2, R7 ;  /* 0x0000000700027306 */ /* 0x001e220000209400 */
        /* <DEDUP_REMOVED lines=59> */
.L_x_1214:
        /* <DEDUP_REMOVED lines=10> */
.L_x_1220:
[----:B-1----:R-:W2:Y:S04]  /*12f00*/  LDL R2, [R1+0xc] ;  /* 0x00000c0001027983 */ /* 0x002ea80000100800 */
[----:B------:R-:W3:Y:S04]  /*12f10*/  LDL R3, [R1+0x8] ;  /* 0x0000080001037983 */ /* 0x000ee80000100800 */
[----:B0-----:R-:W4:Y:S04]  /*12f20*/  LDL R4, [R1] ;  /* 0x0000000001047983 */ /* 0x001f280000100800 */
[----:B------:R-:W4:Y:S01]  /*12f30*/  LDL R5, [R1+0x4] ;  /* 0x0000040001057983 */ /* 0x000f220000100800 */
[----:B------:R-:W0:Y:S01]  /*12f40*/  S2R R0, SR_TID.X ;  /* 0x0000000000007919 */ /* 0x000e220000002100 */
[----:B------:R-:W-:Y:S05]  /*12f50*/  WARPSYNC.ALL ;  /* 0x0000000000007948 */ /* 0x000fea0003800000 */
[----:B0-----:R-:W-:Y:S01]  /*12f60*/  LOP3.LUT R0, R0, 0x1f, RZ, 0xc0, !PT ;  /* 0x0000001f00007812 */ /* 0x001fe200078ec0ff */
[----:B------:R-:W-:Y:S03]  /*12f70*/  BAR.SYNC.DEFER_BLOCKING 0x4, 0x180 ;  /* 0x0106000000007b1d */ /* 0x000fe60000010000 */
[----:B------:R-:W-:-:S13]  /*12f80*/  ISETP.NE.AND P0, PT, R0, RZ, PT ;  /* 0x000000ff0000720c */ /* 0x000fda0003f05270 */
[----:B------:R-:W0:Y:S01]  /*12f90*/  @!P0 S2R R0, SR_CgaCtaId ;  /* 0x0000000000008919 */ /* 0x000e220000008800 */
[----:B--2---:R-:W-:Y:S01]  /*12fa0*/  IMAD.MOV.U32 R7, RZ, RZ, R2 ;  /* 0x000000ffff077224 */ /* 0x004fe200078e0002 */
[----:B------:R-:W-:Y:S01]  /*12fb0*/  @!P0 MOV R2, 0x400 ;  /* 0x0000040000028802 */ /* 0x000fe20000000f00 */
[----:B---3--:R-:W-:-:S03]  /*12fc0*/  IMAD.MOV.U32 R6, RZ, RZ, R3 ;  /* 0x000000ffff067224 */ /* 0x008fc600078e0003 */
[----:B0-----:R-:W-:-:S05]  /*12fd0*/  @!P0 LEA R18, R0, R2, 0x18 ;  /* 0x0000000200128211 */ /* 0x001fca00078ec0ff */
[----:B----4-:R3:W-:Y:S01]  /*12fe0*/  @!P0 STS.128 [R18+0x324d0], R4 ;  /* 0x0324d00412008388 */ /* 0x0107e20000000c00 */
[----:B------:R-:W-:Y:S06]  /*12ff0*/  BAR.ARV 0x5, 0x180 ;  /* 0x0146000000007b1d */ /* 0x000fec0000002000 */
.L_x_1211:
[----:B------:R-:W4:Y:S01]  /*13000*/  LDL R0, [R1+0xc] ;  /* 0x00000c0001007983 */ /* 0x000f220000100800 */
[----:B------:R-:W-:Y:S02]  /*13010*/  ULDC UR4, c[0x0][0xd3c] ;  /* 0x00034f0000047ab9 */ /* 0x000fe40000000800 */
[----:B----4-:R-:W-:-:S13]  /*13020*/  ISETP.GE.AND P0, PT, R0, UR4, PT ;  /* 0x0000000400007c0c */ /* 0x010fda000bf06270 */
[----:B------:R-:W-:Y:S05]  /*13030*/  @!P0 BRA `(.L_x_1221) ;  /* 0xffffff9c00ec8947 */ /* 0x000fea000383ffff */
[----:B------:R-:W-:Y:S05]  /*13040*/  BSYNC B8 ;  /* 0x0000000000087941 */ /* 0x000fea0003800000 */
.L_x_1113:
        /* <DEDUP_REMOVED lines=12> */
.L_x_1312:
[----:B------:R-:W-:Y:S05]  /*13110*/  BSYNC B0 ;  /* 0x0000000000007941 */ /* 0x000fea0003800000 */
.L_x_1222:
[----:B------:R-:W-:-:S03]  /*13120*/  UMOV UR4, 0xffffffff ;  /* 0xffffffff00047882 */ /* 0x000fc60000000000 */
[----:B------:R-:W-:Y:S05]  /*13130*/  BRA.DIV UR4, `(.L_x_1224) ;  /* 0x0000002e04387947 */ /* 0x000fea000b800000 */
[----:B------:R-:W1:Y:S02]  /*13140*/  S2R R2, SR_TID.X ;  /* 0x0000000000027919 */ /* 0x000e640000002100 */
[----:B-1----:R-:W-:-:S04]  /*13150*/  SHF.R.U32.HI R2, RZ, 0x5, R2 ;  /* 0x00000005ff027819 */ /* 0x002fc80000011602 */
[----:B------:R-:W-:-:S05]  /*13160*/  LOP3.LUT R2, R2, 0x3, RZ, 0xc0, !PT ;  /* 0x0000000302027812 */ /* 0x000fca00078ec0ff */
[----:B------:R1:W2:Y:S02]  /*13170*/  SHFL.IDX PT, R14, R2, RZ, 0x1f ;  /* 0x00001fff020e7589 */ /* 0x0002a400000e0000 */
.L_x_1315:
[----:B--2---:R-:W-:Y:S01]  /*13180*/  ISETP.NE.AND P0, PT, R14, RZ, PT ;  /* 0x000000ff0e00720c */ /* 0x004fe20003f05270 */
[----:B------:R-:W-:-:S12]  /*13190*/  BSSY B0, `(.L_x_1225) ;  /* 0x0000025000007945 */ /* 0x000fd80003800000 */
[----:B------:R-:W-:Y:S05]  /*131a0*/  @P0 BRA `(.L_x_1226) ;  /* 0x00000000008c0947 */ /* 0x000fea0003800000 */
[----:B------:R-:W-:-:S03]  /*131b0*/  UMOV UR4, 0xffffffff ;  /* 0xffffffff00047882 */ /* 0x000fc60000000000 */
[----:B------:R-:W-:Y:S05]  /*131c0*/  BRA.DIV UR4, `(.L_x_1227) ;  /* 0x0000002e04487947 */ /* 0x000fea000b800000 */
[----:B------:R-:W-:-:S13]  /*131d0*/  ELECT P6, URZ, PT ;  /* 0x00000000003f782f */ /* 0x000fda00038c0000 */
.L_x_1318:
[----:B------:R-:W-:Y:S05]  /*131e0*/  @!P6 BRA `(.L_x_1226) ;  /* 0x00000000007ce947 */ /* 0x000fea0003800000 */
[----:B-1----:R-:W2:Y:S02]  /*131f0*/  LDL.LU R2, [R1+0x84] ;  /* 0x0000840001027983 */ /* 0x002ea40000300800 */
[----:B--2---:R-:W-:-:S04]  /*13200*/  LOP3.LUT R2, R2, 0x2, RZ, 0xfc, !PT ;  /* 0x0000000202027812 */ /* 0x004fc800078efcff */
[----:B------:R-:W-:-:S13]  /*13210*/  ISETP.NE.AND P2, PT, R2, 0x3, PT ;  /* 0x000000030200780c */ /* 0x000fda0003f45270 */
[----:B------:R-:W-:Y:S05]  /*13220*/  @!P2 BRA `(.L_x_1228) ;  /* 0x000000000004a947 */ /* 0x000fea0003800000 */
[----:B------:R-:W-:Y:S01]  /*13230*/  BPT.TRAP 0x1 ;  /* 0x000000040000795c */ /* 0x000fe20000300000 */
.L_x_1228:
        /* <DEDUP_REMOVED lines=13> */
.L_x_1319:
[----:B------:R-:W1:Y:S02]  /*13310*/  SYNCS.PHASECHK.TRANS64.TRYWAIT P0, [R7+URZ], R2 ;  /* 0x00000002070075a7 */ /* 0x000e64000800017f */
[----:B-1----:R-:W-:Y:S05]  /*13320*/  @!P0 BRA `(.L_x_1230) ;  /* 0x0000002c00248947 */ /* 0x002fea0003800000 */
.L_x_1320:
[----:B------:R-:W-:Y:S05]  /*13330*/  @!P2 BRA `(.L_x_1231) ;  /* 0x000000000004a947 */ /* 0x000fea0003800000 */
[----:B------:R-:W-:Y:S01]  /*13340*/  BPT.TRAP 0x1 ;  /* 0x000000040000795c */ /* 0x000fe20000300000 */
.L_x_1231:
[----:B------:R-:W-:-:S04]  /*13350*/  VIADD R0, R0, 0x32460 ;  /* 0x0003246000007836 */ /* 0x000fc80000000000 */
[----:B------:R-:W-:-:S04]  /*13360*/  IMAD R4, R19, 0x8, R0 ;  /* 0x0000000813047824 */ /* 0x000fc800078e0200 */
[----:B------:R-:W2:Y:S02]  /*13370*/  SYNCS.PHASECHK.TRANS64.TRYWAIT P0, [R4+URZ], R5 ;  /* 0x00000005040075a7 */ /* 0x000ea4000800017f */
[----:B--2---:R-:W-:Y:S05]  /*13380*/  @!P0 BRA `(.L_x_1232) ;  /* 0x0000002c00208947 */ /* 0x004fea0003800000 */
.L_x_1321:
[----:B------:R-:W-:-:S07]  /*13390*/  IMAD R3, R3, 0x8, R0 ;  /* 0x0000000803037824 */ /* 0x000fce00078e0200 */
.L_x_1233:
[----:B---3--:R3:W4:Y:S02]  /*133a0*/  SYNCS.PHASECHK.TRANS64.TRYWAIT P0, [R3+URZ], R2 ;  /* 0x00000002030075a7 */ /* 0x008724000800017f */
[----:B----4-:R-:W-:Y:S05]  /*133b0*/  @!P0 NANOSLEEP.SYNCS 0x989680 ;  /* 0x009896800000895d */ /* 0x010fea0003900000 */
[----:B------:R-:W4:Y:S02]  /*133c0*/  @!P0 SYNCS.PHASECHK.TRANS64 P0, [R3+URZ], R2 ;  /* 0x00000002030085a7 */ /* 0x000f24000800007f */
[----:B----4-:R-:W-:Y:S05]  /*133d0*/  @!P0 BRA `(.L_x_1233) ;  /* 0xfffffffc00f08947 */ /* 0x010fea000383ffff */
.L_x_1226:
[----:B------:R-:W-:Y:S05]  /*133e0*/  BSYNC B0 ;  /* 0x0000000000007941 */ /* 0x000fea0003800000 */
.L_x_1225:
[----:B------:R-:W-:Y:S05]  /*133f0*/  EXIT ;  /* 0x000000000000794d */ /* 0x000fea0003800000 */
.L_x_1063:
[----:B-1----:R1:W2:Y:S02]  /*13400*/  SYNCS.PHASECHK.TRANS64.TRYWAIT P0, [R7+URZ+0x32400], R4 ;  /* 0x03240004070075a7 */ /* 0x0022a4000800017f */
[----:B--2---:R-:W-:Y:S05]  /*13410*/  @!P0 NANOSLEEP.SYNCS 0x989680 ;  /* 0x009896800000895d */ /* 0x004fea0003900000 */
[----:B------:R-:W2:Y:S02]  /*13420*/  @!P0 SYNCS.PHASECHK.TRANS64 P0, [R7+URZ+0x32400], R4 ;  /* 0x03240004070085a7 */ /* 0x000ea4000800007f */
[----:B--2---:R-:W-:Y:S05]  /*13430*/  @!P0 BRA `(.L_x_1063) ;  /* 0xfffffffc00f08947 */ /* 0x004fea000383ffff */
[----:B------:R-:W-:Y:S05]  /*13440*/  BRA `(.L_x_1234) ;  /* 0xfffffee8006c7947 */ /* 0x000fea000383ffff */
.L_x_1067:
[----:B----4-:R4:W0:Y:S02]  /*13450*/  SYNCS.PHASECHK.TRANS64.TRYWAIT P1, [R0+URZ+0x32430], R5 ;  /* 0x03243005000075a7 */ /* 0x010824000802017f */
[----:B0-----:R-:W-:Y:S05]  /*13460*/  @!P1 NANOSLEEP.SYNCS 0x989680 ;  /* 0x009896800000995d */ /* 0x001fea0003900000 */
[----:B------:R-:W0:Y:S02]  /*13470*/  @!P1 SYNCS.PHASECHK.TRANS64 P1, [R0+URZ+0x32430], R5 ;  /* 0x03243005000095a7 */ /* 0x000e24000802007f */
[----:B0-----:R-:W-:Y:S05]  /*13480*/  @!P1 BRA `(.L_x_1067) ;  /* 0xfffffffc00f09947 */ /* 0x001fea000383ffff */
[----:B------:R-:W-:Y:S05]  /*13490*/  BRA `(.L_x_1066) ;  /* 0xfffffee800947947 */ /* 0x000fea000383ffff */
.L_x_1068:
[----:B------:R0:W0:Y:S02]  /*134a0*/  SYNCS.PHASECHK.TRANS64.TRYWAIT P1, [R7+URZ+0x32410], R4 ;  /* 0x03241004070075a7 */ /* 0x000024000802017f */
[----:B0-----:R-:W-:Y:S05]  /*134b0*/  @!P1 NANOSLEEP.SYNCS 0x989680 ;  /* 0x009896800000995d */ /* 0x001fea0003900000 */
[----:B------:R-:W0:Y:S02]  /*134c0*/  @!P1 SYNCS.PHASECHK.TRANS64 P1, [R7+URZ+0x32410], R4 ;  /* 0x03241004070095a7 */ /* 0x000e24000802007f */
[----:B0-----:R-:W-:Y:S05]  /*134d0*/  @!P1 BRA `(.L_x_1068) ;  /* 0xfffffffc00f09947 */ /* 0x001fea000383ffff */
[----:B------:R-:W-:Y:S05]  /*134e0*/  BRA `(.L_x_1235) ;  /* 0xfffffeec004c7947 */ /* 0x000fea000383ffff */
.L_x_1072:
[----:B------:R0:W0:Y:S02]  /*134f0*/  SYNCS.PHASECHK.TRANS64.TRYWAIT P1, [R0+URZ+0x32450], R5 ;  /* 0x03245005000075a7 */ /* 0x000024000802017f */
[----:B0-----:R-:W-:Y:S05]  /*13500*/  @!P1 NANOSLEEP.SYNCS 0x989680 ;  /* 0x009896800000995d */ /* 0x001fea0003900000 */
[----:B------:R-:W0:Y:S02]  /*13510*/  @!P1 SYNCS.PHASECHK.TRANS64 P1, [R0+URZ+0x32450], R5 ;  /* 0x03245005000095a7 */ /* 0x000e24000802007f */
[----:B0-----:R-:W-:Y:S05]  /*13520*/  @!P1 BRA `(.L_x_1072) ;  /* 0xfffffffc00f09947 */ /* 0x001fea000383ffff */
[----:B------:R-:W-:Y:S05]  /*13530*/  BRA `(.L_x_1071) ;  /* 0xfffffeec00587947 */ /* 0x000fea000383ffff */
.L_x_1077:
[----:B-1----:R-:W-:-:S04]  /*13540*/  IMAD.U32 R21, RZ, RZ, UR5 ;  /* 0x00000005ff157e24 */ /* 0x002fc8000f8e00ff */
[----:B------:R1:W2:Y:S03]  /*13550*/  SYNCS.PHASECHK.TRANS64.TRYWAIT P3, [R21+URZ+0x32430], R20 ;  /* 0x03243014150075a7 */ /* 0x0002a6000806017f */
[----:B--2---:R-:W-:Y:S05]  /*13560*/  @!P3 NANOSLEEP.SYNCS 0x989680 ;  /* 0x009896800000b95d */ /* 0x004fea0003900000 */
[----:B------:R-:W2:Y:S02]  /*13570*/  @!P3 SYNCS.PHASECHK.TRANS64 P3, [R21+URZ+0x32430], R20 ;  /* 0x032430141500b5a7 */ /* 0x000ea4000806007f */
[----:B--2---:R-:W-:Y:S05]  /*13580*/  @!P3 BRA `(.L_x_1077) ;  /* 0xfffffffc00ecb947 */ /* 0x004fea000383ffff */
[----:B------:R-:W-:Y:S05]  /*13590*/  BRA `(.L_x_1076) ;  /* 0xffffff1000e47947 */ /* 0x000fea000383ffff */
.L_x_1081:
[----:B-1----:R-:W-:-:S04]  /*135a0*/  IMAD.U32 R21, RZ, RZ, UR5 ;  /* 0x00000005ff157e24 */ /* 0x002fc8000f8e00ff */
[----:B------:R1:W3:Y:S03]  /*135b0*/  SYNCS.PHASECHK.TRANS64.TRYWAIT P3, [R21+URZ+0x32450], R20 ;  /* 0x03245014150075a7 */ /* 0x0002e6000806017f */
[----:B---3--:R-:W-:Y:S05]  /*135c0*/  @!P3 NANOSLEEP.SYNCS 0x989680 ;  /* 0x009896800000b95d */ /* 0x008fea0003900000 */
[----:B------:R-:W3:Y:S02]  /*135d0*/  @!P3 SYNCS.PHASECHK.TRANS64 P3, [R21+URZ+0x32450], R20 ;  /* 0x032450141500b5a7 */ /* 0x000ee4000806007f */
[----:B---3--:R-:W-:Y:S05]  /*135e0*/  @!P3 BRA `(.L_x_1081) ;  /* 0xfffffffc00ecb947 */ /* 0x008fea000383ffff */
[----:B------:R-:W-:Y:S05]  /*135f0*/  BRA `(.L_x_1080) ;  /* 0xffffff1400607947 */ /* 0x000fea000383ffff */
.L_x_1127:
        /* <DEDUP_REMOVED lines=11> */
.L_x_1237:
[----:B------:R-:W-:Y:S05]  /*136b0*/  BSYNC B0 ;  /* 0x0000000000007941 */ /* 0x000fea0003800000 */
.L_x_1236:
[----:B------:R-:W-:Y:S05]  /*136c0*/  BRA `(.L_x_1238) ;  /* 0xffffffa400e87947 */ /* 0x000fea000383ffff */
.L_x_1129:
[----:B------:R-:W-:Y:S01]  /*136d0*/  BSSY B0, `(.L_x_1239) ;  /* 0x0000006000007945 */ /* 0x000fe20003800000 */
[----:B------:R-:W-:-:S07]  /*136e0*/  IMAD.MOV.U32 R15, RZ, RZ, -0x1 ;  /* 0xffffffffff0f7424 */ /* 0x000fce00078e00ff */
[----:B01-3--:R-:W-:Y:S05]  /*136f0*/  WARPSYNC.COLLECTIVE R15, `(.L_x_1240) ;  /* 0x000000000f0c7348 */ /* 0x00bfea0003c00000 */
[----:B------:R-:W-:Y:S02]  /*13700*/  ELECT P6, UR62, PT ;  /* 0x00000000003e782f */ /* 0x000fe400038c0000 */
[----:B------:R-:W-:Y:S01]  /*13710*/  MOV R14, UR62 ;  /* 0x0000003e000e7c02 */ /* 0x000fe20008000f00 */
[----:B01-3--:R-:W-:Y:S10]  /*13720*/  ENDCOLLECTIVE ;  /* 0x000000000000791b */ /* 0x00bff40003800000 */
.L_x_1240:
[----:B------:R-:W-:Y:S05]  /*13730*/  BSYNC B0 ;  /* 0x0000000000007941 */ /* 0x000fea0003800000 */
.L_x_1239:
[----:B------:R-:W-:Y:S05]  /*13740*/  BRA `(.L_x_1241) ;  /* 0xffffffa400f47947 */ /* 0x000fea000383ffff */
.L_x_1131:
[----:B--2---:R2:W3:Y:S02]  /*13750*/  SYNCS.PHASECHK.TRANS64.TRYWAIT P0, [R0+URZ+0x32440], R2 ;  /* 0x03244002000075a7 */ /* 0x0044e4000800017f */
[----:B---3--:R-:W-:Y:S05]  /*13760*/  @!P0 NANOSLEEP.SYNCS 0x989680 ;  /* 0x009896800000895d */ /* 0x008fea0003900000 */
[----:B------:R-:W3:Y:S02]  /*13770*/  @!P0 SYNCS.PHASECHK.TRANS64 P0, [R0+URZ+0x32440], R2 ;  /* 0x03244002000085a7 */ /* 0x000ee4000800007f */
[----:B---3--:R-:W-:Y:S05]  /*13780*/  @!P0 BRA `(.L_x_1131) ;  /* 0xfffffffc00f08947 */ /* 0x008fea000383ffff */
[----:B------:R-:W-:Y:S05]  /*13790*/  BRA `(.L_x_1242) ;  /* 0xffffffa800547947 */ /* 0x000fea000383ffff */
.L_x_1135:
[----:B------:R0:W5:Y:S01]  /*137a0*/  LDL R2, [R1+0x38] ;  /* 0x0000380001027983 */ /* 0x0001620000100800 */
[----:B------:R-:W-:Y:S02]  /*137b0*/  IMAD.MOV.U32 R13, RZ, RZ, R0 ;  /* 0x000000ffff0d7224 */ /* 0x000fe400078e0000 */
[----:B------:R-:W-:Y:S01]  /*137c0*/  IMAD.MOV.U32 R12, RZ, RZ, RZ ;  /* 0x000000ffff0c7224 */ /* 0x000fe200078e00ff */
[----:B------:R-:W1:Y:S01]  /*137d0*/  S2R R7, SR_TID.X ;  /* 0x0000000000077919 */ /* 0x000e620000002100 */
[----:B------:R-:W-:Y:S02]  /*137e0*/  IMAD.MOV.U32 R11, RZ, RZ, 0x181f ;  /* 0x0000181fff0b7424 */ /* 0x000fe400078e00ff */
[----:B------:R-:W-:-:S07]  /*137f0*/  IMAD.MOV.U32 R15, RZ, RZ, -0x1 ;  /* 0xffffffffff0f7424 */ /* 0x000fce00078e00ff */
[----:B01---5:R-:W-:Y:S05]  /*13800*/  WARPSYNC.COLLECTIVE R15, `(.L_x_1243) ;  /* 0x000000000f087348 */ /* 0x023fea0003c00000 */
[----:B------:R2:W3:Y:S02]  /*13810*/  SHFL.IDX P6, R14, R13, R12, R11 ;  /* 0x0000000c0d0e7389 */ /* 0x0004e400000c000b */
[----:B0123-5:R-:W-:Y:S01]  /*13820*/  ENDCOLLECTIVE ;  /* 0x000000000000791b */ /* 0x02ffe20003800000 */
.L_x_1243:
[----:B------:R-:W-:Y:S02]  /*13830*/  IMAD.MOV.U32 R13, RZ, RZ, R3 ;  /* 0x000000ffff0d7224 */ /* 0x000fe400078e0003 */
[----:B------:R-:W-:Y:S01]  /*13840*/  IMAD.MOV.U32 R4, RZ, RZ, R14 ;  /* 0x000000ffff047224 */ /* 0x000fe200078e000e */
[----:B------:R-:W-:-:S07]  /*13850*/  LOP3.LUT R7, R7, 0x7f, RZ, 0xc0, !PT ;  /* 0x0000007f07077812 */ /* 0x000fce00078ec0ff */
[----:B------:R-:W-:Y:S05]  /*13860*/  WARPSYNC.COLLECTIVE R15, `(.L_x_1244) ;  /* 0x000000000f087348 */ /* 0x000fea0003c00000 */
[----:B------:R0:W1:Y:S02]  /*13870*/  SHFL.IDX P6, R14, R13, R12, R11 ;  /* 0x0000000c0d0e7389 */ /* 0x00006400000c000b */
[----:B01----:R-:W-:Y:S01]  /*13880*/  ENDCOLLECTIVE ;  /* 0x000000000000791b */ /* 0x003fe20003800000 */
.L_x_1244:
[----:B------:R-:W-:Y:S01]  /*13890*/  SHF.R.U32.HI R7, RZ, 0x3, R7 ;  /* 0x00000003ff077819 */ /* 0x000fe20000011607 */
[----:B------:R-:W-:Y:S02]  /*138a0*/  IMAD.MOV.U32 R13, RZ, RZ, R0 ;  /* 0x000000ffff0d7224 */ /* 0x000fe400078e0000 */
[----:B------:R-:W-:Y:S02]  /*138b0*/  IMAD.MOV.U32 R12, RZ, RZ, 0x1 ;  /* 0x00000001ff0c7424 */ /* 0x000fe400078e00ff */
[----:B------:R-:W-:-:S07]  /*138c0*/  IMAD.MOV.U32 R5, RZ, RZ, R14 ;  /* 0x000000ffff057224 */ /* 0x000fce00078e000e */
[----:B------:R-:W-:Y:S05]  /*138d0*/  WARPSYNC.COLLECTIVE R15, `(.L_x_1245) ;  /* 0x000000000f087348 */ /* 0x000fea0003c00000 */
[----:B------:R0:W1:Y:S02]  /*138e0*/  SHFL.IDX P6, R14, R13, R12, R11 ;  /* 0x0000000c0d0e7389 */ /* 0x00006400000c000b */
[----:B01----:R-:W-:Y:S01]  /*138f0*/  ENDCOLLECTIVE ;  /* 0x000000000000791b */ /* 0x003fe20003800000 */
.L_x_1245:
[----:B------:R-:W-:Y:S02]  /*13900*/  IMAD.MOV.U32 R13, RZ, RZ, R3 ;  /* 0x000000ffff0d7224 */ /* 0x000fe400078e0003 */
[----:B------:R-:W-:Y:S02]  /*13910*/  IMAD R2, R2, R8, RZ ;  /* 0x0000000802027224 */ /* 0x000fe400078e02ff */
[----:B------:R-:W-:Y:S02]  /*13920*/  IMAD.IADD R8, R7, 0x1, R6 ;  /* 0x0000000107087824 */ /* 0x000fe400078e0206 */
[----:B------:R-:W-:-:S07]  /*13930*/  IMAD.MOV.U32 R7, RZ, RZ, R14 ;  /* 0x000000ffff077224 */ /* 0x000fce00078e000e */
[----:B------:R-:W-:Y:S05]  /*13940*/  WARPSYNC.COLLECTIVE R15, `(.L_x_1246) ;  /* 0x000000000f087348 */ /* 0x000fea0003c00000 */
[----:B------:R0:W1:Y:S02]  /*13950*/  SHFL.IDX P6, R14, R13, R12, R11 ;  /* 0x0000000c0d0e7389 */ /* 0x00006400000c000b */
[----:B01----:R-:W-:Y:S01]  /*13960*/  ENDCOLLECTIVE ;  /* 0x000000000000791b */ /* 0x003fe20003800000 */
.L_x_1246:
[----:B------:R-:W-:Y:S01]  /*13970*/  ISETP.GE.AND P1, PT, R8, R2, PT ;  /* 0x000000020800720c */ /* 0x000fe20003f26270 */
[----:B------:R0:W-:-:S12]  /*13980*/  STL [R1+0x4], R8 ;  /* 0x0000040801007387 */ /* 0x0001d80000100800 */
[----:B------:R-:W-:Y:S01]  /*13990*/  @!P1 LEA R5, P3, R10, R5, 0x1 ;  /* 0x000000050a059211 */ /* 0x000fe200078608ff */
[----:B------:R-:W-:Y:S02]  /*139a0*/  IMAD.MOV.U32 R13, RZ, RZ, R0 ;  /* 0x000000ffff0d7224 */ /* 0x000fe400078e0000 */
[----:B------:R-:W-:Y:S02]  /*139b0*/  IMAD.MOV.U32 R12, RZ, RZ, 0x2 ;  /* 0x00000002ff0c7424 */ /* 0x000fe400078e00ff */
[----:B------:R-:W-:-:S05]  /*139c0*/  @!P1 IMAD.X R4, RZ, RZ, R4, P3 ;  /* 0x000000ffff049224 */ /* 0x000fca00018e0604 */
[----:B------:R-:W-:Y:S01]  /*139d0*/  @!P1 LOP3.LUT R5, R5, R4, RZ, 0x3c, !PT ;  /* 0x0000000405059212 */ /* 0x000fe200078e3cff */
[----:B0-----:R-:W-:-:S07]  /*139e0*/  IMAD.MOV.U32 R6, RZ, RZ, R14 ;  /* 0x000000ffff067224 */ /* 0x001fce00078e000e */
[----:B------:R-:W-:Y:S05]  /*139f0*/  WARPSYNC.COLLECTIVE R15, `(.L_x_1247) ;  /* 0x000000000f087348 */ /* 0x000fea0003c00000 */
[----:B------:R0:W1:Y:S02]  /*13a00*/  SHFL.IDX P6, R14, R13, R12, R11 ;  /* 0x0000000c0d0e7389 */ /* 0x00006400000c000b */
[----:B01----:R-:W-:Y:S01]  /*13a10*/  ENDCOLLECTIVE ;  /* 0x000000000000791b */ /* 0x003fe20003800000 */
.L_x_1247:
[----:B------:R-:W-:-:S04]  /*13a20*/  @!P1 LOP3.LUT R4, R5, R4, RZ, 0x3c, !PT ;  /* 0x0000000405049212 */ /* 0x000fc800078e3cff */
[----:B------:R-:W-:-:S05]  /*13a30*/  @!P1 LOP3.LUT R5, R5, R4, RZ, 0x3c, !PT ;  /* 0x0000000405059212 */ /* 0x000fca00078e3cff */
[----:B------:R-:W-:Y:S01]  /*13a40*/  @!PT LDS RZ, [RZ] ;  /* 0x00000000fffff984 */ /* 0x000fe20000000800 */
[----:B------:R-:W-:Y:S01]  /*13a50*/  @!PT LDS RZ, [RZ] ;  /* 0x00000000fffff984 */ /* 0x000fe20000000800 */
[----:B------:R-:W-:Y:S01]  /*13a60*/  @!PT LDS RZ, [RZ] ;  /* 0x00000000fffff984 */ /* 0x000fe20000000800 */
[----:B------:R0:W-:Y:S01]  /*13a70*/  @!P1 LDGSTS.E.BYPASS.LTC128B.128 [R9+0x18400], desc[UR38][R4.64], !P0 ;  /* 0x1840000004099fae */ /* 0x0001e2000c101d66 */
[----:B------:R-:W-:Y:S02]  /*13a80*/  IMAD.MOV.U32 R13, RZ, RZ, R3 ;  /* 0x000000ffff0d7224 */ /* 0x000fe400078e0003 */
[----:B0-----:R-:W-:-:S05]  /*13a90*/  VIADD R5, R8, 0x10 ;  /* 0x0000001008057836 */ /* 0x001fca0000000000 */
[----:B------:R-:W-:Y:S01]  /*13aa0*/  ISETP.GE.AND P2, PT, R5, R2, PT ;  /* 0x000000020500720c */ /* 0x000fe20003f46270 */
[----:B------:R0:W-:-:S12]  /*13ab0*/  STL [R1+0x44], R5 ;  /* 0x0000440501007387 */ /* 0x0001d80000100800 */
[----:B0-----:R-:W-:Y:S01]  /*13ac0*/  @!P2 LEA R5, P1, R10, R6, 0x1 ;  /* 0x000000060a05a211 */ /* 0x001fe200078208ff */
[----:B------:R-:W-:-:S12]  /*13ad0*/  IMAD.MOV.U32 R6, RZ, RZ, R14 ;  /* 0x000000ffff067224 */ /* 0x000fd800078e000e */
[----:B------:R-:W-:Y:S05]  /*13ae0*/  WARPSYNC.COLLECTIVE R15, `(.L_x_1248) ;  /* 0x000000000f087348 */ /* 0x000fea0003c00000 */
[----:B------:R0:W1:Y:S02]  /*13af0*/  SHFL.IDX P6, R14, R13, R12, R11 ;  /* 0x0000000c0d0e7389 */ /* 0x00006400000c000b */
[----:B01----:R-:W-:Y:S01]  /*13b00*/  ENDCOLLECTIVE ;  /* 0x000000000000791b */ /* 0x003fe20003800000 */
.L_x_1248:
[----:B------:R-:W-:Y:S02]  /*13b10*/  @!P2 IMAD.X R4, RZ, RZ, R7, P1 ;  /* 0x000000ffff04a224 */ /* 0x000fe400008e0607 */
[----:B------:R-:W-:-:S03]  /*13b20*/  VIADD R7, R8, 0x20 ;  /* 0x0000002008077836 */ /* 0x000fc60000000000 */
[----:B------:R-:W-:Y:S02]  /*13b30*/  @!P2 LOP3.LUT R5, R5, R4, RZ, 0x3c, !PT ;  /* 0x000000040505a212 */ /* 0x000fe400078e3cff */
[----:B------:R-:W-:Y:S01]  /*13b40*/  ISETP.GE.AND P1, PT, R7, R2, PT ;  /* 0x000000020700720c */ /* 0x000fe20003f26270 */
[----:B------:R0:W-:Y:S01]  /*13b50*/  STL [R1+0x50], R7 ;  /* 0x0000500701007387 */ /* 0x0001e20000100800 */
[----:B------:R-:W-:Y:S01]  /*13b60*/  @!P2 LOP3.LUT R4, R5, R4, RZ, 0x3c, !PT ;  /* 0x000000040504a212 */ /* 0x000fe200078e3cff */
[----:B------:R-:W-:-:S03]  /*13b70*/  IMAD.MOV.U32 R13, RZ, RZ, R0 ;  /* 0x000000ffff0d7224 */ /* 0x000fc600078e0000 */
[----:B------:R-:W-:Y:S01]  /*13b80*/  @!P2 LOP3.LUT R5, R5, R4, RZ, 0x3c, !PT ;  /* 0x000000040505a212 */ /* 0x000fe200078e3cff */
[----:B------:R-:W-:-:S04]  /*13b90*/  IMAD.MOV.U32 R12, RZ, RZ, 0x3 ;  /* 0x00000003ff0c7424 */ /* 0x000fc800078e00ff */
[----:B------:R-:W-:Y:S01]  /*13ba0*/  @!PT LDS RZ, [RZ] ;  /* 0x00000000fffff984 */ /* 0x000fe20000000800 */
[----:B------:R-:W-:Y:S01]  /*13bb0*/  @!PT LDS RZ, [RZ] ;  /* 0x00000000fffff984 */ /* 0x000fe20000000800 */
[----:B------:R-:W-:Y:S01]  /*13bc0*/  @!PT LDS RZ, [RZ] ;  /* 0x00000000fffff984 */ /* 0x000fe20000000800 */
[----:B------:R1:W-:Y:S01]  /*13bd0*/  @!P2 LDGSTS.E.BYPASS.LTC128B.128 [R9+0x18c00], desc[UR38][R4.64], !P0 ;  /* 0x18c000000409afae */ /* 0x0003e2000c101d66 */
[----:B0-----:R-:W-:-:S05]  /*13be0*/  VIADD R7, R8, 0x30 ;  /* 0x0000003008077836 */ /* 0x001fca0000000000 */
[----:B------:R0:W-:Y:S01]  /*13bf0*/  STL [R1+0x54], R7 ;  /* 0x0000540701007387 */ /* 0x0001e20000100800 */
[----:B-1----:R-:W-:-:S07]  /*13c00*/  IMAD.MOV.U32 R4, RZ, RZ, R14 ;  /* 0x000000ffff047224 */ /* 0x002fce00078e000e */
[----:B0-----:R-:W-:Y:S05]  /*13c10*/  WARPSYNC.COLLECTIVE R15, `(.L_x_1249) ;  /* 0x000000000f087348 */ /* 0x001fea0003c00000 */
[----:B------:R1:W2:Y:S02]  /*13c20*/  SHFL.IDX P6, R14, R13, R12, R11 ;  /* 0x0000000c0d0e7389 */ /* 0x0002a400000c000b */
[----:B012---:R-:W-:Y:S01]  /*13c30*/  ENDCOLLECTIVE ;  /* 0x000000000000791b */ /* 0x007fe20003800000 */
.L_x_1249:
[----:B------:R-:W-:-:S05]  /*13c40*/  @!P1 LEA R5, P2, R10, R4, 0x1 ;  /* 0x000000040a059211 */ /* 0x000fca00078408ff */
[----:B------:R-:W-:-:S05]  /*13c50*/  @!P1 IMAD.X R4, RZ, RZ, R6, P2 ;  /* 0x000000ffff049224 */ /* 0x000fca00010e0606 */
[----:B------:R-:W-:Y:S01]  /*13c60*/  @!P1 LOP3.LUT R5, R5, R4, RZ, 0x3c, !PT ;  /* 0x0000000405059212 */ /* 0x000fe200078e3cff */
[----:B------:R-:W-:-:S03]  /*13c70*/  IMAD.MOV.U32 R13, RZ, RZ, R3 ;  /* 0x000000ffff0d7224 */ /* 0x000fc600078e0003 */
[----:B------:R-:W-:-:S04]  /*13c80*/  @!P1 LOP3.LUT R4, R5, R4, RZ, 0x3c, !PT ;  /* 0x0000000405049212 */ /* 0x000fc800078e3cff */
[----:B------:R-:W-:Y:S01]  /*13c90*/  @!P1 LOP3.LUT R5, R5, R4, RZ, 0x3c, !PT ;  /* 0x0000000405059212 */ /* 0x000fe200078e3cff */
[----:B------:R-:W-:-:S07]  /*13ca0*/  IMAD.MOV.U32 R6, RZ, RZ, R14 ;  /* 0x000000ffff067224 */ /* 0x000fce00078e000e */
[----:B------:R-:W-:Y:S05]  /*13cb0*/  WARPSYNC.COLLECTIVE R15, `(.L_x_1250) ;  /* 0x000000000f087348 */ /* 0x000fea0003c00000 */
[----:B------:R0:W1:Y:S02]  /*13cc0*/  SHFL.IDX P6, R14, R13, R12, R11 ;  /* 0x0000000c0d0e7389 */ /* 0x00006400000c000b */
[----:B01----:R-:W-:Y:S01]  /*13cd0*/  ENDCOLLECTIVE ;  /* 0x000000000000791b */ /* 0x003fe20003800000 */
.L_x_1250:
[----:B------:R-:W-:Y:S01]  /*13ce0*/  @!PT LDS RZ, [RZ] ;  /* 0x00000000fffff984 */ /* 0x000fe20000000800 */
[----:B------:R-:W-:Y:S01]  /*13cf0*/  @!PT LDS RZ, [RZ] ;  /* 0x00000000fffff984 */ /* 0x000fe20000000800 */
[----:B------:R-:W-:Y:S01]  /*13d00*/  @!PT LDS RZ, [RZ] ;  /* 0x00000000fffff984 */ /* 0x000fe20000000800 */
[----:B------:R0:W-:Y:S01]  /*13d10*/  @!P1 LDGSTS.E.BYPASS.LTC128B.128 [R9+0x19400], desc[UR38][R4.64], !P0 ;  /* 0x1940000004099fae */ /* 0x0001e2000c101d66 */
[----:B------:R-:W-:Y:S01]  /*13d20*/  ISETP.GE.AND P1, PT, R7, R2, PT ;  /* 0x000000020700720c */ /* 0x000fe20003f26270 */
[----:B------:R-:W-:-:S05]  /*13d30*/  VIADD R7, R8, 0x40 ;  /* 0x0000004008077836 */ /* 0x000fca0000000000 */
[----:B------:R1:W-:Y:S01]  /*13d40*/  STL [R1+0x60], R7 ;  /* 0x0000600701007387 */ /* 0x0003e20000100800 */
[----:B------:R-:W-:Y:S02]  /*13d50*/  IMAD.MOV.U32 R13, RZ, RZ, R0 ;  /* 0x000000ffff0d7224 */ /* 0x000fe400078e0000 */
[----:B------:R-:W-:Y:S02]  /*13d60*/  IMAD.MOV.U32 R12, RZ, RZ, 0x4 ;  /* 0x00000004ff0c7424 */ /* 0x000fe400078e00ff */
[----:B0-----:R-:W-:-:S07]  /*13d70*/  IMAD.MOV.U32 R4, RZ, RZ, R14 ;  /* 0x000000ffff047224 */ /* 0x001fce00078e000e */
[----:B-1----:R-:W-:Y:S05]  /*13d80*/  WARPSYNC.COLLECTIVE R15, `(.L_x_1251) ;  /* 0x000000000f087348 */ /* 0x002fea0003c00000 */
[----:B------:R0:W2:Y:S02]  /*13d90*/  SHFL.IDX P6, R14, R13, R12, R11 ;  /* 0x0000000c0d0e7389 */ /* 0x0000a400000c000b */
[----:B012---:R-:W-:Y:S01]  /*13da0*/  ENDCOLLECTIVE ;  /* 0x000000000000791b */ /* 0x007fe20003800000 */
.L_x_1251:
        /* <DEDUP_REMOVED lines=10> */
.L_x_1252:
        /* <DEDUP_REMOVED lines=13> */
.L_x_1253:
        /* <DEDUP_REMOVED lines=10> */
.L_x_1254:
        /* <DEDUP_REMOVED lines=13> */
.L_x_1255:
        /* <DEDUP_REMOVED lines=10> */
.L_x_1256:
[----:B------:R-:W-:Y:S01]  /*14130*/  @!PT LDS RZ, [RZ] ;  /* 0x00000000fffff984 */ /* 0x000fe20000000800 */
[----:B------:R-:W-:Y:S01]  /*14140*/  @!PT LDS RZ, [RZ] ;  /* 0x00000000fffff984 */ /* 0x000fe20000000800 */
[----:B------:R-:W-:Y:S01]  /*14150*/  @!PT LDS RZ, [RZ] ;  /* 0x00000000fffff984 */ /* 0x000fe20000000800 */
[----:B------:R0:W-:Y:S01]  /*14160*/  @!P1 LDGSTS.E.BYPASS.LTC128B.128 [R9+0x1ac00], desc[UR38][R4.64], !P0 ;  /* 0x1ac0000004099fae */ /* 0x0001e2000c101d66 */
[----:B------:R-:W-:Y:S01]  /*14170*/  ISETP.GE.AND P1, PT, R7, R2, PT ;  /* 0x000000020700720c */ /* 0x000fe20003f26270 */
[----:B------:R-:W-:Y:S02]  /*14180*/  IMAD.MOV.U32 R13, RZ, RZ, R0 ;  /* 0x000000ffff0d7224 */ /* 0x000fe400078e0000 */
[----:B------:R-:W-:Y:S02]  /*14190*/  IMAD.MOV.U32 R12, RZ, RZ, 0x7 ;  /* 0x00000007ff0c7424 */ /* 0x000fe400078e00ff */
[----:B0-----:R-:W-:-:S08]  /*141a0*/  IMAD.MOV.U32 R4, RZ, RZ, R14 ;  /* 0x000000ffff047224 */ /* 0x001fd000078e000e */
[----:B------:R-:W-:Y:S05]  /*141b0*/  WARPSYNC.COLLECTIVE R15, `(.L_x_1257) ;  /* 0x000000000f087348 */ /* 0x000fea0003c00000 */
[----:B------:R0:W1:Y:S02]  /*141c0*/  SHFL.IDX P6, R14, R13, R12, R11 ;  /* 0x0000000c0d0e7389 */ /* 0x00006400000c000b */
[----:B01----:R-:W-:Y:S01]  /*141d0*/  ENDCOLLECTIVE ;  /* 0x000000000000791b */ /* 0x003fe20003800000 */
.L_x_1257:
        /* <DEDUP_REMOVED lines=10> */
.L_x_1258:
[----:B------:R-:W-:Y:S01]  /*14280*/  @!PT LDS RZ, [RZ] ;  /* 0x00000000fffff984 */ /* 0x000fe20000000800 */
[----:B------:R-:W-:Y:S01]  /*14290*/  @!PT LDS RZ, [RZ] ;  /* 0x00000000fffff984 */ /* 0x000fe20000000800 */
[----:B------:R-:W-:Y:S01]  /*142a0*/  @!PT LDS RZ, [RZ] ;  /* 0x00000000fffff984 */ /* 0x000fe20000000800 */
[----:B------:R1:W-:Y:S01]  /*142b0*/  @!P1 LDGSTS.E.BYPASS.LTC128B.128 [R9+0x1b400], desc[UR38][R4.64], !P0 ;  /* 0x1b40000004099fae */ /* 0x0003e2000c101d66 */
[----:B------:R-:W-:Y:S01]  /*142c0*/  IMAD.MOV.U32 R3, RZ, RZ, R14 ;  /* 0x000000ffff037224 */ /* 0x000fe200078e000e */
[----:B------:R-:W-:Y:S06]  /*142d0*/  BRA `(.L_x_1259) ;  /* 0xffffffa800d87947 */ /* 0x000fec000383ffff */
.L_x_1139:
[----:B------:R-:W2:Y:S04]  /*142e0*/  LDL.LU R3, [R1+0x38] ;  /* 0x0000380001037983 */ /* 0x000ea80000300800 */
[----:B------:R-:W3:Y:S04]  /*142f0*/  LDL.LU R15, [R1+0x4] ;  /* 0x00000400010f7983 */ /* 0x000ee80000300800 */
[----:B------:R-:W4:Y:S04]  /*14300*/  LDL.LU R14, [R1+0x44] ;  /* 0x00004400010e7983 */ /* 0x000f280000300800 */
[----:B------:R-:W5:Y:S04]  /*14310*/  LDL.LU R13, [R1+0x50] ;  /* 0x00005000010d7983 */ /* 0x000f680000300800 */
[----:B------:R-:W5:Y:S04]  /*14320*/  LDL.LU R12, [R1+0x54] ;  /* 0x00005400010c7983 */ /* 0x000f680000300800 */
[----:B------:R-:W5:Y:S04]  /*14330*/  LDL.LU R11, [R1+0x60] ;  /* 0x00006000010b7983 */ /* 0x000f680000300800 */
[----:B------:R-:W5:Y:S04]  /*14340*/  LDL.LU R10, [R1+0x64] ;  /* 0x00006400010a7983 */ /* 0x000f680000300800 */
[----:B------:R-:W5:Y:S04]  /*14350*/  LDL.LU R6, [R1+0x68] ;  /* 0x0000680001067983 */ /* 0x000f680000300800 */
[----:B------:R-:W5:Y:S01]  /*14360*/  LDL.LU R9, [R1+0x14] ;  /* 0x0000140001097983 */ /* 0x000f620000300800 */
[----:B------:R-:W-:Y:S01]  /*14370*/  BSSY B0, `(.L_x_1260) ;  /* 0x000001b000007945 */ /* 0x000fe20003800000 */
[----:B--2---:R-:W-:-:S05]  /*14380*/  IMAD R3, R3, R7, RZ ;  /* 0x0000000703037224 */ /* 0x004fca00078e02ff */
[-C--:B---3--:R-:W-:Y:S01]  /*14390*/  ISETP.GE.AND P4, PT, R15, R3.reuse, PT ;  /* 0x000000030f00720c */ /* 0x088fe20003f86270 */
[----:B------:R-:W-:Y:S01]  /*143a0*/  IMAD.MOV.U32 R15, RZ, RZ, -0x1 ;  /* 0xffffffffff0f7424 */ /* 0x000fe200078e00ff */
[-C--:B----4-:R-:W-:Y:S02]  /*143b0*/  ISETP.GE.AND P5, PT, R14, R3.reuse, PT ;  /* 0x000000030e00720c */ /* 0x090fe40003fa6270 */
[----:B-----5:R-:W-:Y:S01]  /*143c0*/  ISETP.GE.AND P6, PT, R13, R3, PT ;  /* 0x000000030d00720c */ /* 0x020fe20003fc6270 */
[----:B------:R-:W-:Y:S01]  /*143d0*/  IMAD.MOV.U32 R13, RZ, RZ, R0 ;  /* 0x000000ffff0d7224 */ /* 0x000fe200078e0000 */
[----:B------:R-:W-:-:S07]  /*143e0*/  LOP3.LUT R9, R9, 0xffffffef, RZ, 0xc0, !PT ;  /* 0xffffffef09097812 */ /* 0x000fce00078ec0ff */
[----:B------:R-:W-:Y:S02]  /*143f0*/  @P4 LOP3.LUT R9, R9, 0x10, RZ, 0xfc, !PT ;  /* 0x0000001009094812 */ /* 0x000fe400078efcff */
[----:B------:R-:W-:Y:S01]  /*14400*/  ISETP.GE.AND P4, PT, R12, R3, PT ;  /* 0x000000030c00720c */ /* 0x000fe20003f86270 */
[----:B------:R-:W-:Y:S01]  /*14410*/  IMAD.MOV.U32 R12, RZ, RZ, RZ ;  /* 0x000000ffff0c7224 */ /* 0x000fe200078e00ff */
[----:B------:R-:W-:-:S04]  /*14420*/  LOP3.LUT R9, R9, 0xfffffff7, RZ, 0xc0, !PT ;  /* 0xfffffff709097812 */ /* 0x000fc800078ec0ff */
[----:B------:R-:W-:Y:S02]  /*14430*/  @P5 LOP3.LUT R9, R9, 0x8, RZ, 0xfc, !PT ;  /* 0x0000000809095812 */ /* 0x000fe400078efcff */
[----:B------:R-:W-:Y:S01]  /*14440*/  ISETP.GE.AND P5, PT, R11, R3, PT ;  /* 0x000000030b00720c */ /* 0x000fe20003fa6270 */
[----:B------:R-:W-:Y:S01]  /*14450*/  IMAD.MOV.U32 R11, RZ, RZ, 0x181f ;  /* 0x0000181fff0b7424 */ /* 0x000fe200078e00ff */
[----:B------:R-:W-:-:S04]  /*14460*/  LOP3.LUT R9, R9, 0xfffffffb, RZ, 0xc0, !PT ;  /* 0xfffffffb09097812 */ /* 0x000fc800078ec0ff */
[----:B------:R-:W-:Y:S02]  /*14470*/  @P6 LOP3.LUT R9, R9, 0x4, RZ, 0xfc, !PT ;  /* 0x0000000409096812 */ /* 0x000fe400078efcff */
[----:B------:R-:W-:Y:S02]  /*14480*/  ISETP.GE.AND P6, PT, R10, R3, PT ;  /* 0x000000030a00720c */ /* 0x000fe40003fc6270 */
[----:B------:R-:W-:-:S04]  /*14490*/  LOP3.LUT R9, R9, 0xfffffffd, RZ, 0xc0, !PT ;  /* 0xfffffffd09097812 */ /* 0x000fc800078ec0ff */
[----:B------:R-:W-:Y:S02]  /*144a0*/  @P4 LOP3.LUT R9, R9, 0x2, RZ, 0xfc, !PT ;  /* 0x0000000209094812 */ /* 0x000fe400078efcff */
[----:B------:R-:W-:Y:S02]  /*144b0*/  ISETP.GE.AND P4, PT, R6, R3, PT ;  /* 0x000000030600720c */ /* 0x000fe40003f86270 */
[----:B------:R-:W-:-:S04]  /*144c0*/  LOP3.LUT R9, R9, 0xffffffdf, RZ, 0xc0, !PT ;  /* 0xffffffdf09097812 */ /* 0x000fc800078ec0ff */
[----:B------:R-:W-:-:S05]  /*144d0*/  @P6 LOP3.LUT R9, R9, 0x20, RZ, 0xfc, !PT ;  /* 0x0000002009096812 */ /* 0x000fca00078efcff */
[----:B------:R0:W-:Y:S02]  /*144e0*/  STL [R1+0x14], R9 ;  /* 0x0000140901007387 */ /* 0x0001e40000100800 */
[----:B0-----:R-:W-:Y:S05]  /*144f0*/  WARPSYNC.COLLECTIVE R15, `(.L_x_1261) ;  /* 0x000000000f087348 */ /* 0x001fea0003c00000 */
[----:B------:R1:W2:Y:S02]  /*14500*/  SHFL.IDX P6, R14, R13, R12, R11 ;  /* 0x0000000c0d0e7389 */ /* 0x0002a400000c000b */
[----:B012---:R-:W-:Y:S01]  /*14510*/  ENDCOLLECTIVE ;  /* 0x000000000000791b */ /* 0x007fe20003800000 */
.L_x_1261:
[----:B------:R-:W-:Y:S05]  /*14520*/  BSYNC B0 ;  /* 0x0000000000007941 */ /* 0x000fea0003800000 */
.L_x_1260:
[----:B------:R0:W5:Y:S04]  /*14530*/  LDL.LU R9, [R1+0x14] ;  /* 0x0000140001097983 */ /* 0x0001680000300800 */
[----:B------:R0:W5:Y:S01]  /*14540*/  LDL R7, [R1+0x10] ;  /* 0x0000100001077983 */ /* 0x0001620000100800 */
[----:B------:R-:W-:Y:S02]  /*14550*/  IMAD.MOV.U32 R13, RZ, RZ, R2 ;  /* 0x000000ffff0d7224 */ /* 0x000fe400078e0002 */
[----:B------:R-:W-:Y:S02]  /*14560*/  IMAD.MOV.U32 R12, RZ, RZ, RZ ;  /* 0x000000ffff0c7224 */ /* 0x000fe400078e00ff */
[----:B------:R-:W-:Y:S02]  /*14570*/  IMAD.MOV.U32 R11, RZ, RZ, 0x181f ;  /* 0x0000181fff0b7424 */ /* 0x000fe400078e00ff */
[----:B------:R-:W-:-:S02]  /*14580*/  IMAD.MOV.U32 R15, RZ, RZ, -0x1 ;  /* 0xffffffffff0f7424 */ /* 0x000fc400078e00ff */
[----:B0-----:R-:W-:-:S07]  /*14590*/  IMAD.MOV.U32 R4, RZ, RZ, R14 ;  /* 0x000000ffff047224 */ /* 0x001fce00078e000e */
[----:B-----5:R-:W-:Y:S05]  /*145a0*/  WARPSYNC.COLLECTIVE R15, `(.L_x_1262) ;  /* 0x000000000f087348 */ /* 0x020fea0003c00000 */
[----:B------:R0:W1:Y:S02]  /*145b0*/  SHFL.IDX P6, R14, R13, R12, R11 ;  /* 0x0000000c0d0e7389 */ /* 0x00006400000c000b */
[----:B01---5:R-:W-:Y:S01]  /*145c0*/  ENDCOLLECTIVE ;  /* 0x000000000000791b */ /* 0x023fe20003800000 */
.L_x_1262:
[----:B------:R-:W-:Y:S02]  /*145d0*/  IMAD.MOV.U32 R13, RZ, RZ, R0 ;  /* 0x000000ffff0d7224 */ /* 0x000fe400078e0000 */
[----:B------:R-:W-:Y:S02]  /*145e0*/  IMAD.MOV.U32 R12, RZ, RZ, 0x1 ;  /* 0x00000001ff0c7424 */ /* 0x000fe400078e00ff */
[----:B------:R-:W-:Y:S01]  /*145f0*/  IMAD.MOV.U32 R5, RZ, RZ, R14 ;  /* 0x000000ffff057224 */ /* 0x000fe200078e000e */
[----:B------:R-:W-:-:S04]  /*14600*/  LOP3.LUT R9, R9, 0xfffffeff, RZ, 0xc0, !PT ;  /* 0xfffffeff09097812 */ /* 0x000fc800078ec0ff */
[----:B------:R-:W-:-:S04]  /*14610*/  @P5 LOP3.LUT R9, R9, 0x100, RZ, 0xfc, !PT ;  /* 0x0000010009095812 */ /* 0x000fc800078efcff */
[C---:B------:R-:W-:Y:S02]  /*14620*/  LOP3.LUT P5, RZ, R9.reuse, 0x10, RZ, 0xc0, !PT ;  /* 0x0000001009ff7812 */ /* 0x040fe400078ac0ff */
[----:B------:R-:W-:-:S04]  /*14630*/  LOP3.LUT R9, R9, 0xffffff7f, RZ, 0xc0, !PT ;  /* 0xffffff7f09097812 */ /* 0x000fc800078ec0ff */
[----:B------:R-:W-:-:S04]  /*14640*/  @P4 LOP3.LUT R9, R9, 0x80, RZ, 0xfc, !PT ;  /* 0x0000008009094812 */ /* 0x000fc800078efcff */
[----:B------:R-:W-:Y:S01]  /*14650*/  LOP3.LUT P4, RZ, R9, 0x8, RZ, 0xc0, !PT ;  /* 0x0000000809ff7812 */ /* 0x000fe2000788c0ff */
[----:B------:R0:W-:Y:S02]  /*14660*/  STL [R1+0x14], R9 ;  /* 0x0000140901007387 */ /* 0x0001e40000100800 */
[----:B------:R-:W-:-:S05]  /*14670*/  @!P5 LEA R5, P6, R8, R5, 0x1 ;  /* 0x000000050805d211 */ /* 0x000fca00078c08ff */
[----:B------:R-:W-:-:S05]  /*14680*/  @!P5 IMAD.X R4, RZ, RZ, R4, P6 ;  /* 0x000000ffff04d224 */ /* 0x000fca00030e0604 */
[----:B0-----:R-:W-:-:S07]  /*14690*/  @!P5 LOP3.LUT R5, R5, R4, RZ, 0x3c, !PT ;  /* 0x000000040505d212 */ /* 0x001fce00078e3cff */
[----:B------:R-:W-:Y:S05]  /*146a0*/  WARPSYNC.COLLECTIVE R15, `(.L_x_1263) ;  /* 0x000000000f087348 */ /* 0x000fea0003c00000 */
[----:B------:R0:W1:Y:S02]  /*146b0*/  SHFL.IDX P6, R14, R13, R12, R11 ;  /* 0x0000000c0d0e7389 */ /* 0x00006400000c000b */
[----:B01----:R-:W-:Y:S01]  /*146c0*/  ENDCOLLECTIVE ;  /* 0x000000000000791b */ /* 0x003fe20003800000 */
.L_x_1263:
[----:B------:R-:W-:-:S04]  /*146d0*/  @!P5 LOP3.LUT R4, R5, R4, RZ, 0x3c, !PT ;  /* 0x000000040504d212 */ /* 0x000fc800078e3cff */
[----:B------:R-:W-:-:S05]  /*146e0*/  @!P5 LOP3.LUT R5, R5, R4, RZ, 0x3c, !PT ;  /* 0x000000040505d212 */ /* 0x000fca00078e3cff */
[----:B------:R-:W-:Y:S01]  /*146f0*/  @!PT LDS RZ, [RZ] ;  /* 0x00000000fffff984 */ /* 0x000fe20000000800 */
[----:B------:R-:W-:Y:S01]  /*14700*/  @!PT LDS RZ, [RZ] ;  /* 0x00000000fffff984 */ /* 0x000fe20000000800 */
[----:B------:R-:W-:Y:S01]  /*14710*/  @!PT LDS RZ, [RZ] ;  /* 0x00000000fffff984 */ /* 0x000fe20000000800 */
[----:B------:R0:W-:Y:S01]  /*14720*/  @!P5 LDGSTS.E.BYPASS.LTC128B.128 [R7+0x22400], desc[UR38][R4.64], !P3 ;  /* 0x224000000407dfae */ /* 0x0001e2000d901d66 */
[----:B------:R-:W-:-:S03]  /*14730*/  IMAD.MOV.U32 R13, RZ, RZ, R2 ;  /* 0x000000ffff0d7224 */ /* 0x000fc600078e0002 */
[----:B------:R0:W-:Y:S04]  /*14740*/  @!P5 LDGSTS.E.BYPASS.LTC128B.128 [R7+0x26400], desc[UR38][R4.64+0x80], !P2 ;  /* 0x264000800407dfae */ /* 0x0001e8000d101d66 */
[----:B------:R0:W-:Y:S04]  /*14750*/  @!P5 LDGSTS.E.BYPASS.LTC128B.128 [R7+0x2a400], desc[UR38][R4.64+0x100], !P1 ;  /* 0x2a4001000407dfae */ /* 0x0001e8000c901d66 */
[----:B------:R0:W-:Y:S01]  /*14760*/  @!P5 LDGSTS.E.BYPASS.LTC128B.128 [R7+0x2e400], desc[UR38][R4.64+0x180], !P0 ;  /* 0x2e4001800407dfae */ /* 0x0001e2000c101d66 */
[----:B------:R-:W-:Y:S01]  /*14770*/  IMAD.MOV.U32 R6, RZ, RZ, R14 ;  /* 0x000000ffff067224 */ /* 0x000fe200078e000e */
[----:B------:R-:W-:-:S13]  /*14780*/  LOP3.LUT P5, RZ, R9, 0x4, RZ, 0xc0, !PT ;  /* 0x0000000409ff7812 */ /* 0x000fda00078ac0ff */
[----:B0-----:R-:W-:Y:S05]  /*14790*/  WARPSYNC.COLLECTIVE R15, `(.L_x_1264) ;  /* 0x000000000f087348 */ /* 0x001fea0003c00000 */
[----:B------:R1:W2:Y:S02]  /*147a0*/  SHFL.IDX P6, R14, R13, R12, R11 ;  /* 0x0000000c0d0e7389 */ /* 0x0002a400000c000b */
[----:B012---:R-:W-:Y:S01]  /*147b0*/  ENDCOLLECTIVE ;  /* 0x000000000000791b */ /* 0x007fe20003800000 */
.L_x_1264:
        /* <DEDUP_REMOVED lines=8> */
[----:B------:R0:W-:Y:S03]  /*14840*/  @!P4 LDGSTS.E.BYPASS.LTC128B.128 [R7+0x22c00], desc[UR38][R4.64], !P3 ;  /* 0x22c000000407cfae */ /* 0x0001e6000d901d66 */
[----:B0-----:R-:W-:Y:S05]  /*14850*/  WARPSYNC.COLLECTIVE R15, `(.L_x_1265) ;  /* 0x000000000f087348 */ /* 0x001fea0003c00000 */
[----:B------:R1:W2:Y:S02]  /*14860*/  SHFL.IDX P6, R14, R13, R12, R11 ;  /* 0x0000000c0d0e7389 */ /* 0x0002a400000c000b */
[----:B012---:R-:W-:Y:S01]  /*14870*/  ENDCOLLECTIVE ;  /* 0x000000000000791b */ /* 0x007fe20003800000 */
.L_x_1265:
[----:B------:R-:W-:Y:S01]  /*14880*/  @!PT LDS RZ, [RZ] ;  /* 0x00000000fffff984 */ /* 0x000fe20000000800 */
[----:B------:R-:W-:Y:S01]  /*14890*/  @!PT LDS RZ, [RZ] ;  /* 0x00000000fffff984 */ /* 0x000fe20000000800 */
[----:B------:R-:W-:Y:S01]  /*148a0*/  @!PT LDS RZ, [RZ] ;  /* 0x00000000fffff984 */ /* 0x000fe20000000800 */
[----:B------:R0:W-:Y:S04]  /*148b0*/  @!P4 LDGSTS.E.BYPASS.LTC128B.128 [R7+0x26c00], desc[UR38][R4.64+0x80], !P2 ;  /* 0x26c000800407cfae */ /* 0x0001e8000d101d66 */
[----:B------:R0:W-:Y:S04]  /*148c0*/  @!P4 LDGSTS.E.BYPASS.LTC128B.128 [R7+0x2ac00], desc[UR38][R4.64+0x100], !P1 ;  /* 0x2ac001000407cfae */ /* 0x0001e8000c901d66 */
[----:B------:R0:W-:Y:S01]  /*148d0*/  @!P4 LDGSTS.E.BYPASS.LTC128B.128 [R7+0x2ec00], desc[UR38][R4.64+0x180], !P0 ;  /* 0x2ec001800407cfae */ /* 0x0001e2000c101d66 */
[----:B------:R-:W-:Y:S01]  /*148e0*/  LOP3.LUT P4, RZ, R9, 0x2, RZ, 0xc0, !PT ;  /* 0x0000000209ff7812 */ /* 0x000fe2000788c0ff */
[----:B------:R-:W-:-:S02]  /*148f0*/  IMAD.MOV.U32 R13, RZ, RZ, R2 ;  /* 0x000000ffff0d7224 */ /* 0x000fc400078e0002 */
[----:B------:R-:W-:-:S10]  /*14900*/  IMAD.MOV.U32 R6, RZ, RZ, R14 ;  /* 0x000000ffff067224 */ /* 0x000fd400078e000e */
[----:B0-----:R-:W-:Y:S05]  /*14910*/  WARPSYNC.COLLECTIVE R15, `(.L_x_1266) ;  /* 0x000000000f087348 */ /* 0x001fea0003c00000 */
[----:B------:R1:W2:Y:S02]  /*14920*/  SHFL.IDX P6, R14, R13, R12, R11 ;  /* 0x0000000c0d0e7389 */ /* 0x0002a400000c000b */
[----:B012---:R-:W-:Y:S01]  /*14930*/  ENDCOLLECTIVE ;  /* 0x000000000000791b */ /* 0x007fe20003800000 */
.L_x_1266:
        /* <DEDUP_REMOVED lines=12> */
.L_x_1267:
        /* <DEDUP_REMOVED lines=12> */
.L_x_1268:
        /* <DEDUP_REMOVED lines=12> */
.L_x_1269:
        /* <DEDUP_REMOVED lines=12> */
.L_x_1270:
        /* <DEDUP_REMOVED lines=12> */
.L_x_1271:
[----:B------:R-:W-:Y:S01]  /*14d00*/  @!PT LDS RZ, [RZ] ;  /* 0x00000000fffff984 */ /* 0x000fe20000000800 */
[----:B------:R-:W-:Y:S01]  /*14d10*/  @!PT LDS RZ, [RZ] ;  /* 0x00000000fffff984 */ /* 0x000fe20000000800 */
[----:B------:R-:W-:Y:S01]  /*14d20*/  @!PT LDS RZ, [RZ] ;  /* 0x00000000fffff984 */ /* 0x000fe20000000800 */
[----:B------:R0:W-:Y:S04]  /*14d30*/  @!P5 LDGSTS.E.BYPASS.LTC128B.128 [R7+0x28400], desc[UR38][R4.64+0x80], !P2 ;  /* 0x284000800407dfae */ /* 0x0001e8000d101d66 */
[----:B------:R0:W-:Y:S04]  /*14d40*/  @!P5 LDGSTS.E.BYPASS.LTC128B.128 [R7+0x2c400], desc[UR38][R4.64+0x100], !P1 ;  /* 0x2c4001000407dfae */ /* 0x0001e8000c901d66 */
[----:B------:R0:W-:Y:S01]  /*14d50*/  @!P5 LDGSTS.E.BYPASS.LTC128B.128 [R7+0x30400], desc[UR38][R4.64+0x180], !P0 ;  /* 0x304001800407dfae */ /* 0x0001e2000c101d66 */
[----:B------:R-:W-:Y:S02]  /*14d60*/  IMAD.MOV.U32 R13, RZ, RZ, R2 ;  /* 0x000000ffff0d7224 */ /* 0x000fe400078e0002 */
[----:B------:R-:W-:-:S07]  /*14d70*/  IMAD.MOV.U32 R6, RZ, RZ, R14 ;  /* 0x000000ffff067224 */ /* 0x000fce00078e000e */
[----:B0-----:R-:W-:Y:S05]  /*14d80*/  WARPSYNC.COLLECTIVE R15, `(.L_x_1272) ;  /* 0x000000000f087348 */ /* 0x001fea0003c00000 */
[----:B------:R1:W2:Y:S02]  /*14d90*/  SHFL.IDX P6, R14, R13, R12, R11 ;  /* 0x0000000c0d0e7389 */ /* 0x0002a400000c000b */
[----:B012---:R-:W-:Y:S01]  /*14da0*/  ENDCOLLECTIVE ;  /* 0x000000000000791b */ /* 0x007fe20003800000 */
.L_x_1272:
[----:B------:R-:W-:Y:S02]  /*14db0*/  IMAD.MOV.U32 R13, RZ, RZ, R0 ;  /* 0x000000ffff0d7224 */ /* 0x000fe400078e0000 */
[----:B------:R-:W-:Y:S01]  /*14dc0*/  IMAD.MOV.U32 R12, RZ, RZ, 0x6 ;  /* 0x00000006ff0c7424 */ /* 0x000fe200078e00ff */
[----:B------:R-:W-:Y:S01]  /*14dd0*/  LOP3.LUT P6, RZ, R9, 0x20, RZ, 0xc0, !PT ;  /* 0x0000002009ff7812 */ /* 0x000fe200078cc0ff */
[----:B------:R-:W-:-:S12]  /*14de0*/  IMAD.MOV.U32 R4, RZ, RZ, R14 ;  /* 0x000000ffff047224 */ /* 0x000fd800078e000e */
        /* <DEDUP_REMOVED lines=12> */
.L_x_1273:
[----:B------:R-:W-:Y:S02]  /*14eb0*/  IMAD.MOV.U32 R13, RZ, RZ, R2 ;  /* 0x000000ffff0d7224 */ /* 0x000fe400078e0002 */
[----:B------:R-:W-:-:S07]  /*14ec0*/  IMAD.MOV.U32 R6, RZ, RZ, R14 ;  /* 0x000000ffff067224 */ /* 0x000fce00078e000e */
[----:B------:R-:W-:Y:S05]  /*14ed0*/  WARPSYNC.COLLECTIVE R15, `(.L_x_1274) ;  /* 0x000000000f087348 */ /* 0x000fea0003c00000 */
[----:B------:R0:W1:Y:S02]  /*14ee0*/  SHFL.IDX P6, R14, R13, R12, R11 ;  /* 0x0000000c0d0e7389 */ /* 0x00006400000c000b */
[----:B01----:R-:W-:Y:S01]  /*14ef0*/  ENDCOLLECTIVE ;  /* 0x000000000000791b */ /* 0x003fe20003800000 */
.L_x_1274:
[----:B------:R-:W-:Y:S02]  /*14f00*/  IMAD.MOV.U32 R13, RZ, RZ, R0 ;  /* 0x000000ffff0d7224 */ /* 0x000fe400078e0000 */
[----:B------:R-:W-:Y:S02]  /*14f10*/  IMAD.MOV.U32 R12, RZ, RZ, 0x7 ;  /* 0x00000007ff0c7424 */ /* 0x000fe400078e00ff */
[----:B------:R-:W-:-:S07]  /*14f20*/  IMAD.MOV.U32 R4, RZ, RZ, R14 ;  /* 0x000000ffff047224 */ /* 0x000fce00078e000e */
[----:B------:R-:W-:Y:S05]  /*14f30*/  WARPSYNC.COLLECTIVE R15, `(.L_x_1275) ;  /* 0x000000000f087348 */ /* 0x000fea0003c00000 */
[----:B------:R0:W1:Y:S02]  /*14f40*/  SHFL.IDX P6, R14, R13, R12, R11 ;  /* 0x0000000c0d0e7389 */ /* 0x00006400000c000b */
[----:B01----:R-:W-:Y:S01]  /*14f50*/  ENDCOLLECTIVE ;  /* 0x000000000000791b */ /* 0x003fe20003800000 */
.L_x_1275:
[----:B------:R-:W-:-:S05]  /*14f60*/  @!P4 LEA R4, P5, R8, R4, 0x1 ;  /* 0x000000040804c211 */ /* 0x000fca00078a08ff */
[----:B------:R-:W-:-:S05]  /*14f70*/  @!P4 IMAD.X R5, RZ, RZ, R6, P5 ;  /* 0x000000ffff05c224 */ /* 0x000fca00028e0606 */
[----:B------:R-:W-:Y:S01]  /*14f80*/  @!PT LDS RZ, [RZ] ;  /* 0x00000000fffff984 */ /* 0x000fe20000000800 */
[----:B------:R-:W-:Y:S01]  /*14f90*/  @!PT LDS RZ, [RZ] ;  /* 0x00000000fffff984 */ /* 0x000fe20000000800 */
[----:B------:R-:W-:Y:S01]  /*14fa0*/  @!PT LDS RZ, [RZ] ;  /* 0x00000000fffff984 */ /* 0x000fe20000000800 */
[----:B------:R0:W-:Y:S01]  /*14fb0*/  @!P4 LDGSTS.E.BYPASS.LTC128B.128 [R7+0x25400], desc[UR38][R4.64], !P3 ;  /* 0x254000000407cfae */ /* 0x0001e2000d901d66 */
[----:B------:R-:W-:-:S03]  /*14fc0*/  IMAD.MOV.U32 R13, RZ, RZ, R2 ;  /* 0x000000ffff0d7224 */ /* 0x000fc600078e0002 */
[----:B------:R0:W-:Y:S04]  /*14fd0*/  @!P4 LDGSTS.E.BYPASS.LTC128B.128 [R7+0x29400], desc[UR38][R4.64+0x80], !P2 ;  /* 0x294000800407cfae */ /* 0x0001e8000d101d66 */
[----:B------:R0:W-:Y:S01]  /*14fe0*/  @!P4 LDGSTS.E.BYPASS.LTC128B.128 [R7+0x2d400], desc[UR38][R4.64+0x100], !P1 ;  /* 0x2d4001000407cfae */ /* 0x0001e2000c901d66 */
[----:B------:R-:W-:-:S03]  /*14ff0*/  IMAD.MOV.U32 R6, RZ, RZ, R14 ;  /* 0x000000ffff067224 */ /* 0x000fc600078e000e */
[----:B------:R0:W-:Y:S04]  /*15000*/  @!P4 LDGSTS.E.BYPASS.LTC128B.128 [R7+0x31400], desc[UR38][R4.64+0x180], !P0 ;  /* 0x314001800407cfae */ /* 0x0001e8000c101d66 */
[----:B0-----:R-:W-:Y:S05]  /*15010*/  WARPSYNC.COLLECTIVE R15, `(.L_x_1276) ;  /* 0x000000000f087348 */ /* 0x001fea0003c00000 */
[----:B------:R1:W2:Y:S02]  /*15020*/  SHFL.IDX P6, R14, R13, R12, R11 ;  /* 0x0000000c0d0e7389 */ /* 0x0002a400000c000b */
[----:B012---:R-:W-:Y:S01]  /*15030*/  ENDCOLLECTIVE ;  /* 0x000000000000791b */ /* 0x007fe20003800000 */
.L_x_1276:
[----:B------:R-:W-:Y:S01]  /*15040*/  IMAD.MOV.U32 R2, RZ, RZ, R14 ;  /* 0x000000ffff027224 */ /* 0x000fe200078e000e */
[----:B------:R-:W-:Y:S06]  /*15050*/  BRA `(.L_x_1277) ;  /* 0xffffffa8004c7947 */ /* 0x000fec000383ffff */
.L_x_1144:
[----:B0-----:R0:W1:Y:S02]  /*15060*/  SYNCS.PHASECHK.TRANS64.TRYWAIT P0, [R18+URZ+0x32420], R0 ;  /* 0x03242000120075a7 */ /* 0x001064000800017f */
[----:B-1----:R-:W-:Y:S05]  /*15070*/  @!P0 NANOSLEEP.SYNCS 0x989680 ;  /* 0x009896800000895d */ /* 0x002fea0003900000 */
[----:B------:R-:W1:Y:S02]  /*15080*/  @!P0 SYNCS.PHASECHK.TRANS64 P0, [R18+URZ+0x32420], R0 ;  /* 0x03242000120085a7 */ /* 0x000e64000800007f */
[----:B-1----:R-:W-:Y:S05]  /*15090*/  @!P0 BRA `(.L_x_1144) ;  /* 0xfffffffc00f08947 */ /* 0x002fea000383ffff */
[----:B------:R-:W-:Y:S05]  /*150a0*/  BRA `(.L_x_1278) ;  /* 0xffffffa800c47947 */ /* 0x000fea000383ffff */
.L_x_1148:
[----:B0-----:R0:W1:Y:S02]  /*150b0*/  SYNCS.PHASECHK.TRANS64.TRYWAIT P0, [R2+URZ+0x32460], R0 ;  /* 0x03246000020075a7 */ /* 0x001064000800017f */
[----:B-1----:R-:W-:Y:S05]  /*150c0*/  @!P0 NANOSLEEP.SYNCS 0x989680 ;  /* 0x009896800000895d */ /* 0x002fea0003900000 */
[----:B------:R-:W1:Y:S02]  /*150d0*/  @!P0 SYNCS.PHASECHK.TRANS64 P0, [R2+URZ+0x32460], R0 ;  /* 0x03246000020085a7 */ /* 0x000e64000800007f */
[----:B-1----:R-:W-:Y:S05]  /*150e0*/  @!P0 BRA `(.L_x_1148) ;  /* 0xfffffffc00f08947 */ /* 0x002fea000383ffff */
[----:B------:R-:W-:Y:S05]  /*150f0*/  BRA `(.L_x_1279) ;  /* 0xffffffa800e87947 */ /* 0x000fea000383ffff */
.L_x_1163:
[----:B-1----:R1:W2:Y:S02]  /*15100*/  SYNCS.PHASECHK.TRANS64.TRYWAIT P0, [R2+URZ+0x32440], R6 ;  /* 0x03244006020075a7 */ /* 0x0022a4000800017f */
[----:B--2---:R-:W-:Y:S05]  /*15110*/  @!P0 NANOSLEEP.SYNCS 0x989680 ;  /* 0x009896800000895d */ /* 0x004fea0003900000 */
[----:B------:R-:W2:Y:S02]  /*15120*/  @!P0 SYNCS.PHASECHK.TRANS64 P0, [R2+URZ+0x32440], R6 ;  /* 0x03244006020085a7 */ /* 0x000ea4000800007f */
[----:B--2---:R-:W-:Y:S05]  /*15130*/  @!P0 BRA `(.L_x_1163) ;  /* 0xfffffffc00f08947 */ /* 0x004fea000383ffff */
[----:B------:R-:W-:Y:S05]  /*15140*/  BRA `(.L_x_1280) ;  /* 0xffffffb400087947 */ /* 0x000fea000383ffff */
.L_x_1168:
[----:B0-----:R0:W2:Y:S02]  /*15150*/  SYNCS.PHASECHK.TRANS64.TRYWAIT P0, [R2+URZ+0x32460], R6 ;  /* 0x03246006020075a7 */ /* 0x0010a4000800017f */
[----:B--2---:R-:W-:Y:S05]  /*15160*/  @!P0 NANOSLEEP.SYNCS 0x989680 ;  /* 0x009896800000895d */ /* 0x004fea0003900000 */
[----:B------:R-:W2:Y:S02]  /*15170*/  @!P0 SYNCS.PHASECHK.TRANS64 P0, [R2+URZ+0x32460], R6 ;  /* 0x03246006020085a7 */ /* 0x000ea4000800007f */
[----:B--2---:R-:W-:Y:S05]  /*15180*/  @!P0 BRA `(.L_x_1168) ;  /* 0xfffffffc00f08947 */ /* 0x004fea000383ffff */
[----:B------:R-:W-:Y:S05]  /*15190*/  BRA `(.L_x_1281) ;  /* 0xffffffb400847947 */ /* 0x000fea000383ffff */
.L_x_1179:
[----:B-1----:R1:W2:Y:S02]  /*151a0*/  SYNCS.PHASECHK.TRANS64.TRYWAIT P0, [R2+URZ+0x32440], R3 ;  /* 0x03244003020075a7 */ /* 0x0022a4000800017f */
[----:B--2---:R-:W-:Y:S05]  /*151b0*/  @!P0 NANOSLEEP.SYNCS 0x989680 ;  /* 0x009896800000895d */ /* 0x004fea0003900000 */
[----:B------:R-:W2:Y:S02]  /*151c0*/  @!P0 SYNCS.PHASECHK.TRANS64 P0, [R2+URZ+0x32440], R3 ;  /* 0x03244003020085a7 */ /* 0x000ea4000800007f */
[----:B--2---:R-:W-:Y:S05]  /*151d0*/  @!P0 BRA `(.L_x_1179) ;  /* 0xfffffffc00f08947 */ /* 0x004fea000383ffff */
[----:B------:R-:W-:Y:S05]  /*151e0*/  BRA `(.L_x_1282) ;  /* 0xffffffbc00707947 */ /* 0x000fea000383ffff */
.L_x_1184:
[----:B--2---:R2:W3:Y:S02]  /*151f0*/  SYNCS.PHASECHK.TRANS64.TRYWAIT P0, [R2+URZ+0x32460], R3 ;  /* 0x03246003020075a7 */ /* 0x0044e4000800017f */
[----:B---3--:R-:W-:Y:S05]  /*15200*/  @!P0 NANOSLEEP.SYNCS 0x989680 ;  /* 0x009896800000895d */ /* 0x008fea0003900000 */
[----:B------:R-:W3:Y:S02]  /*15210*/  @!P0 SYNCS.PHASECHK.TRANS64 P0, [R2+URZ+0x32460], R3 ;  /* 0x03246003020085a7 */ /* 0x000ee4000800007f */
[----:B---3--:R-:W-:Y:S05]  /*15220*/  @!P0 BRA `(.L_x_1184) ;  /* 0xfffffffc00f08947 */ /* 0x008fea000383ffff */
[----:B------:R-:W-:Y:S05]  /*15230*/  BRA `(.L_x_1283) ;  /* 0xffffffbc00ec7947 */ /* 0x000fea000383ffff */
.L_x_1195:
[----:B-1----:R1:W2:Y:S02]  /*15240*/  SYNCS.PHASECHK.TRANS64.TRYWAIT P0, [R3+URZ+0x32440], R2 ;  /* 0x03244002030075a7 */ /* 0x0022a4000800017f */
[----:B--2---:R-:W-:Y:S05]  /*15250*/  @!P0 NANOSLEEP.SYNCS 0x989680 ;  /* 0x009896800000895d */ /* 0x004fea0003900000 */
[----:B------:R-:W2:Y:S02]  /*15260*/  @!P0 SYNCS.PHASECHK.TRANS64 P0, [R3+URZ+0x32440], R2 ;  /* 0x03244002030085a7 */ /* 0x000ea4000800007f */
[----:B--2---:R-:W-:Y:S05]  /*15270*/  @!P0 BRA `(.L_x_1195) ;  /* 0xfffffffc00f08947 */ /* 0x004fea000383ffff */
[----:B------:R-:W-:Y:S05]  /*15280*/  BRA `(.L_x_1284) ;  /* 0xffffffc400bc7947 */ /* 0x000fea000383ffff */
.L_x_1200:
[----:B--2---:R2:W3:Y:S02]  /*15290*/  SYNCS.PHASECHK.TRANS64.TRYWAIT P0, [R3+URZ+0x32460], R2 ;  /* 0x03246002030075a7 */ /* 0x0044e4000800017f */
[----:B---3--:R-:W-:Y:S05]  /*152a0*/  @!P0 NANOSLEEP.SYNCS 0x989680 ;  /* 0x009896800000895d */ /* 0x008fea0003900000 */
[----:B------:R-:W3:Y:S02]  /*152b0*/  @!P0 SYNCS.PHASECHK.TRANS64 P0, [R3+URZ+0x32460], R2 ;  /* 0x03246002030085a7 */ /* 0x000ee4000800007f */
[----:B---3--:R-:W-:Y:S05]  /*152c0*/  @!P0 BRA `(.L_x_1200) ;  /* 0xfffffffc00f08947 */ /* 0x008fea000383ffff */
[----:B------:R-:W-:Y:S05]  /*152d0*/  BRA `(.L_x_1285) ;  /* 0xffffffc800387947 */ /* 0x000fea000383ffff */
.L_x_1212:
        /* <DEDUP_REMOVED lines=9> */
.L_x_1287:
[----:B------:R-:W-:Y:S05]  /*15370*/  BSYNC B0 ;  /* 0x0000000000007941 */ /* 0x000fea0003800000 */
.L_x_1286:
        /* <DEDUP_REMOVED lines=9> */
.L_x_1288:
        /* <DEDUP_REMOVED lines=26> */
.L_x_1289:
        /* <DEDUP_REMOVED lines=8> */
.L_x_1290:
        /* <DEDUP_REMOVED lines=8> */
.L_x_1291:
        /* <DEDUP_REMOVED lines=8> */
.L_x_1292:
        /* <DEDUP_REMOVED lines=8> */
.L_x_1293:
        /* <DEDUP_REMOVED lines=9> */
.L_x_1294:
[----:B------:R-:W-:Y:S01]  /*15840*/  IMAD.MOV.U32 R9, RZ, RZ, R14 ;  /* 0x000000ffff097224 */ /* 0x000fe200078e000e */
[----:B------:R-:W-:Y:S06]  /*15850*/  BRA `(.L_x_1295) ;  /* 0xffffffcc00807947 */ /* 0x000fec000383ffff */
.L_x_1215:
        /* <DEDUP_REMOVED lines=8> */
.L_x_1297:
[----:B------:R-:W-:Y:S05]  /*158e0*/  BSYNC B0 ;  /* 0x0000000000007941 */ /* 0x000fea0003800000 */
.L_x_1296:
        /* <DEDUP_REMOVED lines=10> */
.L_x_1298:
        /* <DEDUP_REMOVED lines=8> */
.L_x_1299:
        /* <DEDUP_REMOVED lines=8> */
.L_x_1300:
        /* <DEDUP_REMOVED lines=8> */
.L_x_1301:
        /* <DEDUP_REMOVED lines=9> */
.L_x_1302:
[----:B------:R-:W-:Y:S01]  /*15ba0*/  IMAD.MOV.U32 R9, RZ, RZ, R14 ;  /* 0x000000ffff097224 */ /* 0x000fe200078e000e */
[----:B------:R-:W-:Y:S06]  /*15bb0*/  BRA `(.L_x_1303) ;  /* 0xffffffcc00547947 */ /* 0x000fec000383ffff */
.L_x_1217:
[----:B------:R-:W-:Y:S01]  /*15bc0*/  BSSY B0, `(.L_x_1304) ;  /* 0x0000006000007945 */ /* 0x000fe20003800000 */
[----:B------:R-:W-:Y:S01]  /*15bd0*/  PLOP3.LUT P6, PT, P6, PT, PT, 0x8, 0x0 ;  /* 0x000000000000781c */ /* 0x000fe200037ce170 */
[----:B------:R-:W-:-:S12]  /*15be0*/  IMAD.MOV.U32 R15, RZ, RZ, -0x1 ;  /* 0xffffffffff0f7424 */ /* 0x000fd800078e00ff */
[----:B0-----:R-:W-:Y:S05]  /*15bf0*/  WARPSYNC.COLLECTIVE R15, `(.L_x_1305) ;  /* 0x000000000f087348 */ /* 0x001fea0003c00000 */
[----:B------:R-:W-:Y:S01]  /*15c00*/  VOTE.ANY R14, PT, P6 ;  /* 0x00000000000e7806 */ /* 0x000fe200030e0100 */
[----:B0-----:R-:W-:Y:S06]  /*15c10*/  ENDCOLLECTIVE ;  /* 0x000000000000791b */ /* 0x001fec0003800000 */
.L_x_1305:
[----:B------:R-:W-:Y:S05]  /*15c20*/  BSYNC B0 ;  /* 0x0000000000007941 */ /* 0x000fea0003800000 */
.L_x_1304:
        /* <DEDUP_REMOVED lines=9> */
.L_x_1306:
[----:B------:R-:W-:Y:S02]  /*15cc0*/  IMAD.MOV.U32 R13, RZ, RZ, R6 ;  /* 0x000000ffff0d7224 */ /* 0x000fe400078e0006 */
[----:B------:R-:W-:-:S07]  /*15cd0*/  IMAD.MOV.U32 R5, RZ, RZ, R14 ;  /* 0x000000ffff057224 */ /* 0x000fce00078e000e */
[----:B------:R-:W-:Y:S05]  /*15ce0*/  WARPSYNC.COLLECTIVE R15, `(.L_x_1307) ;  /* 0x000000000f087348 */ /* 0x000fea0003c00000 */
[----:B------:R0:W1:Y:S02]  /*15cf0*/  SHFL.IDX P6, R14, R13, R12, R11 ;  /* 0x0000000c0d0e7389 */ /* 0x00006400000c000b */
[----:B01----:R-:W-:Y:S01]  /*15d00*/  ENDCOLLECTIVE ;  /* 0x000000000000791b */ /* 0x003fe20003800000 */
.L_x_1307:
[----:B------:R-:W-:Y:S01]  /*15d10*/  IMAD.MOV.U32 R6, RZ, RZ, R14 ;  /* 0x000000ffff067224 */ /* 0x000fe200078e000e */
[----:B------:R-:W-:Y:S06]  /*15d20*/  BRA `(.L_x_1308) ;  /* 0xffffffcc00347947 */ /* 0x000fec000383ffff */
.L_x_1219:
[----:B------:R-:W-:Y:S01]  /*15d30*/  BSSY B0, `(.L_x_1309) ;  /* 0x0000007000007945 */ /* 0x000fe20003800000 */
[----:B------:R-:W-:Y:S02]  /*15d40*/  IMAD.MOV.U32 R13, RZ, RZ, R2 ;  /* 0x000000ffff0d7224 */ /* 0x000fe400078e0002 */
[----:B------:R-:W-:Y:S02]  /*15d50*/  IMAD.MOV.U32 R11, RZ, RZ, 0x1f ;  /* 0x0000001fff0b7424 */ /* 0x000fe400078e00ff */
[----:B------:R-:W-:-:S07]  /*15d60*/  IMAD.MOV.U32 R15, RZ, RZ, -0x1 ;  /* 0xffffffffff0f7424 */ /* 0x000fce00078e00ff */
[----:B0123--:R-:W-:Y:S05]  /*15d70*/  WARPSYNC.COLLECTIVE R15, `(.L_x_1310) ;  /* 0x000000000f087348 */ /* 0x00ffea0003c00000 */
[----:B------:R4:W0:Y:S02]  /*15d80*/  SHFL.IDX P6, R14, R13, R12, R11 ;  /* 0x0000000c0d0e7389 */ /* 0x00082400000c000b */
[----:B01234-:R-:W-:Y:S01]  /*15d90*/  ENDCOLLECTIVE ;  /* 0x000000000000791b */ /* 0x01ffe20003800000 */
.L_x_1310:
[----:B------:R-:W-:Y:S05]  /*15da0*/  BSYNC B0 ;  /* 0x0000000000007941 */ /* 0x000fea0003800000 */
.L_x_1309:
[----:B------:R-:W-:Y:S01]  /*15db0*/  IMAD.MOV.U32 R2, RZ, RZ, R14 ;  /* 0x000000ffff027224 */ /* 0x000fe200078e000e */
[----:B------:R-:W-:Y:S06]  /*15dc0*/  BRA `(.L_x_1311) ;  /* 0xffffffcc00247947 */ /* 0x000fec000383ffff */
.L_x_1223:
[----:B0-----:R0:W1:Y:S02]  /*15dd0*/  SYNCS.PHASECHK.TRANS64.TRYWAIT P0, [R0+URZ+0x32420], R3 ;  /* 0x03242003000075a7 */ /* 0x001064000800017f */
[----:B-1----:R-:W-:Y:S05]  /*15de0*/  @!P0 NANOSLEEP.SYNCS 0x989680 ;  /* 0x009896800000895d */ /* 0x002fea0003900000 */
[----:B------:R-:W1:Y:S02]  /*15df0*/  @!P0 SYNCS.PHASECHK.TRANS64 P0, [R0+URZ+0x32420], R3 ;  /* 0x03242003000085a7 */ /* 0x000e64000800007f */
[----:B-1----:R-:W-:Y:S05]  /*15e00*/  @!P0 BRA `(.L_x_1223) ;  /* 0xfffffffc00f08947 */ /* 0x002fea000383ffff */
[----:B------:R-:W-:Y:S05]  /*15e10*/  BRA `(.L_x_1312) ;  /* 0xffffffd000bc7947 */ /* 0x000fea000383ffff */
.L_x_1224:
        /* <DEDUP_REMOVED lines=11> */
.L_x_1314:
[----:B------:R-:W-:Y:S05]  /*15ed0*/  BSYNC B0 ;  /* 0x0000000000007941 */ /* 0x000fea0003800000 */
.L_x_1313:
[----:B------:R-:W-:Y:S05]  /*15ee0*/  BRA `(.L_x_1315) ;  /* 0xffffffd000a47947 */ /* 0x000fea000383ffff */
.L_x_1227:
[----:B------:R-:W-:Y:S01]  /*15ef0*/  BSSY B1, `(.L_x_1316) ;  /* 0x0000006000017945 */ /* 0x000fe20003800000 */
[----:B------:R-:W-:-:S07]  /*15f00*/  IMAD.MOV.U32 R15, RZ, RZ, -0x1 ;  /* 0xffffffffff0f7424 */ /* 0x000fce00078e00ff */
[----:B01----:R-:W-:Y:S05]  /*15f10*/  WARPSYNC.COLLECTIVE R15, `(.L_x_1317) ;  /* 0x000000000f0c7348 */ /* 0x003fea0003c00000 */
[----:B------:R-:W-:Y:S02]  /*15f20*/  ELECT P6, UR62, PT ;  /* 0x00000000003e782f */ /* 0x000fe400038c0000 */
[----:B------:R-:W-:Y:S01]  /*15f30*/  MOV R14, UR62 ;  /* 0x0000003e000e7c02 */ /* 0x000fe20008000f00 */
[----:B01----:R-:W-:Y:S10]  /*15f40*/  ENDCOLLECTIVE ;  /* 0x000000000000791b */ /* 0x003ff40003800000 */
.L_x_1317:
[----:B------:R-:W-:Y:S05]  /*15f50*/  BSYNC B1 ;  /* 0x0000000000017941 */ /* 0x000fea0003800000 */
.L_x_1316:
[----:B------:R-:W-:Y:S05]  /*15f60*/  BRA `(.L_x_1318) ;  /* 0xffffffd0009c7947 */ /* 0x000fea000383ffff */
.L_x_1229:
[----:B0-----:R0:W1:Y:S02]  /*15f70*/  SYNCS.PHASECHK.TRANS64.TRYWAIT P0, [R6+URZ], R5 ;  /* 0x00000005060075a7 */ /* 0x001064000800017f */
[----:B-1----:R-:W-:Y:S05]  /*15f80*/  @!P0 NANOSLEEP.SYNCS 0x989680 ;  /* 0x009896800000895d */ /* 0x002fea0003900000 */
[----:B------:R-:W1:Y:S02]  /*15f90*/  @!P0 SYNCS.PHASECHK.TRANS64 P0, [R6+URZ], R5 ;  /* 0x00000005060085a7 */ /* 0x000e64000800007f */
[----:B-1----:R-:W-:Y:S05]  /*15fa0*/  @!P0 BRA `(.L_x_1229) ;  /* 0xfffffffc00f08947 */ /* 0x002fea000383ffff */
[----:B------:R-:W-:Y:S05]  /*15fb0*/  BRA `(.L_x_1319) ;  /* 0xffffffd000d47947 */ /* 0x000fea000383ffff */
.L_x_1230:
[----:B-1----:R1:W2:Y:S02]  /*15fc0*/  SYNCS.PHASECHK.TRANS64.TRYWAIT P0, [R7+URZ], R2 ;  /* 0x00000002070075a7 */ /* 0x0022a4000800017f */
[----:B--2---:R-:W-:Y:S05]  /*15fd0*/  @!P0 NANOSLEEP.SYNCS 0x989680 ;  /* 0x009896800000895d */ /* 0x004fea0003900000 */
[----:B------:R-:W2:Y:S02]  /*15fe0*/  @!P0 SYNCS.PHASECHK.TRANS64 P0, [R7+URZ], R2 ;  /* 0x00000002070085a7 */ /* 0x000ea4000800007f */
[----:B--2---:R-:W-:Y:S05]  /*15ff0*/  @!P0 BRA `(.L_x_1230) ;  /* 0xfffffffc00f08947 */ /* 0x004fea000383ffff */
[----:B------:R-:W-:Y:S05]  /*16000*/  BRA `(.L_x_1320) ;  /* 0xffffffd000c87947 */ /* 0x000fea000383ffff */
.L_x_1232:
[----:B--2---:R2:W3:Y:S02]  /*16010*/  SYNCS.PHASECHK.TRANS64.TRYWAIT P0, [R4+URZ], R5 ;  /* 0x00000005040075a7 */ /* 0x0044e4000800017f */
[----:B---3--:R-:W-:Y:S05]  /*16020*/  @!P0 NANOSLEEP.SYNCS 0x989680 ;  /* 0x009896800000895d */ /* 0x008fea0003900000 */
[----:B------:R-:W3:Y:S02]  /*16030*/  @!P0 SYNCS.PHASECHK.TRANS64 P0, [R4+URZ], R5 ;  /* 0x00000005040085a7 */ /* 0x000ee4000800007f */
[----:B---3--:R-:W-:Y:S05]  /*16040*/  @!P0 BRA `(.L_x_1232) ;  /* 0xfffffffc00f08947 */ /* 0x008fea000383ffff */
[----:B------:R-:W-:Y:S05]  /*16050*/  BRA `(.L_x_1321) ;  /* 0xffffffd000cc7947 */ /* 0x000fea000383ffff */
.L_x_1322:
        /* <DEDUP_REMOVED lines=10> */
.L_x_6132:


//--------------------- .text._ZN7cutlass13device_kernelIN5flash11enable_sm90INS1_16FlashAttnFwdSm90INS1_25CollectiveMainloopFwdSm90ILi2EN4cute5tupleIJNS5_1CILi1EEES8_S8_EEENS6_IJNS7_ILi128EEENS7_ILi96EEENS7_ILi64EEEEEELi256ENS_10bfloat16_tEfNS_4arch4Sm90ELb0ELb0ELb1ELb1ELb0ELb1ELb1ELb1ELb0ELb1ELb1ELb0EEENS1_21CollectiveEpilogueFwdINS6_IJSA_NS7_ILi256EEESB_EEES9_SE_SG_Li256ELb1ELb1ELb1ELb0EEENS1_36VarlenDynamicPersistentTileSchedulerILi128ELi96ELi256ELi128ELb1ELb1ELb1ELb0ELb1ELb1EEEEEEEEEvNT_6ParamsE --------------------------
	.section	.text._ZN7cutlass13device_kernelIN5flash11enable_sm90INS1_16FlashAttnFwdSm90INS1_25CollectiveMainloopFwdSm90ILi2EN4cute5tupleIJNS5_1CILi1EEES8_S8_EEENS6_IJNS7_ILi128EEENS7_ILi96EEENS7_ILi64EEEEEELi256ENS_10bfloat16_tEfNS_4arch4Sm90ELb0ELb0ELb1ELb1ELb0ELb1ELb1ELb1ELb0ELb1ELb1ELb0EEENS1_21CollectiveEpilogueFwdINS6_IJSA_NS7_ILi256EEESB_EEES9_SE_SG_Li256ELb1ELb1ELb1ELb0EEENS1_36VarlenDynamicPersistentTileSchedulerILi128ELi96ELi256ELi128ELb1ELb1ELb1ELb0ELb1ELb1EEEEEEEEEvNT_6ParamsE,"ax",@progbits
	.align	128
.text._ZN7cutlass13device_kernelIN5flash11enable_sm90INS1_16FlashAttnFwdSm90INS1_25CollectiveMainloopFwdSm90ILi2EN4cute5tupleIJNS5_1CILi1EEES8_S8_EEENS6_IJNS7_ILi128EEENS7_ILi96EEENS7_ILi64EEEEEELi256ENS_10bfloat16_tEfNS_4arch4Sm90ELb0ELb0ELb1ELb1ELb0ELb1ELb1ELb1ELb0ELb1ELb1ELb0EEENS1_21CollectiveEpilogueFwdINS6_IJSA_NS7_ILi256EEESB_EEES9_SE_SG_Li256ELb1ELb1ELb1ELb0EEENS1_36VarlenDynamicPersistentTileSchedulerILi128ELi96ELi256ELi128ELb1ELb1ELb1ELb0ELb1ELb1EEEEEEEEEvNT_6ParamsE:
        .type           _ZN7cutlass13device_kernelIN5flash11enable_sm90INS1_16FlashAttnFwdSm90INS1_25CollectiveMainloopFwdSm90ILi2EN4cute5tupleIJNS5_1CILi1EEES8_S8_EEENS6_IJNS7_ILi128EEENS7_ILi96EEENS7_ILi64EEEEEELi256ENS_10bfloat16_tEfNS_4arch4Sm90ELb0ELb0ELb1ELb1ELb0ELb1ELb1ELb1ELb0ELb1ELb1ELb0EEENS1_21CollectiveEpilogueFwdINS6_IJSA_NS7_ILi256EEESB_EEES9_SE_SG_Li256ELb1ELb1ELb1ELb0EEENS1_36VarlenDynamicPersistentTileSchedulerILi128ELi96ELi256ELi128ELb1ELb1ELb1ELb0ELb1ELb1EEEEEEEEEvNT_6ParamsE,@function
        .size           _ZN7cutlass13device_kernelIN5flash11enable_sm90INS1_16FlashAttnFwdSm90INS1_25CollectiveMainloopFwdSm90ILi2EN4cute5tupleIJNS5_1CILi1EEES8_S8_EEENS6_IJNS7_ILi128EEENS7_ILi96EEENS7_ILi64EEEEEELi256ENS_10bfloat16_tEfNS_4arch4Sm90ELb0ELb0ELb1ELb1ELb0ELb1ELb1ELb1ELb0ELb1ELb1ELb0EEENS1_21CollectiveEpilogueFwdINS6_IJSA_NS7_ILi256EEESB_EEES9_SE_SG_Li256ELb1ELb1ELb1ELb0EEENS1_36VarlenDynamicPersistentTileSchedulerILi128ELi96ELi256ELi128ELb1ELb1ELb1ELb0ELb1ELb1EEEEEEEEEvNT_6ParamsE,(.L_x_6133 - _ZN7cutlass13device_kernelIN5flash11enable_sm90INS1_16FlashAttnFwdSm90INS1_25CollectiveMainloopFwdSm90ILi2EN4cute5tupleIJNS5_1CILi1EEES8_S8_EEENS6_IJNS7_ILi128EEENS7_ILi96EEENS7_ILi64EEEEEELi256ENS_10bfloat16_tEfNS_4arch4Sm90ELb0ELb0ELb1ELb1ELb0ELb1ELb1ELb1ELb0ELb1ELb1ELb0EEENS1_21CollectiveEpilogueFwdINS6_IJSA_NS7_ILi256EEESB_EEES9_SE_SG_Li256ELb1ELb1ELb1ELb0EEENS1_36VarlenDynamicPersistentTileSchedulerILi128ELi96ELi256ELi128ELb1ELb1ELb1ELb0ELb1ELb1EEEEEEEEEvNT_6ParamsE)
        .other          _ZN7cutlass13device_kernelIN5flash11enable_sm90INS1_16FlashAttnFwdSm90INS1_25CollectiveMainloopFwdSm90ILi2EN4cute5tupleIJNS5_1CILi1EEES8_S8_EEENS6_IJNS7_ILi128EEENS7_ILi96EEENS7_ILi64EEEEEELi256ENS_10bfloat16_tEfNS_4arch4Sm90ELb0ELb0ELb1ELb1ELb0ELb1ELb1ELb1ELb0ELb1ELb1ELb0EEENS1_21CollectiveEpilogueFwdINS6_IJSA_NS7_ILi256EEESB_EEES9_SE_SG_Li256ELb1ELb1ELb1ELb0EEENS1_36VarlenDynamicPersistentTileSchedulerILi128ELi96ELi256ELi128ELb1ELb1ELb1ELb0ELb1ELb1EEEEEEEEEvNT_6ParamsE,@"STO_CUDA_ENTRY STV_DEFAULT"
_ZN7cutlass13device_kernelIN5flash11enable_sm90INS1_16FlashAttnFwdSm90INS1_25CollectiveMainloopFwdSm90ILi2EN4cute5tupleIJNS5_1CILi1EEES8_S8_EEENS6_IJNS7_ILi128EEENS7_ILi96EEENS7_ILi64EEEEEELi256ENS_10bfloat16_tEfNS_4arch4Sm90ELb0ELb0ELb1ELb1ELb0ELb1ELb1ELb1ELb0ELb1ELb1ELb0EEENS1_21CollectiveEpilogueFwdINS6_IJSA_NS7_ILi256EEESB_EEES9_SE_SG_Li256ELb1ELb1ELb1ELb0EEENS1_36VarlenDynamicPersistentTileSchedulerILi128ELi96ELi256ELi128ELb1ELb1ELb1ELb0ELb1ELb1EEEEEEEEEvNT_6ParamsE:
        /* <DEDUP_REMOVED lines=24> */
.L_x_1324:
[----:B------:R-:W-:Y:S05]  /*0180*/  BSYNC B0 ;  /* 0x0000000000007941 */ /* 0x000fea0003800000 */
.L_x_1323:
        /* <DEDUP_REMOVED lines=43> */
.L_x_1325:
        /* <DEDUP_REMOVED lines=22> */
.L_x_1326:
        /* <DEDUP_REMOVED lines=18> */
.L_x_1327:
        /* <DEDUP_REMOVED lines=22> */
.L_x_1328:
        /* <DEDUP_REMOVED lines=22> */
.L_x_1329:
[----:B0-----:R-:W-:Y:S01]  /*0980*/  UMOV UR4, 0x1 ;  /* 0x0000000100047882 */ /* 0x001fe20000000000 */
[----:B------:R-:W-:Y:S01]  /*0990*/  PLOP3.LUT P0, PT, PT, PT, UP0, 0x80, 0x0 ;  /* 0x000000000000781c */ /* 0x000fe20003f0f008 */
[----:B------:R-:W-:Y:S01]  /*09a0*/  USEL UR4, UR4, 0x2, !UP0 ;  /* 0x0000000204047887 */ /* 0x000fe2000c000000 */
[----:B------:R-:W-:Y:S01]  /*09b0*/  NOP ;  /* 0x0000000000007918 */ /* 0x000fe20000000000 */
[----:B------:R-:W-:Y:S01]  /*09c0*/  ULDC.64 UR60, c[0x0][0x208] ;  /* 0x00008200003c7ab9 */ /* 0x000fe20000000a00 */
[----:B------:R-:W-:Y:S03]  /*09d0*/  BSSY B9, `(.L_x_1330) ;  /* 0x0001c4c000097945 */ /* 0x000fe60003800000 */
[----:B------:R-:W-:-:S05]  /*09e0*/  IMAD.U32 R2, RZ, RZ, UR4 ;  /* 0x00000004ff027e24 */ /* 0x000fca000f8e00ff */
[----:B------:R0:W-:Y:S01]  /*09f0*/  STL [R1+0xa0], R2 ;  /* 0x0000a00201007387 */ /* 0x0001e20000100800 */
[----:B-123--:R-:W-:Y:S06]  /*0a00*/  BAR.SYNC.DEFER_BLOCKING 0x0 ;  /* 0x0000000000007b1d */ /* 0x00efec0000010000 */
[----:B------:R-:W-:Y:S05]  /*0a10*/  @!P0 BRA `(.L_x_1331) ;  /* 0x0000013800808947 */ /* 0x000fea0003800000 */
.L_x_1332:
[----:B------:R-:W-:-:S08]  /*0a20*/  NOP ;  /* 0x0000000000007918 */ /* 0x000fd00000000000 */
[----:B------:R-:W1:Y:S02]  /*0a30*/  USETMAXREG.TRY_ALLOC.CTAPOOL UP0, 0xf0 ;  /* 0x000000f0000079c8 */ /* 0x000e640008000600 */
[----:B-1----:R-:W-:-:S13]  /*0a40*/  PLOP3.LUT P0, PT, PT, PT, UP0, 0x80, 0x0 ;  /* 0x000000000000781c */ /* 0x002fda0003f0f008 */
[----:B------:R-:W-:Y:S05]  /*0a50*/  @!P0 BRA `(.L_x_1332) ;  /* 0xfffffffc00f08947 */ /* 0x000fea000383ffff */
[----:B------:R-:W-:Y:S01]  /*0a60*/  SHF.R.U32.HI R0, RZ, 0x7, R6 ;  /* 0x00000007ff007819 */ /* 0x000fe20000011606 */
[----:B------:R-:W1:Y:S08]  /*0a70*/  S2UR UR5, SR_CgaCtaId ;  /* 0x00000000000579c3 */ /* 0x000e700000008800 */
[----:B------:R-:W-:Y:S06]  /*0a80*/  BAR.ARV 0x8, 0x180 ;  /* 0x0206000000007b1d */ /* 0x000fec0000002000 */
[----:B------:R-:W-:Y:S01]  /*0a90*/  ISETP.NE.AND P0, PT, R0, 0x1, PT ;  /* 0x000000010000780c */ /* 0x000fe20003f05270 */
[----:B------:R-:W-:-:S12]  /*0aa0*/  UMOV UR4, 0x400 ;  /* 0x0000040000047882 */ /* 0x000fd80000000000 */
[----:B------:R-:W-:Y:S06]  /*0ab0*/  @!P0 BAR.ARV 0x9, 0x100 ;  /* 0x0244000000008b1d */ /* 0x000fec0000002000 */
[----:B-1----:R-:W-:Y:S02]  /*0ac0*/  ULEA UR4, UR5, UR4, 0x18 ;  /* 0x0000000405047291 */ /* 0x002fe4000f8ec03f */
[----:B------:R-:W-:Y:S04]  /*0ad0*/  BAR.SYNC.DEFER_BLOCKING 0x5, 0x180 ;  /* 0x0146000000007b1d */ /* 0x000fe80000010000 */
[----:B------:R-:W-:-:S02]  /*0ae0*/  IMAD.U32 R18, RZ, RZ, UR4 ;  /* 0x00000004ff127e24 */ /* 0x000fc4000f8e00ff */
[----:B------:R-:W-:-:S03]  /*0af0*/  ULDC UR4, c[0x0][0xd3c] ;  /* 0x00034f0000047ab9 */ /* 0x000fc60000000800 */
[----:B------:R-:W1:Y:S01]  /*0b00*/  LDS.128 R40, [R18+0x324d0] ;  /* 0x0324d00012287984 */ /* 0x000e620000000c00 */
[----:B------:R-:W-:Y:S06]  /*0b10*/  BAR.ARV 0x4, 0x180 ;  /* 0x0106000000007b1d */ /* 0x000fec0000002000 */
[----:B-1----:R-:W-:-:S13]  /*0b20*/  ISETP.GE.AND P0, PT, R43, UR4, PT ;  /* 0x000000042b007c0c */ /* 0x002fda000bf06270 */
[----:B------:R-:W-:Y:S05]  /*0b30*/  @P0 BRA `(.L_x_1333) ;  /* 0x000001c000d40947 */ /* 0x000fea0003800000 */
[----:B------:R-:W2:Y:S01]  /*0b40*/  LDL R0, [R1+0xa0] ;  /* 0x0000a00001007983 */ /* 0x000ea20000100800 */
[----:B------:R-:W-:Y:S01]  /*0b50*/  VIADD R6, R6, 0xffffff80 ;  /* 0xffffff8006067836 */ /* 0x000fe20000000000 */
[----:B------:R-:W-:Y:S01]  /*0b60*/  CS2R R200, SRZ ;  /* 0x0000000000c87805 */ /* 0x000fe2000001ff00 */
[----:B------:R-:W-:Y:S02]  /*0b70*/  IMAD.MOV.U32 R204, RZ, RZ, RZ ;  /* 0x000000ffffcc7224 */ /* 0x000fe400078e00ff */
[----:B------:R-:W-:Y:S01]  /*0b80*/  IMAD.MOV.U32 R226, RZ, RZ, RZ ;  /* 0x000000ffffe27224 */ /* 0x000fe200078e00ff */
[----:B------:R-:W-:-:S04]  /*0b90*/  SHF.R.S32.HI R3, RZ, 0x1f, R6 ;  /* 0x0000001fff037819 */ /* 0x000fc80000011406 */
[CC--:B0-----:R-:W-:Y:S02]  /*0ba0*/  LEA.HI R2, R3.reuse, R6.reuse, RZ, 0x4 ;  /* 0x0000000603027211 */ /* 0x0c1fe400078f20ff */
[CC--:B------:R-:W-:Y:S02]  /*0bb0*/  LEA.HI R216, R3.reuse, R6.reuse, RZ, 0x5 ;  /* 0x0000000603d87211 */ /* 0x0c0fe400078f28ff */
[----:B------:R-:W-:Y:S02]  /*0bc0*/  SHF.R.S32.HI R7, RZ, 0x4, R2 ;  /* 0x00000004ff077819 */ /* 0x000fe40000011402 */
[----:B------:R-:W-:Y:S02]  /*0bd0*/  LEA.HI R19, R3, R6, RZ, 0x2 ;  /* 0x0000000603137211 */ /* 0x000fe400078f10ff */
[----:B------:R-:W-:Y:S02]  /*0be0*/  LEA.HI R4, R2, R7, RZ, 0x1 ;  /* 0x0000000702047211 */ /* 0x000fe400078f08ff */
[----:B------:R-:W-:-:S02]  /*0bf0*/  SHF.R.S32.HI R216, RZ, 0x5, R216 ;  /* 0x00000005ffd87819 */ /* 0x000fc400000114d8 */
[----:B------:R-:W-:-:S05]  /*0c00*/  LOP3.LUT R4, R4, 0x1ffffffe, RZ, 0xc0, !PT ;  /* 0x1ffffffe04047812 */ /* 0x000fca00078ec0ff */
[----:B------:R-:W-:Y:S01]  /*0c10*/  IMAD.IADD R4, R7, 0x1, -R4 ;  /* 0x0000000107047824 */ /* 0x000fe200078e0a04 */
[----:B--2---:R-:W-:Y:S02]  /*0c20*/  R2UR UR4, R0 ;  /* 0x00000000000472ca */ /* 0x004fe400000e0000 */
[CC--:B------:R-:W-:Y:S02]  /*0c30*/  LEA.HI R0, R3.reuse, R6.reuse, RZ, 0x7 ;  /* 0x0000000603007211 */ /* 0x0c0fe400078f38ff */
[----:B------:R-:W-:Y:S02]  /*0c40*/  LEA.HI R3, R3, R6, RZ, 0x3 ;  /* 0x0000000603037211 */ /* 0x000fe400078f18ff */
[----:B------:R-:W-:Y:S02]  /*0c50*/  LOP3.LUT R5, R0, 0xffffff80, RZ, 0xc0, !PT ;  /* 0xffffff8000057812 */ /* 0x000fe400078ec0ff */
[----:B------:R-:W-:Y:S02]  /*0c60*/  LOP3.LUT R7, R3, 0xfffffff8, RZ, 0xc0, !PT ;  /* 0xfffffff803077812 */ /* 0x000fe400078ec0ff */
[----:B------:R-:W-:Y:S01]  /*0c70*/  LOP3.LUT R3, R19, 0xfffffffc, RZ, 0xc0, !PT ;  /* 0xfffffffc13037812 */ /* 0x000fe200078ec0ff */
[C---:B------:R-:W-:Y:S01]  /*0c80*/  IMAD.IADD R13, R6.reuse, 0x1, -R5 ;  /* 0x00000001060d7824 */ /* 0x040fe200078e0a05 */
[----:B------:R-:W-:Y:S01]  /*0c90*/  SHF.R.S32.HI R5, RZ, 0x7, R0 ;  /* 0x00000007ff057819 */ /* 0x000fe20000011400 */
[----:B------:R-:W-:Y:S01]  /*0ca0*/  ULOP3.LUT UR4, UR4, 0x1, URZ, 0xfc, !UPT ;  /* 0x0000000104047892 */ /* 0x000fe2000f8efc3f */
[----:B------:R-:W-:Y:S01]  /*0cb0*/  SHF.R.S32.HI R19, RZ, 0x2, R19 ;  /* 0x00000002ff137819 */ /* 0x000fe20000011413 */
[----:B------:R-:W-:Y:S01]  /*0cc0*/  IMAD.IADD R3, R6, 0x1, -R3 ;  /* 0x0000000106037824 */ /* 0x000fe200078e0a03 */
[----:B------:R-:W-:Y:S01]  /*0cd0*/  SHF.R.S32.HI R8, RZ, 0x1f, R13 ;  /* 0x0000001fff087819 */ /* 0x000fe2000001140d */
[----:B------:R-:W-:Y:S01]  /*0ce0*/  STL [R1+0x8c], R13 ;  /* 0x00008c0d01007387 */ /* 0x000fe20000100800 */
[----:B------:R-:W-:Y:S01]  /*0cf0*/  LEA.HI R0, R0, R5, RZ, 0x1 ;  /* 0x0000000500007211 */ /* 0x000fe200078f08ff */
[----:B------:R-:W-:Y:S01]  /*0d00*/  VIADD R225, R19, 0x40 ;  /* 0x0000004013e17836 */ /* 0x000fe20000000000 */
[-C--:B------:R-:W-:Y:S01]  /*0d10*/  LEA.HI R9, R8, R13.reuse, RZ, 0x2 ;  /* 0x0000000d08097211 */ /* 0x080fe200078f10ff */
[----:B------:R-:W-:Y:S01]  /*0d20*/  IMAD.IADD R7, R6, 0x1, -R7 ;  /* 0x0000000106077824 */ /* 0x000fe200078e0a07 */
[----:B------:R-:W-:Y:S01]  /*0d30*/  LOP3.LUT R0, R0, 0x3fffffe, RZ, 0xc0, !PT ;  /* 0x03fffffe00007812 */ /* 0x000fe200078ec0ff */
[----:B------:R-:W-:Y:S01]  /*0d40*/  IMAD.SHL.U32 R213, R225, 0x40, RZ ;  /* 0x00000040e1d57824 */ /* 0x000fe200078e00ff */
[--C-:B------:R-:W-:Y:S01]  /*0d50*/  SHF.R.S32.HI R10, RZ, 0x2, R9.reuse ;  /* 0x00000002ff0a7819 */ /* 0x100fe20000011409 */
[----:B------:R-:W-:Y:S01]  /*0d60*/  IMAD.SHL.U32 R203, R7, 0x8, RZ ;  /* 0x0000000807cb7824 */ /* 0x000fe200078e00ff */
[----:B------:R-:W-:Y:S01]  /*0d70*/  SHF.R.S32.HI R11, RZ, 0x1f, R9 ;  /* 0x0000001fff0b7819 */ /* 0x000fe20000011409 */
[----:B------:R-:W-:Y:S01]  /*0d80*/  IMAD.IADD R0, R5, 0x1, -R0 ;  /* 0x0000000105007824 */ /* 0x000fe200078e0a00 */
[----:B------:R-:W-:Y:S01]  /*0d90*/  LEA.HI R8, R8, R13, RZ, 0x5 ;  /* 0x0000000d08087211 */ /* 0x000fe200078f28ff */
[----:B------:R-:W-:Y:S01]  /*0da0*/  IMAD.SHL.U32 R16, R3, 0x8, RZ ;  /* 0x0000000803107824 */ /* 0x000fe200078e00ff */
[----:B------:R-:W-:Y:S01]  /*0db0*/  LEA.HI R11, R11, R10, RZ, 0x3 ;  /* 0x0000000a0b0b7211 */ /* 0x000fe200078f18ff */
[----:B------:R-:W-:Y:S01]  /*0dc0*/  IMAD.SHL.U32 R22, R3, 0x4, RZ ;  /* 0x0000000403167824 */ /* 0x000fe200078e00ff */
[----:B------:R-:W-:Y:S01]  /*0dd0*/  LOP3.LUT R5, R2, 0x3fffff0, RZ, 0xc0, !PT ;  /* 0x03fffff002057812 */ /* 0x000fe200078ec0ff */
[----:B------:R-:W-:Y:S01]  /*0de0*/  VIADD R219, R203, 0x40 ;  /* 0x00000040cbdb7836 */ /* 0x000fe20000000000 */
[----:B------:R-:W-:Y:S01]  /*0df0*/  LOP3.LUT R11, R11, 0xfffffff8, RZ, 0xc0, !PT ;  /* 0xfffffff80b0b7812 */ /* 0x000fe200078ec0ff */
[----:B------:R-:W-:Y:S01]  /*0e00*/  VIADD R218, R203, 0x80 ;  /* 0x00000080cbda7836 */ /* 0x000fe20000000000 */
[----:B------:R-:W-:Y:S01]  /*0e10*/  SHF.R.S32.HI R8, RZ, 0x5, R8 ;  /* 0x00000005ff087819 */ /* 0x000fe20000011408 */
[----:B------:R-:W-:Y:S01]  /*0e20*/  IMAD.IADD R5, R6, 0x1, -R5 ;  /* 0x0000000106057824 */ /* 0x000fe200078e0a05 */
[----:B------:R-:W-:Y:S01]  /*0e30*/  LOP3.LUT R213, R213, 0x1c0, RZ, 0xc0, !PT ;  /* 0x000001c0d5d57812 */ /* 0x000fe200078ec0ff */
[----:B------:R-:W-:Y:S01]  /*0e40*/  IMAD.IADD R11, R10, 0x1, -R11 ;  /* 0x000000010a0b7824 */ /* 0x000fe200078e0a0b */
[----:B------:R-:W-:Y:S01]  /*0e50*/  LOP3.LUT R9, R9, 0x7ffffffc, RZ, 0xc0, !PT ;  /* 0x7ffffffc09097812 */ /* 0x000fe200078ec0ff */
[----:B------:R-:W-:Y:S01]  /*0e60*/  IMAD R5, R216, 0x10, R5 ;  /* 0x00000010d8057824 */ /* 0x000fe200078e0205 */
[----:B------:R-:W-:Y:S01]  /*0e70*/  LOP3.LUT R6, R213, 0x38, R16, 0xf8, !PT ;  /* 0x00000038d5067812 */ /* 0x000fe200078ef810 */
[----:B------:R-:W-:Y:S01]  /*0e80*/  IMAD R11, R8, 0x10, R11 ;  /* 0x00000010080b7824 */ /* 0x000fe200078e020b */
[----:B------:R-:W-:Y:S01]  /*0e90*/  SHF.R.S32.HI R229, RZ, 0x1f, R19 ;  /* 0x0000001fffe57819 */ /* 0x000fe20000011413 */
[----:B------:R-:W-:Y:S01]  /*0ea0*/  IMAD R5, R5, 0x8, R4 ;  /* 0x0000000805057824 */ /* 0x000fe200078e0204 */
[----:B------:R-:W-:Y:S01]  /*0eb0*/  SHF.R.S32.HI R4, RZ, 0x1f, R225 ;  /* 0x0000001fff047819 */ /* 0x000fe200000114e1 */
[----:B------:R-:W-:-:S02]  /*0ec0*/  IMAD R12, R0, 0x40, R11 ;  /* 0x00000040000c7824 */ /* 0x000fc400078e020b */
[----:B------:R-:W-:Y:S01]  /*0ed0*/  IMAD.U32 R0, RZ, RZ, UR4 ;  /* 0x00000004ff007e24 */ /* 0x000fe2000f8e00ff */
[----:B------:R-:W-:Y:S01]  /*0ee0*/  LEA.HI R4, R4, R225, RZ, 0x3 ;  /* 0x000000e104047211 */ /* 0x000fe200078f18ff */
[----:B------:R-:W-:Y:S01]  /*0ef0*/  IMAD.IADD R9, R13, 0x1, -R9 ;  /* 0x000000010d097824 */ /* 0x000fe200078e0a09 */
[----:B------:R-:W-:Y:S01]  /*0f00*/  STL [R1+0x94], R12 ;  /* 0x0000940c01007387 */ /* 0x000fe20000100800 */
[----:B------:R-:W-:Y:S02]  /*0f10*/  IMAD.MOV.U32 R2, RZ, RZ, RZ ;  /* 0x000000ffff027224 */ /* 0x000fe400078e00ff */
[----:B------:R-:W-:Y:S01]  /*0f20*/  IMAD.SHL.U32 R4, R4, 0x40, RZ ;  /* 0x0000004004047824 */ /* 0x000fe200078e00ff */
[----:B------:R0:W-:Y:S01]  /*0f30*/  STL [R1+0x5c], R0 ;  /* 0x00005c0001007387 */ /* 0x0001e20000100800 */
[----:B------:R-:W-:Y:S02]  /*0f40*/  IMAD.SHL.U32 R230, R9, 0x2, RZ ;  /* 0x0000000209e67824 */ /* 0x000fe400078e00ff */
[----:B------:R-:W-:Y:S01]  /*0f50*/  VIADD R202, R22, 0x10 ;  /* 0x0000001016ca7836 */ /* 0x000fe20000000000 */
[----:B------:R-:W-:Y:S01]  /*0f60*/  LOP3.LUT R217, R4, 0xfffffe00, RZ, 0xc0, !PT ;  /* 0xfffffe0004d97812 */ /* 0x000fe200078ec0ff */
[----:B------:R-:W-:Y:S01]  /*0f70*/  VIADD R34, R230, 0x8 ;  /* 0x00000008e6227836 */ /* 0x000fe20000000000 */
[----:B------:R-:W-:Y:S01]  /*0f80*/  SHF.R.S32.HI R4, RZ, 0x1f, R219 ;  /* 0x0000001fff047819 */ /* 0x000fe200000114db */
[----:B------:R-:W-:-:S02]  /*0f90*/  IMAD.SHL.U32 R4, R5, 0x8, RZ ;  /* 0x0000000805047824 */ /* 0x000fc400078e00ff */
[C---:B------:R-:W-:Y:S01]  /*0fa0*/  VIADD R31, R230.reuse, 0x20 ;  /* 0x00000020e61f7836 */ /* 0x040fe20000000000 */
[C---:B0-----:R-:W-:Y:S01]  /*0fb0*/  LEA.HI R0, R3.reuse, R3, RZ, 0x1 ;  /* 0x0000000303007211 */ /* 0x041fe200078f08ff */
[C---:B------:R-:W-:Y:S01]  /*0fc0*/  VIADD R28, R230.reuse, 0x38 ;  /* 0x00000038e61c7836 */ /* 0x040fe20000000000 */
[----:B------:R0:W-:Y:S01]  /*0fd0*/  STL [R1+0x9c], R4 ;  /* 0x00009c0401007387 */ /* 0x0001e20000100800 */
[----:B------:R-:W-:Y:S01]  /*0fe0*/  VIADD R25, R230, 0x50 ;  /* 0x00000050e6197836 */ /* 0x000fe20000000000 */
[----:B------:R-:W-:Y:S01]  /*0ff0*/  LOP3.LUT R0, R0, 0x1ffffffe, RZ, 0xc0, !PT ;  /* 0x1ffffffe00007812 */ /* 0x000fe200078ec0ff */
[C---:B------:R-:W-:Y:S02]  /*1000*/  VIADD R20, R230.reuse, 0x68 ;  /* 0x00000068e6147836 */ /* 0x040fe40000000000 */
[C---:B------:R-:W-:Y:S02]  /*1010*/  VIADD R13, R230.reuse, 0x80 ;  /* 0x00000080e60d7836 */ /* 0x040fe40000000000 */
[----:B------:R-:W-:Y:S01]  /*1020*/  IMAD.IADD R0, R3, 0x1, -R0 ;  /* 0x0000000103007824 */ /* 0x000fe200078e0a00 */
[----:B------:R-:W-:Y:S01]  /*1030*/  SHF.R.S32.HI R3, RZ, 0x1f, R203 ;  /* 0x0000001fff037819 */ /* 0x000fe200000114cb */
[----:B------:R-:W-:Y:S01]  /*1040*/  VIADD R9, R230, 0x98 ;  /* 0x00000098e6097836 */ /* 0x000fe20000000000 */
[----:B------:R-:W-:Y:S01]  /*1050*/  SHF.R.U32.HI R3, RZ, 0x3, R213 ;  /* 0x00000003ff037819 */ /* 0x000fe200000116d5 */
[----:B------:R-:W-:-:S02]  /*1060*/  IMAD R0, R0, 0x8, R12 ;  /* 0x0000000800007824 */ /* 0x000fc400078e020c */
[C---:B------:R-:W-:Y:S01]  /*1070*/  VIADD R5, R230.reuse, 0xb8 ;  /* 0x000000b8e6057836 */ /* 0x040fe20000000000 */
[----:B------:R-:W-:Y:S01]  /*1080*/  LOP3.LUT R3, R217, R6, R3, 0xf6, !PT ;  /* 0x00000006d9037212 */ /* 0x000fe200078ef603 */
[C---:B0-----:R-:W-:Y:S01]  /*1090*/  VIADD R4, R230.reuse, 0xc0 ;  /* 0x000000c0e6047836 */ /* 0x041fe20000000000 */
[----:B------:R-:W-:Y:S01]  /*10a0*/  SHF.R.S32.HI R6, RZ, 0x1f, R218 ;  /* 0x0000001fff067819 */ /* 0x000fe200000114da */
[C---:B------:R-:W-:Y:S01]  /*10b0*/  VIADD R6, R230.reuse, 0xb0 ;  /* 0x000000b0e6067836 */ /* 0x040fe20000000000 */
[----:B------:R-:W-:Y:S01]  /*10c0*/  SHF.R.S32.HI R5, RZ, 0x1f, R5 ;  /* 0x0000001fff057819 */ /* 0x000fe20000011405 */
[----:B------:R-:W-:Y:S01]  /*10d0*/  IMAD R3, R3, 0x2, R18 ;  /* 0x0000000203037824 */ /* 0x000fe200078e0212 */
[----:B------:R-:W-:Y:S01]  /*10e0*/  SHF.R.S32.HI R4, RZ, 0x1f, R4 ;  /* 0x0000001fff047819 */ /* 0x000fe20000011404 */
[C---:B------:R-:W-:Y:S02]  /*10f0*/  VIADD R237, R230.reuse, 0xc8 ;  /* 0x000000c8e6ed7836 */ /* 0x040fe40000000000 */
[C---:B------:R-:W-:Y:S01]  /*1100*/  VIADD R236, R230.reuse, 0xd0 ;  /* 0x000000d0e6ec7836 */ /* 0x040fe20000000000 */
[----:B------:R0:W-:Y:S01]  /*1110*/  STL [R1+0x90], R3 ;  /* 0x0000900301007387 */ /* 0x0001e20000100800 */
[----:B------:R-:W-:-:S02]  /*1120*/  VIADD R235, R230, 0xd8 ;  /* 0x000000d8e6eb7836 */ /* 0x000fc40000000000 */
[C---:B------:R-:W-:Y:S01]  /*1130*/  VIADD R234, R230.reuse, 0xe0 ;  /* 0x000000e0e6ea7836 */ /* 0x040fe20000000000 */
[----:B------:R1:W-:Y:S01]  /*1140*/  STL [R1+0x98], R0 ;  /* 0x0000980001007387 */ /* 0x0003e20000100800 */
[C---:B------:R-:W-:Y:S01]  /*1150*/  VIADD R33, R230.reuse, 0x10 ;  /* 0x00000010e6217836 */ /* 0x040fe20000000000 */
[----:B------:R-:W-:Y:S01]  /*1160*/  SHF.R.S32.HI R5, RZ, 0x1f, R236 ;  /* 0x0000001fff057819 */ /* 0x000fe200000114ec */
[C---:B------:R-:W-:Y:S01]  /*1170*/  VIADD R32, R230.reuse, 0x18 ;  /* 0x00000018e6207836 */ /* 0x040fe20000000000 */
[----:B------:R-:W-:Y:S01]  /*1180*/  SHF.R.S32.HI R4, RZ, 0x1f, R235 ;  /* 0x0000001fff047819 */ /* 0x000fe200000114eb */
[C---:B------:R-:W-:Y:S01]  /*1190*/  VIADD R30, R230.reuse, 0x28 ;  /* 0x00000028e61e7836 */ /* 0x040fe20000000000 */
[----:B0-----:R-:W-:Y:S01]  /*11a0*/  SHF.R.S32.HI R3, RZ, 0x1f, R34 ;  /* 0x0000001fff037819 */ /* 0x001fe20000011422 */
        /* <DEDUP_REMOVED lines=32> */
[----:B------:R-:W-:Y:S02]  /*13b0*/  SHF.R.S32.HI R14, RZ, 0x1f, R14 ;  /* 0x0000001fff0e7819 */ /* 0x000fe4000001140e */
[----:B------:R-:W-:-:S02]  /*13c0*/  SHF.R.S32.HI R11, RZ, 0x1f, R11 ;  /* 0x0000001fff0b7819 */ /* 0x000fc4000001140b */
[----:B------:R-:W-:Y:S02]  /*13d0*/  SHF.R.S32.HI R10, RZ, 0x1f, R10 ;  /* 0x0000001fff0a7819 */ /* 0x000fe4000001140a */
[----:B------:R-:W-:Y:S02]  /*13e0*/  SHF.R.S32.HI R8, RZ, 0x1f, R8 ;  /* 0x0000001fff087819 */ /* 0x000fe40000011408 */
[----:B------:R-:W-:Y:S02]  /*13f0*/  SHF.R.S32.HI R7, RZ, 0x1f, R7 ;  /* 0x0000001fff077819 */ /* 0x000fe40000011407 */
[----:B------:R-:W-:Y:S02]  /*1400*/  SHF.R.S32.HI R5, RZ, 0x1f, R233 ;  /* 0x0000001fff057819 */ /* 0x000fe400000114e9 */
[----:B------:R-:W-:Y:S02]  /*1410*/  SHF.R.S32.HI R4, RZ, 0x1f, R232 ;  /* 0x0000001fff047819 */ /* 0x000fe400000114e8 */
[----:B-1----:R-:W-:-:S07]  /*1420*/  SHF.R.S32.HI R3, RZ, 0x1f, R231 ;  /* 0x0000001fff037819 */ /* 0x002fce00000114e7 */
.L_x_1481:
[----:B0-23--:R-:W0:Y:S02]  /*1430*/  LDC.64 R4, c[0x0][0xd88] ;  /* 0x00036200ff047b82 */ /* 0x00de240000000a00 */
        /* <DEDUP_REMOVED lines=24> */
[----:B------:R-:W-:Y:S01]  /*15c0*/  IADD3.X R5, R224, UR7, RZ, P3, !PT ;  /* 0x00000007e0057c10 */ /* 0x000fe20009ffe4ff */
        /* <DEDUP_REMOVED lines=24> */
.L_x_1334:
        /* <DEDUP_REMOVED lines=14> */
.L_x_1335:
[----:B------:R-:W-:Y:S05]  /*1830*/  @!P0 BRA `(.L_x_1336) ;  /* 0x00000000000c8947 */ /* 0x000fea0003800000 */
[----:B------:R-:W2:Y:S04]  /*1840*/  LDG.E R0, desc[UR60][R4.64] ;  /* 0x0000003c04007981 */ /* 0x000ea8000c1e1900 */
[----:B------:R-:W2:Y:S02]  /*1850*/  LDG.E R33, desc[UR60][R4.64+0x4] ;  /* 0x0000043c04217981 */ /* 0x000ea4000c1e1900 */
[----:B--2---:R-:W-:-:S07]  /*1860*/  IMAD.IADD R33, R33, 0x1, -R0 ;  /* 0x0000000121217824 */ /* 0x004fce00078e0a00 */
.L_x_1336:
        /* <DEDUP_REMOVED lines=34> */
[----:B------:R-:W-:Y:S02]  /*1a90*/  IABS R11, R10 ;  /* 0x0000000a000b7213 */ /* 0x000fe40000000000 */
        /* <DEDUP_REMOVED lines=22> */
.L_x_1338:
[----:B------:R-:W-:Y:S05]  /*1c00*/  BSYNC B0 ;  /* 0x0000000000007941 */ /* 0x000fea0003800000 */
.L_x_1337:
        /* <DEDUP_REMOVED lines=37> */
.L_x_1341:
[----:B------:R-:W-:Y:S05]  /*1e60*/  BSYNC B6 ;  /* 0x0000000000067941 */ /* 0x000fea0003800000 */
.L_x_1340:
        /* <DEDUP_REMOVED lines=20> */
.L_x_1343:
[----:B------:R-:W-:Y:S05]  /*1fb0*/  BSYNC B6 ;  /* 0x0000000000067941 */ /* 0x000fea0003800000 */
.L_x_1342:
[----:B------:R-:W-:Y:S01]  /*1fc0*/  ULDC.64 UR4, c[0x0][0xaf0] ;  /* 0x0002bc0000047ab9 */ /* 0x000fe20000000a00 */
[----:B------:R-:W-:Y:S01]  /*1fd0*/  IMAD.MOV.U32 R0, RZ, RZ, R222 ;  /* 0x000000ffff007224 */ /* 0x000fe200078e00de */
[----:B------:R-:W-:Y:S01]  /*1fe0*/  ISETP.NE.U32.AND P0, PT, RZ, UR4, PT ;  /* 0x00000004ff007c0c */ /* 0x000fe2000bf05070 */
[----:B------:R-:W0:Y:S03]  /*1ff0*/  LDC.64 R20, c[0x0][0x300] ;  /* 0x0000c000ff147b82 */ /* 0x000e260000000a00 */
[----:B------:R-:W-:Y:S01]  /*2000*/  ISETP.NE.AND.EX P0, PT, RZ, UR5, PT, P0 ;  /* 0x00000005ff007c0c */ /* 0x000fe2000bf05300 */
[----:B------:R-:W1:Y:S01]  /*2010*/  S2R R44, SR_TID.X ;  /* 0x00000000002c7919 */ /* 0x000e620000002100 */
[----:B------:R-:W-:Y:S01]  /*2020*/  IMAD.IADD R70, R70, 0x1, R33 ;  /* 0x0000000146467824 */ /* 0x000fe200078e0221 */
[----:B------:R-:W2:Y:S01]  /*2030*/  S2R R6, SR_TID.X ;  /* 0x0000000000067919 */ /* 0x000ea20000002100 */
[----:B------:R-:W-:Y:S01]  /*2040*/  SHF.R.S32.HI R17, RZ, 0x1f, R16 ;  /* 0x0000001fff117819 */ /* 0x000fe20000011410 */
[----:B------:R-:W3:Y:S08]  /*2050*/  LDC R49, c[0x0][0x3f4] ;  /* 0x0000fd00ff317b82 */ /* 0x000ef00000000800 */
[----:B------:R-:W-:Y:S01]  /*2060*/  @P0 IADD3 R4, P1, R223, UR4, RZ ;  /* 0x00000004df040c10 */ /* 0x000fe2000ff3e0ff */
[----:B------:R-:W-:Y:S01]  /*2070*/  VIADD R8, R16, 0xc0 ;  /* 0x000000c010087836 */ /* 0x000fe20000000000 */
[----:B------:R-:W4:Y:S02]  /*2080*/  LDC.64 R42, c[0x0][0x3f8] ;  /* 0x0000fe00ff2a7b82 */ /* 0x000f240000000a00 */
[----:B------:R-:W-:Y:S01]  /*2090*/  @P0 IADD3.X R5, R224, UR5, RZ, P1, !PT ;  /* 0x00000005e0050c10 */ /* 0x000fe20008ffe4ff */
[----:B------:R-:W-:-:S04]  /*20a0*/  ULDC.64 UR4, c[0x0][0xb00] ;  /* 0x0002c00000047ab9 */ /* 0x000fc80000000a00 */
[----:B------:R1:W3:Y:S01]  /*20b0*/  @P0 LDG.E R0, desc[UR60][R4.64] ;  /* 0x0000003c04000981 */ /* 0x0002e2000c1e1900 */
[----:B------:R-:W-:Y:S01]  /*20c0*/  SHF.R.S32.HI R36, RZ, 0x1f, R70 ;  /* 0x0000001fff247819 */ /* 0x000fe20000011446 */
[----:B------:R-:W4:Y:S01]  /*20d0*/  LDC.64 R68, c[0x0][0x408] ;  /* 0x00010200ff447b82 */ /* 0x000f220000000a00 */
[----:B------:R-:W-:Y:S01]  /*20e0*/  ISETP.NE.U32.AND P0, PT, RZ, UR4, PT ;  /* 0x00000004ff007c0c */ /* 0x000fe2000bf05070 */
[----:B------:R-:W-:Y:S01]  /*20f0*/  IMAD.MOV.U32 R90, RZ, RZ, 0x20 ;  /* 0x00000020ff5a7424 */ /* 0x000fe200078e00ff */
[----:B-----5:R-:W-:Y:S01]  /*2100*/  SHF.R.S32.HI R45, RZ, 0x1f, R24 ;  /* 0x0000001fff2d7819 */ /* 0x020fe20000011418 */
[-C--:B0-----:R-:W-:Y:S01]  /*2110*/  IMAD R3, R36, R20.reuse, RZ ;  /* 0x0000001424037224 */ /* 0x081fe200078e02ff */
[----:B------:R-:W-:Y:S01]  /*2120*/  ISETP.NE.AND.EX P0, PT, RZ, UR5, PT, P0 ;  /* 0x00000005ff007c0c */ /* 0x000fe2000bf05300 */
[----:B------:R-:W-:Y:S01]  /*2130*/  ULDC.64 UR4, c[0x0][0x308] ;  /* 0x0000c20000047ab9 */ /* 0x000fe20000000a00 */
[----:B------:R-:W-:Y:S01]  /*2140*/  IMAD R77, R21, 0x60, RZ ;  /* 0x00000060154d7824 */ /* 0x000fe200078e02ff */
[----:B------:R-:W-:Y:S01]  /*2150*/  SHF.R.S32.HI R74, RZ, 0x1f, R225 ;  /* 0x0000001fff4a7819 */ /* 0x000fe200000114e1 */
[----:B-1----:R-:W-:Y:S01]  /*2160*/  IMAD.WIDE.U32 R4, R70, R20, RZ ;  /* 0x0000001446047225 */ /* 0x002fe200078e00ff */
[----:B------:R-:W-:-:S03]  /*2170*/  SHF.R.U32.HI R44, RZ, 0x7, R44 ;  /* 0x00000007ff2c7819 */ /* 0x000fc6000001162c */
[----:B------:R-:W-:Y:S01]  /*2180*/  IMAD R3, R70, R21, R3 ;  /* 0x0000001546037224 */ /* 0x000fe200078e0203 */
[----:B------:R-:W-:Y:S01]  /*2190*/  ISETP.NE.AND P6, PT, R44, 0x1, PT ;  /* 0x000000012c00780c */ /* 0x000fe20003fc5270 */
[----:B--2---:R-:W-:Y:S02]  /*21a0*/  VIADD R6, R6, 0xffffff80 ;  /* 0xffffff8006067836 */ /* 0x004fe40000000000 */
[----:B------:R-:W-:Y:S02]  /*21b0*/  IMAD.IADD R5, R5, 0x1, R3 ;  /* 0x0000000105057824 */ /* 0x000fe400078e0203 */
[----:B------:R-:W-:Y:S01]  /*21c0*/  VIADD R75, R44, 0x8 ;  /* 0x000000082c4b7836 */ /* 0x000fe20000000000 */
[----:B------:R-:W-:Y:S01]  /*21d0*/  SHF.R.U32.HI R44, RZ, 0x3, R213 ;  /* 0x00000003ff2c7819 */ /* 0x000fe200000116d5 */
[----:B------:R-:W-:Y:S01]  /*21e0*/  IMAD.WIDE.U32 R4, R220, UR4, R4 ;  /* 0x00000004dc047c25 */ /* 0x000fe2000f8e0004 */
[----:B----4-:R-:W-:-:S03]  /*21f0*/  SHF.L.U64.HI R72, R68, 0x6, R69 ;  /* 0x0000000644487819 */ /* 0x010fc60000010245 */
[----:B------:R-:W-:Y:S01]  /*2200*/  IMAD R5, R220, UR5, R5 ;  /* 0x00000005dc057c24 */ /* 0x000fe2000f8e0205 */
[----:B------:R-:W-:Y:S01]  /*2210*/  ULDC.64 UR4, c[0x0][0x310] ;  /* 0x0000c40000047ab9 */ /* 0x000fe20000000a00 */
[-C--:B------:R-:W-:Y:S02]  /*2220*/  IMAD R40, R229, R68.reuse, RZ ;  /* 0x00000044e5287224 */ /* 0x080fe400078e02ff */
[----:B------:R-:W-:-:S04]  /*2230*/  IMAD.WIDE.U32 R66, R19, R68, R16 ;  /* 0x0000004413427225 */ /* 0x000fc800078e0010 */
[C---:B------:R-:W-:Y:S02]  /*2240*/  IMAD R39, R19.reuse, R69, R40 ;  /* 0x0000004513277224 */ /* 0x040fe400078e0228 */
[----:B------:R-:W-:-:S04]  /*2250*/  IMAD.WIDE.U32 R34, R19, R42, R16 ;  /* 0x0000002a13227225 */ /* 0x000fc800078e0010 */
[----:B------:R-:W-:Y:S02]  /*2260*/  IMAD.IADD R67, R39, 0x1, R67 ;  /* 0x0000000127437824 */ /* 0x000fe400078e0243 */
[C---:B------:R-:W-:Y:S02]  /*2270*/  IMAD R40, R45.reuse, R42, RZ ;  /* 0x0000002a2d287224 */ /* 0x040fe400078e02ff */
[----:B------:R-:W-:Y:S02]  /*2280*/  IMAD R45, R45, R68, RZ ;  /* 0x000000442d2d7224 */ /* 0x000fe400078e02ff */
[----:B------:R-:W-:Y:S02]  /*2290*/  IMAD R81, R24, R43, R40 ;  /* 0x0000002b18517224 */ /* 0x000fe400078e0228 */
[----:B------:R-:W-:Y:S02]  /*22a0*/  IMAD R47, R43, 0x60, RZ ;  /* 0x000000602b2f7824 */ /* 0x000fe400078e02ff */
[----:B------:R-:W-:-:S02]  /*22b0*/  IMAD.SHL.U32 R40, R42, 0x40, RZ ;  /* 0x000000402a287824 */ /* 0x000fc400078e00ff */
[----:B------:R-:W-:Y:S02]  /*22c0*/  IMAD R45, R24, R69, R45 ;  /* 0x00000045182d7224 */ /* 0x000fe400078e022d */
[----:B------:R-:W-:Y:S02]  /*22d0*/  IMAD R79, R69, 0x60, RZ ;  /* 0x00000060454f7824 */ /* 0x000fe400078e02ff */
[----:B------:R-:W-:Y:S02]  /*22e0*/  IMAD.SHL.U32 R73, R68, 0x40, RZ ;  /* 0x0000004044497824 */ /* 0x000fe400078e00ff */
[----:B------:R-:W-:-:S04]  /*22f0*/  IMAD.WIDE.U32 R66, R24, R68, R66 ;  /* 0x0000004418427225 */ /* 0x000fc800078e0042 */
[----:B---3--:R-:W-:Y:S02]  /*2300*/  IMAD.SHL.U32 R76, R49, 0x2, RZ ;  /* 0x00000002314c7824 */ /* 0x008fe400078e00ff */
[----:B------:R-:W-:Y:S01]  /*2310*/  IMAD.IADD R83, R45, 0x1, R67 ;  /* 0x000000012d537824 */ /* 0x000fe200078e0243 */
[----:B------:R-:W-:Y:S02]  /*2320*/  SHF.R.S32.HI R3, RZ, 0x1f, R0 ;  /* 0x0000001fff037819 */ /* 0x000fe40000011400 */
[----:B------:R-:W-:Y:S02]  /*2330*/  SEL R33, R0, RZ, !P0 ;  /* 0x000000ff00217207 */ /* 0x000fe40004000000 */
[----:B------:R-:W-:Y:S02]  /*2340*/  SEL R37, R3, RZ, !P0 ;  /* 0x000000ff03257207 */ /* 0x000fe40004000000 */
[----:B------:R-:W-:Y:S01]  /*2350*/  SHF.R.S32.HI R3, RZ, 0x1f, R6 ;  /* 0x0000001fff037819 */ /* 0x000fe20000011406 */
[----:B------:R-:W-:-:S03]  /*2360*/  IMAD.WIDE.U32 R12, R33, UR4, R4 ;  /* 0x00000004210c7c25 */ /* 0x000fc6000f8e0004 */
[----:B------:R-:W-:Y:S01]  /*2370*/  LEA.HI R38, R3, R6, RZ, 0x2 ;  /* 0x0000000603267211 */ /* 0x000fe200078f10ff */
[----:B------:R-:W-:Y:S02]  /*2380*/  IMAD R0, R37, UR4, RZ ;  /* 0x0000000425007c24 */ /* 0x000fe4000f8e02ff */
[-C--:B------:R-:W-:Y:S01]  /*2390*/  IMAD R6, R229, R20.reuse, RZ ;  /* 0x00000014e5067224 */ /* 0x080fe200078e02ff */
[----:B------:R-:W-:Y:S01]  /*23a0*/  SHF.R.S32.HI R38, RZ, 0x1f, R38 ;  /* 0x0000001fff267819 */ /* 0x000fe20000011426 */
[----:B------:R-:W-:Y:S01]  /*23b0*/  IMAD R9, R33, UR5, R0 ;  /* 0x0000000521097c24 */ /* 0x000fe2000f8e0200 */
[----:B------:R-:W-:Y:S05]  /*23c0*/  @!P6 WARPSYNC.ALL ;  /* 0x000000000000e948 */ /* 0x000fea0003800000 */
[C---:B------:R-:W-:Y:S01]  /*23d0*/  VIADD R0, R16.reuse, 0x20 ;  /* 0x0000002010007836 */ /* 0x040fe20000000000 */
[----:B------:R-:W-:Y:S01]  /*23e0*/  ULDC UR4, c[0x0][0x320] ;  /* 0x0000c80000047ab9 */ /* 0x000fe20000000800 */
[----:B------:R-:W-:Y:S01]  /*23f0*/  IMAD.WIDE.U32 R4, R19, R20, R16 ;  /* 0x0000001413047225 */ /* 0x000fe200078e0010 */
[----:B------:R-:W-:Y:S01]  /*2400*/  @!P6 BAR.SYNC.DEFER_BLOCKING 0x9, 0x100 ;  /* 0x024400000000eb1d */ /* 0x000fe20000010000 */
[----:B------:R-:W-:-:S02]  /*2410*/  ISETP.GE.AND P0, PT, R16, UR4, PT ;  /* 0x0000000410007c0c */ /* 0x000fc4000bf06270 */
[----:B------:R-:W-:Y:S01]  /*2420*/  ISETP.GE.AND P1, PT, R0, UR4, PT ;  /* 0x0000000400007c0c */ /* 0x000fe2000bf26270 */
[----:B------:R-:W-:Y:S01]  /*2430*/  IMAD R11, R19, R21, R6 ;  /* 0x00000015130b7224 */ /* 0x000fe200078e0206 */
[----:B------:R-:W-:Y:S01]  /*2440*/  SEL R6, RZ, 0x1, P0 ;  /* 0x00000001ff067807 */ /* 0x000fe20000000000 */
[----:B------:R-:W-:Y:S01]  /*2450*/  ULDC.64 UR6, c[0x0][0x330] ;  /* 0x0000cc0000067ab9 */ /* 0x000fe20000000a00 */
[----:B------:R-:W-:Y:S02]  /*2460*/  SEL R7, RZ, 0xffffffff, P1 ;  /* 0xffffffffff077807 */ /* 0x000fe40000800000 */
[----:B------:R-:W-:Y:S01]  /*2470*/  IADD3 R3, P2, R12, R4, RZ ;  /* 0x000000040c037210 */ /* 0x000fe20007f5e0ff */
[----:B------:R-:W-:Y:S01]  /*2480*/  IMAD.IADD R4, R13, 0x1, R9 ;  /* 0x000000010d047824 */ /* 0x000fe200078e0209 */
[----:B------:R-:W-:Y:S01]  /*2490*/  ISETP.GE.AND P0, PT, R8, UR4, PT ;  /* 0x0000000408007c0c */ /* 0x000fe2000bf06270 */
[----:B------:R-:W-:Y:S01]  /*24a0*/  IMAD.SHL.U32 R7, R7, 0x2, RZ ;  /* 0x0000000207077824 */ /* 0x000fe200078e00ff */
[----:B------:R-:W-:Y:S01]  /*24b0*/  LEA.HI R38, R38, R19, RZ, 0x3 ;  /* 0x0000001326267211 */ /* 0x000fe200078f18ff */
[----:B------:R-:W-:Y:S01]  /*24c0*/  VIADD R9, R16, 0xe0 ;  /* 0x000000e010097836 */ /* 0x000fe20000000000 */
[----:B------:R-:W-:Y:S01]  /*24d0*/  IADD3.X R5, R4, R5, R11, P2, !PT ;  /* 0x0000000504057210 */ /* 0x000fe200017fe40b */
[C---:B------:R-:W-:Y:S01]  /*24e0*/  VIADD R8, R16.reuse, 0x80 ;  /* 0x0000008010087836 */ /* 0x040fe20000000000 */
[----:B------:R-:W-:Y:S01]  /*24f0*/  LOP3.LUT R14, R7, 0x2, R6, 0xe2, !PT ;  /* 0x00000002070e7812 */ /* 0x000fe200078ee206 */
[C---:B------:R-:W-:Y:S01]  /*2500*/  VIADD R6, R16.reuse, 0x40 ;  /* 0x0000004010067836 */ /* 0x040fe20000000000 */
[----:B------:R-:W-:Y:S01]  /*2510*/  ISETP.GE.AND P3, PT, R9, UR4, PT ;  /* 0x0000000409007c0c */ /* 0x000fe2000bf66270 */
[C---:B------:R-:W-:Y:S01]  /*2520*/  VIADD R7, R16.reuse, 0x60 ;  /* 0x0000006010077836 */ /* 0x040fe20000000000 */
[----:B------:R-:W-:Y:S01]  /*2530*/  SEL R96, RZ, 0x40, P0 ;  /* 0x00000040ff607807 */ /* 0x000fe20000000000 */
[----:B------:R-:W-:Y:S01]  /*2540*/  VIADD R9, R16, 0xa0 ;  /* 0x000000a010097836 */ /* 0x000fe20000000000 */
[----:B------:R-:W-:Y:S01]  /*2550*/  ISETP.GE.AND P1, PT, R6, UR4, PT ;  /* 0x0000000406007c0c */ /* 0x000fe2000bf26270 */
[----:B------:R-:W-:Y:S01]  /*2560*/  IMAD.WIDE.U32 R10, R220, UR6, R16 ;  /* 0x00000006dc0a7c25 */ /* 0x000fe2000f8e0010 */
[----:B------:R-:W-:-:S02]  /*2570*/  ISETP.GE.AND P2, PT, R7, UR4, PT ;  /* 0x0000000407007c0c */ /* 0x000fc4000bf46270 */
[----:B------:R-:W-:Y:S01]  /*2580*/  SEL R15, RZ, 0x4, P1 ;  /* 0x00000004ff0f7807 */ /* 0x000fe20000800000 */
[----:B------:R-:W-:Y:S01]  /*2590*/  IMAD R11, R220, UR7, R11 ;  /* 0x00000007dc0b7c24 */ /* 0x000fe2000f8e020b */
[----:B------:R-:W-:Y:S02]  /*25a0*/  SEL R23, RZ, 0x8, P2 ;  /* 0x00000008ff177807 */ /* 0x000fe40001000000 */
[----:B------:R-:W-:Y:S02]  /*25b0*/  ISETP.GE.AND P1, PT, R8, UR4, PT ;  /* 0x0000000408007c0c */ /* 0x000fe4000bf26270 */
[----:B------:R-:W-:Y:S01]  /*25c0*/  ISETP.GE.AND P2, PT, R9, UR4, PT ;  /* 0x0000000409007c0c */ /* 0x000fe2000bf46270 */
[----:B------:R-:W-:Y:S01]  /*25d0*/  ULDC.64 UR4, c[0x0][0x338] ;  /* 0x0000ce0000047ab9 */ /* 0x000fe20000000a00 */
[----:B------:R-:W-:Y:S01]  /*25e0*/  LOP3.LUT R14, R23, R14, R15, 0xfe, !PT ;  /* 0x0000000e170e7212 */ /* 0x000fe200078efe0f */
[----:B------:R-:W-:Y:S01]  /*25f0*/  IMAD R37, R37, UR4, RZ ;  /* 0x0000000425257c24 */ /* 0x000fe2000f8e02ff */
[----:B------:R-:W-:-:S02]  /*2600*/  SEL R15, RZ, 0x10, P1 ;  /* 0x00000010ff0f7807 */ /* 0x000fc40000800000 */
[----:B------:R-:W-:Y:S01]  /*2610*/  SEL R23, RZ, 0x20, P2 ;  /* 0x00000020ff177807 */ /* 0x000fe20001000000 */
[----:B------:R-:W-:Y:S01]  /*2620*/  IMAD R37, R33, UR5, R37 ;  /* 0x0000000521257c24 */ /* 0x000fe2000f8e0225 */
[----:B------:R-:W-:Y:S02]  /*2630*/  ISETP.GE.AND P0, PT, R16, R49, PT ;  /* 0x000000311000720c */ /* 0x000fe40003f06270 */
[----:B------:R-:W-:Y:S01]  /*2640*/  LOP3.LUT R31, R23, R14, R15, 0xfe, !PT ;  /* 0x0000000e171f7212 */ /* 0x000fe200078efe0f */
[----:B------:R-:W-:Y:S01]  /*2650*/  IMAD.WIDE.U32 R14, R33, UR4, R10 ;  /* 0x00000004210e7c25 */ /* 0x000fe2000f8e000a */
[----:B------:R-:W-:Y:S01]  /*2660*/  SEL R11, R49, RZ, P0 ;  /* 0x000000ff310b7207 */ /* 0x000fe20000000000 */
[----:B------:R-:W-:Y:S01]  /*2670*/  ULDC UR4, c[0x0][0x2f4] ;  /* 0x0000bd0000047ab9 */ /* 0x000fe20000000800 */
[----:B------:R-:W-:Y:S01]  /*2680*/  SHF.R.S32.HI R23, RZ, 0x1f, R22 ;  /* 0x0000001fff177819 */ /* 0x000fe20000011416 */
[----:B------:R-:W-:Y:S01]  /*2690*/  IMAD R10, R229, R42, RZ ;  /* 0x0000002ae50a7224 */ /* 0x000fe200078e02ff */
[----:B------:R-:W-:Y:S01]  /*26a0*/  LOP3.LUT R38, R38, 0xfffffff8, RZ, 0xc0, !PT ;  /* 0xfffffff826267812 */ /* 0x000fe200078ec0ff */
[----:B------:R-:W-:Y:S01]  /*26b0*/  IMAD.IADD R11, R16, 0x1, R11 ;  /* 0x00000001100b7824 */ /* 0x000fe200078e020b */
[----:B------:R-:W-:Y:S01]  /*26c0*/  LOP3.LUT R96, R31, R96, RZ, 0xfc, !PT ;  /* 0x000000601f607212 */ /* 0x000fe200078efcff */
[C---:B------:R-:W-:Y:S01]  /*26d0*/  IMAD R31, R19.reuse, R43, R10 ;  /* 0x0000002b131f7224 */ /* 0x040fe200078e020a */
[C---:B------:R-:W-:Y:S01]  /*26e0*/  IADD3 R70, P1, R19.reuse, R70, RZ ;  /* 0x0000004613467210 */ /* 0x040fe20007f3e0ff */
[----:B------:R-:W-:Y:S01]  /*26f0*/  IMAD.WIDE.U32 R64, R19, R68, R22 ;  /* 0x0000004413407225 */ /* 0x000fe200078e0016 */
[----:B------:R-:W-:-:S02]  /*2700*/  SHF.R.S32.HI R10, RZ, 0x1f, R11 ;  /* 0x0000001fff0a7819 */ /* 0x000fc4000001140b */
[----:B------:R-:W-:Y:S01]  /*2710*/  SEL R95, RZ, 0xffffff80, P3 ;  /* 0xffffff80ff5f7807 */ /* 0x000fe20001800000 */
[----:B------:R-:W-:Y:S01]  /*2720*/  IMAD.IADD R38, R19, 0x1, -R38 ;  /* 0x0000000113267824 */ /* 0x000fe200078e0a26 */
[----:B------:R-:W-:Y:S01]  /*2730*/  ISETP.GE.AND P2, PT, R0, UR4, PT ;  /* 0x0000000400007c0c */ /* 0x000fe2000bf46270 */
[----:B------:R-:W-:Y:S01]  /*2740*/  IMAD.IADD R65, R65, 0x1, R39 ;  /* 0x0000000141417824 */ /* 0x000fe200078e0227 */
[----:B------:R-:W-:Y:S01]  /*2750*/  LEA.HI R39, R10, R11, RZ, 0x3 ;  /* 0x0000000b0a277211 */ /* 0x000fe200078f18ff */
[----:B------:R-:W-:Y:S01]  /*2760*/  IMAD.SHL.U32 R84, R38, 0x40, RZ ;  /* 0x0000004026547824 */ /* 0x000fe200078e00ff */
[----:B------:R-:W-:Y:S01]  /*2770*/  SHF.L.U64.HI R10, R20, 0x6, R21 ;  /* 0x00000006140a7819 */ /* 0x000fe20000010215 */
[----:B------:R-:W-:Y:S01]  /*2780*/  IMAD.X R71, R229, 0x1, R36, P1 ;  /* 0x00000001e5477824 */ /* 0x000fe200008e0624 */
[----:B------:R-:W-:Y:S01]  /*2790*/  LOP3.LUT R36, R213, 0x38, R39, 0xf8, !PT ;  /* 0x00000038d5247812 */ /* 0x000fe200078ef827 */
[----:B------:R-:W-:Y:S01]  /*27a0*/  IMAD.WIDE.U32 R32, R19, R42, R22 ;  /* 0x0000002a13207225 */ /* 0x000fe200078e0016 */
[----:B------:R-:W-:-:S02]  /*27b0*/  LOP3.LUT R84, R84, 0x1c0, RZ, 0xc0, !PT ;  /* 0x000001c054547812 */ /* 0x000fc400078ec0ff */
[----:B------:R-:W-:Y:S01]  /*27c0*/  LOP3.LUT P1, RZ, R38, 0x4, RZ, 0xc0, !PT ;  /* 0x0000000426ff7812 */ /* 0x000fe2000782c0ff */
[----:B------:R-:W-:Y:S01]  /*27d0*/  IMAD.IADD R33, R33, 0x1, R31 ;  /* 0x0000000121217824 */ /* 0x000fe200078e021f */
[----:B------:R-:W-:Y:S01]  /*27e0*/  LOP3.LUT R38, R36, R44, RZ, 0x3c, !PT ;  /* 0x0000002c24267212 */ /* 0x000fe200078e3cff */
[----:B------:R-:W-:Y:S01]  /*27f0*/  IMAD.IADD R35, R31, 0x1, R35 ;  /* 0x000000011f237824 */ /* 0x000fe200078e0223 */
[----:B------:R-:W-:Y:S01]  /*2800*/  SHF.R.U32.HI R87, RZ, 0x3, R84 ;  /* 0x00000003ff577819 */ /* 0x000fe20000011654 */
[----:B------:R-:W-:Y:S01]  /*2810*/  IMAD.SHL.U32 R11, R20, 0x40, RZ ;  /* 0x00000040140b7824 */ /* 0x000fe200078e00ff */
[----:B------:R-:W-:Y:S01]  /*2820*/  LOP3.LUT R44, R84, 0x18, R16, 0xf8, !PT ;  /* 0x00000018542c7812 */ /* 0x000fe200078ef810 */
[-C--:B------:R-:W-:Y:S01]  /*2830*/  IMAD.WIDE.U32 R32, R24, R42.reuse, R32 ;  /* 0x0000002a18207225 */ /* 0x080fe200078e0020 */
[----:B------:R-:W-:Y:S02]  /*2840*/  LOP3.LUT R36, R84, 0x38, R39, 0xf8, !PT ;  /* 0x0000003854247812 */ /* 0x000fe400078ef827 */
[----:B------:R-:W-:Y:S01]  /*2850*/  LOP3.LUT R91, R44, R87, RZ, 0x3c, !PT ;  /* 0x000000572c5b7212 */ /* 0x000fe200078e3cff */
[----:B------:R-:W-:Y:S01]  /*2860*/  IMAD.WIDE.U32 R34, R24, R42, R34 ;  /* 0x0000002a18227225 */ /* 0x000fe200078e0022 */
[----:B------:R-:W-:-:S02]  /*2870*/  SHF.R.S32.HI R85, RZ, 0x3, R39 ;  /* 0x00000003ff557819 */ /* 0x000fc40000011427 */
[----:B------:R-:W-:Y:S01]  /*2880*/  LOP3.LUT R86, R39, 0xfffffff8, RZ, 0xc0, !PT ;  /* 0xfffffff827567812 */ /* 0x000fe200078ec0ff */
[----:B------:R-:W-:Y:S01]  /*2890*/  IMAD.WIDE.U32 R64, R24, R68, R64 ;  /* 0x0000004418407225 */ /* 0x000fe200078e0040 */
[----:B------:R-:W-:Y:S02]  /*28a0*/  SHF.L.U64.HI R31, R42, 0x6, R43 ;  /* 0x000000062a1f7819 */ /* 0x000fe4000001022b */
[----:B------:R-:W-:Y:S01]  /*28b0*/  SEL R90, R90, 0xffffffe0, !P1 ;  /* 0xffffffe05a5a7807 */ /* 0x000fe20004800000 */
[----:B------:R-:W-:Y:S01]  /*28c0*/  IMAD.WIDE.U32 R20, R20, 0x60, RZ ;  /* 0x0000006014147825 */ /* 0x000fe200078e00ff */
[----:B------:R-:W-:Y:S02]  /*28d0*/  LOP3.LUT R39, R36, R87, RZ, 0x3c, !PT ;  /* 0x0000005724277212 */ /* 0x000fe400078e3cff */
[----:B------:R-:W-:Y:S01]  /*28e0*/  LOP3.LUT R95, R96, 0x80, R95, 0xc8, !PT ;  /* 0x00000080605f7812 */ /* 0x000fe200078ec85f */
[----:B------:R-:W-:Y:S01]  /*28f0*/  IMAD.WIDE.U32 R42, R42, 0x60, RZ ;  /* 0x000000602a2a7825 */ /* 0x000fe200078e00ff */
[----:B------:R-:W-:-:S02]  /*2900*/  SHF.R.S32.HI R88, RZ, 0x1f, R86 ;  /* 0x0000001fff587819 */ /* 0x000fc40000011456 */
[----:B------:R-:W-:Y:S01]  /*2910*/  ISETP.GE.AND P1, PT, R16, UR4, PT ;  /* 0x0000000410007c0c */ /* 0x000fe2000bf26270 */
[----:B------:R-:W-:Y:S01]  /*2920*/  IMAD.WIDE.U32 R68, R68, 0x60, RZ ;  /* 0x0000006044447825 */ /* 0x000fe200078e00ff */
[----:B------:R-:W-:-:S03]  /*2930*/  LOP3.LUT R96, R96, 0x40, RZ, 0xc0, !PT ;  /* 0x0000004060607812 */ /* 0x000fc600078ec0ff */
[----:B------:R-:W-:Y:S02]  /*2940*/  IMAD R91, R216, 0x200, R91 ;  /* 0x00000200d85b7824 */ /* 0x000fe400078e025b */
[----:B------:R-:W-:Y:S02]  /*2950*/  IMAD.IADD R80, R33, 0x1, R81 ;  /* 0x0000000121507824 */ /* 0x000fe400078e0251 */
[----:B------:R-:W-:Y:S02]  /*2960*/  IMAD.IADD R77, R21, 0x1, R77 ;  /* 0x00000001154d7824 */ /* 0x000fe400078e024d */
[----:B------:R-:W-:Y:S02]  /*2970*/  IMAD.IADD R78, R43, 0x1, R47 ;  /* 0x000000012b4e7824 */ /* 0x000fe400078e022f */
[----:B------:R-:W-:Y:S02]  /*2980*/  IMAD.IADD R79, R69, 0x1, R79 ;  /* 0x00000001454f7824 */ /* 0x000fe400078e024f */
[----:B------:R-:W-:-:S02]  /*2990*/  IMAD.IADD R81, R81, 0x1, R35 ;  /* 0x0000000151517824 */ /* 0x000fc400078e0223 */
[----:B------:R-:W-:Y:S02]  /*29a0*/  IMAD.IADD R82, R65, 0x1, R45 ;  /* 0x0000000141527824 */ /* 0x000fe400078e022d */
[----:B------:R-:W-:Y:S02]  /*29b0*/  IMAD.IADD R89, R217, 0x1, R38 ;  /* 0x00000001d9597824 */ /* 0x000fe400078e0226 */
[----:B------:R-:W-:Y:S02]  /*29c0*/  IMAD R92, R216, 0x200, R39 ;  /* 0x00000200d85c7824 */ /* 0x000fe400078e0227 */
[----:B------:R-:W-:Y:S02]  /*29d0*/  IMAD.IADD R93, R90, 0x1, R91 ;  /* 0x000000015a5d7824 */ /* 0x000fe400078e025b */
[----:B------:R-:W-:-:S07]  /*29e0*/  IMAD.IADD R94, R15, 0x1, R37 ;  /* 0x000000010f5e7824 */ /* 0x000fce00078e0225 */
.L_x_1391:
        /* <DEDUP_REMOVED lines=71> */
.L_x_1348:
[----:B------:R-:W-:Y:S05]  /*2e60*/  BSYNC B1 ;  /* 0x0000000000017941 */ /* 0x000fea0003800000 */
.L_x_1347:
        /* <DEDUP_REMOVED lines=25> */
.L_x_1350:
[----:B------:R-:W-:Y:S05]  /*3000*/  BSYNC B1 ;  /* 0x0000000000017941 */ /* 0x000fea0003800000 */
.L_x_1349:
[----:B0-----:R-:W2:Y:S01]  /*3010*/  LDL R36, [R1+0x5c] ;  /* 0x00005c0001247983 */ /* 0x001ea20000100800 */
[----:B------:R-:W-:Y:S01]  /*3020*/  IMAD.MOV.U32 R37, RZ, RZ, R61 ;  /* 0x000000ffff257224 */ /* 0x000fe200078e003d */
[----:B------:R-:W-:Y:S01]  /*3030*/  PRMT R115, R115, 0x5410, R101 ;  /* 0x0000541073737816 */ /* 0x000fe20000000065 */
[----:B------:R-:W-:Y:S01]  /*3040*/  IMAD.MOV.U32 R38, RZ, RZ, R62 ;  /* 0x000000ffff267224 */ /* 0x000fe200078e003e */
[----:B------:R-:W-:Y:S01]  /*3050*/  PRMT R123, R100, 0x7610, R123 ;  /* 0x00007610647b7816 */ /* 0x000fe2000000007b */
[----:B------:R-:W-:-:S05]  /*3060*/  IMAD.MOV.U32 R39, RZ, RZ, R63 ;  /* 0x000000ffff277224 */ /* 0x000fca00078e003f */
[----:B------:R-:W-:Y:S01]  /*3070*/  PRMT R110, R39, 0x5410, R38 ;  /* 0x00005410276e7816 */ /* 0x000fe20000000026 */
[----:B-----5:R-:W-:Y:S02]  /*3080*/  IMAD.MOV.U32 R38, RZ, RZ, R52 ;  /* 0x000000ffff267224 */ /* 0x020fe400078e0034 */
[----:B------:R-:W-:-:S03]  /*3090*/  IMAD.MOV.U32 R39, RZ, RZ, R53 ;  /* 0x000000ffff277224 */ /* 0x000fc600078e0035 */
[----:B------:R-:W-:Y:S01]  /*30a0*/  PRMT R122, R38, 0x7610, R122 ;  /* 0x00007610267a7816 */ /* 0x000fe2000000007a */
[----:B------:R-:W-:Y:S01]  /*30b0*/  IMAD.MOV.U32 R38, RZ, RZ, R44 ;  /* 0x000000ffff267224 */ /* 0x000fe200078e002c */
[----:B------:R-:W-:Y:S01]  /*30c0*/  PRMT R121, R39, 0x7610, R121 ;  /* 0x0000761027797816 */ /* 0x000fe20000000079 */
[----:B------:R-:W-:-:S05]  /*30d0*/  IMAD.MOV.U32 R39, RZ, RZ, R45 ;  /* 0x000000ffff277224 */ /* 0x000fca00078e002d */
[----:B------:R-:W-:Y:S02]  /*30e0*/  PRMT R118, R39, 0x7610, R118 ;  /* 0x0000761027767816 */ /* 0x000fe40000000076 */
[----:B--2---:R-:W-:Y:S01]  /*30f0*/  R2UR UR4, R36 ;  /* 0x00000000240472ca */ /* 0x004fe200000e0000 */
[----:B------:R-:W-:-:S05]  /*3100*/  IMAD.MOV.U32 R36, RZ, RZ, R60 ;  /* 0x000000ffff247224 */ /* 0x000fca00078e003c */
[----:B------:R-:W-:Y:S01]  /*3110*/  PRMT R107, R36, 0x5410, R37 ;  /* 0x00005410246b7816 */ /* 0x000fe20000000025 */
[----:B------:R-:W-:Y:S02]  /*3120*/  IMAD.MOV.U32 R36, RZ, RZ, R56 ;  /* 0x000000ffff247224 */ /* 0x000fe400078e0038 */
[----:B------:R-:W-:-:S03]  /*3130*/  IMAD.MOV.U32 R37, RZ, RZ, R57 ;  /* 0x000000ffff257224 */ /* 0x000fc600078e0039 */
[----:B------:R-:W-:Y:S01]  /*3140*/  PRMT R116, R116, 0x5410, R36 ;  /* 0x0000541074747816 */ /* 0x000fe20000000024 */
[----:B------:R-:W-:Y:S01]  /*3150*/  UISETP.NE.AND UP0, UPT, UR4, 0x3, UPT ;  /* 0x000000030400788c */ /* 0x000fe2000bf05270 */
[----:B------:R-:W-:Y:S01]  /*3160*/  PRMT R117, R117, 0x5410, R37 ;  /* 0x0000541075757816 */ /* 0x000fe20000000025 */
[----:B------:R-:W-:Y:S02]  /*3170*/  IMAD.MOV.U32 R36, RZ, RZ, R46 ;  /* 0x000000ffff247224 */ /* 0x000fe400078e002e */
[----:B------:R-:W-:Y:S01]  /*3180*/  IMAD.MOV.U32 R37, RZ, RZ, R47 ;  /* 0x000000ffff257224 */ /* 0x000fe200078e002f */
[----:B------:R-:W-:Y:S02]  /*3190*/  PRMT R117, R38, 0x7610, R117 ;  /* 0x0000761026757816 */ /* 0x000fe40000000075 */
[----:B------:R-:W-:Y:S02]  /*31a0*/  PLOP3.LUT P3, PT, PT, PT, UP0, 0x80, 0x0 ;  /* 0x000000000000781c */ /* 0x000fe40003f6f008 */
[----:B------:R-:W-:Y:S01]  /*31b0*/  PRMT R115, R36, 0x7610, R115 ;  /* 0x0000761024737816 */ /* 0x000fe20000000073 */
[----:B------:R-:W-:Y:S01]  /*31c0*/  IMAD.MOV.U32 R36, RZ, RZ, R55 ;  /* 0x000000ffff247224 */ /* 0x000fe200078e0037 */
[----:B------:R-:W-:Y:S01]  /*31d0*/  PRMT R116, R37, 0x7610, R116 ;  /* 0x0000761025747816 */ /* 0x000fe20000000074 */
[----:B------:R-:W-:-:S03]  /*31e0*/  IMAD.MOV.U32 R37, RZ, RZ, R54 ;  /* 0x000000ffff257224 */ /* 0x000fc600078e0036 */
[----:B------:R-:W-:Y:S02]  /*31f0*/  PRMT R119, R36, 0x7610, R119 ;  /* 0x0000761024777816 */ /* 0x000fe40000000077 */
[----:B------:R-:W-:-:S03]  /*3200*/  PRMT R120, R37, 0x7610, R120 ;  /* 0x0000761025787816 */ /* 0x000fc60000000078 */
[----:B------:R-:W-:Y:S05]  /*3210*/  @!P3 BRA `(.L_x_1351) ;  /* 0x000000000004b947 */ /* 0x000fea0003800000 */
[----:B------:R-:W-:Y:S01]  /*3220*/  BPT.TRAP 0x1 ;  /* 0x000000040000795c */ /* 0x000fe20000300000 */
.L_x_1351:
[----:B------:R-:W-:Y:S01]  /*3230*/  IMAD R97, R2, 0x8, R18 ;  /* 0x0000000802617824 */ /* 0x000fe200078e0212 */
[----:B------:R-:W-:Y:S01]  /*3240*/  SHF.L.U32 R109, R201, 0x1f, RZ ;  /* 0x0000001fc96d7819 */ /* 0x000fe200000006ff */
[----:B------:R-:W-:Y:S03]  /*3250*/  BSSY B1, `(.L_x_1352) ;  /* 0x0000003000017945 */ /* 0x000fe60003800000 */
[----:B------:R-:W0:Y:S02]  /*3260*/  SYNCS.PHASECHK.TRANS64.TRYWAIT P6, [R97+URZ+0x32490], R109 ;  /* 0x0324906d610075a7 */ /* 0x000e2400080c017f */
[----:B0-----:R-:W-:Y:S05]  /*3270*/  @!P6 BRA `(.L_x_1353) ;  /* 0x0000019c000ce947 */ /* 0x001fea0003800000 */
.L_x_1648:
[----:B------:R-:W-:Y:S05]  /*3280*/  BSYNC B1 ;  /* 0x0000000000017941 */ /* 0x000fea0003800000 */
.L_x_1352:
        /* <DEDUP_REMOVED lines=8> */
[----:B------:R-:W-:Y:S01]  /*3310*/  SHF.R.U64 R62, R62, 0x10, R63 ;  /* 0x000000103e3e7819 */ /* 0x000fe2000000123f */
[----:B--2---:R-:W-:Y:S01]  /*3320*/  IMAD.U32 R102, R39, 0x10000, RZ ;  /* 0x0001000027667824 */ /* 0x004fe200078e00ff */
[----:B------:R-:W-:Y:S02]  /*3330*/  SHF.R.U64 R101, R60, 0x10, R61 ;  /* 0x000000103c657819 */ /* 0x000fe4000000123d */
[----:B------:R-:W-:Y:S02]  /*3340*/  SHF.R.U32.HI R103, RZ, 0x10, R63 ;  /* 0x00000010ff677819 */ /* 0x000fe4000001163f */
[----:B------:R-:W-:Y:S02]  /*3350*/  PRMT R63, R110, 0x5432, R62 ;  /* 0x000054326e3f7816 */ /* 0x000fe4000000003e */
[----:B------:R-:W-:Y:S02]  /*3360*/  PRMT R101, R107, 0x5410, R101 ;  /* 0x000054106b657816 */ /* 0x000fe40000000065 */
[----:B------:R-:W-:Y:S01]  /*3370*/  SHF.R.U32.HI R100, RZ, 0x10, R61 ;  /* 0x00000010ff647819 */ /* 0x000fe2000001163d */
[----:B------:R-:W-:Y:S01]  /*3380*/  IMAD.U32 R61, R38, 0x10000, RZ ;  /* 0x00010000263d7824 */ /* 0x000fe200078e00ff */
[----:B------:R-:W-:Y:S01]  /*3390*/  PRMT R62, R110, 0x5410, R103 ;  /* 0x000054106e3e7816 */ /* 0x000fe20000000067 */
[C---:B------:R-:W-:Y:S01]  /*33a0*/  IMAD.U32 R110, R37.reuse, 0x10000, RZ ;  /* 0x00010000256e7824 */ /* 0x040fe200078e00ff */
[----:B------:R-:W-:-:S02]  /*33b0*/  LOP3.LUT R37, R37, 0xffff0000, RZ, 0xc0, !PT ;  /* 0xffff000025257812 */ /* 0x000fc400078ec0ff */
[----:B------:R-:W-:Y:S01]  /*33c0*/  LOP3.LUT R112, R63, 0xffff0000, RZ, 0xc0, !PT ;  /* 0xffff00003f707812 */ /* 0x000fe200078ec0ff */
[----:B------:R-:W-:Y:S01]  /*33d0*/  IMAD.U32 R103, R62, 0x10000, RZ ;  /* 0x000100003e677824 */ /* 0x000fe200078e00ff */
[----:B------:R-:W-:Y:S01]  /*33e0*/  LOP3.LUT R60, R39, 0xffff0000, RZ, 0xc0, !PT ;  /* 0xffff0000273c7812 */ /* 0x000fe200078ec0ff */
[----:B------:R-:W-:Y:S01]  /*33f0*/  IMAD.U32 R63, R63, 0x10000, RZ ;  /* 0x000100003f3f7824 */ /* 0x000fe200078e00ff */
[----:B------:R-:W-:Y:S01]  /*3400*/  LOP3.LUT R111, R101, 0xffff0000, RZ, 0xc0, !PT ;  /* 0xffff0000656f7812 */ /* 0x000fe200078ec0ff */
[-C--:B------:R-:W-:Y:S01]  /*3410*/  FMUL.FTZ R113, R37, R112.reuse ;  /* 0x0000007025717220 */ /* 0x080fe20000410000 */
[----:B------:R-:W-:Y:S01]  /*3420*/  PRMT R39, R107, 0x5432, R100 ;  /* 0x000054326b277816 */ /* 0x000fe20000000064 */
[----:B------:R-:W-:Y:S01]  /*3430*/  IMAD.U32 R100, R36, 0x10000, RZ ;  /* 0x0001000024647824 */ /* 0x000fe200078e00ff */
[----:B------:R-:W-:Y:S01]  /*3440*/  LOP3.LUT R38, R38, 0xffff0000, RZ, 0xc0, !PT ;  /* 0xffff000026267812 */ /* 0x000fe200078ec0ff */
[-C--:B------:R-:W-:Y:S01]  /*3450*/  FMUL.FTZ R37, R37, R111.reuse ;  /* 0x0000006f25257220 */ /* 0x080fe20000410000 */
[----:B------:R-:W-:Y:S01]  /*3460*/  FFMA.FTZ R113, R110, R111, -R113 ;  /* 0x0000006f6e717223 */ /* 0x000fe20000010871 */
[----:B------:R-:W-:Y:S01]  /*3470*/  IMAD.U32 R107, R39, 0x10000, RZ ;  /* 0x00010000276b7824 */ /* 0x000fe200078e00ff */
[----:B------:R-:W-:Y:S01]  /*3480*/  LOP3.LUT R36, R36, 0xffff0000, RZ, 0xc0, !PT ;  /* 0xffff000024247812 */ /* 0x000fe200078ec0ff */
[----:B------:R-:W-:Y:S01]  /*3490*/  FMUL.FTZ R114, R38, R103 ;  /* 0x0000006726727220 */ /* 0x000fe20000410000 */
[----:B------:R-:W-:Y:S01]  /*34a0*/  FFMA.FTZ R110, R110, R112, R37 ;  /* 0x000000706e6e7223 */ /* 0x000fe20000010025 */
[-C--:B------:R-:W-:Y:S01]  /*34b0*/  FMUL.FTZ R38, R38, R107.reuse ;  /* 0x0000006b26267220 */ /* 0x080fe20000410000 */
[----:B------:R-:W-:Y:S01]  /*34c0*/  LOP3.LUT R37, R62, 0xffff0000, RZ, 0xc0, !PT ;  /* 0xffff00003e257812 */ /* 0x000fe200078ec0ff */
[----:B------:R-:W-:Y:S01]  /*34d0*/  IMAD.U32 R101, R101, 0x10000, RZ ;  /* 0x0001000065657824 */ /* 0x000fe200078e00ff */
[----:B------:R-:W-:Y:S01]  /*34e0*/  LOP3.LUT R39, R39, 0xffff0000, RZ, 0xc0, !PT ;  /* 0xffff000027277812 */ /* 0x000fe200078ec0ff */
[C---:B------:R-:W-:Y:S01]  /*34f0*/  FFMA.FTZ R114, R61.reuse, R107, -R114 ;  /* 0x0000006b3d727223 */ /* 0x040fe20000010872 */
[----:B------:R-:W-:Y:S01]  /*3500*/  FFMA.FTZ R61, R61, R103, R38 ;  /* 0x000000673d3d7223 */ /* 0x000fe20000010026 */
[----:B------:R-:W-:Y:S01]  /*3510*/  FMUL.FTZ R107, R60, R37 ;  /* 0x000000253c6b7220 */ /* 0x000fe20000410000 */
[----:B------:R-:W-:Y:S01]  /*3520*/  FMUL.FTZ R103, R36, R63 ;  /* 0x0000003f24677220 */ /* 0x000fe20000410000 */
[----:B------:R-:W-:Y:S01]  /*3530*/  FMUL.FTZ R60, R60, R39 ;  /* 0x000000273c3c7220 */ /* 0x000fe20000410000 */
[----:B------:R-:W-:Y:S01]  /*3540*/  FMUL.FTZ R36, R36, R101 ;  /* 0x0000006524247220 */ /* 0x000fe20000410000 */
[----:B------:R-:W-:Y:S01]  /*3550*/  FFMA.FTZ R107, R102, R39, -R107 ;  /* 0x00000027666b7223 */ /* 0x000fe2000001086b */
[----:B------:R-:W-:Y:S01]  /*3560*/  FFMA.FTZ R103, R100, R101, -R103 ;  /* 0x0000006564677223 */ /* 0x000fe20000010867 */
[----:B------:R-:W-:Y:S01]  /*3570*/  FFMA.FTZ R60, R102, R37, R60 ;  /* 0x00000025663c7223 */ /* 0x000fe2000001003c */
[----:B------:R-:W-:Y:S01]  /*3580*/  FFMA.FTZ R36, R100, R63, R36 ;  /* 0x0000003f64247223 */ /* 0x000fe20000010024 */
[----:B------:R-:W-:-:S02]  /*3590*/  F2FP.BF16.F32.PACK_AB R37, R110, R113 ;  /* 0x000000716e25723e */ /* 0x000fc400000010ff */
[----:B------:R-:W-:Y:S02]  /*35a0*/  F2FP.BF16.F32.PACK_AB R38, R61, R114 ;  /* 0x000000723d26723e */ /* 0x000fe400000010ff */
[----:B------:R-:W-:Y:S02]  /*35b0*/  F2FP.BF16.F32.PACK_AB R39, R60, R107 ;  /* 0x0000006b3c27723e */ /* 0x000fe400000010ff */
[----:B------:R-:W-:-:S07]  /*35c0*/  F2FP.BF16.F32.PACK_AB R36, R36, R103 ;  /* 0x000000672424723e */ /* 0x000fce00000010ff */
.L_x_1359:
[----:B------:R-:W-:Y:S05]  /*35d0*/  BSYNC B3 ;  /* 0x0000000000037941 */ /* 0x000fea0003800000 */
.L_x_1358:
[----:B--2---:R1:W-:Y:S02]  /*35e0*/  STG.E.128 desc[UR60][R50.64], R36 ;  /* 0x0000002432007986 */ /* 0x0043e4000c101d3c */
.L_x_1357:
[----:B------:R-:W-:Y:S05]  /*35f0*/  BSYNC B2 ;  /* 0x0000000000027941 */ /* 0x000fea0003800000 */
.L_x_1356:
[----:B------:R-:W-:Y:S05]  /*3600*/  @P2 BRA `(.L_x_1355) ;  /* 0x0000000000d02947 */ /* 0x000fea0003800000 */
[----:B-1----:R1:W2:Y:S01]  /*3610*/  LDS.128 R36, [R105] ;  /* 0x0000000069247984 */ /* 0x0022a20000000c00 */
[----:B------:R-:W-:Y:S01]  /*3620*/  ISETP.GE.AND P4, PT, R202, R104, PT ;  /* 0x00000068ca00720c */ /* 0x000fe20003f86270 */
[----:B------:R-:W-:-:S12]  /*3630*/  BSSY B2, `(.L_x_1360) ;  /* 0x0000030000027945 */ /* 0x000fd80003800000 */
[----:B-1----:R-:W-:Y:S05]  /*3640*/  @P4 BRA `(.L_x_1361) ;  /* 0x0000000000b84947 */ /* 0x002fea0003800000 */
[----:B------:R-:W-:Y:S01]  /*3650*/  SHF.R.U32.HI R62, RZ, 0x10, R57 ;  /* 0x00000010ff3e7819 */ /* 0x000fe20000011639 */
[----:B--2---:R-:W-:Y:S01]  /*3660*/  IMAD.U32 R101, R37, 0x10000, RZ ;  /* 0x0001000025657824 */ /* 0x004fe200078e00ff */
[----:B------:R-:W-:Y:S02]  /*3670*/  SHF.R.U32.HI R61, RZ, 0x10, R59 ;  /* 0x00000010ff3d7819 */ /* 0x000fe4000001163b */
[----:B------:R-:W-:Y:S01]  /*3680*/  SHF.R.U64 R60, R56, 0x10, R57 ;  /* 0x00000010383c7819 */ /* 0x000fe20000001239 */
[----:B------:R-:W-:Y:S01]  /*3690*/  IMAD.U32 R56, R38, 0x10000, RZ ;  /* 0x0001000026387824 */ /* 0x000fe200078e00ff */
[----:B------:R-:W-:Y:S01]  /*36a0*/  SHF.R.U64 R58, R58, 0x10, R59 ;  /* 0x000000103a3a7819 */ /* 0x000fe2000000123b */
[----:B------:R-:W-:Y:S01]  /*36b0*/  IMAD.U32 R59, R39, 0x10000, RZ ;  /* 0x00010000273b7824 */ /* 0x000fe200078e00ff */
[----:B------:R-:W-:Y:S02]  /*36c0*/  PRMT R62, R117, 0x5432, R62 ;  /* 0x00005432753e7816 */ /* 0x000fe4000000003e */
[----:B------:R-:W-:-:S02]  /*36d0*/  LOP3.LUT R57, R38, 0xffff0000, RZ, 0xc0, !PT ;  /* 0xffff000026397812 */ /* 0x000fc400078ec0ff */
[----:B------:R-:W-:Y:S02]  /*36e0*/  PRMT R61, R123, 0x5410, R61 ;  /* 0x000054107b3d7816 */ /* 0x000fe4000000003d */
[----:B------:R-:W-:Y:S02]  /*36f0*/  LOP3.LUT R38, R39, 0xffff0000, RZ, 0xc0, !PT ;  /* 0xffff000027267812 */ /* 0x000fe400078ec0ff */
[----:B------:R-:W-:Y:S01]  /*3700*/  PRMT R39, R116, 0x5432, R60 ;  /* 0x0000543274277816 */ /* 0x000fe2000000003c */
[----:B------:R-:W-:Y:S01]  /*3710*/  IMAD.U32 R60, R62, 0x10000, RZ ;  /* 0x000100003e3c7824 */ /* 0x000fe200078e00ff */
[----:B------:R-:W-:Y:S01]  /*3720*/  PRMT R58, R115, 0x5432, R58 ;  /* 0x00005432733a7816 */ /* 0x000fe2000000003a */
[----:B------:R-:W-:Y:S01]  /*3730*/  IMAD.U32 R63, R61, 0x10000, RZ ;  /* 0x000100003d3f7824 */ /* 0x000fe200078e00ff */
[----:B------:R-:W-:Y:S01]  /*3740*/  LOP3.LUT R103, R37, 0xffff0000, RZ, 0xc0, !PT ;  /* 0xffff000025677812 */ /* 0x000fe200078ec0ff */
[----:B------:R-:W-:Y:S01]  /*3750*/  FMUL.FTZ R107, R57, R60 ;  /* 0x0000003c396b7220 */ /* 0x000fe20000410000 */
[----:B------:R-:W-:Y:S01]  /*3760*/  LOP3.LUT R102, R39, 0xffff0000, RZ, 0xc0, !PT ;  /* 0xffff000027667812 */ /* 0x000fe200078ec0ff */
[----:B------:R-:W-:Y:S01]  /*3770*/  IMAD.U32 R37, R36, 0x10000, RZ ;  /* 0x0001000024257824 */ /* 0x000fe200078e00ff */
[----:B------:R-:W-:Y:S01]  /*3780*/  LOP3.LUT R100, R58, 0xffff0000, RZ, 0xc0, !PT ;  /* 0xffff00003a647812 */ /* 0x000fe200078ec0ff */
[-C--:B------:R-:W-:Y:S01]  /*3790*/  FMUL.FTZ R57, R57, R63.reuse ;  /* 0x0000003f39397220 */ /* 0x080fe20000410000 */
[----:B------:R-:W-:Y:S01]  /*37a0*/  LOP3.LUT R62, R62, 0xffff0000, RZ, 0xc0, !PT ;  /* 0xffff00003e3e7812 */ /* 0x000fe200078ec0ff */
[----:B------:R-:W-:Y:S01]  /*37b0*/  FMUL.FTZ R110, R103, R102 ;  /* 0x00000066676e7220 */ /* 0x000fe20000410000 */
[----:B------:R-:W-:Y:S01]  /*37c0*/  LOP3.LUT R61, R61, 0xffff0000, RZ, 0xc0, !PT ;  /* 0xffff00003d3d7812 */ /* 0x000fe200078ec0ff */
[----:B------:R-:W-:Y:S01]  /*37d0*/  IMAD.U32 R39, R39, 0x10000, RZ ;  /* 0x0001000027277824 */ /* 0x000fe200078e00ff */
[----:B------:R-:W-:Y:S01]  /*37e0*/  LOP3.LUT R36, R36, 0xffff0000, RZ, 0xc0, !PT ;  /* 0xffff000024247812 */ /* 0x000fe200078ec0ff */
[----:B------:R-:W-:Y:S01]  /*37f0*/  FMUL.FTZ R103, R103, R100 ;  /* 0x0000006467677220 */ /* 0x000fe20000410000 */
[----:B------:R-:W-:Y:S01]  /*3800*/  FFMA.FTZ R63, R56, R63, -R107 ;  /* 0x0000003f383f7223 */ /* 0x000fe2000001086b */
[----:B------:R-:W-:-:S02]  /*3810*/  IMAD.U32 R58, R58, 0x10000, RZ ;  /* 0x000100003a3a7824 */ /* 0x000fc400078e00ff */
[----:B------:R-:W-:Y:S01]  /*3820*/  FFMA.FTZ R56, R56, R60, R57 ;  /* 0x0000003c38387223 */ /* 0x000fe20000010039 */
[C---:B------:R-:W-:Y:S01]  /*3830*/  FMUL.FTZ R60, R38.reuse, R62 ;  /* 0x0000003e263c7220 */ /* 0x040fe20000410000 */
[----:B------:R-:W-:Y:S01]  /*3840*/  FMUL.FTZ R57, R38, R61 ;  /* 0x0000003d26397220 */ /* 0x000fe20000410000 */
[C---:B------:R-:W-:Y:S01]  /*3850*/  FFMA.FTZ R100, R101.reuse, R100, -R110 ;  /* 0x0000006465647223 */ /* 0x040fe2000001086e */
[C---:B------:R-:W-:Y:S01]  /*3860*/  FMUL.FTZ R38, R36.reuse, R39 ;  /* 0x0000002724267220 */ /* 0x040fe20000410000 */
[----:B------:R-:W-:Y:S01]  /*3870*/  FFMA.FTZ R101, R101, R102, R103 ;  /* 0x0000006665657223 */ /* 0x000fe20000010067 */
[-C--:B------:R-:W-:Y:S01]  /*3880*/  FMUL.FTZ R36, R36, R58.reuse ;  /* 0x0000003a24247220 */ /* 0x080fe20000410000 */
[----:B------:R-:W-:Y:S01]  /*3890*/  FFMA.FTZ R60, R59, R61, -R60 ;  /* 0x0000003d3b3c7223 */ /* 0x000fe2000001083c */
[----:B------:R-:W-:Y:S01]  /*38a0*/  FFMA.FTZ R38, R37, R58, -R38 ;  /* 0x0000003a25267223 */ /* 0x000fe20000010826 */
[----:B------:R-:W-:Y:S01]  /*38b0*/  FFMA.FTZ R57, R59, R62, R57 ;  /* 0x0000003e3b397223 */ /* 0x000fe20000010039 */
[----:B------:R-:W-:Y:S01]  /*38c0*/  FFMA.FTZ R37, R37, R39, R36 ;  /* 0x0000002725257223 */ /* 0x000fe20000010024 */
[----:B------:R-:W-:-:S02]  /*38d0*/  F2FP.BF16.F32.PACK_AB R100, R101, R100 ;  /* 0x000000646564723e */ /* 0x000fc400000010ff */
[----:B------:R-:W-:Y:S02]  /*38e0*/  F2FP.BF16.F32.PACK_AB R56, R56, R63 ;  /* 0x0000003f3838723e */ /* 0x000fe400000010ff */
[----:B------:R-:W-:Y:S01]  /*38f0*/  F2FP.BF16.F32.PACK_AB R36, R37, R38 ;  /* 0x000000262524723e */ /* 0x000fe200000010ff */
[----:B------:R-:W-:Y:S01]  /*3900*/  IMAD.MOV.U32 R37, RZ, RZ, R100 ;  /* 0x000000ffff257224 */ /* 0x000fe200078e0064 */
[----:B------:R-:W-:Y:S01]  /*3910*/  F2FP.BF16.F32.PACK_AB R39, R57, R60 ;  /* 0x0000003c3927723e */ /* 0x000fe200000010ff */
[----:B------:R-:W-:-:S07]  /*3920*/  IMAD.MOV.U32 R38, RZ, RZ, R56 ;  /* 0x000000ffff267224 */ /* 0x000fce00078e0038 */
.L_x_1361:
[----:B------:R-:W-:Y:S05]  /*3930*/  BSYNC B2 ;  /* 0x0000000000027941 */ /* 0x000fea0003800000 */
.L_x_1360:
[----:B--2---:R2:W-:Y:S02]  /*3940*/  STG.E.128 desc[UR60][R50.64+0x40], R36 ;  /* 0x0000402432007986 */ /* 0x0045e4000c101d3c */
.L_x_1355:
[----:B------:R-:W-:Y:S05]  /*3950*/  BSYNC B1 ;  /* 0x0000000000017941 */ /* 0x000fea0003800000 */
.L_x_1354:
[----:B------:R-:W-:Y:S05]  /*3960*/  @P5 BRA `(.L_x_1362) ;  /* 0x0000001c00945947 */ /* 0x000fea0003800000 */
[----:B------:R-:W-:Y:S04]  /*3970*/  BSSY B1, `(.L_x_1363) ;  /* 0x0000035000017945 */ /* 0x000fe80003800000 */
[----:B------:R-:W-:Y:S05]  /*3980*/  @P1 BRA `(.L_x_1364) ;  /* 0x0000000000cc1947 */ /* 0x000fea0003800000 */
[----:B-12---:R1:W2:Y:S01]  /*3990*/  LDS.128 R36, [R106+0x2000] ;  /* 0x002000006a247984 */ /* 0x0062a20000000c00 */
[----:B------:R-:W-:Y:S01]  /*39a0*/  ISETP.GE.AND P4, PT, R22, R104, PT ;  /* 0x000000681600720c */ /* 0x000fe20003f86270 */
[----:B------:R-:W-:-:S12]  /*39b0*/  BSSY B2, `(.L_x_1365) ;  /* 0x000002f000027945 */ /* 0x000fd80003800000 */
[----:B-1----:R-:W-:Y:S05]  /*39c0*/  @P4 BRA `(.L_x_1366) ;  /* 0x0000000000b44947 */ /* 0x002fea0003800000 */
[--C-:B------:R-:W-:Y:S01]  /*39d0*/  SHF.R.U64 R57, R52, 0x10, R53.reuse ;  /* 0x0000001034397819 */ /* 0x100fe20000001235 */
[----:B--2---:R-:W-:Y:S01]  /*39e0*/  IMAD.U32 R50, R38, 0x10000, RZ ;  /* 0x0001000026327824 */ /* 0x004fe200078e00ff */
[----:B------:R-:W-:Y:S02]  /*39f0*/  SHF.R.U32.HI R52, RZ, 0x10, R53 ;  /* 0x00000010ff347819 */ /* 0x000fe40000011635 */
[--C-:B------:R-:W-:Y:S02]  /*3a00*/  SHF.R.U64 R53, R54, 0x10, R55.reuse ;  /* 0x0000001036357819 */ /* 0x100fe40000001237 */
[----:B------:R-:W-:Y:S01]  /*3a10*/  SHF.R.U32.HI R54, RZ, 0x10, R55 ;  /* 0x00000010ff367819 */ /* 0x000fe20000011637 */
[----:B------:R-:W-:Y:S01]  /*3a20*/  IMAD.U32 R55, R37, 0x10000, RZ ;  /* 0x0001000025377824 */ /* 0x000fe200078e00ff */
[----:B------:R-:W-:Y:S02]  /*3a30*/  PRMT R120, R120, 0x5410, R53 ;  /* 0x0000541078787816 */ /* 0x000fe40000000035 */
[----:B------:R-:W-:-:S02]  /*3a40*/  PRMT R122, R122, 0x5410, R57 ;  /* 0x000054107a7a7816 */ /* 0x000fc40000000039 */
[----:B------:R-:W-:Y:S02]  /*3a50*/  PRMT R119, R119, 0x5410, R54 ;  /* 0x0000541077777816 */ /* 0x000fe40000000036 */
[----:B------:R-:W-:Y:S01]  /*3a60*/  LOP3.LUT R53, R37, 0xffff0000, RZ, 0xc0, !PT ;  /* 0xffff000025357812 */ /* 0x000fe200078ec0ff */
[----:B------:R-:W-:Y:S01]  /*3a70*/  IMAD.U32 R37, R36, 0x10000, RZ ;  /* 0x0001000024257824 */ /* 0x000fe200078e00ff */
[C---:B------:R-:W-:Y:S01]  /*3a80*/  LOP3.LUT R58, R120.reuse, 0xffff0000, RZ, 0xc0, !PT ;  /* 0xffff0000783a7812 */ /* 0x040fe200078ec0ff */
[----:B------:R-:W-:Y:S01]  /*3a90*/  IMAD.U32 R120, R120, 0x10000, RZ ;  /* 0x0001000078787824 */ /* 0x000fe200078e00ff */
[C---:B------:R-:W-:Y:S01]  /*3aa0*/  LOP3.LUT R54, R122.reuse, 0xffff0000, RZ, 0xc0, !PT ;  /* 0xffff00007a367812 */ /* 0x040fe200078ec0ff */
[----:B------:R-:W-:Y:S01]  /*3ab0*/  IMAD.U32 R122, R122, 0x10000, RZ ;  /* 0x000100007a7a7824 */ /* 0x000fe200078e00ff */
[----:B------:R-:W-:Y:S01]  /*3ac0*/  PRMT R121, R121, 0x5410, R52 ;  /* 0x0000541079797816 */ /* 0x000fe20000000034 */
[----:B------:R-:W-:Y:S01]  /*3ad0*/  FMUL.FTZ R60, R53, R58 ;  /* 0x0000003a353c7220 */ /* 0x000fe20000410000 */
[----:B------:R-:W-:Y:S01]  /*3ae0*/  LOP3.LUT R51, R38, 0xffff0000, RZ, 0xc0, !PT ;  /* 0xffff000026337812 */ /* 0x000fe200078ec0ff */
[----:B------:R-:W-:-:S02]  /*3af0*/  IMAD.U32 R52, R119, 0x10000, RZ ;  /* 0x0001000077347824 */ /* 0x000fc400078e00ff */
[-C--:B------:R-:W-:Y:S01]  /*3b00*/  FMUL.FTZ R57, R53, R54.reuse ;  /* 0x0000003635397220 */ /* 0x080fe20000410000 */
[----:B------:R-:W-:Y:S01]  /*3b10*/  IMAD.U32 R56, R121, 0x10000, RZ ;  /* 0x0001000079387824 */ /* 0x000fe200078e00ff */
[----:B------:R-:W-:Y:S01]  /*3b20*/  LOP3.LUT R53, R36, 0xffff0000, RZ, 0xc0, !PT ;  /* 0xffff000024357812 */ /* 0x000fe200078ec0ff */
[----:B------:R-:W-:Y:S01]  /*3b30*/  FFMA.FTZ R36, R55, R54, -R60 ;  /* 0x0000003637247223 */ /* 0x000fe2000001083c */
[----:B------:R-:W-:Y:S01]  /*3b40*/  FMUL.FTZ R59, R51, R52 ;  /* 0x00000034333b7220 */ /* 0x000fe20000410000 */
[----:B------:R-:W-:Y:S01]  /*3b50*/  FFMA.FTZ R55, R55, R58, R57 ;  /* 0x0000003a37377223 */ /* 0x000fe20000010039 */
[----:B------:R-:W-:Y:S01]  /*3b60*/  LOP3.LUT R38, R39, 0xffff0000, RZ, 0xc0, !PT ;  /* 0xffff000027267812 */ /* 0x000fe200078ec0ff */
[-C--:B------:R-:W-:Y:S01]  /*3b70*/  FMUL.FTZ R57, R51, R56.reuse ;  /* 0x0000003833397220 */ /* 0x080fe20000410000 */
[----:B------:R-:W-:Y:S01]  /*3b80*/  LOP3.LUT R119, R119, 0xffff0000, RZ, 0xc0, !PT ;  /* 0xffff000077777812 */ /* 0x000fe200078ec0ff */
[C---:B------:R-:W-:Y:S01]  /*3b90*/  FFMA.FTZ R51, R50.reuse, R56, -R59 ;  /* 0x0000003832337223 */ /* 0x040fe2000001083b */
[----:B------:R-:W-:Y:S01]  /*3ba0*/  LOP3.LUT R121, R121, 0xffff0000, RZ, 0xc0, !PT ;  /* 0xffff000079797812 */ /* 0x000fe200078ec0ff */
[----:B------:R-:W-:Y:S01]  /*3bb0*/  FFMA.FTZ R50, R50, R52, R57 ;  /* 0x0000003432327223 */ /* 0x000fe20000010039 */
[----:B------:R-:W-:-:S02]  /*3bc0*/  IMAD.U32 R39, R39, 0x10000, RZ ;  /* 0x0001000027277824 */ /* 0x000fc400078e00ff */
[C---:B------:R-:W-:Y:S01]  /*3bd0*/  FMUL.FTZ R52, R38.reuse, R119 ;  /* 0x0000007726347220 */ /* 0x040fe20000410000 */
[-C--:B------:R-:W-:Y:S01]  /*3be0*/  FMUL.FTZ R54, R38, R121.reuse ;  /* 0x0000007926367220 */ /* 0x080fe20000410000 */
[C---:B------:R-:W-:Y:S01]  /*3bf0*/  FMUL.FTZ R38, R53.reuse, R120 ;  /* 0x0000007835267220 */ /* 0x040fe20000410000 */
[-C--:B------:R-:W-:Y:S01]  /*3c00*/  FMUL.FTZ R53, R53, R122.reuse ;  /* 0x0000007a35357220 */ /* 0x080fe20000410000 */
[C---:B------:R-:W-:Y:S01]  /*3c10*/  FFMA.FTZ R52, R39.reuse, R121, -R52 ;  /* 0x0000007927347223 */ /* 0x040fe20000010834 */
[----:B------:R-:W-:Y:S01]  /*3c20*/  FFMA.FTZ R39, R39, R119, R54 ;  /* 0x0000007727277223 */ /* 0x000fe20000010036 */
[C---:B------:R-:W-:Y:S01]  /*3c30*/  FFMA.FTZ R38, R37.reuse, R122, -R38 ;  /* 0x0000007a25267223 */ /* 0x040fe20000010826 */
[----:B------:R-:W-:Y:S01]  /*3c40*/  FFMA.FTZ R53, R37, R120, R53 ;  /* 0x0000007825357223 */ /* 0x000fe20000010035 */
[----:B------:R-:W-:Y:S02]  /*3c50*/  F2FP.BF16.F32.PACK_AB R50, R50, R51 ;  /* 0x000000333232723e */ /* 0x000fe400000010ff */
[----:B------:R-:W-:-:S02]  /*3c60*/  F2FP.BF16.F32.PACK_AB R37, R55, R36 ;  /* 0x000000243725723e */ /* 0x000fc400000010ff */
[----:B------:R-:W-:Y:S01]  /*3c70*/  F2FP.BF16.F32.PACK_AB R36, R53, R38 ;  /* 0x000000263524723e */ /* 0x000fe200000010ff */
[----:B------:R-:W-:Y:S01]  /*3c80*/  IMAD.MOV.U32 R38, RZ, RZ, R50 ;  /* 0x000000ffff267224 */ /* 0x000fe200078e0032 */
[----:B------:R-:W-:-:S07]  /*3c90*/  F2FP.BF16.F32.PACK_AB R39, R39, R52 ;  /* 0x000000342727723e */ /* 0x000fce00000010ff */
.L_x_1366:
[----:B------:R-:W-:Y:S05]  /*3ca0*/  BSYNC B2 ;  /* 0x0000000000027941 */ /* 0x000fea0003800000 */
.L_x_1365:
[----:B--2---:R3:W-:Y:S02]  /*3cb0*/  STG.E.128 desc[UR60][R48.64], R36 ;  /* 0x0000002430007986 */ /* 0x0047e4000c101d3c */
.L_x_1364:
[----:B------:R-:W-:Y:S05]  /*3cc0*/  BSYNC B1 ;  /* 0x0000000000017941 */ /* 0x000fea0003800000 */
.L_x_1363:
[----:B------:R-:W-:Y:S05]  /*3cd0*/  @P2 BRA `(.L_x_1362) ;  /* 0x0000001800b82947 */ /* 0x000fea0003800000 */
[----:B-123--:R1:W2:Y:S01]  /*3ce0*/  LDS.128 R36, [R105+0x2000] ;  /* 0x0020000069247984 */ /* 0x00e2a20000000c00 */
[----:B------:R-:W-:Y:S01]  /*3cf0*/  ISETP.GE.AND P4, PT, R202, R104, PT ;  /* 0x00000068ca00720c */ /* 0x000fe20003f86270 */
[----:B------:R-:W-:-:S12]  /*3d00*/  BSSY B1, `(.L_x_1367) ;  /* 0x000002f000017945 */ /* 0x000fd80003800000 */
[----:B-1----:R-:W-:Y:S05]  /*3d10*/  @P4 BRA `(.L_x_1368) ;  /* 0x0000000000b44947 */ /* 0x002fea0003800000 */
[----:B------:R-:W-:Y:S02]  /*3d20*/  SHF.R.U64 R50, R46, 0x10, R47 ;  /* 0x000000102e327819 */ /* 0x000fe4000000122f */
[--C-:B------:R-:W-:Y:S02]  /*3d30*/  SHF.R.U64 R46, R44, 0x10, R45.reuse ;  /* 0x000000102c2e7819 */ /* 0x100fe4000000122d */
[----:B------:R-:W-:Y:S01]  /*3d40*/  SHF.R.U32.HI R51, RZ, 0x10, R45 ;  /* 0x00000010ff337819 */ /* 0x000fe2000001162d */
[----:B--2---:R-:W-:Y:S01]  /*3d50*/  IMAD.U32 R45, R38, 0x10000, RZ ;  /* 0x00010000262d7824 */ /* 0x004fe200078e00ff */
[----:B------:R-:W-:Y:S02]  /*3d60*/  PRMT R117, R117, 0x5410, R46 ;  /* 0x0000541075757816 */ /* 0x000fe4000000002e */
[----:B------:R-:W-:Y:S02]  /*3d70*/  PRMT R115, R115, 0x5410, R50 ;  /* 0x0000541073737816 */ /* 0x000fe40000000032 */
[----:B------:R-:W-:-:S02]  /*3d80*/  SHF.R.U32.HI R53, RZ, 0x10, R47 ;  /* 0x00000010ff357819 */ /* 0x000fc4000001162f */
[----:B------:R-:W-:Y:S02]  /*3d90*/  PRMT R118, R118, 0x5410, R51 ;  /* 0x0000541076767816 */ /* 0x000fe40000000033 */
[----:B------:R-:W-:Y:S02]  /*3da0*/  LOP3.LUT R46, R37, 0xffff0000, RZ, 0xc0, !PT ;  /* 0xffff0000252e7812 */ /* 0x000fe400078ec0ff */
[----:B------:R-:W-:Y:S01]  /*3db0*/  LOP3.LUT R51, R117, 0xffff0000, RZ, 0xc0, !PT ;  /* 0xffff000075337812 */ /* 0x000fe200078ec0ff */
[----:B------:R-:W-:Y:S01]  /*3dc0*/  IMAD.U32 R54, R118, 0x10000, RZ ;  /* 0x0001000076367824 */ /* 0x000fe200078e00ff */
[----:B------:R-:W-:Y:S01]  /*3dd0*/  LOP3.LUT R50, R115, 0xffff0000, RZ, 0xc0, !PT ;  /* 0xffff000073327812 */ /* 0x000fe200078ec0ff */
[----:B------:R-:W-:Y:S01]  /*3de0*/  IMAD.U32 R117, R117, 0x10000, RZ ;  /* 0x0001000075757824 */ /* 0x000fe200078e00ff */
[----:B------:R-:W-:Y:S01]  /*3df0*/  PRMT R116, R116, 0x5410, R53 ;  /* 0x0000541074747816 */ /* 0x000fe20000000035 */
[----:B------:R-:W-:Y:S01]  /*3e00*/  FMUL.FTZ R56, R46, R51 ;  /* 0x000000332e387220 */ /* 0x000fe20000410000 */
[----:B------:R-:W-:Y:S01]  /*3e10*/  LOP3.LUT R47, R38, 0xffff0000, RZ, 0xc0, !PT ;  /* 0xffff0000262f7812 */ /* 0x000fe200078ec0ff */
[C---:B------:R-:W-:Y:S01]  /*3e20*/  IMAD.U32 R38, R39.reuse, 0x10000, RZ ;  /* 0x0001000027267824 */ /* 0x040fe200078e00ff */
[----:B------:R-:W-:Y:S01]  /*3e30*/  LOP3.LUT R44, R39, 0xffff0000, RZ, 0xc0, !PT ;  /* 0xffff0000272c7812 */ /* 0x000fe200078ec0ff */
[----:B------:R-:W-:-:S02]  /*3e40*/  IMAD.U32 R39, R37, 0x10000, RZ ;  /* 0x0001000025277824 */ /* 0x000fc400078e00ff */
[----:B------:R-:W-:Y:S01]  /*3e50*/  FMUL.FTZ R46, R46, R50 ;  /* 0x000000322e2e7220 */ /* 0x000fe20000410000 */
[----:B------:R-:W-:Y:S02]  /*3e60*/  IMAD.U32 R52, R116, 0x10000, RZ ;  /* 0x0001000074347824 */ /* 0x000fe400078e00ff */
[----:B------:R-:W-:Y:S01]  /*3e70*/  FMUL.FTZ R58, R47, R54 ;  /* 0x000000362f3a7220 */ /* 0x000fe20000410000 */
[C---:B------:R-:W-:Y:S01]  /*3e80*/  FFMA.FTZ R56, R39.reuse, R50, -R56 ;  /* 0x0000003227387223 */ /* 0x040fe20000010838 */
[----:B------:R-:W-:Y:S01]  /*3e90*/  FFMA.FTZ R51, R39, R51, R46 ;  /* 0x0000003327337223 */ /* 0x000fe2000001002e */
[-C--:B------:R-:W-:Y:S01]  /*3ea0*/  FMUL.FTZ R46, R47, R52.reuse ;  /* 0x000000342f2e7220 */ /* 0x080fe20000410000 */
[----:B------:R-:W-:Y:S01]  /*3eb0*/  IMAD.U32 R37, R36, 0x10000, RZ ;  /* 0x0001000024257824 */ /* 0x000fe200078e00ff */
[----:B------:R-:W-:Y:S01]  /*3ec0*/  LOP3.LUT R47, R118, 0xffff0000, RZ, 0xc0, !PT ;  /* 0xffff0000762f7812 */ /* 0x000fe200078ec0ff */
[----:B------:R-:W-:Y:S01]  /*3ed0*/  FFMA.FTZ R58, R45, R52, -R58 ;  /* 0x000000342d3a7223 */ /* 0x000fe2000001083a */
[----:B------:R-:W-:Y:S01]  /*3ee0*/  LOP3.LUT R39, R116, 0xffff0000, RZ, 0xc0, !PT ;  /* 0xffff000074277812 */ /* 0x000fe200078ec0ff */
[----:B------:R-:W-:Y:S01]  /*3ef0*/  IMAD.U32 R115, R115, 0x10000, RZ ;  /* 0x0001000073737824 */ /* 0x000fe200078e00ff */
[----:B------:R-:W-:Y:S01]  /*3f00*/  LOP3.LUT R36, R36, 0xffff0000, RZ, 0xc0, !PT ;  /* 0xffff000024247812 */ /* 0x000fe200078ec0ff */
[----:B------:R-:W-:Y:S01]  /*3f10*/  FFMA.FTZ R45, R45, R54, R46 ;  /* 0x000000362d2d7223 */ /* 0x000fe2000001002e */
[C---:B------:R-:W-:Y:S01]  /*3f20*/  FMUL.FTZ R53, R44.reuse, R47 ;  /* 0x0000002f2c357220 */ /* 0x040fe20000410000 */
[----:B------:R-:W-:Y:S01]  /*3f30*/  FMUL.FTZ R46, R44, R39 ;  /* 0x000000272c2e7220 */ /* 0x000fe20000410000 */
[----:B------:R-:W-:Y:S01]  /*3f40*/  F2FP.BF16.F32.PACK_AB R51, R51, R56 ;  /* 0x000000383333723e */ /* 0x000fe200000010ff */
        /* <DEDUP_REMOVED lines=8> */
[----:B------:R-:W-:Y:S01]  /*3fd0*/  F2FP.BF16.F32.PACK_AB R36, R37, R44 ;  /* 0x0000002c2524723e */ /* 0x000fe200000010ff */
[----:B------:R-:W-:-:S07]  /*3fe0*/  IMAD.MOV.U32 R37, RZ, RZ, R51 ;  /* 0x000000ffff257224 */ /* 0x000fce00078e0033 */
.L_x_1368:
[----:B------:R-:W-:Y:S05]  /*3ff0*/  BSYNC B1 ;  /* 0x0000000000017941 */ /* 0x000fea0003800000 */
.L_x_1367:
[----:B--2---:R4:W-:Y:S01]  /*4000*/  STG.E.128 desc[UR60][R48.64+0x40], R36 ;  /* 0x0000402430007986 */ /* 0x0049e2000c101d3c */
[----:B------:R-:W-:Y:S05]  /*4010*/  BRA `(.L_x_1362) ;  /* 0x0000001400e87947 */ /* 0x000fea0003800000 */
.L_x_1346:
[----:B------:R-:W2:Y:S01]  /*4020*/  LDL R44, [R1+0x5c] ;  /* 0x00005c00012c7983 */ /* 0x000ea20000100800 */
[----:B------:R-:W-:Y:S02]  /*4030*/  ISETP.GE.AND P3, PT, R225, R108, PT ;  /* 0x0000006ce100720c */ /* 0x000fe40003f66270 */
[----:B------:R-:W-:Y:S02]  /*4040*/  CS2R R46, SRZ ;  /* 0x00000000002e7805 */ /* 0x000fe4000001ff00 */
[----:B------:R-:W-:-:S13]  /*4050*/  ISETP.GE.OR P3, PT, R16, R104, P3 ;  /* 0x000000681000720c */ /* 0x000fda0001f66670 */
[----:B------:R-:W-:Y:S01]  /*4060*/  @!P3 IADD3 R37, P4, P5, R34, R36, R40 ;  /* 0x000000242225b210 */ /* 0x000fe20007d9e028 */
[----:B------:R-:W0:Y:S08]  /*4070*/  @!P3 LDC.64 R52, c[0x0][0x3e8] ;  /* 0x0000fa00ff34bb82 */ /* 0x000e300000000a00 */
[----:B------:R-:W1:Y:S01]  /*4080*/  @!P3 LDC.64 R56, c[0x0][0x400] ;  /* 0x00010000ff38bb82 */ /* 0x000e620000000a00 */
[----:B--2---:R-:W-:-:S02]  /*4090*/  R2UR UR4, R44 ;  /* 0x000000002c0472ca */ /* 0x004fc400000e0000 */
[----:B------:R-:W-:Y:S02]  /*40a0*/  @!P3 IADD3.X R44, R81, R110, R31, P4, P5 ;  /* 0x0000006e512cb210 */ /* 0x000fe400027ea41f */
[----:B------:R-:W-:-:S04]  /*40b0*/  @!P3 IADD3 R54, P4, P5, R66, R38, R73 ;  /* 0x000000264236b210 */ /* 0x000fc80007d9e049 */
        /* <DEDUP_REMOVED lines=33> */
[----:B----4-:R-:W-:Y:S01]  /*42d0*/  IMAD.MOV.U32 R56, RZ, RZ, R47 ;  /* 0x000000ffff387224 */ /* 0x010fe200078e002f */
[----:B------:R-:W-:Y:S01]  /*42e0*/  PRMT R128, R128, 0x5410, R59 ;  /* 0x0000541080807816 */ /* 0x000fe2000000003b */
[----:B------:R-:W-:Y:S01]  /*42f0*/  IMAD.MOV.U32 R59, RZ, RZ, R46 ;  /* 0x000000ffff3b7224 */ /* 0x000fe200078e002e */
[----:B------:R-:W-:Y:S01]  /*4300*/  PRMT R123, R60, 0x7610, R123 ;  /* 0x000076103c7b7816 */ /* 0x000fe2000000007b */
[----:B------:R-:W-:Y:S02]  /*4310*/  IMAD.MOV.U32 R57, RZ, RZ, R44 ;  /* 0x000000ffff397224 */ /* 0x000fe400078e002c */
        /* <DEDUP_REMOVED lines=8> */
[----:B---3--:R-:W-:Y:S01]  /*43a0*/  IMAD.MOV.U32 R56, RZ, RZ, R50 ;  /* 0x000000ffff387224 */ /* 0x008fe200078e0032 */
[----:B------:R-:W-:Y:S01]  /*43b0*/  PRMT R117, R117, 0x5410, R62 ;  /* 0x0000541075757816 */ /* 0x000fe2000000003e */
        /* <DEDUP_REMOVED lines=17> */
.L_x_1369:
        /* <DEDUP_REMOVED lines=9> */
.L_x_1649:
[----:B------:R-:W-:Y:S05]  /*4560*/  BSYNC B1 ;  /* 0x0000000000017941 */ /* 0x000fea0003800000 */
.L_x_1370:
[----:B------:R-:W-:Y:S01]  /*4570*/  ISETP.GE.OR P5, PT, R19, R108, P1 ;  /* 0x0000006c1300720c */ /* 0x000fe20000fa6670 */
[----:B------:R-:W-:-:S12]  /*4580*/  BSSY B1, `(.L_x_1372) ;  /* 0x0000083000017945 */ /* 0x000fd80003800000 */
[----:B------:R-:W-:Y:S05]  /*4590*/  @P5 BRA `(.L_x_1373) ;  /* 0x0000000800045947 */ /* 0x000fea0003800000 */
[-C--:B--2---:R-:W-:Y:S01]  /*45a0*/  IMAD R56, R229, R104.reuse, RZ ;  /* 0x00000068e5387224 */ /* 0x084fe200078e02ff */
[----:B------:R-:W-:Y:S01]  /*45b0*/  BSSY B2, `(.L_x_1374) ;  /* 0x0000073000027945 */ /* 0x000fe20003800000 */
[----:B------:R-:W-:-:S04]  /*45c0*/  IMAD.WIDE.U32 R106, R19, R104, R102 ;  /* 0x00000068136a7225 */ /* 0x000fc800078e0066 */
[----:B------:R-:W-:Y:S01]  /*45d0*/  IMAD R57, R19, R105, R56 ;  /* 0x0000006913397224 */ /* 0x000fe200078e0238 */
[----:B------:R-:W-:Y:S01]  /*45e0*/  SEL R56, R76, R111, !P0 ;  /* 0x0000006f4c387207 */ /* 0x000fe20004000000 */
[----:B------:R-:W-:Y:S01]  /*45f0*/  IMAD R59, R2, 0x1800, R92 ;  /* 0x00001800023b7824 */ /* 0x000fe200078e025c */
        /* <DEDUP_REMOVED lines=10> */
[----:B------:R-:W-:-:S04]  /*46a0*/  IMAD R57, R216, 0x200, R57 ;  /* 0x00000200d8397824 */ /* 0x000fc800078e0239 */
[----:B------:R-:W-:-:S04]  /*46b0*/  IMAD R57, R2, 0x1800, R57 ;  /* 0x0000180002397824 */ /* 0x000fc800078e0239 */
[----:B------:R-:W-:Y:S02]  /*46c0*/  IMAD R60, R57, 0x2, R18 ;  /* 0x00000002393c7824 */ /* 0x000fe400078e0212 */
[----:B------:R-:W1:Y:S04]  /*46d0*/  LDS.128 R56, [R56+0x1c400] ;  /* 0x01c4000038387984 */ /* 0x000e680000000c00 */
[----:B------:R-:W2:Y:S01]  /*46e0*/  LDS.128 R60, [R60+0x1c400] ;  /* 0x01c400003c3c7984 */ /* 0x000ea20000000c00 */
[----:B------:R-:W-:Y:S05]  /*46f0*/  @P4 BRA `(.L_x_1375) ;  /* 0x0000000400784947 */ /* 0x000fea0003800000 */
[----:B------:R-:W-:Y:S01]  /*4700*/  SHF.R.U32.HI R116, RZ, 0x10, R45 ;  /* 0x00000010ff747819 */ /* 0x000fe2000001162d */
[----:B--2---:R-:W-:Y:S01]  /*4710*/  IMAD.U32 R121, R61, 0x10000, RZ ;  /* 0x000100003d797824 */ /* 0x004fe200078e00ff */
[----:B------:R-:W-:Y:S01]  /*4720*/  SHF.R.U32.HI R120, RZ, 0x10, R37 ;  /* 0x00000010ff787819 */ /* 0x000fe20000011625 */
[----:B------:R-:W-:Y:S01]  /*4730*/  IMAD.U32 R124, R63, 0x10000, RZ ;  /* 0x000100003f7c7824 */ /* 0x000fe200078e00ff */
[----:B------:R-:W-:Y:S02]  /*4740*/  PRMT R116, R118, 0x5432, R116 ;  /* 0x0000543276747816 */ /* 0x000fe40000000074 */
[----:B------:R-:W-:Y:S01]  /*4750*/  PRMT R120, R117, 0x5432, R120 ;  /* 0x0000543275787816 */ /* 0x000fe20000000078 */
[C---:B-1----:R-:W-:Y:S01]  /*4760*/  IMAD.U32 R117, R57.reuse, 0x10000, RZ ;  /* 0x0001000039757824 */ /* 0x042fe200078e00ff */
[----:B------:R-:W-:Y:S01]  /*4770*/  LOP3.LUT R57, R57, 0xffff0000, RZ, 0xc0, !PT ;  /* 0xffff000039397812 */ /* 0x000fe200078ec0ff */
[C---:B------:R-:W-:Y:S01]  /*4780*/  IMAD.U32 R119, R116.reuse, 0x10000, RZ ;  /* 0x0001000074777824 */ /* 0x040fe200078e00ff */
[----:B------:R-:W-:Y:S01]  /*4790*/  LOP3.LUT R116, R116, 0xffff0000, RZ, 0xc0, !PT ;  /* 0xffff000074747812 */ /* 0x000fe200078ec0ff */
[----:B------:R-:W-:Y:S01]  /*47a0*/  IMAD.U32 R118, R120, 0x10000, RZ ;  /* 0x0001000078767824 */ /* 0x000fe200078e00ff */
[----:B------:R-:W-:Y:S01]  /*47b0*/  SHF.R.U64 R46, R46, 0x10, R47 ;  /* 0x000000102e2e7819 */ /* 0x000fe2000000122f */
[CC--:B------:R-:W-:Y:S01]  /*47c0*/  FMUL.FTZ R122, R121.reuse, R119.reuse ;  /* 0x00000077797a7220 */ /* 0x0c0fe20000410000 */
[----:B------:R-:W-:Y:S01]  /*47d0*/  SHF.R.U64 R44, R44, 0x10, R45 ;  /* 0x000000102c2c7819 */ /* 0x000fe2000000122d */
[-C--:B------:R-:W-:Y:S01]  /*47e0*/  FMUL.FTZ R121, R121, R118.reuse ;  /* 0x0000007679797220 */ /* 0x080fe20000410000 */
[----:B------:R-:W-:Y:S01]  /*47f0*/  SHF.R.U64 R36, R36, 0x10, R37 ;  /* 0x0000001024247819 */ /* 0x000fe20000001225 */
[C---:B------:R-:W-:Y:S01]  /*4800*/  FFMA.FTZ R118, R117.reuse, R118, -R122 ;  /* 0x0000007675767223 */ /* 0x040fe2000001087a */
[----:B------:R-:W-:Y:S01]  /*4810*/  PRMT R44, R130, 0x5432, R44 ;  /* 0x00005432822c7816 */ /* 0x000fe2000000002c */
[----:B------:R-:W-:Y:S01]  /*4820*/  FFMA.FTZ R117, R117, R119, R121 ;  /* 0x0000007775757223 */ /* 0x000fe20000010079 */
[----:B------:R-:W-:Y:S01]  /*4830*/  LOP3.LUT R119, R61, 0xffff0000, RZ, 0xc0, !PT ;  /* 0xffff00003d777812 */ /* 0x000fe200078ec0ff */
[----:B------:R-:W-:Y:S01]  /*4840*/  IMAD.U32 R37, R56, 0x10000, RZ ;  /* 0x0001000038257824 */ /* 0x000fe200078e00ff */
[----:B------:R-:W-:Y:S01]  /*4850*/  LOP3.LUT R61, R120, 0xffff0000, RZ, 0xc0, !PT ;  /* 0xffff0000783d7812 */ /* 0x000fe200078ec0ff */
[----:B------:R-:W-:Y:S01]  /*4860*/  IMAD.U32 R45, R58, 0x10000, RZ ;  /* 0x000100003a2d7824 */ /* 0x000fe200078e00ff */
[----:B------:R-:W-:Y:S01]  /*4870*/  SHF.R.U64 R38, R38, 0x10, R39 ;  /* 0x0000001026267819 */ /* 0x000fe20000001227 */
[----:B------:R-:W-:Y:S01]  /*4880*/  FMUL.FTZ R120, R119, R116 ;  /* 0x0000007477787220 */ /* 0x000fe20000410000 */
[----:B------:R-:W-:Y:S01]  /*4890*/  PRMT R36, R129, 0x5432, R36 ;  /* 0x0000543281247816 */ /* 0x000fe20000000024 */
[-C--:B------:R-:W-:Y:S01]  /*48a0*/  FMUL.FTZ R119, R119, R61.reuse ;  /* 0x0000003d77777220 */ /* 0x080fe20000410000 */
[----:B------:R-:W-:Y:S01]  /*48b0*/  LOP3.LUT R56, R56, 0xffff0000, RZ, 0xc0, !PT ;  /* 0xffff000038387812 */ /* 0x000fe200078ec0ff */
[----:B------:R-:W-:Y:S01]  /*48c0*/  FFMA.FTZ R61, R57, R61, -R120 ;  /* 0x0000003d393d7223 */ /* 0x000fe20000010878 */
[----:B------:R-:W-:-:S02]  /*48d0*/  IMAD.U32 R120, R59, 0x10000, RZ ;  /* 0x000100003b787824 */ /* 0x000fc400078e00ff */
[----:B------:R-:W-:Y:S01]  /*48e0*/  FFMA.FTZ R57, R57, R116, R119 ;  /* 0x0000007439397223 */ /* 0x000fe20000010077 */
[----:B------:R-:W-:Y:S02]  /*48f0*/  SHF.R.U32.HI R116, RZ, 0x10, R47 ;  /* 0x00000010ff747819 */ /* 0x000fe4000001162f */
[----:B------:R-:W-:Y:S01]  /*4900*/  SHF.R.U32.HI R119, RZ, 0x10, R39 ;  /* 0x00000010ff777819 */ /* 0x000fe20000011627 */
[----:B------:R-:W-:Y:S01]  /*4910*/  IMAD.U32 R39, R60, 0x10000, RZ ;  /* 0x000100003c277824 */ /* 0x000fe200078e00ff */
[C---:B------:R-:W-:Y:S02]  /*4920*/  PRMT R116, R123.reuse, 0x5432, R116 ;  /* 0x000054327b747816 */ /* 0x040fe40000000074 */
[----:B------:R-:W-:Y:S02]  /*4930*/  PRMT R119, R123, 0x5410, R119 ;  /* 0x000054107b777816 */ /* 0x000fe40000000077 */
[----:B------:R-:W-:Y:S01]  /*4940*/  LOP3.LUT R47, R59, 0xffff0000, RZ, 0xc0, !PT ;  /* 0xffff00003b2f7812 */ /* 0x000fe200078ec0ff */
[C---:B------:R-:W-:Y:S01]  /*4950*/  IMAD.U32 R121, R116.reuse, 0x10000, RZ ;  /* 0x0001000074797824 */ /* 0x040fe200078e00ff */
[----:B------:R-:W-:Y:S01]  /*4960*/  LOP3.LUT R59, R63, 0xffff0000, RZ, 0xc0, !PT ;  /* 0xffff00003f3b7812 */ /* 0x000fe200078ec0ff */
[C---:B------:R-:W-:Y:S01]  /*4970*/  IMAD.U32 R122, R119.reuse, 0x10000, RZ ;  /* 0x00010000777a7824 */ /* 0x040fe200078e00ff */
[----:B------:R-:W-:Y:S01]  /*4980*/  LOP3.LUT R116, R116, 0xffff0000, RZ, 0xc0, !PT ;  /* 0xffff000074747812 */ /* 0x000fe200078ec0ff */
[C---:B------:R-:W-:Y:S01]  /*4990*/  FMUL.FTZ R123, R124.reuse, R121 ;  /* 0x000000797c7b7220 */ /* 0x040fe20000410000 */
[----:B------:R-:W-:Y:S01]  /*49a0*/  LOP3.LUT R119, R119, 0xffff0000, RZ, 0xc0, !PT ;  /* 0xffff000077777812 */ /* 0x000fe200078ec0ff */
[----:B------:R-:W-:Y:S01]  /*49b0*/  FMUL.FTZ R124, R124, R122 ;  /* 0x0000007a7c7c7220 */ /* 0x000fe20000410000 */
[----:B------:R-:W-:Y:S01]  /*49c0*/  LOP3.LUT R60, R60, 0xffff0000, RZ, 0xc0, !PT ;  /* 0xffff00003c3c7812 */ /* 0x000fe200078ec0ff */
[----:B------:R-:W-:Y:S01]  /*49d0*/  FMUL.FTZ R63, R59, R116 ;  /* 0x000000743b3f7220 */ /* 0x000fe20000410000 */
[----:B------:R-:W-:Y:S01]  /*49e0*/  PRMT R46, R127, 0x5432, R46 ;  /* 0x000054327f2e7816 */ /* 0x000fe2000000002e */
[-C--:B------:R-:W-:Y:S01]  /*49f0*/  FMUL.FTZ R59, R59, R119.reuse ;  /* 0x000000773b3b7220 */ /* 0x080fe20000410000 */
[----:B------:R-:W-:Y:S01]  /*4a00*/  FFMA.FTZ R123, R120, R122, -R123 ;  /* 0x0000007a787b7223 */ /* 0x000fe2000001087b */
[----:B------:R-:W-:Y:S01]  /*4a10*/  FFMA.FTZ R63, R47, R119, -R63 ;  /* 0x000000772f3f7223 */ /* 0x000fe2000001083f */
[----:B------:R-:W-:-:S02]  /*4a20*/  IMAD.U32 R119, R44, 0x10000, RZ ;  /* 0x000100002c777824 */ /* 0x000fc400078e00ff */
[----:B------:R-:W-:Y:S01]  /*4a30*/  FFMA.FTZ R59, R47, R116, R59 ;  /* 0x000000742f3b7223 */ /* 0x000fe2000001003b */
[----:B------:R-:W-:Y:S01]  /*4a40*/  IMAD.U32 R47, R36, 0x10000, RZ ;  /* 0x00010000242f7824 */ /* 0x000fe200078e00ff */
[----:B------:R-:W-:Y:S01]  /*4a50*/  LOP3.LUT R44, R44, 0xffff0000, RZ, 0xc0, !PT ;  /* 0xffff00002c2c7812 */ /* 0x000fe200078ec0ff */
[C---:B------:R-:W-:Y:S01]  /*4a60*/  FMUL.FTZ R116, R39.reuse, R119 ;  /* 0x0000007727747220 */ /* 0x040fe20000410000 */
[----:B------:R-:W-:Y:S01]  /*4a70*/  LOP3.LUT R36, R36, 0xffff0000, RZ, 0xc0, !PT ;  /* 0xffff000024247812 */ /* 0x000fe200078ec0ff */
[----:B------:R-:W-:Y:S01]  /*4a80*/  FMUL.FTZ R39, R39, R47 ;  /* 0x0000002f27277220 */ /* 0x000fe20000410000 */
[----:B------:R-:W-:Y:S01]  /*4a90*/  FFMA.FTZ R124, R120, R121, R124 ;  /* 0x00000079787c7223 */ /* 0x000fe2000001007c */
[C---:B------:R-:W-:Y:S01]  /*4aa0*/  FFMA.FTZ R116, R37.reuse, R47, -R116 ;  /* 0x0000002f25747223 */ /* 0x040fe20000010874 */
[----:B------:R-:W-:Y:S01]  /*4ab0*/  FMUL.FTZ R47, R60, R44 ;  /* 0x0000002c3c2f7220 */ /* 0x000fe20000410000 */
[----:B------:R-:W-:Y:S01]  /*4ac0*/  LOP3.LUT R120, R58, 0xffff0000, RZ, 0xc0, !PT ;  /* 0xffff00003a787812 */ /* 0x000fe200078ec0ff */
[-C--:B------:R-:W-:Y:S01]  /*4ad0*/  FMUL.FTZ R60, R60, R36.reuse ;  /* 0x000000243c3c7220 */ /* 0x080fe20000410000 */
[----:B------:R-:W-:Y:S01]  /*4ae0*/  PRMT R38, R128, 0x5432, R38 ;  /* 0x0000543280267816 */ /* 0x000fe20000000026 */
[----:B------:R-:W-:Y:S01]  /*4af0*/  FFMA.FTZ R47, R56, R36, -R47 ;  /* 0x00000024382f7223 */ /* 0x000fe2000001082f */
[C---:B------:R-:W-:Y:S01]  /*4b00*/  IMAD.U32 R58, R62.reuse, 0x10000, RZ ;  /* 0x000100003e3a7824 */ /* 0x040fe200078e00ff */
[----:B------:R-:W-:Y:S01]  /*4b10*/  LOP3.LUT R62, R62, 0xffff0000, RZ, 0xc0, !PT ;  /* 0xffff00003e3e7812 */ /* 0x000fe200078ec0ff */
[C---:B------:R-:W-:Y:S01]  /*4b20*/  IMAD.U32 R36, R46.reuse, 0x10000, RZ ;  /* 0x000100002e247824 */ /* 0x040fe200078e00ff */
[----:B------:R-:W-:Y:S01]  /*4b30*/  LOP3.LUT R46, R46, 0xffff0000, RZ, 0xc0, !PT ;  /* 0xffff00002e2e7812 */ /* 0x000fe200078ec0ff */
[----:B------:R-:W-:Y:S01]  /*4b40*/  FFMA.FTZ R39, R37, R119, R39 ;  /* 0x0000007725277223 */ /* 0x000fe20000010027 */
[C---:B------:R-:W-:Y:S01]  /*4b50*/  IMAD.U32 R37, R38.reuse, 0x10000, RZ ;  /* 0x0001000026257824 */ /* 0x040fe200078e00ff */
[----:B------:R-:W-:Y:S01]  /*4b60*/  LOP3.LUT R38, R38, 0xffff0000, RZ, 0xc0, !PT ;  /* 0xffff000026267812 */ /* 0x000fe200078ec0ff */
[----:B------:R-:W-:Y:S01]  /*4b70*/  FFMA.FTZ R60, R56, R44, R60 ;  /* 0x0000002c383c7223 */ /* 0x000fe2000001003c */
        /* <DEDUP_REMOVED lines=21> */
[----:B------:R-:W-:-:S07]  /*4cd0*/  IMAD.MOV.U32 R58, RZ, RZ, R44 ;  /* 0x000000ffff3a7224 */ /* 0x000fce00078e002c */
.L_x_1375:
[----:B------:R-:W-:Y:S05]  /*4ce0*/  BSYNC B2 ;  /* 0x0000000000027941 */ /* 0x000fea0003800000 */
.L_x_1374:
[----:B------:R-:W-:Y:S02]  /*4cf0*/  ISETP.GE.AND P5, PT, R115, R110, PT ;  /* 0x0000006e7300720c */ /* 0x000fe40003fa6270 */
[----:B------:R-:W-:-:S11]  /*4d00*/  P2R R36, PR, RZ, 0x1 ;  /* 0x00000001ff247803 */ /* 0x000fd60000000000 */
[--C-:B------:R-:W-:Y:S02]  /*4d10*/  @!P5 SHF.R.S32.HI R37, RZ, 0x1f, R115.reuse ;  /* 0x0000001fff25d819 */ /* 0x100fe40000011473 */
[----:B------:R-:W-:-:S04]  /*4d20*/  @!P5 IADD3 R106, P0, P6, R12, R106, R115 ;  /* 0x0000006a0c6ad210 */ /* 0x000fc80007e1e073 */
[----:B------:R-:W-:Y:S02]  /*4d30*/  @!P5 IADD3.X R114, R4, R114, R37, P0, P6 ;  /* 0x000000720472d210 */ /* 0x000fe400007ec425 */
[----:B------:R-:W-:Y:S02]  /*4d40*/  ISETP.NE.AND P0, PT, R36, RZ, PT ;  /* 0x000000ff2400720c */ /* 0x000fe40003f05270 */
[----:B------:R-:W-:-:S04]  /*4d50*/  LEA R36, P6, R112, R100, 0x1 ;  /* 0x0000006470247211 */ /* 0x000fc800078c08ff */
[----:B------:R-:W-:Y:S02]  /*4d60*/  LEA.HI.X R37, R112, R101, R113, 0x1, P6 ;  /* 0x0000006570257211 */ /* 0x000fe400030f0c71 */
[----:B------:R-:W-:-:S03]  /*4d70*/  @!P5 LEA R38, P6, R106, R100, 0x1 ;  /* 0x000000646a26d211 */ /* 0x000fc600078c08ff */
[----:B-1----:R1:W-:Y:S01]  /*4d80*/  STG.E.128 desc[UR60][R36.64], R56 ;  /* 0x0000003824007986 */ /* 0x0023e2000c101d3c */
[----:B------:R-:W-:-:S05]  /*4d90*/  @!P5 LEA.HI.X R39, R106, R101, R114, 0x1, P6 ;  /* 0x000000656a27d211 */ /* 0x000fca00030f0c72 */
[----:B--2---:R1:W-:Y:S04]  /*4da0*/  @!P5 STG.E.128 desc[UR60][R38.64], R60 ;  /* 0x0000003c2600d986 */ /* 0x0043e8000c101d3c */
.L_x_1373:
[----:B------:R-:W-:Y:S05]  /*4db0*/  BSYNC B1 ;  /* 0x0000000000017941 */ /* 0x000fea0003800000 */
.L_x_1372:
[C---:B------:R-:W-:Y:S01]  /*4dc0*/  ISETP.GE.OR P5, PT, R225.reuse, R108, P1 ;  /* 0x0000006ce100720c */ /* 0x040fe20000fa6670 */
        /* <DEDUP_REMOVED lines=11> */
[----:B------:R-:W-:Y:S01]  /*4e80*/  LEA.HI.X R57, R36, R101, R37, 0x1, P5 ;  /* 0x0000006524397211 */ /* 0x000fe200028f0c25 */
[----:B------:R-:W-:Y:S01]  /*4e90*/  IMAD R37, R2, 0x1800, R89 ;  /* 0x0000180002257824 */ /* 0x000fe200078e0259 */
[----:B------:R-:W-:-:S03]  /*4ea0*/  SHF.R.S32.HI R36, RZ, 0x1f, R111 ;  /* 0x0000001fff247819 */ /* 0x000fc6000001146f */
[----:B------:R-:W-:Y:S01]  /*4eb0*/  IMAD R37, R37, 0x2, R18 ;  /* 0x0000000225257824 */ /* 0x000fe200078e0212 */
[----:B------:R-:W-:-:S04]  /*4ec0*/  LEA.HI R36, R36, R111, RZ, 0x4 ;  /* 0x0000006f24247211 */ /* 0x000fc800078f20ff */
[----:B------:R-:W-:-:S05]  /*4ed0*/  LEA.HI.SX32 R36, R36, R85, 0x1c ;  /* 0x0000005524247211 */ /* 0x000fca00078fe2ff */
[----:B------:R-:W-:-:S05]  /*4ee0*/  IMAD.SHL.U32 R61, R36, 0x8, RZ ;  /* 0x00000008243d7824 */ /* 0x000fca00078e00ff */
[----:B------:R-:W-:-:S04]  /*4ef0*/  LOP3.LUT R36, R213, 0x38, R61, 0xf8, !PT ;  /* 0x00000038d5247812 */ /* 0x000fc800078ef83d */
[----:B------:R-:W-:-:S05]  /*4f00*/  LOP3.LUT R36, R36, R38, RZ, 0x3c, !PT ;  /* 0x0000002624247212 */ /* 0x000fca00078e3cff */
[----:B------:R-:W-:-:S04]  /*4f10*/  IMAD.IADD R39, R217, 0x1, R36 ;  /* 0x00000001d9277824 */ /* 0x000fc800078e0224 */
[----:B------:R-:W-:-:S04]  /*4f20*/  IMAD R39, R2, 0x1800, R39 ;  /* 0x0000180002277824 */ /* 0x000fc800078e0227 */
[----:B------:R-:W-:Y:S02]  /*4f30*/  IMAD R44, R39, 0x2, R18 ;  /* 0x00000002272c7824 */ /* 0x000fe400078e0212 */
[----:B------:R-:W1:Y:S04]  /*4f40*/  LDS.128 R36, [R37+0x1c400] ;  /* 0x01c4000025247984 */ /* 0x000e680000000c00 */
[----:B------:R-:W2:Y:S01]  /*4f50*/  LDS.128 R44, [R44+0x1c400] ;  /* 0x01c400002c2c7984 */ /* 0x000ea20000000c00 */
[----:B------:R-:W-:Y:S05]  /*4f60*/  @P4 BRA `(.L_x_1377) ;  /* 0x0000000400784947 */ /* 0x000fea0003800000 */
[--C-:B------:R-:W-:Y:S01]  /*4f70*/  SHF.R.U64 R50, R50, 0x10, R51.reuse ;  /* 0x0000001032327819 */ /* 0x100fe20000001233 */
[----:B--2---:R-:W-:Y:S01]  /*4f80*/  IMAD.U32 R60, R45, 0x10000, RZ ;  /* 0x000100002d3c7824 */ /* 0x004fe200078e00ff */
[----:B------:R-:W-:Y:S01]  /*4f90*/  SHF.R.U32.HI R63, RZ, 0x10, R51 ;  /* 0x00000010ff3f7819 */ /* 0x000fe20000011633 */
[----:B------:R-:W-:Y:S01]  /*4fa0*/  IMAD.U32 R106, R47, 0x10000, RZ ;  /* 0x000100002f6a7824 */ /* 0x000fe200078e00ff */
[----:B------:R-:W-:Y:S01]  /*4fb0*/  SHF.R.U64 R51, R52, 0x10, R53 ;  /* 0x0000001034337819 */ /* 0x000fe20000001235 */
[----:B-1----:R-:W-:Y:S01]  /*4fc0*/  IMAD.U32 R105, R39, 0x10000, RZ ;  /* 0x0001000027697824 */ /* 0x002fe200078e00ff */
[----:B------:R-:W-:Y:S01]  /*4fd0*/  SHF.R.U64 R48, R48, 0x10, R49 ;  /* 0x0000001030307819 */ /* 0x000fe20000001231 */
[----:B------:R-:W-:Y:S01]  /*4fe0*/  IMAD.U32 R107, R46, 0x10000, RZ ;  /* 0x000100002e6b7824 */ /* 0x000fe200078e00ff */
[----:B------:R-:W-:Y:S01]  /*4ff0*/  SHF.R.U32.HI R52, RZ, 0x10, R53 ;  /* 0x00000010ff347819 */ /* 0x000fe20000011635 */
[----:B------:R-:W-:Y:S01]  /*5000*/  IMAD.U32 R104, R38, 0x10000, RZ ;  /* 0x0001000026687824 */ /* 0x000fe200078e00ff */
[----:B------:R-:W-:-:S02]  /*5010*/  SHF.R.U32.HI R49, RZ, 0x10, R49 ;  /* 0x00000010ff317819 */ /* 0x000fc40000011631 */
[----:B------:R-:W-:Y:S02]  /*5020*/  PRMT R52, R126, 0x5432, R52 ;  /* 0x000054327e347816 */ /* 0x000fe40000000034 */
[----:B------:R-:W-:Y:S02]  /*5030*/  PRMT R128, R128, 0x5410, R49 ;  /* 0x0000541080807816 */ /* 0x000fe40000000031 */
[--C-:B------:R-:W-:Y:S02]  /*5040*/  SHF.R.U64 R53, R54, 0x10, R55.reuse ;  /* 0x0000001036357819 */ /* 0x100fe40000001237 */
[----:B------:R-:W-:Y:S01]  /*5050*/  SHF.R.U32.HI R54, RZ, 0x10, R55 ;  /* 0x00000010ff367819 */ /* 0x000fe20000011637 */
[----:B------:R-:W-:Y:S01]  /*5060*/  IMAD.U32 R49, R128, 0x10000, RZ ;  /* 0x0001000080317824 */ /* 0x000fe200078e00ff */
[----:B------:R-:W-:Y:S01]  /*5070*/  PRMT R127, R127, 0x5410, R48 ;  /* 0x000054107f7f7816 */ /* 0x000fe20000000030 */
[----:B------:R-:W-:Y:S01]  /*5080*/  IMAD.U32 R48, R52, 0x10000, RZ ;  /* 0x0001000034307824 */ /* 0x000fe200078e00ff */
[----:B------:R-:W-:Y:S01]  /*5090*/  PRMT R54, R125, 0x5432, R54 ;  /* 0x000054327d367816 */ /* 0x000fe20000000036 */
[----:B------:R-:W-:Y:S01]  /*50a0*/  IMAD.U32 R55, R37, 0x10000, RZ ;  /* 0x0001000025377824 */ /* 0x000fe200078e00ff */
[----:B------:R-:W-:Y:S01]  /*50b0*/  PRMT R130, R130, 0x5410, R51 ;  /* 0x0000541082827816 */ /* 0x000fe20000000033 */
[CC--:B------:R-:W-:Y:S01]  /*50c0*/  FMUL.FTZ R112, R60.reuse, R48.reuse ;  /* 0x000000303c707220 */ /* 0x0c0fe20000410000 */
[----:B------:R-:W-:Y:S01]  /*50d0*/  PRMT R129, R129, 0x5410, R53 ;  /* 0x0000541081817816 */ /* 0x000fe20000000035 */
[-C--:B------:R-:W-:Y:S01]  /*50e0*/  FMUL.FTZ R60, R60, R49.reuse ;  /* 0x000000313c3c7220 */ /* 0x080fe20000410000 */
[----:B------:R-:W-:Y:S01]  /*50f0*/  LOP3.LUT R62, R45, 0xffff0000, RZ, 0xc0, !PT ;  /* 0xffff00002d3e7812 */ /* 0x000fe200078ec0ff */
[C---:B------:R-:W-:Y:S01]  /*5100*/  FFMA.FTZ R112, R55.reuse, R49, -R112 ;  /* 0x0000003137707223 */ /* 0x040fe20000010870 */
[----:B------:R-:W-:Y:S01]  /*5110*/  LOP3.LUT R51, R52, 0xffff0000, RZ, 0xc0, !PT ;  /* 0xffff000034337812 */ /* 0x000fe200078ec0ff */
[----:B------:R-:W-:Y:S01]  /*5120*/  IMAD.U32 R52, R54, 0x10000, RZ ;  /* 0x0001000036347824 */ /* 0x000fe200078e00ff */
[----:B------:R-:W-:Y:S01]  /*5130*/  LOP3.LUT R53, R128, 0xffff0000, RZ, 0xc0, !PT ;  /* 0xffff000080357812 */ /* 0x000fe200078ec0ff */
[----:B------:R-:W-:Y:S01]  /*5140*/  FFMA.FTZ R60, R55, R48, R60 ;  /* 0x00000030373c7223 */ /* 0x000fe2000001003c */
[----:B------:R-:W-:Y:S01]  /*5150*/  PRMT R126, R126, 0x5410, R63 ;  /* 0x000054107e7e7816 */ /* 0x000fe2000000003f */
        /* <DEDUP_REMOVED lines=8> */
[----:B------:R-:W-:Y:S01]  /*51e0*/  FFMA.FTZ R49, R58, R53, -R49 ;  /* 0x000000353a317223 */ /* 0x000fe20000010831 */
[----:B------:R-:W-:Y:S01]  /*51f0*/  LOP3.LUT R39, R39, 0xffff0000, RZ, 0xc0, !PT ;  /* 0xffff000027277812 */ /* 0x000fe200078ec0ff */
[-C--:B------:R-:W-:Y:S01]  /*5200*/  FMUL.FTZ R53, R106, R48.reuse ;  /* 0x000000306a357220 */ /* 0x080fe20000410000 */
[----:B------:R-:W-:Y:S01]  /*5210*/  FFMA.FTZ R62, R105, R48, -R62 ;  /* 0x00000030693e7223 */ /* 0x000fe2000001083e */
[----:B------:R-:W-:Y:S01]  /*5220*/  FMUL.FTZ R114, R47, R54 ;  /* 0x000000362f727220 */ /* 0x000fe20000410000 */
[----:B------:R-:W-:-:S02]  /*5230*/  IMAD.U32 R45, R44, 0x10000, RZ ;  /* 0x000100002c2d7824 */ /* 0x000fc400078e00ff */
[----:B------:R-:W-:Y:S01]  /*5240*/  FFMA.FTZ R55, R58, R51, R55 ;  /* 0x000000333a377223 */ /* 0x000fe20000010037 */
[----:B------:R-:W-:Y:S01]  /*5250*/  IMAD.U32 R48, R130, 0x10000, RZ ;  /* 0x0001000082307824 */ /* 0x000fe200078e00ff */
[----:B------:R-:W-:Y:S01]  /*5260*/  LOP3.LUT R44, R44, 0xffff0000, RZ, 0xc0, !PT ;  /* 0xffff00002c2c7812 */ /* 0x000fe200078ec0ff */
[----:B------:R-:W-:Y:S01]  /*5270*/  IMAD.U32 R58, R127, 0x10000, RZ ;  /* 0x000100007f3a7824 */ /* 0x000fe200078e00ff */
[----:B------:R-:W-:Y:S01]  /*5280*/  LOP3.LUT R51, R130, 0xffff0000, RZ, 0xc0, !PT ;  /* 0xffff000082337812 */ /* 0x000fe200078ec0ff */
[-C--:B------:R-:W-:Y:S01]  /*5290*/  FMUL.FTZ R106, R47, R126.reuse ;  /* 0x0000007e2f6a7220 */ /* 0x080fe20000410000 */
[----:B------:R-:W-:Y:S01]  /*52a0*/  FFMA.FTZ R47, R39, R126, -R114 ;  /* 0x0000007e272f7223 */ /* 0x000fe20000010872 */
[----:B------:R-:W-:Y:S01]  /*52b0*/  LOP3.LUT R127, R127, 0xffff0000, RZ, 0xc0, !PT ;  /* 0xffff00007f7f7812 */ /* 0x000fe200078ec0ff */
[C---:B------:R-:W-:Y:S02]  /*52c0*/  IMAD.U32 R37, R36.reuse, 0x10000, RZ ;  /* 0x0001000024257824 */ /* 0x040fe400078e00ff */
[----:B------:R-:W-:Y:S01]  /*52d0*/  FMUL.FTZ R114, R45, R48 ;  /* 0x000000302d727220 */ /* 0x000fe20000410000 */
[----:B------:R-:W-:Y:S01]  /*52e0*/  LOP3.LUT R36, R36, 0xffff0000, RZ, 0xc0, !PT ;  /* 0xffff000024247812 */ /* 0x000fe200078ec0ff */
[----:B------:R-:W-:Y:S01]  /*52f0*/  FFMA.FTZ R52, R105, R52, R53 ;  /* 0x0000003469347223 */ /* 0x000fe20000010035 */
[----:B------:R-:W-:Y:S01]  /*5300*/  PRMT R50, R125, 0x5410, R50 ;  /* 0x000054107d327816 */ /* 0x000fe20000000032 */
[-C--:B------:R-:W-:Y:S01]  /*5310*/  FMUL.FTZ R45, R45, R58.reuse ;  /* 0x0000003a2d2d7220 */ /* 0x080fe20000410000 */
[C---:B------:R-:W-:Y:S01]  /*5320*/  FMUL.FTZ R53, R44.reuse, R51 ;  /* 0x000000332c357220 */ /* 0x040fe20000410000 */
[C---:B------:R-:W-:Y:S01]  /*5330*/  FFMA.FTZ R58, R37.reuse, R58, -R114 ;  /* 0x0000003a253a7223 */ /* 0x040fe20000010872 */
[-C--:B------:R-:W-:Y:S01]  /*5340*/  FMUL.FTZ R63, R44, R127.reuse ;  /* 0x0000007f2c3f7220 */ /* 0x080fe20000410000 */
[----:B------:R-:W-:Y:S01]  /*5350*/  FFMA.FTZ R37, R37, R48, R45 ;  /* 0x0000003025257223 */ /* 0x000fe2000001002d */
[C---:B------:R-:W-:Y:S01]  /*5360*/  IMAD.U32 R44, R129.reuse, 0x10000, RZ ;  /* 0x00010000812c7824 */ /* 0x040fe200078e00ff */
[----:B------:R-:W-:Y:S01]  /*5370*/  LOP3.LUT R46, R46, 0xffff0000, RZ, 0xc0, !PT ;  /* 0xffff00002e2e7812 */ /* 0x000fe200078ec0ff */
[----:B------:R-:W-:Y:S01]  /*5380*/  FFMA.FTZ R127, R36, R127, -R53 ;  /* 0x0000007f247f7223 */ /* 0x000fe20000010835 */
[----:B------:R-:W-:Y:S01]  /*5390*/  IMAD.U32 R45, R50, 0x10000, RZ ;  /* 0x00010000322d7824 */ /* 0x000fe200078e00ff */
[----:B------:R-:W-:Y:S01]  /*53a0*/  LOP3.LUT R129, R129, 0xffff0000, RZ, 0xc0, !PT ;  /* 0xffff000081817812 */ /* 0x000fe200078ec0ff */
[----:B------:R-:W-:Y:S01]  /*53b0*/  FFMA.FTZ R36, R36, R51, R63 ;  /* 0x0000003324247223 */ /* 0x000fe2000001003f */
[----:B------:R-:W-:Y:S01]  /*53c0*/  LOP3.LUT R53, R50, 0xffff0000, RZ, 0xc0, !PT ;  /* 0xffff000032357812 */ /* 0x000fe200078ec0ff */
[C---:B------:R-:W-:Y:S01]  /*53d0*/  FMUL.FTZ R51, R107.reuse, R44 ;  /* 0x0000002c6b337220 */ /* 0x040fe20000410000 */
[----:B------:R-:W-:Y:S01]  /*53e0*/  LOP3.LUT R38, R38, 0xffff0000, RZ, 0xc0, !PT ;  /* 0xffff000026267812 */ /* 0x000fe200078ec0ff */
[----:B------:R-:W-:Y:S01]  /*53f0*/  FMUL.FTZ R107, R107, R45 ;  /* 0x0000002d6b6b7220 */ /* 0x000fe20000410000 */
[----:B------:R-:W-:Y:S01]  /*5400*/  FFMA.FTZ R39, R39, R54, R106 ;  /* 0x0000003627277223 */ /* 0x000fe2000001006a */
[C---:B------:R-:W-:Y:S01]  /*5410*/  FMUL.FTZ R63, R46.reuse, R129 ;  /* 0x000000812e3f7220 */ /* 0x040fe20000410000 */
[----:B------:R-:W-:Y:S01]  /*5420*/  FMUL.FTZ R46, R46, R53 ;  /* 0x000000352e2e7220 */ /* 0x000fe20000410000 */
[C---:B------:R-:W-:Y:S01]  /*5430*/  FFMA.FTZ R107, R104.reuse, R44, R107 ;  /* 0x0000002c686b7223 */ /* 0x040fe2000001006b */
[----:B------:R-:W-:Y:S01]  /*5440*/  FFMA.FTZ R45, R104, R45, -R51 ;  /* 0x0000002d682d7223 */ /* 0x000fe20000010833 */
[C---:B------:R-:W-:Y:S01]  /*5450*/  FFMA.FTZ R44, R38.reuse, R53, -R63 ;  /* 0x00000035262c7223 */ /* 0x040fe2000001083f */
[----:B------:R-:W-:Y:S01]  /*5460*/  F2FP.BF16.F32.PACK_AB R47, R47, R62 ;  /* 0x0000003e2f2f723e */ /* 0x000fe200000010ff */
        /* <DEDUP_REMOVED lines=14> */
.L_x_1377:
[----:B------:R-:W-:Y:S05]  /*5550*/  BSYNC B1 ;  /* 0x0000000000017941 */ /* 0x000fea0003800000 */
.L_x_1376:
        /* <DEDUP_REMOVED lines=10> */
.L_x_1345:
[----:B------:R-:W2:Y:S02]  /*5600*/  LDL R36, [R1+0x5c] ;  /* 0x00005c0001247983 */ /* 0x000ea40000100800 */
[----:B--2---:R-:W-:-:S13]  /*5610*/  R2UR UR4, R36 ;  /* 0x00000000240472ca */ /* 0x004fda00000e0000 */
[----:B------:R-:W-:-:S06]  /*5620*/  UISETP.NE.AND UP0, UPT, UR4, 0x3, UPT ;  /* 0x000000030400788c */ /* 0x000fcc000bf05270 */
[----:B------:R-:W-:-:S13]  /*5630*/  PLOP3.LUT P3, PT, PT, PT, UP0, 0x80, 0x0 ;  /* 0x000000000000781c */ /* 0x000fda0003f6f008 */
[----:B------:R-:W-:Y:S05]  /*5640*/  @!P3 BRA `(.L_x_1378) ;  /* 0x000000000004b947 */ /* 0x000fea0003800000 */
[----:B------:R-:W-:Y:S01]  /*5650*/  BPT.TRAP 0x1 ;  /* 0x000000040000795c */ /* 0x000fe20000300000 */
.L_x_1378:
[----:B------:R-:W-:Y:S01]  /*5660*/  IMAD R97, R2, 0x8, R18 ;  /* 0x0000000802617824 */ /* 0x000fe200078e0212 */
[----:B------:R-:W-:Y:S01]  /*5670*/  SHF.L.U32 R109, R201, 0x1f, RZ ;  /* 0x0000001fc96d7819 */ /* 0x000fe200000006ff */
[----:B------:R-:W-:Y:S01]  /*5680*/  IMAD R108, R29, -0x60, R26 ;  /* 0xffffffa01d6c7824 */ /* 0x000fe200078e021a */
[----:B------:R-:W-:Y:S02]  /*5690*/  BSSY B1, `(.L_x_1379) ;  /* 0x0000004000017945 */ /* 0x000fe40003800000 */
[----:B------:R-:W0:Y:S02]  /*56a0*/  SYNCS.PHASECHK.TRANS64.TRYWAIT P4, [R97+URZ+0x32490], R109 ;  /* 0x0324906d610075a7 */ /* 0x000e24000808017f */
[----:B------:R-:W-:Y:S01]  /*56b0*/  VIMNMX R108, R108, 0x60, PT ;  /* 0x000000606c6c7848 */ /* 0x000fe20003fe0100 */
[----:B0-----:R-:W-:Y:S06]  /*56c0*/  @!P4 BRA `(.L_x_1380) ;  /* 0x000001780020c947 */ /* 0x001fec0003800000 */
.L_x_1650:
[----:B------:R-:W-:Y:S05]  /*56d0*/  BSYNC B1 ;  /* 0x0000000000017941 */ /* 0x000fea0003800000 */
.L_x_1379:
[----:B------:R-:W-:Y:S01]  /*56e0*/  ISETP.GE.AND P4, PT, R19, R108, PT ;  /* 0x0000006c1300720c */ /* 0x000fe20003f86270 */
[----:B------:R-:W-:-:S12]  /*56f0*/  BSSY B1, `(.L_x_1381) ;  /* 0x0000006000017945 */ /* 0x000fd80003800000 */
[----:B------:R-:W-:Y:S05]  /*5700*/  @P4 BRA `(.L_x_1382) ;  /* 0x0000000000104947 */ /* 0x000fea0003800000 */
[----:B------:R-:W1:Y:S04]  /*5710*/  @!P1 LDS.128 R36, [R106] ;  /* 0x000000006a249984 */ /* 0x000e680000000c00 */
[----:B------:R-:W2:Y:S04]  /*5720*/  @!P2 LDS.128 R44, [R105] ;  /* 0x00000000692ca984 */ /* 0x000ea80000000c00 */
[----:B-1----:R1:W-:Y:S04]  /*5730*/  @!P1 STG.E.128 desc[UR60][R50.64], R36 ;  /* 0x0000002432009986 */ /* 0x0023e8000c101d3c */
[----:B--2---:R1:W-:Y:S02]  /*5740*/  @!P2 STG.E.128 desc[UR60][R50.64+0x40], R44 ;  /* 0x0000402c3200a986 */ /* 0x0043e4000c101d3c */
.L_x_1382:
[----:B------:R-:W-:Y:S05]  /*5750*/  BSYNC B1 ;  /* 0x0000000000017941 */ /* 0x000fea0003800000 */
.L_x_1381:
[----:B------:R-:W-:-:S13]  /*5760*/  ISETP.GE.AND P4, PT, R225, R108, PT ;  /* 0x0000006ce100720c */ /* 0x000fda0003f86270 */
[----:B------:R-:W-:Y:S05]  /*5770*/  @P4 BRA `(.L_x_1362) ;  /* 0x0000000000104947 */ /* 0x000fea0003800000 */
[----:B-1----:R-:W1:Y:S04]  /*5780*/  @!P1 LDS.128 R36, [R106+0x2000] ;  /* 0x002000006a249984 */ /* 0x002e680000000c00 */
[----:B------:R-:W2:Y:S04]  /*5790*/  @!P2 LDS.128 R44, [R105+0x2000] ;  /* 0x00200000692ca984 */ /* 0x000ea80000000c00 */
[----:B-1----:R1:W-:Y:S04]  /*57a0*/  @!P1 STG.E.128 desc[UR60][R48.64], R36 ;  /* 0x0000002430009986 */ /* 0x0023e8000c101d3c */
[----:B--2---:R1:W-:Y:S02]  /*57b0*/  @!P2 STG.E.128 desc[UR60][R48.64+0x40], R44 ;  /* 0x0000402c3000a986 */ /* 0x0043e4000c101d3c */
.L_x_1362:
[----:B------:R-:W-:Y:S05]  /*57c0*/  BSYNC B0 ;  /* 0x0000000000007941 */ /* 0x000fea0003800000 */
.L_x_1344:
        /* <DEDUP_REMOVED lines=17> */
.L_x_1384:
[----:B------:R-:W-:Y:S05]  /*58e0*/  BSYNC B0 ;  /* 0x0000000000007941 */ /* 0x000fea0003800000 */
.L_x_1383:
[----:B------:R-:W2:Y:S01]  /*58f0*/  SYNCS.PHASECHK.TRANS64.TRYWAIT P3, [R97+URZ+0x324b0], R109 ;  /* 0x0324b06d610075a7 */ /* 0x000ea2000806017f */
[----:B------:R-:W-:Y:S01]  /*5900*/  IMAD R49, R2, 0x6000, R91 ;  /* 0x0000600002317824 */ /* 0x000fe200078e025b */
[----:B------:R-:W-:Y:S01]  /*5910*/  ULDC.64 UR56, c[0x0][0x328] ;  /* 0x0000ca0000387ab9 */ /* 0x000fe20000000a00 */
[----:B------:R-:W-:Y:S01]  /*5920*/  ULDC.64 UR58, c[0x0][0x318] ;  /* 0x0000c600003a7ab9 */ /* 0x000fe20000000a00 */
[----:B------:R-:W-:Y:S01]  /*5930*/  BSSY B0, `(.L_x_1385) ;  /* 0x0000003000007945 */ /* 0x000fe20003800000 */
[----:B------:R-:W-:-:S03]  /*5940*/  IMAD.IADD R48, R90, 0x1, R49 ;  /* 0x000000015a307824 */ /* 0x000fc600078e0231 */
[----:B--2---:R-:W-:Y:S05]  /*5950*/  @!P3 BRA `(.L_x_1386) ;  /* 0x000001740090b947 */ /* 0x004fea0003800000 */
.L_x_1651:
[----:B------:R-:W-:Y:S05]  /*5960*/  BSYNC B0 ;  /* 0x0000000000007941 */ /* 0x000fea0003800000 */
.L_x_1385:
[----:B------:R-:W-:Y:S01]  /*5970*/  ISETP.GE.AND P3, PT, R19, R108, PT ;  /* 0x0000006c1300720c */ /* 0x000fe20003f66270 */
[----:B------:R-:W-:Y:S01]  /*5980*/  BSSY B0, `(.L_x_1387) ;  /* 0x0000026000007945 */ /* 0x000fe20003800000 */
[----:B------:R-:W-:Y:S02]  /*5990*/  IMAD R49, R49, 0x2, R27 ;  /* 0x0000000231317824 */ /* 0x000fe400078e021b */
[----:B------:R-:W-:-:S04]  /*59a0*/  IMAD.WIDE R44, R29, 0x60, R70 ;  /* 0x000000601d2c7825 */ /* 0x000fc800078e0246 */
[----:B------:R-:W-:-:S05]  /*59b0*/  IMAD R48, R48, 0x2, R27 ;  /* 0x0000000230307824 */ /* 0x000fca00078e021b */
[----:B------:R-:W-:Y:S05]  /*59c0*/  @P3 BRA `(.L_x_1388) ;  /* 0x0000000000843947 */ /* 0x000fea0003800000 */
[----:B------:R-:W-:Y:S01]  /*59d0*/  IMAD R39, R45, UR56, RZ ;  /* 0x000000382d277c24 */ /* 0x000fe2000f8e02ff */
[----:B------:R-:W-:Y:S01]  /*59e0*/  ULDC UR4, c[0x0][0x320] ;  /* 0x0000c80000047ab9 */ /* 0x000fe20000000800 */
        /* <DEDUP_REMOVED lines=31> */
.L_x_1388:
[----:B------:R-:W-:Y:S05]  /*5be0*/  BSYNC B0 ;  /* 0x0000000000007941 */ /* 0x000fea0003800000 */
.L_x_1387:
[----:B------:R-:W-:Y:S01]  /*5bf0*/  ISETP.GE.AND P3, PT, R225, R108, PT ;  /* 0x0000006ce100720c */ /* 0x000fe20003f66270 */
[----:B------:R-:W-:-:S12]  /*5c00*/  BSSY B0, `(.L_x_1389) ;  /* 0x0000025000007945 */ /* 0x000fd80003800000 */
[----:B------:R-:W-:Y:S05]  /*5c10*/  @P3 BRA `(.L_x_1390) ;  /* 0x00000000008c3947 */ /* 0x000fea0003800000 */
[----:B---3--:R-:W-:Y:S01]  /*5c20*/  IADD3 R39, P3, R44, 0x40, RZ ;  /* 0x000000402c277810 */ /* 0x008fe20007f7e0ff */
[----:B-1----:R-:W-:Y:S01]  /*5c30*/  IMAD.MOV.U32 R36, RZ, RZ, R14 ;  /* 0x000000ffff247224 */ /* 0x002fe200078e000e */
[----:B------:R-:W-:Y:S01]  /*5c40*/  ULDC UR4, c[0x0][0x320] ;  /* 0x0000c80000047ab9 */ /* 0x000fe20000000800 */
        /* <DEDUP_REMOVED lines=32> */
.L_x_1390:
[----:B------:R-:W-:Y:S05]  /*5e50*/  BSYNC B0 ;  /* 0x0000000000007941 */ /* 0x000fea0003800000 */
.L_x_1389:
        /* <DEDUP_REMOVED lines=22> */
.L_x_1339:
[----:B------:R-:W-:Y:S01]  /*5fc0*/  IMAD.MOV.U32 R176, RZ, RZ, RZ ;  /* 0x000000ffffb07224 */ /* 0x000fe200078e00ff */
[----:B------:R-:W-:Y:S06]  /*5fd0*/  @P0 BRA `(.L_x_1392) ;  /* 0x00000000000c0947 */ /* 0x000fec0003800000 */
[----:B------:R-:W1:Y:S01]  /*5fe0*/  FENCE.VIEW.ASYNC.G ;  /* 0x00000000000073c6 */ /* 0x000e620000000100 */
[----:B------:R-:W-:Y:S05]  /*5ff0*/  WARPSYNC.ALL ;  /* 0x0000000000007948 */ /* 0x000fea0003800000 */
[----:B-1----:R-:W-:Y:S06]  /*6000*/  BAR.ARV 0xc, 0x180 ;  /* 0x0306000000007b1d */ /* 0x002fec0000002000 */
.L_x_1392:
        /* <DEDUP_REMOVED lines=32> */
.L_x_1394:
[----:B------:R-:W-:Y:S05]  /*6210*/  BSYNC B0 ;  /* 0x0000000000007941 */ /* 0x000fea0003800000 */
.L_x_1393:
        /* <DEDUP_REMOVED lines=33> */
[----:B0-----:R-:W-:Y:S02]  /*6430*/  CS2R R96, SRZ ;  /* 0x0000000000607805 */ /* 0x001fe4000001ff00 */
        /* <DEDUP_REMOVED lines=45> */
.L_x_1654:
        /* <DEDUP_REMOVED lines=26> */
.L_x_1398:
[----:B------:R-:W-:Y:S05]  /*68b0*/  BSYNC B6 ;  /* 0x0000000000067941 */ /* 0x000fea0003800000 */
.L_x_1397:
        /* <DEDUP_REMOVED lines=12> */
.L_x_1402:
[----:B--2---:R2:W3:Y:S02]  /*6980*/  SYNCS.PHASECHK.TRANS64.TRYWAIT P0, [R18+URZ+0x32400], R5 ;  /* 0x03240005120075a7 */ /* 0x0044e4000800017f */
[----:B---3--:R-:W-:Y:S05]  /*6990*/  @!P0 NANOSLEEP.SYNCS 0x989680 ;  /* 0x009896800000895d */ /* 0x008fea0003900000 */
[----:B------:R-:W3:Y:S02]  /*69a0*/  @!P0 SYNCS.PHASECHK.TRANS64 P0, [R18+URZ+0x32400], R5 ;  /* 0x03240005120085a7 */ /* 0x000ee4000800007f */
[----:B---3--:R-:W-:Y:S05]  /*69b0*/  @!P0 BRA `(.L_x_1402) ;  /* 0xfffffffc00f08947 */ /* 0x008fea000383ffff */
.L_x_1401:
[----:B------:R-:W-:Y:S05]  /*69c0*/  BSYNC B0 ;  /* 0x0000000000007941 */ /* 0x000fea0003800000 */
.L_x_1400:
[----:B------:R-:W-:Y:S05]  /*69d0*/  BRA `(.L_x_1403) ;  /* 0x0000002000b07947 */ /* 0x000fea0003800000 */
.L_x_1399:
        /* <DEDUP_REMOVED lines=36> */
.L_x_1405:
[----:B------:R-:W-:Y:S05]  /*6c20*/  BSYNC B6 ;  /* 0x0000000000067941 */ /* 0x000fea0003800000 */
.L_x_1404:
        /* <DEDUP_REMOVED lines=14> */
[----:B------:R-:W4:Y:S04]  /*6d10*/  SHFL.IDX PT, R24, R24, RZ, 0x1c1f ;  /* 0x001c1fff18187589 */ /* 0x000f2800000e0000 */
[----:B-1----:R-:W0:Y:S02]  /*6d20*/  SHFL.IDX PT, R27, R27, RZ, 0x1c1f ;  /* 0x001c1fff1b1b7589 */ /* 0x002e2400000e0000 */
.L_x_1660:
[----:B------:R-:W-:Y:S01]  /*6d30*/  ULDC UR4, c[0x0][0x448] ;  /* 0x0001120000047ab9 */ /* 0x000fe20000000800 */
[----:B------:R-:W-:Y:S01]  /*6d40*/  LEA.HI R4, R226, R226, RZ, 0x1 ;  /* 0x000000e2e2047211 */ /* 0x000fe200078f08ff */
[----:B------:R-:W-:Y:S01]  /*6d50*/  IMAD R154, R154, UR4, RZ ;  /* 0x000000049a9a7c24 */ /* 0x000fe2000f8e02ff */
[----:B------:R-:W-:Y:S01]  /*6d60*/  BSSY B1, `(.L_x_1409) ;  /* 0x0000024000017945 */ /* 0x000fe20003800000 */
[----:B------:R-:W-:Y:S01]  /*6d70*/  IMAD.SHL.U32 R10, R30, 0x40, RZ ;  /* 0x000000401e0a7824 */ /* 0x000fe200078e00ff */
[----:B------:R-:W-:Y:S02]  /*6d80*/  LOP3.LUT R7, R4, 0xfffffffe, RZ, 0xc0, !PT ;  /* 0xfffffffe04077812 */ /* 0x000fe400078ec0ff */
[----:B------:R-:W-:Y:S02]  /*6d90*/  CS2R R4, SRZ ;  /* 0x0000000000047805 */ /* 0x000fe4000001ff00 */
[----:B------:R-:W-:Y:S02]  /*6da0*/  ISETP.GE.AND P0, PT, R3, R154, PT ;  /* 0x0000009a0300720c */ /* 0x000fe40003f06270 */
[----:B------:R-:W-:-:S02]  /*6db0*/  CS2R R8, SRZ ;  /* 0x0000000000087805 */ /* 0x000fc4000001ff00 */
[----:B------:R-:W-:Y:S01]  /*6dc0*/  LOP3.LUT R31, R10, 0x1c0, RZ, 0xc0, !PT ;  /* 0x000001c00a1f7812 */ /* 0x000fe200078ec0ff */
[----:B------:R-:W-:Y:S01]  /*6dd0*/  IMAD.IADD R3, R226, 0x1, -R7 ;  /* 0x00000001e2037824 */ /* 0x000fe200078e0a07 */
[----:B------:R-:W-:Y:S02]  /*6de0*/  CS2R R6, SRZ ;  /* 0x0000000000067805 */ /* 0x000fe4000001ff00 */
[----:B------:R-:W-:Y:S02]  /*6df0*/  CS2R R10, SRZ ;  /* 0x00000000000a7805 */ /* 0x000fe4000001ff00 */
[----:B------:R-:W-:-:S03]  /*6e00*/  SHF.L.U32 R29, R3, 0x1f, RZ ;  /* 0x0000001f031d7819 */ /* 0x000fc600000006ff */
[----:B------:R-:W-:Y:S05]  /*6e10*/  @P0 BRA `(.L_x_1410) ;  /* 0x0000000000600947 */ /* 0x000fea0003800000 */
[----:B------:R-:W-:Y:S01]  /*6e20*/  ULDC UR4, c[0x0][0x3f4] ;  /* 0x0000fd0000047ab9 */ /* 0x000fe20000000800 */
[----:B------:R-:W-:Y:S01]  /*6e30*/  IMAD.SHL.U32 R14, R202, 0x2, RZ ;  /* 0x00000002ca0e7824 */ /* 0x000fe200078e00ff */
[----:B------:R-:W-:Y:S01]  /*6e40*/  ISETP.GE.AND P2, PT, R22, UR4, PT ;  /* 0x0000000416007c0c */ /* 0x000fe2000bf46270 */
[----:B---3--:R-:W-:Y:S01]  /*6e50*/  IMAD.MOV.U32 R4, RZ, RZ, R21 ;  /* 0x000000ffff047224 */ /* 0x008fe200078e0015 */
[C---:B------:R-:W-:Y:S01]  /*6e60*/  ISETP.GE.AND P3, PT, R202.reuse, UR4, PT ;  /* 0x00000004ca007c0c */ /* 0x040fe2000bf66270 */
[----:B--2---:R-:W-:Y:S01]  /*6e70*/  IMAD.MOV.U32 R5, RZ, RZ, R0 ;  /* 0x000000ffff057224 */ /* 0x004fe200078e0000 */
[----:B------:R-:W-:Y:S02]  /*6e80*/  SHF.R.S32.HI R7, RZ, 0x1f, R202 ;  /* 0x0000001fff077819 */ /* 0x000fe400000114ca */
[----:B------:R-:W-:Y:S01]  /*6e90*/  CS2R R8, SRZ ;  /* 0x0000000000087805 */ /* 0x000fe2000001ff00 */
[----:B0-----:R-:W-:Y:S01]  /*6ea0*/  IMAD.MOV.U32 R6, RZ, RZ, R27 ;  /* 0x000000ffff067224 */ /* 0x001fe200078e001b */
[----:B------:R-:W-:Y:S01]  /*6eb0*/  SHF.L.U64.HI R15, R202, 0x1, R7 ;  /* 0x00000001ca0f7819 */ /* 0x000fe20000010207 */
[----:B----4-:R-:W-:-:S04]  /*6ec0*/  IMAD.MOV.U32 R7, RZ, RZ, R24 ;  /* 0x000000ffff077224 */ /* 0x010fc800078e0018 */
[C---:B------:R-:W-:Y:S02]  /*6ed0*/  @!P2 IMAD.WIDE R4, R22.reuse, 0x2, R4 ;  /* 0x000000021604a825 */ /* 0x040fe400078e0204 */
[-C--:B------:R-:W-:Y:S02]  /*6ee0*/  @!P3 IADD3 R12, P0, R21, R14.reuse, RZ ;  /* 0x0000000e150cb210 */ /* 0x080fe40007f1e0ff */
[----:B------:R-:W-:Y:S01]  /*6ef0*/  @!P3 IADD3 R14, P1, R27, R14, RZ ;  /* 0x0000000e1b0eb210 */ /* 0x000fe20007f3e0ff */
[----:B------:R0:W5:Y:S01]  /*6f00*/  @!P2 LD.E.64 R8, desc[UR60][R4.64] ;  /* 0x0000003c0408a980 */ /* 0x000162000c101b00 */
[----:B------:R-:W-:Y:S01]  /*6f10*/  @!P2 IMAD.WIDE R20, R22, 0x2, R6 ;  /* 0x000000021614a825 */ /* 0x000fe200078e0206 */
[----:B------:R-:W-:Y:S02]  /*6f20*/  CS2R R10, SRZ ;  /* 0x00000000000a7805 */ /* 0x000fe4000001ff00 */
[----:B------:R-:W-:Y:S01]  /*6f30*/  CS2R R6, SRZ ;  /* 0x0000000000067805 */ /* 0x000fe2000001ff00 */
[----:B------:R-:W-:-:S02]  /*6f40*/  @!P3 IMAD.X R13, R0, 0x1, R15, P0 ;  /* 0x00000001000db824 */ /* 0x000fc400000e060f */
[----:B------:R-:W-:Y:S01]  /*6f50*/  @!P3 IMAD.X R15, R24, 0x1, R15, P1 ;  /* 0x00000001180fb824 */ /* 0x000fe200008e060f */
[----:B0-----:R-:W-:Y:S02]  /*6f60*/  CS2R R4, SRZ ;  /* 0x0000000000047805 */ /* 0x001fe4000001ff00 */
[----:B------:R1:W5:Y:S04]  /*6f70*/  @!P3 LD.E.64 R10, desc[UR60][R12.64] ;  /* 0x0000003c0c0ab980 */ /* 0x000368000c101b00 */
[----:B------:R1:W5:Y:S04]  /*6f80*/  @!P3 LD.E.64 R6, desc[UR60][R14.64] ;  /* 0x0000003c0e06b980 */ /* 0x000368000c101b00 */
[----:B------:R1:W5:Y:S02]  /*6f90*/  @!P2 LD.E.64 R4, desc[UR60][R20.64] ;  /* 0x0000003c1404a980 */ /* 0x000364000c101b00 */
.L_x_1410:
[----:B------:R-:W-:Y:S05]  /*6fa0*/  BSYNC B1 ;  /* 0x0000000000017941 */ /* 0x000fea0003800000 */
.L_x_1409:
[----:B------:R-:W3:Y:S01]  /*6fb0*/  SYNCS.PHASECHK.TRANS64.TRYWAIT P0, [R18+URZ+0x32400], R29 ;  /* 0x0324001d120075a7 */ /* 0x000ee2000800017f */
[----:B--2---:R-:W-:Y:S01]  /*6fc0*/  LOP3.LUT R0, R31, 0x18, R16, 0xf8, !PT ;  /* 0x000000181f007812 */ /* 0x004fe200078ef810 */
[----:B-1---5:R-:W-:Y:S01]  /*6fd0*/  IMAD.MOV.U32 R15, RZ, RZ, R8 ;  /* 0x000000ffff0f7224 */ /* 0x022fe200078e0008 */
[----:B------:R-:W-:Y:S01]  /*6fe0*/  SHF.R.U32.HI R31, RZ, 0x3, R31 ;  /* 0x00000003ff1f7819 */ /* 0x000fe2000001161f */
[----:B----4-:R-:W-:Y:S01]  /*6ff0*/  IMAD R24, R41, -0x80, R154 ;  /* 0xffffff8029187824 */ /* 0x010fe200078e029a */
[--C-:B------:R-:W-:Y:S01]  /*7000*/  SHF.R.U64 R12, R8, 0x10, R9.reuse ;  /* 0x00000010080c7819 */ /* 0x100fe20000001209 */
[--C-:B------:R-:W-:Y:S01]  /*7010*/  IMAD.MOV.U32 R14, RZ, RZ, R9.reuse ;  /* 0x000000ffff0e7224 */ /* 0x100fe200078e0009 */
[----:B------:R-:W-:Y:S01]  /*7020*/  LOP3.LUT R33, R0, R31, RZ, 0x3c, !PT ;  /* 0x0000001f00217212 */ /* 0x000fe200078e3cff */
[----:B------:R-:W-:Y:S01]  /*7030*/  IMAD.MOV.U32 R8, RZ, RZ, R10 ;  /* 0x000000ffff087224 */ /* 0x000fe200078e000a */
[----:B------:R-:W-:Y:S01]  /*7040*/  SHF.R.U32.HI R31, RZ, 0x10, R9 ;  /* 0x00000010ff1f7819 */ /* 0x000fe20000011609 */
[--C-:B------:R-:W-:Y:S01]  /*7050*/  IMAD.MOV.U32 R9, RZ, RZ, R11.reuse ;  /* 0x000000ffff097224 */ /* 0x100fe200078e000b */
[----:B------:R-:W-:Y:S01]  /*7060*/  SHF.R.U32.HI R0, RZ, 0x10, R11 ;  /* 0x00000010ff007819 */ /* 0x000fe2000001160b */
[----:B------:R-:W-:Y:S01]  /*7070*/  IMAD R33, R216, 0x200, R33 ;  /* 0x00000200d8217824 */ /* 0x000fe200078e0221 */
[----:B------:R-:W-:Y:S01]  /*7080*/  PRMT R15, R15, 0x5410, R12 ;  /* 0x000054100f0f7816 */ /* 0x000fe2000000000c */
[----:B------:R-:W-:Y:S01]  /*7090*/  IMAD.MOV.U32 R20, RZ, RZ, R4 ;  /* 0x000000ffff147224 */ /* 0x000fe200078e0004 */
[----:B0-----:R-:W-:Y:S01]  /*70a0*/  SHF.R.U64 R27, R10, 0x10, R11 ;  /* 0x000000100a1b7819 */ /* 0x001fe2000000120b */
[----:B------:R-:W-:Y:S01]  /*70b0*/  IMAD R12, R33, 0x2, R18 ;  /* 0x00000002210c7824 */ /* 0x000fe200078e0212 */
[--C-:B---3--:R-:W-:Y:S01]  /*70c0*/  SHF.R.U64 R21, R4, 0x10, R5.reuse ;  /* 0x0000001004157819 */ /* 0x108fe20000001205 */
[----:B------:R-:W-:Y:S01]  /*70d0*/  BSSY B1, `(.L_x_1411) ;  /* 0x0000011000017945 */ /* 0x000fe20003800000 */
[----:B------:R-:W-:Y:S01]  /*70e0*/  VIMNMX R24, R24, 0x80, PT ;  /* 0x0000008018187848 */ /* 0x000fe20003fe0100 */
[--C-:B------:R-:W-:Y:S01]  /*70f0*/  IMAD.MOV.U32 R13, RZ, RZ, R5.reuse ;  /* 0x000000ffff0d7224 */ /* 0x100fe200078e0005 */
[----:B------:R-:W-:Y:S01]  /*7100*/  SHF.R.U32.HI R26, RZ, 0x10, R5 ;  /* 0x00000010ff1a7819 */ /* 0x000fe20000011605 */
[----:B------:R-:W-:Y:S01]  /*7110*/  IMAD.MOV.U32 R10, RZ, RZ, R6 ;  /* 0x000000ffff0a7224 */ /* 0x000fe200078e0006 */
[--C-:B------:R-:W-:Y:S01]  /*7120*/  SHF.R.U64 R5, R6, 0x10, R7.reuse ;  /* 0x0000001006057819 */ /* 0x100fe20000001207 */
[--C-:B------:R-:W-:Y:S01]  /*7130*/  IMAD.MOV.U32 R11, RZ, RZ, R7.reuse ;  /* 0x000000ffff0b7224 */ /* 0x100fe200078e0007 */
[----:B------:R-:W-:Y:S01]  /*7140*/  PRMT R9, R9, 0x5410, R0 ;  /* 0x0000541009097816 */ /* 0x000fe20000000000 */
[----:B------:R-:W-:Y:S01]  /*7150*/  VIADD R4, R12, 0x18400 ;  /* 0x000184000c047836 */ /* 0x000fe20000000000 */
[----:B------:R-:W-:Y:S01]  /*7160*/  LOP3.LUT P2, RZ, R30, 0x4, RZ, 0xc0, !PT ;  /* 0x000000041eff7812 */ /* 0x000fe2000784c0ff */
[----:B------:R-:W-:Y:S01]  /*7170*/  VIADD R0, R12, 0x18440 ;  /* 0x000184400c007836 */ /* 0x000fe20000000000 */
[----:B------:R-:W-:-:S02]  /*7180*/  SHF.R.U32.HI R6, RZ, 0x10, R7 ;  /* 0x00000010ff067819 */ /* 0x000fc40000011607 */
[----:B------:R-:W-:Y:S02]  /*7190*/  ISETP.GE.AND P1, PT, R19, R24, PT ;  /* 0x000000181300720c */ /* 0x000fe40003f26270 */
[----:B------:R-:W-:Y:S02]  /*71a0*/  PRMT R14, R14, 0x5410, R31 ;  /* 0x000054100e0e7816 */ /* 0x000fe4000000001f */
[----:B------:R-:W-:Y:S02]  /*71b0*/  PRMT R8, R8, 0x5410, R27 ;  /* 0x0000541008087816 */ /* 0x000fe4000000001b */
[----:B------:R-:W-:Y:S01]  /*71c0*/  PRMT R20, R20, 0x5410, R21 ;  /* 0x0000541014147816 */ /* 0x000fe20000000015 */
[----:B------:R-:W-:Y:S06]  /*71d0*/  @!P0 BRA `(.L_x_1412) ;  /* 0x00000160001c8947 */ /* 0x000fec0003800000 */
.L_x_1661:
[----:B------:R-:W-:Y:S05]  /*71e0*/  BSYNC B1 ;  /* 0x0000000000017941 */ /* 0x000fea0003800000 */
.L_x_1411:
        /* <DEDUP_REMOVED lines=12> */
[C---:B------:R-:W-:Y:S01]  /*72b0*/  IMAD.U32 R31, R20.reuse, 0x10000, RZ ;  /* 0x00010000141f7824 */ /* 0x040fe200078e00ff */
[C---:B------:R-:W-:Y:S01]  /*72c0*/  LOP3.LUT R30, R15.reuse, 0xffff0000, RZ, 0xc0, !PT ;  /* 0xffff00000f1e7812 */ /* 0x040fe200078ec0ff */
[----:B0-----:R-:W-:Y:S01]  /*72d0*/  IMAD.U32 R29, R15, 0x10000, RZ ;  /* 0x000100000f1d7824 */ /* 0x001fe200078e00ff */
[----:B------:R-:W-:Y:S01]  /*72e0*/  LOP3.LUT R32, R20, 0xffff0000, RZ, 0xc0, !PT ;  /* 0xffff000014207812 */ /* 0x000fe200078ec0ff */
        /* <DEDUP_REMOVED lines=33> */
.L_x_1416:
[----:B------:R-:W-:Y:S05]  /*7500*/  BSYNC B2 ;  /* 0x0000000000027941 */ /* 0x000fea0003800000 */
.L_x_1415:
[----:B------:R-:W-:Y:S05]  /*7510*/  @P1 BRA `(.L_x_1414) ;  /* 0x0000000000981947 */ /* 0x000fea0003800000 */
[----:B-1----:R-:W1:Y:S01]  /*7520*/  LDS.128 R4, [R0] ;  /* 0x0000000000047984 */ /* 0x002e620000000c00 */
[----:B------:R-:W-:Y:S01]  /*7530*/  IMAD.U32 R31, R10, 0x10000, RZ ;  /* 0x000100000a1f7824 */ /* 0x000fe200078e00ff */
        /* <DEDUP_REMOVED lines=36> */
.L_x_1414:
[----:B------:R-:W-:Y:S05]  /*7780*/  BSYNC B1 ;  /* 0x0000000000017941 */ /* 0x000fea0003800000 */
.L_x_1413:
        /* <DEDUP_REMOVED lines=10> */
[C---:B0-----:R-:W-:Y:S01]  /*7830*/  IMAD.U32 R29, R15.reuse, 0x10000, RZ ;  /* 0x000100000f1d7824 */ /* 0x041fe200078e00ff */
[----:B------:R-:W-:Y:S01]  /*7840*/  LOP3.LUT R30, R15, 0xffff0000, RZ, 0xc0, !PT ;  /* 0xffff00000f1e7812 */ /* 0x000fe200078ec0ff */
[----:B------:R-:W-:Y:S02]  /*7850*/  IMAD.U32 R33, R13, 0x10000, RZ ;  /* 0x000100000d217824 */ /* 0x000fe400078e00ff */
        /* <DEDUP_REMOVED lines=13> */
[----:B------:R-:W-:Y:S01]  /*7930*/  LOP3.LUT R7, R7, 0xffff0000, RZ, 0xc0, !PT ;  /* 0xffff000007077812 */ /* 0x000fe200078ec0ff */
[----:B------:R-:W-:Y:S01]  /*7940*/  FFMA.FTZ R21, R31, R21, R28 ;  /* 0x000000151f157223 */ /* 0x000fe2000001001c */
[----:B------:R-:W-:Y:S01]  /*7950*/  LOP3.LUT R30, R13, 0xffff0000, RZ, 0xc0, !PT ;  /* 0xffff00000d1e7812 */ /* 0x000fe200078ec0ff */
[C---:B------:R-:W-:Y:S01]  /*7960*/  IMAD.U32 R31, R14.reuse, 0x10000, RZ ;  /* 0x000100000e1f7824 */ /* 0x040fe200078e00ff */
[----:B------:R-:W-:Y:S01]  /*7970*/  LOP3.LUT R28, R14, 0xffff0000, RZ, 0xc0, !PT ;  /* 0xffff00000e1c7812 */ /* 0x000fe200078ec0ff */
[----:B------:R-:W-:Y:S01]  /*7980*/  FMUL.FTZ R14, R33, R6 ;  /* 0x00000006210e7220 */ /* 0x000fe20000410000 */
[----:B------:R-:W-:Y:S01]  /*7990*/  FFMA.FTZ R24, R32, R24, R29 ;  /* 0x0000001820187223 */ /* 0x000fe2000001001d */
        /* <DEDUP_REMOVED lines=12> */
.L_x_1419:
[----:B------:R-:W-:Y:S05]  /*7a60*/  BSYNC B1 ;  /* 0x0000000000017941 */ /* 0x000fea0003800000 */
.L_x_1418:
[----:B------:R-:W-:Y:S05]  /*7a70*/  @P1 BRA `(.L_x_1417) ;  /* 0x0000001000641947 */ /* 0x000fea0003800000 */
[----:B-1----:R-:W1:Y:S01]  /*7a80*/  LDS.128 R4, [R0+0x2000] ;  /* 0x0020000000047984 */ /* 0x002e620000000c00 */
[----:B------:R-:W-:Y:S01]  /*7a90*/  IMAD.U32 R20, R8, 0x10000, RZ ;  /* 0x0001000008147824 */ /* 0x000fe200078e00ff */
[C---:B0-----:R-:W-:Y:S01]  /*7aa0*/  LOP3.LUT R29, R10.reuse, 0xffff0000, RZ, 0xc0, !PT ;  /* 0xffff00000a1d7812 */ /* 0x041fe200078ec0ff */
[----:B------:R-:W-:Y:S01]  /*7ab0*/  IMAD.U32 R24, R10, 0x10000, RZ ;  /* 0x000100000a187824 */ /* 0x000fe200078e00ff */
[----:B------:R-:W-:Y:S02]  /*7ac0*/  LOP3.LUT R27, R8, 0xffff0000, RZ, 0xc0, !PT ;  /* 0xffff0000081b7812 */ /* 0x000fe400078ec0ff */
        /* <DEDUP_REMOVED lines=11> */
[-C--:B------:R-:W-:Y:S01]  /*7b80*/  FFMA.FTZ R4, R20, R12.reuse, -R15 ;  /* 0x0000000c14047223 */ /* 0x080fe2000001080f */
[----:B------:R-:W-:Y:S01]  /*7b90*/  FFMA.FTZ R21, R24, R12, R21 ;  /* 0x0000000c18157223 */ /* 0x000fe20000010015 */
[C---:B------:R-:W-:Y:S01]  /*7ba0*/  FMUL.FTZ R12, R27.reuse, R5 ;  /* 0x000000051b0c7220 */ /* 0x040fe20000410000 */
[----:B------:R-:W-:Y:S01]  /*7bb0*/  LOP3.LUT R6, R6, 0xffff0000, RZ, 0xc0, !PT ;  /* 0xffff000006067812 */ /* 0x000fe200078ec0ff */
[-C--:B------:R-:W-:Y:S01]  /*7bc0*/  FFMA.FTZ R5, R27, R13.reuse, -R14 ;  /* 0x0000000d1b057223 */ /* 0x080fe2000001080e */
[----:B------:R-:W-:Y:S01]  /*7bd0*/  LOP3.LUT R20, R9, 0xffff0000, RZ, 0xc0, !PT ;  /* 0xffff000009147812 */ /* 0x000fe200078ec0ff */
[----:B------:R-:W-:Y:S02]  /*7be0*/  IMAD.U32 R24, R11, 0x10000, RZ ;  /* 0x000100000b187824 */ /* 0x000fe400078e00ff */
[----:B------:R-:W-:Y:S01]  /*7bf0*/  FFMA.FTZ R12, R29, R13, R12 ;  /* 0x0000000d1d0c7223 */ /* 0x000fe2000001000c */
[----:B------:R-:W-:Y:S02]  /*7c00*/  IMAD.U32 R14, R9, 0x10000, RZ ;  /* 0x00010000090e7824 */ /* 0x000fe400078e00ff */
[-C--:B------:R-:W-:Y:S01]  /*7c10*/  FMUL.FTZ R13, R26, R7.reuse ;  /* 0x000000071a0d7220 */ /* 0x080fe20000410000 */
[-C--:B------:R-:W-:Y:S01]  /*7c20*/  FMUL.FTZ R9, R24, R6.reuse ;  /* 0x0000000618097220 */ /* 0x080fe20000410000 */
        /* <DEDUP_REMOVED lines=9> */
[----:B------:R-:W-:-:S05]  /*7cc0*/  F2FP.BF16.F32.PACK_AB R7, R10, R7 ;  /* 0x000000070a07723e */ /* 0x000fca00000010ff */
[----:B------:R3:W-:Y:S01]  /*7cd0*/  STS.128 [R0+0x2000], R4 ;  /* 0x0020000400007388 */ /* 0x0007e20000000c00 */
[----:B------:R-:W-:Y:S05]  /*7ce0*/  BRA `(.L_x_1417) ;  /* 0x0000000c00c87947 */ /* 0x000fea0003800000 */
.L_x_1407:
[----:B------:R-:W-:-:S03]  /*7cf0*/  UMOV UR4, 0xffffffff ;  /* 0xffffffff00047882 */ /* 0x000fc60000000000 */
[----:B------:R-:W-:Y:S05]  /*7d00*/  BRA.DIV UR4, `(.L_x_1420) ;  /* 0x0000015604647947 */ /* 0x000fea000b800000 */
[----:B------:R1:W2:Y:S04]  /*7d10*/  SHFL.IDX PT, R0, R28, RZ, 0x1c1f ;  /* 0x001c1fff1c007589 */ /* 0x0002a800000e0000 */
[----:B------:R1:W3:Y:S04]  /*7d20*/  SHFL.IDX PT, R20, R26, RZ, 0x1c1f ;  /* 0x001c1fff1a147589 */ /* 0x0002e800000e0000 */
[----:B------:R1:W4:Y:S04]  /*7d30*/  SHFL.IDX PT, R21, R24, RZ, 0x1c1f ;  /* 0x001c1fff18157589 */ /* 0x00032800000e0000 */
[----:B------:R1:W0:Y:S02]  /*7d40*/  SHFL.IDX PT, R14, R27, RZ, 0x1c1f ;  /* 0x001c1fff1b0e7589 */ /* 0x00022400000e0000 */
.L_x_1667:
        /* <DEDUP_REMOVED lines=8> */
[----:B------:R-:W-:-:S02]  /*7dd0*/  CS2R R8, SRZ ;  /* 0x0000000000087805 */ /* 0x000fc4000001ff00 */
[----:B------:R-:W-:-:S05]  /*7de0*/  LOP3.LUT R5, R4, 0xfffffffe, RZ, 0xc0, !PT ;  /* 0xfffffffe04057812 */ /* 0x000fca00078ec0ff */
[----:B------:R-:W-:Y:S01]  /*7df0*/  IMAD.IADD R3, R226, 0x1, -R5 ;  /* 0x00000001e2037824 */ /* 0x000fe200078e0a05 */
[----:B------:R-:W-:-:S04]  /*7e00*/  CS2R R4, SRZ ;  /* 0x0000000000047805 */ /* 0x000fc8000001ff00 */
[----:B------:R-:W-:Y:S01]  /*7e10*/  SHF.L.U32 R29, R3, 0x1f, RZ ;  /* 0x0000001f031d7819 */ /* 0x000fe200000006ff */
[----:B------:R-:W-:Y:S06]  /*7e20*/  @P0 BRA `(.L_x_1422) ;  /* 0x0000000000340947 */ /* 0x000fec0003800000 */
[----:B------:R-:W-:Y:S01]  /*7e30*/  ULDC UR4, c[0x0][0x3f4] ;  /* 0x0000fd0000047ab9 */ /* 0x000fe20000000800 */
[C---:B------:R-:W-:Y:S01]  /*7e40*/  IMAD.SHL.U32 R15, R16.reuse, 0x2, RZ ;  /* 0x00000002100f7824 */ /* 0x040fe200078e00ff */
[----:B------:R-:W-:Y:S02]  /*7e50*/  ISETP.GE.AND P2, PT, R16, UR4, PT ;  /* 0x0000000410007c0c */ /* 0x000fe4000bf46270 */
[----:B------:R-:W-:Y:S02]  /*7e60*/  SHF.R.S32.HI R7, RZ, 0x1f, R16 ;  /* 0x0000001fff077819 */ /* 0x000fe40000011410 */
[-C--:B---3--:R-:W-:Y:S02]  /*7e70*/  IADD3 R12, P0, R20, R15.reuse, RZ ;  /* 0x0000000f140c7210 */ /* 0x088fe40007f1e0ff */
[----:B------:R-:W-:Y:S02]  /*7e80*/  SHF.L.U64.HI R6, R16, 0x1, R7 ;  /* 0x0000000110067819 */ /* 0x000fe40000010207 */
[----:B0-----:R-:W-:-:S03]  /*7e90*/  IADD3 R14, P1, R14, R15, RZ ;  /* 0x0000000f0e0e7210 */ /* 0x001fc60007f3e0ff */
[--C-:B--2---:R-:W-:Y:S02]  /*7ea0*/  IMAD.X R13, R0, 0x1, R6.reuse, P0 ;  /* 0x00000001000d7824 */ /* 0x104fe400000e0606 */
[----:B----4-:R-:W-:Y:S01]  /*7eb0*/  IMAD.X R15, R21, 0x1, R6, P1 ;  /* 0x00000001150f7824 */ /* 0x010fe200008e0606 */
[----:B------:R-:W-:Y:S01]  /*7ec0*/  CS2R R6, SRZ ;  /* 0x0000000000067805 */ /* 0x000fe2000001ff00 */
[----:B------:R-:W-:Y:S06]  /*7ed0*/  @P2 BRA `(.L_x_1422) ;  /* 0x0000000000082947 */ /* 0x000fec0003800000 */
[----:B------:R0:W5:Y:S04]  /*7ee0*/  LD.E.128 R8, desc[UR60][R12.64] ;  /* 0x0000003c0c087980 */ /* 0x000168000c101d00 */
[----:B------:R0:W5:Y:S02]  /*7ef0*/  LD.E.128 R4, desc[UR60][R14.64] ;  /* 0x0000003c0e047980 */ /* 0x000164000c101d00 */
.L_x_1422:
[----:B------:R-:W-:Y:S05]  /*7f00*/  BSYNC B1 ;  /* 0x0000000000017941 */ /* 0x000fea0003800000 */
.L_x_1421:
[----:B------:R-:W1:Y:S01]  /*7f10*/  SYNCS.PHASECHK.TRANS64.TRYWAIT P1, [R18+URZ+0x32400], R29 ;  /* 0x0324001d120075a7 */ /* 0x000e62000802017f */
[----:B--2---:R-:W-:Y:S01]  /*7f20*/  IMAD R0, R41, -0x80, R154 ;  /* 0xffffff8029007824 */ /* 0x004fe200078e029a */
[----:B-----5:R-:W-:Y:S01]  /*7f30*/  SHF.R.U64 R26, R8, 0x10, R9 ;  /* 0x00000010081a7819 */ /* 0x020fe20000001209 */
[----:B0-----:R-:W-:Y:S01]  /*7f40*/  IMAD.MOV.U32 R13, RZ, RZ, R8 ;  /* 0x000000ffff0d7224 */ /* 0x001fe200078e0008 */
[--C-:B------:R-:W-:Y:S01]  /*7f50*/  SHF.R.U64 R31, R10, 0x10, R11.reuse ;  /* 0x000000100a1f7819 */ /* 0x100fe2000000120b */
[----:B------:R-:W-:Y:S01]  /*7f60*/  IMAD.MOV.U32 R14, RZ, RZ, R10 ;  /* 0x000000ffff0e7224 */ /* 0x000fe200078e000a */
[--C-:B------:R-:W-:Y:S01]  /*7f70*/  SHF.R.U32.HI R8, RZ, 0x10, R11.reuse ;  /* 0x00000010ff087819 */ /* 0x100fe2000001160b */
[----:B------:R-:W-:Y:S01]  /*7f80*/  IMAD.MOV.U32 R15, RZ, RZ, R11 ;  /* 0x000000ffff0f7224 */ /* 0x000fe200078e000b */
[----:B------:R-:W-:Y:S01]  /*7f90*/  VIMNMX R10, R0, 0x80, PT ;  /* 0x00000080000a7848 */ /* 0x000fe20003fe0100 */
[----:B----4-:R-:W-:Y:S01]  /*7fa0*/  IMAD.MOV.U32 R21, RZ, RZ, R4 ;  /* 0x000000ffff157224 */ /* 0x010fe200078e0004 */
[--C-:B------:R-:W-:Y:S01]  /*7fb0*/  SHF.R.U32.HI R33, RZ, 0x10, R9.reuse ;  /* 0x00000010ff217819 */ /* 0x100fe20000011609 */
[----:B------:R-:W-:Y:S01]  /*7fc0*/  IMAD.MOV.U32 R24, RZ, RZ, R9 ;  /* 0x000000ffff187224 */ /* 0x000fe200078e0009 */
[--C-:B------:R-:W-:Y:S01]  /*7fd0*/  SHF.R.U64 R4, R4, 0x10, R5.reuse ;  /* 0x0000001004047819 */ /* 0x100fe20000001205 */
[--C-:B------:R-:W-:Y:S01]  /*7fe0*/  IMAD.MOV.U32 R12, RZ, RZ, R5.reuse ;  /* 0x000000ffff0c7224 */ /* 0x100fe200078e0005 */
[----:B------:R-:W-:Y:S01]  /*7ff0*/  SHF.R.U32.HI R11, RZ, 0x10, R5 ;  /* 0x00000010ff0b7819 */ /* 0x000fe20000011605 */
[----:B---3--:R-:W-:Y:S01]  /*8000*/  IMAD.MOV.U32 R20, RZ, RZ, R6 ;  /* 0x000000ffff147224 */ /* 0x008fe200078e0006 */
[----:B-1----:R-:W-:Y:S01]  /*8010*/  ISETP.GE.AND P0, PT, R16, R27, PT ;  /* 0x0000001b1000720c */ /* 0x002fe20003f06270 */
        /* <DEDUP_REMOVED lines=15> */
.L_x_1668:
[----:B------:R-:W-:Y:S05]  /*8110*/  BSYNC B1 ;  /* 0x0000000000017941 */ /* 0x000fea0003800000 */
.L_x_1423:
[----:B------:R-:W-:Y:S04]  /*8120*/  BSSY B1, `(.L_x_1425) ;  /* 0x000005a000017945 */ /* 0x000fe80003800000 */
[----:B------:R-:W-:Y:S05]  /*8130*/  @P2 BRA `(.L_x_1426) ;  /* 0x0000000400602947 */ /* 0x000fea0003800000 */
[----:B------:R-:W-:Y:S01]  /*8140*/  IMAD.SHL.U32 R4, R30, 0x40, RZ ;  /* 0x000000401e047824 */ /* 0x000fe200078e00ff */
[----:B------:R-:W-:Y:S01]  /*8150*/  LOP3.LUT R37, R20, 0xffff0000, RZ, 0xc0, !PT ;  /* 0xffff000014257812 */ /* 0x000fe200078ec0ff */
[----:B------:R-:W-:Y:S02]  /*8160*/  IMAD.IADD R6, R16, 0x1, R27 ;  /* 0x0000000110067824 */ /* 0x000fe400078e021b */
[----:B------:R-:W-:Y:S01]  /*8170*/  IMAD.U32 R38, R20, 0x10000, RZ ;  /* 0x0001000014267824 */ /* 0x000fe200078e00ff */
[----:B------:R-:W-:Y:S01]  /*8180*/  LOP3.LUT R7, R4, 0x1c0, RZ, 0xc0, !PT ;  /* 0x000001c004077812 */ /* 0x000fe200078ec0ff */
[----:B------:R-:W-:Y:S02]  /*8190*/  IMAD.U32 R36, R14, 0x10000, RZ ;  /* 0x000100000e247824 */ /* 0x000fe400078e00ff */
[----:B------:R-:W-:Y:S01]  /*81a0*/  IMAD.U32 R35, R21, 0x10000, RZ ;  /* 0x0001000015237824 */ /* 0x000fe200078e00ff */
[----:B------:R-:W-:Y:S02]  /*81b0*/  SHF.R.U32.HI R9, RZ, 0x3, R7 ;  /* 0x00000003ff097819 */ /* 0x000fe40000011607 */
[----:B------:R-:W-:-:S02]  /*81c0*/  LOP3.LUT R6, R7, 0x38, R6, 0xf8, !PT ;  /* 0x0000003807067812 */ /* 0x000fc400078ef806 */
[----:B------:R-:W-:Y:S02]  /*81d0*/  LOP3.LUT R4, R7, 0x38, R16, 0xf8, !PT ;  /* 0x0000003807047812 */ /* 0x000fe400078ef810 */
[-C--:B------:R-:W-:Y:S02]  /*81e0*/  LOP3.LUT R7, R6, R9.reuse, RZ, 0x3c, !PT ;  /* 0x0000000906077212 */ /* 0x080fe400078e3cff */
[----:B------:R-:W-:-:S03]  /*81f0*/  LOP3.LUT R5, R4, R9, RZ, 0x3c, !PT ;  /* 0x0000000904057212 */ /* 0x000fc600078e3cff */
[C---:B------:R-:W-:Y:S02]  /*8200*/  IMAD R9, R216.reuse, 0x200, R7 ;  /* 0x00000200d8097824 */ /* 0x040fe400078e0207 */
[----:B------:R-:W-:Y:S02]  /*8210*/  IMAD R5, R216, 0x200, R5 ;  /* 0x00000200d8057824 */ /* 0x000fe400078e0205 */
[--C-:B------:R-:W-:Y:S02]  /*8220*/  IMAD R46, R9, 0x2, R18.reuse ;  /* 0x00000002092e7824 */ /* 0x100fe400078e0212 */
[----:B------:R-:W-:-:S03]  /*8230*/  IMAD R44, R5, 0x2, R18 ;  /* 0x00000002052c7824 */ /* 0x000fc600078e0212 */
[----:B------:R-:W1:Y:S04]  /*8240*/  LDS.128 R8, [R46+0x18400] ;  /* 0x018400002e087984 */ /* 0x000e680000000c00 */
[----:B------:R-:W0:Y:S01]  /*8250*/  LDS.128 R4, [R44+0x18400] ;  /* 0x018400002c047984 */ /* 0x000e220000000c00 */
[C---:B-1----:R-:W-:Y:S01]  /*8260*/  IMAD.U32 R33, R10.reuse, 0x10000, RZ ;  /* 0x000100000a217824 */ /* 0x042fe200078e00ff */
[----:B------:R-:W-:Y:S01]  /*8270*/  LOP3.LUT R10, R10, 0xffff0000, RZ, 0xc0, !PT ;  /* 0xffff00000a0a7812 */ /* 0x000fe200078ec0ff */
[C---:B------:R-:W-:Y:S01]  /*8280*/  IMAD.U32 R31, R8.reuse, 0x10000, RZ ;  /* 0x00010000081f7824 */ /* 0x040fe200078e00ff */
[----:B------:R-:W-:Y:S01]  /*8290*/  LOP3.LUT R8, R8, 0xffff0000, RZ, 0xc0, !PT ;  /* 0xffff000008087812 */ /* 0x000fe200078ec0ff */
[C---:B0-----:R-:W-:Y:S02]  /*82a0*/  IMAD.U32 R29, R6.reuse, 0x10000, RZ ;  /* 0x00010000061d7824 */ /* 0x041fe400078e00ff */
[C---:B------:R-:W-:Y:S01]  /*82b0*/  FMUL.FTZ R40, R33.reuse, R38 ;  /* 0x0000002621287220 */ /* 0x040fe20000410000 */
[-C--:B------:R-:W-:Y:S01]  /*82c0*/  FMUL.FTZ R42, R33, R36.reuse ;  /* 0x00000024212a7220 */ /* 0x080fe20000410000 */
[----:B------:R-:W-:Y:S01]  /*82d0*/  LOP3.LUT R6, R6, 0xffff0000, RZ, 0xc0, !PT ;  /* 0xffff000006067812 */ /* 0x000fe200078ec0ff */
[----:B------:R-:W-:Y:S01]  /*82e0*/  FMUL.FTZ R39, R10, R37 ;  /* 0x000000250a277220 */ /* 0x000fe20000410000 */
[----:B------:R-:W-:Y:S01]  /*82f0*/  LOP3.LUT R33, R14, 0xffff0000, RZ, 0xc0, !PT ;  /* 0xffff00000e217812 */ /* 0x000fe200078ec0ff */
[C---:B------:R-:W-:Y:S01]  /*8300*/  FFMA.FTZ R40, R29.reuse, R36, -R40 ;  /* 0x000000241d287223 */ /* 0x040fe20000010828 */
[----:B------:R-:W-:Y:S01]  /*8310*/  FFMA.FTZ R42, R29, R38, R42 ;  /* 0x000000261d2a7223 */ /* 0x000fe2000001002a */
[----:B------:R-:W-:-:S02]  /*8320*/  IMAD.U32 R29, R13, 0x10000, RZ ;  /* 0x000100000d1d7824 */ /* 0x000fc400078e00ff */
[-C--:B------:R-:W-:Y:S01]  /*8330*/  FFMA.FTZ R45, R6, R33.reuse, -R39 ;  /* 0x00000021062d7223 */ /* 0x080fe20000010827 */
[----:B------:R-:W-:Y:S02]  /*8340*/  IMAD.U32 R26, R4, 0x10000, RZ ;  /* 0x00010000041a7824 */ /* 0x000fe400078e00ff */
[----:B------:R-:W-:Y:S01]  /*8350*/  FMUL.FTZ R41, R10, R33 ;  /* 0x000000210a297220 */ /* 0x000fe20000410000 */
[----:B------:R-:W-:Y:S01]  /*8360*/  FMUL.FTZ R39, R31, R35 ;  /* 0x000000231f277220 */ /* 0x000fe20000410000 */
[----:B------:R-:W-:Y:S01]  /*8370*/  LOP3.LUT R33, R21, 0xffff0000, RZ, 0xc0, !PT ;  /* 0xffff000015217812 */ /* 0x000fe200078ec0ff */
[-C--:B------:R-:W-:Y:S01]  /*8380*/  FMUL.FTZ R10, R31, R29.reuse ;  /* 0x0000001d1f0a7220 */ /* 0x080fe20000410000 */
[----:B------:R-:W-:Y:S01]  /*8390*/  LOP3.LUT R4, R4, 0xffff0000, RZ, 0xc0, !PT ;  /* 0xffff000004047812 */ /* 0x000fe200078ec0ff */
[----:B------:R-:W-:Y:S01]  /*83a0*/  FFMA.FTZ R39, R26, R29, -R39 ;  /* 0x0000001d1a277223 */ /* 0x000fe20000010827 */
[----:B------:R-:W-:Y:S01]  /*83b0*/  FFMA.FTZ R47, R6, R37, R41 ;  /* 0x00000025062f7223 */ /* 0x000fe20000010029 */
[----:B------:R-:W-:Y:S01]  /*83c0*/  LOP3.LUT R29, R13, 0xffff0000, RZ, 0xc0, !PT ;  /* 0xffff00000d1d7812 */ /* 0x000fe200078ec0ff */
[----:B------:R-:W-:Y:S01]  /*83d0*/  FFMA.FTZ R26, R26, R35, R10 ;  /* 0x000000231a1a7223 */ /* 0x000fe2000001000a */
[----:B------:R-:W-:-:S02]  /*83e0*/  IMAD.U32 R32, R9, 0x10000, RZ ;  /* 0x0001000009207824 */ /* 0x000fc400078e00ff */
[----:B------:R-:W-:Y:S01]  /*83f0*/  FMUL.FTZ R37, R8, R33 ;  /* 0x0000002108257220 */ /* 0x000fe20000410000 */
[----:B------:R-:W-:Y:S02]  /*8400*/  IMAD.U32 R35, R12, 0x10000, RZ ;  /* 0x000100000c237824 */ /* 0x000fe400078e00ff */
[-C--:B------:R-:W-:Y:S01]  /*8410*/  FMUL.FTZ R41, R8, R29.reuse ;  /* 0x0000001d08297220 */ /* 0x080fe20000410000 */
[----:B------:R-:W-:Y:S02]  /*8420*/  IMAD.U32 R28, R5, 0x10000, RZ ;  /* 0x00010000051c7824 */ /* 0x000fe400078e00ff */
[----:B------:R-:W-:Y:S01]  /*8430*/  FFMA.FTZ R36, R4, R29, -R37 ;  /* 0x0000001d04247223 */ /* 0x000fe20000010825 */
[----:B------:R-:W-:Y:S02]  /*8440*/  IMAD.U32 R31, R24, 0x10000, RZ ;  /* 0x00010000181f7824 */ /* 0x000fe400078e00ff */
[----:B------:R-:W-:Y:S01]  /*8450*/  FMUL.FTZ R43, R32, R35 ;  /* 0x00000023202b7220 */ /* 0x000fe20000410000 */
[----:B------:R-:W-:-:S02]  /*8460*/  IMAD.U32 R34, R11, 0x10000, RZ ;  /* 0x000100000b227824 */ /* 0x000fc400078e00ff */
[----:B------:R-:W-:Y:S01]  /*8470*/  FFMA.FTZ R41, R4, R33, R41 ;  /* 0x0000002104297223 */ /* 0x000fe20000010029 */
[----:B------:R-:W-:Y:S02]  /*8480*/  IMAD.U32 R37, R0, 0x10000, RZ ;  /* 0x0001000000257824 */ /* 0x000fe400078e00ff */
[-C--:B------:R-:W-:Y:S01]  /*8490*/  FMUL.FTZ R32, R32, R31.reuse ;  /* 0x0000001f20207220 */ /* 0x080fe20000410000 */
[----:B------:R-:W-:Y:S02]  /*84a0*/  IMAD.U32 R29, R15, 0x10000, RZ ;  /* 0x000100000f1d7824 */ /* 0x000fe400078e00ff */
[----:B------:R-:W-:Y:S01]  /*84b0*/  FFMA.FTZ R43, R28, R31, -R43 ;  /* 0x0000001f1c2b7223 */ /* 0x000fe2000001082b */
[----:B------:R-:W-:Y:S01]  /*84c0*/  IMAD.U32 R30, R7, 0x10000, RZ ;  /* 0x00010000071e7824 */ /* 0x000fe200078e00ff */
[----:B------:R-:W-:Y:S01]  /*84d0*/  LOP3.LUT R9, R9, 0xffff0000, RZ, 0xc0, !PT ;  /* 0xffff000009097812 */ /* 0x000fe200078ec0ff */
[C---:B------:R-:W-:Y:S01]  /*84e0*/  FMUL.FTZ R33, R34.reuse, R37 ;  /* 0x0000002522217220 */ /* 0x040fe20000410000 */
[----:B------:R-:W-:Y:S01]  /*84f0*/  LOP3.LUT R11, R11, 0xffff0000, RZ, 0xc0, !PT ;  /* 0xffff00000b0b7812 */ /* 0x000fe200078ec0ff */
[----:B------:R-:W-:Y:S01]  /*8500*/  FMUL.FTZ R31, R34, R29 ;  /* 0x0000001d221f7220 */ /* 0x000fe20000410000 */
[----:B------:R-:W-:Y:S01]  /*8510*/  LOP3.LUT R8, R12, 0xffff0000, RZ, 0xc0, !PT ;  /* 0xffff00000c087812 */ /* 0x000fe200078ec0ff */
[----:B------:R-:W-:Y:S01]  /*8520*/  FFMA.FTZ R32, R28, R35, R32 ;  /* 0x000000231c207223 */ /* 0x000fe20000010020 */
[----:B------:R-:W-:Y:S01]  /*8530*/  LOP3.LUT R10, R0, 0xffff0000, RZ, 0xc0, !PT ;  /* 0xffff0000000a7812 */ /* 0x000fe200078ec0ff */
[----:B------:R-:W-:Y:S01]  /*8540*/  FFMA.FTZ R33, R30, R29, -R33 ;  /* 0x0000001d1e217223 */ /* 0x000fe20000010821 */
[----:B------:R-:W-:Y:S01]  /*8550*/  LOP3.LUT R4, R24, 0xffff0000, RZ, 0xc0, !PT ;  /* 0xffff000018047812 */ /* 0x000fe200078ec0ff */
[----:B------:R-:W-:Y:S01]  /*8560*/  FFMA.FTZ R31, R30, R37, R31 ;  /* 0x000000251e1f7223 */ /* 0x000fe2000001001f */
[----:B------:R-:W-:Y:S01]  /*8570*/  LOP3.LUT R6, R15, 0xffff0000, RZ, 0xc0, !PT ;  /* 0xffff00000f067812 */ /* 0x000fe200078ec0ff */
[----:B------:R-:W-:Y:S01]  /*8580*/  FMUL.FTZ R28, R9, R8 ;  /* 0x00000008091c7220 */ /* 0x000fe20000410000 */
[----:B------:R-:W-:Y:S01]  /*8590*/  LOP3.LUT R5, R5, 0xffff0000, RZ, 0xc0, !PT ;  /* 0xffff000005057812 */ /* 0x000fe200078ec0ff */
[----:B------:R-:W-:Y:S01]  /*85a0*/  FMUL.FTZ R30, R11, R10 ;  /* 0x0000000a0b1e7220 */ /* 0x000fe20000410000 */
[----:B------:R-:W-:Y:S01]  /*85b0*/  LOP3.LUT R7, R7, 0xffff0000, RZ, 0xc0, !PT ;  /* 0xffff000007077812 */ /* 0x000fe200078ec0ff */
[----:B------:R-:W-:Y:S01]  /*85c0*/  FMUL.FTZ R9, R9, R4 ;  /* 0x0000000409097220 */ /* 0x000fe20000410000 */
[----:B------:R-:W-:Y:S01]  /*85d0*/  FMUL.FTZ R11, R11, R6 ;  /* 0x000000060b0b7220 */ /* 0x000fe20000410000 */
[----:B------:R-:W-:Y:S01]  /*85e0*/  FFMA.FTZ R28, R5, R4, -R28 ;  /* 0x00000004051c7223 */ /* 0x000fe2000001081c */
        /* <DEDUP_REMOVED lines=13> */
.L_x_1426:
[----:B------:R-:W-:Y:S05]  /*86c0*/  BSYNC B1 ;  /* 0x0000000000017941 */ /* 0x000fea0003800000 */
.L_x_1425:
[----:B------:R-:W-:Y:S05]  /*86d0*/  @P0 BRA `(.L_x_1417) ;  /* 0x00000004004c0947 */ /* 0x000fea0003800000 */
[----:B------:R-:W2:Y:S01]  /*86e0*/  LDL R45, [R1+0x90] ;  /* 0x00009000012d7983 */ /* 0x000ea20000100800 */
[----:B-1----:R-:W-:Y:S01]  /*86f0*/  IMAD.IADD R4, R16, 0x1, R27 ;  /* 0x0000000110047824 */ /* 0x002fe200078e021b */
[----:B------:R-:W-:-:S04]  /*8700*/  SHF.R.U32.HI R5, RZ, 0x3, R213 ;  /* 0x00000003ff057819 */ /* 0x000fc800000116d5 */
[----:B------:R-:W-:-:S04]  /*8710*/  LOP3.LUT R4, R213, 0x38, R4, 0xf8, !PT ;  /* 0x00000038d5047812 */ /* 0x000fc800078ef804 */
[----:B------:R-:W-:-:S05]  /*8720*/  LOP3.LUT R4, R4, R5, RZ, 0x3c, !PT ;  /* 0x0000000504047212 */ /* 0x000fca00078e3cff */
[----:B------:R-:W-:-:S04]  /*8730*/  IMAD.IADD R9, R217, 0x1, R4 ;  /* 0x00000001d9097824 */ /* 0x000fc800078e0204 */
[----:B------:R-:W-:-:S05]  /*8740*/  IMAD R26, R9, 0x2, R18 ;  /* 0x00000002091a7824 */ /* 0x000fca00078e0212 */
[----:B------:R-:W1:Y:S01]  /*8750*/  LDS.128 R8, [R26+0x18400] ;  /* 0x018400001a087984 */ /* 0x000e620000000c00 */
[----:B------:R-:W-:Y:S02]  /*8760*/  IMAD.U32 R37, R21, 0x10000, RZ ;  /* 0x0001000015257824 */ /* 0x000fe400078e00ff */
[----:B------:R-:W-:Y:S01]  /*8770*/  IMAD.U32 R35, R13, 0x10000, RZ ;  /* 0x000100000d237824 */ /* 0x000fe200078e00ff */
[----:B------:R-:W-:Y:S01]  /*8780*/  LOP3.LUT R44, R21, 0xffff0000, RZ, 0xc0, !PT ;  /* 0xffff0000152c7812 */ /* 0x000fe200078ec0ff */
[----:B------:R-:W-:Y:S01]  /*8790*/  IMAD.U32 R46, R12, 0x10000, RZ ;  /* 0x000100000c2e7824 */ /* 0x000fe200078e00ff */
[----:B------:R-:W-:Y:S01]  /*87a0*/  LOP3.LUT R40, R13, 0xffff0000, RZ, 0xc0, !PT ;  /* 0xffff00000d287812 */ /* 0x000fe200078ec0ff */
[----:B------:R-:W-:Y:S01]  /*87b0*/  IMAD.U32 R42, R24, 0x10000, RZ ;  /* 0x00010000182a7824 */ /* 0x000fe200078e00ff */
[----:B------:R-:W-:Y:S02]  /*87c0*/  LOP3.LUT R41, R12, 0xffff0000, RZ, 0xc0, !PT ;  /* 0xffff00000c297812 */ /* 0x000fe400078ec0ff */
[----:B------:R-:W-:-:S02]  /*87d0*/  LOP3.LUT R43, R0, 0xffff0000, RZ, 0xc0, !PT ;  /* 0xffff0000002b7812 */ /* 0x000fc400078ec0ff */
[----:B------:R-:W-:Y:S01]  /*87e0*/  LOP3.LUT R39, R24, 0xffff0000, RZ, 0xc0, !PT ;  /* 0xffff000018277812 */ /* 0x000fe200078ec0ff */
[C---:B-1----:R-:W-:Y:S01]  /*87f0*/  IMAD.U32 R31, R8.reuse, 0x10000, RZ ;  /* 0x00010000081f7824 */ /* 0x042fe200078e00ff */
[----:B------:R-:W-:Y:S01]  /*8800*/  LOP3.LUT R8, R8, 0xffff0000, RZ, 0xc0, !PT ;  /* 0xffff000008087812 */ /* 0x000fe200078ec0ff */
[----:B------:R-:W-:Y:S02]  /*8810*/  IMAD.U32 R32, R9, 0x10000, RZ ;  /* 0x0001000009207824 */ /* 0x000fe400078e00ff */
[-C--:B------:R-:W-:Y:S01]  /*8820*/  FMUL.FTZ R36, R37, R31.reuse ;  /* 0x0000001f25247220 */ /* 0x080fe20000410000 */
[----:B------:R-:W-:Y:S01]  /*8830*/  FMUL.FTZ R38, R35, R31 ;  /* 0x0000001f23267220 */ /* 0x000fe20000410000 */
[-C--:B------:R-:W-:Y:S01]  /*8840*/  FMUL.FTZ R13, R44, R8.reuse ;  /* 0x000000082c0d7220 */ /* 0x080fe20000410000 */
[----:B------:R-:W-:Y:S01]  /*8850*/  FMUL.FTZ R21, R40, R8 ;  /* 0x0000000828157220 */ /* 0x000fe20000410000 */
[----:B------:R-:W-:Y:S01]  /*8860*/  FMUL.FTZ R31, R42, R32 ;  /* 0x000000202a1f7220 */ /* 0x000fe20000410000 */
[C---:B------:R-:W-:Y:S01]  /*8870*/  IMAD.U32 R33, R10.reuse, 0x10000, RZ ;  /* 0x000100000a217824 */ /* 0x040fe200078e00ff */
[----:B------:R-:W-:Y:S01]  /*8880*/  LOP3.LUT R10, R10, 0xffff0000, RZ, 0xc0, !PT ;  /* 0xffff00000a0a7812 */ /* 0x000fe200078ec0ff */
[----:B------:R-:W-:Y:S01]  /*8890*/  IMAD.U32 R34, R11, 0x10000, RZ ;  /* 0x000100000b227824 */ /* 0x000fe200078e00ff */
[----:B------:R-:W-:-:S02]  /*88a0*/  LOP3.LUT R9, R9, 0xffff0000, RZ, 0xc0, !PT ;  /* 0xffff000009097812 */ /* 0x000fc400078ec0ff */
[----:B------:R-:W-:Y:S01]  /*88b0*/  LOP3.LUT R11, R11, 0xffff0000, RZ, 0xc0, !PT ;  /* 0xffff00000b0b7812 */ /* 0x000fe200078ec0ff */
[----:B--2---:R-:W1:Y:S02]  /*88c0*/  LDS.128 R4, [R45+0x18400] ;  /* 0x018400002d047984 */ /* 0x004e640000000c00 */
[C---:B-1----:R-:W-:Y:S01]  /*88d0*/  IMAD.U32 R27, R4.reuse, 0x10000, RZ ;  /* 0x00010000041b7824 */ /* 0x042fe200078e00ff */
[----:B------:R-:W-:Y:S01]  /*88e0*/  LOP3.LUT R4, R4, 0xffff0000, RZ, 0xc0, !PT ;  /* 0xffff000004047812 */ /* 0x000fe200078ec0ff */
[----:B------:R-:W-:Y:S02]  /*88f0*/  IMAD.U32 R28, R5, 0x10000, RZ ;  /* 0x00010000051c7824 */ /* 0x000fe400078e00ff */
[-C--:B------:R-:W-:Y:S01]  /*8900*/  FFMA.FTZ R36, R35, R27.reuse, -R36 ;  /* 0x0000001b23247223 */ /* 0x080fe20000010824 */
[----:B------:R-:W-:Y:S01]  /*8910*/  FFMA.FTZ R38, R37, R27, R38 ;  /* 0x0000001b25267223 */ /* 0x000fe20000010026 */
[----:B------:R-:W-:Y:S01]  /*8920*/  FMUL.FTZ R27, R46, R32 ;  /* 0x000000202e1b7220 */ /* 0x000fe20000410000 */
[----:B------:R-:W-:-:S02]  /*8930*/  IMAD.U32 R37, R20, 0x10000, RZ ;  /* 0x0001000014257824 */ /* 0x000fc400078e00ff */
[-C--:B------:R-:W-:Y:S01]  /*8940*/  FFMA.FTZ R13, R40, R4.reuse, -R13 ;  /* 0x00000004280d7223 */ /* 0x080fe2000001080d */
[----:B------:R-:W-:Y:S02]  /*8950*/  IMAD.U32 R35, R14, 0x10000, RZ ;  /* 0x000100000e237824 */ /* 0x000fe400078e00ff */
[----:B------:R-:W-:Y:S01]  /*8960*/  FFMA.FTZ R21, R44, R4, R21 ;  /* 0x000000042c157223 */ /* 0x000fe20000010015 */
[-C--:B------:R-:W-:Y:S01]  /*8970*/  FFMA.FTZ R27, R42, R28.reuse, -R27 ;  /* 0x0000001c2a1b7223 */ /* 0x080fe2000001081b */
[----:B------:R-:W-:Y:S01]  /*8980*/  FFMA.FTZ R31, R46, R28, R31 ;  /* 0x0000001c2e1f7223 */ /* 0x000fe2000001001f */
[----:B0-----:R-:W-:Y:S02]  /*8990*/  IMAD.U32 R29, R6, 0x10000, RZ ;  /* 0x00010000061d7824 */ /* 0x001fe400078e00ff */
[-C--:B------:R-:W-:Y:S01]  /*89a0*/  FMUL.FTZ R4, R37, R33.reuse ;  /* 0x0000002125047220 */ /* 0x080fe20000410000 */
[----:B------:R-:W-:Y:S02]  /*89b0*/  LOP3.LUT R28, R14, 0xffff0000, RZ, 0xc0, !PT ;  /* 0xffff00000e1c7812 */ /* 0x000fe400078ec0ff */
[----:B------:R-:W-:Y:S01]  /*89c0*/  LOP3.LUT R20, R20, 0xffff0000, RZ, 0xc0, !PT ;  /* 0xffff000014147812 */ /* 0x000fe200078ec0ff */
[----:B------:R-:W-:Y:S01]  /*89d0*/  FMUL.FTZ R14, R35, R33 ;  /* 0x00000021230e7220 */ /* 0x000fe20000410000 */
[----:B------:R-:W-:-:S02]  /*89e0*/  IMAD.U32 R32, R0, 0x10000, RZ ;  /* 0x0001000000207824 */ /* 0x000fc400078e00ff */
[-C--:B------:R-:W-:Y:S01]  /*89f0*/  FFMA.FTZ R8, R35, R29.reuse, -R4 ;  /* 0x0000001d23087223 */ /* 0x080fe20000010804 */
[----:B------:R-:W-:Y:S01]  /*8a00*/  LOP3.LUT R6, R6, 0xffff0000, RZ, 0xc0, !PT ;  /* 0xffff000006067812 */ /* 0x000fe200078ec0ff */
[-C--:B------:R-:W-:Y:S01]  /*8a10*/  FMUL.FTZ R33, R20, R10.reuse ;  /* 0x0000000a14217220 */ /* 0x080fe20000410000 */
[----:B------:R-:W-:Y:S01]  /*8a20*/  FMUL.FTZ R35, R28, R10 ;  /* 0x0000000a1c237220 */ /* 0x000fe20000410000 */
[----:B------:R-:W-:Y:S02]  /*8a30*/  IMAD.U32 R4, R15, 0x10000, RZ ;  /* 0x000100000f047824 */ /* 0x000fe400078e00ff */
[----:B------:R-:W-:Y:S01]  /*8a40*/  FFMA.FTZ R10, R37, R29, R14 ;  /* 0x0000001d250a7223 */ /* 0x000fe2000001000e */
[----:B------:R-:W-:Y:S02]  /*8a50*/  IMAD.U32 R30, R7, 0x10000, RZ ;  /* 0x00010000071e7824 */ /* 0x000fe400078e00ff */
[----:B------:R-:W-:Y:S01]  /*8a60*/  FMUL.FTZ R29, R32, R34 ;  /* 0x00000022201d7220 */ /* 0x000fe20000410000 */
[----:B------:R-:W-:Y:S01]  /*8a70*/  LOP3.LUT R15, R15, 0xffff0000, RZ, 0xc0, !PT ;  /* 0xffff00000f0f7812 */ /* 0x000fe200078ec0ff */
[-C--:B------:R-:W-:Y:S01]  /*8a80*/  FFMA.FTZ R33, R28, R6.reuse, -R33 ;  /* 0x000000061c217223 */ /* 0x080fe20000010821 */
[----:B------:R-:W-:Y:S01]  /*8a90*/  LOP3.LUT R5, R5, 0xffff0000, RZ, 0xc0, !PT ;  /* 0xffff000005057812 */ /* 0x000fe200078ec0ff */
[----:B------:R-:W-:Y:S01]  /*8aa0*/  FFMA.FTZ R35, R20, R6, R35 ;  /* 0x0000000614237223 */ /* 0x000fe20000010023 */
[----:B------:R-:W-:Y:S01]  /*8ab0*/  LOP3.LUT R7, R7, 0xffff0000, RZ, 0xc0, !PT ;  /* 0xffff000007077812 */ /* 0x000fe200078ec0ff */
[C---:B------:R-:W-:Y:S01]  /*8ac0*/  FMUL.FTZ R37, R4.reuse, R34 ;  /* 0x0000002204257220 */ /* 0x040fe20000410000 */
[-C--:B------:R-:W-:Y:S01]  /*8ad0*/  FFMA.FTZ R29, R4, R30.reuse, -R29 ;  /* 0x0000001e041d7223 */ /* 0x080fe2000001081d */
        /* <DEDUP_REMOVED lines=19> */
.L_x_1417:
[----:B------:R-:W-:Y:S05]  /*8c10*/  BSYNC B0 ;  /* 0x0000000000007941 */ /* 0x000fea0003800000 */
.L_x_1406:
        /* <DEDUP_REMOVED lines=8> */
.L_x_1403:
[----:B--23--:R-:W2:Y:S01]  /*8ca0*/  LDL R0, [R1+0x5c] ;  /* 0x00005c0001007983 */ /* 0x00cea20000100800 */
[----:B-1----:R-:W1:Y:S02]  /*8cb0*/  S2R R4, SR_TID.X ;  /* 0x0000000000047919 */ /* 0x002e640000002100 */
[----:B-1----:R-:W-:-:S05]  /*8cc0*/  SHF.R.U32.HI R4, RZ, 0x7, R4 ;  /* 0x00000007ff047819 */ /* 0x002fca0000011604 */
[----:B------:R-:W-:Y:S01]  /*8cd0*/  VIADD R10, R4, 0x8 ;  /* 0x00000008040a7836 */ /* 0x000fe20000000000 */
[----:B--2---:R-:W-:-:S13]  /*8ce0*/  R2UR UR4, R0 ;  /* 0x00000000000472ca */ /* 0x004fda00000e0000 */
[----:B------:R-:W-:Y:S01]  /*8cf0*/  IMAD.U32 R0, RZ, RZ, UR4 ;  /* 0x00000004ff007e24 */ /* 0x000fe2000f8e00ff */
[----:B------:R-:W-:Y:S05]  /*8d00*/  WARPSYNC.ALL ;  /* 0x0000000000007948 */ /* 0x000fea0003800000 */
[----:B------:R1:W-:Y:S01]  /*8d10*/  BAR.SYNC.DEFER_BLOCKING R10, 0x100 ;  /* 0x0004000a0000751d */ /* 0x0003e20000010000 */
[----:B------:R-:W-:-:S13]  /*8d20*/  ISETP.NE.AND P0, PT, R0, 0x3, PT ;  /* 0x000000030000780c */ /* 0x000fda0003f05270 */
[----:B-1----:R-:W-:Y:S05]  /*8d30*/  @!P0 BRA `(.L_x_1427) ;  /* 0x0000000000048947 */ /* 0x002fea0003800000 */
[----:B------:R-:W-:Y:S01]  /*8d40*/  BPT.TRAP 0x1 ;  /* 0x000000040000795c */ /* 0x000fe20000300000 */
.L_x_1427:
[----:B------:R-:W-:Y:S01]  /*8d50*/  IMAD R0, R200, 0x8, R18 ;  /* 0x00000008c8007824 */ /* 0x000fe200078e0212 */
[----:B------:R-:W-:-:S04]  /*8d60*/  SHF.L.U32 R11, R204, 0x1f, RZ ;  /* 0x0000001fcc0b7819 */ /* 0x000fc800000006ff */
[----:B------:R1:W2:Y:S01]  /*8d70*/  SYNCS.PHASECHK.TRANS64.TRYWAIT P1, [R0+URZ+0x32430], R11 ;  /* 0x0324300b000075a7 */ /* 0x0002a2000802017f */
[----:B------:R-:W-:Y:S05]  /*8d80*/  @!P0 BRA `(.L_x_1428) ;  /* 0x0000000000048947 */ /* 0x000fea0003800000 */
[----:B------:R-:W-:Y:S01]  /*8d90*/  BPT.TRAP 0x1 ;  /* 0x000000040000795c */ /* 0x000fe20000300000 */
.L_x_1428:
[----:B------:R-:W-:Y:S01]  /*8da0*/  VIADD R5, R18, 0x1c400 ;  /* 0x0001c40012057836 */ /* 0x000fe20000000000 */
[----:B------:R-:W-:-:S04]  /*8db0*/  LOP3.LUT R4, R25, 0x10000, RZ, 0xfc, !PT ;  /* 0x0001000019047812 */ /* 0x000fc800078efcff */
[----:B------:R-:W-:-:S04]  /*8dc0*/  SHF.R.U32.HI R5, RZ, 0x4, R5 ;  /* 0x00000004ff057819 */ /* 0x000fc80000011605 */
[----:B------:R-:W-:-:S04]  /*8dd0*/  LOP3.LUT R5, R5, 0x3fff, RZ, 0xc0, !PT ;  /* 0x00003fff05057812 */ /* 0x000fc800078ec0ff */
[----:B------:R-:W-:Y:S01]  /*8de0*/  LOP3.LUT R214, R5, 0x10000, RZ, 0xfc, !PT ;  /* 0x0001000005d67812 */ /* 0x000fe200078efcff */
[----:B------:R-:W-:Y:S01]  /*8df0*/  IMAD.MOV.U32 R5, RZ, RZ, 0x40000040 ;  /* 0x40000040ff057424 */ /* 0x000fe200078e00ff */
[----:B--2---:R-:W-:Y:S06]  /*8e00*/  @P1 BRA `(.L_x_1429) ;  /* 0x0000000000081947 */ /* 0x004fec0003800000 */
[----:B------:R-:W2:Y:S02]  /*8e10*/  SYNCS.PHASECHK.TRANS64.TRYWAIT P1, [R0+URZ+0x32430], R11 ;  /* 0x0324300b000075a7 */ /* 0x000ea4000802017f */
[----:B--2---:R-:W-:Y:S05]  /*8e20*/  @!P1 BRA `(.L_x_1430) ;  /* 0x0000014400a09947 */ /* 0x004fea0003800000 */
.L_x_1429:
[----:B------:R-:W-:Y:S01]  /*8e30*/  IMAD R6, R200, 0x300, R214 ;  /* 0x00000300c8067824 */ /* 0x000fe200078e02d6 */
[----:B------:R-:W-:Y:S05]  /*8e40*/  WARPSYNC.ALL ;  /* 0x0000000000007948 */ /* 0x000fea0003800000 */
[----:B------:R-:W-:Y:S01]  /*8e50*/  IMAD.MOV.U32 R7, RZ, RZ, 0x40000040 ;  /* 0x40000040ff077424 */ /* 0x000fe200078e00ff */
[C---:B------:R-:W-:Y:S01]  /*8e60*/  R2UR UR4, R4.reuse ;  /* 0x00000000040472ca */ /* 0x040fe200000e0000 */
[----:B0----5:R-:W-:Y:S01]  /*8e70*/  WARPGROUP.ARRIVE ;  /* 0x00000000000079c5 */ /* 0x021fe20000000000 */
[----:B------:R-:W-:Y:S01]  /*8e80*/  R2UR UR5, R5 ;  /* 0x00000000050572ca */ /* 0x000fe200000e0000 */
[----:B------:R-:W-:Y:S01]  /*8e90*/  VIADD R208, R4, 0x2 ;  /* 0x0000000204d07836 */ /* 0x000fe20000000000 */
[C---:B------:R-:W-:Y:S01]  /*8ea0*/  R2UR UR6, R6.reuse ;  /* 0x00000000060672ca */ /* 0x040fe200000e0000 */
[----:B------:R-:W-:Y:S01]  /*8eb0*/  VIADD R8, R6, 0x2 ;  /* 0x0000000206087836 */ /* 0x000fe20000000000 */
[----:B------:R-:W-:Y:S01]  /*8ec0*/  R2UR UR7, R7 ;  /* 0x00000000070772ca */ /* 0x000fe200000e0000 */
[----:B------:R-:W-:Y:S01]  /*8ed0*/  IMAD.MOV.U32 R209, RZ, RZ, 0x40000040 ;  /* 0x40000040ffd17424 */ /* 0x000fe200078e00ff */
[----:B------:R-:W-:Y:S01]  /*8ee0*/  SHF.L.U32 R3, R3, 0x1f, RZ ;  /* 0x0000001f03037819 */ /* 0x000fe200000006ff */
[----:B------:R-:W-:Y:S01]  /*8ef0*/  IMAD.MOV.U32 R9, RZ, RZ, 0x40000040 ;  /* 0x40000040ff097424 */ /* 0x000fe200078e00ff */
[----:B------:R-:W-:Y:S01]  /*8f00*/  BSSY B0, `(.L_x_1431) ;  /* 0x0000022000007945 */ /* 0x000fe20003800000 */
[----:B------:R-:W-:-:S02]  /*8f10*/  VIADD R206, R4, 0x4 ;  /* 0x0000000404ce7836 */ /* 0x000fc40000000000 */
[----:B------:R-:W-:Y:S02]  /*8f20*/  IMAD.MOV.U32 R207, RZ, RZ, 0x40000040 ;  /* 0x40000040ffcf7424 */ /* 0x000fe400078e00ff */
[----:B------:R-:W-:Y:S02]  /*8f30*/  VIADD R14, R4, 0x6 ;  /* 0x00000006040e7836 */ /* 0x000fe40000000000 */
[----:B------:R-:W-:Y:S02]  /*8f40*/  IMAD.MOV.U32 R15, RZ, RZ, 0x40000040 ;  /* 0x40000040ff0f7424 */ /* 0x000fe400078e00ff */
[----:B------:R-:W-:Y:S01]  /*8f50*/  HGMMA.64x96x16.F32.BF16 R24, gdesc[UR4], RZ, !UPT, gsb0 ;  /* 0x01600000041879f0 */ /* 0x000fe2000c0018ff */
[----:B------:R-:W-:Y:S01]  /*8f60*/  R2UR UR4, R208 ;  /* 0x00000000d00472ca */ /* 0x000fe200000e0000 */
[----:B------:R-:W-:Y:S01]  /*8f70*/  IMAD.MOV.U32 R7, RZ, RZ, 0x40000040 ;  /* 0x40000040ff077424 */ /* 0x000fe200078e00ff */
[----:B------:R-:W-:Y:S02]  /*8f80*/  R2UR UR5, R209 ;  /* 0x00000000d10572ca */ /* 0x000fe400000e0000 */
[----:B------:R-:W-:Y:S01]  /*8f90*/  R2UR UR6, R8 ;  /* 0x00000000080672ca */ /* 0x000fe200000e0000 */
[----:B------:R-:W-:Y:S01]  /*8fa0*/  VIADD R8, R6, 0x4 ;  /* 0x0000000406087836 */ /* 0x000fe20000000000 */
[----:B------:R-:W-:Y:S01]  /*8fb0*/  R2UR UR7, R9 ;  /* 0x00000000090772ca */ /* 0x000fe200000e0000 */
[----:B------:R-:W-:-:S02]  /*8fc0*/  IMAD.MOV.U32 R9, RZ, RZ, 0x40000040 ;  /* 0x40000040ff097424 */ /* 0x000fc400078e00ff */
[----:B------:R-:W-:Y:S01]  /*8fd0*/  VIADD R6, R6, 0x6 ;  /* 0x0000000606067836 */ /* 0x000fe20000000000 */
[----:B------:R-:W-:Y:S02]  /*8fe0*/  WARPGROUP.DEPBAR.LE gsb0, 0x0 ;  /* 0x00008000000079c5 */ /* 0x000fe40000010000 */
[----:B------:R-:W-:-:S07]  /*8ff0*/  WARPGROUP.ARRIVE ;  /* 0x00000000000079c5 */ /* 0x000fce0000000000 */
        /* <DEDUP_REMOVED lines=8> */
[----:B------:R-:W-:Y:S02]  /*9080*/  R2UR UR4, R14 ;  /* 0x000000000e0472ca */ /* 0x000fe400000e0000 */
[----:B------:R-:W-:Y:S02]  /*9090*/  R2UR UR5, R15 ;  /* 0x000000000f0572ca */ /* 0x000fe400000e0000 */
[----:B------:R-:W-:Y:S02]  /*90a0*/  R2UR UR6, R6 ;  /* 0x00000000060672ca */ /* 0x000fe400000e0000 */
[----:B------:R-:W-:Y:S01]  /*90b0*/  R2UR UR7, R7 ;  /* 0x00000000070772ca */ /* 0x000fe200000e0000 */
[----:B------:R-:W-:Y:S02]  /*90c0*/  WARPGROUP.DEPBAR.LE gsb0, 0x0 ;  /* 0x00008000000079c5 */ /* 0x000fe40000010000 */
[----:B------:R-:W-:-:S10]  /*90d0*/  WARPGROUP.ARRIVE ;  /* 0x00000000000079c5 */ /* 0x000fd40000000000 */
[----:B------:R-:W-:Y:S03]  /*90e0*/  HGMMA.64x96x16.F32.BF16 R24, gdesc[UR4], R24, gsb0 ;  /* 0x01600000041879f0 */ /* 0x000fe60008001818 */
[----:B------:R-:W-:Y:S02]  /*90f0*/  WARPGROUP.DEPBAR.LE gsb0, 0x0 ;  /* 0x00008000000079c5 */ /* 0x000fe40000010000 */
[----:B------:R-:W0:Y:S02]  /*9100*/  SYNCS.PHASECHK.TRANS64.TRYWAIT P1, [R18+URZ+0x32410], R3 ;  /* 0x03241003120075a7 */ /* 0x000e24000802017f */
[----:B0-----:R-:W-:Y:S05]  /*9110*/  @!P1 BRA `(.L_x_1432) ;  /* 0x0000014000f89947 */ /* 0x001fea0003800000 */
.L_x_1669:
[----:B------:R-:W-:Y:S05]  /*9120*/  BSYNC B0 ;  /* 0x0000000000007941 */ /* 0x000fea0003800000 */
.L_x_1431:
[----:B------:R-:W-:Y:S05]  /*9130*/  @!P0 BRA `(.L_x_1433) ;  /* 0x0000000000048947 */ /* 0x000fea0003800000 */
[----:B------:R-:W-:Y:S01]  /*9140*/  BPT.TRAP 0x1 ;  /* 0x000000040000795c */ /* 0x000fe20000300000 */
.L_x_1433:
[----:B------:R3:W4:Y:S01]  /*9150*/  SYNCS.PHASECHK.TRANS64.TRYWAIT P2, [R0+URZ+0x32450], R11 ;  /* 0x0324500b000075a7 */ /* 0x000722000804017f */
[----:B------:R-:W-:Y:S05]  /*9160*/  @!P0 BRA `(.L_x_1434) ;  /* 0x0000000000048947 */ /* 0x000fea0003800000 */
[----:B------:R-:W-:Y:S01]  /*9170*/  BPT.TRAP 0x1 ;  /* 0x000000040000795c */ /* 0x000fe20000300000 */
.L_x_1434:
[----:B0-----:R-:W0:Y:S01]  /*9180*/  S2R R3, SR_TID.X ;  /* 0x0000000000037919 */ /* 0x001e220000002100 */
[----:B------:R-:W-:Y:S01]  /*9190*/  BSSY B0, `(.L_x_1435) ;  /* 0x0000006000007945 */ /* 0x000fe20003800000 */
[----:B0-----:R-:W-:-:S04]  /*91a0*/  LOP3.LUT R3, R3, 0x7f, RZ, 0xc0, !PT ;  /* 0x0000007f03037812 */ /* 0x001fc800078ec0ff */
[----:B------:R-:W-:Y:S01]  /*91b0*/  ISETP.NE.AND P1, PT, R3, RZ, PT ;  /* 0x000000ff0300720c */ /* 0x000fe20003f25270 */
[----:B----4-:R-:W-:-:S12]  /*91c0*/  @P2 BRA `(.L_x_1436) ;  /* 0x0000000000082947 */ /* 0x010fd80003800000 */
[----:B------:R-:W0:Y:S02]  /*91d0*/  SYNCS.PHASECHK.TRANS64.TRYWAIT P2, [R0+URZ+0x32450], R11 ;  /* 0x0324500b000075a7 */ /* 0x000e24000804017f */
[----:B0-----:R-:W-:Y:S05]  /*91e0*/  @!P2 BRA `(.L_x_1437) ;  /* 0x0000014000d8a947 */ /* 0x001fea0003800000 */
.L_x_1436:
[----:B------:R-:W-:Y:S05]  /*91f0*/  BSYNC B0 ;  /* 0x0000000000007941 */ /* 0x000fea0003800000 */
.L_x_1435:
[----:B------:R-:W-:Y:S05]  /*9200*/  WARPSYNC.ALL ;  /* 0x0000000000007948 */ /* 0x000fea0003800000 */
[----:B------:R-:W-:Y:S01]  /*9210*/  R2UR UR5, R18 ;  /* 0x00000000120572ca */ /* 0x000fe200000e0000 */
[----:B------:R-:W-:Y:S01]  /*9220*/  IMAD R72, R72, 0x2000, R18 ;  /* 0x0000200048487824 */ /* 0x000fe200078e0212 */
[----:B------:R-:W-:Y:S01]  /*9230*/  WARPGROUP.ARRIVE ;  /* 0x00000000000079c5 */ /* 0x000fe20000000000 */
[----:B------:R-:W-:Y:S01]  /*9240*/  IMAD.MOV.U32 R7, RZ, RZ, 0xc00 ;  /* 0x00000c00ff077424 */ /* 0x000fe200078e00ff */
[----:B------:R-:W-:Y:S01]  /*9250*/  UMOV UR9, 0x40000040 ;  /* 0x4000004000097882 */ /* 0x000fe20000000000 */
[----:B------:R-:W-:Y:S01]  /*9260*/  IMAD.MOV.U32 R9, RZ, RZ, 0x40000040 ;  /* 0x40000040ff097424 */ /* 0x000fe200078e00ff */
[----:B------:R-:W-:Y:S01]  /*9270*/  R2UR UR4, R72 ;  /* 0x00000000480472ca */ /* 0x000fe200000e0000 */
[----:B------:R-:W-:Y:S01]  /*9280*/  IMAD.U32 R13, RZ, RZ, UR9 ;  /* 0x00000009ff0d7e24 */ /* 0x000fe2000f8e00ff */
[----:B------:R-:W-:Y:S01]  /*9290*/  UMOV UR53, 0x40000040 ;  /* 0x4000004000357882 */ /* 0x000fe20000000000 */
[----:B------:R-:W-:Y:S01]  /*92a0*/  UMOV UR49, 0x40000040 ;  /* 0x4000004000317882 */ /* 0x000fe20000000000 */
[----:B------:R-:W-:Y:S01]  /*92b0*/  UMOV UR45, 0x40000040 ;  /* 0x40000040002d7882 */ /* 0x000fe20000000000 */
[----:B------:R-:W-:Y:S01]  /*92c0*/  UMOV UR41, 0x40000040 ;  /* 0x4000004000297882 */ /* 0x000fe20000000000 */
[----:B------:R-:W-:Y:S01]  /*92d0*/  UMOV UR37, 0x40000040 ;  /* 0x4000004000257882 */ /* 0x000fe20000000000 */
[----:B------:R-:W-:Y:S01]  /*92e0*/  UIADD3 UR5, UR5, 0x400, URZ ;  /* 0x0000040005057890 */ /* 0x000fe2000fffe03f */
[----:B------:R-:W-:Y:S01]  /*92f0*/  IMAD R157, R176, -0x60, R157 ;  /* 0xffffffa0b09d7824 */ /* 0x000fe200078e029d */
[----:B------:R-:W4:Y:S02]  /*9300*/  S2R R73, SR_TID.X ;  /* 0x0000000000497919 */ /* 0x000f240000002100 */
[----:B------:R-:W-:-:S02]  /*9310*/  USHF.R.U32.HI UR5, URZ, 0x4, UR5 ;  /* 0x000000043f057899 */ /* 0x000fc40008011605 */
[----:B------:R-:W-:Y:S02]  /*9320*/  UIADD3 UR4, UR4, 0x22400, URZ ;  /* 0x0002240004047890 */ /* 0x000fe4000fffe03f */
[----:B------:R-:W-:Y:S02]  /*9330*/  ULOP3.LUT UR5, UR5, 0x3fff, URZ, 0xc0, !UPT ;  /* 0x00003fff05057892 */ /* 0x000fe4000f8ec03f */
[----:B------:R-:W-:Y:S02]  /*9340*/  USHF.R.U32.HI UR4, URZ, 0x4, UR4 ;  /* 0x000000043f047899 */ /* 0x000fe40008011604 */
[----:B------:R-:W-:Y:S02]  /*9350*/  ULOP3.LUT UR6, UR5, 0x10000, URZ, 0xfc, !UPT ;  /* 0x0001000005067892 */ /* 0x000fe4000f8efc3f */
[----:B------:R-:W-:-:S04]  /*9360*/  ULOP3.LUT UR4, UR4, 0x3fff, URZ, 0xc0, !UPT ;  /* 0x00003fff04047892 */ /* 0x000fc8000f8ec03f */
[----:B------:R-:W-:Y:S01]  /*9370*/  IMAD R6, R200, R7, UR6 ;  /* 0x00000006c8067e24 */ /* 0x000fe2000f8e0207 */
[----:B------:R-:W-:Y:S01]  /*9380*/  ULOP3.LUT UR4, UR4, 0x10000, URZ, 0xfc, !UPT ;  /* 0x0001000004047892 */ /* 0x000fe2000f8efc3f */
[----:B------:R-:W-:Y:S02]  /*9390*/  IMAD.MOV.U32 R7, RZ, RZ, 0x40000040 ;  /* 0x40000040ff077424 */ /* 0x000fe400078e00ff */
[C---:B------:R-:W-:Y:S01]  /*93a0*/  VIADD R8, R6.reuse, 0x2 ;  /* 0x0000000206087836 */ /* 0x040fe20000000000 */
[----:B------:R-:W-:Y:S01]  /*93b0*/  R2UR UR10, R6 ;  /* 0x00000000060a72ca */ /* 0x000fe200000e0000 */
[----:B------:R-:W-:Y:S01]  /*93c0*/  IMAD.U32 R3, RZ, RZ, UR6 ;  /* 0x00000006ff037e24 */ /* 0x000fe2000f8e00ff */
[----:B------:R-:W-:Y:S01]  /*93d0*/  R2UR UR11, R7 ;  /* 0x00000000070b72ca */ /* 0x000fe200000e0000 */
[----:B------:R-:W-:Y:S01]  /*93e0*/  UMOV UR8, UR4 ;  /* 0x0000000400087c82 */ /* 0x000fe20008000000 */
[----:B------:R-:W-:Y:S01]  /*93f0*/  UIADD3 UR6, UR4, 0x2, URZ ;  /* 0x0000000204067890 */ /* 0x000fe2000fffe03f */
[----:B------:R-:W-:Y:S01]  /*9400*/  IMAD.U32 R12, RZ, RZ, UR8 ;  /* 0x00000008ff0c7e24 */ /* 0x000fe2000f8e00ff */
[----:B------:R-:W-:Y:S01]  /*9410*/  STL [R1+0x58], R3 ;  /* 0x0000580301007387 */ /* 0x000fe20000100800 */
[----:B------:R-:W-:Y:S01]  /*9420*/  UIADD3 UR52, UR4, 0x806, URZ ;  /* 0x0000080604347890 */ /* 0x000fe2000fffe03f */
[----:B------:R-:W-:Y:S01]  /*9430*/  IMAD.MOV.U32 R7, RZ, RZ, 0x40000040 ;  /* 0x40000040ff077424 */ /* 0x000fe200078e00ff */
[----:B------:R-:W-:Y:S01]  /*9440*/  UIADD3 UR48, UR4, 0xc00, URZ ;  /* 0x00000c0004307890 */ /* 0x000fe2000fffe03f */
[----:B------:R5:W-:Y:S01]  /*9450*/  STL.64 [R1+0x50], R12 ;  /* 0x0000500c01007387 */ /* 0x000be20000100a00 */
[----:B------:R-:W-:Y:S01]  /*9460*/  UIADD3 UR44, UR4, 0xc02, URZ ;  /* 0x00000c02042c7890 */ /* 0x000fe2000fffe03f */
[----:B----4-:R-:W-:Y:S01]  /*9470*/  SHF.R.U32.HI R73, RZ, 0x7, R73 ;  /* 0x00000007ff497819 */ /* 0x010fe20000011649 */
[----:B------:R-:W-:Y:S01]  /*9480*/  UIADD3 UR40, UR4, 0xc04, URZ ;  /* 0x00000c0404287890 */ /* 0x000fe2000fffe03f */
[----:B------:R-:W-:Y:S01]  /*9490*/  R2UR UR39, R7 ;  /* 0x00000000072772ca */ /* 0x000fe200000e0000 */
[----:B------:R-:W-:Y:S01]  /*94a0*/  HGMMA.64x96x16.F32.BF16 R24, gdesc[UR8], R24, gsb0 ;  /* 0x01600000081879f0 */ /* 0x000fe20008001818 */
[----:B------:R-:W-:Y:S01]  /*94b0*/  R2UR UR10, R8 ;  /* 0x00000000080a72ca */ /* 0x000fe200000e0000 */
[----:B------:R-:W-:Y:S01]  /*94c0*/  UMOV UR8, UR6 ;  /* 0x0000000600087c82 */ /* 0x000fe20008000000 */
[----:B------:R-:W-:Y:S01]  /*94d0*/  R2UR UR11, R9 ;  /* 0x00000000090b72ca */ /* 0x000fe200000e0000 */
[----:B------:R-:W-:Y:S01]  /*94e0*/  UMOV UR9, 0x40000040 ;  /* 0x4000004000097882 */ /* 0x000fe20000000000 */
[----:B------:R-:W-:Y:S01]  /*94f0*/  VIADD R8, R6, 0x4 ;  /* 0x0000000406087836 */ /* 0x000fe20000000000 */
[----:B------:R-:W-:Y:S01]  /*9500*/  UIADD3 UR6, UR4, 0x4, URZ ;  /* 0x0000000404067890 */ /* 0x000fe2000fffe03f */
[----:B------:R-:W-:Y:S01]  /*9510*/  IMAD.MOV.U32 R9, RZ, RZ, 0x40000040 ;  /* 0x40000040ff097424 */ /* 0x000fe200078e00ff */
[----:B------:R-:W-:Y:S01]  /*9520*/  UIADD3 UR36, UR4, 0xc06, URZ ;  /* 0x00000c0604247890 */ /* 0x000fe2000fffe03f */
[----:B-----5:R-:W-:Y:S01]  /*9530*/  IMAD.U32 R12, RZ, RZ, UR8 ;  /* 0x00000008ff0c7e24 */ /* 0x020fe2000f8e00ff */
[----:B------:R-:W-:Y:S01]  /*9540*/  IADD3 R178, -R73, 0xb, RZ ;  /* 0x0000000b49b27810 */ /* 0x000fe20007ffe1ff */
[----:B------:R-:W-:-:S05]  /*9550*/  IMAD.U32 R13, RZ, RZ, UR9 ;  /* 0x00000009ff0d7e24 */ /* 0x000fca000f8e00ff */
[----:B------:R4:W-:Y:S01]  /*9560*/  STL.64 [R1+0x48], R12 ;  /* 0x0000480c01007387 */ /* 0x0009e20000100a00 */
[----:B------:R-:W-:Y:S02]  /*9570*/  WARPGROUP.DEPBAR.LE gsb0, 0x0 ;  /* 0x00008000000079c5 */ /* 0x000fe40000010000 */
[----:B------:R-:W-:-:S06]  /*9580*/  WARPGROUP.ARRIVE ;  /* 0x00000000000079c5 */ /* 0x000fcc0000000000 */
[----:B------:R-:W-:Y:S01]  /*9590*/  HGMMA.64x96x16.F32.BF16 R24, gdesc[UR8], R24, gsb0 ;  /* 0x01600000081879f0 */ /* 0x000fe20008001818 */
[----:B------:R-:W-:Y:S01]  /*95a0*/  R2UR UR10, R8 ;  /* 0x00000000080a72ca */ /* 0x000fe200000e0000 */
[----:B------:R-:W-:Y:S01]  /*95b0*/  UMOV UR8, UR6 ;  /* 0x0000000600087c82 */ /* 0x000fe20008000000 */
[----:B------:R-:W-:Y:S01]  /*95c0*/  R2UR UR11, R9 ;  /* 0x00000000090b72ca */ /* 0x000fe200000e0000 */
[----:B------:R-:W-:Y:S01]  /*95d0*/  UMOV UR9, 0x40000040 ;  /* 0x4000004000097882 */ /* 0x000fe20000000000 */
[----:B------:R-:W-:Y:S01]  /*95e0*/  VIADD R8, R6, 0x6 ;  /* 0x0000000606087836 */ /* 0x000fe20000000000 */
[----:B------:R-:W-:Y:S01]  /*95f0*/  UIADD3 UR6, UR4, 0x6, URZ ;  /* 0x0000000604067890 */ /* 0x000fe2000fffe03f */
[----:B------:R-:W-:Y:S02]  /*9600*/  IMAD.MOV.U32 R9, RZ, RZ, 0x40000040 ;  /* 0x40000040ff097424 */ /* 0x000fe400078e00ff */
[----:B----4-:R-:W-:Y:S02]  /*9610*/  IMAD.U32 R12, RZ, RZ, UR8 ;  /* 0x00000008ff0c7e24 */ /* 0x010fe4000f8e00ff */
        /* <DEDUP_REMOVED lines=90> */
[----:B----4-:R-:W-:Y:S01]  /*9bc0*/  IMAD.U32 R12, RZ, RZ, UR8 ;  /* 0x00000008ff0c7e24 */ /* 0x010fe2000f8e00ff */
[----:B------:R-:W-:Y:S01]  /*9bd0*/  ULDC UR4, c[0x0][0xad0] ;  /* 0x0002b40000047ab9 */ /* 0x000fe20000000800 */
        /* <DEDUP_REMOVED lines=9> */
[----:B------:R-:W-:Y:S02]  /*9c70*/  VIADD R8, R6, 0x606 ;  /* 0x0000060606087836 */ /* 0x000fe40000000000 */
[----:B------:R-:W-:Y:S02]  /*9c80*/  IMAD.MOV.U32 R9, RZ, RZ, 0x40000040 ;  /* 0x40000040ff097424 */ /* 0x000fe400078e00ff */
[----:B----4-:R-:W-:Y:S01]  /*9c90*/  IMAD.U32 R12, RZ, RZ, UR8 ;  /* 0x00000008ff0c7e24 */ /* 0x010fe2000f8e00ff */
[----:B------:R-:W-:Y:S01]  /*9ca0*/  R2UR UR54, R8 ;  /* 0x00000000083672ca */ /* 0x000fe200000e0000 */
[----:B------:R-:W-:Y:S01]  /*9cb0*/  VIADD R8, R6, 0x900 ;  /* 0x0000090006087836 */ /* 0x000fe20000000000 */
[----:B------:R-:W-:Y:S01]  /*9cc0*/  R2UR UR55, R9 ;  /* 0x00000000093772ca */ /* 0x000fe200000e0000 */
[----:B------:R-:W-:-:S02]  /*9cd0*/  IMAD.MOV.U32 R9, RZ, RZ, 0x40000040 ;  /* 0x40000040ff097424 */ /* 0x000fc400078e00ff */
[----:B------:R-:W-:Y:S01]  /*9ce0*/  IMAD.U32 R13, RZ, RZ, UR9 ;  /* 0x00000009ff0d7e24 */ /* 0x000fe2000f8e00ff */
[----:B------:R-:W-:Y:S01]  /*9cf0*/  R2UR UR50, R8 ;  /* 0x00000000083272ca */ /* 0x000fe200000e0000 */
[----:B------:R-:W-:Y:S01]  /*9d00*/  VIADD R8, R6, 0x902 ;  /* 0x0000090206087836 */ /* 0x000fe20000000000 */
[----:B------:R-:W-:Y:S01]  /*9d10*/  R2UR UR51, R9 ;  /* 0x00000000093372ca */ /* 0x000fe200000e0000 */
[----:B------:R-:W-:Y:S01]  /*9d20*/  IMAD.MOV.U32 R9, RZ, RZ, 0x40000040 ;  /* 0x40000040ff097424 */ /* 0x000fe200078e00ff */
[----:B------:R4:W-:Y:S02]  /*9d30*/  STL.64 [R1], R12 ;  /* 0x0000000c01007387 */ /* 0x0009e40000100a00 */
[----:B------:R-:W-:Y:S01]  /*9d40*/  R2UR UR46, R8 ;  /* 0x00000000082e72ca */ /* 0x000fe200000e0000 */
[----:B------:R-:W-:Y:S01]  /*9d50*/  VIADD R8, R6, 0x904 ;  /* 0x0000090406087836 */ /* 0x000fe20000000000 */
[----:B------:R-:W-:Y:S01]  /*9d60*/  R2UR UR47, R9 ;  /* 0x00000000092f72ca */ /* 0x000fe200000e0000 */
[----:B------:R-:W-:-:S02]  /*9d70*/  IMAD.MOV.U32 R9, RZ, RZ, 0x40000040 ;  /* 0x40000040ff097424 */ /* 0x000fc400078e00ff */
[----:B------:R-:W-:Y:S01]  /*9d80*/  VIADD R6, R6, 0x906 ;  /* 0x0000090606067836 */ /* 0x000fe20000000000 */
[----:B------:R-:W-:Y:S02]  /*9d90*/  R2UR UR42, R8 ;  /* 0x00000000082a72ca */ /* 0x000fe400000e0000 */
        /* <DEDUP_REMOVED lines=16> */
[----:B------:R-:W-:Y:S01]  /*9ea0*/  HGMMA.64x96x16.F32.BF16 R24, gdesc[UR40], R24, gsb0 ;  /* 0x01600000281879f0 */ /* 0x000fe20008001818 */
[----:B------:R-:W-:Y:S01]  /*9eb0*/  ULOP3.LUT UR42, UR5, 0x3000000, URZ, 0xfc, !UPT ;  /* 0x03000000052a7892 */ /* 0x000fe2000f8efc3f */
[----:B------:R-:W-:Y:S01]  /*9ec0*/  ULDC UR43, c[0x0][0xa80] ;  /* 0x0002a000002b7ab9 */ /* 0x000fe20000000800 */
[----:B------:R-:W-:Y:S02]  /*9ed0*/  WARPGROUP.DEPBAR.LE gsb0, 0x0 ;  /* 0x00008000000079c5 */ /* 0x000fe40000010000 */
[----:B------:R-:W-:-:S06]  /*9ee0*/  WARPGROUP.ARRIVE ;  /* 0x00000000000079c5 */ /* 0x000fcc0000000000 */
        /* <DEDUP_REMOVED lines=9> */
[----:B------:R-:W-:Y:S01]  /*9f80*/  FMUL.FTZ R20, R31, UR4 ;  /* 0x000000041f147c20 */ /* 0x000fe20008410000 */
[----:B------:R-:W5:Y:S01]  /*9f90*/  MUFU.TANH R6, R6 ;  /* 0x0000000600067308 */ /* 0x000f620000002400 */
[----:B------:R-:W-:Y:S01]  /*9fa0*/  FMUL.FTZ R9, R29, UR4 ;  /* 0x000000041d097c20 */ /* 0x000fe20008410000 */
[----:B0123--:R-:W-:Y:S01]  /*9fb0*/  FMUL.FTZ R11, R27, UR4 ;  /* 0x000000041b0b7c20 */ /* 0x00ffe20008410000 */
[----:B------:R-:W-:Y:S01]  /*9fc0*/  FMUL.FTZ R25, R36, UR4 ;  /* 0x0000000424197c20 */ /* 0x000fe20008410000 */
[----:B----4-:R-:W-:Y:S01]  /*9fd0*/  FMUL.FTZ R13, R32, UR4 ;  /* 0x00000004200d7c20 */ /* 0x010fe20008410000 */
[----:B------:R-:W-:Y:S01]  /*9fe0*/  IADD3 R36, -R230, 0x60, R157 ;  /* 0x00000060e6247810 */ /* 0x000fe20007ffe19d */
[----:B------:R-:W-:Y:S01]  /*9ff0*/  FMUL.FTZ R12, R33, UR4 ;  /* 0x00000004210c7c20 */ /* 0x000fe20008410000 */
[----:B------:R-:W-:Y:S01]  /*a000*/  FMUL.FTZ R27, R34, UR4 ;  /* 0x00000004221b7c20 */ /* 0x000fe20008410000 */
[----:B------:R-:W0:Y:S01]  /*a010*/  MUFU.TANH R7, R7 ;  /* 0x0000000700077308 */ /* 0x000e220000002400 */
[C---:B------:R-:W-:Y:S01]  /*a020*/  ISETP.GT.AND P2, PT, R36.reuse, RZ, PT ;  /* 0x000000ff2400720c */ /* 0x040fe20003f44270 */
[----:B------:R-:W-:Y:S01]  /*a030*/  FMUL.FTZ R26, R35, UR4 ;  /* 0x00000004231a7c20 */ /* 0x000fe20008410000 */
[----:B------:R-:W-:Y:S01]  /*a040*/  ISETP.GT.AND P3, PT, R36, 0x1, PT ;  /* 0x000000012400780c */ /* 0x000fe20003f64270 */
[----:B------:R-:W-:Y:S01]  /*a050*/  FMUL.FTZ R29, R41, UR4 ;  /* 0x00000004291d7c20 */ /* 0x000fe20008410000 */
[----:B------:R-:W-:Y:S01]  /*a060*/  FMUL.FTZ R35, R42, UR4 ;  /* 0x000000042a237c20 */ /* 0x000fe20008410000 */
[----:B------:R-:W-:Y:S01]  /*a070*/  ISETP.GT.AND P4, PT, R36, 0x8, PT ;  /* 0x000000082400780c */ /* 0x000fe20003f84270 */
[----:B------:R-:W-:Y:S01]  /*a080*/  FMUL.FTZ R24, R37, UR4 ;  /* 0x0000000425187c20 */ /* 0x000fe20008410000 */
[----:B------:R-:W1:Y:S01]  /*a090*/  MUFU.TANH R21, R21 ;  /* 0x0000001500157308 */ /* 0x000e620000002400 */
[----:B-----5:R-:W-:Y:S01]  /*a0a0*/  FSEL R41, R6, -INF , P2 ;  /* 0xff80000006297808 */ /* 0x020fe20001000000 */
[----:B------:R-:W-:Y:S01]  /*a0b0*/  FMUL.FTZ R30, R39, UR4 ;  /* 0x00000004271e7c20 */ /* 0x000fe20008410000 */
[----:B------:R-:W-:Y:S01]  /*a0c0*/  FMUL.FTZ R39, R46, UR4 ;  /* 0x000000042e277c20 */ /* 0x000fe20008410000 */
[----:B------:R-:W-:Y:S01]  /*a0d0*/  ISETP.GT.AND P5, PT, R36, 0x9, PT ;  /* 0x000000092400780c */ /* 0x000fe20003fa4270 */
        /* <DEDUP_REMOVED lines=14> */
[----:B------:R-:W-:Y:S01]  /*a1c0*/  FMNMX.FTZ R21, R41, R42, !PT ;  /* 0x0000002a29157209 */ /* 0x000fe20007810000 */
[----:B------:R-:W-:Y:S01]  /*a1d0*/  FMUL.FTZ R47, R51, UR4 ;  /* 0x00000004332f7c20 */ /* 0x000fe20008410000 */
[----:B------:R-:W-:Y:S01]  /*a1e0*/  FMUL.FTZ R51, R56, UR4 ;  /* 0x0000000438337c20 */ /* 0x000fe20008410000 */
[----:B------:R-:W-:Y:S01]  /*a1f0*/  FMUL.FTZ R38, R49, UR4 ;  /* 0x0000000431267c20 */ /* 0x000fe20008410000 */
[----:B------:R-:W-:Y:S01]  /*a200*/  FMUL.FTZ R49, R55, UR4 ;  /* 0x0000000437317c20 */ /* 0x000fe20008410000 */
[----:B------:R-:W1:Y:S01]  /*a210*/  MUFU.TANH R20, R20 ;  /* 0x0000001400147308 */ /* 0x000e620000002400 */
[----:B--2---:R-:W-:Y:S01]  /*a220*/  FSEL R46, R8, -INF , P4 ;  /* 0xff800000082e7808 */ /* 0x004fe20002000000 */
[----:B------:R-:W-:Y:S01]  /*a230*/  FMUL.FTZ R60, R60, UR4 ;  /* 0x000000043c3c7c20 */ /* 0x000fe20008410000 */
[----:B------:R-:W-:Y:S01]  /*a240*/  ISETP.GT.AND P4, PT, R36, 0x18, PT ;  /* 0x000000182400780c */ /* 0x000fe20003f84270 */
[----:B------:R-:W-:Y:S01]  /*a250*/  FMUL.FTZ R55, R58, UR4 ;  /* 0x000000043a377c20 */ /* 0x000fe20008410000 */
[----:B------:R-:W-:Y:S01]  /*a260*/  FMNMX.FTZ R21, R46, R21, !PT ;  /* 0x000000152e157209 */ /* 0x000fe20007810000 */
[----:B------:R-:W-:Y:S01]  /*a270*/  FMUL.FTZ R44, R53, UR4 ;  /* 0x00000004352c7c20 */ /* 0x000fe20008410000 */
[----:B------:R-:W-:Y:S01]  /*a280*/  FMUL.FTZ R53, R57, UR4 ;  /* 0x0000000439357c20 */ /* 0x000fe20008410000 */
[----:B------:R-:W2:Y:S01]  /*a290*/  MUFU.TANH R9, R9 ;  /* 0x0000000900097308 */ /* 0x000ea20000002400 */
[----:B0-----:R-:W-:Y:S01]  /*a2a0*/  FSEL R3, R3, -INF , P2 ;  /* 0xff80000003037808 */ /* 0x001fe20001000000 */
[----:B------:R-:W-:Y:S01]  /*a2b0*/  FMUL.FTZ R57, R59, UR4 ;  /* 0x000000043b397c20 */ /* 0x000fe20008410000 */
[----:B------:R-:W-:Y:S01]  /*a2c0*/  ISETP.GT.AND P2, PT, R36, 0x10, PT ;  /* 0x000000102400780c */ /* 0x000fe20003f44270 */
        /* <DEDUP_REMOVED lines=9> */
[----:B------:R-:W-:Y:S01]  /*a360*/  FMUL.FTZ R66, R66, UR4 ;  /* 0x0000000442427c20 */ /* 0x000fe20008410000 */
[----:B------:R-:W-:Y:S01]  /*a370*/  FMUL.FTZ R67, R67, UR4 ;  /* 0x0000000443437c20 */ /* 0x000fe20008410000 */
[----:B------:R-:W-:Y:S01]  /*a380*/  FMUL.FTZ R70, R70, UR4 ;  /* 0x0000000446467c20 */ /* 0x000fe20008410000 */
[----:B------:R-:W1:Y:S01]  /*a390*/  MUFU.TANH R25, R25 ;  /* 0x0000001900197308 */ /* 0x000e620000002400 */
[----:B--2---:R-:W-:Y:S01]  /*a3a0*/  FSEL R20, R9, -INF , P5 ;  /* 0xff80000009147808 */ /* 0x004fe20002800000 */
[----:B------:R-:W-:Y:S01]  /*a3b0*/  FMUL.FTZ R71, R71, UR4 ;  /* 0x0000000447477c20 */ /* 0x000fe20008410000 */
[----:B------:R-:W-:-:S05]  /*a3c0*/  ISETP.GT.AND P5, PT, R36, 0x19, PT ;  /* 0x000000192400780c */ /* 0x000fca0003fa4270 */
[----:B------:R-:W2:Y:S01]  /*a3d0*/  MUFU.TANH R13, R13 ;  /* 0x0000000d000d7308 */ /* 0x000ea20000002400 */
[----:B0-----:R-:W-:Y:S02]  /*a3e0*/  FSEL R6, R11, -INF , P3 ;  /* 0xff8000000b067808 */ /* 0x001fe40001800000 */
[----:B------:R-:W-:-:S05]  /*a3f0*/  ISETP.GT.AND P3, PT, R36, 0x11, PT ;  /* 0x000000112400780c */ /* 0x000fca0003f64270 */
[----:B------:R-:W0:Y:S01]  /*a400*/  MUFU.TANH R12, R12 ;  /* 0x0000000c000c7308 */ /* 0x000e220000002400 */
[----:B-1----:R-:W-:Y:S02]  /*a410*/  FSEL R54, R25, -INF , P4 ;  /* 0xff80000019367808 */ /* 0x002fe40002000000 */
[----:B------:R-:W-:-:S05]  /*a420*/  FMNMX.FTZ R25, R20, R21, !PT ;  /* 0x0000001514197209 */ /* 0x000fca0007810000 */
[----:B------:R-:W1:Y:S01]  /*a430*/  MUFU.TANH R27, R27 ;  /* 0x0000001b001b7308 */ /* 0x000e620000002400 */
[----:B--2---:R-:W-:-:S04]  /*a440*/  FSEL R48, R13, -INF , P2 ;  /* 0xff8000000d307808 */ /* 0x004fc80001000000 */
[----:B------:R-:W-:-:S03]  /*a450*/  FMNMX.FTZ R25, R48, R25, !PT ;  /* 0x0000001930197209 */ /* 0x000fc60007810000 */
[----:B------:R-:W2:Y:S01]  /*a460*/  MUFU.TANH R24, R24 ;  /* 0x0000001800187308 */ /* 0x000ea20000002400 */
[----:B0-----:R-:W-:-:S07]  /*a470*/  FSEL R52, R12, -INF , P3 ;  /* 0xff8000000c347808 */ /* 0x001fce0001800000 */
[----:B------:R-:W0:Y:S01]  /*a480*/  MUFU.TANH R26, R26 ;  /* 0x0000001a001a7308 */ /* 0x000e220000002400 */
[----:B-1----:R-:W-:Y:S02]  /*a490*/  FSEL R9, R27, -INF , P2 ;  /* 0xff8000001b097808 */ /* 0x002fe40001000000 */
[----:B------:R-:W-:Y:S02]  /*a4a0*/  FMNMX.FTZ R27, R52, R25, !PT ;  /* 0x00000019341b7209 */ /* 0x000fe40007810000 */
[----:B------:R-:W-:Y:S02]  /*a4b0*/  ISETP.GT.AND P2, PT, R36, 0x20, PT ;  /* 0x000000202400780c */ /* 0x000fe40003f44270 */
[----:B------:R-:W-:Y:S01]  /*a4c0*/  FMNMX.FTZ R27, R54, R27, !PT ;  /* 0x0000001b361b7209 */ /* 0x000fe20007810000 */
[----:B------:R-:W1:Y:S01]  /*a4d0*/  MUFU.TANH R28, R28 ;  /* 0x0000001c001c7308 */ /* 0x000e620000002400 */
[----:B--2---:R-:W-:-:S04]  /*a4e0*/  FSEL R56, R24, -INF , P5 ;  /* 0xff80000018387808 */ /* 0x004fc80002800000 */
[----:B------:R-:W-:-:S03]  /*a4f0*/  FMNMX.FTZ R27, R56, R27, !PT ;  /* 0x0000001b381b7209 */ /* 0x000fc60007810000 */
[----:B------:R-:W2:Y:S01]  /*a500*/  MUFU.TANH R31, R31 ;  /* 0x0000001f001f7308 */ /* 0x000ea20000002400 */
[----:B0-----:R-:W-:Y:S02]  /*a510*/  FSEL R11, R26, -INF , P3 ;  /* 0xff8000001a0b7808 */ /* 0x001fe40001800000 */
[----:B------:R-:W-:-:S05]  /*a520*/  ISETP.GT.AND P3, PT, R36, 0x21, PT ;  /* 0x000000212400780c */ /* 0x000fca0003f64270 */
[----:B------:R-:W-:Y:S01]  /*a530*/  MUFU.TANH R29, R29 ;  /* 0x0000001d001d7308 */ /* 0x000fe20000002400 */
[----:B-1----:R-:W-:-:S07]  /*a540*/  FSEL R58, R28, -INF , P2 ;  /* 0xff8000001c3a7808 */ /* 0x002fce0001000000 */
[----:B------:R-:W0:Y:S01]  /*a550*/  MUFU.TANH R30, R30 ;  /* 0x0000001e001e7308 */ /* 0x000e220000002400 */
[----:B--2---:R-:W-:Y:S02]  /*a560*/  FSEL R12, R31, -INF , P4 ;  /* 0xff8000001f0c7808 */ /* 0x004fe40002000000 */
[----:B------:R-:W-:-:S05]  /*a570*/  ISETP.GT.AND P4, PT, R36, 0x28, PT ;  /* 0x000000282400780c */ /* 0x000fca0003f84270 */
[----:B------:R-:W1:Y:S08]  /*a580*/  MUFU.TANH R39, R39 ;  /* 0x0000002700277308 */ /* 0x000e700000002400 */
[----:B------:R-:W2:Y:S01]  /*a590*/  MUFU.TANH R32, R32 ;  /* 0x0000002000207308 */ /* 0x000ea20000002400 */
[----:B0-----:R-:W-:Y:S02]  /*a5a0*/  FSEL R21, R30, -INF , P5 ;  /* 0xff8000001e157808 */ /* 0x001fe40002800000 */
[----:B------:R-:W-:-:S05]  /*a5b0*/  ISETP.GT.AND P5, PT, R36, 0x29, PT ;  /* 0x000000292400780c */ /* 0x000fca0003fa4270 */
[----:B------:R-:W0:Y:S01]  /*a5c0*/  MUFU.TANH R35, R35 ;  /* 0x0000002300237308 */ /* 0x000e220000002400 */
[----:B-1----:R-:W-:-:S07]  /*a5d0*/  FSEL R26, R39, -INF , P4 ;  /* 0xff800000271a7808 */ /* 0x002fce0002000000 */
[----:B------:R-:W-:Y:S01]  /*a5e0*/  MUFU.TANH R40, R40 ;  /* 0x0000002800287308 */ /* 0x000fe20000002400 */
[----:B--2---:R-:W-:Y:S02]  /*a5f0*/  FSEL R39, R32, -INF , P4 ;  /* 0xff80000020277808 */ /* 0x004fe40002000000 */
[----:B------:R-:W-:-:S05]  /*a600*/  ISETP.GT.AND P4, PT, R36, 0x38, PT ;  /* 0x000000382400780c */ /* 0x000fca0003f84270 */
[----:B------:R-:W-:Y:S01]  /*a610*/  MUFU.TANH R33, R33 ;  /* 0x0000002100217308 */ /* 0x000fe20000002400 */
[----:B0-----:R-:W-:Y:S02]  /*a620*/  FSEL R24, R35, -INF , P2 ;  /* 0xff80000023187808 */ /* 0x001fe40001000000 */
[----:B------:R-:W-:-:S05]  /*a630*/  ISETP.GT.AND P2, PT, R36, 0x30, PT ;  /* 0x000000302400780c */ /* 0x000fca0003f44270 */
[----:B------:R-:W0:Y:S08]  /*a640*/  MUFU.TANH R34, R34 ;  /* 0x0000002200227308 */ /* 0x000e300000002400 */
[----:B------:R-:W1:Y:S08]  /*a650*/  MUFU.TANH R37, R37 ;  /* 0x0000002500257308 */ /* 0x000e700000002400 */
[----:B------:R2:W-:Y:S01]  /*a660*/  MUFU.TANH R13, R60 ;  /* 0x0000003c000d7308 */ /* 0x0005e20000002400 */
[----:B0-----:R-:W-:-:S07]  /*a670*/  FSEL R25, R34, -INF , P3 ;  /* 0xff80000022197808 */ /* 0x001fce0001800000 */
[----:B------:R-:W0:Y:S01]  /*a680*/  MUFU.TANH R38, R38 ;  /* 0x0000002600267308 */ /* 0x000e220000002400 */
[----:B--2---:R-:W-:Y:S02]  /*a690*/  FSEL R60, R29, -INF , P3 ;  /* 0xff8000001d3c7808 */ /* 0x004fe40001800000 */
[----:B------:R-:W-:Y:S02]  /*a6a0*/  FMNMX.FTZ R29, R58, R27, !PT ;  /* 0x0000001b3a1d7209 */ /* 0x000fe40007810000 */
[----:B------:R-:W-:Y:S02]  /*a6b0*/  FSEL R27, R40, -INF , P5 ;  /* 0xff800000281b7808 */ /* 0x000fe40002800000 */
[----:B------:R-:W-:Y:S01]  /*a6c0*/  FMNMX.FTZ R30, R60, R29, !PT ;  /* 0x0000001d3c1e7209 */ /* 0x000fe20007810000 */
[----:B------:R-:W2:Y:S01]  /*a6d0*/  MUFU.TANH R45, R45 ;  /* 0x0000002d002d7308 */ /* 0x000ea20000002400 */
[----:B------:R-:W-:Y:S02]  /*a6e0*/  FSEL R40, R33, -INF , P5 ;  /* 0xff80000021287808 */ /* 0x000fe40002800000 */
[----:B------:R-:W-:-:S02]  /*a6f0*/  FMNMX.FTZ R29, R39, R30, !PT ;  /* 0x0000001e271d7209 */ /* 0x000fc40007810000 */
[----:B------:R-:W-:Y:S02]  /*a700*/  ISETP.GT.AND P3, PT, R36, 0x31, PT ;  /* 0x000000312400780c */ /* 0x000fe40003f64270 */
[----:B-1----:R-:W-:Y:S01]  /*a710*/  FSEL R37, R37, -INF , P2 ;  /* 0xff80000025257808 */ /* 0x002fe20001000000 */
[----:B------:R-:W1:Y:S01]  /*a720*/  MUFU.TANH R43, R43 ;  /* 0x0000002b002b7308 */ /* 0x000e620000002400 */
[----:B------:R-:W-:Y:S02]  /*a730*/  FMNMX.FTZ R30, R40, R29, !PT ;  /* 0x0000001d281e7209 */ /* 0x000fe40007810000 */
[----:B0-----:R-:W-:Y:S02]  /*a740*/  FSEL R38, R38, -INF , P3 ;  /* 0xff80000026267808 */ /* 0x001fe40001800000 */
[----:B------:R-:W-:Y:S02]  /*a750*/  FMNMX.FTZ R31, R37, R30, !PT ;  /* 0x0000001e251f7209 */ /* 0x000fe40007810000 */
[----:B------:R-:W-:Y:S01]  /*a760*/  ISETP.GT.AND P5, PT, R36, 0x39, PT ;  /* 0x000000392400780c */ /* 0x000fe20003fa4270 */
[----:B------:R-:W0:Y:S01]  /*a770*/  MUFU.TANH R44, R44 ;  /* 0x0000002c002c7308 */ /* 0x000e220000002400 */
[----:B--2---:R-:W-:-:S02]  /*a780*/  FSEL R28, R45, -INF , P2 ;  /* 0xff8000002d1c7808 */ /* 0x004fc40001000000 */
[----:B------:R-:W-:Y:S02]  /*a790*/  FMNMX.FTZ R32, R38, R31, !PT ;  /* 0x0000001f26207209 */ /* 0x000fe40007810000 */
[----:B------:R-:W-:-:S03]  /*a7a0*/  ISETP.GT.AND P2, PT, R36, 0x40, PT ;  /* 0x000000402400780c */ /* 0x000fc60003f44270 */
[----:B------:R-:W2:Y:S01]  /*a7b0*/  MUFU.TANH R47, R47 ;  /* 0x0000002f002f7308 */ /* 0x000ea20000002400 */
[----:B-1----:R-:W-:-:S04]  /*a7c0*/  FSEL R45, R43, -INF , P4 ;  /* 0xff8000002b2d7808 */ /* 0x002fc80002000000 */
[----:B------:R-:W-:-:S03]  /*a7d0*/  FMNMX.FTZ R33, R45, R32, !PT ;  /* 0x000000202d217209 */ /* 0x000fc60007810000 */
[----:B------:R-:W1:Y:S01]  /*a7e0*/  MUFU.TANH R51, R51 ;  /* 0x0000003300337308 */ /* 0x000e620000002400 */
[----:B0-----:R-:W-:-:S04]  /*a7f0*/  FSEL R44, R44, -INF , P5 ;  /* 0xff8000002c2c7808 */ /* 0x001fc80002800000 */
[----:B------:R-:W-:-:S03]  /*a800*/  FMNMX.FTZ R32, R44, R33, !PT ;  /* 0x000000212c207209 */ /* 0x000fc60007810000 */
[----:B------:R-:W0:Y:S01]  /*a810*/  MUFU.TANH R50, R50 ;  /* 0x0000003200327308 */ /* 0x000e220000002400 */
[----:B--2---:R-:W-:Y:S02]  /*a820*/  FSEL R29, R47, -INF , P3 ;  /* 0xff8000002f1d7808 */ /* 0x004fe40001800000 */
[----:B------:R-:W-:-:S05]  /*a830*/  ISETP.GT.AND P3, PT, R36, 0x41, PT ;  /* 0x000000412400780c */ /* 0x000fca0003f64270 */
[----:B------:R-:W2:Y:S01]  /*a840*/  MUFU.TANH R53, R53 ;  /* 0x0000003500357308 */ /* 0x000ea20000002400 */
[----:B-1----:R-:W-:-:S04]  /*a850*/  FSEL R47, R51, -INF , P2 ;  /* 0xff800000332f7808 */ /* 0x002fc80001000000 */
[----:B------:R-:W-:-:S03]  /*a860*/  FMNMX.FTZ R33, R47, R32, !PT ;  /* 0x000000202f217209 */ /* 0x000fc60007810000 */
[----:B------:R-:W1:Y:S01]  /*a870*/  MUFU.TANH R49, R49 ;  /* 0x0000003100317308 */ /* 0x000e620000002400 */
[----:B0-----:R-:W-:Y:S02]  /*a880*/  FSEL R30, R50, -INF , P4 ;  /* 0xff800000321e7808 */ /* 0x001fe40002000000 */
[----:B------:R-:W-:-:S04]  /*a890*/  ISETP.GT.AND P4, PT, R36, 0x48, PT ;  /* 0x000000482400780c */ /* 0x000fc80003f84270 */
[----:B------:R-:W-:Y:S01]  /*a8a0*/  FSEL R61, R13, -INF , P4 ;  /* 0xff8000000d3d7808 */ /* 0x000fe20002000000 */
[----:B------:R-:W0:Y:S01]  /*a8b0*/  MUFU.TANH R55, R55 ;  /* 0x0000003700377308 */ /* 0x000e220000002400 */
[----:B--2---:R-:W-:-:S04]  /*a8c0*/  FSEL R50, R53, -INF , P3 ;  /* 0xff80000035327808 */ /* 0x004fc80001800000 */
[----:B------:R-:W-:-:S03]  /*a8d0*/  FMNMX.FTZ R34, R50, R33, !PT ;  /* 0x0000002132227209 */ /* 0x000fc60007810000 */
[----:B------:R-:W-:Y:S01]  /*a8e0*/  MUFU.TANH R59, R59 ;  /* 0x0000003b003b7308 */ /* 0x000fe20000002400 */
[----:B-1----:R-:W-:Y:S02]  /*a8f0*/  FSEL R31, R49, -INF , P5 ;  /* 0xff800000311f7808 */ /* 0x002fe40002800000 */
[----:B------:R-:W-:Y:S02]  /*a900*/  ISETP.GT.AND P5, PT, R36, 0x49, PT ;  /* 0x000000492400780c */ /* 0x000fe40003fa4270 */
[----:B------:R-:W-:-:S03]  /*a910*/  FMNMX.FTZ R13, R61, R34, !PT ;  /* 0x000000223d0d7209 */ /* 0x000fc60007810000 */
[----:B------:R-:W1:Y:S01]  /*a920*/  MUFU.TANH R57, R57 ;  /* 0x0000003900397308 */ /* 0x000e620000002400 */
[----:B0-----:R-:W-:Y:S02]  /*a930*/  FSEL R32, R55, -INF , P2 ;  /* 0xff80000037207808 */ /* 0x001fe40001000000 */
[----:B------:R-:W-:-:S05]  /*a940*/  ISETP.GT.AND P2, PT, R36, 0x50, PT ;  /* 0x000000502400780c */ /* 0x000fca0003f44270 */
[----:B------:R-:W-:Y:S08]  /*a950*/  MUFU.TANH R64, R64 ;  /* 0x0000004000407308 */ /* 0x000ff00000002400 */
[----:B------:R0:W2:Y:S01]  /*a960*/  MUFU.TANH R35, R62 ;  /* 0x0000003e00237308 */ /* 0x0000a20000002400 */
[----:B-1----:R-:W-:Y:S02]  /*a970*/  FSEL R34, R57, -INF , P3 ;  /* 0xff80000039227808 */ /* 0x002fe40001800000 */
[----:B------:R-:W-:-:S05]  /*a980*/  ISETP.GT.AND P3, PT, R36, 0x51, PT ;  /* 0x000000512400780c */ /* 0x000fca0003f64270 */
[----:B------:R-:W1:Y:S01]  /*a990*/  MUFU.TANH R65, R65 ;  /* 0x0000004100417308 */ /* 0x000e620000002400 */
[----:B0-----:R-:W-:-:S04]  /*a9a0*/  FSEL R62, R59, -INF , P5 ;  /* 0xff8000003b3e7808 */ /* 0x001fc80002800000 */
[----:B------:R-:W-:-:S03]  /*a9b0*/  FMNMX.FTZ R74, R62, R13, !PT ;  /* 0x0000000d3e4a7209 */ /* 0x000fc60007810000 */
[----:B------:R0:W3:Y:S01]  /*a9c0*/  MUFU.TANH R72, R63 ;  /* 0x0000003f00487308 */ /* 0x0000e20000002400 */
[----:B--2---:R-:W-:Y:S02]  /*a9d0*/  FSEL R35, R35, -INF , P4 ;  /* 0xff80000023237808 */ /* 0x004fe40002000000 */
[----:B------:R-:W-:-:S05]  /*a9e0*/  ISETP.GT.AND P4, PT, R36, 0x58, PT ;  /* 0x000000582400780c */ /* 0x000fca0003f84270 */
[----:B------:R-:W2:Y:S01]  /*a9f0*/  MUFU.TANH R68, R68 ;  /* 0x0000004400447308 */ /* 0x000ea20000002400 */
[----:B0-----:R-:W-:Y:S02]  /*aa00*/  FSEL R63, R64, -INF , P2 ;  /* 0xff800000403f7808 */ /* 0x001fe40001000000 */
[----:B-1----:R-:W-:Y:S02]  /*aa10*/  FSEL R64, R65, -INF , P3 ;  /* 0xff80000041407808 */ /* 0x002fe40001800000 */
[----:B------:R-:W-:-:S03]  /*aa20*/  FMNMX.FTZ R13, R63, R74, !PT ;  /* 0x0000004a3f0d7209 */ /* 0x000fc60007810000 */
[----:B------:R-:W0:Y:S01]  /*aa30*/  MUFU.TANH R69, R69 ;  /* 0x0000004500457308 */ /* 0x000e220000002400 */
[----:B---3--:R-:W-:Y:S01]  /*aa40*/  FSEL R33, R72, -INF , P5 ;  /* 0xff80000048217808 */ /* 0x008fe20002800000 */
[----:B------:R1:W-:Y:S06]  /*aa50*/  BAR.ARV R178, 0x100 ;  /* 0x000400b20000751d */ /* 0x0003ec0000002000 */
[----:B------:R-:W-:Y:S01]  /*aa60*/  ISETP.GT.AND P5, PT, R36, 0x59, PT ;  /* 0x000000592400780c */ /* 0x000fe20003fa4270 */
[----:B------:R-:W-:Y:S01]  /*aa70*/  MUFU.TANH R66, R66 ;  /* 0x0000004200427308 */ /* 0x000fe20000002400 */
[----:B--2---:R-:W-:-:S02]  /*aa80*/  FSEL R36, R68, -INF , P4 ;  /* 0xff80000044247808 */ /* 0x004fc40002000000 */
[----:B------:R-:W-:-:S04]  /*aa90*/  FMNMX.FTZ R13, R64, R13, !PT ;  /* 0x0000000d400d7209 */ /* 0x000fc80007810000 */
[----:B------:R-:W-:Y:S01]  /*aaa0*/  FMNMX.FTZ R68, R36, R13, !PT ;  /* 0x0000000d24447209 */ /* 0x000fe20007810000 */
[----:B------:R-:W2:Y:S01]  /*aab0*/  MUFU.TANH R67, R67 ;  /* 0x0000004300437308 */ /* 0x000ea20000002400 */
[----:B0-----:R-:W-:-:S04]  /*aac0*/  FSEL R65, R69, -INF , P5 ;  /* 0xff80000045417808 */ /* 0x001fc80002800000 */
[----:B------:R-:W-:-:S03]  /*aad0*/  FMNMX.FTZ R68, R65, R68, !PT ;  /* 0x0000004441447209 */ /* 0x000fc60007810000 */
[----:B------:R-:W0:Y:S02]  /*aae0*/  MUFU.TANH R70, R70 ;  /* 0x0000004600467308 */ /* 0x000e240000002400 */
[----:B------:R-:W3:Y:S06]  /*aaf0*/  SHFL.BFLY PT, R13, R68, 0x2, 0x1f ;  /* 0x0c401f00440d7f89 */ /* 0x000eec00000e0000 */
[----:B------:R-:W4:Y:S01]  /*ab00*/  MUFU.TANH R71, R71 ;  /* 0x0000004700477308 */ /* 0x000f220000002400 */
[----:B---3--:R-:W-:Y:S02]  /*ab10*/  FMNMX.FTZ R43, R68, R13, !PT ;  /* 0x0000000d442b7209 */ /* 0x008fe40007810000 */
[----:B------:R-:W-:-:S03]  /*ab20*/  FMNMX.FTZ R68, R3, R6, !PT ;  /* 0x0000000603447209 */ /* 0x000fc60007810000 */
[----:B------:R-:W3:Y:S02]  /*ab30*/  SHFL.BFLY PT, R72, R43, 0x1, 0x1f ;  /* 0x0c201f002b487f89 */ /* 0x000ee400000e0000 */
[----:B---3--:R-:W-:Y:S02]  /*ab40*/  FMNMX.FTZ R13, R43, R72, !PT ;  /* 0x000000482b0d7209 */ /* 0x008fe40007810000 */
[----:B------:R-:W-:Y:S02]  /*ab50*/  FMNMX.FTZ R43, R7, R68, !PT ;  /* 0x00000044072b7209 */ /* 0x000fe40007810000 */
[C---:B------:R-:W-:Y:S01]  /*ab60*/  FSETP.NEU.FTZ.AND P6, PT, R13.reuse, -INF , PT ;  /* 0xff8000000d00780b */ /* 0x040fe20003fdd000 */
[----:B------:R-:W-:Y:S01]  /*ab70*/  FMUL.FTZ R69, R13, UR38 ;  /* 0x000000260d457c20 */ /* 0x000fe20008410000 */
[----:B------:R-:W-:-:S04]  /*ab80*/  FMNMX.FTZ R68, R8, R43, !PT ;  /* 0x0000002b08447209 */ /* 0x000fc80007810000 */
[----:B------:R-:W-:Y:S02]  /*ab90*/  FSEL R69, R69, RZ, P6 ;  /* 0x000000ff45457208 */ /* 0x000fe40003000000 */
[----:B------:R-:W-:-:S03]  /*aba0*/  FMNMX.FTZ R68, R9, R68, !PT ;  /* 0x0000004409447209 */ /* 0x000fc60007810000 */
[--C-:B------:R-:W-:Y:S01]  /*abb0*/  FFMA.FTZ R152, R41, UR38, -R69.reuse ;  /* 0x0000002629987c23 */ /* 0x100fe20008010845 */
[----:B------:R-:W-:Y:S01]  /*abc0*/  FMNMX.FTZ R41, R11, R68, !PT ;  /* 0x000000440b297209 */ /* 0x000fe20007810000 */
[--C-:B------:R-:W-:Y:S01]  /*abd0*/  FFMA.FTZ R55, R42, UR38, -R69.reuse ;  /* 0x000000262a377c23 */ /* 0x100fe20008010845 */
[--C-:B------:R-:W-:Y:S01]  /*abe0*/  FFMA.FTZ R57, R20, UR38, -R69.reuse ;  /* 0x0000002614397c23 */ /* 0x100fe20008010845 */
[--C-:B------:R-:W-:Y:S01]  /*abf0*/  FFMA.FTZ R154, R46, UR38, -R69.reuse ;  /* 0x000000262e9a7c23 */ /* 0x100fe20008010845 */
[----:B------:R-:W-:Y:S01]  /*ac00*/  FMNMX.FTZ R42, R12, R41, !PT ;  /* 0x000000290c2a7209 */ /* 0x000fe20007810000 */
[--C-:B------:R-:W-:Y:S01]  /*ac10*/  FFMA.FTZ R156, R48, UR38, -R69.reuse ;  /* 0x00000026309c7c23 */ /* 0x100fe20008010845 */
[----:B--2---:R-:W-:Y:S01]  /*ac20*/  FSEL R46, R67, -INF , P3 ;  /* 0xff800000432e7808 */ /* 0x004fe20001800000 */
[--C-:B------:R-:W-:Y:S01]  /*ac30*/  FFMA.FTZ R59, R52, UR38, -R69.reuse ;  /* 0x00000026343b7c23 */ /* 0x100fe20008010845 */
[----:B------:R-:W-:Y:S01]  /*ac40*/  FMNMX.FTZ R41, R21, R42, !PT ;  /* 0x0000002a15297209 */ /* 0x000fe20007810000 */
[--C-:B------:R-:W-:Y:S01]  /*ac50*/  FFMA.FTZ R164, R37, UR38, -R69.reuse ;  /* 0x0000002625a47c23 */ /* 0x100fe20008010845 */
[----:B0-----:R-:W-:Y:S01]  /*ac60*/  FSEL R48, R70, -INF , P4 ;  /* 0xff80000046307808 */ /* 0x001fe20002000000 */
[--C-:B------:R-:W-:Y:S01]  /*ac70*/  FFMA.FTZ R170, R61, UR38, -R69.reuse ;  /* 0x000000263daa7c23 */ /* 0x100fe20008010845 */
[----:B------:R-:W-:Y:S01]  /*ac80*/  FMNMX.FTZ R42, R24, R41, !PT ;  /* 0x00000029182a7209 */ /* 0x000fe20007810000 */
[--C-:B------:R-:W-:Y:S01]  /*ac90*/  FFMA.FTZ R174, R36, UR38, -R69.reuse ;  /* 0x0000002624ae7c23 */ /* 0x100fe20008010845 */
[----:B----4-:R-:W-:Y:S01]  /*aca0*/  FSEL R52, R71, -INF , P5 ;  /* 0xff80000047347808 */ /* 0x010fe20002800000 */
[----:B------:R-:W-:Y:S01]  /*acb0*/  MUFU.EX2 R152, R152 ;  /* 0x0000009800987308 */ /* 0x000fe20000000800 */
[----:B------:R-:W-:Y:S01]  /*acc0*/  FMNMX.FTZ R41, R25, R42, !PT ;  /* 0x0000002a19297209 */ /* 0x000fe20007810000 */
[--C-:B------:R-:W-:Y:S01]  /*acd0*/  FFMA.FTZ R49, R38, UR38, -R69.reuse ;  /* 0x0000002626317c23 */ /* 0x100fe20008010845 */
[----:B------:R-:W-:Y:S01]  /*ace0*/  FSEL R42, R66, -INF , P2 ;  /* 0xff800000422a7808 */ /* 0x000fe20001000000 */
[--C-:B------:R-:W-:Y:S01]  /*acf0*/  FFMA.FTZ R51, R40, UR38, -R69.reuse ;  /* 0x0000002628337c23 */ /* 0x100fe20008010845 */
[----:B------:R-:W-:Y:S01]  /*ad00*/  FMNMX.FTZ R20, R26, R41, !PT ;  /* 0x000000291a147209 */ /* 0x000fe20007810000 */
[--C-:B------:R-:W-:Y:S01]  /*ad10*/  FFMA.FTZ R158, R54, UR38, -R69.reuse ;  /* 0x00000026369e7c23 */ /* 0x100fe20008010845 */
[--C-:B------:R-:W-:Y:S01]  /*ad20*/  FFMA.FTZ R53, R56, UR38, -R69.reuse ;  /* 0x0000002638357c23 */ /* 0x100fe20008010845 */
[----:B------:R-:W0:Y:S01]  /*ad30*/  MUFU.EX2 R55, R55 ;  /* 0x0000003700377308 */ /* 0x000e220000000800 */
[----:B------:R-:W-:Y:S01]  /*ad40*/  FMNMX.FTZ R41, R27, R20, !PT ;  /* 0x000000141b297209 */ /* 0x000fe20007810000 */
[--C-:B------:R-:W-:Y:S01]  /*ad50*/  FFMA.FTZ R160, R58, UR38, -R69.reuse ;  /* 0x000000263aa07c23 */ /* 0x100fe20008010845 */
[--C-:B------:R-:W-:Y:S01]  /*ad60*/  FFMA.FTZ R43, R60, UR38, -R69.reuse ;  /* 0x000000263c2b7c23 */ /* 0x100fe20008010845 */
[--C-:B------:R-:W-:Y:S01]  /*ad70*/  FFMA.FTZ R162, R39, UR38, -R69.reuse ;  /* 0x0000002627a27c23 */ /* 0x100fe20008010845 */
[----:B------:R-:W-:Y:S01]  /*ad80*/  FMNMX.FTZ R20, R28, R41, !PT ;  /* 0x000000291c147209 */ /* 0x000fe20007810000 */
[--C-:B------:R-:W-:Y:S01]  /*ad90*/  FFMA.FTZ R166, R45, UR38, -R69.reuse ;  /* 0x000000262da67c23 */ /* 0x100fe20008010845 */
[--C-:B------:R-:W-:Y:S01]  /*ada0*/  FFMA.FTZ R39, R44, UR38, -R69.reuse ;  /* 0x000000262c277c23 */ /* 0x100fe20008010845 */
[----:B------:R-:W2:Y:S01]  /*adb0*/  MUFU.EX2 R154, R154 ;  /* 0x0000009a009a7308 */ /* 0x000ea20000000800 */
[----:B------:R-:W-:Y:S01]  /*adc0*/  FMNMX.FTZ R41, R29, R20, !PT ;  /* 0x000000141d297209 */ /* 0x000fe20007810000 */
[--C-:B------:R-:W-:Y:S01]  /*add0*/  FFMA.FTZ R168, R47, UR38, -R69.reuse ;  /* 0x000000262fa87c23 */ /* 0x100fe20008010845 */
[--C-:B------:R-:W-:Y:S01]  /*ade0*/  FFMA.FTZ R45, R50, UR38, -R69.reuse ;  /* 0x00000026322d7c23 */ /* 0x100fe20008010845 */
[--C-:B------:R-:W-:Y:S01]  /*adf0*/  FFMA.FTZ R47, R62, UR38, -R69.reuse ;  /* 0x000000263e2f7c23 */ /* 0x100fe20008010845 */
[----:B------:R-:W-:Y:S01]  /*ae00*/  FMNMX.FTZ R20, R30, R41, !PT ;  /* 0x000000291e147209 */ /* 0x000fe20007810000 */
[----:B------:R-:W-:-:S02]  /*ae10*/  FFMA.FTZ R172, R63, UR38, -R69 ;  /* 0x000000263fac7c23 */ /* 0x000fc40008010845 */
[----:B------:R-:W3:Y:S01]  /*ae20*/  MUFU.EX2 R57, R57 ;  /* 0x0000003900397308 */ /* 0x000ee20000000800 */
[----:B------:R-:W-:-:S04]  /*ae30*/  FMNMX.FTZ R41, R31, R20, !PT ;  /* 0x000000141f297209 */ /* 0x000fc80007810000 */
[----:B------:R-:W-:-:S03]  /*ae40*/  FMNMX.FTZ R41, R32, R41, !PT ;  /* 0x0000002920297209 */ /* 0x000fc60007810000 */
[----:B------:R-:W-:Y:S01]  /*ae50*/  MUFU.EX2 R156, R156 ;  /* 0x0000009c009c7308 */ /* 0x000fe20000000800 */
        /* <DEDUP_REMOVED lines=9> */
[----:B------:R-:W-:-:S05]  /*aef0*/  FMNMX.FTZ R41, R52, R41, !PT ;  /* 0x0000002934297209 */ /* 0x000fca0007810000 */
[----:B------:R-:W4:Y:S02]  /*af00*/  SHFL.BFLY PT, R20, R41, 0x2, 0x1f ;  /* 0x0c401f0029147f89 */ /* 0x000f2400000e0000 */
[----:B------:R-:W-:Y:S08]  /*af10*/  MUFU.EX2 R160, R160 ;  /* 0x000000a000a07308 */ /* 0x000ff00000000800 */
[----:B------:R-:W-:Y:S08]  /*af20*/  MUFU.EX2 R43, R43 ;  /* 0x0000002b002b7308 */ /* 0x000ff00000000800 */
[----:B------:R-:W-:Y:S01]  /*af30*/  MUFU.EX2 R162, R162 ;  /* 0x000000a200a27308 */ /* 0x000fe20000000800 */
[----:B----4-:R-:W-:Y:S01]  /*af40*/  FMNMX.FTZ R37, R41, R20, !PT ;  /* 0x0000001429257209 */ /* 0x010fe20007810000 */
[----:B------:R-:W-:-:S06]  /*af50*/  FFMA.FTZ R41, R64, UR38, -R69 ;  /* 0x0000002640297c23 */ /* 0x000fcc0008010845 */
[----:B------:R-:W-:Y:S01]  /*af60*/  MUFU.EX2 R51, R51 ;  /* 0x0000003300337308 */ /* 0x000fe20000000800 */
[----:B------:R-:W4:Y:S07]  /*af70*/  SHFL.BFLY PT, R20, R37, 0x1, 0x1f ;  /* 0x0c201f0025147f89 */ /* 0x000f2e00000e0000 */
[----:B------:R-:W-:Y:S08]  /*af80*/  MUFU.EX2 R164, R164 ;  /* 0x000000a400a47308 */ /* 0x000ff00000000800 */
[----:B------:R-:W-:Y:S08]  /*af90*/  MUFU.EX2 R49, R49 ;  /* 0x0000003100317308 */ /* 0x000ff00000000800 */
[----:B------:R-:W-:Y:S01]  /*afa0*/  MUFU.EX2 R166, R166 ;  /* 0x000000a600a67308 */ /* 0x000fe20000000800 */
[----:B----4-:R-:W-:Y:S01]  /*afb0*/  FMNMX.FTZ R20, R37, R20, !PT ;  /* 0x0000001425147209 */ /* 0x010fe20007810000 */
[----:B------:R-:W-:-:S03]  /*afc0*/  FFMA.FTZ R37, R65, UR38, -R69 ;  /* 0x0000002641257c23 */ /* 0x000fc60008010845 */
[C---:B------:R-:W-:Y:S01]  /*afd0*/  FSETP.NEU.FTZ.AND P2, PT, R20.reuse, -INF , PT ;  /* 0xff8000001400780b */ /* 0x040fe20003f5d000 */
[----:B------:R-:W-:Y:S02]  /*afe0*/  FMUL.FTZ R61, R20, UR38 ;  /* 0x00000026143d7c20 */ /* 0x000fe40008410000 */
[----:B------:R-:W-:Y:S03]  /*aff0*/  MUFU.EX2 R39, R39 ;  /* 0x0000002700277308 */ /* 0x000fe60000000800 */
[----:B------:R-:W-:-:S05]  /*b000*/  FSEL R61, R61, RZ, P2 ;  /* 0x000000ff3d3d7208 */ /* 0x000fca0001000000 */
[----:B------:R-:W-:Y:S01]  /*b010*/  MUFU.EX2 R168, R168 ;  /* 0x000000a800a87308 */ /* 0x000fe20000000800 */
[--C-:B------:R-:W-:Y:S01]  /*b020*/  FFMA.FTZ R153, R3, UR38, -R61.reuse ;  /* 0x0000002603997c23 */ /* 0x100fe2000801083d */
[--C-:B------:R-:W-:Y:S01]  /*b030*/  FFMA.FTZ R36, R6, UR38, -R61.reuse ;  /* 0x0000002606247c23 */ /* 0x100fe2000801083d */
[--C-:B------:R-:W-:Y:S01]  /*b040*/  FFMA.FTZ R155, R7, UR38, -R61.reuse ;  /* 0x00000026079b7c23 */ /* 0x100fe2000801083d */
[--C-:B------:R-:W-:Y:S01]  /*b050*/  FFMA.FTZ R38, R8, UR38, -R61.reuse ;  /* 0x0000002608267c23 */ /* 0x100fe2000801083d */
[----:B------:R-:W-:Y:S02]  /*b060*/  @!P1 VIADD R3, R0, 0x32440 ;  /* 0x0003244000039836 */ /* 0x000fe40000000000 */
[--C-:B------:R-:W-:Y:S01]  /*b070*/  FFMA.FTZ R157, R9, UR38, -R61.reuse ;  /* 0x00000026099d7c23 */ /* 0x100fe2000801083d */
[--C-:B------:R-:W-:Y:S01]  /*b080*/  FFMA.FTZ R40, R11, UR38, -R61.reuse ;  /* 0x000000260b287c23 */ /* 0x100fe2000801083d */
[----:B------:R-:W-:Y:S01]  /*b090*/  MUFU.EX2 R153, R153 ;  /* 0x0000009900997308 */ /* 0x000fe20000000800 */
[----:B------:R-:W-:Y:S01]  /*b0a0*/  FFMA.FTZ R159, R12, UR38, -R61 ;  /* 0x000000260c9f7c23 */ /* 0x000fe2000801083d */
[----:B------:R-:W-:Y:S01]  /*b0b0*/  @!P1 PRMT R3, RZ, 0x654, R3 ;  /* 0x00000654ff039816 */ /* 0x000fe20000000003 */
[--C-:B------:R-:W-:Y:S01]  /*b0c0*/  FFMA.FTZ R169, R32, UR38, -R61.reuse ;  /* 0x0000002620a97c23 */ /* 0x100fe2000801083d */
[--C-:B------:R-:W-:Y:S01]  /*b0d0*/  FFMA.FTZ R12, R21, UR38, -R61.reuse ;  /* 0x00000026150c7c23 */ /* 0x100fe2000801083d */
[--C-:B------:R-:W-:Y:S01]  /*b0e0*/  FFMA.FTZ R161, R24, UR38, -R61.reuse ;  /* 0x0000002618a17c23 */ /* 0x100fe2000801083d */
[----:B------:R0:W-:Y:S01]  /*b0f0*/  @!P1 SYNCS.ARRIVE.TRANS64.RED.A1T0 RZ, [R3+URZ], RZ ;  /* 0x000000ff03ff99a7 */ /* 0x0001e2000810043f */
[--C-:B------:R-:W-:Y:S01]  /*b100*/  FFMA.FTZ R24, R25, UR38, -R61.reuse ;  /* 0x0000002619187c23 */ /* 0x100fe2000801083d */
[----:B------:R-:W4:Y:S01]  /*b110*/  MUFU.EX2 R36, R36 ;  /* 0x0000002400247308 */ /* 0x000f220000000800 */
[--C-:B------:R-:W-:Y:S01]  /*b120*/  FFMA.FTZ R163, R26, UR38, -R61.reuse ;  /* 0x000000261aa37c23 */ /* 0x100fe2000801083d */
[--C-:B------:R-:W-:Y:S01]  /*b130*/  FFMA.FTZ R167, R30, UR38, -R61.reuse ;  /* 0x000000261ea77c23 */ /* 0x100fe2000801083d */
[--C-:B------:R-:W-:Y:S01]  /*b140*/  FFMA.FTZ R30, R34, UR38, -R61.reuse ;  /* 0x00000026221e7c23 */ /* 0x100fe2000801083d */
[----:B------:R-:W-:Y:S01]  /*b150*/  FFMA.FTZ R26, R27, UR38, -R61 ;  /* 0x000000261b1a7c23 */ /* 0x000fe2000801083d */
[----:B------:R-:W-:-:S02]  /*b160*/  IMAD.MOV.U32 R9, RZ, RZ, 0xc00 ;  /* 0x00000c00ff097424 */ /* 0x000fc400078e00ff */
[----:B0-----:R-:W-:Y:S01]  /*b170*/  FADD.FTZ R3, R152, R55 ;  /* 0x0000003798037221 */ /* 0x001fe20000010000 */
[----:B------:R-:W-:Y:S01]  /*b180*/  FFMA.FTZ R165, R28, UR38, -R61 ;  /* 0x000000261ca57c23 */ /* 0x000fe2000801083d */
[----:B------:R-:W0:Y:S01]  /*b190*/  MUFU.EX2 R155, R155 ;  /* 0x0000009b009b7308 */ /* 0x000e220000000800 */
[----:B------:R-:W-:Y:S02]  /*b1a0*/  IMAD R8, R200, R9, UR42 ;  /* 0x0000002ac8087e24 */ /* 0x000fe4000f8e0209 */
[----:B--2---:R-:W-:Y:S01]  /*b1b0*/  FADD.FTZ R32, R154, R3 ;  /* 0x000000039a207221 */ /* 0x004fe20000010000 */
[--C-:B------:R-:W-:Y:S01]  /*b1c0*/  FFMA.FTZ R28, R29, UR38, -R61.reuse ;  /* 0x000000261d1c7c23 */ /* 0x100fe2000801083d */
[--C-:B------:R-:W-:Y:S01]  /*b1d0*/  FFMA.FTZ R31, R31, UR38, -R61.reuse ;  /* 0x000000261f1f7c23 */ /* 0x100fe2000801083d */
[----:B------:R2:W-:Y:S01]  /*b1e0*/  BAR.SYNC.DEFER_BLOCKING R10, 0x100 ;  /* 0x0004000a0000751d */ /* 0x0005e20000010000 */
[----:B---3--:R-:W-:Y:S01]  /*b1f0*/  FADD.FTZ R7, R57, R32 ;  /* 0x0000002039077221 */ /* 0x008fe20000010000 */
[--C-:B------:R-:W-:Y:S01]  /*b200*/  FFMA.FTZ R171, R35, UR38, -R61.reuse ;  /* 0x0000002623ab7c23 */ /* 0x100fe2000801083d */
[----:B------:R-:W-:Y:S01]  /*b210*/  FFMA.FTZ R33, R33, UR38, -R61 ;  /* 0x0000002621217c23 */ /* 0x000fe2000801083d */
[----:B----4-:R-:W-:Y:S01]  /*b220*/  FADD.FTZ R6, R153, R36 ;  /* 0x0000002499067221 */ /* 0x010fe20000010000 */
[----:B------:R-:W-:Y:S01]  /*b230*/  FADD.FTZ R32, R156, R7 ;  /* 0x000000079c207221 */ /* 0x000fe20000010000 */
[----:B------:R-:W3:Y:S01]  /*b240*/  MUFU.EX2 R38, R38 ;  /* 0x0000002600267308 */ /* 0x000ee20000000800 */
[--C-:B------:R-:W-:Y:S01]  /*b250*/  FFMA.FTZ R42, R42, UR38, -R61.reuse ;  /* 0x000000262a2a7c23 */ /* 0x100fe2000801083d */
[--C-:B------:R-:W-:Y:S01]  /*b260*/  FFMA.FTZ R46, R46, UR38, -R61.reuse ;  /* 0x000000262e2e7c23 */ /* 0x100fe2000801083d */
[----:B------:R-:W-:Y:S01]  /*b270*/  FADD.FTZ R7, R59, R32 ;  /* 0x000000203b077221 */ /* 0x000fe20000010000 */
[--C-:B------:R-:W-:Y:S01]  /*b280*/  FFMA.FTZ R48, R48, UR38, -R61.reuse ;  /* 0x0000002630307c23 */ /* 0x100fe2000801083d */
[----:B------:R-:W-:Y:S01]  /*b290*/  FFMA.FTZ R52, R52, UR38, -R61 ;  /* 0x0000002634347c23 */ /* 0x000fe2000801083d */
[----:B0-----:R-:W-:Y:S01]  /*b2a0*/  FADD.FTZ R3, R155, R6 ;  /* 0x000000069b037221 */ /* 0x001fe20000010000 */
[----:B------:R-:W-:Y:S01]  /*b2b0*/  FADD.FTZ R34, R158, R7 ;  /* 0x000000079e227221 */ /* 0x000fe20000010000 */
[----:B------:R-:W0:Y:S01]  /*b2c0*/  MUFU.EX2 R157, R157 ;  /* 0x0000009d009d7308 */ /* 0x000e220000000800 */
[----:B------:R-:W-:Y:S01]  /*b2d0*/  IMAD.MOV.U32 R9, RZ, RZ, 0x40000040 ;  /* 0x40000040ff097424 */ /* 0x000fe200078e00ff */
[----:B------:R-:W-:Y:S01]  /*b2e0*/  R2UR UR6, R8 ;  /* 0x00000000080672ca */ /* 0x000fe200000e0000 */
[----:B------:R-:W-:Y:S01]  /*b2f0*/  FADD.FTZ R7, R53, R34 ;  /* 0x0000002235077221 */ /* 0x000fe20000010000 */
[----:B------:R-:W-:Y:S01]  /*b300*/  F2FP.BF16.F32.PACK_AB R152, R55, R152 ;  /* 0x000000983798723e */ /* 0x000fe200000010ff */
[----:B------:R-:W-:Y:S01]  /*b310*/  IMAD.MOV.U32 R11, RZ, RZ, 0x40000040 ;  /* 0x40000040ff0b7424 */ /* 0x000fe200078e00ff */
[----:B------:R-:W-:Y:S01]  /*b320*/  R2UR UR7, R9 ;  /* 0x00000000090772ca */ /* 0x000fe200000e0000 */
[----:B------:R-:W-:Y:S01]  /*b330*/  FADD.FTZ R34, R160, R7 ;  /* 0x00000007a0227221 */ /* 0x000fe20000010000 */
[----:B------:R-:W4:Y:S01]  /*b340*/  MUFU.EX2 R40, R40 ;  /* 0x0000002800287308 */ /* 0x000f220000000800 */
[----:B---3--:R-:W-:Y:S01]  /*b350*/  FADD.FTZ R6, R38, R3 ;  /* 0x0000000326067221 */ /* 0x008fe20000010000 */
[----:B------:R-:W-:Y:S01]  /*b360*/  IMAD.MOV.U32 R7, RZ, RZ, 0x40000040 ;  /* 0x40000040ff077424 */ /* 0x000fe200078e00ff */
[----:B------:R-:W-:Y:S01]  /*b370*/  F2FP.BF16.F32.PACK_AB R154, R57, R154 ;  /* 0x0000009a399a723e */ /* 0x000fe200000010ff */
[----:B------:R-:W-:Y:S01]  /*b380*/  IMAD.MOV.U32 R9, RZ, RZ, 0x40000040 ;  /* 0x40000040ff097424 */ /* 0x000fe200078e00ff */
[----:B------:R-:W-:Y:S01]  /*b390*/  F2FP.BF16.F32.PACK_AB R153, R36, R153 ;  /* 0x000000992499723e */ /* 0x000fe200000010ff */
[----:B------:R-:W-:Y:S01]  /*b3a0*/  @!P1 VIADD R0, R0, 0x32460 ;  /* 0x0003246000009836 */ /* 0x000fe20000000000 */
[----:B------:R-:W-:Y:S01]  /*b3b0*/  R2UR UR11, R7 ;  /* 0x00000000070b72ca */ /* 0x000fe200000e0000 */
[----:B------:R-:W3:Y:S01]  /*b3c0*/  MUFU.EX2 R159, R159 ;  /* 0x0000009f009f7308 */ /* 0x000ee20000000800 */
[----:B0-----:R-:W-:Y:S01]  /*b3d0*/  FADD.FTZ R3, R157, R6 ;  /* 0x000000069d037221 */ /* 0x001fe20000010000 */
[----:B------:R-:W-:-:S02]  /*b3e0*/  VIADD R6, R8, 0x80 ;  /* 0x0000008008067836 */ /* 0x000fc40000000000 */
[----:B------:R-:W-:Y:S01]  /*b3f0*/  FADD.FTZ R7, R43, R34 ;  /* 0x000000222b077221 */ /* 0x000fe20000010000 */
[----:B------:R-:W-:Y:S02]  /*b400*/  F2FP.BF16.F32.PACK_AB R155, R38, R155 ;  /* 0x0000009b269b723e */ /* 0x000fe400000010ff */
[----:B------:R-:W-:Y:S01]  /*b410*/  F2FP.BF16.F32.PACK_AB R156, R59, R156 ;  /* 0x0000009c3b9c723e */ /* 0x000fe200000010ff */
[----:B------:R-:W0:Y:S01]  /*b420*/  MUFU.EX2 R12, R12 ;  /* 0x0000000c000c7308 */ /* 0x000e220000000800 */
[----:B----4-:R-:W-:Y:S01]  /*b430*/  FADD.FTZ R32, R40, R3 ;  /* 0x0000000328207221 */ /* 0x010fe20000010000 */
[----:B------:R-:W-:Y:S02]  /*b440*/  R2UR UR10, R6 ;  /* 0x00000000060a72ca */ /* 0x000fe400000e0000 */
[----:B------:R-:W-:Y:S02]  /*b450*/  F2FP.BF16.F32.PACK_AB R157, R40, R157 ;  /* 0x0000009d289d723e */ /* 0x000fe400000010ff */
[----:B------:R-:W-:-:S02]  /*b460*/  F2FP.BF16.F32.PACK_AB R158, R53, R158 ;  /* 0x0000009e359e723e */ /* 0x000fc400000010ff */
[----:B------:R-:W4:Y:S01]  /*b470*/  MUFU.EX2 R161, R161 ;  /* 0x000000a100a17308 */ /* 0x000f220000000800 */
[----:B---3--:R-:W-:Y:S01]  /*b480*/  FADD.FTZ R3, R159, R32 ;  /* 0x000000209f037221 */ /* 0x008fe20000010000 */
[----:B------:R-:W-:Y:S02]  /*b490*/  F2FP.BF16.F32.PACK_AB R160, R43, R160 ;  /* 0x000000a02ba0723e */ /* 0x000fe400000010ff */
[----:B------:R-:W-:-:S04]  /*b4a0*/  @!P1 PRMT R0, RZ, 0x654, R0 ;  /* 0x00000654ff009816 */ /* 0x000fc80000000000 */
[----:B------:R-:W3:Y:S01]  /*b4b0*/  MUFU.EX2 R24, R24 ;  /* 0x0000001800187308 */ /* 0x000ee20000000800 */
[C---:B0-----:R-:W-:Y:S01]  /*b4c0*/  FADD.FTZ R32, R12.reuse, R3 ;  /* 0x000000030c207221 */ /* 0x041fe20000010000 */
[----:B------:R-:W-:-:S06]  /*b4d0*/  F2FP.BF16.F32.PACK_AB R159, R12, R159 ;  /* 0x0000009f0c9f723e */ /* 0x000fcc00000010ff */
[----:B------:R-:W0:Y:S01]  /*b4e0*/  MUFU.EX2 R163, R163 ;  /* 0x000000a300a37308 */ /* 0x000e220000000800 */
[----:B----4-:R-:W-:Y:S01]  /*b4f0*/  FADD.FTZ R3, R161, R32 ;  /* 0x00000020a1037221 */ /* 0x010fe20000010000 */
[----:B------:R-:W-:Y:S01]  /*b500*/  FADD.FTZ R32, R162, R7 ;  /* 0x00000007a2207221 */ /* 0x000fe20000010000 */
[----:B------:R-:W-:-:S03]  /*b510*/  F2FP.BF16.F32.PACK_AB R162, R51, R162 ;  /* 0x000000a233a2723e */ /* 0x000fc600000010ff */
[----:B------:R-:W-:Y:S02]  /*b520*/  FADD.FTZ R7, R51, R32 ;  /* 0x0000002033077221 */ /* 0x000fe40000010000 */
[----:B------:R-:W4:Y:S01]  /*b530*/  MUFU.EX2 R26, R26 ;  /* 0x0000001a001a7308 */ /* 0x000f220000000800 */
[----:B---3--:R-:W-:Y:S01]  /*b540*/  FADD.FTZ R6, R24, R3 ;  /* 0x0000000318067221 */ /* 0x008fe20000010000 */
[----:B------:R-:W-:Y:S01]  /*b550*/  FADD.FTZ R34, R164, R7 ;  /* 0x00000007a4227221 */ /* 0x000fe20000010000 */
[----:B------:R-:W-:Y:S02]  /*b560*/  F2FP.BF16.F32.PACK_AB R161, R24, R161 ;  /* 0x000000a118a1723e */ /* 0x000fe400000010ff */
[C---:B------:R-:W-:Y:S01]  /*b570*/  F2FP.BF16.F32.PACK_AB R164, R49.reuse, R164 ;  /* 0x000000a431a4723e */ /* 0x040fe200000010ff */
[----:B------:R-:W-:Y:S02]  /*b580*/  FADD.FTZ R7, R49, R34 ;  /* 0x0000002231077221 */ /* 0x000fe40000010000 */
[----:B------:R-:W3:Y:S01]  /*b590*/  MUFU.EX2 R165, R165 ;  /* 0x000000a500a57308 */ /* 0x000ee20000000800 */
[----:B0-----:R-:W-:Y:S01]  /*b5a0*/  FADD.FTZ R3, R163, R6 ;  /* 0x00000006a3037221 */ /* 0x001fe20000010000 */
[----:B------:R-:W-:Y:S01]  /*b5b0*/  FADD.FTZ R34, R166, R7 ;  /* 0x00000007a6227221 */ /* 0x000fe20000010000 */
[----:B------:R-:W-:-:S03]  /*b5c0*/  F2FP.BF16.F32.PACK_AB R166, R39, R166 ;  /* 0x000000a627a6723e */ /* 0x000fc600000010ff */
[----:B------:R-:W-:Y:S02]  /*b5d0*/  FADD.FTZ R7, R39, R34 ;  /* 0x0000002227077221 */ /* 0x000fe40000010000 */
[----:B------:R-:W0:Y:S01]  /*b5e0*/  MUFU.EX2 R28, R28 ;  /* 0x0000001c001c7308 */ /* 0x000e220000000800 */
[----:B----4-:R-:W-:Y:S01]  /*b5f0*/  FADD.FTZ R32, R26, R3 ;  /* 0x000000031a207221 */ /* 0x010fe20000010000 */
[----:B------:R-:W-:Y:S01]  /*b600*/  FADD.FTZ R24, R168, R7 ;  /* 0x00000007a8187221 */ /* 0x000fe20000010000 */
[----:B------:R-:W-:-:S05]  /*b610*/  F2FP.BF16.F32.PACK_AB R163, R26, R163 ;  /* 0x000000a31aa3723e */ /* 0x000fca00000010ff */
[----:B------:R-:W4:Y:S01]  /*b620*/  MUFU.EX2 R167, R167 ;  /* 0x000000a700a77308 */ /* 0x000f220000000800 */
[----:B---3--:R-:W-:-:S07]  /*b630*/  FADD.FTZ R3, R165, R32 ;  /* 0x00000020a5037221 */ /* 0x008fce0000010000 */
[----:B--2---:R-:W2:Y:S01]  /*b640*/  MUFU.EX2 R10, R31 ;  /* 0x0000001f000a7308 */ /* 0x004ea20000000800 */
[C---:B0-----:R-:W-:Y:S01]  /*b650*/  FADD.FTZ R32, R28.reuse, R3 ;  /* 0x000000031c207221 */ /* 0x041fe20000010000 */
[----:B------:R-:W-:-:S06]  /*b660*/  F2FP.BF16.F32.PACK_AB R165, R28, R165 ;  /* 0x000000a51ca5723e */ /* 0x000fcc00000010ff */
[----:B------:R-:W0:Y:S01]  /*b670*/  MUFU.EX2 R169, R169 ;  /* 0x000000a900a97308 */ /* 0x000e220000000800 */
[----:B----4-:R-:W-:-:S07]  /*b680*/  FADD.FTZ R3, R167, R32 ;  /* 0x00000020a7037221 */ /* 0x010fce0000010000 */
[----:B------:R-:W3:Y:S01]  /*b690*/  MUFU.EX2 R45, R45 ;  /* 0x0000002d002d7308 */ /* 0x000ee20000000800 */
[C---:B--2---:R-:W-:Y:S01]  /*b6a0*/  FADD.FTZ R12, R10.reuse, R3 ;  /* 0x000000030a0c7221 */ /* 0x044fe20000010000 */
[----:B------:R-:W-:-:S06]  /*b6b0*/  F2FP.BF16.F32.PACK_AB R167, R10, R167 ;  /* 0x000000a70aa7723e */ /* 0x000fcc00000010ff */
[----:B------:R-:W2:Y:S01]  /*b6c0*/  MUFU.EX2 R30, R30 ;  /* 0x0000001e001e7308 */ /* 0x000ea20000000800 */
[----:B0-----:R-:W-:-:S07]  /*b6d0*/  FADD.FTZ R3, R169, R12 ;  /* 0x0000000ca9037221 */ /* 0x001fce0000010000 */
[----:B------:R-:W0:Y:S01]  /*b6e0*/  MUFU.EX2 R170, R170 ;  /* 0x000000aa00aa7308 */ /* 0x000e220000000800 */
[C---:B---3--:R-:W-:Y:S01]  /*b6f0*/  FADD.FTZ R7, R45.reuse, R24 ;  /* 0x000000182d077221 */ /* 0x048fe20000010000 */
[----:B------:R-:W-:-:S06]  /*b700*/  F2FP.BF16.F32.PACK_AB R168, R45, R168 ;  /* 0x000000a82da8723e */ /* 0x000fcc00000010ff */
[----:B------:R-:W3:Y:S01]  /*b710*/  MUFU.EX2 R171, R171 ;  /* 0x000000ab00ab7308 */ /* 0x000ee20000000800 */
[C---:B--2---:R-:W-:Y:S01]  /*b720*/  FADD.FTZ R12, R30.reuse, R3 ;  /* 0x000000031e0c7221 */ /* 0x044fe20000010000 */
[----:B------:R-:W-:-:S06]  /*b730*/  F2FP.BF16.F32.PACK_AB R169, R30, R169 ;  /* 0x000000a91ea9723e */ /* 0x000fcc00000010ff */
[----:B------:R-:W2:Y:S01]  /*b740*/  MUFU.EX2 R47, R47 ;  /* 0x0000002f002f7308 */ /* 0x000ea20000000800 */
[----:B0-----:R-:W-:-:S07]  /*b750*/  FADD.FTZ R24, R170, R7 ;  /* 0x00000007aa187221 */ /* 0x001fce0000010000 */
[----:B------:R-:W0:Y:S01]  /*b760*/  MUFU.EX2 R6, R33 ;  /* 0x0000002100067308 */ /* 0x000e220000000800 */
[----:B---3--:R-:W-:-:S07]  /*b770*/  FADD.FTZ R3, R171, R12 ;  /* 0x0000000cab037221 */ /* 0x008fce0000010000 */
[----:B------:R-:W3:Y:S01]  /*b780*/  MUFU.EX2 R172, R172 ;  /* 0x000000ac00ac7308 */ /* 0x000ee20000000800 */
[C---:B--2---:R-:W-:Y:S01]  /*b790*/  FADD.FTZ R7, R47.reuse, R24 ;  /* 0x000000182f077221 */ /* 0x044fe20000010000 */
[----:B------:R-:W-:-:S06]  /*b7a0*/  F2FP.BF16.F32.PACK_AB R170, R47, R170 ;  /* 0x000000aa2faa723e */ /* 0x000fcc00000010ff */
[----:B------:R-:W2:Y:S01]  /*b7b0*/  MUFU.EX2 R42, R42 ;  /* 0x0000002a002a7308 */ /* 0x000ea20000000800 */
[C---:B0-----:R-:W-:Y:S01]  /*b7c0*/  FADD.FTZ R3, R6.reuse, R3 ;  /* 0x0000000306037221 */ /* 0x041fe20000010000 */
[----:B------:R-:W-:-:S06]  /*b7d0*/  F2FP.BF16.F32.PACK_AB R171, R6, R171 ;  /* 0x000000ab06ab723e */ /* 0x000fcc00000010ff */
[----:B------:R-:W0:Y:S01]  /*b7e0*/  MUFU.EX2 R41, R41 ;  /* 0x0000002900297308 */ /* 0x000e220000000800 */
[----:B---3--:R-:W-:-:S07]  /*b7f0*/  FADD.FTZ R10, R172, R7 ;  /* 0x00000007ac0a7221 */ /* 0x008fce0000010000 */
[----:B------:R-:W3:Y:S01]  /*b800*/  MUFU.EX2 R173, R46 ;  /* 0x0000002e00ad7308 */ /* 0x000ee20000000800 */
[----:B--2---:R-:W-:-:S07]  /*b810*/  FADD.FTZ R12, R42, R3 ;  /* 0x000000032a0c7221 */ /* 0x004fce0000010000 */
[----:B------:R-:W2:Y:S01]  /*b820*/  MUFU.EX2 R174, R174 ;  /* 0x000000ae00ae7308 */ /* 0x000ea20000000800 */
[C---:B0-----:R-:W-:Y:S01]  /*b830*/  FADD.FTZ R3, R41.reuse, R10 ;  /* 0x0000000a29037221 */ /* 0x041fe20000010000 */
[----:B------:R-:W-:-:S06]  /*b840*/  F2FP.BF16.F32.PACK_AB R172, R41, R172 ;  /* 0x000000ac29ac723e */ /* 0x000fcc00000010ff */
[----:B------:R-:W0:Y:S01]  /*b850*/  MUFU.EX2 R48, R48 ;  /* 0x0000003000307308 */ /* 0x000e220000000800 */
[C---:B---3--:R-:W-:Y:S01]  /*b860*/  FADD.FTZ R7, R173.reuse, R12 ;  /* 0x0000000cad077221 */ /* 0x048fe20000010000 */
[----:B------:R-:W-:-:S06]  /*b870*/  F2FP.BF16.F32.PACK_AB R173, R173, R42 ;  /* 0x0000002aadad723e */ /* 0x000fcc00000010ff */
[----:B------:R-:W3:Y:S01]  /*b880*/  MUFU.EX2 R37, R37 ;  /* 0x0000002500257308 */ /* 0x000ee20000000800 */
[----:B--2---:R-:W-:-:S07]  /*b890*/  FADD.FTZ R6, R174, R3 ;  /* 0x00000003ae067221 */ /* 0x004fce0000010000 */
[----:B------:R-:W2:Y:S01]  /*b8a0*/  MUFU.EX2 R175, R52 ;  /* 0x0000003400af7308 */ /* 0x000ea20000000800 */
[----:B0-----:R-:W-:Y:S01]  /*b8b0*/  FADD.FTZ R10, R48, R7 ;  /* 0x00000007300a7221 */ /* 0x001fe20000010000 */
[C---:B---3--:R-:W-:Y:S01]  /*b8c0*/  FADD.FTZ R7, R37.reuse, R6 ;  /* 0x0000000625077221 */ /* 0x048fe20000010000 */
[----:B------:R-:W-:Y:S02]  /*b8d0*/  F2FP.BF16.F32.PACK_AB R174, R37, R174 ;  /* 0x000000ae25ae723e */ /* 0x000fe400000010ff */
[C---:B--2---:R-:W-:Y:S01]  /*b8e0*/  FADD.FTZ R6, R175.reuse, R10 ;  /* 0x0000000aaf067221 */ /* 0x044fe20000010000 */
[----:B------:R-:W-:Y:S01]  /*b8f0*/  F2FP.BF16.F32.PACK_AB R175, R175, R48 ;  /* 0x00000030afaf723e */ /* 0x000fe200000010ff */
[----:B------:R-:W-:Y:S01]  /*b900*/  VIADD R10, R8, 0x100 ;  /* 0x00000100080a7836 */ /* 0x000fe20000000000 */
[----:B------:R-:W-:-:S06]  /*b910*/  WARPGROUP.ARRIVE ;  /* 0x00000000000079c5 */ /* 0x000fcc0000000000 */
[----:B------:R-:W-:Y:S01]  /*b920*/  HGMMA.64x256x16.F32.BF16 R24, R152, gdesc[UR4].tnspB, RZ, !UPT, gsb0 ;  /* 0x43e0000498187df0 */ /* 0x000fe2000c0018ff */
[----:B------:R-:W-:Y:S01]  /*b930*/  R2UR UR6, R10 ;  /* 0x000000000a0672ca */ /* 0x000fe200000e0000 */
[----:B------:R-:W-:Y:S01]  /*b940*/  VIADD R10, R8, 0x180 ;  /* 0x00000180080a7836 */ /* 0x000fe20000000000 */
[----:B------:R-:W-:Y:S01]  /*b950*/  R2UR UR7, R11 ;  /* 0x000000000b0772ca */ /* 0x000fe200000e0000 */
[----:B------:R-:W-:Y:S01]  /*b960*/  IMAD.MOV.U32 R11, RZ, RZ, 0x40000040 ;  /* 0x40000040ff0b7424 */ /* 0x000fe200078e00ff */
[----:B------:R-:W-:Y:S02]  /*b970*/  WARPGROUP.DEPBAR.LE gsb0, 0x0 ;  /* 0x00008000000079c5 */ /* 0x000fe40000010000 */
[----:B------:R-:W-:-:S15]  /*b980*/  WARPGROUP.ARRIVE ;  /* 0x00000000000079c5 */ /* 0x000fde0000000000 */
[----:B------:R-:W-:-:S06]  /*b990*/  NOP ;  /* 0x0000000000007918 */ /* 0x000fcc0000000000 */
[----:B------:R-:W-:Y:S03]  /*b9a0*/  HGMMA.64x256x16.F32.BF16 R24, R156, gdesc[UR8].tnspB, R24, gsb0 ;  /* 0x43e000089c187df0 */ /* 0x000fe60008001818 */
[----:B------:R-:W-:Y:S02]  /*b9b0*/  WARPGROUP.DEPBAR.LE gsb0, 0x0 ;  /* 0x00008000000079c5 */ /* 0x000fe40000010000 */
[----:B------:R-:W-:-:S15]  /*b9c0*/  WARPGROUP.ARRIVE ;  /* 0x00000000000079c5 */ /* 0x000fde0000000000 */
[----:B------:R-:W-:-:S08]  /*b9d0*/  NOP ;  /* 0x0000000000007918 */ /* 0x000fd00000000000 */
        /* <DEDUP_REMOVED lines=23> */
[----:B------:R0:W-:Y:S02]  /*bb50*/  @!P1 SYNCS.ARRIVE.TRANS64.RED.A1T0 RZ, [R0+URZ], RZ ;  /* 0x000000ff00ff99a7 */ /* 0x0001e4000810043f */
[----:B0-----:R-:W-:-:S05]  /*bb60*/  VIADD R0, R176, 0xfffffffe ;  /* 0xfffffffeb0007836 */ /* 0x001fca0000000000 */
[----:B------:R-:W-:-:S13]  /*bb70*/  ISETP.GE.AND P2, PT, R0, R215, PT ;  /* 0x000000d70000720c */ /* 0x000fda0003f46270 */
[----:B-1----:R-:W-:Y:S05]  /*bb80*/  @!P2 BRA `(.L_x_1438) ;  /* 0x0000002c009ca947 */ /* 0x002fea0003800000 */
[----:B------:R-:W-:Y:S02]  /*bb90*/  IMAD.MOV.U32 R8, RZ, RZ, R20 ;  /* 0x000000ffff087224 */ /* 0x000fe400078e0014 */
[----:B------:R-:W-:-:S07]  /*bba0*/  IMAD.MOV.U32 R9, RZ, RZ, R13 ;  /* 0x000000ffff097224 */ /* 0x000fce00078e000d */
.L_x_1448:
        /* <DEDUP_REMOVED lines=8> */
[----:B-----5:R-:W-:Y:S06]  /*bc30*/  @!P0 BRA `(.L_x_1439) ;  /* 0x0000000000048947 */ /* 0x020fec0003800000 */
[----:B------:R-:W-:Y:S01]  /*bc40*/  BPT.TRAP 0x1 ;  /* 0x000000040000795c */ /* 0x000fe20000300000 */
.L_x_1439:
[----:B------:R-:W-:Y:S01]  /*bc50*/  IMAD R3, R200, 0x8, R18 ;  /* 0x00000008c8037824 */ /* 0x000fe200078e0212 */
[----:B------:R-:W-:-:S04]  /*bc60*/  SHF.L.U32 R10, R204, 0x1f, RZ ;  /* 0x0000001fcc0a7819 */ /* 0x000fc800000006ff */
[----:B------:R0:W1:Y:S01]  /*bc70*/  SYNCS.PHASECHK.TRANS64.TRYWAIT P3, [R3+URZ+0x32430], R10 ;  /* 0x0324300a030075a7 */ /* 0x000062000806017f */
[----:B------:R-:W-:Y:S05]  /*bc80*/  @!P0 BRA `(.L_x_1440) ;  /* 0x0000000000048947 */ /* 0x000fea0003800000 */
[----:B------:R-:W-:Y:S01]  /*bc90*/  BPT.TRAP 0x1 ;  /* 0x000000040000795c */ /* 0x000fe20000300000 */
.L_x_1440:
[----:B------:R-:W-:Y:S02]  /*bca0*/  IMAD R152, R200, 0x300, R214 ;  /* 0x00000300c8987824 */ /* 0x000fe400078e02d6 */
[----:B------:R-:W-:Y:S01]  /*bcb0*/  IMAD.MOV.U32 R153, RZ, RZ, 0x40000040 ;  /* 0x40000040ff997424 */ /* 0x000fe200078e00ff */
[----:B-1----:R-:W-:Y:S06]  /*bcc0*/  @P3 BRA `(.L_x_1441) ;  /* 0x0000000000083947 */ /* 0x002fec0003800000 */
[----:B------:R-:W1:Y:S02]  /*bcd0*/  SYNCS.PHASECHK.TRANS64.TRYWAIT P3, [R3+URZ+0x32430], R10 ;  /* 0x0324300a030075a7 */ /* 0x000e64000806017f */
[----:B-1----:R-:W-:Y:S05]  /*bce0*/  @!P3 BRA `(.L_x_1442) ;  /* 0x00000118002cb947 */ /* 0x002fea0003800000 */
.L_x_1441:
        /* <DEDUP_REMOVED lines=14> */
[----:B------:R-:W-:Y:S01]  /*bdd0*/  WARPGROUP.ARRIVE ;  /* 0x00000000000079c5 */ /* 0x000fe20000000000 */
[----:B------:R-:W-:Y:S02]  /*bde0*/  R2UR UR11, R21 ;  /* 0x00000000150b72ca */ /* 0x000fe400000e0000 */
[----:B------:R-:W-:Y:S02]  /*bdf0*/  R2UR UR8, R208 ;  /* 0x00000000d00872ca */ /* 0x000fe400000e0000 */
[----:B------:R-:W-:Y:S01]  /*be00*/  R2UR UR9, R209 ;  /* 0x00000000d10972ca */ /* 0x000fe200000e0000 */
[----:B------:R-:W-:Y:S01]  /*be10*/  HGMMA.64x96x16.F32.BF16 R152, gdesc[UR4], RZ, !UPT, gsb0 ;  /* 0x01600000049879f0 */ /* 0x000fe2000c0018ff */
[----:B------:R-:W-:Y:S02]  /*be20*/  R2UR UR14, R12 ;  /* 0x000000000c0e72ca */ /* 0x000fe400000e0000 */
[----:B------:R-:W-:Y:S02]  /*be30*/  R2UR UR15, R13 ;  /* 0x000000000d0f72ca */ /* 0x000fe400000e0000 */
[----:B------:R-:W-:-:S02]  /*be40*/  R2UR UR12, R206 ;  /* 0x00000000ce0c72ca */ /* 0x000fc400000e0000 */
        /* <DEDUP_REMOVED lines=13> */
[----:B------:R-:W-:Y:S05]  /*bf20*/  @!P0 BRA `(.L_x_1443) ;  /* 0x0000000000048947 */ /* 0x000fea0003800000 */
[----:B------:R-:W-:Y:S01]  /*bf30*/  BPT.TRAP 0x1 ;  /* 0x000000040000795c */ /* 0x000fe20000300000 */
.L_x_1443:
[----:B------:R2:W3:Y:S01]  /*bf40*/  SYNCS.PHASECHK.TRANS64.TRYWAIT P3, [R3+URZ+0x32450], R10 ;  /* 0x0324500a030075a7 */ /* 0x0004e2000806017f */
[----:B------:R-:W-:Y:S05]  /*bf50*/  @!P0 BRA `(.L_x_1444) ;  /* 0x0000000000048947 */ /* 0x000fea0003800000 */
[----:B------:R-:W-:Y:S01]  /*bf60*/  BPT.TRAP 0x1 ;  /* 0x000000040000795c */ /* 0x000fe20000300000 */
.L_x_1444:
[----:B------:R-:W-:Y:S04]  /*bf70*/  BSSY B0, `(.L_x_1445) ;  /* 0x0000004000007945 */ /* 0x000fe80003800000 */
[----:B---3--:R-:W-:Y:S05]  /*bf80*/  @P3 BRA `(.L_x_1446) ;  /* 0x0000000000083947 */ /* 0x008fea0003800000 */
[----:B------:R-:W3:Y:S02]  /*bf90*/  SYNCS.PHASECHK.TRANS64.TRYWAIT P3, [R3+URZ+0x32450], R10 ;  /* 0x0324500a030075a7 */ /* 0x000ee4000806017f */
[----:B---3--:R-:W-:Y:S05]  /*bfa0*/  @!P3 BRA `(.L_x_1447) ;  /* 0x000001140090b947 */ /* 0x008fea0003800000 */
.L_x_1446:
[----:B------:R-:W-:Y:S05]  /*bfb0*/  BSYNC B0 ;  /* 0x0000000000007941 */ /* 0x000fea0003800000 */
.L_x_1445:
[----:B------:R-:W-:Y:S05]  /*bfc0*/  WARPSYNC.ALL ;  /* 0x0000000000007948 */ /* 0x000fea0003800000 */
[----:B------:R-:W4:Y:S04]  /*bfd0*/  LDL R12, [R1+0x58] ;  /* 0x00005800010c7983 */ /* 0x000f280000100800 */
[----:B------:R-:W4:Y:S04]  /*bfe0*/  LDL.64 R210, [R1+0x50] ;  /* 0x0000500001d27983 */ /* 0x000f280000100a00 */
[----:B------:R-:W4:Y:S04]  /*bff0*/  LDL.64 R20, [R1+0x48] ;  /* 0x0000480001147983 */ /* 0x000f280000100a00 */
[----:B------:R0:W-:Y:S04]  /*c000*/  STL.64 [R1+0xa8], R4 ;  /* 0x0000a80401007387 */ /* 0x0001e80000100a00 */
[----:B0-----:R-:W4:Y:S01]  /*c010*/  LDL.64 R4, [R1+0x40] ;  /* 0x0000400001047983 */ /* 0x001f220000100a00 */
[----:B-123--:R-:W-:-:S02]  /*c020*/  IMAD.MOV.U32 R10, RZ, RZ, 0xc00 ;  /* 0x00000c00ff0a7424 */ /* 0x00efc400078e00ff */
[----:B------:R-:W-:-:S05]  /*c030*/  IMAD.MOV.U32 R11, RZ, RZ, 0x40000040 ;  /* 0x40000040ff0b7424 */ /* 0x000fca00078e00ff */
[----:B------:R-:W-:Y:S01]  /*c040*/  R2UR UR7, R11 ;  /* 0x000000000b0772ca */ /* 0x000fe200000e0000 */
[----:B------:R-:W-:Y:S01]  /*c050*/  WARPGROUP.ARRIVE ;  /* 0x00000000000079c5 */ /* 0x000fe20000000000 */
[----:B------:R-:W-:Y:S01]  /*c060*/  IMAD.MOV.U32 R13, RZ, RZ, 0x40000040 ;  /* 0x40000040ff0d7424 */ /* 0x000fe200078e00ff */
[----:B----4-:R-:W-:Y:S02]  /*c070*/  R2UR UR4, R12 ;  /* 0x000000000c0472ca */ /* 0x010fe400000e0000 */
[----:B------:R-:W-:-:S11]  /*c080*/  R2UR UR5, R211 ;  /* 0x00000000d30572ca */ /* 0x000fd600000e0000 */
[----:B------:R-:W-:Y:S01]  /*c090*/  IMAD R10, R200, R10, UR4 ;  /* 0x00000004c80a7e24 */ /* 0x000fe2000f8e020a */
[----:B------:R-:W-:Y:S02]  /*c0a0*/  R2UR UR4, R210 ;  /* 0x00000000d20472ca */ /* 0x000fe400000e0000 */
[----:B------:R-:W2:Y:S02]  /*c0b0*/  LDL.64 R210, [R1+0x38] ;  /* 0x0000380001d27983 */ /* 0x000ea40000100a00 */
[----:B------:R-:W-:-:S13]  /*c0c0*/  R2UR UR6, R10 ;  /* 0x000000000a0672ca */ /* 0x000fda00000e0000 */
[----:B------:R-:W-:Y:S01]  /*c0d0*/  HGMMA.64x96x16.F32.BF16 R152, gdesc[UR4], R152, gsb0 ;  /* 0x01600000049879f0 */ /* 0x000fe20008001898 */
[----:B------:R-:W-:Y:S02]  /*c0e0*/  R2UR UR4, R20 ;  /* 0x00000000140472ca */ /* 0x000fe400000e0000 */
[----:B------:R-:W-:Y:S02]  /*c0f0*/  R2UR UR5, R21 ;  /* 0x00000000150572ca */ /* 0x000fe400000e0000 */
[----:B------:R-:W3:Y:S01]  /*c100*/  LDL.64 R20, [R1+0x30] ;  /* 0x0000300001147983 */ /* 0x000ee20000100a00 */
[----:B------:R-:W-:Y:S01]  /*c110*/  VIADD R12, R10, 0x2 ;  /* 0x000000020a0c7836 */ /* 0x000fe20000000000 */
[----:B------:R-:W-:-:S04]  /*c120*/  R2UR UR7, R13 ;  /* 0x000000000d0772ca */ /* 0x000fc800000e0000 */
[----:B------:R-:W-:Y:S01]  /*c130*/  R2UR UR6, R12 ;  /* 0x000000000c0672ca */ /* 0x000fe200000e0000 */
[----:B------:R-:W-:Y:S02]  /*c140*/  VIADD R12, R10, 0x4 ;  /* 0x000000040a0c7836 */ /* 0x000fe40000000000 */
[----:B------:R-:W-:Y:S01]  /*c150*/  IMAD.MOV.U32 R13, RZ, RZ, 0x40000040 ;  /* 0x40000040ff0d7424 */ /* 0x000fe200078e00ff */
[----:B------:R-:W-:Y:S02]  /*c160*/  WARPGROUP.DEPBAR.LE gsb0, 0x0 ;  /* 0x00008000000079c5 */ /* 0x000fe40000010000 */
[----:B------:R-:W-:-:S07]  /*c170*/  WARPGROUP.ARRIVE ;  /* 0x00000000000079c5 */ /* 0x000fce0000000000 */
[----:B------:R-:W-:Y:S01]  /*c180*/  HGMMA.64x96x16.F32.BF16 R152, gdesc[UR4], R152, gsb0 ;  /* 0x01600000049879f0 */ /* 0x000fe20008001898 */
[----:B------:R-:W-:Y:S02]  /*c190*/  R2UR UR4, R4 ;  /* 0x00000000040472ca */ /* 0x000fe400000e0000 */
[----:B------:R-:W-:Y:S02]  /*c1a0*/  R2UR UR5, R5 ;  /* 0x00000000050572ca */ /* 0x000fe400000e0000 */
[----:B------:R-:W4:Y:S01]  /*c1b0*/  LDL.64 R4, [R1+0x28] ;  /* 0x0000280001047983 */ /* 0x000f220000100a00 */
[----:B------:R-:W-:Y:S02]  /*c1c0*/  R2UR UR6, R12 ;  /* 0x000000000c0672ca */ /* 0x000fe400000e0000 */
[----:B------:R-:W-:Y:S01]  /*c1d0*/  R2UR UR7, R13 ;  /* 0x000000000d0772ca */ /* 0x000fe200000e0000 */
[----:B------:R-:W-:Y:S02]  /*c1e0*/  VIADD R12, R10, 0x6 ;  /* 0x000000060a0c7836 */ /* 0x000fe40000000000 */
[----:B------:R-:W-:Y:S01]  /*c1f0*/  IMAD.MOV.U32 R13, RZ, RZ, 0x40000040 ;  /* 0x40000040ff0d7424 */ /* 0x000fe200078e00ff */
[----:B------:R-:W-:-:S02]  /*c200*/  WARPGROUP.DEPBAR.LE gsb0, 0x0 ;  /* 0x00008000000079c5 */ /* 0x000fc40000010000 */
[----:B------:R-:W-:-:S07]  /*c210*/  WARPGROUP.ARRIVE ;  /* 0x00000000000079c5 */ /* 0x000fce0000000000 */
[----:B------:R-:W-:Y:S01]  /*c220*/  HGMMA.64x96x16.F32.BF16 R152, gdesc[UR4], R152, gsb0 ;  /* 0x01600000049879f0 */ /* 0x000fe20008001898 */
[----:B------:R-:W-:Y:S02]  /*c230*/  R2UR UR6, R12 ;  /* 0x000000000c0672ca */ /* 0x000fe400000e0000 */
[----:B------:R-:W-:Y:S02]  /*c240*/  R2UR UR7, R13 ;  /* 0x000000000d0772ca */ /* 0x000fe400000e0000 */
[----:B--2---:R-:W-:Y:S02]  /*c250*/  R2UR UR4, R210 ;  /* 0x00000000d20472ca */ /* 0x004fe400000e0000 */
[----:B------:R-:W-:Y:S02]  /*c260*/  R2UR UR5, R211 ;  /* 0x00000000d30572ca */ /* 0x000fe400000e0000 */
[----:B------:R-:W2:Y:S01]  /*c270*/  LDL.64 R210, [R1+0x20] ;  /* 0x0000200001d27983 */ /* 0x000ea20000100a00 */
[----:B------:R-:W-:-:S02]  /*c280*/  WARPGROUP.DEPBAR.LE gsb0, 0x0 ;  /* 0x00008000000079c5 */ /* 0x000fc40000010000 */
[----:B------:R-:W-:-:S08]  /*c290*/  WARPGROUP.ARRIVE ;  /* 0x00000000000079c5 */ /* 0x000fd00000000000 */
[----:B------:R-:W-:Y:S01]  /*c2a0*/  HGMMA.64x96x16.F32.BF16 R152, gdesc[UR4], R152, gsb0 ;  /* 0x01600000049879f0 */ /* 0x000fe20008001898 */
[----:B---3--:R-:W-:Y:S02]  /*c2b0*/  R2UR UR4, R20 ;  /* 0x00000000140472ca */ /* 0x008fe400000e0000 */
[----:B------:R-:W-:Y:S02]  /*c2c0*/  R2UR UR5, R21 ;  /* 0x00000000150572ca */ /* 0x000fe400000e0000 */
[----:B------:R-:W3:Y:S01]  /*c2d0*/  LDL.64 R20, [R1+0x18] ;  /* 0x0000180001147983 */ /* 0x000ee20000100a00 */
[----:B------:R-:W-:Y:S02]  /*c2e0*/  VIADD R12, R10, 0x300 ;  /* 0x000003000a0c7836 */ /* 0x000fe40000000000 */
[----:B------:R-:W-:-:S03]  /*c2f0*/  IMAD.MOV.U32 R13, RZ, RZ, 0x40000040 ;  /* 0x40000040ff0d7424 */ /* 0x000fc600078e00ff */
[----:B------:R-:W-:Y:S02]  /*c300*/  R2UR UR6, R12 ;  /* 0x000000000c0672ca */ /* 0x000fe400000e0000 */
[----:B------:R-:W-:Y:S01]  /*c310*/  R2UR UR7, R13 ;  /* 0x000000000d0772ca */ /* 0x000fe200000e0000 */
[----:B------:R-:W-:Y:S01]  /*c320*/  VIADD R12, R10, 0x302 ;  /* 0x000003020a0c7836 */ /* 0x000fe20000000000 */
[----:B------:R-:W-:Y:S02]  /*c330*/  WARPGROUP.DEPBAR.LE gsb0, 0x0 ;  /* 0x00008000000079c5 */ /* 0x000fe40000010000 */
[----:B------:R-:W-:-:S09]  /*c340*/  WARPGROUP.ARRIVE ;  /* 0x00000000000079c5 */ /* 0x000fd20000000000 */
[----:B------:R-:W-:Y:S01]  /*c350*/  HGMMA.64x96x16.F32.BF16 R152, gdesc[UR4], R152, gsb0 ;  /* 0x01600000049879f0 */ /* 0x000fe20008001898 */
[----:B------:R-:W-:Y:S01]  /*c360*/  IMAD.MOV.U32 R13, RZ, RZ, 0x40000040 ;  /* 0x40000040ff0d7424 */ /* 0x000fe200078e00ff */
[----:B----4-:R-:W-:Y:S02]  /*c370*/  R2UR UR4, R4 ;  /* 0x00000000040472ca */ /* 0x010fe400000e0000 */
[----:B------:R-:W-:Y:S02]  /*c380*/  R2UR UR5, R5 ;  /* 0x00000000050572ca */ /* 0x000fe400000e0000 */
[----:B------:R-:W4:Y:S01]  /*c390*/  LDL.64 R4, [R1+0x10] ;  /* 0x0000100001047983 */ /* 0x000f220000100a00 */
[----:B------:R-:W-:Y:S02]  /*c3a0*/  R2UR UR6, R12 ;  /* 0x000000000c0672ca */ /* 0x000fe400000e0000 */
[----:B------:R-:W-:Y:S01]  /*c3b0*/  R2UR UR7, R13 ;  /* 0x000000000d0772ca */ /* 0x000fe200000e0000 */
[----:B------:R-:W-:-:S02]  /*c3c0*/  VIADD R12, R10, 0x304 ;  /* 0x000003040a0c7836 */ /* 0x000fc40000000000 */
[----:B------:R-:W-:Y:S01]  /*c3d0*/  IMAD.MOV.U32 R13, RZ, RZ, 0x40000040 ;  /* 0x40000040ff0d7424 */ /* 0x000fe200078e00ff */
[----:B------:R-:W-:Y:S02]  /*c3e0*/  WARPGROUP.DEPBAR.LE gsb0, 0x0 ;  /* 0x00008000000079c5 */ /* 0x000fe40000010000 */
        /* <DEDUP_REMOVED lines=10> */
[----:B------:R-:W-:Y:S01]  /*c490*/  VIADD R12, R10, 0x306 ;  /* 0x000003060a0c7836 */ /* 0x000fe20000000000 */
[----:B---3--:R-:W-:Y:S01]  /*c4a0*/  R2UR UR4, R20 ;  /* 0x00000000140472ca */ /* 0x008fe200000e0000 */
[----:B------:R-:W-:Y:S01]  /*c4b0*/  IMAD.MOV.U32 R13, RZ, RZ, 0x40000040 ;  /* 0x40000040ff0d7424 */ /* 0x000fe200078e00ff */
[----:B------:R-:W-:Y:S02]  /*c4c0*/  R2UR UR5, R21 ;  /* 0x00000000150572ca */ /* 0x000fe400000e0000 */
[----:B------:R-:W3:Y:S01]  /*c4d0*/  LDL.64 R20, [R1] ;  /* 0x0000000001147983 */ /* 0x000ee20000100a00 */
        /* <DEDUP_REMOVED lines=9> */
[----:B----4-:R-:W-:Y:S02]  /*c570*/  R2UR UR4, R4 ;  /* 0x00000000040472ca */ /* 0x010fe400000e0000 */
[----:B------:R-:W-:Y:S01]  /*c580*/  R2UR UR5, R5 ;  /* 0x00000000050572ca */ /* 0x000fe200000e0000 */
[----:B------:R-:W-:Y:S01]  /*c590*/  VIADD R12, R10, 0x602 ;  /* 0x000006020a0c7836 */ /* 0x000fe20000000000 */
[----:B------:R-:W-:Y:S01]  /*c5a0*/  UMOV UR38, UR43 ;  /* 0x0000002b00267c82 */ /* 0x000fe20008000000 */
[----:B------:R-:W-:Y:S01]  /*c5b0*/  IMAD.MOV.U32 R13, RZ, RZ, 0x40000040 ;  /* 0x40000040ff0d7424 */ /* 0x000fe200078e00ff */
[----:B------:R0:W5:Y:S01]  /*c5c0*/  LDL.LU.64 R4, [R1+0xa8] ;  /* 0x0000a80001047983 */ /* 0x0001620000300a00 */
[----:B------:R-:W-:-:S02]  /*c5d0*/  WARPGROUP.DEPBAR.LE gsb0, 0x0 ;  /* 0x00008000000079c5 */ /* 0x000fc40000010000 */
[----:B------:R-:W-:-:S06]  /*c5e0*/  WARPGROUP.ARRIVE ;  /* 0x00000000000079c5 */ /* 0x000fcc0000000000 */
[----:B------:R-:W-:Y:S01]  /*c5f0*/  HGMMA.64x96x16.F32.BF16 R152, gdesc[UR4], R152, gsb0 ;  /* 0x01600000049879f0 */ /* 0x000fe20008001898 */
[----:B------:R-:W-:Y:S02]  /*c600*/  R2UR UR6, R12 ;  /* 0x000000000c0672ca */ /* 0x000fe400000e0000 */
[----:B------:R-:W-:Y:S02]  /*c610*/  R2UR UR7, R13 ;  /* 0x000000000d0772ca */ /* 0x000fe400000e0000 */
[----:B--2---:R-:W-:Y:S02]  /*c620*/  R2UR UR4, R210 ;  /* 0x00000000d20472ca */ /* 0x004fe400000e0000 */
[----:B------:R-:W-:Y:S01]  /*c630*/  R2UR UR5, R211 ;  /* 0x00000000d30572ca */ /* 0x000fe200000e0000 */
[----:B------:R-:W-:Y:S02]  /*c640*/  WARPGROUP.DEPBAR.LE gsb0, 0x0 ;  /* 0x00008000000079c5 */ /* 0x000fe40000010000 */
[----:B------:R-:W-:-:S10]  /*c650*/  WARPGROUP.ARRIVE ;  /* 0x00000000000079c5 */ /* 0x000fd40000000000 */
[----:B------:R-:W-:Y:S01]  /*c660*/  HGMMA.64x96x16.F32.BF16 R152, gdesc[UR4], R152, gsb0 ;  /* 0x01600000049879f0 */ /* 0x000fe20008001898 */
[----:B------:R-:W-:Y:S02]  /*c670*/  VIADD R12, R10, 0x604 ;  /* 0x000006040a0c7836 */ /* 0x000fe40000000000 */
[----:B------:R-:W-:Y:S01]  /*c680*/  IMAD.MOV.U32 R13, RZ, RZ, 0x40000040 ;  /* 0x40000040ff0d7424 */ /* 0x000fe200078e00ff */
[----:B---3--:R-:W-:Y:S02]  /*c690*/  R2UR UR4, R20 ;  /* 0x00000000140472ca */ /* 0x008fe400000e0000 */
[----:B------:R-:W-:Y:S02]  /*c6a0*/  R2UR UR6, R12 ;  /* 0x000000000c0672ca */ /* 0x000fe400000e0000 */
        /* <DEDUP_REMOVED lines=8> */
[----:B------:R-:W-:Y:S01]  /*c730*/  R2UR UR7, R13 ;  /* 0x000000000d0772ca */ /* 0x000fe200000e0000 */
[----:B------:R-:W-:Y:S01]  /*c740*/  UMOV UR4, UR52 ;  /* 0x0000003400047c82 */ /* 0x000fe20008000000 */
[----:B------:R-:W-:Y:S01]  /*c750*/  UMOV UR5, UR53 ;  /* 0x0000003500057c82 */ /* 0x000fe20008000000 */
[----:B------:R-:W-:Y:S02]  /*c760*/  VIADD R12, R10, 0x900 ;  /* 0x000009000a0c7836 */ /* 0x000fe40000000000 */
[----:B------:R-:W-:Y:S01]  /*c770*/  IMAD.MOV.U32 R13, RZ, RZ, 0x40000040 ;  /* 0x40000040ff0d7424 */ /* 0x000fe200078e00ff */
[----:B------:R-:W-:Y:S02]  /*c780*/  WARPGROUP.DEPBAR.LE gsb0, 0x0 ;  /* 0x00008000000079c5 */ /* 0x000fe40000010000 */
[----:B------:R-:W-:-:S06]  /*c790*/  WARPGROUP.ARRIVE ;  /* 0x00000000000079c5 */ /* 0x000fcc0000000000 */
        /* <DEDUP_REMOVED lines=32> */
[----:B------:R-:W-:Y:S02]  /*c9a0*/  WARPGROUP.DEPBAR.LE gsb0, 0x0 ;  /* 0x00008000000079c5 */ /* 0x000fe40000010000 */
[----:B------:R-:W-:-:S08]  /*c9b0*/  WARPGROUP.ARRIVE ;  /* 0x00000000000079c5 */ /* 0x000fd00000000000 */
[----:B------:R-:W-:Y:S03]  /*c9c0*/  HGMMA.64x96x16.F32.BF16 R152, gdesc[UR4], R152, gsb0 ;  /* 0x01600000049879f0 */ /* 0x000fe60008001898 */
[----:B------:R-:W-:Y:S02]  /*c9d0*/  WARPGROUP.DEPBAR.LE gsb0, 0x0 ;  /* 0x00008000000079c5 */ /* 0x000fe40000010000 */
[----:B------:R-:W-:Y:S01]  /*c9e0*/  FMUL.FTZ R10, R152, UR39 ;  /* 0x00000027980a7c20 */ /* 0x000fe20008410000 */
[----:B------:R-:W-:Y:S01]  /*c9f0*/  FMUL.FTZ R11, R153, UR39 ;  /* 0x00000027990b7c20 */ /* 0x000fe20008410000 */
[----:B------:R-:W-:-:S04]  /*ca00*/  FMUL.FTZ R12, R156, UR39 ;  /* 0x000000279c0c7c20 */ /* 0x000fc80008410000 */
[----:B------:R-:W1:Y:S01]  /*ca10*/  MUFU.TANH R10, R10 ;  /* 0x0000000a000a7308 */ /* 0x000e620000002400 */
[----:B------:R-:W-:Y:S01]  /*ca20*/  FMUL.FTZ R20, R157, UR39 ;  /* 0x000000279d147c20 */ /* 0x000fe20008410000 */
[----:B------:R-:W-:-:S06]  /*ca30*/  FMUL.FTZ R21, R160, UR39 ;  /* 0x00000027a0157c20 */ /* 0x000fcc0008410000 */
[----:B------:R-:W2:Y:S01]  /*ca40*/  MUFU.TANH R11, R11 ;  /* 0x0000000b000b7308 */ /* 0x000ea20000002400 */
[----:B------:R-:W-:-:S07]  /*ca50*/  FMUL.FTZ R152, R161, UR39 ;  /* 0x00000027a1987c20 */ /* 0x000fce0008410000 */
[----:B------:R-:W3:Y:S01]  /*ca60*/  MUFU.TANH R12, R12 ;  /* 0x0000000c000c7308 */ /* 0x000ee20000002400 */
[----:B-1----:R-:W-:Y:S01]  /*ca70*/  FMNMX.FTZ R13, R10, R9, !PT ;  /* 0x000000090a0d7209 */ /* 0x002fe20007810000 */
[----:B------:R-:W-:-:S06]  /*ca80*/  FMUL.FTZ R153, R164, UR39 ;  /* 0x00000027a4997c20 */ /* 0x000fcc0008410000 */
[----:B------:R-:W1:Y:S01]  /*ca90*/  MUFU.TANH R20, R20 ;  /* 0x0000001400147308 */ /* 0x000e620000002400 */
[----:B--2---:R-:W-:Y:S01]  /*caa0*/  FMNMX.FTZ R13, R11, R13, !PT ;  /* 0x0000000d0b0d7209 */ /* 0x004fe20007810000 */
[----:B------:R-:W-:-:S06]  /*cab0*/  FMUL.FTZ R156, R165, UR39 ;  /* 0x00000027a59c7c20 */ /* 0x000fcc0008410000 */
[----:B------:R-:W2:Y:S01]  /*cac0*/  MUFU.TANH R21, R21 ;  /* 0x0000001500157308 */ /* 0x000ea20000002400 */
[----:B---3--:R-:W-:Y:S01]  /*cad0*/  FMNMX.FTZ R13, R12, R13, !PT ;  /* 0x0000000d0c0d7209 */ /* 0x008fe20007810000 */
[----:B------:R-:W-:-:S06]  /*cae0*/  FMUL.FTZ R157, R168, UR39 ;  /* 0x00000027a89d7c20 */ /* 0x000fcc0008410000 */
        /* <DEDUP_REMOVED lines=46> */
[----:B-1----:R-:W-:-:S07]  /*cdd0*/  FMNMX.FTZ R13, R177, R13, !PT ;  /* 0x0000000db10d7209 */ /* 0x002fce0007810000 */
[----:B------:R-:W1:Y:S01]  /*cde0*/  MUFU.TANH R184, R184 ;  /* 0x000000b800b87308 */ /* 0x000e620000002400 */
[----:B--2---:R-:W-:-:S07]  /*cdf0*/  FMNMX.FTZ R13, R180, R13, !PT ;  /* 0x0000000db40d7209 */ /* 0x004fce0007810000 */
[----:B------:R-:W2:Y:S01]  /*ce00*/  MUFU.TANH R185, R185 ;  /* 0x000000b900b97308 */ /* 0x000ea20000002400 */
[----:B---3--:R-:W-:-:S07]  /*ce10*/  FMNMX.FTZ R13, R181, R13, !PT ;  /* 0x0000000db50d7209 */ /* 0x008fce0007810000 */
[----:B------:R-:W3:Y:S01]  /*ce20*/  MUFU.TANH R188, R188 ;  /* 0x000000bc00bc7308 */ /* 0x000ee20000002400 */
[----:B-1----:R-:W-:-:S04]  /*ce30*/  FMNMX.FTZ R13, R184, R13, !PT ;  /* 0x0000000db80d7209 */ /* 0x002fc80007810000 */
[----:B--2---:R-:W-:-:S04]  /*ce40*/  FMNMX.FTZ R13, R185, R13, !PT ;  /* 0x0000000db90d7209 */ /* 0x004fc80007810000 */
[----:B---3--:R-:W-:-:S05]  /*ce50*/  FMNMX.FTZ R13, R188, R13, !PT ;  /* 0x0000000dbc0d7209 */ /* 0x008fca0007810000 */
[----:B------:R-:W1:Y:S01]  /*ce60*/  SHFL.BFLY PT, R189, R13, 0x2, 0x1f ;  /* 0x0c401f000dbd7f89 */ /* 0x000e6200000e0000 */
[----:B------:R-:W-:Y:S01]  /*ce70*/  FMUL.FTZ R212, R154, UR39 ;  /* 0x000000279ad47c20 */ /* 0x000fe20008410000 */
[----:B-1----:R-:W-:-:S05]  /*ce80*/  FMNMX.FTZ R13, R13, R189, !PT ;  /* 0x000000bd0d0d7209 */ /* 0x002fca0007810000 */
[----:B------:R-:W1:Y:S01]  /*ce90*/  SHFL.BFLY PT, R154, R13, 0x1, 0x1f ;  /* 0x0c201f000d9a7f89 */ /* 0x000e6200000e0000 */
[----:B------:R-:W-:Y:S01]  /*cea0*/  FMUL.FTZ R197, R162, UR39 ;  /* 0x00000027a2c57c20 */ /* 0x000fe20008410000 */
[----:B------:R-:W-:Y:S01]  /*ceb0*/  FMUL.FTZ R210, R158, UR39 ;  /* 0x000000279ed27c20 */ /* 0x000fe20008410000 */
[----:B------:R-:W-:Y:S01]  /*cec0*/  FMUL.FTZ R211, R155, UR39 ;  /* 0x000000279bd37c20 */ /* 0x000fe20008410000 */
[----:B-1----:R-:W-:-:S05]  /*ced0*/  FMNMX.FTZ R13, R13, R154, !PT ;  /* 0x0000009a0d0d7209 */ /* 0x002fca0007810000 */
[C---:B------:R-:W-:Y:S01]  /*cee0*/  FADD.FTZ R162, -R13.reuse, R9 ;  /* 0x000000090da27221 */ /* 0x040fe20000010100 */
[----:B------:R-:W-:-:S03]  /*cef0*/  FMUL.FTZ R9, R13, UR38 ;  /* 0x000000260d097c20 */ /* 0x000fc60008410000 */
[----:B------:R-:W-:Y:S01]  /*cf00*/  FMUL.FTZ R162, R162, UR38 ;  /* 0x00000026a2a27c20 */ /* 0x000fe20008410000 */
[--C-:B------:R-:W-:Y:S01]  /*cf10*/  FFMA.FTZ R154, R10, UR38, -R9.reuse ;  /* 0x000000260a9a7c23 */ /* 0x100fe20008010809 */
[--C-:B------:R-:W-:Y:S01]  /*cf20*/  FFMA.FTZ R158, R11, UR38, -R9.reuse ;  /* 0x000000260b9e7c23 */ /* 0x100fe20008010809 */
[--C-:B------:R-:W-:Y:S01]  /*cf30*/  FFMA.FTZ R11, R152, UR38, -R9.reuse ;  /* 0x00000026980b7c23 */ /* 0x100fe20008010809 */
[--C-:B------:R-:W-:Y:S01]  /*cf40*/  FFMA.FTZ R10, R157, UR38, -R9.reuse ;  /* 0x000000269d0a7c23 */ /* 0x100fe20008010809 */
[----:B------:R-:W-:Y:S01]  /*cf50*/  MUFU.EX2 R152, R154 ;  /* 0x0000009a00987308 */ /* 0x000fe20000000800 */
[--C-:B------:R-:W-:Y:S01]  /*cf60*/  FFMA.FTZ R155, R12, UR38, -R9.reuse ;  /* 0x000000260c9b7c23 */ /* 0x100fe20008010809 */
[----:B------:R-:W-:-:S06]  /*cf70*/  FFMA.FTZ R20, R20, UR38, -R9 ;  /* 0x0000002614147c23 */ /* 0x000fcc0008010809 */
[----:B------:R-:W1:Y:S08]  /*cf80*/  MUFU.EX2 R157, R162 ;  /* 0x000000a2009d7308 */ /* 0x000e700000000800 */
[----:B------:R-:W2:Y:S08]  /*cf90*/  MUFU.EX2 R158, R158 ;  /* 0x0000009e009e7308 */ /* 0x000eb00000000800 */
[----:B------:R-:W3:Y:S01]  /*cfa0*/  MUFU.EX2 R155, R155 ;  /* 0x0000009b009b7308 */ /* 0x000ee20000000800 */
[----:B-1----:R-:W-:-:S07]  /*cfb0*/  FFMA.FTZ R154, R157, R7, R152 ;  /* 0x000000079d9a7223 */ /* 0x002fce0000010098 */
[----:B------:R-:W1:Y:S01]  /*cfc0*/  MUFU.EX2 R20, R20 ;  /* 0x0000001400147308 */ /* 0x000e620000000800 */
[----:B------:R-:W-:-:S07]  /*cfd0*/  FMUL.FTZ R205, R159, UR39 ;  /* 0x000000279fcd7c20 */ /* 0x000fce0008410000 */
[----:B------:R-:W4:Y:S01]  /*cfe0*/  MUFU.TANH R212, R212 ;  /* 0x000000d400d47308 */ /* 0x000f220000002400 */
[----:B--2---:R-:W-:-:S07]  /*cff0*/  FADD.FTZ R154, R158, R154 ;  /* 0x0000009a9e9a7221 */ /* 0x004fce0000010000 */
[----:B------:R-:W2:Y:S01]  /*d000*/  MUFU.TANH R211, R211 ;  /* 0x000000d300d37308 */ /* 0x000ea20000002400 */
[----:B---3--:R-:W-:Y:S01]  /*d010*/  FADD.FTZ R154, R155, R154 ;  /* 0x0000009a9b9a7221 */ /* 0x008fe20000010000 */
[----:B------:R-:W-:-:S06]  /*d020*/  FMUL.FTZ R193, R163, UR39 ;  /* 0x00000027a3c17c20 */ /* 0x000fcc0008410000 */
[----:B------:R-:W3:Y:S01]  /*d030*/  MUFU.TANH R210, R210 ;  /* 0x000000d200d27308 */ /* 0x000ee20000002400 */
[----:B------:R-:W-:Y:S01]  /*d040*/  F2FP.BF16.F32.PACK_AB R152, R158, R152 ;  /* 0x000000989e98723e */ /* 0x000fe200000010ff */
[C---:B-1----:R-:W-:Y:S01]  /*d050*/  FADD.FTZ R158, R20.reuse, R154 ;  /* 0x0000009a149e7221 */ /* 0x042fe20000010000 */
[----:B------:R-:W-:-:S05]  /*d060*/  F2FP.BF16.F32.PACK_AB R154, R20, R155 ;  /* 0x0000009b149a723e */ /* 0x000fca00000010ff */
[----:B------:R-:W1:Y:S01]  /*d070*/  MUFU.TANH R205, R205 ;  /* 0x000000cd00cd7308 */ /* 0x000e620000002400 */
[----:B----4-:R-:W-:Y:S01]  /*d080*/  FMNMX.FTZ R20, R212, R8, !PT ;  /* 0x00000008d4147209 */ /* 0x010fe20007810000 */
[----:B------:R-:W-:-:S06]  /*d090*/  FMUL.FTZ R192, R166, UR39 ;  /* 0x00000027a6c07c20 */ /* 0x000fcc0008410000 */
[----:B------:R-:W4:Y:S01]  /*d0a0*/  MUFU.TANH R197, R197 ;  /* 0x000000c500c57308 */ /* 0x000f220000002400 */
[----:B--2---:R-:W-:Y:S01]  /*d0b0*/  FMNMX.FTZ R20, R211, R20, !PT ;  /* 0x00000014d3147209 */ /* 0x004fe20007810000 */
[----:B------:R-:W-:-:S06]  /*d0c0*/  FMUL.FTZ R159, R167, UR39 ;  /* 0x00000027a79f7c20 */ /* 0x000fcc0008410000 */
[----:B------:R-:W2:Y:S01]  /*d0d0*/  MUFU.TANH R193, R193 ;  /* 0x000000c100c17308 */ /* 0x000ea20000002400 */
[----:B---3--:R-:W-:Y:S01]  /*d0e0*/  FMNMX.FTZ R20, R210, R20, !PT ;  /* 0x00000014d2147209 */ /* 0x008fe20007810000 */
[----:B------:R-:W-:-:S06]  /*d0f0*/  FMUL.FTZ R163, R170, UR39 ;  /* 0x00000027aaa37c20 */ /* 0x000fcc0008410000 */
[----:B------:R-:W3:Y:S01]  /*d100*/  MUFU.TANH R192, R192 ;  /* 0x000000c000c07308 */ /* 0x000ee20000002400 */
[----:B-1----:R-:W-:Y:S01]  /*d110*/  FMNMX.FTZ R20, R205, R20, !PT ;  /* 0x00000014cd147209 */ /* 0x002fe20007810000 */
[----:B------:R-:W-:Y:S01]  /*d120*/  FMUL.FTZ R162, R171, UR39 ;  /* 0x00000027aba27c20 */ /* 0x000fe20008410000 */
[----:B------:R-:W-:-:S05]  /*d130*/  FFMA.FTZ R12, R153, UR38, -R9 ;  /* 0x00000026990c7c23 */ /* 0x000fca0008010809 */
        /* <DEDUP_REMOVED lines=8> */
[----:B------:R-:W-:Y:S01]  /*d1c0*/  FMUL.FTZ R167, R178, UR39 ;  /* 0x00000027b2a77c20 */ /* 0x000fe20008410000 */
[--C-:B------:R-:W-:Y:S01]  /*d1d0*/  FFMA.FTZ R21, R21, UR38, -R9.reuse ;  /* 0x0000002615157c23 */ /* 0x100fe20008010809 */
[----:B------:R-:W-:-:S04]  /*d1e0*/  FFMA.FTZ R156, R156, UR38, -R9 ;  /* 0x000000269c9c7c23 */ /* 0x000fc80008010809 */
[----:B------:R-:W3:Y:S01]  /*d1f0*/  MUFU.TANH R153, R153 ;  /* 0x0000009900997308 */ /* 0x000ee20000002400 */
[--C-:B------:R-:W-:Y:S01]  /*d200*/  FFMA.FTZ R160, R160, UR38, -R9.reuse ;  /* 0x00000026a0a07c23 */ /* 0x100fe20008010809 */
        /* <DEDUP_REMOVED lines=13> */
[----:B------:R-:W0:Y:S01]  /*d2e0*/  MUFU.TANH R7, R7 ;  /* 0x0000000700077308 */ /* 0x000e220000002400 */
[----:B------:R-:W-:Y:S01]  /*d2f0*/  FFMA.FTZ R9, R188, UR38, -R9 ;  /* 0x00000026bc097c23 */ /* 0x000fe20008010809 */
[----:B-1----:R-:W-:Y:S01]  /*d300*/  FMNMX.FTZ R20, R159, R20, !PT ;  /* 0x000000149f147209 */ /* 0x002fe20007810000 */
[----:B------:R-:W-:Y:S01]  /*d310*/  FMUL.FTZ R188, R179, UR39 ;  /* 0x00000027b3bc7c20 */ /* 0x000fe20008410000 */
[----:B------:R-:W-:-:S02]  /*d320*/  FMUL.FTZ R189, R182, UR39 ;  /* 0x00000027b6bd7c20 */ /* 0x000fc40008410000 */
[----:B----4-:R-:W-:Y:S02]  /*d330*/  FMNMX.FTZ R20, R163, R20, !PT ;  /* 0x00000014a3147209 */ /* 0x010fe40007810000 */
[----:B------:R-:W1:Y:S01]  /*d340*/  MUFU.TANH R167, R167 ;  /* 0x000000a700a77308 */ /* 0x000e620000002400 */
[----:B------:R-:W-:Y:S01]  /*d350*/  FMUL.FTZ R166, R183, UR39 ;  /* 0x00000027b7a67c20 */ /* 0x000fe20008410000 */
[----:B--2---:R-:W-:-:S06]  /*d360*/  FMNMX.FTZ R20, R162, R20, !PT ;  /* 0x00000014a2147209 */ /* 0x004fcc0007810000 */
[----:B------:R-:W2:Y:S01]  /*d370*/  MUFU.TANH R188, R188 ;  /* 0x000000bc00bc7308 */ /* 0x000ea20000002400 */
[----:B---3--:R-:W-:Y:S01]  /*d380*/  FMNMX.FTZ R20, R153, R20, !PT ;  /* 0x0000001499147209 */ /* 0x008fe20007810000 */
[----:B------:R-:W-:-:S06]  /*d390*/  FMUL.FTZ R170, R186, UR39 ;  /* 0x00000027baaa7c20 */ /* 0x000fcc0008410000 */
[----:B------:R-:W3:Y:S01]  /*d3a0*/  MUFU.TANH R189, R189 ;  /* 0x000000bd00bd7308 */ /* 0x000ee20000002400 */
        /* <DEDUP_REMOVED lines=21> */
[----:B---3--:R-:W-:-:S07]  /*d500*/  FMNMX.FTZ R20, R186, R20, !PT ;  /* 0x00000014ba147209 */ /* 0x008fce0007810000 */
[----:B------:R-:W3:Y:S01]  /*d510*/  MUFU.TANH R179, R179 ;  /* 0x000000b300b37308 */ /* 0x000ee20000002400 */
[----:B0-----:R-:W-:-:S07]  /*d520*/  FMNMX.FTZ R20, R187, R20, !PT ;  /* 0x00000014bb147209 */ /* 0x001fce0007810000 */
[----:B------:R-:W0:Y:S01]  /*d530*/  MUFU.TANH R182, R182 ;  /* 0x000000b600b67308 */ /* 0x000e220000002400 */
[----:B-1----:R-:W-:-:S04]  /*d540*/  FMNMX.FTZ R20, R174, R20, !PT ;  /* 0x00000014ae147209 */ /* 0x002fc80007810000 */
[----:B--2---:R-:W-:-:S04]  /*d550*/  FMNMX.FTZ R20, R175, R20, !PT ;  /* 0x00000014af147209 */ /* 0x004fc80007810000 */
[----:B---3--:R-:W-:-:S04]  /*d560*/  FMNMX.FTZ R20, R179, R20, !PT ;  /* 0x00000014b3147209 */ /* 0x008fc80007810000 */
[----:B0-----:R-:W-:-:S05]  /*d570*/  FMNMX.FTZ R20, R182, R20, !PT ;  /* 0x00000014b6147209 */ /* 0x001fca0007810000 */
[----:B------:R-:W0:Y:S02]  /*d580*/  SHFL.BFLY PT, R155, R20, 0x2, 0x1f ;  /* 0x0c401f00149b7f89 */ /* 0x000e2400000e0000 */
[----:B0-----:R-:W-:-:S05]  /*d590*/  FMNMX.FTZ R20, R20, R155, !PT ;  /* 0x0000009b14147209 */ /* 0x001fca0007810000 */
[----:B------:R-:W0:Y:S01]  /*d5a0*/  SHFL.BFLY PT, R155, R20, 0x1, 0x1f ;  /* 0x0c201f00149b7f89 */ /* 0x000e2200000e0000 */
[----:B------:R-:W1:Y:S01]  /*d5b0*/  S2R R198, SR_TID.X ;  /* 0x0000000000c67919 */ /* 0x000e620000002100 */
[----:B0-----:R-:W-:-:S05]  /*d5c0*/  FMNMX.FTZ R20, R20, R155, !PT ;  /* 0x0000009b14147209 */ /* 0x001fca0007810000 */
[C---:B------:R-:W-:Y:S01]  /*d5d0*/  FADD.FTZ R196, -R20.reuse, R8 ;  /* 0x0000000814c47221 */ /* 0x040fe20000010100 */
[----:B------:R-:W-:-:S03]  /*d5e0*/  FMUL.FTZ R195, R20, UR38 ;  /* 0x0000002614c37c20 */ /* 0x000fc60008410000 */
[----:B------:R-:W-:Y:S01]  /*d5f0*/  FMUL.FTZ R196, R196, UR38 ;  /* 0x00000026c4c47c20 */ /* 0x000fe20008410000 */
[--C-:B------:R-:W-:Y:S01]  /*d600*/  FFMA.FTZ R178, R212, UR38, -R195.reuse ;  /* 0x00000026d4b27c23 */ /* 0x100fe200080108c3 */
[--C-:B------:R-:W-:Y:S01]  /*d610*/  FFMA.FTZ R191, R153, UR38, -R195.reuse ;  /* 0x0000002699bf7c23 */ /* 0x100fe200080108c3 */
[--C-:B------:R-:W-:Y:S02]  /*d620*/  FFMA.FTZ R183, R211, UR38, -R195.reuse ;  /* 0x00000026d3b77c23 */ /* 0x100fe400080108c3 */
[----:B------:R-:W-:Y:S01]  /*d630*/  MUFU.EX2 R153, R178 ;  /* 0x000000b200997308 */ /* 0x000fe20000000800 */
[--C-:B------:R-:W-:Y:S01]  /*d640*/  FFMA.FTZ R190, R162, UR38, -R195.reuse ;  /* 0x00000026a2be7c23 */ /* 0x100fe200080108c3 */
[----:B------:R-:W-:-:S06]  /*d650*/  FFMA.FTZ R162, R7, UR38, -R195 ;  /* 0x0000002607a27c23 */ /* 0x000fcc00080108c3 */
[----:B------:R-:W0:Y:S08]  /*d660*/  MUFU.EX2 R196, R196 ;  /* 0x000000c400c47308 */ /* 0x000e300000000800 */
[----:B------:R0:W2:Y:S01]  /*d670*/  MUFU.EX2 R7, R183 ;  /* 0x000000b700077308 */ /* 0x0000a20000000800 */
[-C--:B------:R-:W-:Y:S01]  /*d680*/  FMUL.FTZ R24, R24, R157.reuse ;  /* 0x0000009d18187220 */ /* 0x080fe20000410000 */
[-C--:B------:R-:W-:Y:S01]  /*d690*/  FMUL.FTZ R25, R25, R157.reuse ;  /* 0x0000009d19197220 */ /* 0x080fe20000410000 */
[-C--:B------:R-:W-:Y:S01]  /*d6a0*/  FMUL.FTZ R28, R28, R157.reuse ;  /* 0x0000009d1c1c7220 */ /* 0x080fe20000410000 */
[----:B0-----:R-:W-:Y:S01]  /*d6b0*/  FFMA.FTZ R183, R196, R6, R153 ;  /* 0x00000006c4b77223 */ /* 0x001fe20000010099 */
[-C--:B------:R-:W-:Y:S01]  /*d6c0*/  FMUL.FTZ R29, R29, R157.reuse ;  /* 0x0000009d1d1d7220 */ /* 0x080fe20000410000 */
[-C--:B------:R-:W-:Y:S01]  /*d6d0*/  FMUL.FTZ R32, R32, R157.reuse ;  /* 0x0000009d20207220 */ /* 0x080fe20000410000 */
[-C--:B------:R-:W-:Y:S01]  /*d6e0*/  FMUL.FTZ R33, R33, R157.reuse ;  /* 0x0000009d21217220 */ /* 0x080fe20000410000 */
[-C--:B------:R-:W-:Y:S01]  /*d6f0*/  FMUL.FTZ R36, R36, R157.reuse ;  /* 0x0000009d24247220 */ /* 0x080fe20000410000 */
[-C--:B------:R-:W-:Y:S01]  /*d700*/  FMUL.FTZ R37, R37, R157.reuse ;  /* 0x0000009d25257220 */ /* 0x080fe20000410000 */
[----:B------:R-:W-:Y:S01]  /*d710*/  FMUL.FTZ R40, R40, R157 ;  /* 0x0000009d28287220 */ /* 0x000fe20000410000 */
[C---:B--2---:R-:W-:Y:S01]  /*d720*/  FADD.FTZ R183, R7.reuse, R183 ;  /* 0x000000b707b77221 */ /* 0x044fe20000010000 */
[----:B------:R-:W-:Y:S01]  /*d730*/  F2FP.BF16.F32.PACK_AB R153, R7, R153 ;  /* 0x000000990799723e */ /* 0x000fe200000010ff */
[----:B------:R-:W-:-:S02]  /*d740*/  IMAD.MOV.U32 R7, RZ, RZ, 0x40000040 ;  /* 0x40000040ff077424 */ /* 0x000fc400078e00ff */
        /* <DEDUP_REMOVED lines=55> */
[----:B-1----:R-:W-:Y:S01]  /*dac0*/  SHF.R.U32.HI R198, RZ, 0x7, R198 ;  /* 0x00000007ffc67819 */ /* 0x002fe200000116c6 */
[----:B------:R-:W-:Y:S01]  /*dad0*/  FFMA.FTZ R155, R210, UR38, -R195 ;  /* 0x00000026d29b7c23 */ /* 0x000fe200080108c3 */
[----:B------:R-:W-:Y:S01]  /*dae0*/  @!P1 VIADD R157, R3, 0x32440 ;  /* 0x00032440039d9836 */ /* 0x000fe20000000000 */
[----:B------:R-:W-:-:S02]  /*daf0*/  R2UR UR7, R7 ;  /* 0x00000000070772ca */ /* 0x000fc400000e0000 */
[C---:B------:R-:W-:Y:S01]  /*db00*/  IADD3 R178, -R198.reuse, 0xb, RZ ;  /* 0x0000000bc6b27810 */ /* 0x040fe20007ffe1ff */
[----:B------:R0:W-:Y:S01]  /*db10*/  MUFU.EX2 R7, R155 ;  /* 0x0000009b00077308 */ /* 0x0001e20000000800 */
[----:B------:R-:W-:Y:S01]  /*db20*/  @!P1 PRMT R157, RZ, 0x654, R157 ;  /* 0x00000654ff9d9816 */ /* 0x000fe2000000009d */
[----:B------:R-:W-:Y:S02]  /*db30*/  FFMA.FTZ R8, R205, UR38, -R195 ;  /* 0x00000026cd087c23 */ /* 0x000fe400080108c3 */
[----:B------:R1:W-:Y:S06]  /*db40*/  BAR.ARV R178, 0x100 ;  /* 0x000400b20000751d */ /* 0x0003ec0000002000 */
[----:B0-----:R-:W-:Y:S01]  /*db50*/  VIADD R155, R198, 0x8 ;  /* 0x00000008c69b7836 */ /* 0x001fe20000000000 */
[----:B------:R0:W-:Y:S01]  /*db60*/  @!P1 SYNCS.ARRIVE.TRANS64.RED.A1T0 RZ, [R157+URZ], RZ ;  /* 0x000000ff9dff99a7 */ /* 0x0001e2000810043f */
[----:B------:R-:W2:Y:S03]  /*db70*/  MUFU.EX2 R8, R8 ;  /* 0x0000000800087308 */ /* 0x000ea60000000800 */
[----:B------:R2:W-:Y:S01]  /*db80*/  BAR.SYNC.DEFER_BLOCKING R155, 0x100 ;  /* 0x0004009b0000751d */ /* 0x0005e20000010000 */
[----:B------:R-:W-:-:S04]  /*db90*/  IMAD.MOV.U32 R6, RZ, RZ, 0xc00 ;  /* 0x00000c00ff067424 */ /* 0x000fc800078e00ff */
[----:B------:R-:W-:Y:S02]  /*dba0*/  IMAD R6, R200, R6, UR42 ;  /* 0x0000002ac8067e24 */ /* 0x000fe4000f8e0206 */
[-C--:B------:R-:W-:Y:S01]  /*dbb0*/  FMUL.FTZ R26, R26, R196.reuse ;  /* 0x000000c41a1a7220 */ /* 0x080fe20000410000 */
[-C--:B------:R-:W-:Y:S01]  /*dbc0*/  FMUL.FTZ R27, R27, R196.reuse ;  /* 0x000000c41b1b7220 */ /* 0x080fe20000410000 */
[-C--:B------:R-:W-:Y:S01]  /*dbd0*/  FMUL.FTZ R30, R30, R196.reuse ;  /* 0x000000c41e1e7220 */ /* 0x080fe20000410000 */
[-C--:B------:R-:W-:Y:S01]  /*dbe0*/  FMUL.FTZ R31, R31, R196.reuse ;  /* 0x000000c41f1f7220 */ /* 0x080fe20000410000 */
[----:B------:R-:W-:Y:S01]  /*dbf0*/  R2UR UR6, R6 ;  /* 0x00000000060672ca */ /* 0x000fe200000e0000 */
        /* <DEDUP_REMOVED lines=60> */
[----:B--2---:R-:W-:-:S05]  /*dfc0*/  F2FP.BF16.F32.PACK_AB R155, R8, R7 ;  /* 0x00000007089b723e */ /* 0x004fca00000010ff */
[----:B------:R-:W-:-:S06]  /*dfd0*/  WARPGROUP.ARRIVE ;  /* 0x00000000000079c5 */ /* 0x000fcc0000000000 */
[----:B------:R-:W-:Y:S01]  /*dfe0*/  HGMMA.64x256x16.F32.BF16 R24, R152, gdesc[UR4].tnspB, R24, gsb0 ;  /* 0x43e0000498187df0 */ /* 0x000fe20008001818 */
[----:B0-----:R-:W-:Y:S01]  /*dff0*/  MUFU.EX2 R157, R11 ;  /* 0x0000000b009d7308 */ /* 0x001fe20000000800 */
        /* <DEDUP_REMOVED lines=16> */
[----:B------:R-:W-:Y:S01]  /*e100*/  FFMA.FTZ R182, R182, UR38, -R195 ;  /* 0x00000026b6b67c23 */ /* 0x000fe200080108c3 */
[----:B------:R-:W-:Y:S08]  /*e110*/  MUFU.EX2 R11, R12 ;  /* 0x0000000c000b7308 */ /* 0x000ff00000000800 */
[----:B------:R-:W-:Y:S08]  /*e120*/  MUFU.EX2 R195, R156 ;  /* 0x0000009c00c37308 */ /* 0x000ff00000000800 */
[----:B------:R-:W-:Y:S08]  /*e130*/  MUFU.EX2 R12, R194 ;  /* 0x000000c2000c7308 */ /* 0x000ff00000000800 */
[----:B------:R-:W-:Y:S08]  /*e140*/  MUFU.EX2 R160, R160 ;  /* 0x000000a000a07308 */ /* 0x000ff00000000800 */
[----:B------:R-:W-:Y:S08]  /*e150*/  MUFU.EX2 R161, R161 ;  /* 0x000000a100a17308 */ /* 0x000ff00000000800 */
[----:B------:R-:W-:Y:S01]  /*e160*/  MUFU.EX2 R164, R164 ;  /* 0x000000a400a47308 */ /* 0x000fe20000000800 */
[----:B------:R-:W-:-:S07]  /*e170*/  WARPGROUP.DEPBAR.LE gsb0, 0x0 ;  /* 0x00008000000079c5 */ /* 0x000fce0000010000 */
[----:B------:R-:W0:Y:S01]  /*e180*/  MUFU.EX2 R155, R21 ;  /* 0x00000015009b7308 */ /* 0x000e220000000800 */
[----:B------:R-:W-:-:S05]  /*e190*/  VIADD R152, R6, 0x80 ;  /* 0x0000008006987836 */ /* 0x000fca0000000000 */
[----:B------:R-:W-:Y:S02]  /*e1a0*/  R2UR UR6, R152 ;  /* 0x00000000980672ca */ /* 0x000fe400000e0000 */
[----:B------:R-:W2:Y:S08]  /*e1b0*/  MUFU.EX2 R21, R193 ;  /* 0x000000c100157308 */ /* 0x000eb00000000800 */
[----:B------:R3:W-:Y:S08]  /*e1c0*/  MUFU.EX2 R154, R192 ;  /* 0x000000c0009a7308 */ /* 0x0007f00000000800 */
[----:B------:R-:W4:Y:S01]  /*e1d0*/  MUFU.EX2 R152, R159 ;  /* 0x0000009f00987308 */ /* 0x000f220000000800 */
[----:B0-----:R-:W-:Y:S01]  /*e1e0*/  FADD.FTZ R158, R155, R158 ;  /* 0x0000009e9b9e7221 */ /* 0x001fe20000010000 */
[----:B------:R-:W-:-:S03]  /*e1f0*/  IMAD.MOV.U32 R153, RZ, RZ, 0x40000040 ;  /* 0x40000040ff997424 */ /* 0x000fc600078e00ff */
[----:B------:R-:W-:Y:S02]  /*e200*/  FADD.FTZ R158, R157, R158 ;  /* 0x0000009e9d9e7221 */ /* 0x000fe40000010000 */
[----:B------:R-:W-:Y:S02]  /*e210*/  R2UR UR7, R153 ;  /* 0x00000000990772ca */ /* 0x000fe400000e0000 */
[----:B---3--:R-:W-:Y:S01]  /*e220*/  FADD.FTZ R192, R11, R158 ;  /* 0x0000009e0bc07221 */ /* 0x008fe20000010000 */
[----:B------:R-:W-:Y:S02]  /*e230*/  F2FP.BF16.F32.PACK_AB R156, R157, R155 ;  /* 0x0000009b9d9c723e */ /* 0x000fe400000010ff */
[----:B------:R-:W-:Y:S02]  /*e240*/  F2FP.BF16.F32.PACK_AB R158, R195, R11 ;  /* 0x0000000bc39e723e */ /* 0x000fe400000010ff */
[----:B--2---:R-:W-:Y:S02]  /*e250*/  F2FP.BF16.F32.PACK_AB R157, R21, R12 ;  /* 0x0000000c159d723e */ /* 0x004fe400000010ff */
[----:B----4-:R-:W-:-:S04]  /*e260*/  F2FP.BF16.F32.PACK_AB R159, R152, R154 ;  /* 0x0000009a989f723e */ /* 0x010fc800000010ff */
[----:B------:R-:W-:-:S06]  /*e270*/  WARPGROUP.ARRIVE ;  /* 0x00000000000079c5 */ /* 0x000fcc0000000000 */
[----:B------:R-:W-:Y:S01]  /*e280*/  HGMMA.64x256x16.F32.BF16 R24, R156, gdesc[UR4].tnspB, R24, gsb0 ;  /* 0x43e000049c187df0 */ /* 0x000fe20008001818 */
[----:B------:R-:W-:Y:S01]  /*e290*/  MUFU.EX2 R153, R163 ;  /* 0x000000a300997308 */ /* 0x000fe20000000800 */
[----:B------:R-:W-:-:S07]  /*e2a0*/  FADD.FTZ R192, R195, R192 ;  /* 0x000000c0c3c07221 */ /* 0x000fce0000010000 */
[----:B------:R-:W-:Y:S08]  /*e2b0*/  MUFU.EX2 R190, R190 ;  /* 0x000000be00be7308 */ /* 0x000ff00000000800 */
[----:B------:R-:W-:Y:S08]  /*e2c0*/  MUFU.EX2 R191, R191 ;  /* 0x000000bf00bf7308 */ /* 0x000ff00000000800 */
[----:B------:R0:W2:Y:S01]  /*e2d0*/  MUFU.EX2 R155, R162 ;  /* 0x000000a2009b7308 */ /* 0x0000a20000000800 */
[----:B------:R-:W-:-:S05]  /*e2e0*/  IMAD.MOV.U32 R11, RZ, RZ, 0x40000040 ;  /* 0x40000040ff0b7424 */ /* 0x000fca00078e00ff */
[----:B------:R-:W-:Y:S02]  /*e2f0*/  R2UR UR7, R11 ;  /* 0x000000000b0772ca */ /* 0x000fe400000e0000 */
[----:B0-----:R-:W-:Y:S02]  /*e300*/  F2FP.BF16.F32.PACK_AB R162, R164, R161 ;  /* 0x000000a1a4a2723e */ /* 0x001fe400000010ff */
[----:B--2---:R-:W-:Y:S01]  /*e310*/  F2FP.BF16.F32.PACK_AB R163, R155, R191 ;  /* 0x000000bf9ba3723e */ /* 0x004fe200000010ff */
[----:B------:R-:W-:Y:S08]  /*e320*/  MUFU.EX2 R168, R168 ;  /* 0x000000a800a87308 */ /* 0x000ff00000000800 */
[----:B------:R-:W-:Y:S08]  /*e330*/  MUFU.EX2 R169, R169 ;  /* 0x000000a900a97308 */ /* 0x000ff00000000800 */
[----:B------:R-:W-:Y:S08]  /*e340*/  MUFU.EX2 R172, R172 ;  /* 0x000000ac00ac7308 */ /* 0x000ff00000000800 */
[----:B------:R-:W-:Y:S08]  /*e350*/  MUFU.EX2 R188, R188 ;  /* 0x000000bc00bc7308 */ /* 0x000ff00000000800 */
[----:B------:R-:W-:Y:S01]  /*e360*/  MUFU.EX2 R189, R189 ;  /* 0x000000bd00bd7308 */ /* 0x000fe20000000800 */
[----:B------:R-:W-:Y:S01]  /*e370*/  IMAD.MOV.U32 R11, RZ, RZ, 0x40000040 ;  /* 0x40000040ff0b7424 */ /* 0x000fe200078e00ff */
[----:B------:R-:W-:-:S06]  /*e380*/  WARPGROUP.DEPBAR.LE gsb0, 0x0 ;  /* 0x00008000000079c5 */ /* 0x000fcc0000010000 */
[----:B------:R0:W2:Y:S02]  /*e390*/  MUFU.EX2 R156, R10 ;  /* 0x0000000a009c7308 */ /* 0x0000a40000000800 */
[----:B0-----:R-:W-:Y:S02]  /*e3a0*/  VIADD R10, R6, 0x100 ;  /* 0x00000100060a7836 */ /* 0x001fe40000000000 */
[----:B--2---:R-:W-:-:S03]  /*e3b0*/  FADD.FTZ R192, R156, R192 ;  /* 0x000000c09cc07221 */ /* 0x004fc60000010000 */
[----:B------:R-:W-:Y:S01]  /*e3c0*/  R2UR UR6, R10 ;  /* 0x000000000a0672ca */ /* 0x000fe200000e0000 */
[C---:B------:R-:W-:Y:S01]  /*e3d0*/  FADD.FTZ R158, R160.reuse, R192 ;  /* 0x000000c0a09e7221 */ /* 0x040fe20000010000 */
[----:B------:R-:W-:-:S03]  /*e3e0*/  F2FP.BF16.F32.PACK_AB R160, R160, R156 ;  /* 0x0000009ca0a0723e */ /* 0x000fc600000010ff */
[----:B------:R-:W-:Y:S01]  /*e3f0*/  FADD.FTZ R158, R161, R158 ;  /* 0x0000009ea19e7221 */ /* 0x000fe20000010000 */
[----:B------:R-:W-:-:S04]  /*e400*/  F2FP.BF16.F32.PACK_AB R161, R190, R153 ;  /* 0x00000099bea1723e */ /* 0x000fc800000010ff */
[----:B------:R-:W-:-:S06]  /*e410*/  WARPGROUP.ARRIVE ;  /* 0x00000000000079c5 */ /* 0x000fcc0000000000 */
[----:B------:R-:W-:Y:S01]  /*e420*/  HGMMA.64x256x16.F32.BF16 R24, R160, gdesc[UR4].tnspB, R24, gsb0 ;  /* 0x43e00004a0187df0 */ /* 0x000fe20008001818 */
[----:B------:R-:W-:Y:S01]  /*e430*/  FADD.FTZ R158, R164, R158 ;  /* 0x0000009ea49e7221 */ /* 0x000fe20000010000 */
[----:B------:R-:W0:Y:S08]  /*e440*/  MUFU.EX2 R156, R167 ;  /* 0x000000a7009c7308 */ /* 0x000e300000000800 */
[----:B------:R0:W2:Y:S08]  /*e450*/  MUFU.EX2 R164, R165 ;  /* 0x000000a500a47308 */ /* 0x0000b00000000800 */
[----:B------:R3:W4:Y:S01]  /*e460*/  MUFU.EX2 R157, R166 ;  /* 0x000000a6009d7308 */ /* 0x0007220000000800 */
[----:B------:R-:W-:Y:S01]  /*e470*/  VIADD R10, R6, 0x180 ;  /* 0x00000180060a7836 */ /* 0x000fe20000000000 */
[----:B------:R-:W-:-:S04]  /*e480*/  R2UR UR7, R11 ;  /* 0x000000000b0772ca */ /* 0x000fc800000e0000 */
[----:B------:R-:W-:Y:S02]  /*e490*/  R2UR UR6, R10 ;  /* 0x000000000a0672ca */ /* 0x000fe400000e0000 */
[----:B0-----:R-:W-:Y:S01]  /*e4a0*/  F2FP.BF16.F32.PACK_AB R165, R188, R156 ;  /* 0x0000009cbca5723e */ /* 0x001fe200000010ff */
[----:B--2---:R-:W-:Y:S01]  /*e4b0*/  FADD.FTZ R158, R164, R158 ;  /* 0x0000009ea49e7221 */ /* 0x004fe20000010000 */
[----:B------:R-:W-:Y:S02]  /*e4c0*/  F2FP.BF16.F32.PACK_AB R164, R168, R164 ;  /* 0x000000a4a8a4723e */ /* 0x000fe400000010ff */
[----:B---3--:R-:W-:Y:S02]  /*e4d0*/  F2FP.BF16.F32.PACK_AB R166, R172, R169 ;  /* 0x000000a9aca6723e */ /* 0x008fe400000010ff */
[----:B----4-:R-:W-:Y:S01]  /*e4e0*/  F2FP.BF16.F32.PACK_AB R167, R157, R189 ;  /* 0x000000bd9da7723e */ /* 0x010fe200000010ff */
[----:B------:R-:W-:Y:S01]  /*e4f0*/  FADD.FTZ R158, R168, R158 ;  /* 0x0000009ea89e7221 */ /* 0x000fe20000010000 */
[----:B------:R-:W-:Y:S03]  /*e500*/  MUFU.EX2 R176, R176 ;  /* 0x000000b000b07308 */ /* 0x000fe60000000800 */
[----:B------:R-:W-:-:S05]  /*e510*/  FADD.FTZ R159, R169, R158 ;  /* 0x0000009ea99f7221 */ /* 0x000fca0000010000 */
[----:B------:R-:W-:Y:S08]  /*e520*/  MUFU.EX2 R168, R173 ;  /* 0x000000ad00a87308 */ /* 0x000ff00000000800 */
[----:B------:R-:W-:Y:S08]  /*e530*/  MUFU.EX2 R177, R177 ;  /* 0x000000b100b17308 */ /* 0x000ff00000000800 */
[----:B------:R-:W0:Y:S08]  /*e540*/  MUFU.EX2 R180, R180 ;  /* 0x000000b400b47308 */ /* 0x000e300000000800 */
[----:B------:R0:W-:Y:S08]  /*e550*/  MUFU.EX2 R158, R170 ;  /* 0x000000aa009e7308 */ /* 0x0001f00000000800 */
[----:B------:R-:W-:Y:S08]  /*e560*/  MUFU.EX2 R186, R186 ;  /* 0x000000ba00ba7308 */ /* 0x000ff00000000800 */
[----:B------:R-:W2:Y:S01]  /*e570*/  MUFU.EX2 R187, R187 ;  /* 0x000000bb00bb7308 */ /* 0x000ea20000000800 */
[----:B------:R-:W-:-:S02]  /*e580*/  VIADD R10, R6, 0x200 ;  /* 0x00000200060a7836 */ /* 0x000fc40000000000 */
[----:B------:R-:W-:Y:S02]  /*e590*/  IMAD.MOV.U32 R11, RZ, RZ, 0x40000040 ;  /* 0x40000040ff0b7424 */ /* 0x000fe400078e00ff */
[----:B------:R-:W-:Y:S01]  /*e5a0*/  FADD.FTZ R159, R172, R159 ;  /* 0x0000009fac9f7221 */ /* 0x000fe20000010000 */
[----:B0-----:R-:W-:-:S03]  /*e5b0*/  F2FP.BF16.F32.PACK_AB R170, R180, R177 ;  /* 0x000000b1b4aa723e */ /* 0x001fc600000010ff */
[----:B------:R-:W-:Y:S01]  /*e5c0*/  FADD.FTZ R159, R168, R159 ;  /* 0x0000009fa89f7221 */ /* 0x000fe20000010000 */
[----:B------:R-:W-:Y:S01]  /*e5d0*/  F2FP.BF16.F32.PACK_AB R168, R176, R168 ;  /* 0x000000a8b0a8723e */ /* 0x000fe200000010ff */
[----:B------:R-:W-:Y:S02]  /*e5e0*/  WARPGROUP.DEPBAR.LE gsb0, 0x0 ;  /* 0x00008000000079c5 */ /* 0x000fe40000010000 */
[----:B------:R-:W-:-:S06]  /*e5f0*/  WARPGROUP.ARRIVE ;  /* 0x00000000000079c5 */ /* 0x000fcc0000000000 */
[----:B------:R-:W-:Y:S01]  /*e600*/  HGMMA.64x256x16.F32.BF16 R24, R164, gdesc[UR4].tnspB, R24, gsb0 ;  /* 0x43e00004a4187df0 */ /* 0x000fe20008001818 */
[----:B------:R2:W0:Y:S01]  /*e610*/  MUFU.EX2 R160, R171 ;  /* 0x000000ab00a07308 */ /* 0x0004220000000800 */
[----:B------:R-:W-:Y:S02]  /*e620*/  R2UR UR6, R10 ;  /* 0x000000000a0672ca */ /* 0x000fe400000e0000 */
[----:B------:R-:W-:Y:S02]  /*e630*/  R2UR UR7, R11 ;  /* 0x000000000b0772ca */ /* 0x000fe400000e0000 */
[----:B--2---:R-:W-:Y:S02]  /*e640*/  F2FP.BF16.F32.PACK_AB R171, R187, R186 ;  /* 0x000000babbab723e */ /* 0x004fe400000010ff */
[----:B0-----:R-:W-:Y:S01]  /*e650*/  F2FP.BF16.F32.PACK_AB R169, R160, R158 ;  /* 0x0000009ea0a9723e */ /* 0x001fe200000010ff */
[----:B------:R-:W0:Y:S01]  /*e660*/  MUFU.EX2 R172, R181 ;  /* 0x000000b500ac7308 */ /* 0x000e220000000800 */
[----:B------:R-:W-:-:S04]  /*e670*/  FADD.FTZ R11, R176, R159 ;  /* 0x0000009fb00b7221 */ /* 0x000fc80000010000 */
[----:B------:R-:W-:-:S03]  /*e680*/  FADD.FTZ R11, R177, R11 ;  /* 0x0000000bb10b7221 */ /* 0x000fc60000010000 */
[----:B------:R-:W-:Y:S01]  /*e690*/  MUFU.EX2 R161, R9 ;  /* 0x0000000900a17308 */ /* 0x000fe20000000800 */
[----:B------:R-:W-:-:S07]  /*e6a0*/  FADD.FTZ R11, R180, R11 ;  /* 0x0000000bb40b7221 */ /* 0x000fce0000010000 */
[----:B------:R-:W2:Y:S01]  /*e6b0*/  MUFU.EX2 R184, R184 ;  /* 0x000000b800b87308 */ /* 0x000ea20000000800 */
[----:B------:R-:W-:-:S07]  /*e6c0*/  VIADD R10, R6, 0x280 ;  /* 0x00000280060a7836 */ /* 0x000fce0000000000 */
[----:B------:R-:W3:Y:S08]  /*e6d0*/  MUFU.EX2 R185, R185 ;  /* 0x000000b900b97308 */ /* 0x000ef00000000800 */
[----:B------:R3:W-:Y:S08]  /*e6e0*/  MUFU.EX2 R9, R174 ;  /* 0x000000ae00097308 */ /* 0x0007f00000000800 */
[----:B------:R-:W4:Y:S08]  /*e6f0*/  MUFU.EX2 R159, R175 ;  /* 0x000000af009f7308 */ /* 0x000f300000000800 */
[----:B------:R-:W-:Y:S08]  /*e700*/  MUFU.EX2 R179, R179 ;  /* 0x000000b300b37308 */ /* 0x000ff00000000800 */
[----:B------:R-:W1:Y:S01]  /*e710*/  MUFU.EX2 R182, R182 ;  /* 0x000000b600b67308 */ /* 0x000e620000000800 */
[----:B0-----:R-:W-:Y:S01]  /*e720*/  FADD.FTZ R6, R172, R11 ;  /* 0x0000000bac067221 */ /* 0x001fe20000010000 */
[----:B------:R-:W-:Y:S01]  /*e730*/  IMAD.MOV.U32 R11, RZ, RZ, 0x40000040 ;  /* 0x40000040ff0b7424 */ /* 0x000fe200078e00ff */
[----:B--2---:R-:W-:-:S02]  /*e740*/  F2FP.BF16.F32.PACK_AB R172, R184, R172 ;  /* 0x000000acb8ac723e */ /* 0x004fc400000010ff */
[----:B---3--:R-:W-:Y:S02]  /*e750*/  F2FP.BF16.F32.PACK_AB R174, R161, R185 ;  /* 0x000000b9a1ae723e */ /* 0x008fe400000010ff */
[----:B----4-:R-:W-:Y:S02]  /*e760*/  F2FP.BF16.F32.PACK_AB R173, R159, R9 ;  /* 0x000000099fad723e */ /* 0x010fe400000010ff */
[----:B-1----:R-:W-:Y:S01]  /*e770*/  F2FP.BF16.F32.PACK_AB R175, R182, R179 ;  /* 0x000000b3b6af723e */ /* 0x002fe200000010ff */
[----:B------:R-:W-:Y:S02]  /*e780*/  WARPGROUP.DEPBAR.LE gsb0, 0x0 ;  /* 0x00008000000079c5 */ /* 0x000fe40000010000 */
[----:B------:R-:W-:-:S06]  /*e790*/  WARPGROUP.ARRIVE ;  /* 0x00000000000079c5 */ /* 0x000fcc0000000000 */
[----:B------:R-:W-:Y:S01]  /*e7a0*/  HGMMA.64x256x16.F32.BF16 R24, R168, gdesc[UR4].tnspB, R24, gsb0 ;  /* 0x43e00004a8187df0 */ /* 0x000fe20008001818 */
[----:B------:R-:W-:Y:S02]  /*e7b0*/  R2UR UR6, R10 ;  /* 0x000000000a0672ca */ /* 0x000fe400000e0000 */
[----:B------:R-:W-:Y:S01]  /*e7c0*/  R2UR UR7, R11 ;  /* 0x000000000b0772ca */ /* 0x000fe200000e0000 */
[----:B------:R-:W-:-:S04]  /*e7d0*/  FADD.FTZ R183, R7, R183 ;  /* 0x000000b707b77221 */ /* 0x000fc80000010000 */
        /* <DEDUP_REMOVED lines=16> */
[----:B------:R-:W-:Y:S01]  /*e8e0*/  FADD.FTZ R183, R187, R183 ;  /* 0x000000b7bbb77221 */ /* 0x000fe20000010000 */
[----:B------:R-:W-:-:S03]  /*e8f0*/  @!P1 VIADD R3, R3, 0x32460 ;  /* 0x0003246003039836 */ /* 0x000fc60000000000 */
[----:B------:R-:W-:Y:S01]  /*e900*/  FADD.FTZ R183, R9, R183 ;  /* 0x000000b709b77221 */ /* 0x000fe20000010000 */
[----:B------:R-:W-:Y:S01]  /*e910*/  FADD.FTZ R6, R184, R6 ;  /* 0x00000006b8067221 */ /* 0x000fe20000010000 */
[----:B------:R-:W-:Y:S02]  /*e920*/  @!P1 PRMT R3, RZ, 0x654, R3 ;  /* 0x00000654ff039816 */ /* 0x000fe40000000003 */
[----:B------:R-:W-:Y:S01]  /*e930*/  FADD.FTZ R183, R159, R183 ;  /* 0x000000b79fb77221 */ /* 0x000fe20000010000 */
[----:B------:R-:W-:-:S03]  /*e940*/  FADD.FTZ R6, R185, R6 ;  /* 0x00000006b9067221 */ /* 0x000fc60000010000 */
[----:B------:R-:W-:Y:S01]  /*e950*/  FADD.FTZ R183, R179, R183 ;  /* 0x000000b7b3b77221 */ /* 0x000fe20000010000 */
[----:B------:R-:W-:Y:S01]  /*e960*/  FADD.FTZ R7, R161, R6 ;  /* 0x00000006a1077221 */ /* 0x000fe20000010000 */
[----:B------:R-:W-:Y:S02]  /*e970*/  IMAD.MOV.U32 R8, RZ, RZ, R20 ;  /* 0x000000ffff087224 */ /* 0x000fe400078e0014 */
[----:B------:R-:W-:Y:S01]  /*e980*/  FADD.FTZ R6, R182, R183 ;  /* 0x000000b7b6067221 */ /* 0x000fe20000010000 */
[----:B------:R-:W-:Y:S01]  /*e990*/  IMAD.MOV.U32 R9, RZ, RZ, R13 ;  /* 0x000000ffff097224 */ /* 0x000fe200078e000d */
[----:B------:R-:W-:Y:S02]  /*e9a0*/  WARPGROUP.DEPBAR.LE gsb0, 0x0 ;  /* 0x00008000000079c5 */ /* 0x000fe40000010000 */
[----:B------:R-:W-:-:S06]  /*e9b0*/  WARPGROUP.ARRIVE ;  /* 0x00000000000079c5 */ /* 0x000fcc0000000000 */
[----:B------:R-:W-:Y:S03]  /*e9c0*/  HGMMA.64x256x16.F32.BF16 R24, R172, gdesc[UR4].tnspB, R24, gsb0 ;  /* 0x43e00004ac187df0 */ /* 0x000fe60008001818 */
[----:B------:R-:W-:Y:S02]  /*e9d0*/  WARPGROUP.DEPBAR.LE gsb0, 0x0 ;  /* 0x00008000000079c5 */ /* 0x000fe40000010000 */
[----:B------:R0:W-:Y:S01]  /*e9e0*/  @!P1 SYNCS.ARRIVE.TRANS64.RED.A1T0 RZ, [R3+URZ], RZ ;  /* 0x000000ff03ff99a7 */ /* 0x0001e2000810043f */
[----:B------:R-:W-:Y:S05]  /*e9f0*/  @P2 BRA `(.L_x_1448) ;  /* 0xffffffd0006c2947 */ /* 0x000fea000383ffff */
.L_x_1438:
[----:B------:R-:W-:Y:S05]  /*ea00*/  WARPSYNC.ALL ;  /* 0x0000000000007948 */ /* 0x000fea0003800000 */
[----:B------:R-:W1:Y:S01]  /*ea10*/  SHFL.BFLY PT, R0, R7, 0x2, 0x1f ;  /* 0x0c401f0007007f89 */ /* 0x000e6200000e0000 */
[----:B0-----:R-:W-:Y:S02]  /*ea20*/  IMAD.MOV.U32 R3, RZ, RZ, RZ ;  /* 0x000000ffff037224 */ /* 0x001fe400078e00ff */
[----:B------:R-:W-:Y:S01]  /*ea30*/  IMAD.MOV.U32 R156, RZ, RZ, -0x800000 ;  /* 0xff800000ff9c7424 */ /* 0x000fe200078e00ff */
[----:B------:R0:W-:Y:S06]  /*ea40*/  BAR.ARV R178, 0x100 ;  /* 0x000400b20000751d */ /* 0x0001ec0000002000 */
[----:B------:R-:W-:-:S02]  /*ea50*/  VIADD R200, R200, 0x1 ;  /* 0x00000001c8c87836 */ /* 0x000fc40000000000 */
[----:B------:R-:W-:Y:S06]  /*ea60*/  BAR.ARV 0x8, 0x180 ;  /* 0x0206000000007b1d */ /* 0x000fec0000002000 */
[----:B------:R-:W-:Y:S01]  /*ea70*/  ISETP.NE.AND P1, PT, R200, 0x2, PT ;  /* 0x00000002c800780c */ /* 0x000fe20003f25270 */
[----:B------:R-:W-:Y:S02]  /*ea80*/  IMAD.MOV.U32 R155, RZ, RZ, -0x800000 ;  /* 0xff800000ff9b7424 */ /* 0x000fe400078e00ff */
[----:B------:R-:W-:Y:S01]  /*ea90*/  VIADD R226, R226, 0x1 ;  /* 0x00000001e2e27836 */ /* 0x000fe20000000000 */
[----:B------:R-:W-:Y:S01]  /*eaa0*/  SEL R200, R200, RZ, P1 ;  /* 0x000000ffc8c87207 */ /* 0x000fe20000800000 */
[----:B-1----:R-:W-:-:S05]  /*eab0*/  FADD.FTZ R0, R0, R7 ;  /* 0x0000000700007221 */ /* 0x002fca0000010000 */
[----:B-----5:R-:W1:Y:S02]  /*eac0*/  SHFL.BFLY PT, R4, R0, 0x1, 0x1f ;  /* 0x0c201f0000047f89 */ /* 0x020e6400000e0000 */
[----:B-1----:R-:W-:-:S05]  /*ead0*/  FADD.FTZ R4, R0, R4 ;  /* 0x0000000400047221 */ /* 0x002fca0000010000 */
[----:B------:R-:W-:-:S13]  /*eae0*/  FSETP.NE.FTZ.AND P0, PT, R4, RZ, PT ;  /* 0x000000ff0400720b */ /* 0x000fda0003f15000 */
[----:B------:R-:W1:Y:S08]  /*eaf0*/  @P0 MUFU.LG2 R0, R4 ;  /* 0x0000000400000308 */ /* 0x000e700000000c00 */
[----:B------:R2:W3:Y:S02]  /*eb00*/  @P0 MUFU.RCP R3, R4 ;  /* 0x0000000400030308 */ /* 0x0004e40000001000 */
[----:B--2---:R-:W-:-:S02]  /*eb10*/  IMAD.U32 R4, RZ, RZ, UR38 ;  /* 0x00000026ff047e24 */ /* 0x004fc4000f8e00ff */
[----:B-1----:R-:W-:Y:S02]  /*eb20*/  @P0 FMUL.FTZ R0, R0, 0.69314718246459960938 ;  /* 0x3f31721800000820 */ /* 0x002fe40000410000 */
[----:B------:R-:W-:-:S04]  /*eb30*/  @P0 FMUL.FTZ R4, R4, 0.69314718246459960938 ;  /* 0x3f31721804040820 */ /* 0x000fc80000410000 */
[----:B------:R-:W-:Y:S01]  /*eb40*/  @P0 FFMA.FTZ R156, R4, R13, R0 ;  /* 0x0000000d049c0223 */ /* 0x000fe20000010000 */
[-C--:B---3--:R-:W-:Y:S01]  /*eb50*/  FMUL.FTZ R152, R24, R3.reuse ;  /* 0x0000000318987220 */ /* 0x088fe20000410000 */
        /* <DEDUP_REMOVED lines=53> */
[----:B-1----:R-:W-:Y:S01]  /*eeb0*/  FADD.FTZ R4, R0, R4 ;  /* 0x0000000400047221 */ /* 0x002fe20000010000 */
[----:B------:R-:W-:-:S02]  /*eec0*/  IMAD.MOV.U32 R0, RZ, RZ, RZ ;  /* 0x000000ffff007224 */ /* 0x000fc400078e00ff */
[-C--:B------:R-:W-:Y:S01]  /*eed0*/  FMUL.FTZ R128, R128, R3.reuse ;  /* 0x0000000380807220 */ /* 0x080fe20000410000 */
        /* <DEDUP_REMOVED lines=11> */
[----:B------:R-:W-:-:S04]  /*ef90*/  FMUL.FTZ R149, R149, R3 ;  /* 0x0000000395957220 */ /* 0x000fc80000410000 */
[----:B------:R-:W1:Y:S08]  /*efa0*/  @P0 MUFU.LG2 R5, R4 ;  /* 0x0000000400050308 */ /* 0x000e700000000c00 */
[----:B------:R2:W3:Y:S02]  /*efb0*/  @P0 MUFU.RCP R0, R4 ;  /* 0x0000000400000308 */ /* 0x0004e40000001000 */
[----:B--2---:R-:W-:-:S02]  /*efc0*/  IMAD.U32 R4, RZ, RZ, UR38 ;  /* 0x00000026ff047e24 */ /* 0x004fc4000f8e00ff */
[----:B-1----:R-:W-:Y:S02]  /*efd0*/  @P0 FMUL.FTZ R5, R5, 0.69314718246459960938 ;  /* 0x3f31721805050820 */ /* 0x002fe40000410000 */
[----:B------:R-:W-:-:S04]  /*efe0*/  @P0 FMUL.FTZ R4, R4, 0.69314718246459960938 ;  /* 0x3f31721804040820 */ /* 0x000fc80000410000 */
[----:B------:R-:W-:Y:S01]  /*eff0*/  @P0 FFMA.FTZ R155, R4, R20, R5 ;  /* 0x00000014049b0223 */ /* 0x000fe20000010005 */
        /* <DEDUP_REMOVED lines=64> */
[----:B------:R-:W-:Y:S01]  /*f400*/  SEL R0, RZ, 0x1, P1 ;  /* 0x00000001ff007807 */ /* 0x000fe20000800000 */
[----:B------:R-:W-:Y:S01]  /*f410*/  FMUL.FTZ R20, R40, R3 ;  /* 0x0000000328147220 */ /* 0x000fe20000410000 */
[----:B------:R-:W-:-:S02]  /*f420*/  PLOP3.LUT P0, PT, PT, PT, PT, 0x8, 0x0 ;  /* 0x000000000000781c */ /* 0x000fc40003f0e170 */
[----:B0-----:R-:W-:-:S11]  /*f430*/  LOP3.LUT R204, R204, R0, RZ, 0x3c, !PT ;  /* 0x00000000cccc7212 */ /* 0x001fd600078e3cff */
.L_x_1395:
[----:B------:R-:W-:Y:S05]  /*f440*/  WARPSYNC.ALL ;  /* 0x0000000000007948 */ /* 0x000fea0003800000 */
[----:B------:R-:W0:Y:S08]  /*f450*/  S2UR UR5, SR_CgaCtaId ;  /* 0x00000000000579c3 */ /* 0x000e300000008800 */
[----:B------:R-:W-:Y:S06]  /*f460*/  BAR.SYNC.DEFER_BLOCKING 0x5, 0x180 ;  /* 0x0146000000007b1d */ /* 0x000fec0000010000 */
[----:B------:R-:W-:Y:S01]  /*f470*/  UMOV UR4, 0x400 ;  /* 0x0000040000047882 */ /* 0x000fe20000000000 */
[----:B------:R-:W-:Y:S01]  /*f480*/  BSSY B0, `(.L_x_1449) ;  /* 0x00004f5000007945 */ /* 0x000fe20003800000 */
[----:B0-----:R-:W-:-:S06]  /*f490*/  ULEA UR4, UR5, UR4, 0x18 ;  /* 0x0000000405047291 */ /* 0x001fcc000f8ec03f */
[----:B------:R-:W-:-:S05]  /*f4a0*/  IMAD.U32 R18, RZ, RZ, UR4 ;  /* 0x00000004ff127e24 */ /* 0x000fca000f8e00ff */
[----:B------:R0:W1:Y:S01]  /*f4b0*/  LDS.128 R40, [R18+0x324d0] ;  /* 0x0324d00012287984 */ /* 0x0000620000000c00 */
[----:B------:R-:W-:Y:S06]  /*f4c0*/  BAR.ARV 0x4, 0x180 ;  /* 0x0106000000007b1d */ /* 0x000fec0000002000 */
[----:B------:R-:W-:Y:S05]  /*f4d0*/  @P0 BRA `(.L_x_1450) ;  /* 0x0000003c00e80947 */ /* 0x000fea0003800000 */
[----:B------:R-:W2:Y:S01]  /*f4e0*/  LDL R3, [R1+0x9c] ;  /* 0x00009c0001037983 */ /* 0x000ea20000100800 */
[----:B------:R-:W-:Y:S01]  /*f4f0*/  ISETP.NE.AND P0, PT, R221, RZ, PT ;  /* 0x000000ffdd00720c */ /* 0x000fe20003f05270 */
        /* <DEDUP_REMOVED lines=17> */
[----:B--2--5:R-:W-:-:S04]  /*f610*/  IMAD.WIDE R24, R3, 0x2, R6 ;  /* 0x0000000203187825 */ /* 0x024fc800078e0206 */
        /* <DEDUP_REMOVED lines=8> */
[----:B--2---:R-:W-:Y:S02]  /*f6a0*/  IADD3 R8, P0, R24, 0x20, RZ ;  /* 0x0000002018087810 */ /* 0x004fe40007f1e0ff */
        /* <DEDUP_REMOVED lines=8> */
[----:B--2---:R-:W-:Y:S02]  /*f730*/  IADD3 R8, P0, R24, 0x40, RZ ;  /* 0x0000004018087810 */ /* 0x004fe40007f1e0ff */
        /* <DEDUP_REMOVED lines=144> */
[----:B--2---:R-:W-:-:S04]  /*10040*/  IADD3 R0, P0, R24, 0xc060, RZ ;  /* 0x0000c06018007810 */ /* 0x004fc80007f1e0ff */
        /* <DEDUP_REMOVED lines=12> */
[----:B--2---:R-:W-:Y:S01]  /*10110*/  @P0 IADD3 R14, P3, R223, UR6, RZ ;  /* 0x00000006df0e0c10 */ /* 0x004fe2000ff7e0ff */
[----:B------:R-:W-:Y:S02]  /*10120*/  ULDC UR6, c[0x0][0xb88] ;  /* 0x0002e20000067ab9 */ /* 0x000fe40000000800 */
[----:B------:R-:W-:Y:S01]  /*10130*/  IMAD.U32 R0, RZ, RZ, UR6 ;  /* 0x00000006ff007e24 */ /* 0x000fe2000f8e00ff */
[----:B------:R-:W-:Y:S01]  /*10140*/  @P0 IADD3.X R15, R224, UR7, RZ, P3, !PT ;  /* 0x00000007e00f0c10 */ /* 0x000fe20009ffe4ff */
[----:B------:R2:W5:Y:S01]  /*10150*/  @P1 LDG.E R3, desc[UR60][R8.64] ;  /* 0x0000003c08031981 */ /* 0x000562000c1e1900 */
[----:B------:R-:W-:Y:S01]  /*10160*/  IMAD.MOV.U32 R24, RZ, RZ, 0xab8 ;  /* 0x00000ab8ff187424 */ /* 0x000fe200078e00ff */
[----:B------:R-:W-:Y:S02]  /*10170*/  ISETP.GT.AND P2, PT, R221, 0x1, PT ;  /* 0x00000001dd00780c */ /* 0x000fe40003f44270 */
[----:B------:R2:W5:Y:S02]  /*10180*/  @P0 LDG.E R0, desc[UR60][R14.64] ;  /* 0x0000003c0e000981 */ /* 0x000564000c1e1900 */
[----:B------:R-:W-:-:S04]  /*10190*/  SEL R24, R24, 0xa78, P2 ;  /* 0x00000a7818187807 */ /* 0x000fc80001000000 */
[----:B------:R2:W3:Y:S08]  /*101a0*/  LDC.64 R10, c[0x0][R24+0x220] ;  /* 0x00008800180a7b82 */ /* 0x0004f00000000a00 */
[----:B------:R2:W4:Y:S01]  /*101b0*/  LDC.64 R12, c[0x0][R24+0x218] ;  /* 0x00008600180c7b82 */ /* 0x0005220000000a00 */
[----:B------:R-:W-:Y:S05]  /*101c0*/  @P0 BRA `(.L_x_1451) ;  /* 0x0000000000100947 */ /* 0x000fea0003800000 */
[----:B------:R-:W-:Y:S05]  /*101d0*/  @!P1 BRA `(.L_x_1451) ;  /* 0x00000000000c9947 */ /* 0x000fea0003800000 */
[----:B-----5:R-:W3:Y:S04]  /*101e0*/  LDG.E R0, desc[UR60][R8.64] ;  /* 0x0000003c08007981 */ /* 0x020ee8000c1e1900 */
[----:B--2---:R-:W3:Y:S02]  /*101f0*/  LDG.E R8, desc[UR60][R8.64+0x4] ;  /* 0x0000043c08087981 */ /* 0x004ee4000c1e1900 */
[----:B---3--:R-:W-:-:S07]  /*10200*/  IMAD.IADD R0, R8, 0x1, -R0 ;  /* 0x0000000108007824 */ /* 0x008fce00078e0a00 */
.L_x_1451:
[----:B--2---:R-:W2:Y:S01]  /*10210*/  LDL.LU R14, [R1+0x88] ;  /* 0x00008800010e7983 */ /* 0x004ea20000300800 */
[----:B------:R-:W0:Y:S03]  /*10220*/  LDC R154, c[0x0][0xce8] ;  /* 0x00033a00ff9a7b82 */ /* 0x000e260000000800 */
[----:B------:R-:W2:Y:S01]  /*10230*/  LDL R25, [R1+0x98] ;  /* 0x0000980001197983 */ /* 0x000ea20000100800 */
[----:B------:R-:W-:-:S03]  /*10240*/  ISETP.NE.U32.AND P0, PT, RZ, UR4, PT ;  /* 0x00000004ff007c0c */ /* 0x000fc6000bf05070 */
[----:B------:R-:W2:Y:S01]  /*10250*/  LDL R158, [R1+0x94] ;  /* 0x00009400019e7983 */ /* 0x000ea20000100800 */
[----:B------:R-:W2:Y:S01]  /*10260*/  LDC.64 R8, c[0x0][R24+0x228] ;  /* 0x00008a0018087b82 */ /* 0x000ea20000000a00 */
[----:B------:R-:W-:Y:S02]  /*10270*/  ISETP.NE.AND.EX P0, PT, RZ, UR5, PT, P0 ;  /* 0x00000005ff007c0c */ /* 0x000fe4000bf05300 */
[----:B------:R-:W2:Y:S02]  /*10280*/  LDL R157, [R1+0x8c] ;  /* 0x00008c00019d7983 */ /* 0x000ea40000100800 */
[----:B------:R-:W-:Y:S02]  /*10290*/  SEL R222, R222, RZ, !P0 ;  /* 0x000000ffdede7207 */ /* 0x000fe40004000000 */
[----:B0-----:R-:W-:-:S03]  /*102a0*/  ISETP.NE.AND P1, PT, R154, 0x1, PT ;  /* 0x000000019a00780c */ /* 0x001fc60003f25270 */
[----:B---3--:R-:W-:Y:S02]  /*102b0*/  IMAD R11, R11, R222, RZ ;  /* 0x000000de0b0b7224 */ /* 0x008fe400078e02ff */
[-C--:B----4-:R-:W-:Y:S02]  /*102c0*/  IMAD R15, R13, R220.reuse, RZ ;  /* 0x000000dc0d0f7224 */ /* 0x090fe400078e02ff */
[----:B------:R-:W-:-:S06]  /*102d0*/  IMAD.WIDE.U32 R12, R12, R220, RZ ;  /* 0x000000dc0c0c7225 */ /* 0x000fcc00078e00ff */
[----:B-1----:R-:W0:Y:S01]  /*102e0*/  @P1 LDC R40, c[0x0][0xcec] ;  /* 0x00033b00ff281b82 */ /* 0x002e220000000800 */
[----:B------:R-:W-:Y:S02]  /*102f0*/  IMAD.IADD R15, R13, 0x1, R15 ;  /* 0x000000010d0f7824 */ /* 0x000fe400078e020f */
[----:B-----5:R-:W-:Y:S01]  /*10300*/  IMAD R0, R0, R154, RZ ;  /* 0x0000009a00007224 */ /* 0x020fe200078e02ff */
[----:B--2---:R-:W-:-:S05]  /*10310*/  SEL R14, R14, RZ, !P0 ;  /* 0x000000ff0e0e7207 */ /* 0x004fca0004000000 */
[C---:B------:R-:W-:Y:S02]  /*10320*/  IMAD R14, R10.reuse, R14, R11 ;  /* 0x0000000e0a0e7224 */ /* 0x040fe400078e020b */
[----:B------:R-:W-:-:S04]  /*10330*/  IMAD.WIDE.U32 R10, R10, R222, RZ ;  /* 0x000000de0a0a7225 */ /* 0x000fc800078e00ff */
[----:B------:R-:W-:Y:S01]  /*10340*/  IMAD.IADD R11, R11, 0x1, R14 ;  /* 0x000000010b0b7824 */ /* 0x000fe200078e020e */
[----:B------:R-:W-:Y:S02]  /*10350*/  IADD3 R14, P0, P3, R10, R12, R3 ;  /* 0x0000000c0a0e7210 */ /* 0x000fe40007b1e003 */
[----:B------:R-:W1:Y:S01]  /*10360*/  @P1 LDC R10, c[0x0][0xcf0] ;  /* 0x00033c00ff0a1b82 */ /* 0x000e620000000800 */
[----:B------:R-:W-:Y:S01]  /*10370*/  SEL R12, R228, RZ, P2 ;  /* 0x000000ffe40c7207 */ /* 0x000fe20001000000 */
[----:B------:R-:W-:-:S04]  /*10380*/  IMAD R25, R227, 0x80, R25 ;  /* 0x00000080e3197824 */ /* 0x000fc800078e0219 */
[-C--:B------:R-:W-:Y:S02]  /*10390*/  IMAD R9, R9, R12.reuse, RZ ;  /* 0x0000000c09097224 */ /* 0x080fe400078e02ff */
[----:B------:R-:W-:Y:S01]  /*103a0*/  IMAD.WIDE.U32 R12, R8, R12, RZ ;  /* 0x0000000c080c7225 */ /* 0x000fe200078e00ff */
[----:B------:R-:W-:-:S04]  /*103b0*/  SHF.R.S32.HI R8, RZ, 0x1f, R3 ;  /* 0x0000001fff087819 */ /* 0x000fc80000011403 */
[----:B------:R-:W-:Y:S01]  /*103c0*/  IADD3.X R15, R11, R15, R8, P0, P3 ;  /* 0x0000000f0b0f7210 */ /* 0x000fe200007e6408 */
[----:B0-----:R-:W-:-:S04]  /*103d0*/  @P1 IMAD.HI.U32 R11, R25, R40, RZ ;  /* 0x00000028190b1227 */ /* 0x001fc800078e00ff */
[----:B------:R-:W-:Y:S02]  /*103e0*/  IMAD.MOV.U32 R40, RZ, RZ, R25 ;  /* 0x000000ffff287224 */ /* 0x000fe400078e0019 */
[----:B------:R-:W-:Y:S01]  /*103f0*/  IMAD.IADD R9, R13, 0x1, R9 ;  /* 0x000000010d097824 */ /* 0x000fe200078e0209 */
[----:B-1----:R-:W-:Y:S02]  /*10400*/  @P1 SHF.R.U32.HI R40, RZ, R10, R11 ;  /* 0x0000000aff281219 */ /* 0x002fe4000001160b */
[----:B------:R0:W1:Y:S02]  /*10410*/  LDC.64 R10, c[0x0][R24+0x210] ;  /* 0x00008400180a7b82 */ /* 0x0000640000000a00 */
[----:B------:R-:W-:Y:S02]  /*10420*/  IADD3 R12, P0, P3, R40, R14, R12 ;  /* 0x0000000e280c7210 */ /* 0x000fe40007b1e00c */
[----:B------:R-:W-:-:S04]  /*10430*/  SHF.R.S32.HI R13, RZ, 0x1f, R40 ;  /* 0x0000001fff0d7819 */ /* 0x000fc80000011428 */
[----:B------:R-:W-:Y:S02]  /*10440*/  IADD3.X R13, R13, R15, R9, P0, P3 ;  /* 0x0000000f0d0d7210 */ /* 0x000fe400007e6409 */
[----:B------:R-:W2:Y:S01]  /*10450*/  LDC.64 R14, c[0x0][0xca8] ;  /* 0x00032a00ff0e7b82 */ /* 0x000ea20000000a00 */
[----:B0-----:R-:W-:-:S04]  /*10460*/  IMAD.MOV R24, RZ, RZ, -R40 ;  /* 0x000000ffff187224 */ /* 0x001fc800078e0a28 */
[----:B------:R-:W-:-:S05]  /*10470*/  IMAD R24, R154, R24, R25 ;  /* 0x000000189a187224 */ /* 0x000fca00078e0219 */
[----:B------:R-:W-:Y:S01]  /*10480*/  SHF.R.S32.HI R9, RZ, 0x1f, R24 ;  /* 0x0000001fff097819 */ /* 0x000fe20000011418 */
[----:B--2---:R-:W0:Y:S08]  /*10490*/  @!P2 LDC R14, c[0x0][0xc50] ;  /* 0x00031400ff0eab82 */ /* 0x004e300000000800 */
[----:B------:R-:W2:Y:S01]  /*104a0*/  @!P2 LDC R15, c[0x0][0xc54] ;  /* 0x00031500ff0fab82 */ /* 0x000ea20000000800 */
[----:B-1----:R-:W-:-:S02]  /*104b0*/  IMAD R11, R11, R24, RZ ;  /* 0x000000180b0b7224 */ /* 0x002fc400078e02ff */
[----:B------:R-:W-:-:S04]  /*104c0*/  IMAD.WIDE.U32 R12, R10, R24, R12 ;  /* 0x000000180a0c7225 */ /* 0x000fc800078e000c */
[----:B------:R-:W-:-:S04]  /*104d0*/  IMAD R9, R10, R9, R11 ;  /* 0x000000090a097224 */ /* 0x000fc800078e020b */
[----:B------:R-:W-:Y:S01]  /*104e0*/  IMAD.IADD R9, R13, 0x1, R9 ;  /* 0x000000010d097824 */ /* 0x000fe200078e0209 */
[----:B0-----:R-:W-:-:S04]  /*104f0*/  LEA R14, P0, R12, R14, 0x2 ;  /* 0x0000000e0c0e7211 */ /* 0x001fc800078010ff */
[----:B--2---:R-:W-:Y:S01]  /*10500*/  LEA.HI.X R9, R12, R15, R9, 0x2, P0 ;  /* 0x0000000f0c097211 */ /* 0x004fe200000f1409 */
[----:B------:R-:W-:Y:S01]  /*10510*/  SHFL.IDX PT, R10, R14, RZ, 0x1c1f ;  /* 0x001c1fff0e0a7589 */ /* 0x000fe200000e0000 */
[----:B------:R-:W-:-:S03]  /*10520*/  IMAD R24, R227, 0x80, R158 ;  /* 0x00000080e3187824 */ /* 0x000fc600078e029e */
[----:B------:R-:W0:Y:S04]  /*10530*/  SHFL.IDX PT, R11, R9, RZ, 0x1c1f ;  /* 0x001c1fff090b7589 */ /* 0x000e2800000e0000 */
[----:B------:R-:W-:Y:S04]  /*10540*/  SHFL.IDX PT, R12, R14, 0x1, 0x1c1f ;  /* 0x003c1f000e0c7f89 */ /* 0x000fe800000e0000 */
[----:B------:R1:W2:Y:S01]  /*10550*/  SHFL.IDX PT, R13, R9, 0x1, 0x1c1f ;  /* 0x003c1f00090d7f89 */ /* 0x0002a200000e0000 */
        /* <DEDUP_REMOVED lines=9> */
[----:B------:R-:W-:-:S07]  /*105f0*/  ULDC.64 UR4, c[0x0][0xba0] ;  /* 0x0002e80000047ab9 */ /* 0x000fce0000000a00 */
[----:B------:R-:W2:Y:S01]  /*10600*/  @P1 LDC R20, c[0x0][0xcf0] ;  /* 0x00033c00ff141b82 */ /* 0x000ea20000000800 */
        /* <DEDUP_REMOVED lines=8> */
[----:B------:R-:W-:Y:S02]  /*10690*/  LOP3.LUT R44, R45, 0x380, RZ, 0xc0, !PT ;  /* 0x000003802d2c7812 */ /* 0x000fe400078ec0ff */
[C---:B------:R-:W-:Y:S02]  /*106a0*/  IADD3 R29, P2, R6.reuse, 0x2000, RZ ;  /* 0x00002000061d7810 */ /* 0x040fe40007f5e0ff */
[C---:B------:R-:W-:Y:S02]  /*106b0*/  IADD3 R33, P3, R6.reuse, 0x3000, RZ ;  /* 0x0000300006217810 */ /* 0x040fe40007f7e0ff */
[----:B------:R-:W-:-:S02]  /*106c0*/  IADD3 R37, P4, R6, 0x4000, RZ ;  /* 0x0000400006257810 */ /* 0x000fc40007f9e0ff */
[----:B------:R-:W-:Y:S02]  /*106d0*/  SHF.R.U64 R44, R44, 0x3, RZ ;  /* 0x000000032c2c7819 */ /* 0x000fe400000012ff */
[----:B------:R-:W-:Y:S02]  /*106e0*/  LOP3.LUT R24, R25, 0x380, RZ, 0xc0, !PT ;  /* 0x0000038019187812 */ /* 0x000fe400078ec0ff */
[----:B------:R-:W-:Y:S02]  /*106f0*/  LOP3.LUT R28, R29, 0x380, RZ, 0xc0, !PT ;  /* 0x000003801d1c7812 */ /* 0x000fe400078ec0ff */
[----:B------:R-:W-:Y:S02]  /*10700*/  LOP3.LUT R32, R33, 0x380, RZ, 0xc0, !PT ;  /* 0x0000038021207812 */ /* 0x000fe400078ec0ff */
[----:B------:R-:W-:Y:S02]  /*10710*/  LOP3.LUT R36, R37, 0x380, RZ, 0xc0, !PT ;  /* 0x0000038025247812 */ /* 0x000fe400078ec0ff */
[----:B------:R-:W-:Y:S01]  /*10720*/  LOP3.LUT R44, R44, R45, RZ, 0x3c, !PT ;  /* 0x0000002d2c2c7212 */ /* 0x000fe200078e3cff */
[----:B------:R-:W-:Y:S01]  /*10730*/  IMAD.X R45, RZ, RZ, R7, P5 ;  /* 0x000000ffff2d7224 */ /* 0x000fe200028e0607 */
[----:B------:R-:W-:-:S02]  /*10740*/  IADD3 R65, P5, R6, 0xa000, RZ ;  /* 0x0000a00006417810 */ /* 0x000fc40007fbe0ff */
[----:B------:R-:W-:Y:S02]  /*10750*/  SHF.R.U64 R24, R24, 0x3, RZ ;  /* 0x0000000318187819 */ /* 0x000fe400000012ff */
[----:B------:R-:W-:Y:S01]  /*10760*/  SHF.R.U64 R28, R28, 0x3, RZ ;  /* 0x000000031c1c7819 */ /* 0x000fe200000012ff */
[----:B------:R-:W-:Y:S01]  /*10770*/  IMAD R8, R8, UR4, RZ ;  /* 0x0000000408087c24 */ /* 0x000fe2000f8e02ff */
[----:B------:R-:W-:Y:S01]  /*10780*/  SHF.R.U64 R32, R32, 0x3, RZ ;  /* 0x0000000320207819 */ /* 0x000fe200000012ff */
[----:B------:R-:W5:Y:S01]  /*10790*/  LD.E.128 R44, desc[UR60][R44.64] ;  /* 0x0000003c2c2c7980 */ /* 0x000f62000c101d00 */
[----:B------:R-:W-:Y:S02]  /*107a0*/  SHF.R.U64 R36, R36, 0x3, RZ ;  /* 0x0000000324247819 */ /* 0x000fe400000012ff */
[----:B------:R-:W-:Y:S02]  /*107b0*/  LOP3.LUT R64, R65, 0x380, RZ, 0xc0, !PT ;  /* 0x0000038041407812 */ /* 0x000fe400078ec0ff */
        /* <DEDUP_REMOVED lines=9> */
[----:B------:R-:W5:Y:S01]  /*10850*/  LD.E.128 R24, desc[UR60][R24.64] ;  /* 0x0000003c18187980 */ /* 0x000f62000c101d00 */
[----:B------:R-:W-:-:S02]  /*10860*/  IADD3 R53, P2, R6, 0x7000, RZ ;  /* 0x0000700006357810 */ /* 0x000fc40007f5e0ff */
[C---:B------:R-:W-:Y:S01]  /*10870*/  IADD3 R57, P3, R6.reuse, 0x8000, RZ ;  /* 0x0000800006397810 */ /* 0x040fe20007f7e0ff */
[----:B------:R-:W5:Y:S01]  /*10880*/  LD.E.128 R28, desc[UR60][R28.64] ;  /* 0x0000003c1c1c7980 */ /* 0x000f62000c101d00 */
[----:B------:R-:W-:Y:S02]  /*10890*/  IADD3 R61, P4, R6, 0x9000, RZ ;  /* 0x00009000063d7810 */ /* 0x000fe40007f9e0ff */
[----:B------:R-:W-:Y:S01]  /*108a0*/  SHF.R.U64 R64, R64, 0x3, RZ ;  /* 0x0000000340407819 */ /* 0x000fe200000012ff */
[----:B------:R-:W5:Y:S01]  /*108b0*/  LD.E.128 R32, desc[UR60][R32.64] ;  /* 0x0000003c20207980 */ /* 0x000f62000c101d00 */
[----:B------:R-:W-:Y:S02]  /*108c0*/  LOP3.LUT R48, R49, 0x380, RZ, 0xc0, !PT ;  /* 0x0000038031307812 */ /* 0x000fe400078ec0ff */
[----:B------:R-:W-:Y:S01]  /*108d0*/  LOP3.LUT R52, R53, 0x380, RZ, 0xc0, !PT ;  /* 0x0000038035347812 */ /* 0x000fe200078ec0ff */
[----:B------:R-:W5:Y:S01]  /*108e0*/  LD.E.128 R36, desc[UR60][R36.64] ;  /* 0x0000003c24247980 */ /* 0x000f62000c101d00 */
[----:B------:R-:W-:-:S02]  /*108f0*/  LOP3.LUT R56, R57, 0x380, RZ, 0xc0, !PT ;  /* 0x0000038039387812 */ /* 0x000fc400078ec0ff */
[----:B------:R-:W-:Y:S02]  /*10900*/  LOP3.LUT R60, R61, 0x380, RZ, 0xc0, !PT ;  /* 0x000003803d3c7812 */ /* 0x000fe400078ec0ff */
[----:B------:R-:W-:Y:S01]  /*10910*/  LOP3.LUT R64, R64, R65, RZ, 0x3c, !PT ;  /* 0x0000004140407212 */ /* 0x000fe200078e3cff */
[--C-:B------:R-:W-:Y:S01]  /*10920*/  IMAD.X R65, RZ, RZ, R7.reuse, P5 ;  /* 0x000000ffff417224 */ /* 0x100fe200028e0607 */
[C---:B------:R-:W-:Y:S02]  /*10930*/  LOP3.LUT R13, R6.reuse, 0x380, RZ, 0xc0, !PT ;  /* 0x00000380060d7812 */ /* 0x040fe400078ec0ff */
[----:B------:R-:W-:Y:S02]  /*10940*/  IADD3 R9, P5, R6, 0xf000, RZ ;  /* 0x0000f00006097810 */ /* 0x000fe40007fbe0ff */
[----:B------:R-:W-:Y:S01]  /*10950*/  SHF.R.U64 R48, R48, 0x3, RZ ;  /* 0x0000000330307819 */ /* 0x000fe200000012ff */
[----:B------:R-:W5:Y:S01]  /*10960*/  LD.E.128 R64, desc[UR60][R64.64] ;  /* 0x0000003c40407980 */ /* 0x000f62000c101d00 */
[----:B------:R-:W-:Y:S01]  /*10970*/  SHF.R.U64 R52, R52, 0x3, RZ ;  /* 0x0000000334347819 */ /* 0x000fe200000012ff */
[----:B------:R-:W-:Y:S01]  /*10980*/  IMAD.X R85, RZ, RZ, R7, P5 ;  /* 0x000000ffff557224 */ /* 0x000fe200028e0607 */
[----:B------:R-:W-:-:S02]  /*10990*/  SHF.R.U64 R56, R56, 0x3, RZ ;  /* 0x0000000338387819 */ /* 0x000fc400000012ff */
[----:B------:R-:W-:Y:S02]  /*109a0*/  SHF.R.U64 R60, R60, 0x3, RZ ;  /* 0x000000033c3c7819 */ /* 0x000fe400000012ff */
        /* <DEDUP_REMOVED lines=16> */
[----:B------:R-:W-:Y:S01]  /*10ab0*/  LOP3.LUT R4, R13, R6, RZ, 0x3c, !PT ;  /* 0x000000060d047212 */ /* 0x000fe200078e3cff */
[----:B------:R-:W5:Y:S01]  /*10ac0*/  LD.E.128 R56, desc[UR60][R56.64] ;  /* 0x0000003c38387980 */ /* 0x000f62000c101d00 */
[----:B------:R-:W-:Y:S02]  /*10ad0*/  SHF.R.U64 R6, R5, 0x3, RZ ;  /* 0x0000000305067819 */ /* 0x000fe400000012ff */
[----:B------:R-:W-:Y:S01]  /*10ae0*/  LOP3.LUT R12, R12, 0xfffffff8, RZ, 0xc0, !PT ;  /* 0xfffffff80c0c7812 */ /* 0x000fe200078ec0ff */
[C---:B------:R-:W-:Y:S01]  /*10af0*/  IMAD R13, R3.reuse, UR5, R8 ;  /* 0x00000005030d7c24 */ /* 0x040fe2000f8e0208 */
[----:B------:R-:W-:Y:S01]  /*10b00*/  LOP3.LUT R84, R6, R9, RZ, 0x3c, !PT ;  /* 0x0000000906547212 */ /* 0x000fe200078e3cff */
[----:B------:R-:W-:Y:S01]  /*10b10*/  IMAD.WIDE.U32 R8, R3, UR4, RZ ;  /* 0x0000000403087c25 */ /* 0x000fe2000f8e00ff */
[----:B------:R-:W-:Y:S01]  /*10b20*/  LOP3.LUT R68, R69, 0x380, RZ, 0xc0, !PT ;  /* 0x0000038045447812 */ /* 0x000fe200078ec0ff */
[----:B------:R-:W-:Y:S01]  /*10b30*/  ULDC.64 UR4, c[0x0][0xbe8] ;  /* 0x0002fa0000047ab9 */ /* 0x000fe20000000a00 */
[----:B------:R-:W-:Y:S01]  /*10b40*/  LOP3.LUT R72, R73, 0x380, RZ, 0xc0, !PT ;  /* 0x0000038049487812 */ /* 0x000fe200078ec0ff */
[----:B------:R-:W-:Y:S01]  /*10b50*/  IMAD.IADD R11, R11, 0x1, -R12 ;  /* 0x000000010b0b7824 */ /* 0x000fe200078e0a0c */
[----:B------:R-:W-:Y:S01]  /*10b60*/  LOP3.LUT R76, R77, 0x380, RZ, 0xc0, !PT ;  /* 0x000003804d4c7812 */ /* 0x000fe200078ec0ff */
[----:B------:R-:W-:Y:S01]  /*10b70*/  IMAD.IADD R9, R9, 0x1, R13 ;  /* 0x0000000109097824 */ /* 0x000fe200078e020d */
[----:B------:R-:W-:Y:S01]  /*10b80*/  LOP3.LUT R80, R81, 0x380, RZ, 0xc0, !PT ;  /* 0x0000038051507812 */ /* 0x000fe200078ec0ff */
[----:B------:R-:W-:Y:S01]  /*10b90*/  IMAD R12, R11, 0x20, R10 ;  /* 0x000000200b0c7824 */ /* 0x000fe200078e020a */
[----:B------:R-:W-:Y:S01]  /*10ba0*/  SHF.R.U64 R68, R68, 0x3, RZ ;  /* 0x0000000344447819 */ /* 0x000fe200000012ff */
[----:B------:R-:W-:Y:S01]  /*10bb0*/  IMAD.WIDE.U32 R8, R220, UR4, R8 ;  /* 0x00000004dc087c25 */ /* 0x000fe2000f8e0008 */
[----:B------:R-:W-:Y:S01]  /*10bc0*/  SHF.R.U64 R72, R72, 0x3, RZ ;  /* 0x0000000348487819 */ /* 0x000fe200000012ff */
[----:B------:R-:W5:Y:S01]  /*10bd0*/  LD.E.128 R60, desc[UR60][R60.64] ;  /* 0x0000003c3c3c7980 */ /* 0x000f62000c101d00 */
[----:B------:R-:W-:Y:S01]  /*10be0*/  SHF.R.U64 R76, R76, 0x3, RZ ;  /* 0x000000034c4c7819 */ /* 0x000fe200000012ff */
[----:B------:R-:W-:Y:S01]  /*10bf0*/  IMAD R14, R227, 0x80, R12 ;  /* 0x00000080e30e7824 */ /* 0x000fe200078e020c */
[----:B------:R-:W-:Y:S01]  /*10c00*/  SHF.R.U64 R80, R80, 0x3, RZ ;  /* 0x0000000350507819 */ /* 0x000fe200000012ff */
[----:B------:R-:W-:Y:S01]  /*10c10*/  IMAD.MOV.U32 R5, RZ, RZ, R7 ;  /* 0x000000ffff057224 */ /* 0x000fe200078e0007 */
[----:B------:R-:W-:Y:S01]  /*10c20*/  SHF.R.S32.HI R13, RZ, 0x1f, R222 ;  /* 0x0000001fff0d7819 */ /* 0x000fe200000114de */
[----:B------:R-:W-:Y:S01]  /*10c30*/  IMAD R9, R220, UR5, R9 ;  /* 0x00000005dc097c24 */ /* 0x000fe2000f8e0209 */
[----:B------:R-:W-:Y:S01]  /*10c40*/  ULDC.64 UR4, c[0x0][0xbf0] ;  /* 0x0002fc0000047ab9 */ /* 0x000fe20000000a00 */
[----:B------:R-:W-:Y:S01]  /*10c50*/  LOP3.LUT R68, R68, R69, RZ, 0x3c, !PT ;  /* 0x0000004544447212 */ /* 0x000fe200078e3cff */
[----:B-1----:R-:W-:Y:S01]  /*10c60*/  @P1 IMAD.HI.U32 R3, R14, R15, RZ ;  /* 0x0000000f0e031227 */ /* 0x002fe200078e00ff */
[----:B------:R-:W-:Y:S01]  /*10c70*/  LOP3.LUT R72, R72, R73, RZ, 0x3c, !PT ;  /* 0x0000004948487212 */ /* 0x000fe200078e3cff */
[----:B------:R-:W5:Y:S01]  /*10c80*/  LD.E.128 R84, desc[UR60][R84.64] ;  /* 0x0000003c54547980 */ /* 0x000f62000c101d00 */
[----:B------:R-:W-:Y:S01]  /*10c90*/  LOP3.LUT R76, R76, R77, RZ, 0x3c, !PT ;  /* 0x0000004d4c4c7212 */ /* 0x000fe200078e3cff */
[--C-:B------:R-:W-:Y:S01]  /*10ca0*/  IMAD.X R69, RZ, RZ, R7.reuse, P0 ;  /* 0x000000ffff457224 */ /* 0x100fe200000e0607 */
[----:B------:R-:W-:Y:S01]  /*10cb0*/  LOP3.LUT R80, R80, R81, RZ, 0x3c, !PT ;  /* 0x0000005150507212 */ /* 0x000fe200078e3cff */
[----:B------:R-:W-:-:S02]  /*10cc0*/  IMAD.X R73, RZ, RZ, R7, P2 ;  /* 0x000000ffff497224 */ /* 0x000fc400010e0607 */
[--C-:B------:R-:W-:Y:S02]  /*10cd0*/  IMAD.X R77, RZ, RZ, R7.reuse, P3 ;  /* 0x000000ffff4d7224 */ /* 0x100fe400018e0607 */
[----:B------:R-:W-:Y:S01]  /*10ce0*/  IMAD.X R81, RZ, RZ, R7, P4 ;  /* 0x000000ffff517224 */ /* 0x000fe200020e0607 */
[----:B------:R-:W5:Y:S01]  /*10cf0*/  LD.E.128 R68, desc[UR60][R68.64] ;  /* 0x0000003c44447980 */ /* 0x000f62000c101d00 */
[----:B------:R-:W-:Y:S02]  /*10d00*/  IMAD R13, R13, UR4, RZ ;  /* 0x000000040d0d7c24 */ /* 0x000fe4000f8e02ff */
[----:B------:R-:W-:Y:S01]  /*10d10*/  IMAD.MOV.U32 R11, RZ, RZ, R14 ;  /* 0x000000ffff0b7224 */ /* 0x000fe200078e000e */
[----:B--2---:R-:W-:Y:S01]  /*10d20*/  @P1 SHF.R.U32.HI R11, RZ, R20, R3 ;  /* 0x00000014ff0b1219 */ /* 0x004fe20000011603 */
[C---:B------:R-:W-:Y:S01]  /*10d30*/  IMAD R13, R222.reuse, UR5, R13 ;  /* 0x00000005de0d7c24 */ /* 0x040fe2000f8e020d */
[----:B------:R-:W5:Y:S01]  /*10d40*/  LD.E.128 R4, desc[UR60][R4.64] ;  /* 0x0000003c04047980 */ /* 0x000f62000c101d00 */
[----:B------:R-:W-:Y:S01]  /*10d50*/  IMAD.WIDE.U32 R8, R222, UR4, R8 ;  /* 0x00000004de087c25 */ /* 0x000fe2000f8e0008 */
[----:B------:R-:W-:Y:S01]  /*10d60*/  SHF.R.S32.HI R3, RZ, 0x1f, R11 ;  /* 0x0000001fff037819 */ /* 0x000fe2000001140b */
[----:B------:R-:W-:Y:S01]  /*10d70*/  ULDC.64 UR4, c[0x0][0xbe0] ;  /* 0x0002f80000047ab9 */ /* 0x000fe20000000a00 */
[----:B------:R-:W5:Y:S01]  /*10d80*/  LD.E.128 R72, desc[UR60][R72.64] ;  /* 0x0000003c48487980 */ /* 0x000f62000c101d00 */
[----:B------:R-:W-:-:S03]  /*10d90*/  IMAD.IADD R9, R9, 0x1, R13 ;  /* 0x0000000109097824 */ /* 0x000fc600078e020d */
[----:B------:R-:W5:Y:S01]  /*10da0*/  LD.E.128 R76, desc[UR60][R76.64] ;  /* 0x0000003c4c4c7980 */ /* 0x000f62000c101d00 */
[----:B------:R-:W-:-:S03]  /*10db0*/  IMAD.MOV R13, RZ, RZ, -R11 ;  /* 0x000000ffff0d7224 */ /* 0x000fc600078e0a0b */
[----:B------:R-:W5:Y:S01]  /*10dc0*/  LD.E.128 R80, desc[UR60][R80.64] ;  /* 0x0000003c50507980 */ /* 0x000f62000c101d00 */
[----:B------:R-:W-:Y:S01]  /*10dd0*/  @!PT LDS RZ, [RZ] ;  /* 0x00000000fffff984 */ /* 0x000fe20000000800 */
[----:B------:R-:W-:Y:S01]  /*10de0*/  @!PT LDS RZ, [RZ] ;  /* 0x00000000fffff984 */ /* 0x000fe20000000800 */
[----:B------:R-:W-:Y:S01]  /*10df0*/  @!PT LDS RZ, [RZ] ;  /* 0x00000000fffff984 */ /* 0x000fe20000000800 */
[----:B------:R-:W-:Y:S01]  /*10e00*/  @!PT LDS RZ, [RZ] ;  /* 0x00000000fffff984 */ /* 0x000fe20000000800 */
[----:B------:R0:W-:Y:S06]  /*10e10*/  MEMBAR.ALL.CTA ;  /* 0x0000000000007992 */ /* 0x0001ec0000008000 */
[----:B0-----:R-:W0:Y:S01]  /*10e20*/  FENCE.VIEW.ASYNC.S ;  /* 0x00000000000073c6 */ /* 0x001e220000000000 */
[----:B------:R-:W-:Y:S02]  /*10e30*/  IMAD R12, R3, UR4, RZ ;  /* 0x00000004030c7c24 */ /* 0x000fe4000f8e02ff */
[----:B------:R-:W-:-:S02]  /*10e40*/  IMAD R13, R154, R13, R14 ;  /* 0x0000000d9a0d7224 */ /* 0x000fc400078e020e */
        /* <DEDUP_REMOVED lines=19> */
.L_x_1672:
        /* <DEDUP_REMOVED lines=14> */
[-C--:B--2---:R-:W-:Y:S02]  /*11060*/  @!P3 LEA R8, P5, R203, R14.reuse, 0x1 ;  /* 0x0000000ecb08b211 */ /* 0x084fe400078a08ff */
[----:B------:R-:W-:Y:S02]  /*11070*/  @!P2 LEA R10, P4, R219, R14, 0x1 ;  /* 0x0000000edb0aa211 */ /* 0x000fe400078808ff */
[----:B-1----:R-:W-:Y:S02]  /*11080*/  @!P3 LEA.HI.X R9, R203, R20, R12, 0x1, P5 ;  /* 0x00000014cb09b211 */ /* 0x002fe400028f0c0c */
[----:B------:R-:W-:-:S02]  /*11090*/  @!P1 LEA R12, P5, R218, R14, 0x1 ;  /* 0x0000000eda0c9211 */ /* 0x000fc400078a08ff */
[----:B------:R-:W-:Y:S01]  /*110a0*/  @!P2 LEA.HI.X R11, R219, R20, R90, 0x1, P4 ;  /* 0x00000014db0ba211 */ /* 0x000fe200020f0c5a */
[----:B-----5:R3:W-:Y:S01]  /*110b0*/  @!P3 ST.E.128 desc[UR60][R8.64], R4 ;  /* 0x000000040800b985 */ /* 0x0207e2000c101d3c */
[----:B------:R-:W-:Y:S02]  /*110c0*/  SHF.R.S32.HI R40, RZ, 0x1f, R15 ;  /* 0x0000001fff287819 */ /* 0x000fe4000001140f */
[C---:B------:R-:W-:Y:S01]  /*110d0*/  @!P0 LEA R14, P4, R15.reuse, R14, 0x1 ;  /* 0x0000000e0f0e8211 */ /* 0x040fe200078808ff */
[----:B------:R3:W-:Y:S01]  /*110e0*/  @!P2 ST.E.128 desc[UR60][R10.64], R36 ;  /* 0x000000240a00a985 */ /* 0x0007e2000c101d3c */
[-C--:B------:R-:W-:Y:S02]  /*110f0*/  @!P1 LEA.HI.X R13, R218, R20.reuse, R88, 0x1, P5 ;  /* 0x00000014da0d9211 */ /* 0x080fe400028f0c58 */
[----:B------:R-:W-:-:S03]  /*11100*/  @!P0 LEA.HI.X R15, R15, R20, R40, 0x1, P4 ;  /* 0x000000140f0f8211 */ /* 0x000fc600020f0c28 */
[----:B------:R3:W-:Y:S04]  /*11110*/  @!P1 ST.E.128 desc[UR60][R12.64], R56 ;  /* 0x000000380c009985 */ /* 0x0007e8000c101d3c */
[----:B------:R3:W-:Y:S02]  /*11120*/  @!P0 ST.E.128 desc[UR60][R14.64], R72 ;  /* 0x000000480e008985 */ /* 0x0007e4000c101d3c */
.L_x_1455:
[----:B------:R-:W-:Y:S05]  /*11130*/  BSYNC B1 ;  /* 0x0000000000017941 */ /* 0x000fea0003800000 */
.L_x_1454:
[----:B------:R-:W-:Y:S01]  /*11140*/  UMOV UR4, 0xffffffff ;  /* 0xffffffff00047882 */ /* 0x000fe20000000000 */
[----:B---3-5:R-:W-:Y:S02]  /*11150*/  SHF.R.S32.HI R36, RZ, 0x1f, R89 ;  /* 0x0000001fff247819 */ /* 0x028fe40000011459 */
[----:B------:R-:W-:Y:S05]  /*11160*/  BRA.DIV UR4, `(.L_x_1456) ;  /* 0x000000c604687947 */ /* 0x000fea000b800000 */
[----:B-1----:R1:W3:Y:S04]  /*11170*/  SHFL.IDX PT, R20, R21, 0x1, 0x181f ;  /* 0x00381f0015147f89 */ /* 0x0022e800000e0000 */
[----:B--2---:R1:W2:Y:S02]  /*11180*/  SHFL.IDX PT, R14, R3, 0x1, 0x181f ;  /* 0x00381f00030e7f89 */ /* 0x0042a400000e0000 */
.L_x_1676:
        /* <DEDUP_REMOVED lines=12> */
[-C--:B--2---:R-:W-:Y:S02]  /*11250*/  @!P3 LEA R4, P5, R203, R14.reuse, 0x1 ;  /* 0x0000000ecb04b211 */ /* 0x084fe400078a08ff */
        /* <DEDUP_REMOVED lines=11> */
.L_x_1458:
[----:B------:R-:W-:Y:S05]  /*11310*/  BSYNC B1 ;  /* 0x0000000000017941 */ /* 0x000fea0003800000 */
.L_x_1457:
[----:B------:R-:W-:-:S03]  /*11320*/  UMOV UR4, 0xffffffff ;  /* 0xffffffff00047882 */ /* 0x000fc60000000000 */
[----:B------:R-:W-:Y:S05]  /*11330*/  BRA.DIV UR4, `(.L_x_1459) ;  /* 0x000000c6043c7947 */ /* 0x000fea000b800000 */
[----:B---3--:R3:W0:Y:S04]  /*11340*/  SHFL.IDX PT, R20, R21, 0x2, 0x181f ;  /* 0x00581f0015147f89 */ /* 0x00862800000e0000 */
[----:B--2---:R3:W2:Y:S02]  /*11350*/  SHFL.IDX PT, R14, R3, 0x2, 0x181f ;  /* 0x00581f00030e7f89 */ /* 0x0046a400000e0000 */
.L_x_1680:
[----:B----4-:R-:W-:Y:S01]  /*11360*/  VIADD R5, R91, 0x40 ;  /* 0x000000405b057836 */ /* 0x010fe20000000000 */
        /* <DEDUP_REMOVED lines=23> */
.L_x_1461:
[----:B------:R-:W-:Y:S05]  /*114e0*/  BSYNC B1 ;  /* 0x0000000000017941 */ /* 0x000fea0003800000 */
.L_x_1460:
[----:B------:R-:W-:-:S03]  /*114f0*/  UMOV UR4, 0xffffffff ;  /* 0xffffffff00047882 */ /* 0x000fc60000000000 */
[----:B------:R-:W-:Y:S05]  /*11500*/  BRA.DIV UR4, `(.L_x_1462) ;  /* 0x000000c604107947 */ /* 0x000fea000b800000 */
[----:B----4-:R4:W0:Y:S04]  /*11510*/  SHFL.IDX PT, R10, R21, 0x3, 0x181f ;  /* 0x00781f00150a7f89 */ /* 0x01082800000e0000 */
[----:B--2---:R4:W2:Y:S02]  /*11520*/  SHFL.IDX PT, R14, R3, 0x3, 0x181f ;  /* 0x00781f00030e7f89 */ /* 0x0048a400000e0000 */
.L_x_1684:
[----:B01-34-:R-:W-:-:S05]  /*11530*/  VIADD R3, R91, 0x60 ;  /* 0x000000605b037836 */ /* 0x01bfca0000000000 */
        /* <DEDUP_REMOVED lines=9> */
[-C--:B--2---:R-:W-:Y:S02]  /*115d0*/  @!P3 LEA R4, P0, R203, R14.reuse, 0x1 ;  /* 0x0000000ecb04b211 */ /* 0x084fe400078008ff */
[-C--:B------:R-:W-:Y:S02]  /*115e0*/  @!P4 LEA R6, P1, R219, R14.reuse, 0x1 ;  /* 0x0000000edb06c211 */ /* 0x080fe400078208ff */
[C---:B------:R-:W-:Y:S02]  /*115f0*/  @!P5 LEA R8, P2, R218.reuse, R14, 0x1 ;  /* 0x0000000eda08d211 */ /* 0x040fe400078408ff */
        /* <DEDUP_REMOVED lines=12> */
.L_x_1452:
[----:B------:R-:W1:Y:S01]  /*116c0*/  @P1 LDC R7, c[0x0][0xcec] ;  /* 0x00033b00ff071b82 */ /* 0x000e620000000800 */
[----:B------:R-:W-:Y:S01]  /*116d0*/  ULDC.64 UR4, c[0x0][0xc08] ;  /* 0x0003020000047ab9 */ /* 0x000fe20000000a00 */
[----:B0-----:R-:W-:Y:S02]  /*116e0*/  IMAD.MOV.U32 R10, RZ, RZ, R25 ;  /* 0x000000ffff0a7224 */ /* 0x001fe400078e0019 */
[----:B------:R-:W-:-:S04]  /*116f0*/  IMAD R8, R8, UR4, RZ ;  /* 0x0000000408087c24 */ /* 0x000fc8000f8e02ff */
[----:B------:R-:W0:Y:S01]  /*11700*/  @P1 LDC R6, c[0x0][0xcf0] ;  /* 0x00033c00ff061b82 */ /* 0x000e220000000800 */
[----:B------:R-:W-:Y:S02]  /*11710*/  IMAD R8, R3, UR5, R8 ;  /* 0x0000000503087c24 */ /* 0x000fe4000f8e0208 */
[----:B-1----:R-:W-:-:S05]  /*11720*/  @P1 IMAD.HI.U32 R7, R25, R7, RZ ;  /* 0x0000000719071227 */ /* 0x002fca00078e00ff */
[----:B0-----:R-:W-:Y:S01]  /*11730*/  @P1 SHF.R.U32.HI R10, RZ, R6, R7 ;  /* 0x00000006ff0a1219 */ /* 0x001fe20000011607 */
[----:B------:R-:W-:Y:S01]  /*11740*/  IMAD.WIDE.U32 R6, R3, UR4, RZ ;  /* 0x0000000403067c25 */ /* 0x000fe2000f8e00ff */
[----:B------:R-:W-:Y:S01]  /*11750*/  ULDC.64 UR4, c[0x0][0xc38] ;  /* 0x00030e0000047ab9 */ /* 0x000fe20000000a00 */
[----:B------:R-:W-:Y:S02]  /*11760*/  SHF.R.S32.HI R3, RZ, 0x1f, R222 ;  /* 0x0000001fff037819 */ /* 0x000fe400000114de */
[----:B------:R-:W-:Y:S02]  /*11770*/  IMAD.IADD R7, R7, 0x1, R8 ;  /* 0x0000000107077824 */ /* 0x000fe400078e0208 */
        /* <DEDUP_REMOVED lines=19> */
[----:B------:R-:W-:Y:S01]  /*118b0*/  IMAD.IADD R7, R7, 0x1, R8 ;  /* 0x0000000107077824 */ /* 0x000fe200078e0208 */
[----:B------:R-:W-:Y:S02]  /*118c0*/  SHF.R.S32.HI R8, RZ, 0x1f, R3 ;  /* 0x0000001fff087819 */ /* 0x000fe40000011403 */
[----:B------:R-:W-:Y:S01]  /*118d0*/  PRMT R10, RZ, 0x654, R10 ;  /* 0x00000654ff0a7816 */ /* 0x000fe2000000000a */
[----:B------:R-:W-:-:S03]  /*118e0*/  IMAD.WIDE.U32 R6, R3, UR4, R6 ;  /* 0x0000000403067c25 */ /* 0x000fc6000f8e0006 */
[----:B------:R0:W-:Y:S01]  /*118f0*/  SYNCS.ARRIVE.TRANS64.RED.A1T0 RZ, [R10+URZ], RZ ;  /* 0x000000ff0aff79a7 */ /* 0x0001e2000810043f */
[----:B------:R-:W-:-:S04]  /*11900*/  IMAD R8, R8, UR4, RZ ;  /* 0x0000000408087c24 */ /* 0x000fc8000f8e02ff */
[----:B------:R-:W-:Y:S01]  /*11910*/  IMAD R8, R3, UR5, R8 ;  /* 0x0000000503087c24 */ /* 0x000fe2000f8e0208 */
[----:B------:R-:W-:Y:S02]  /*11920*/  ULDC.64 UR4, c[0x0][0xc00] ;  /* 0x0003000000047ab9 */ /* 0x000fe40000000a00 */
[----:B------:R-:W-:Y:S01]  /*11930*/  LEA R3, P0, R6, UR4, 0x2 ;  /* 0x0000000406037c11 */ /* 0x000fe2000f8010ff */
[----:B------:R-:W-:Y:S01]  /*11940*/  IMAD.IADD R8, R7, 0x1, R8 ;  /* 0x0000000107087824 */ /* 0x000fe200078e0208 */
[----:B------:R-:W-:-:S04]  /*11950*/  UMOV UR4, 0xffffffff ;  /* 0xffffffff00047882 */ /* 0x000fc80000000000 */
[----:B------:R-:W-:Y:S01]  /*11960*/  LEA.HI.X R8, R6, UR5, R8, 0x2, P0 ;  /* 0x0000000506087c11 */ /* 0x000fe200080f1408 */
[----:B0-----:R-:W-:Y:S06]  /*11970*/  BRA.DIV UR4, `(.L_x_1464) ;  /* 0x000000c2043c7947 */ /* 0x001fec000b800000 */
[----:B------:R0:W1:Y:S04]  /*11980*/  SHFL.IDX PT, R25, R8, RZ, 0x1c1f ;  /* 0x001c1fff08197589 */ /* 0x00006800000e0000 */
[----:B------:R0:W2:Y:S02]  /*11990*/  SHFL.IDX PT, R12, R3, RZ, 0x1c1f ;  /* 0x001c1fff030c7589 */ /* 0x0000a400000e0000 */
.L_x_1687:
[----:B------:R-:W-:Y:S01]  /*119a0*/  ISETP.GE.AND P0, PT, R24, R0, PT ;  /* 0x000000001800720c */ /* 0x000fe20003f06270 */
[----:B------:R-:W-:-:S12]  /*119b0*/  BSSY B1, `(.L_x_1465) ;  /* 0x00000d3000017945 */ /* 0x000fd80003800000 */
[----:B------:R-:W-:Y:S05]  /*119c0*/  @P0 BRA `(.L_x_1466) ;  /* 0x0000000c00440947 */ /* 0x000fea0003800000 */
[----:B------:R-:W-:Y:S01]  /*119d0*/  ULDC UR4, c[0x0][0xbc8] ;  /* 0x0002f20000047ab9 */ /* 0x000fe20000000800 */
[C---:B------:R-:W-:Y:S01]  /*119e0*/  VIADD R13, R230.reuse, 0x8 ;  /* 0x00000008e60d7836 */ /* 0x040fe20000000000 */
[C---:B------:R-:W-:Y:S01]  /*119f0*/  ISETP.GE.AND P0, PT, R230.reuse, UR4, PT ;  /* 0x00000004e6007c0c */ /* 0x040fe2000bf06270 */
[C---:B------:R-:W-:Y:S02]  /*11a00*/  VIADD R11, R230.reuse, 0x10 ;  /* 0x00000010e60b7836 */ /* 0x040fe40000000000 */
[C---:B------:R-:W-:Y:S01]  /*11a10*/  VIADD R14, R230.reuse, 0x8 ;  /* 0x00000008e60e7836 */ /* 0x040fe20000000000 */
        /* <DEDUP_REMOVED lines=21> */
[----:B-1----:R-:W-:Y:S01]  /*11b70*/  @!P0 LEA R6, P2, R11, R12, 0x2 ;  /* 0x0000000c0b068211 */ /* 0x002fe200078410ff */
[----:B------:R-:W-:-:S03]  /*11b80*/  VIADD R28, R230, 0x60 ;  /* 0x00000060e61c7836 */ /* 0x000fc60000000000 */
        /* <DEDUP_REMOVED lines=17> */
[C---:B------:R-:W-:Y:S02]  /*11ca0*/  VIADD R13, R230.reuse, 0x38 ;  /* 0x00000038e60d7836 */ /* 0x040fe40000000000 */
[----:B------:R1:W-:Y:S01]  /*11cb0*/  @!P0 ST.E.64 desc[UR60][R6.64], R20 ;  /* 0x0000001406008985 */ /* 0x0003e2000c101b3c */
[----:B------:R-:W-:Y:S02]  /*11cc0*/  SHF.R.S32.HI R14, RZ, 0x1f, R14 ;  /* 0x0000001fff0e7819 */ /* 0x000fe4000001140e */
[----:B------:R-:W-:Y:S02]  /*11cd0*/  ISETP.GE.AND P1, PT, R13, UR4, PT ;  /* 0x000000040d007c0c */ /* 0x000fe4000bf26270 */
[----:B-1----:R-:W-:Y:S01]  /*11ce0*/  @!P2 LEA R6, P0, R11, R12, 0x2 ;  /* 0x0000000c0b06a211 */ /* 0x002fe200078010ff */
[----:B------:R-:W-:-:S02]  /*11cf0*/  VIADD R20, R230, 0x60 ;  /* 0x00000060e6147836 */ /* 0x000fc40000000000 */
[C---:B------:R-:W-:Y:S01]  /*11d00*/  VIADD R21, R230.reuse, 0x80 ;  /* 0x00000080e6157836 */ /* 0x040fe20000000000 */
[----:B------:R-:W-:Y:S01]  /*11d10*/  @!P2 LEA.HI.X R7, R11, R25, R14, 0x2, P0 ;  /* 0x000000190b07a211 */ /* 0x000fe200000f140e */
[----:B------:R-:W-:Y:S01]  /*11d20*/  VIADD R11, R230, 0x30 ;  /* 0x00000030e60b7836 */ /* 0x000fe20000000000 */
[----:B------:R-:W-:Y:S01]  /*11d30*/  ISETP.GE.AND P0, PT, R154, UR4, PT ;  /* 0x000000049a007c0c */ /* 0x000fe2000bf06270 */
[----:B------:R-:W-:Y:S01]  /*11d40*/  VIADD R14, R230, 0x48 ;  /* 0x00000048e60e7836 */ /* 0x000fe20000000000 */
[----:B------:R-:W-:Y:S01]  /*11d50*/  SHF.R.S32.HI R20, RZ, 0x1f, R20 ;  /* 0x0000001fff147819 */ /* 0x000fe20000011414 */
[----:B------:R1:W-:Y:S01]  /*11d60*/  @!P2 ST.E.64 desc[UR60][R6.64], R44 ;  /* 0x0000002c0600a985 */ /* 0x0003e2000c101b3c */
[----:B------:R-:W-:Y:S02]  /*11d70*/  SHF.R.S32.HI R11, RZ, 0x1f, R11 ;  /* 0x0000001fff0b7819 */ /* 0x000fe4000001140b */
[----:B-1----:R-:W-:-:S04]  /*11d80*/  @!P3 LEA R6, P2, R10, R12, 0x2 ;  /* 0x0000000c0a06b211 */ /* 0x002fc800078410ff */
[-C--:B------:R-:W-:Y:S02]  /*11d90*/  @!P3 LEA.HI.X R7, R10, R25.reuse, R11, 0x2, P2 ;  /* 0x000000190a07b211 */ /* 0x080fe400010f140b */
[----:B------:R-:W-:Y:S02]  /*11da0*/  ISETP.GE.AND P2, PT, R14, UR4, PT ;  /* 0x000000040e007c0c */ /* 0x000fe4000bf46270 */
[C---:B------:R-:W-:Y:S01]  /*11db0*/  @!P1 LEA R10, P4, R13.reuse, R12, 0x2 ;  /* 0x0000000c0d0a9211 */ /* 0x040fe200078810ff */
        /* <DEDUP_REMOVED lines=10> */
[----:B------:R-:W-:Y:S01]  /*11e60*/  VIADD R24, R230, 0x50 ;  /* 0x00000050e6187836 */ /* 0x000fe20000000000 */
[----:B--2---:R-:W-:-:S03]  /*11e70*/  @!P2 LEA R10, P5, R14, R12, 0x2 ;  /* 0x0000000c0e0aa211 */ /* 0x004fc600078a10ff */
[----:B------:R1:W-:Y:S01]  /*11e80*/  @!P0 ST.E.64 desc[UR60][R6.64], R56 ;  /* 0x0000003806008985 */ /* 0x0003e2000c101b3c */
[----:B------:R-:W-:Y:S02]  /*11e90*/  ISETP.GE.AND P0, PT, R28, UR4, PT ;  /* 0x000000041c007c0c */ /* 0x000fe4000bf06270 */
[----:B------:R-:W-:Y:S01]  /*11ea0*/  @!P2 LEA.HI.X R11, R14, R25, R15, 0x2, P5 ;  /* 0x000000190e0ba211 */ /* 0x000fe200028f140f */
[C---:B------:R-:W-:Y:S01]  /*11eb0*/  VIADD R14, R230.reuse, 0x68 ;  /* 0x00000068e60e7836 */ /* 0x040fe20000000000 */
[----:B------:R-:W-:Y:S01]  /*11ec0*/  SHF.R.S32.HI R24, RZ, 0x1f, R24 ;  /* 0x0000001fff187819 */ /* 0x000fe20000011418 */
[----:B------:R-:W-:Y:S02]  /*11ed0*/  VIADD R15, R230, 0x58 ;  /* 0x00000058e60f7836 */ /* 0x000fe40000000000 */
[----:B------:R2:W-:Y:S01]  /*11ee0*/  @!P2 ST.E.64 desc[UR60][R10.64], R60 ;  /* 0x0000003c0a00a985 */ /* 0x0005e2000c101b3c */
[----:B------:R-:W-:Y:S02]  /*11ef0*/  ISETP.GE.AND P2, PT, R14, UR4, PT ;  /* 0x000000040e007c0c */ /* 0x000fe4000bf46270 */
[----:B------:R-:W-:-:S02]  /*11f00*/  SHF.R.S32.HI R15, RZ, 0x1f, R15 ;  /* 0x0000001fff0f7819 */ /* 0x000fc4000001140f */
[----:B-1----:R-:W-:-:S04]  /*11f10*/  @!P3 LEA R6, P4, R40, R12, 0x2 ;  /* 0x0000000c2806b211 */ /* 0x002fc800078810ff */
[----:B------:R-:W-:Y:S01]  /*11f20*/  @!P3 LEA.HI.X R7, R40, R25, R24, 0x2, P4 ;  /* 0x000000192807b211 */ /* 0x000fe200020f1418 */
[----:B------:R-:W-:Y:S01]  /*11f30*/  VIADD R24, R230, 0x70 ;  /* 0x00000070e6187836 */ /* 0x000fe20000000000 */
[----:B--2---:R-:W-:-:S03]  /*11f40*/  @!P1 LEA R10, P5, R13, R12, 0x2 ;  /* 0x0000000c0d0a9211 */ /* 0x004fc600078a10ff */
[----:B------:R1:W-:Y:S01]  /*11f50*/  @!P3 ST.E.64 desc[UR60][R6.64], R64 ;  /* 0x000000400600b985 */ /* 0x0003e2000c101b3c */
[----:B------:R-:W-:Y:S02]  /*11f60*/  ISETP.GE.AND P3, PT, R24, UR4, PT ;  /* 0x0000000418007c0c */ /* 0x000fe4000bf66270 */
[----:B------:R-:W-:Y:S01]  /*11f70*/  @!P1 LEA.HI.X R11, R13, R25, R15, 0x2, P5 ;  /* 0x000000190d0b9211 */ /* 0x000fe200028f140f */
[C---:B------:R-:W-:Y:S02]  /*11f80*/  VIADD R13, R230.reuse, 0x78 ;  /* 0x00000078e60d7836 */ /* 0x040fe40000000000 */
[----:B------:R-:W-:Y:S02]  /*11f90*/  VIADD R15, R230, 0x68 ;  /* 0x00000068e60f7836 */ /* 0x000fe40000000000 */
[----:B------:R2:W-:Y:S01]  /*11fa0*/  @!P1 ST.E.64 desc[UR60][R10.64], R68 ;  /* 0x000000440a009985 */ /* 0x0005e2000c101b3c */
[----:B------:R-:W-:Y:S02]  /*11fb0*/  ISETP.GE.AND P1, PT, R13, UR4, PT ;  /* 0x000000040d007c0c */ /* 0x000fe4000bf26270 */
[----:B------:R-:W-:-:S02]  /*11fc0*/  SHF.R.S32.HI R15, RZ, 0x1f, R15 ;  /* 0x0000001fff0f7819 */ /* 0x000fc4000001140f */
[----:B-1----:R-:W-:-:S04]  /*11fd0*/  @!P0 LEA R6, P4, R28, R12, 0x2 ;  /* 0x0000000c1c068211 */ /* 0x002fc800078810ff */
[-C--:B------:R-:W-:Y:S01]  /*11fe0*/  @!P0 LEA.HI.X R7, R28, R25.reuse, R20, 0x2, P4 ;  /* 0x000000191c078211 */ /* 0x080fe200020f1414 */
        /* <DEDUP_REMOVED lines=8> */
[----:B------:R-:W-:Y:S01]  /*12070*/  VIADD R15, R230, 0x78 ;  /* 0x00000078e60f7836 */ /* 0x000fe20000000000 */
[----:B------:R-:W-:Y:S01]  /*12080*/  SHF.R.S32.HI R28, RZ, 0x1f, R28 ;  /* 0x0000001fff1c7819 */ /* 0x000fe2000001141c */
[----:B------:R2:W-:Y:S01]  /*12090*/  @!P2 ST.E.64 desc[UR60][R10.64], R76 ;  /* 0x0000004c0a00a985 */ /* 0x0005e2000c101b3c */
[----:B------:R-:W-:-:S02]  /*120a0*/  ISETP.GE.AND P2, PT, R14, UR4, PT ;  /* 0x000000040e007c0c */ /* 0x000fc4000bf46270 */
[----:B------:R-:W-:Y:S02]  /*120b0*/  SHF.R.S32.HI R15, RZ, 0x1f, R15 ;  /* 0x0000001fff0f7819 */ /* 0x000fe4000001140f */
        /* <DEDUP_REMOVED lines=15> */
[-C--:B------:R-:W-:Y:S01]  /*121b0*/  @!P0 LEA.HI.X R7, R21, R25.reuse, R24, 0x2, P4 ;  /* 0x0000001915078211 */ /* 0x080fe200020f1418 */
        /* <DEDUP_REMOVED lines=25> */
[----:B-1----:R-:W-:-:S04]  /*12350*/  @!P0 LEA R6, P3, R24, R12, 0x2 ;  /* 0x0000000c18068211 */ /* 0x002fc800078610ff */
[----:B------:R-:W-:Y:S02]  /*12360*/  @!P0 LEA.HI.X R7, R24, R25, R28, 0x2, P3 ;  /* 0x0000001918078211 */ /* 0x000fe400018f141c */
[----:B--2---:R-:W-:-:S03]  /*12370*/  @!P2 LEA R10, P5, R15, R12, 0x2 ;  /* 0x0000000c0f0aa211 */ /* 0x004fc600078a10ff */
[----:B------:R1:W-:Y:S01]  /*12380*/  @!P0 ST.E.64 desc[UR60][R6.64], R104 ;  /* 0x0000006806008985 */ /* 0x0003e2000c101b3c */
[----:B------:R-:W-:Y:S02]  /*12390*/  ISETP.GE.AND P0, PT, R13, UR4, PT ;  /* 0x000000040d007c0c */ /* 0x000fe4000bf06270 */
[----:B------:R-:W-:Y:S01]  /*123a0*/  @!P2 LEA.HI.X R11, R15, R25, R21, 0x2, P5 ;  /* 0x000000190f0ba211 */ /* 0x000fe200028f1415 */
[C---:B------:R-:W-:Y:S02]  /*123b0*/  VIADD R21, R230.reuse, 0xb0 ;  /* 0x000000b0e6157836 */ /* 0x040fe40000000000 */
[----:B------:R-:W-:Y:S02]  /*123c0*/  VIADD R15, R230, 0xb8 ;  /* 0x000000b8e60f7836 */ /* 0x000fe40000000000 */
[----:B------:R2:W-:Y:S01]  /*123d0*/  @!P2 ST.E.64 desc[UR60][R10.64], R108 ;  /* 0x0000006c0a00a985 */ /* 0x0005e2000c101b3c */
[----:B------:R-:W-:Y:S02]  /*123e0*/  SHF.R.S32.HI R21, RZ, 0x1f, R21 ;  /* 0x0000001fff157819 */ /* 0x000fe40000011415 */
[----:B------:R-:W-:-:S02]  /*123f0*/  SHF.R.S32.HI R15, RZ, 0x1f, R15 ;  /* 0x0000001fff0f7819 */ /* 0x000fc4000001140f */
[----:B------:R-:W-:Y:S02]  /*12400*/  ISETP.GE.AND P2, PT, R237, UR4, PT ;  /* 0x00000004ed007c0c */ /* 0x000fe4000bf46270 */
[----:B-1----:R-:W-:-:S04]  /*12410*/  @!P4 LEA R6, P3, R20, R12, 0x2 ;  /* 0x0000000c1406c211 */ /* 0x002fc800078610ff */
[-C--:B------:R-:W-:Y:S02]  /*12420*/  @!P4 LEA.HI.X R7, R20, R25.reuse, R21, 0x2, P3 ;  /* 0x000000191407c211 */ /* 0x080fe400018f1415 */
[----:B------:R-:W-:Y:S02]  /*12430*/  ISETP.GE.AND P3, PT, R236, UR4, PT ;  /* 0x00000004ec007c0c */ /* 0x000fe4000bf66270 */
[C---:B--2---:R-:W-:Y:S01]  /*12440*/  @!P1 LEA R10, P5, R14.reuse, R12, 0x2 ;  /* 0x0000000c0e0a9211 */ /* 0x044fe200078a10ff */
[----:B------:R1:W-:Y:S01]  /*12450*/  @!P4 ST.E.64 desc[UR60][R6.64], R112 ;  /* 0x000000700600c985 */ /* 0x0003e2000c101b3c */
[----:B------:R-:W-:Y:S02]  /*12460*/  SHF.R.S32.HI R20, RZ, 0x1f, R237 ;  /* 0x0000001fff147819 */ /* 0x000fe400000114ed */
[----:B------:R-:W-:Y:S01]  /*12470*/  @!P1 LEA.HI.X R11, R14, R25, R15, 0x2, P5 ;  /* 0x000000190e0b9211 */ /* 0x000fe200028f140f */
[----:B------:R-:W-:Y:S01]  /*12480*/  VIADD R14, R230, 0xc0 ;  /* 0x000000c0e60e7836 */ /* 0x000fe20000000000 */
[----:B------:R-:W-:-:S03]  /*12490*/  SHF.R.S32.HI R21, RZ, 0x1f, R232 ;  /* 0x0000001fff157819 */ /* 0x000fc600000114e8 */
[----:B------:R2:W-:Y:S01]  /*124a0*/  @!P1 ST.E.64 desc[UR60][R10.64], R116 ;  /* 0x000000740a009985 */ /* 0x0005e2000c101b3c */
[----:B------:R-:W-:Y:S02]  /*124b0*/  SHF.R.S32.HI R14, RZ, 0x1f, R14 ;  /* 0x0000001fff0e7819 */ /* 0x000fe4000001140e */
[----:B------:R-:W-:Y:S02]  /*124c0*/  ISETP.GE.AND P1, PT, R235, UR4, PT ;  /* 0x00000004eb007c0c */ /* 0x000fe4000bf26270 */
[----:B-1----:R-:W-:-:S04]  /*124d0*/  @!P0 LEA R6, P4, R13, R12, 0x2 ;  /* 0x0000000c0d068211 */ /* 0x002fc800078810ff */
[-C--:B------:R-:W-:Y:S02]  /*124e0*/  @!P0 LEA.HI.X R7, R13, R25.reuse, R14, 0x2, P4 ;  /* 0x000000190d078211 */ /* 0x080fe400020f140e */
[-C--:B------:R-:W-:Y:S02]  /*124f0*/  @!P3 LEA R14, P4, R236, R12.reuse, 0x2 ;  /* 0x0000000cec0eb211 */ /* 0x080fe400078810ff */
[C---:B--2---:R-:W-:Y:S01]  /*12500*/  @!P2 LEA R10, P5, R237.reuse, R12, 0x2 ;  /* 0x0000000ced0aa211 */ /* 0x044fe200078a10ff */
[----:B------:R1:W-:Y:S01]  /*12510*/  @!P0 ST.E.64 desc[UR60][R6.64], R120 ;  /* 0x0000007806008985 */ /* 0x0003e2000c101b3c */
[----:B------:R-:W-:Y:S02]  /*12520*/  SHF.R.S32.HI R13, RZ, 0x1f, R236 ;  /* 0x0000001fff0d7819 */ /* 0x000fe400000114ec */
[----:B------:R-:W-:Y:S02]  /*12530*/  ISETP.GE.AND P0, PT, R234, UR4, PT ;  /* 0x00000004ea007c0c */ /* 0x000fe4000bf06270 */
[----:B------:R-:W-:-:S02]  /*12540*/  @!P2 LEA.HI.X R11, R237, R25, R20, 0x2, P5 ;  /* 0x00000019ed0ba211 */ /* 0x000fc400028f1414 */
[----:B------:R-:W-:Y:S02]  /*12550*/  @!P3 LEA.HI.X R15, R236, R25, R13, 0x2, P4 ;  /* 0x00000019ec0fb211 */ /* 0x000fe400020f140d */
[----:B------:R-:W-:Y:S01]  /*12560*/  ISETP.GE.AND P4, PT, R233, UR4, PT ;  /* 0x00000004e9007c0c */ /* 0x000fe2000bf86270 */
[----:B------:R2:W-:Y:S01]  /*12570*/  @!P2 ST.E.64 desc[UR60][R10.64], R124 ;  /* 0x0000007c0a00a985 */ /* 0x0005e2000c101b3c */
[----:B------:R-:W-:Y:S02]  /*12580*/  SHF.R.S32.HI R13, RZ, 0x1f, R235 ;  /* 0x0000001fff0d7819 */ /* 0x000fe400000114eb */
[----:B------:R-:W-:Y:S01]  /*12590*/  ISETP.GE.AND P2, PT, R232, UR4, PT ;  /* 0x00000004e8007c0c */ /* 0x000fe2000bf46270 */
[----:B------:R3:W-:Y:S01]  /*125a0*/  @!P3 ST.E.64 desc[UR60][R14.64], R128 ;  /* 0x000000800e00b985 */ /* 0x0007e2000c101b3c */
[----:B-1----:R-:W-:Y:S02]  /*125b0*/  @!P1 LEA R6, P5, R235, R12, 0x2 ;  /* 0x0000000ceb069211 */ /* 0x002fe400078a10ff */
[----:B------:R-:W-:-:S02]  /*125c0*/  ISETP.GE.AND P3, PT, R231, UR4, PT ;  /* 0x00000004e7007c0c */ /* 0x000fc4000bf66270 */
[-C--:B------:R-:W-:Y:S02]  /*125d0*/  @!P1 LEA.HI.X R7, R235, R25.reuse, R13, 0x2, P5 ;  /* 0x00000019eb079211 */ /* 0x080fe400028f140d */
[----:B------:R-:W-:Y:S02]  /*125e0*/  SHF.R.S32.HI R13, RZ, 0x1f, R234 ;  /* 0x0000001fff0d7819 */ /* 0x000fe400000114ea */
[----:B------:R-:W-:Y:S01]  /*125f0*/  SHF.R.S32.HI R20, RZ, 0x1f, R231 ;  /* 0x0000001fff147819 */ /* 0x000fe200000114e7 */
[----:B------:R1:W-:Y:S01]  /*12600*/  @!P1 ST.E.64 desc[UR60][R6.64], R132 ;  /* 0x0000008406009985 */ /* 0x0003e2000c101b3c */
[CC--:B--2---:R-:W-:Y:S02]  /*12610*/  @!P0 LEA R10, P5, R234.reuse, R12.reuse, 0x2 ;  /* 0x0000000cea0a8211 */ /* 0x0c4fe400078a10ff */
[----:B---3--:R-:W-:Y:S02]  /*12620*/  @!P4 LEA R14, P1, R233, R12, 0x2 ;  /* 0x0000000ce90ec211 */ /* 0x008fe400078210ff */
[----:B------:R-:W-:-:S02]  /*12630*/  @!P0 LEA.HI.X R11, R234, R25, R13, 0x2, P5 ;  /* 0x00000019ea0b8211 */ /* 0x000fc400028f140d */
[----:B------:R-:W-:-:S03]  /*12640*/  SHF.R.S32.HI R13, RZ, 0x1f, R233 ;  /* 0x0000001fff0d7819 */ /* 0x000fc600000114e9 */
[----:B------:R3:W-:Y:S01]  /*12650*/  @!P0 ST.E.64 desc[UR60][R10.64], R136 ;  /* 0x000000880a008985 */ /* 0x0007e2000c101b3c */
[-C--:B------:R-:W-:Y:S02]  /*12660*/  @!P4 LEA.HI.X R15, R233, R25.reuse, R13, 0x2, P1 ;  /* 0x00000019e90fc211 */ /* 0x080fe400008f140d */
[CC--:B-1----:R-:W-:Y:S02]  /*12670*/  @!P2 LEA R6, P5, R232.reuse, R12.reuse, 0x2 ;  /* 0x0000000ce806a211 */ /* 0x0c2fe400078a10ff */
[C---:B------:R-:W-:Y:S01]  /*12680*/  @!P3 LEA R12, P1, R231.reuse, R12, 0x2 ;  /* 0x0000000ce70cb211 */ /* 0x040fe200078210ff */
[----:B------:R3:W-:Y:S01]  /*12690*/  @!P4 ST.E.64 desc[UR60][R14.64], R140 ;  /* 0x0000008c0e00c985 */ /* 0x0007e2000c101b3c */
[-C--:B------:R-:W-:Y:S02]  /*126a0*/  @!P2 LEA.HI.X R7, R232, R25.reuse, R21, 0x2, P5 ;  /* 0x00000019e807a211 */ /* 0x080fe400028f1415 */
[----:B------:R-:W-:-:S03]  /*126b0*/  @!P3 LEA.HI.X R13, R231, R25, R20, 0x2, P1 ;  /* 0x00000019e70db211 */ /* 0x000fc600008f1414 */
[----:B------:R3:W-:Y:S04]  /*126c0*/  @!P2 ST.E.64 desc[UR60][R6.64], R144 ;  /* 0x000000900600a985 */ /* 0x0007e8000c101b3c */
[----:B------:R3:W-:Y:S02]  /*126d0*/  @!P3 ST.E.64 desc[UR60][R12.64], R148 ;  /* 0x000000940c00b985 */ /* 0x0007e4000c101b3c */
.L_x_1466:
[----:B------:R-:W-:Y:S05]  /*126e0*/  BSYNC B1 ;  /* 0x0000000000017941 */ /* 0x000fea0003800000 */
.L_x_1465:
[----:B------:R-:W-:-:S03]  /*126f0*/  UMOV UR4, 0xffffffff ;  /* 0xffffffff00047882 */ /* 0x000fc60000000000 */
[----:B------:R-:W-:Y:S05]  /*12700*/  BRA.DIV UR4, `(.L_x_1467) ;  /* 0x000000b604107947 */ /* 0x000fea000b800000 */
[----:B---3--:R3:W4:Y:S04]  /*12710*/  SHFL.IDX PT, R10, R8, 0x1, 0x1c1f ;  /* 0x003c1f00080a7f89 */ /* 0x00872800000e0000 */
[----:B0-----:R-:W0:Y:S02]  /*12720*/  SHFL.IDX PT, R3, R3, 0x1, 0x1c1f ;  /* 0x003c1f0003037f89 */ /* 0x001e2400000e0000 */
.L_x_1691:
[----:B------:R-:W-:-:S13]  /*12730*/  ISETP.GE.AND P0, PT, R9, R0, PT ;  /* 0x000000000900720c */ /* 0x000fda0003f06270 */
[----:B------:R-:W-:Y:S05]  /*12740*/  @P0 BRA `(.L_x_1463) ;  /* 0x0000001c00200947 */ /* 0x000fea0003800000 */
[----:B------:R-:W-:Y:S01]  /*12750*/  ULDC UR4, c[0x0][0xbc8] ;  /* 0x0002f20000047ab9 */ /* 0x000fe20000000800 */
[C---:B------:R-:W-:Y:S01]  /*12760*/  VIADD R15, R230.reuse, 0x8 ;  /* 0x00000008e60f7836 */ /* 0x040fe20000000000 */
[C---:B------:R-:W-:Y:S01]  /*12770*/  ISETP.GE.AND P2, PT, R230.reuse, UR4, PT ;  /* 0x00000004e6007c0c */ /* 0x040fe2000bf46270 */
[C---:B------:R-:W-:Y:S02]  /*12780*/  VIADD R13, R230.reuse, 0x10 ;  /* 0x00000010e60d7836 */ /* 0x040fe40000000000 */
[C---:B------:R-:W-:Y:S01]  /*12790*/  VIADD R11, R230.reuse, 0x18 ;  /* 0x00000018e60b7836 */ /* 0x040fe20000000000 */
[----:B------:R-:W-:Y:S01]  /*127a0*/  ISETP.GE.AND P3, PT, R15, UR4, PT ;  /* 0x000000040f007c0c */ /* 0x000fe2000bf66270 */
[C---:B------:R-:W-:Y:S01]  /*127b0*/  VIADD R20, R230.reuse, 0x8 ;  /* 0x00000008e6147836 */ /* 0x040fe20000000000 */
[----:B------:R-:W-:Y:S01]  /*127c0*/  ISETP.GE.AND P1, PT, R13, UR4, PT ;  /* 0x000000040d007c0c */ /* 0x000fe2000bf26270 */
[C---:B--2---:R-:W-:Y:S01]  /*127d0*/  VIADD R12, R230.reuse, 0x20 ;  /* 0x00000020e60c7836 */ /* 0x044fe20000000000 */
[----:B------:R-:W-:Y:S01]  /*127e0*/  ISETP.GE.AND P0, PT, R11, UR4, PT ;  /* 0x000000040b007c0c */ /* 0x000fe2000bf06270 */
[----:B------:R-:W-:Y:S01]  /*127f0*/  VIADD R14, R230, 0x10 ;  /* 0x00000010e60e7836 */ /* 0x000fe20000000000 */
[----:B------:R-:W-:-:S03]  /*12800*/  SHF.R.S32.HI R20, RZ, 0x1f, R20 ;  /* 0x0000001fff147819 */ /* 0x000fc60000011414 */
[----:B0-----:R-:W-:Y:S01]  /*12810*/  @!P2 IMAD.MOV.U32 R6, RZ, RZ, R3 ;  /* 0x000000ffff06a224 */ /* 0x001fe200078e0003 */
[----:B------:R-:W-:Y:S01]  /*12820*/  SHF.R.S32.HI R14, RZ, 0x1f, R14 ;  /* 0x0000001fff0e7819 */ /* 0x000fe2000001140e */
[----:B----4-:R-:W-:Y:S02]  /*12830*/  @!P2 IMAD.MOV.U32 R7, RZ, RZ, R10 ;  /* 0x000000ffff07a224 */ /* 0x010fe400078e000a */
[----:B---3--:R-:W-:Y:S01]  /*12840*/  @!P3 LEA R8, P4, R15, R3, 0x2 ;  /* 0x000000030f08b211 */ /* 0x008fe200078810ff */
[----:B------:R-:W-:-:S03]  /*12850*/  @!P2 IMAD.WIDE R6, R230, 0x4, R6 ;  /* 0x00000004e606a825 */ /* 0x000fc600078e0206 */
[----:B------:R-:W-:Y:S01]  /*12860*/  @!P3 LEA.HI.X R9, R15, R10, R20, 0x2, P4 ;  /* 0x0000000a0f09b211 */ /* 0x000fe200020f1414 */
[----:B------:R-:W-:Y:S01]  /*12870*/  VIADD R15, R230, 0x28 ;  /* 0x00000028e60f7836 */ /* 0x000fe20000000000 */
[----:B------:R0:W-:Y:S01]  /*12880*/  @!P2 ST.E.64 desc[UR60][R6.64], R26 ;  /* 0x0000001a0600a985 */ /* 0x0001e2000c101b3c */
[----:B------:R-:W-:Y:S01]  /*12890*/  ISETP.GE.AND P2, PT, R12, UR4, PT ;  /* 0x000000040c007c0c */ /* 0x000fe2000bf46270 */
[----:B------:R-:W-:Y:S02]  /*128a0*/  VIADD R20, R230, 0x18 ;  /* 0x00000018e6147836 */ /* 0x000fe40000000000 */
[----:B------:R2:W-:Y:S01]  /*128b0*/  @!P3 ST.E.64 desc[UR60][R8.64], R30 ;  /* 0x0000001e0800b985 */ /* 0x0005e2000c101b3c */
[----:B------:R-:W-:Y:S02]  /*128c0*/  ISETP.GE.AND P3, PT, R15, UR4, PT ;  /* 0x000000040f007c0c */ /* 0x000fe4000bf66270 */
[----:B------:R-:W-:Y:S02]  /*128d0*/  SHF.R.S32.HI R20, RZ, 0x1f, R20 ;  /* 0x0000001fff147819 */ /* 0x000fe40000011414 */
[----:B0-----:R-:W-:-:S04]  /*128e0*/  @!P1 LEA R6, P5, R13, R3, 0x2 ;  /* 0x000000030d069211 */ /* 0x001fc800078a10ff */
[-C--:B------:R-:W-:Y:S01]  /*128f0*/  @!P1 LEA.HI.X R7, R13, R10.reuse, R14, 0x2, P5 ;  /* 0x0000000a0d079211 */ /* 0x080fe200028f140e */
[C---:B------:R-:W-:Y:S01]  /*12900*/  VIADD R13, R230.reuse, 0x30 ;  /* 0x00000030e60d7836 */ /* 0x040fe20000000000 */
[----:B--2---:R-:W-:Y:S01]  /*12910*/  @!P0 LEA R8, P4, R11, R3, 0x2 ;  /* 0x000000030b088211 */ /* 0x004fe200078810ff */
[C---:B------:R-:W-:Y:S02]  /*12920*/  VIADD R14, R230.reuse, 0x20 ;  /* 0x00000020e60e7836 */ /* 0x040fe40000000000 */
[----:B------:R0:W-:Y:S01]  /*12930*/  @!P1 ST.E.64 desc[UR60][R6.64], R34 ;  /* 0x0000002206009985 */ /* 0x0001e2000c101b3c */
[----:B------:R-:W-:Y:S02]  /*12940*/  ISETP.GE.AND P1, PT, R13, UR4, PT ;  /* 0x000000040d007c0c */ /* 0x000fe4000bf26270 */
[----:B------:R-:W-:Y:S02]  /*12950*/  SHF.R.S32.HI R14, RZ, 0x1f, R14 ;  /* 0x0000001fff0e7819 */ /* 0x000fe4000001140e */
[----:B------:R-:W-:Y:S01]  /*12960*/  @!P0 LEA.HI.X R9, R11, R10, R20, 0x2, P4 ;  /* 0x0000000a0b098211 */ /* 0x000fe200020f1414 */
[----:B------:R-:W-:-:S02]  /*12970*/  VIADD R11, R230, 0x38 ;  /* 0x00000038e60b7836 */ /* 0x000fc40000000000 */
[----:B------:R-:W-:Y:S02]  /*12980*/  VIADD R20, R230, 0x28 ;  /* 0x00000028e6147836 */ /* 0x000fe40000000000 */
[----:B------:R2:W-:Y:S01]  /*12990*/  @!P0 ST.E.64 desc[UR60][R8.64], R38 ;  /* 0x0000002608008985 */ /* 0x0005e2000c101b3c */
[----:B------:R-:W-:Y:S02]  /*129a0*/  ISETP.GE.AND P0, PT, R11, UR4, PT ;  /* 0x000000040b007c0c */ /* 0x000fe4000bf06270 */
[----:B------:R-:W-:Y:S02]  /*129b0*/  SHF.R.S32.HI R20, RZ, 0x1f, R20 ;  /* 0x0000001fff147819 */ /* 0x000fe40000011414 */
[----:B0-----:R-:W-:-:S04]  /*129c0*/  @!P2 LEA R6, P5, R12, R3, 0x2 ;  /* 0x000000030c06a211 */ /* 0x001fc800078a10ff */
[-C--:B------:R-:W-:Y:S01]  /*129d0*/  @!P2 LEA.HI.X R7, R12, R10.reuse, R14, 0x2, P5 ;  /* 0x0000000a0c07a211 */ /* 0x080fe200028f140e */
[C---:B------:R-:W-:Y:S02]  /*129e0*/  VIADD R12, R230.reuse, 0x40 ;  /* 0x00000040e60c7836 */ /* 0x040fe40000000000 */
[----:B------:R-:W-:Y:S01]  /*129f0*/  VIADD R14, R230, 0x30 ;  /* 0x00000030e60e7836 */ /* 0x000fe20000000000 */
[C---:B--2---:R-:W-:Y:S01]  /*12a00*/  @!P3 LEA R8, P4, R15.reuse, R3, 0x2 ;  /* 0x000000030f08b211 */ /* 0x044fe200078810ff */
[----:B------:R0:W-:Y:S01]  /*12a10*/  @!P2 ST.E.64 desc[UR60][R6.64], R4 ;  /* 0x000000040600a985 */ /* 0x0001e2000c101b3c */
[----:B------:R-:W-:Y:S02]  /*12a20*/  ISETP.GE.AND P2, PT, R12, UR4, PT ;  /* 0x000000040c007c0c */ /* 0x000fe4000bf46270 */
[----:B------:R-:W-:Y:S02]  /*12a30*/  SHF.R.S32.HI R14, RZ, 0x1f, R14 ;  /* 0x0000001fff0e7819 */ /* 0x000fe4000001140e */
[----:B------:R-:W-:Y:S01]  /*12a40*/  @!P3 LEA.HI.X R9, R15, R10, R20, 0x2, P4 ;  /* 0x0000000a0f09b211 */ /* 0x000fe200020f1414 */
[----:B------:R-:W-:-:S02]  /*12a50*/  VIADD R15, R230, 0x48 ;  /* 0x00000048e60f7836 */ /* 0x000fc40000000000 */
[C---:B------:R-:W-:Y:S02]  /*12a60*/  VIADD R20, R230.reuse, 0x38 ;  /* 0x00000038e6147836 */ /* 0x040fe40000000000 */
[----:B------:R-:W-:Y:S01]  /*12a70*/  @!P3 ST.E.64 desc[UR60][R8.64], R46 ;  /* 0x0000002e0800b985 */ /* 0x000fe2000c101b3c */
[----:B------:R-:W-:Y:S02]  /*12a80*/  ISETP.GE.AND P3, PT, R15, UR4, PT ;  /* 0x000000040f007c0c */ /* 0x000fe4000bf66270 */
[----:B------:R-:W-:Y:S02]  /*12a90*/  SHF.R.S32.HI R20, RZ, 0x1f, R20 ;  /* 0x0000001fff147819 */ /* 0x000fe40000011414 */
[-C--:B0-----:R-:W-:Y:S02]  /*12aa0*/  @!P1 LEA R4, P5, R13, R3.reuse, 0x2 ;  /* 0x000000030d049211 */ /* 0x081fe400078a10ff */
[----:B------:R-:W-:Y:S02]  /*12ab0*/  @!P0 LEA R6, P4, R11, R3, 0x2 ;  /* 0x000000030b068211 */ /* 0x000fe400078810ff */
[-C--:B------:R-:W-:Y:S01]  /*12ac0*/  @!P1 LEA.HI.X R5, R13, R10.reuse, R14, 0x2, P5 ;  /* 0x0000000a0d059211 */ /* 0x080fe200028f140e */
[C---:B------:R-:W-:Y:S01]  /*12ad0*/  VIADD R13, R230.reuse, 0x50 ;  /* 0x00000050e60d7836 */ /* 0x040fe20000000000 */
[----:B------:R-:W-:Y:S01]  /*12ae0*/  @!P0 LEA.HI.X R7, R11, R10, R20, 0x2, P4 ;  /* 0x0000000a0b078211 */ /* 0x000fe200020f1414 */
[----:B------:R-:W-:-:S02]  /*12af0*/  VIADD R14, R230, 0x40 ;  /* 0x00000040e60e7836 */ /* 0x000fc40000000000 */
[----:B------:R0:W-:Y:S01]  /*12b00*/  @!P1 ST.E.64 desc[UR60][R4.64], R50 ;  /* 0x0000003204009985 */ /* 0x0001e2000c101b3c */
[----:B------:R-:W-:Y:S01]  /*12b10*/  ISETP.GE.AND P1, PT, R13, UR4, PT ;  /* 0x000000040d007c0c */ /* 0x000fe2000bf26270 */
[C---:B------:R-:W-:Y:S01]  /*12b20*/  VIADD R11, R230.reuse, 0x58 ;  /* 0x00000058e60b7836 */ /* 0x040fe20000000000 */
[----:B------:R-:W-:Y:S01]  /*12b30*/  SHF.R.S32.HI R14, RZ, 0x1f, R14 ;  /* 0x0000001fff0e7819 */ /* 0x000fe2000001140e */
[----:B------:R-:W-:Y:S01]  /*12b40*/  VIADD R20, R230, 0x48 ;  /* 0x00000048e6147836 */ /* 0x000fe20000000000 */
[----:B------:R2:W-:Y:S02]  /*12b50*/  @!P0 ST.E.64 desc[UR60][R6.64], R54 ;  /* 0x0000003606008985 */ /* 0x0005e4000c101b3c */
[----:B------:R-:W-:Y:S02]  /*12b60*/  ISETP.GE.AND P0, PT, R11, UR4, PT ;  /* 0x000000040b007c0c */ /* 0x000fe4000bf06270 */
[----:B------:R-:W-:Y:S02]  /*12b70*/  SHF.R.S32.HI R20, RZ, 0x1f, R20 ;  /* 0x0000001fff147819 */ /* 0x000fe40000011414 */
[----:B0-----:R-:W-:-:S04]  /*12b80*/  @!P2 LEA R4, P5, R12, R3, 0x2 ;  /* 0x000000030c04a211 */ /* 0x001fc800078a10ff */
[-C--:B------:R-:W-:Y:S01]  /*12b90*/  @!P2 LEA.HI.X R5, R12, R10.reuse, R14, 0x2, P5 ;  /* 0x0000000a0c05a211 */ /* 0x080fe200028f140e */
[C---:B------:R-:W-:Y:S01]  /*12ba0*/  VIADD R12, R230.reuse, 0x60 ;  /* 0x00000060e60c7836 */ /* 0x040fe20000000000 */
[C---:B--2---:R-:W-:Y:S01]  /*12bb0*/  @!P3 LEA R6, P4, R15.reuse, R3, 0x2 ;  /* 0x000000030f06b211 */ /* 0x044fe200078810ff */
[----:B------:R-:W-:Y:S02]  /*12bc0*/  VIADD R14, R230, 0x50 ;  /* 0x00000050e60e7836 */ /* 0x000fe40000000000 */
        /* <DEDUP_REMOVED lines=14> */
[----:B--2---:R-:W-:Y:S02]  /*12cb0*/  @!P0 LEA R6, P4, R11, R3, 0x2 ;  /* 0x000000030b068211 */ /* 0x004fe400078810ff */
        /* <DEDUP_REMOVED lines=14> */
[----:B--2---:R-:W-:Y:S02]  /*12da0*/  @!P3 LEA R6, P4, R15, R3, 0x2 ;  /* 0x000000030f06b211 */ /* 0x004fe400078810ff */
        /* <DEDUP_REMOVED lines=43> */
[-C--:B------:R-:W-:Y:S01]  /*13060*/  @!P0 LEA.HI.X R7, R11, R10.reuse, R20, 0x2, P5 ;  /* 0x0000000a0b078211 */ /* 0x080fe200028f1414 */
[C---:B------:R-:W-:Y:S02]  /*13070*/  VIADD R11, R230.reuse, 0xb8 ;  /* 0x000000b8e60b7836 */ /* 0x040fe40000000000 */
[----:B------:R-:W-:Y:S02]  /*13080*/  VIADD R20, R230, 0xa8 ;  /* 0x000000a8e6147836 */ /* 0x000fe40000000000 */
[----:B------:R2:W-:Y:S01]  /*13090*/  @!P0 ST.E.64 desc[UR60][R6.64], R102 ;  /* 0x0000006606008985 */ /* 0x0005e2000c101b3c */
[C---:B0-----:R-:W-:Y:S02]  /*130a0*/  @!P2 LEA R4, P1, R12.reuse, R3, 0x2 ;  /* 0x000000030c04a211 */ /* 0x041fe400078210ff */
[----:B------:R-:W-:Y:S02]  /*130b0*/  SHF.R.S32.HI R20, RZ, 0x1f, R20 ;  /* 0x0000001fff147819 */ /* 0x000fe40000011414 */
[----:B------:R-:W-:Y:S01]  /*130c0*/  @!P2 LEA.HI.X R5, R12, R10, R14, 0x2, P1 ;  /* 0x0000000a0c05a211 */ /* 0x000fe200008f140e */
[C---:B------:R-:W-:Y:S01]  /*130d0*/  VIADD R14, R230.reuse, 0xb0 ;  /* 0x000000b0e60e7836 */ /* 0x040fe20000000000 */
[----:B------:R-:W-:Y:S01]  /*130e0*/  ISETP.GE.AND P1, PT, R11, UR4, PT ;  /* 0x000000040b007c0c */ /* 0x000fe2000bf26270 */
[----:B------:R-:W-:-:S02]  /*130f0*/  VIADD R12, R230, 0xc0 ;  /* 0x000000c0e60c7836 */ /* 0x000fc40000000000 */
[----:B------:R0:W-:Y:S01]  /*13100*/  @!P2 ST.E.64 desc[UR60][R4.64], R106 ;  /* 0x0000006a0400a985 */ /* 0x0001e2000c101b3c */
[----:B------:R-:W-:Y:S02]  /*13110*/  SHF.R.S32.HI R14, RZ, 0x1f, R14 ;  /* 0x0000001fff0e7819 */ /* 0x000fe4000001140e */
[C---:B--2---:R-:W-:Y:S02]  /*13120*/  @!P4 LEA R6, P0, R15.reuse, R3, 0x2 ;  /* 0x000000030f06c211 */ /* 0x044fe400078010ff */
[----:B------:R-:W-:Y:S02]  /*13130*/  ISETP.GE.AND P2, PT, R12, UR4, PT ;  /* 0x000000040c007c0c */ /* 0x000fe4000bf46270 */
[----:B------:R-:W-:Y:S02]  /*13140*/  @!P4 LEA.HI.X R7, R15, R10, R20, 0x2, P0 ;  /* 0x0000000a0f07c211 */ /* 0x000fe400000f1414 */
[----:B------:R-:W-:-:S03]  /*13150*/  ISETP.GE.AND P0, PT, R237, UR4, PT ;  /* 0x00000004ed007c0c */ /* 0x000fc6000bf06270 */
[----:B------:R2:W-:Y:S01]  /*13160*/  @!P4 ST.E.64 desc[UR60][R6.64], R110 ;  /* 0x0000006e0600c985 */ /* 0x0005e2000c101b3c */
[----:B0-----:R-:W-:-:S04]  /*13170*/  @!P3 LEA R4, P5, R13, R3, 0x2 ;  /* 0x000000030d04b211 */ /* 0x001fc800078a10ff */
[----:B------:R-:W-:Y:S01]  /*13180*/  @!P3 LEA.HI.X R5, R13, R10, R14, 0x2, P5 ;  /* 0x0000000a0d05b211 */ /* 0x000fe200028f140e */
[C---:B------:R-:W-:Y:S02]  /*13190*/  VIADD R14, R230.reuse, 0xb8 ;  /* 0x000000b8e60e7836 */ /* 0x040fe40000000000 */
[----:B------:R-:W-:Y:S02]  /*131a0*/  VIADD R13, R230, 0xc0 ;  /* 0x000000c0e60d7836 */ /* 0x000fe40000000000 */
[----:B------:R0:W-:Y:S01]  /*131b0*/  @!P3 ST.E.64 desc[UR60][R4.64], R114 ;  /* 0x000000720400b985 */ /* 0x0001e2000c101b3c */
[----:B------:R-:W-:Y:S02]  /*131c0*/  SHF.R.S32.HI R14, RZ, 0x1f, R14 ;  /* 0x0000001fff0e7819 */ /* 0x000fe4000001140e */
[----:B--2---:R-:W-:Y:S02]  /*131d0*/  @!P1 LEA R6, P4, R11, R3, 0x2 ;  /* 0x000000030b069211 */ /* 0x004fe400078810ff */
[----:B------:R-:W-:-:S02]  /*131e0*/  ISETP.GE.AND P3, PT, R236, UR4, PT ;  /* 0x00000004ec007c0c */ /* 0x000fc4000bf66270 */
[----:B------:R-:W-:Y:S02]  /*131f0*/  SHF.R.S32.HI R13, RZ, 0x1f, R13 ;  /* 0x0000001fff0d7819 */ /* 0x000fe4000001140d */
[----:B------:R-:W-:Y:S02]  /*13200*/  @!P1 LEA.HI.X R7, R11, R10, R14, 0x2, P4 ;  /* 0x0000000a0b079211 */ /* 0x000fe400020f140e */
[-C--:B------:R-:W-:Y:S02]  /*13210*/  @!P0 LEA R8, P4, R237, R3.reuse, 0x2 ;  /* 0x00000003ed088211 */ /* 0x080fe400078810ff */
[----:B------:R-:W-:Y:S01]  /*13220*/  SHF.R.S32.HI R11, RZ, 0x1f, R237 ;  /* 0x0000001fff0b7819 */ /* 0x000fe200000114ed */
[----:B------:R-:W-:Y:S01]  /*13230*/  @!P1 ST.E.64 desc[UR60][R6.64], R118 ;  /* 0x0000007606009985 */ /* 0x000fe2000c101b3c */
[----:B0-----:R-:W-:Y:S02]  /*13240*/  @!P2 LEA R4, P5, R12, R3, 0x2 ;  /* 0x000000030c04a211 */ /* 0x001fe400078a10ff */
[----:B------:R-:W-:-:S02]  /*13250*/  ISETP.GE.AND P1, PT, R235, UR4, PT ;  /* 0x00000004eb007c0c */ /* 0x000fc4000bf26270 */
[-C--:B------:R-:W-:Y:S02]  /*13260*/  @!P2 LEA.HI.X R5, R12, R10.reuse, R13, 0x2, P5 ;  /* 0x0000000a0c05a211 */ /* 0x080fe400028f140d */
[----:B------:R-:W-:Y:S02]  /*13270*/  @!P0 LEA.HI.X R9, R237, R10, R11, 0x2, P4 ;  /* 0x0000000aed098211 */ /* 0x000fe400020f140b */
[----:B------:R-:W-:Y:S01]  /*13280*/  ISETP.GE.AND P4, PT, R234, UR4, PT ;  /* 0x00000004ea007c0c */ /* 0x000fe2000bf86270 */
[----:B------:R0:W-:Y:S01]  /*13290*/  @!P2 ST.E.64 desc[UR60][R4.64], R122 ;  /* 0x0000007a0400a985 */ /* 0x0001e2000c101b3c */
[----:B------:R-:W-:Y:S02]  /*132a0*/  SHF.R.S32.HI R11, RZ, 0x1f, R236 ;  /* 0x0000001fff0b7819 */ /* 0x000fe400000114ec */
[----:B------:R-:W-:Y:S01]  /*132b0*/  ISETP.GE.AND P2, PT, R233, UR4, PT ;  /* 0x00000004e9007c0c */ /* 0x000fe2000bf46270 */
[----:B------:R2:W-:Y:S01]  /*132c0*/  @!P0 ST.E.64 desc[UR60][R8.64], R126 ;  /* 0x0000007e08008985 */ /* 0x0005e2000c101b3c */
[----:B------:R-:W-:-:S02]  /*132d0*/  ISETP.GE.AND P0, PT, R232, UR4, PT ;  /* 0x00000004e8007c0c */ /* 0x000fc4000bf06270 */
[----:B------:R-:W-:Y:S02]  /*132e0*/  SHF.R.S32.HI R12, RZ, 0x1f, R234 ;  /* 0x0000001fff0c7819 */ /* 0x000fe400000114ea */
[----:B------:R-:W-:Y:S02]  /*132f0*/  SHF.R.S32.HI R14, RZ, 0x1f, R233 ;  /* 0x0000001fff0e7819 */ /* 0x000fe400000114e9 */
[----:B0-----:R-:W-:-:S04]  /*13300*/  @!P3 LEA R4, P5, R236, R3, 0x2 ;  /* 0x00000003ec04b211 */ /* 0x001fc800078a10ff */
[-C--:B------:R-:W-:Y:S02]  /*13310*/  @!P3 LEA.HI.X R5, R236, R10.reuse, R11, 0x2, P5 ;  /* 0x0000000aec05b211 */ /* 0x080fe400028f140b */
[----:B------:R-:W-:Y:S02]  /*13320*/  SHF.R.S32.HI R11, RZ, 0x1f, R235 ;  /* 0x0000001fff0b7819 */ /* 0x000fe400000114eb */
[CC--:B------:R-:W-:Y:S01]  /*13330*/  @!P1 LEA R6, P5, R235.reuse, R3.reuse, 0x2 ;  /* 0x00000003eb069211 */ /* 0x0c0fe200078a10ff */
[----:B------:R0:W-:Y:S03]  /*13340*/  @!P3 ST.E.64 desc[UR60][R4.64], R130 ;  /* 0x000000820400b985 */ /* 0x0001e6000c101b3c */
[----:B------:R-:W-:Y:S02]  /*13350*/  @!P1 LEA.HI.X R7, R235, R10, R11, 0x2, P5 ;  /* 0x0000000aeb079211 */ /* 0x000fe400028f140b */
[----:B--2---:R-:W-:-:S02]  /*13360*/  @!P2 LEA R8, P5, R233, R3, 0x2 ;  /* 0x00000003e908a211 */ /* 0x004fc400078a10ff */
[----:B------:R-:W-:Y:S01]  /*13370*/  SHF.R.S32.HI R11, RZ, 0x1f, R232 ;  /* 0x0000001fff0b7819 */ /* 0x000fe200000114e8 */
[----:B------:R2:W-:Y:S01]  /*13380*/  @!P1 ST.E.64 desc[UR60][R6.64], R134 ;  /* 0x0000008606009985 */ /* 0x0005e2000c101b3c */
[----:B------:R-:W-:Y:S02]  /*13390*/  @!P2 LEA.HI.X R9, R233, R10, R14, 0x2, P5 ;  /* 0x0000000ae909a211 */ /* 0x000fe400028f140e */
[----:B0-----:R-:W-:-:S04]  /*133a0*/  @!P4 LEA R4, P3, R234, R3, 0x2 ;  /* 0x00000003ea04c211 */ /* 0x001fc800078610ff */
[----:B------:R-:W-:Y:S02]  /*133b0*/  @!P4 LEA.HI.X R5, R234, R10, R12, 0x2, P3 ;  /* 0x0000000aea05c211 */ /* 0x000fe400018f140c */
[----:B------:R-:W-:-:S03]  /*133c0*/  @!P0 LEA R12, P3, R232, R3, 0x2 ;  /* 0x00000003e80c8211 */ /* 0x000fc600078610ff */
[----:B------:R2:W-:Y:S01]  /*133d0*/  @!P4 ST.E.64 desc[UR60][R4.64], R138 ;  /* 0x0000008a0400c985 */ /* 0x0005e2000c101b3c */
[----:B------:R-:W-:-:S03]  /*133e0*/  @!P0 LEA.HI.X R13, R232, R10, R11, 0x2, P3 ;  /* 0x0000000ae80d8211 */ /* 0x000fc600018f140b */
[----:B------:R2:W-:Y:S04]  /*133f0*/  @!P2 ST.E.64 desc[UR60][R8.64], R142 ;  /* 0x0000008e0800a985 */ /* 0x0005e8000c101b3c */
[----:B------:R2:W-:Y:S01]  /*13400*/  @!P0 ST.E.64 desc[UR60][R12.64], R146 ;  /* 0x000000920c008985 */ /* 0x0005e2000c101b3c */
[----:B------:R-:W-:-:S13]  /*13410*/  ISETP.GE.AND P0, PT, R231, UR4, PT ;  /* 0x00000004e7007c0c */ /* 0x000fda000bf06270 */
[----:B--2---:R-:W-:Y:S05]  /*13420*/  @P0 BRA `(.L_x_1463) ;  /* 0x0000000c00e80947 */ /* 0x004fea0003800000 */
[----:B------:R-:W-:Y:S02]  /*13430*/  SHF.R.S32.HI R11, RZ, 0x1f, R231 ;  /* 0x0000001fff0b7819 */ /* 0x000fe400000114e7 */
[----:B------:R-:W-:-:S04]  /*13440*/  LEA R4, P0, R231, R3, 0x2 ;  /* 0x00000003e7047211 */ /* 0x000fc800078010ff */
[----:B------:R-:W-:-:S05]  /*13450*/  LEA.HI.X R5, R231, R10, R11, 0x2, P0 ;  /* 0x0000000ae7057211 */ /* 0x000fca00000f140b */
[----:B------:R0:W-:Y:S01]  /*13460*/  ST.E.64 desc[UR60][R4.64], R150 ;  /* 0x0000009604007985 */ /* 0x0001e2000c101b3c */
[----:B------:R-:W-:Y:S05]  /*13470*/  BRA `(.L_x_1463) ;  /* 0x0000000c00d47947 */ /* 0x000fea0003800000 */
.L_x_1450:
        /* <DEDUP_REMOVED lines=8> */
[----:B------:R-:W-:-:S07]  /*13500*/  IADD3.X R5, R224, UR7, RZ, P2, !PT ;  /* 0x00000007e0057c10 */ /* 0x000fce00097fe4ff */
[----:B------:R-:W-:Y:S01]  /*13510*/  @P1 IADD3 R6, P2, R223, UR4, RZ ;  /* 0x00000004df061c10 */ /* 0x000fe2000ff5e0ff */
[----:B------:R-:W-:Y:S02]  /*13520*/  ULDC UR4, c[0x0][0xb88] ;  /* 0x0002e20000047ab9 */ /* 0x000fe40000000800 */
[----:B------:R-:W-:Y:S01]  /*13530*/  IMAD.U32 R20, RZ, RZ, UR4 ;  /* 0x00000004ff147e24 */ /* 0x000fe2000f8e00ff */
[----:B------:R-:W-:Y:S01]  /*13540*/  @P1 IADD3.X R7, R224, UR5, RZ, P2, !PT ;  /* 0x00000005e0071c10 */ /* 0x000fe200097fe4ff */
[----:B------:R2:W5:Y:S04]  /*13550*/  @P0 LDG.E R3, desc[UR60][R4.64] ;  /* 0x0000003c04030981 */ /* 0x000568000c1e1900 */
[----:B------:R2:W5:Y:S01]  /*13560*/  @P1 LDG.E R20, desc[UR60][R6.64] ;  /* 0x0000003c06141981 */ /* 0x000562000c1e1900 */
[----:B------:R-:W-:Y:S01]  /*13570*/  ISETP.NE.AND P2, PT, R221, RZ, PT ;  /* 0x000000ffdd00720c */ /* 0x000fe20003f45270 */
[----:B------:R-:W3:-:S12]  /*13580*/  S2R R0, SR_TID.X ;  /* 0x0000000000007919 */ /* 0x000ed80000002100 */
[----:B------:R-:W4:Y:S01]  /*13590*/  @!P2 LDC R221, c[0x0][0xbd4] ;  /* 0x0002f500ffddab82 */ /* 0x000f220000000800 */
[----:B---3--:R-:W-:Y:S01]  /*135a0*/  VIADD R30, R0, 0xffffff80 ;  /* 0xffffff80001e7836 */ /* 0x008fe20000000000 */
[----:B----4-:R-:W-:-:S04]  /*135b0*/  ISETP.GT.AND P2, PT, R221, 0x1, PT ;  /* 0x00000001dd00780c */ /* 0x010fc80003f44270 */
[----:B------:R-:W-:Y:S01]  /*135c0*/  ISETP.GT.AND P3, PT, R30, 0x7f, PT ;  /* 0x0000007f1e00780c */ /* 0x000fe20003f64270 */
[----:B--2---:R-:W-:-:S12]  /*135d0*/  @P1 BRA `(.L_x_1468) ;  /* 0x0000000000101947 */ /* 0x004fd80003800000 */
[----:B------:R-:W-:Y:S05]  /*135e0*/  @!P0 BRA `(.L_x_1468) ;  /* 0x00000000000c8947 */ /* 0x000fea0003800000 */
[----:B------:R-:W2:Y:S04]  /*135f0*/  LDG.E R7, desc[UR60][R4.64] ;  /* 0x0000003c04077981 */ /* 0x000ea8000c1e1900 */
[----:B-----5:R-:W2:Y:S02]  /*13600*/  LDG.E R20, desc[UR60][R4.64+0x4] ;  /* 0x0000043c04147981 */ /* 0x020ea4000c1e1900 */
[----:B--2---:R-:W-:-:S07]  /*13610*/  IMAD.IADD R20, R20, 0x1, -R7 ;  /* 0x0000000114147824 */ /* 0x004fce00078e0a07 */
.L_x_1468:
[----:B------:R-:W2:Y:S01]  /*13620*/  LDL.LU R0, [R1+0x88] ;  /* 0x0000880001007983 */ /* 0x000ea20000300800 */
[----:B------:R-:W-:Y:S01]  /*13630*/  BSSY B1, `(.L_x_1469) ;  /* 0x0000037000017945 */ /* 0x000fe20003800000 */
[----:B------:R-:W-:Y:S02]  /*13640*/  SEL R29, R222, RZ, !P0 ;  /* 0x000000ffde1d7207 */ /* 0x000fe40004000000 */
[----:B-----5:R-:W-:Y:S02]  /*13650*/  SHF.R.S32.HI R26, RZ, 0x1f, R3 ;  /* 0x0000001fff1a7819 */ /* 0x020fe40000011403 */
[----:B--2---:R-:W-:Y:S01]  /*13660*/  SEL R28, R0, RZ, !P0 ;  /* 0x000000ff001c7207 */ /* 0x004fe20004000000 */
[----:B------:R-:W-:Y:S06]  /*13670*/  @P3 BRA `(.L_x_1470) ;  /* 0x0000000000c83947 */ /* 0x000fec0003800000 */
[----:B------:R-:W2:Y:S01]  /*13680*/  S2R R0, SR_TID.X ;  /* 0x0000000000007919 */ /* 0x000ea20000002100 */
[----:B------:R-:W3:Y:S02]  /*13690*/  LDC R33, c[0x0][0xce8] ;  /* 0x00033a00ff217b82 */ /* 0x000ee40000000800 */
[----:B---3--:R-:W-:Y:S02]  /*136a0*/  IMAD R4, R20, R33, RZ ;  /* 0x0000002114047224 */ /* 0x008fe400078e02ff */
[----:B--2---:R-:W-:-:S04]  /*136b0*/  IMAD R0, R227, 0x80, R0 ;  /* 0x00000080e3007824 */ /* 0x004fc800078e0200 */
[----:B------:R-:W-:-:S05]  /*136c0*/  VIADD R31, R0, 0xffffff80 ;  /* 0xffffff80001f7836 */ /* 0x000fca0000000000 */
[----:B------:R-:W-:-:S13]  /*136d0*/  ISETP.GE.AND P0, PT, R31, R4, PT ;  /* 0x000000041f00720c */ /* 0x000fda0003f06270 */
[----:B------:R-:W-:Y:S05]  /*136e0*/  @P0 BRA `(.L_x_1470) ;  /* 0x0000000000ac0947 */ /* 0x000fea0003800000 */
[----:B------:R-:W-:Y:S01]  /*136f0*/  IMAD.MOV.U32 R24, RZ, RZ, 0xab8 ;  /* 0x00000ab8ff187424 */ /* 0x000fe200078e00ff */
[----:B------:R-:W-:Y:S01]  /*13700*/  ISETP.GT.AND P0, PT, R221, 0x1, PT ;  /* 0x00000001dd00780c */ /* 0x000fe20003f04270 */
[----:B------:R-:W2:Y:S01]  /*13710*/  LDC.64 R4, c[0x0][0xca8] ;  /* 0x00032a00ff047b82 */ /* 0x000ea20000000a00 */
[----:B------:R-:W-:Y:S01]  /*13720*/  ISETP.NE.AND P1, PT, R33, 0x1, PT ;  /* 0x000000012100780c */ /* 0x000fe20003f25270 */
[----:B------:R-:W-:Y:S01]  /*13730*/  IMAD.MOV.U32 R21, RZ, RZ, R31 ;  /* 0x000000ffff157224 */ /* 0x000fe200078e001f */
[----:B------:R-:W-:-:S05]  /*13740*/  SEL R24, R24, 0xa78, P0 ;  /* 0x00000a7818187807 */ /* 0x000fca0000000000 */
[----:B------:R-:W3:Y:S08]  /*13750*/  LDC.64 R8, c[0x0][R24+0x220] ;  /* 0x0000880018087b82 */ /* 0x000ef00000000a00 */
[----:B------:R-:W4:Y:S08]  /*13760*/  LDC.64 R12, c[0x0][R24+0x218] ;  /* 0x00008600180c7b82 */ /* 0x000f300000000a00 */
[----:B------:R-:W5:Y:S08]  /*13770*/  LDC.64 R10, c[0x0][R24+0x228] ;  /* 0x00008a00180a7b82 */ /* 0x000f700000000a00 */
[----:B------:R-:W0:Y:S08]  /*13780*/  @P1 LDC R0, c[0x0][0xcec] ;  /* 0x00033b00ff001b82 */ /* 0x000e300000000800 */
[----:B------:R-:W1:Y:S08]  /*13790*/  LDC.64 R6, c[0x0][R24+0x210] ;  /* 0x0000840018067b82 */ /* 0x000e700000000a00 */
[----:B------:R-:W5:Y:S01]  /*137a0*/  @P1 LDC R27, c[0x0][0xcf0] ;  /* 0x00033c00ff1b1b82 */ /* 0x000f620000000800 */
[----:B0-----:R-:W-:-:S07]  /*137b0*/  @P1 IMAD.HI.U32 R0, R31, R0, RZ ;  /* 0x000000001f001227 */ /* 0x001fce00078e00ff */
[----:B--2---:R-:W0:Y:S01]  /*137c0*/  @!P0 LDC R4, c[0x0][0xc50] ;  /* 0x00031400ff048b82 */ /* 0x004e220000000800 */
[-C--:B---3--:R-:W-:Y:S02]  /*137d0*/  IMAD R9, R9, R29.reuse, RZ ;  /* 0x0000001d09097224 */ /* 0x088fe400078e02ff */
[----:B------:R-:W-:-:S05]  /*137e0*/  IMAD.WIDE.U32 R14, R8, R29, RZ ;  /* 0x0000001d080e7225 */ /* 0x000fca00078e00ff */
[----:B------:R-:W2:Y:S01]  /*137f0*/  @!P0 LDC R5, c[0x0][0xc54] ;  /* 0x00031500ff058b82 */ /* 0x000ea20000000800 */
[-C--:B----4-:R-:W-:Y:S02]  /*13800*/  IMAD R25, R13, R220.reuse, RZ ;  /* 0x000000dc0d197224 */ /* 0x090fe400078e02ff */
[----:B------:R-:W-:Y:S01]  /*13810*/  IMAD.WIDE.U32 R12, R12, R220, RZ ;  /* 0x000000dc0c0c7225 */ /* 0x000fe200078e00ff */
[----:B-----5:R-:W-:-:S03]  /*13820*/  @P1 SHF.R.U32.HI R21, RZ, R27, R0 ;  /* 0x0000001bff151219 */ /* 0x020fc60000011600 */
[----:B------:R-:W-:Y:S01]  /*13830*/  IMAD R27, R8, R28, R9 ;  /* 0x0000001c081b7224 */ /* 0x000fe200078e0209 */
[----:B------:R-:W-:Y:S01]  /*13840*/  SEL R9, R228, RZ, P0 ;  /* 0x000000ffe4097207 */ /* 0x000fe20000000000 */
[----:B------:R-:W-:Y:S01]  /*13850*/  IMAD.IADD R25, R13, 0x1, R25 ;  /* 0x000000010d197824 */ /* 0x000fe200078e0219 */
[----:B------:R-:W-:Y:S01]  /*13860*/  IADD3 R12, P1, P3, R14, R12, R3 ;  /* 0x0000000c0e0c7210 */ /* 0x000fe20007b3e003 */
[----:B------:R-:W-:Y:S02]  /*13870*/  IMAD.MOV R0, RZ, RZ, -R21 ;  /* 0x000000ffff007224 */ /* 0x000fe400078e0a15 */
[----:B------:R-:W-:Y:S02]  /*13880*/  IMAD.IADD R27, R15, 0x1, R27 ;  /* 0x000000010f1b7824 */ /* 0x000fe400078e021b */
        /* <DEDUP_REMOVED lines=8> */
[-C--:B-1----:R-:W-:Y:S01]  /*13910*/  IMAD R0, R7, R11.reuse, RZ ;  /* 0x0000000b07007224 */ /* 0x082fe200078e02ff */
[----:B------:R-:W-:Y:S01]  /*13920*/  SHF.R.S32.HI R13, RZ, 0x1f, R11 ;  /* 0x0000001fff0d7819 */ /* 0x000fe2000001140b */
[----:B------:R-:W-:Y:S02]  /*13930*/  IMAD.MOV.U32 R7, RZ, RZ, -0x800000 ;  /* 0xff800000ff077424 */ /* 0x000fe400078e00ff */
[----:B------:R-:W-:-:S04]  /*13940*/  IMAD.WIDE.U32 R8, R6, R11, R8 ;  /* 0x0000000b06087225 */ /* 0x000fc800078e0008 */
[----:B------:R-:W-:Y:S01]  /*13950*/  IMAD R13, R6, R13, R0 ;  /* 0x0000000d060d7224 */ /* 0x000fe200078e0200 */
[----:B0-----:R-:W-:-:S03]  /*13960*/  LEA R4, P0, R8, R4, 0x2 ;  /* 0x0000000408047211 */ /* 0x001fc600078010ff */
[----:B------:R-:W-:-:S05]  /*13970*/  IMAD.IADD R0, R9, 0x1, R13 ;  /* 0x0000000109007824 */ /* 0x000fca00078e020d */
[----:B--2---:R-:W-:-:S05]  /*13980*/  LEA.HI.X R5, R8, R5, R0, 0x2, P0 ;  /* 0x0000000508057211 */ /* 0x004fca00000f1400 */
[----:B------:R2:W-:Y:S02]  /*13990*/  STG.E desc[UR60][R4.64], R7 ;  /* 0x0000000704007986 */ /* 0x0005e4000c10193c */
.L_x_1470:
[----:B------:R-:W-:Y:S05]  /*139a0*/  BSYNC B1 ;  /* 0x0000000000017941 */ /* 0x000fea0003800000 */
.L_x_1469:
[----:B------:R-:W-:Y:S05]  /*139b0*/  @P2 BRA `(.L_x_1463) ;  /* 0x0000000800842947 */ /* 0x000fea0003800000 */
[----:B------:R-:W3:Y:S01]  /*139c0*/  LDC R21, c[0x0][0xce8] ;  /* 0x00033a00ff157b82 */ /* 0x000ee20000000800 */
[----:B--2---:R-:W-:Y:S01]  /*139d0*/  SHF.R.S32.HI R5, RZ, 0x1f, R30 ;  /* 0x0000001fff057819 */ /* 0x004fe2000001141e */
[----:B------:R-:W-:Y:S01]  /*139e0*/  ULDC.64 UR4, c[0x0][0xba0] ;  /* 0x0002e80000047ab9 */ /* 0x000fe20000000a00 */
[----:B------:R-:W-:Y:S02]  /*139f0*/  VIADD R25, R203, 0xc0 ;  /* 0x000000c0cb197836 */ /* 0x000fe40000000000 */
[----:B------:R-:W-:Y:S01]  /*13a00*/  LEA.HI R8, R5, R30, RZ, 0x3 ;  /* 0x0000001e05087211 */ /* 0x000fe200078f18ff */
[----:B------:R-:W-:Y:S02]  /*13a10*/  IMAD R0, R26, UR4, RZ ;  /* 0x000000041a007c24 */ /* 0x000fe4000f8e02ff */
[C---:B------:R-:W-:Y:S01]  /*13a20*/  IMAD.WIDE.U32 R4, R3.reuse, UR4, RZ ;  /* 0x0000000403047c25 */ /* 0x040fe2000f8e00ff */
[----:B------:R-:W-:Y:S02]  /*13a30*/  LOP3.LUT R9, R8, 0xfffffff8, RZ, 0xc0, !PT ;  /* 0xfffffff808097812 */ /* 0x000fe400078ec0ff */
[----:B------:R-:W-:Y:S01]  /*13a40*/  SHF.R.S32.HI R8, RZ, 0x3, R8 ;  /* 0x00000003ff087819 */ /* 0x000fe20000011408 */
[----:B------:R-:W-:Y:S01]  /*13a50*/  IMAD R7, R3, UR5, R0 ;  /* 0x0000000503077c24 */ /* 0x000fe2000f8e0200 */
[----:B------:R-:W-:Y:S01]  /*13a60*/  ULDC.64 UR4, c[0x0][0xbe8] ;  /* 0x0002fa0000047ab9 */ /* 0x000fe20000000a00 */
[----:B------:R-:W-:-:S02]  /*13a70*/  IMAD.IADD R0, R30, 0x1, -R9 ;  /* 0x000000011e007824 */ /* 0x000fc400078e0a09 */
        /* <DEDUP_REMOVED lines=9> */
[----:B------:R-:W2:Y:S08]  /*13b10*/  @P0 LDC R6, c[0x0][0xcec] ;  /* 0x00033b00ff060b82 */ /* 0x000eb00000000800 */
[----:B------:R-:W3:Y:S01]  /*13b20*/  @P0 LDC R11, c[0x0][0xcf0] ;  /* 0x00033c00ff0b0b82 */ /* 0x000ee20000000800 */
[----:B--2---:R-:W-:-:S04]  /*13b30*/  @P0 IMAD.HI.U32 R0, R9, R6, RZ ;  /* 0x0000000609000227 */ /* 0x004fc800078e00ff */
[----:B------:R-:W-:Y:S01]  /*13b40*/  IMAD R6, R28, UR4, RZ ;  /* 0x000000041c067c24 */ /* 0x000fe2000f8e02ff */
[----:B---3--:R-:W-:-:S03]  /*13b50*/  @P0 SHF.R.U32.HI R3, RZ, R11, R0 ;  /* 0x0000000bff030219 */ /* 0x008fc60000011600 */
[----:B------:R-:W-:Y:S01]  /*13b60*/  IMAD R7, R29, UR5, R6 ;  /* 0x000000051d077c24 */ /* 0x000fe2000f8e0206 */
[----:B------:R-:W-:Y:S01]  /*13b70*/  ULDC.64 UR4, c[0x0][0xbe0] ;  /* 0x0002f80000047ab9 */ /* 0x000fe20000000a00 */
[--C-:B------:R-:W-:Y:S01]  /*13b80*/  SHF.R.S32.HI R0, RZ, 0x1f, R3.reuse ;  /* 0x0000001fff007819 */ /* 0x100fe20000011403 */
[----:B------:R-:W-:Y:S02]  /*13b90*/  IMAD.MOV R6, RZ, RZ, -R3 ;  /* 0x000000ffff067224 */ /* 0x000fe400078e0a03 */
[----:B------:R-:W-:Y:S02]  /*13ba0*/  IMAD.IADD R5, R5, 0x1, R7 ;  /* 0x0000000105057824 */ /* 0x000fe400078e0207 */
[----:B------:R-:W-:Y:S01]  /*13bb0*/  IMAD R7, R21, R6, R9 ;  /* 0x0000000615077224 */ /* 0x000fe200078e0209 */
[----:B------:R-:W-:Y:S01]  /*13bc0*/  SHF.R.S32.HI R6, RZ, 0x1f, R25 ;  /* 0x0000001fff067819 */ /* 0x000fe20000011419 */
        /* <DEDUP_REMOVED lines=9> */
[----:B------:R-:W-:-:S03]  /*13c60*/  ULDC.64 UR4, c[0x0][0xb80] ;  /* 0x0002e00000047ab9 */ /* 0x000fc60000000a00 */
[----:B------:R-:W-:Y:S01]  /*13c70*/  IMAD.IADD R5, R5, 0x1, R3 ;  /* 0x0000000105057824 */ /* 0x000fe200078e0203 */
[----:B------:R-:W-:Y:S01]  /*13c80*/  LEA R3, P0, R4, UR4, 0x1 ;  /* 0x0000000404037c11 */ /* 0x000fe2000f8008ff */
[----:B------:R-:W-:-:S03]  /*13c90*/  UMOV UR4, 0xffffffff ;  /* 0xffffffff00047882 */ /* 0x000fc60000000000 */
[----:B------:R-:W-:Y:S01]  /*13ca0*/  LEA.HI.X R4, R4, UR5, R5, 0x1, P0 ;  /* 0x0000000504047c11 */ /* 0x000fe200080f0c05 */
[----:B------:R-:W-:Y:S08]  /*13cb0*/  BRA.DIV UR4, `(.L_x_1471) ;  /* 0x0000009e04f07947 */ /* 0x000ff0000b800000 */
[----:B------:R2:W3:Y:S04]  /*13cc0*/  SHFL.IDX PT, R0, R4, RZ, 0x181f ;  /* 0x00181fff04007589 */ /* 0x0004e800000e0000 */
[----:B------:R2:W4:Y:S02]  /*13cd0*/  SHFL.IDX PT, R14, R3, RZ, 0x181f ;  /* 0x00181fff030e7589 */ /* 0x00052400000e0000 */
.L_x_1694:
        /* <DEDUP_REMOVED lines=12> */
[-C--:B----4-:R-:W-:Y:S02]  /*13da0*/  @!P3 LEA R8, P5, R203, R14.reuse, 0x1 ;  /* 0x0000000ecb08b211 */ /* 0x090fe400078a08ff */
[----:B------:R-:W-:Y:S02]  /*13db0*/  @!P2 LEA R10, P4, R219, R14, 0x1 ;  /* 0x0000000edb0aa211 */ /* 0x000fe400078808ff */
[----:B---3--:R-:W-:Y:S02]  /*13dc0*/  @!P3 LEA.HI.X R9, R203, R0, R5, 0x1, P5 ;  /* 0x00000000cb09b211 */ /* 0x008fe400028f0c05 */
[----:B------:R-:W-:Y:S02]  /*13dd0*/  SHF.R.S32.HI R5, RZ, 0x1f, R218 ;  /* 0x0000001fff057819 */ /* 0x000fe400000114da */
[----:B------:R-:W-:Y:S01]  /*13de0*/  @!P1 LEA R12, P5, R218, R14, 0x1 ;  /* 0x0000000eda0c9211 */ /* 0x000fe200078a08ff */
[----:B------:R3:W-:Y:S01]  /*13df0*/  @!P3 ST.E.128 desc[UR60][R8.64], RZ ;  /* 0x000000ff0800b985 */ /* 0x0007e2000c101d3c */
[----:B------:R-:W-:-:S02]  /*13e00*/  @!P2 LEA.HI.X R11, R219, R0, R15, 0x1, P4 ;  /* 0x00000000db0ba211 */ /* 0x000fc400020f0c0f */
[C---:B------:R-:W-:Y:S02]  /*13e10*/  @!P0 LEA R14, P4, R25.reuse, R14, 0x1 ;  /* 0x0000000e190e8211 */ /* 0x040fe400078808ff */
[-C--:B------:R-:W-:Y:S01]  /*13e20*/  @!P1 LEA.HI.X R13, R218, R0.reuse, R5, 0x1, P5 ;  /* 0x00000000da0d9211 */ /* 0x080fe200028f0c05 */
[----:B------:R3:W-:Y:S01]  /*13e30*/  @!P2 ST.E.128 desc[UR60][R10.64], RZ ;  /* 0x000000ff0a00a985 */ /* 0x0007e2000c101d3c */
[----:B------:R-:W-:-:S03]  /*13e40*/  @!P0 LEA.HI.X R15, R25, R0, R6, 0x1, P4 ;  /* 0x00000000190f8211 */ /* 0x000fc600020f0c06 */
[----:B------:R3:W-:Y:S04]  /*13e50*/  @!P1 ST.E.128 desc[UR60][R12.64], RZ ;  /* 0x000000ff0c009985 */ /* 0x0007e8000c101d3c */
[----:B------:R3:W-:Y:S02]  /*13e60*/  @!P0 ST.E.128 desc[UR60][R14.64], RZ ;  /* 0x000000ff0e008985 */ /* 0x0007e4000c101d3c */
.L_x_1473:
[----:B------:R-:W-:Y:S05]  /*13e70*/  BSYNC B1 ;  /* 0x0000000000017941 */ /* 0x000fea0003800000 */
.L_x_1472:
[----:B------:R-:W-:-:S03]  /*13e80*/  UMOV UR4, 0xffffffff ;  /* 0xffffffff00047882 */ /* 0x000fc60000000000 */
[----:B------:R-:W-:Y:S05]  /*13e90*/  BRA.DIV UR4, `(.L_x_1474) ;  /* 0x0000009e04ac7947 */ /* 0x000fea000b800000 */
[----:B---3--:R3:W0:Y:S04]  /*13ea0*/  SHFL.IDX PT, R0, R4, 0x1, 0x181f ;  /* 0x00381f0004007f89 */ /* 0x00862800000e0000 */
[----:B----4-:R3:W4:Y:S02]  /*13eb0*/  SHFL.IDX PT, R14, R3, 0x1, 0x181f ;  /* 0x00381f00030e7f89 */ /* 0x01072400000e0000 */
.L_x_1698:
        /* <DEDUP_REMOVED lines=12> */
[-C--:B----4-:R-:W-:Y:S02]  /*13f80*/  @!P3 LEA R8, P5, R203, R14.reuse, 0x1 ;  /* 0x0000000ecb08b211 */ /* 0x090fe400078a08ff */
        /* <DEDUP_REMOVED lines=11> */
.L_x_1476:
[----:B------:R-:W-:Y:S05]  /*14040*/  BSYNC B1 ;  /* 0x0000000000017941 */ /* 0x000fea0003800000 */
.L_x_1475:
[----:B------:R-:W-:-:S03]  /*14050*/  UMOV UR4, 0xffffffff ;  /* 0xffffffff00047882 */ /* 0x000fc60000000000 */
[----:B------:R-:W-:Y:S05]  /*14060*/  BRA.DIV UR4, `(.L_x_1477) ;  /* 0x0000009e04807947 */ /* 0x000fea000b800000 */
[----:B0-----:R0:W0:Y:S04]  /*14070*/  SHFL.IDX PT, R0, R4, 0x2, 0x181f ;  /* 0x00581f0004007f89 */ /* 0x00102800000e0000 */
[----:B----4-:R4:W0:Y:S02]  /*14080*/  SHFL.IDX PT, R14, R3, 0x2, 0x181f ;  /* 0x00581f00030e7f89 */ /* 0x01082400000e0000 */
.L_x_1702:
        /* <DEDUP_REMOVED lines=12> */
[-C--:B0-----:R-:W-:Y:S02]  /*14150*/  @!P3 LEA R8, P5, R203, R14.reuse, 0x1 ;  /* 0x0000000ecb08b211 */ /* 0x081fe400078a08ff */
[----:B------:R-:W-:Y:S02]  /*14160*/  @!P2 LEA R10, P4, R219, R14, 0x1 ;  /* 0x0000000edb0aa211 */ /* 0x000fe400078808ff */
[----:B------:R-:W-:Y:S02]  /*14170*/  @!P3 LEA.HI.X R9, R203, R0, R12, 0x1, P5 ;  /* 0x00000000cb09b211 */ /* 0x000fe400028f0c0c */
        /* <DEDUP_REMOVED lines=9> */
.L_x_1479:
[----:B------:R-:W-:Y:S05]  /*14210*/  BSYNC B1 ;  /* 0x0000000000017941 */ /* 0x000fea0003800000 */
.L_x_1478:
[----:B------:R-:W-:-:S03]  /*14220*/  UMOV UR4, 0xffffffff ;  /* 0xffffffff00047882 */ /* 0x000fc60000000000 */
[----:B------:R-:W-:Y:S05]  /*14230*/  BRA.DIV UR4, `(.L_x_1480) ;  /* 0x0000009e04547947 */ /* 0x000fea000b800000 */
[----:B0-----:R0:W0:Y:S04]  /*14240*/  SHFL.IDX PT, R0, R4, 0x3, 0x181f ;  /* 0x00781f0004007f89 */ /* 0x00102800000e0000 */
[----:B------:R0:W0:Y:S02]  /*14250*/  SHFL.IDX PT, R14, R3, 0x3, 0x181f ;  /* 0x00781f00030e7f89 */ /* 0x00002400000e0000 */
.L_x_1706:
        /* <DEDUP_REMOVED lines=11> */
[-C--:B------:R-:W-:Y:S02]  /*14310*/  @!P3 LEA R4, P5, R203, R14.reuse, 0x1 ;  /* 0x0000000ecb04b211 */ /* 0x080fe400078a08ff */
        /* <DEDUP_REMOVED lines=11> */
.L_x_1463:
[----:B------:R-:W-:Y:S05]  /*143d0*/  BSYNC B0 ;  /* 0x0000000000007941 */ /* 0x000fea0003800000 */
.L_x_1449:
[----:B------:R-:W-:Y:S02]  /*143e0*/  ULDC UR4, c[0x0][0xd3c] ;  /* 0x00034f0000047ab9 */ /* 0x000fe40000000800 */
[----:B-1----:R-:W-:-:S13]  /*143f0*/  ISETP.GE.AND P0, PT, R43, UR4, PT ;  /* 0x000000042b007c0c */ /* 0x002fda000bf06270 */
[----:B------:R-:W-:Y:S05]  /*14400*/  @!P0 BRA `(.L_x_1481) ;  /* 0xfffffed000088947 */ /* 0x000fea000383ffff */
[----:B------:R-:W-:Y:S05]  /*14410*/  BRA `(.L_x_1333) ;  /* 0x00000088009c7947 */ /* 0x000fea0003800000 */
.L_x_1331:
[----:B------:R-:W-:-:S08]  /*14420*/  NOP ;  /* 0x0000000000007918 */ /* 0x000fd00000000000 */
[----:B0-----:R-:W0:-:S00]  /*14430*/  USETMAXREG.DEALLOC.CTAPOOL 0x18 ;  /* 0x00000018000079c8 */ /* 0x001e0000080e0500 */
        /* <DEDUP_REMOVED lines=18> */
.L_x_1482:
        /* <DEDUP_REMOVED lines=43> */
.L_x_1486:
        /* <DEDUP_REMOVED lines=38> */
.L_x_1484:
        /* <DEDUP_REMOVED lines=20> */
.L_x_1487:
        /* <DEDUP_REMOVED lines=54> */
.L_x_1485:
[----:B------:R-:W-:Y:S01]  /*14f10*/  IMAD.U32 R2, RZ, RZ, UR6 ;  /* 0x00000006ff027e24 */ /* 0x000fe2000f8e00ff */
[----:B------:R0:W-:Y:S04]  /*14f20*/  STL [R1+0x4], RZ ;  /* 0x000004ff01007387 */ /* 0x0001e80000100800 */
[----:B------:R0:W-:Y:S04]  /*14f30*/  STL [R1+0x8], RZ ;  /* 0x000008ff01007387 */ /* 0x0001e80000100800 */
[----:B------:R0:W-:Y:S02]  /*14f40*/  STL [R1], R2 ;  /* 0x0000000201007387 */ /* 0x0001e40000100800 */
.L_x_1488:
        /* <DEDUP_REMOVED lines=10> */
.L_x_1483:
[----:B--2---:R-:W2:Y:S01]  /*14ff0*/  LDL R0, [R1+0xc] ;  /* 0x00000c0001007983 */ /* 0x004ea20000100800 */
[----:B------:R-:W-:Y:S01]  /*15000*/  ULDC UR4, c[0x0][0xd3c] ;  /* 0x00034f0000047ab9 */ /* 0x000fe20000000800 */
[----:B------:R-:W-:Y:S01]  /*15010*/  IMAD.MOV.U32 R19, RZ, RZ, RZ ;  /* 0x000000ffff137224 */ /* 0x000fe200078e00ff */
[----:B--2---:R-:W-:Y:S01]  /*15020*/  ISETP.GE.AND P0, PT, R0, UR4, PT ;  /* 0x0000000400007c0c */ /* 0x004fe2000bf06270 */
[----:B------:R-:W-:-:S05]  /*15030*/  IMAD.MOV.U32 R0, RZ, RZ, 0x1 ;  /* 0x00000001ff007424 */ /* 0x000fca00078e00ff */
[----:B------:R2:W-:Y:S04]  /*15040*/  STL [R1+0x1c], R0 ;  /* 0x00001c0001007387 */ /* 0x0005e80000100800 */
[----:B------:R2:W-:Y:S03]  /*15050*/  STL [R1+0x80], RZ ;  /* 0x000080ff01007387 */ /* 0x0005e60000100800 */
[----:B------:R-:W-:Y:S05]  /*15060*/  @P0 BRA `(.L_x_1489) ;  /* 0x0000007800a00947 */ /* 0x000fea0003800000 */
[----:B------:R-:W3:Y:S01]  /*15070*/  S2UR UR5, SR_CgaCtaId ;  /* 0x00000000000579c3 */ /* 0x000ee20000008800 */
[C---:B--2---:R-:W-:Y:S01]  /*15080*/  IMAD.SHL.U32 R0, R6.reuse, 0x8, RZ ;  /* 0x0000000806007824 */ /* 0x044fe200078e00ff */
[----:B------:R-:W-:Y:S01]  /*15090*/  LOP3.LUT R4, R6, 0x7f, RZ, 0xc0, !PT ;  /* 0x0000007f06047812 */ /* 0x000fe200078ec0ff */
[----:B------:R-:W-:Y:S01]  /*150a0*/  UMOV UR4, 0x400 ;  /* 0x0000040000047882 */ /* 0x000fe20000000000 */
[----:B------:R-:W-:Y:S01]  /*150b0*/  BSSY B8, `(.L_x_1489) ;  /* 0x00007a3000087945 */ /* 0x000fe20003800000 */
[----:B------:R-:W-:Y:S01]  /*150c0*/  IMAD.MOV.U32 R19, RZ, RZ, RZ ;  /* 0x000000ffff137224 */ /* 0x000fe200078e00ff */
[----:B------:R-:W-:Y:S01]  /*150d0*/  LOP3.LUT R3, R0, 0x1f8, RZ, 0xc0, !PT ;  /* 0x000001f800037812 */ /* 0x000fe200078ec0ff */
[----:B0-----:R-:W-:Y:S01]  /*150e0*/  IMAD.SHL.U32 R2, R4, 0x8, RZ ;  /* 0x0000000804027824 */ /* 0x001fe200078e00ff */
[----:B------:R-:W-:Y:S01]  /*150f0*/  LOP3.LUT R0, R0, 0x38, RZ, 0xc0, !PT ;  /* 0x0000003800007812 */ /* 0x000fe200078ec0ff */
[----:B------:R-:W-:Y:S01]  /*15100*/  ULDC.64 UR36, c[0x0][0x198] ;  /* 0x0000660000247ab9 */ /* 0x000fe20000000a00 */
[----:B------:R-:W-:Y:S01]  /*15110*/  LOP3.LUT R3, R3, 0x38, R6, 0x78, !PT ;  /* 0x0000003803037812 */ /* 0x000fe200078e7806 */
[----:B------:R-:W-:Y:S01]  /*15120*/  IMAD.SHL.U32 R6, R6, 0x10, RZ ;  /* 0x0000001006067824 */ /* 0x000fe200078e00ff */
[----:B------:R-:W-:-:S02]  /*15130*/  ULDC UR38, c[0x0][0xc] ;  /* 0x0000030000267ab9 */ /* 0x000fc40000000800 */
[----:B------:R-:W-:Y:S02]  /*15140*/  LOP3.LUT R3, R3, 0x200, R2, 0xf8, !PT ;  /* 0x0000020003037812 */ /* 0x000fe400078ef802 */
[----:B------:R-:W-:-:S04]  /*15150*/  SHF.R.U32.HI R2, RZ, 0x3, R4 ;  /* 0x00000003ff027819 */ /* 0x000fc80000011604 */
[----:B------:R-:W-:Y:S01]  /*15160*/  LOP3.LUT R4, R2, 0x70, R6, 0xf8, !PT ;  /* 0x0000007002047812 */ /* 0x000fe200078ef806 */
[----:B------:R-:W-:Y:S02]  /*15170*/  IMAD.MOV.U32 R2, RZ, RZ, 0x1 ;  /* 0x00000001ff027424 */ /* 0x000fe400078e00ff */
[----:B------:R-:W-:Y:S01]  /*15180*/  IMAD.MOV.U32 R4, RZ, RZ, 0x1 ;  /* 0x00000001ff047424 */ /* 0x000fe200078e00ff */
[----:B---3--:R-:W-:-:S06]  /*15190*/  ULEA UR4, UR5, UR4, 0x18 ;  /* 0x0000000405047291 */ /* 0x008fcc000f8ec03f */
[----:B------:R-:W-:-:S04]  /*151a0*/  IMAD.U32 R18, RZ, RZ, UR4 ;  /* 0x00000004ff127e24 */ /* 0x000fc8000f8e00ff */
[----:B------:R-:W-:-:S05]  /*151b0*/  IMAD R3, R3, 0x2, R18 ;  /* 0x0000000203037824 */ /* 0x000fca00078e0212 */
[----:B------:R0:W-:Y:S04]  /*151c0*/  STL [R1+0x14], R3 ;  /* 0x0000140301007387 */ /* 0x0001e80000100800 */
[----:B------:R-:W-:Y:S04]  /*151d0*/  STL [R1+0x80], RZ ;  /* 0x000080ff01007387 */ /* 0x000fe80000100800 */
[----:B------:R2:W-:Y:S01]  /*151e0*/  STL [R1+0x20], R2 ;  /* 0x0000200201007387 */ /* 0x0005e20000100800 */
[----:B0-----:R-:W-:-:S03]  /*151f0*/  LOP3.LUT R3, R0, 0x40, RZ, 0xfc, !PT ;  /* 0x0000004000037812 */ /* 0x001fc600078efcff */
[----:B------:R0:W-:Y:S04]  /*15200*/  STL [R1+0x10], RZ ;  /* 0x000010ff01007387 */ /* 0x0001e80000100800 */
[----:B------:R0:W-:Y:S01]  /*15210*/  STL [R1+0x1c], R4 ;  /* 0x00001c0401007387 */ /* 0x0001e20000100800 */
[C---:B--2---:R-:W-:Y:S02]  /*15220*/  LOP3.LUT R2, R0.reuse, 0x80, RZ, 0xfc, !PT ;  /* 0x0000008000027812 */ /* 0x044fe400078efcff */
[----:B------:R-:W-:-:S07]  /*15230*/  LOP3.LUT R0, R0, 0xc0, RZ, 0xfc, !PT ;  /* 0x000000c000007812 */ /* 0x000fce00078efcff */
.L_x_1637:
[----:B--2---:R-:W2:Y:S01]  /*15240*/  LDL R0, [R1+0xc] ;  /* 0x00000c0001007983 */ /* 0x004ea20000100800 */
[----:B------:R-:W2:Y:S01]  /*15250*/  LDC.64 R2, c[0x0][0xd88] ;  /* 0x00036200ff027b82 */ /* 0x000ea20000000a00 */
[----:B------:R-:W-:Y:S05]  /*15260*/  YIELD ;  /* 0x0000000000007946 */ /* 0x000fea0003800000 */
[----:B------:R-:W-:Y:S01]  /*15270*/  ULDC.64 UR4, c[0x0][0xb20] ;  /* 0x0002c80000047ab9 */ /* 0x000fe20000000a00 */
[----:B01----:R-:W-:Y:S02]  /*15280*/  CS2R R8, SRZ ;  /* 0x0000000000087805 */ /* 0x003fe4000001ff00 */
[----:B------:R-:W-:Y:S01]  /*15290*/  ISETP.NE.U32.AND P0, PT, RZ, UR4, PT ;  /* 0x00000004ff007c0c */ /* 0x000fe2000bf05070 */
[----:B------:R-:W-:Y:S01]  /*152a0*/  ULDC.64 UR10, c[0x0][0xb10] ;  /* 0x0002c400000a7ab9 */ /* 0x000fe20000000a00 */
[----:B------:R-:W-:Y:S01]  /*152b0*/  ULDC.64 UR8, c[0x0][0xb08] ;  /* 0x0002c20000087ab9 */ /* 0x000fe20000000a00 */
[----:B------:R-:W-:Y:S01]  /*152c0*/  ULDC.64 UR6, c[0x0][0xb00] ;  /* 0x0002c00000067ab9 */ /* 0x000fe20000000a00 */
[----:B--2---:R-:W-:-:S05]  /*152d0*/  IMAD.WIDE R2, R0, 0x4, R2 ;  /* 0x0000000400027825 */ /* 0x004fca00078e0202 */
[----:B------:R-:W0:Y:S01]  /*152e0*/  LDG.E R13, desc[UR60][R2.64] ;  /* 0x0000003c020d7981 */ /* 0x000e22000c1e1900 */
[----:B------:R-:W-:Y:S01]  /*152f0*/  ISETP.NE.AND.EX P0, PT, RZ, UR5, PT, P0 ;  /* 0x00000005ff007c0c */ /* 0x000fe2000bf05300 */
[----:B------:R-:W-:Y:S01]  /*15300*/  IMAD.MOV.U32 R0, RZ, RZ, RZ ;  /* 0x000000ffff007224 */ /* 0x000fe200078e00ff */
[----:B0-----:R-:W-:Y:S01]  /*15310*/  SHF.R.S32.HI R4, RZ, 0x1f, R13 ;  /* 0x0000001fff047819 */ /* 0x001fe2000001140d */
        /* <DEDUP_REMOVED lines=14> */
[----:B------:R-:W-:Y:S02]  /*15400*/  ISETP.NE.U32.AND P2, PT, RZ, UR8, PT ;  /* 0x00000008ff007c0c */ /* 0x000fe4000bf45070 */
[C---:B------:R-:W-:Y:S02]  /*15410*/  IADD3 R6, P5, R17.reuse, UR6, RZ ;  /* 0x0000000611067c10 */ /* 0x040fe4000ffbe0ff */
[----:B-1----:R-:W-:-:S02]  /*15420*/  IADD3 R2, P4, R17, UR4, RZ ;  /* 0x0000000411027c10 */ /* 0x002fc4000ff9e0ff */
[----:B------:R-:W-:Y:S02]  /*15430*/  ISETP.NE.AND.EX P3, PT, RZ, UR11, PT, P3 ;  /* 0x0000000bff007c0c */ /* 0x000fe4000bf65330 */
[C---:B------:R-:W-:Y:S02]  /*15440*/  IADD3.X R3, R14.reuse, UR5, RZ, P4, !PT ;  /* 0x000000050e037c10 */ /* 0x040fe4000a7fe4ff */
[----:B0-----:R-:W-:Y:S02]  /*15450*/  IADD3 R4, P4, R17, UR8, RZ ;  /* 0x0000000811047c10 */ /* 0x001fe4000ff9e0ff */
        /* <DEDUP_REMOVED lines=30> */
.L_x_1490:
        /* <DEDUP_REMOVED lines=17> */
.L_x_1491:
[----:B------:R-:W-:Y:S05]  /*15750*/  @!P0 BRA `(.L_x_1492) ;  /* 0x00000000000c8947 */ /* 0x000fea0003800000 */
[----:B------:R-:W2:Y:S04]  /*15760*/  LDG.E R8, desc[UR60][R6.64] ;  /* 0x0000003c06087981 */ /* 0x000ea8000c1e1900 */
[----:B------:R-:W2:Y:S02]  /*15770*/  LDG.E R6, desc[UR60][R6.64+0x4] ;  /* 0x0000043c06067981 */ /* 0x000ea4000c1e1900 */
[----:B--2---:R-:W-:-:S07]  /*15780*/  IMAD.IADD R8, R6, 0x1, -R8 ;  /* 0x0000000106087824 */ /* 0x004fce00078e0a08 */
.L_x_1492:
[----:B-----5:R-:W-:Y:S02]  /*15790*/  IMAD.IADD R6, R8, 0x1, -R0 ;  /* 0x0000000108067824 */ /* 0x020fe400078e0a00 */
[----:B------:R-:W2:Y:S04]  /*157a0*/  @P2 LDG.E R0, desc[UR60][R4.64] ;  /* 0x0000003c04002981 */ /* 0x000ea8000c1e1900 */
[----:B------:R-:W2:Y:S01]  /*157b0*/  @P2 LDG.E R4, desc[UR60][R4.64+0x4] ;  /* 0x0000043c04042981 */ /* 0x000ea2000c1e1900 */
[----:B------:R-:W-:Y:S01]  /*157c0*/  LOP3.LUT R14, R10, 0xff, RZ, 0xc0, !PT ;  /* 0x000000ff0a0e7812 */ /* 0x000fe200078ec0ff */
[----:B------:R-:W-:Y:S01]  /*157d0*/  BSSY B0, `(.L_x_1493) ;  /* 0x000002a000007945 */ /* 0x000fe20003800000 */
[----:B------:R-:W-:Y:S01]  /*157e0*/  SHF.R.U32.HI R10, RZ, 0x10, R10 ;  /* 0x00000010ff0a7819 */ /* 0x000fe2000001160a */
[----:B--2---:R-:W-:-:S04]  /*157f0*/  @P2 IMAD.IADD R11, R4, 0x1, -R0 ;  /* 0x00000001040b2824 */ /* 0x004fc800078e0a00 */
[----:B01----:R-:W-:-:S04]  /*15800*/  IMAD.IADD R2, R6, 0x1, R11 ;  /* 0x0000000106027824 */ /* 0x003fc800078e020b */
[C---:B------:R-:W-:Y:S01]  /*15810*/  VIADD R0, R2.reuse, 0x5f ;  /* 0x0000005f02007836 */ /* 0x040fe20000000000 */
[----:B------:R-:W-:-:S03]  /*15820*/  ISETP.GE.AND P1, PT, R2, 0x1, PT ;  /* 0x000000010200780c */ /* 0x000fc60003f26270 */
[----:B------:R-:W-:-:S05]  /*15830*/  IMAD.HI R0, R0, 0x2aaaaaab, RZ ;  /* 0x2aaaaaab00007827 */ /* 0x000fca00078e02ff */
[----:B------:R-:W-:-:S04]  /*15840*/  SHF.R.U32.HI R2, RZ, 0x1f, R0 ;  /* 0x0000001fff027819 */ /* 0x000fc80000011600 */
[----:B------:R-:W-:Y:S01]  /*15850*/  LEA.HI.SX32 R12, R0, R2, 0x1c ;  /* 0x00000002000c7211 */ /* 0x000fe200078fe2ff */
[----:B------:R-:W-:-:S04]  /*15860*/  IMAD.MOV.U32 R0, RZ, RZ, RZ ;  /* 0x000000ffff007224 */ /* 0x000fc800078e00ff */
[----:B------:R0:W-:Y:S04]  /*15870*/  STL [R1+0x44], R12 ;  /* 0x0000440c01007387 */ /* 0x0001e80000100800 */
[----:B------:R0:W-:Y:S01]  /*15880*/  STL [R1+0x84], R14 ;  /* 0x0000840e01007387 */ /* 0x0001e20000100800 */
[----:B------:R-:W-:Y:S05]  /*15890*/  @!P1 BRA `(.L_x_1494) ;  /* 0x0000000000749947 */ /* 0x000fea0003800000 */
        /* <DEDUP_REMOVED lines=16> */
[----:B------:R-:W-:-:S05]  /*159a0*/  IABS R0, R2 ;  /* 0x0000000200007213 */ /* 0x000fca0000000000 */
        /* <DEDUP_REMOVED lines=12> */
.L_x_1494:
[----:B------:R-:W-:Y:S05]  /*15a70*/  BSYNC B0 ;  /* 0x0000000000007941 */ /* 0x000fea0003800000 */
.L_x_1493:
[-C--:B------:R-:W-:Y:S01]  /*15a80*/  IMAD R2, R14, R0.reuse, RZ ;  /* 0x000000000e027224 */ /* 0x080fe200078e02ff */
[----:B------:R-:W-:Y:S04]  /*15a90*/  BSSY B0, `(.L_x_1495) ;  /* 0x0000141000007945 */ /* 0x000fe80003800000 */
        /* <DEDUP_REMOVED lines=23> */
.L_x_1709:
[----:B-1----:R-:W-:Y:S02]  /*15c10*/  ISETP.NE.AND P0, PT, R14, RZ, PT ;  /* 0x000000ff0e00720c */ /* 0x002fe40003f05270 */
[----:B------:R-:W-:-:S11]  /*15c20*/  PLOP3.LUT P6, PT, PT, PT, PT, 0x8, 0x0 ;  /* 0x000000000000781c */ /* 0x000fd60003fce170 */
[----:B------:R-:W-:Y:S05]  /*15c30*/  @P0 BRA `(.L_x_1498) ;  /* 0x00000000000c0947 */ /* 0x000fea0003800000 */
[----:B------:R-:W-:-:S03]  /*15c40*/  UMOV UR4, 0xffffffff ;  /* 0xffffffff00047882 */ /* 0x000fc60000000000 */
[----:B------:R-:W-:Y:S05]  /*15c50*/  BRA.DIV UR4, `(.L_x_1499) ;  /* 0x0000008604487947 */ /* 0x000fea000b800000 */
[----:B------:R-:W-:-:S13]  /*15c60*/  ELECT P6, URZ, PT ;  /* 0x00000000003f782f */ /* 0x000fda00038c0000 */
.L_x_1498:
        /* <DEDUP_REMOVED lines=9> */
.L_x_1712:
[----:B------:R-:W-:Y:S05]  /*15d00*/  BSYNC B1 ;  /* 0x0000000000017941 */ /* 0x000fea0003800000 */
.L_x_1500:
        /* <DEDUP_REMOVED lines=12> */
.L_x_1713:
[----:B------:R-:W-:Y:S05]  /*15dd0*/  BSYNC B2 ;  /* 0x0000000000027941 */ /* 0x000fea0003800000 */
.L_x_1504:
        /* <DEDUP_REMOVED lines=9> */
.L_x_1507:
[----:B------:R-:W-:Y:S05]  /*15e70*/  BSYNC B2 ;  /* 0x0000000000027941 */ /* 0x000fea0003800000 */
.L_x_1506:
        /* <DEDUP_REMOVED lines=13> */
.L_x_1508:
        /* <DEDUP_REMOVED lines=13> */
.L_x_1714:
[----:B------:R-:W-:Y:S05]  /*16020*/  BSYNC B2 ;  /* 0x0000000000027941 */ /* 0x000fea0003800000 */
.L_x_1509:
        /* <DEDUP_REMOVED lines=11> */
.L_x_1512:
[----:B------:R-:W-:Y:S05]  /*160e0*/  BSYNC B2 ;  /* 0x0000000000027941 */ /* 0x000fea0003800000 */
.L_x_1511:
        /* <DEDUP_REMOVED lines=10> */
.L_x_1513:
        /* <DEDUP_REMOVED lines=15> */
.L_x_1514:
        /* <DEDUP_REMOVED lines=15> */
.L_x_1515:
        /* <DEDUP_REMOVED lines=15> */
.L_x_1516:
        /* <DEDUP_REMOVED lines=10> */
.L_x_1503:
[----:B------:R-:W-:Y:S05]  /*16500*/  BSYNC B1 ;  /* 0x0000000000017941 */ /* 0x000fea0003800000 */
.L_x_1502:
        /* <DEDUP_REMOVED lines=13> */
.L_x_1532:
        /* <DEDUP_REMOVED lines=13> */
.L_x_1715:
[----:B------:R-:W-:Y:S05]  /*166b0*/  BSYNC B2 ;  /* 0x0000000000027941 */ /* 0x000fea0003800000 */
.L_x_1519:
        /* <DEDUP_REMOVED lines=9> */
.L_x_1522:
[----:B------:R-:W-:Y:S05]  /*16750*/  BSYNC B2 ;  /* 0x0000000000027941 */ /* 0x000fea0003800000 */
.L_x_1521:
        /* <DEDUP_REMOVED lines=12> */
.L_x_1523:
        /* <DEDUP_REMOVED lines=13> */
.L_x_1716:
[----:B------:R-:W-:Y:S05]  /*168f0*/  BSYNC B2 ;  /* 0x0000000000027941 */ /* 0x000fea0003800000 */
.L_x_1524:
        /* <DEDUP_REMOVED lines=11> */
.L_x_1527:
[----:B------:R-:W-:Y:S05]  /*169b0*/  BSYNC B2 ;  /* 0x0000000000027941 */ /* 0x000fea0003800000 */
.L_x_1526:
        /* <DEDUP_REMOVED lines=10> */
.L_x_1528:
        /* <DEDUP_REMOVED lines=15> */
.L_x_1529:
        /* <DEDUP_REMOVED lines=15> */
.L_x_1530:
        /* <DEDUP_REMOVED lines=15> */
.L_x_1531:
        /* <DEDUP_REMOVED lines=10> */
.L_x_1518:
[----:B------:R-:W-:Y:S05]  /*16dd0*/  BSYNC B1 ;  /* 0x0000000000017941 */ /* 0x000fea0003800000 */
.L_x_1517:
        /* <DEDUP_REMOVED lines=12> */
.L_x_1496:
[----:B------:R-:W-:Y:S05]  /*16ea0*/  BSYNC B0 ;  /* 0x0000000000007941 */ /* 0x000fea0003800000 */
.L_x_1495:
[----:B------:R3:W5:Y:S01]  /*16eb0*/  LDL R7, [R1+0x44] ;  /* 0x0000440001077983 */ /* 0x0007620000100800 */
[----:B------:R-:W-:Y:S05]  /*16ec0*/  @!P0 WARPSYNC.ALL ;  /* 0x0000000000008948 */ /* 0x000fea0003800000 */
[----:B------:R3:W-:Y:S01]  /*16ed0*/  STL [R1+0x48], RZ ;  /* 0x000048ff01007387 */ /* 0x0007e20000100800 */
[----:B------:R-:W-:Y:S01]  /*16ee0*/  BSSY B0, `(.L_x_1533) ;  /* 0x0000020000007945 */ /* 0x000fe20003800000 */
[----:B------:R-:W-:Y:S06]  /*16ef0*/  @!P0 BAR.SYNC.DEFER_BLOCKING 0xc, 0x180 ;  /* 0x0306000000008b1d */ /* 0x000fec0000010000 */
[----:B---3--:R-:W-:Y:S05]  /*16f00*/  @!P1 BRA `(.L_x_1534) ;  /* 0x0000000000749947 */ /* 0x008fea0003800000 */
[----:B------:R-:W-:-:S13]  /*16f10*/  ISETP.NE.AND P0, PT, R10, RZ, PT ;  /* 0x000000ff0a00720c */ /* 0x000fda0003f05270 */
[----:B------:R-:W3:Y:S02]  /*16f20*/  @!P0 LDC R10, c[0x0][0xae8] ;  /* 0x0002ba00ff0a8b82 */ /* 0x000ee40000000800 */
[----:B---3--:R-:W-:-:S04]  /*16f30*/  IABS R0, R10 ;  /* 0x0000000a00007213 */ /* 0x008fc80000000000 */
[----:B------:R-:W3:Y:S08]  /*16f40*/  I2F.RP R2, R0 ;  /* 0x0000000000027306 */ /* 0x000ef00000209400 */
[----:B---3--:R-:W3:Y:S02]  /*16f50*/  MUFU.RCP R2, R2 ;  /* 0x0000000200027308 */ /* 0x008ee40000001000 */
[----:B---3--:R-:W-:-:S06]  /*16f60*/  VIADD R2, R2, 0xffffffe ;  /* 0x0ffffffe02027836 */ /* 0x008fcc0000000000 */
[----:B------:R-:W3:Y:S02]  /*16f70*/  F2I.FTZ.U32.TRUNC.NTZ R3, R2 ;  /* 0x0000000200037305 */ /* 0x000ee4000021f000 */
[----:B---3--:R-:W-:-:S04]  /*16f80*/  IMAD.MOV R2, RZ, RZ, -R3 ;  /* 0x000000ffff027224 */ /* 0x008fc800078e0a03 */
[----:B-12---:R-:W-:Y:S02]  /*16f90*/  IMAD R4, R2, R0, RZ ;  /* 0x0000000002047224 */ /* 0x006fe400078e02ff */
        /* <DEDUP_REMOVED lines=20> */
.L_x_1534:
[----:B------:R-:W-:Y:S05]  /*170e0*/  BSYNC B0 ;  /* 0x0000000000007941 */ /* 0x000fea0003800000 */
.L_x_1533:
[----:B------:R-:W4:Y:S04]  /*170f0*/  LDL R0, [R1+0x48] ;  /* 0x0000480001007983 */ /* 0x000f280000100800 */
[----:B---3--:R-:W4:Y:S01]  /*17100*/  LDL R2, [R1+0x84] ;  /* 0x0000840001027983 */ /* 0x008f220000100800 */
[----:B------:R-:W-:Y:S01]  /*17110*/  BSSY B7, `(.L_x_1535) ;  /* 0x00004c1000077945 */ /* 0x000fe20003800000 */
[----:B----4-:R-:W-:-:S05]  /*17120*/  IMAD R2, R2, R0, RZ ;  /* 0x0000000002027224 */ /* 0x010fca00078e02ff */
[----:B-----5:R-:W-:Y:S01]  /*17130*/  VIADDMNMX R0, R2, R0, R7, PT ;  /* 0x0000000002007246 */ /* 0x020fe20003800107 */
        /* <DEDUP_REMOVED lines=10> */
[----:B-12---:R-:W1:Y:S01]  /*171e0*/  LDC.64 R4, c[0x0][0xd60] ;  /* 0x00035800ff047b82 */ /* 0x006e620000000a00 */
[----:B------:R-:W3:Y:S08]  /*171f0*/  FLO.U32 R0, UR4 ;  /* 0x0000000400007d00 */ /* 0x000ef000080e0000 */
[----:B------:R-:W1:Y:S01]  /*17200*/  POPC R2, UR4 ;  /* 0x0000000400027d09 */ /* 0x000e620008000000 */
[----:B---3--:R-:W-:-:S13]  /*17210*/  ISETP.EQ.U32.AND P0, PT, R0, R3, PT ;  /* 0x000000030000720c */ /* 0x008fda0003f02070 */
[----:B-1----:R-:W2:Y:S01]  /*17220*/  @P0 ATOMG.E.ADD.STRONG.GPU PT, R5, desc[UR60][R4.64], R2 ;  /* 0x00000002040509a8 */ /* 0x002ea200081ee1fc */
[----:B------:R-:W1:Y:S02]  /*17230*/  S2R R3, SR_LTMASK ;  /* 0x0000000000037919 */ /* 0x000e640000003900 */
[----:B-1----:R-:W-:-:S06]  /*17240*/  LOP3.LUT R3, R3, UR4, RZ, 0xc0, !PT ;  /* 0x0000000403037c12 */ /* 0x002fcc000f8ec0ff */
[----:B------:R-:W1:Y:S01]  /*17250*/  POPC R3, R3 ;  /* 0x0000000300037309 */ /* 0x000e620000000000 */
[----:B--2---:R-:W1:Y:S02]  /*17260*/  SHFL.IDX PT, R0, R5, R0, 0x1f ;  /* 0x00001f0005007589 */ /* 0x004e6400000e0000 */
[----:B-1----:R-:W-:-:S05]  /*17270*/  IADD3 R0, R0, UR38, R3 ;  /* 0x0000002600007c10 */ /* 0x002fca000fffe003 */
[----:B------:R4:W-:Y:S01]  /*17280*/  STL [R1], R0 ;  /* 0x0000000001007387 */ /* 0x0009e20000100800 */
[----:B------:R-:W-:Y:S05]  /*17290*/  BRA `(.L_x_1537) ;  /* 0x0000004800a07947 */ /* 0x000fea0003800000 */
.L_x_1536:
        /* <DEDUP_REMOVED lines=8> */
[----:B-12---:R-:W-:Y:S02]  /*17320*/  IMAD.U32 R4, RZ, RZ, UR6 ;  /* 0x00000006ff047e24 */ /* 0x006fe4000f8e00ff */
        /* <DEDUP_REMOVED lines=11> */
.L_x_1539:
[----:B------:R-:W-:Y:S05]  /*173e0*/  BSYNC B6 ;  /* 0x0000000000067941 */ /* 0x000fea0003800000 */
.L_x_1538:
        /* <DEDUP_REMOVED lines=9> */
[----:B-12---:R-:W-:Y:S02]  /*17480*/  IMAD.U32 R4, RZ, RZ, UR6 ;  /* 0x00000006ff047e24 */ /* 0x006fe4000f8e00ff */
[----:B------:R-:W-:Y:S02]  /*17490*/  IMAD.U32 R5, RZ, RZ, UR7 ;  /* 0x00000007ff057e24 */ /* 0x000fe4000f8e00ff */
[----:B------:R-:W-:Y:S02]  /*174a0*/  IMAD.U32 R6, RZ, RZ, UR8 ;  /* 0x00000008ff067e24 */ /* 0x000fe4000f8e00ff */
[----:B------:R-:W-:-:S02]  /*174b0*/  IMAD.U32 R7, RZ, RZ, UR9 ;  /* 0x00000009ff077e24 */ /* 0x000fc4000f8e00ff */
[----:B------:R-:W-:Y:S02]  /*174c0*/  IMAD.U32 R10, RZ, RZ, UR4 ;  /* 0x00000004ff0a7e24 */ /* 0x000fe4000f8e00ff */
[----:B------:R-:W-:Y:S02]  /*174d0*/  IMAD.U32 R11, RZ, RZ, UR5 ;  /* 0x00000005ff0b7e24 */ /* 0x000fe4000f8e00ff */
[----:B------:R-:W-:Y:S02]  /*174e0*/  IMAD.MOV.U32 R8, RZ, RZ, 0x70 ;  /* 0x00000070ff087424 */ /* 0x000fe400078e00ff */
[----:B0-----:R-:W-:Y:S02]  /*174f0*/  IMAD.MOV.U32 R12, RZ, RZ, 0x1 ;  /* 0x00000001ff0c7424 */ /* 0x001fe400078e00ff */
[----:B---3--:R-:W-:-:S07]  /*17500*/  IMAD.MOV.U32 R13, RZ, RZ, RZ ;  /* 0x000000ffff0d7224 */ /* 0x008fce00078e00ff */
[----:B------:R-:W-:-:S07]  /*17510*/  LEPC R20, `(.L_x_1542) ;  /* 0x000000001014794e */ /* 0x000fce0000000000 */
[----:B----4-:R-:W-:Y:S05]  /*17520*/  CALL.ABS.NOINC R2 ;  /* 0x0000000002007343 */ /* 0x010fea0003c00000 */
.L_x_1542:
        /* <DEDUP_REMOVED lines=16> */
.L_x_1541:
[----:B------:R-:W-:Y:S05]  /*17630*/  BSYNC B6 ;  /* 0x0000000000067941 */ /* 0x000fea0003800000 */
.L_x_1540:
[----:B-12---:R-:W2:Y:S01]  /*17640*/  LDL.LU R4, [R1+0x24] ;  /* 0x0000240001047983 */ /* 0x006ea20000300800 */
        /* <DEDUP_REMOVED lines=23> */
.L_x_1719:
        /* <DEDUP_REMOVED lines=11> */
.L_x_1722:
        /* <DEDUP_REMOVED lines=24> */
.L_x_1546:
[----:B-1----:R-:W2:Y:S01]  /*179f0*/  LDL R2, [R1+0x1c] ;  /* 0x00001c0001027983 */ /* 0x002ea20000100800 */
[----:B0-----:R-:W-:Y:S01]  /*17a00*/  IMAD R0, R19, 0x8, R18 ;  /* 0x0000000813007824 */ /* 0x001fe200078e0212 */
[----:B--2---:R-:W-:-:S04]  /*17a10*/  SHF.L.U32 R2, R2, 0x1f, RZ ;  /* 0x0000001f02027819 */ /* 0x004fc800000006ff */
[----:B------:R-:W0:Y:S02]  /*17a20*/  SYNCS.PHASECHK.TRANS64.TRYWAIT P0, [R0+URZ+0x32440], R2 ;  /* 0x03244002000075a7 */ /* 0x000e24000800017f */
[----:B0-----:R-:W-:Y:S05]  /*17a30*/  @!P0 BRA `(.L_x_1547) ;  /* 0x0000006800a88947 */ /* 0x001fea0003800000 */
.L_x_1723:
        /* <DEDUP_REMOVED lines=11> */
.L_x_1548:
        /* <DEDUP_REMOVED lines=24> */
.L_x_1544:
[----:B0-----:R-:W2:Y:S04]  /*17c70*/  LDL.LU R4, [R1+0x30] ;  /* 0x0000300001047983 */ /* 0x001ea80000300800 */
[----:B------:R-:W3:Y:S04]  /*17c80*/  LDL.LU R3, [R1+0x58] ;  /* 0x0000580001037983 */ /* 0x000ee80000300800 */
[----:B-1----:R-:W4:Y:S01]  /*17c90*/  LDL R2, [R1+0x38] ;  /* 0x0000380001027983 */ /* 0x002f220000100800 */
        /* <DEDUP_REMOVED lines=8> */
[----:B--2---:R-:W-:Y:S02]  /*17d20*/  SEL R0, R4, RZ, !P0 ;  /* 0x000000ff04007207 */ /* 0x004fe40004000000 */
[----:B---3--:R-:W-:-:S03]  /*17d30*/  SEL R3, R3, RZ, !P0 ;  /* 0x000000ff03037207 */ /* 0x008fc60004000000 */
[----:B------:R4:W-:Y:S02]  /*17d40*/  STL [R1+0x40], R0 ;  /* 0x0000400001007387 */ /* 0x0009e40000100800 */
[----:B----4-:R-:W-:-:S05]  /*17d50*/  SHF.R.S32.HI R0, RZ, 0x1f, R2 ;  /* 0x0000001fff007819 */ /* 0x010fca0000011402 */
[----:B------:R0:W-:Y:S04]  /*17d60*/  STL [R1+0x58], R0 ;  /* 0x0000580001007387 */ /* 0x0001e80000100800 */
[----:B------:R0:W-:Y:S01]  /*17d70*/  STL [R1+0x6c], R3 ;  /* 0x00006c0301007387 */ /* 0x0001e20000100800 */
[----:B------:R-:W-:Y:S05]  /*17d80*/  @!P1 BRA `(.L_x_1550) ;  /* 0x0000000000409947 */ /* 0x000fea0003800000 */
[----:B------:R-:W-:Y:S01]  /*17d90*/  MOV R2, 0x0 ;  /* 0x0000000000027802 */ /* 0x000fe20000000f00 */
[----:B------:R-:W-:Y:S01]  /*17da0*/  ULDC.64 UR4, c[0x4][0x98] ;  /* 0x0100260000047ab9 */ /* 0x000fe20000000a00 */
[----:B------:R-:W-:Y:S01]  /*17db0*/  ULDC.64 UR6, c[0x4][0xa0] ;  /* 0x0100280000067ab9 */ /* 0x000fe20000000a00 */
[----:B------:R-:W-:Y:S01]  /*17dc0*/  ULDC.64 UR8, c[0x4][0x20] ;  /* 0x0100080000087ab9 */ /* 0x000fe20000000a00 */
[----:B------:R-:W-:Y:S02]  /*17dd0*/  IMAD.U32 R4, RZ, RZ, UR4 ;  /* 0x00000004ff047e24 */ /* 0x000fe4000f8e00ff */
[----:B0-----:R-:W0:Y:S01]  /*17de0*/  LDC.64 R2, c[0x4][R2] ;  /* 0x0100000002027b82 */ /* 0x001e220000000a00 */
        /* <DEDUP_REMOVED lines=10> */
.L_x_1550:
[----:B------:R-:W-:Y:S05]  /*17e90*/  BSYNC B6 ;  /* 0x0000000000067941 */ /* 0x000fea0003800000 */
.L_x_1549:
[----:B------:R-:W2:Y:S01]  /*17ea0*/  LDL.LU R5, [R1+0x4] ;  /* 0x0000040001057983 */ /* 0x000ea20000300800 */
[----:B------:R-:W1:Y:S01]  /*17eb0*/  LDC R8, c[0x0][0x448] ;  /* 0x00011200ff087b82 */ /* 0x000e620000000800 */
[----:B------:R-:W-:Y:S01]  /*17ec0*/  ULDC.64 UR4, c[0x0][0x298] ;  /* 0x0000a60000047ab9 */ /* 0x000fe20000000a00 */
[----:B------:R-:W-:Y:S01]  /*17ed0*/  ULDC.64 UR6, c[0x0][0x280] ;  /* 0x0000a00000067ab9 */ /* 0x000fe20000000a00 */
[----:B------:R-:W3:Y:S04]  /*17ee0*/  LDL R4, [R1+0x58] ;  /* 0x0000580001047983 */ /* 0x000ee80000100800 */
[----:B------:R-:W4:Y:S04]  /*17ef0*/  LDL R10, [R1+0x38] ;  /* 0x00003800010a7983 */ /* 0x000f280000100800 */
[----:B------:R-:W4:Y:S01]  /*17f00*/  LDL R9, [R1+0x6c] ;  /* 0x00006c0001097983 */ /* 0x000f220000100800 */
[----:B------:R-:W1:Y:S01]  /*17f10*/  S2R R2, SR_TID.X ;  /* 0x0000000000027919 */ /* 0x000e620000002100 */
[----:B0-----:R-:W0:Y:S02]  /*17f20*/  S2R R0, SR_TID.X ;  /* 0x0000000000007919 */ /* 0x001e240000002100 */
[----:B------:R-:W4:Y:S01]  /*17f30*/  LDL R7, [R1+0x40] ;  /* 0x0000400001077983 */ /* 0x000f220000100800 */
[----:B-1----:R-:W-:-:S13]  /*17f40*/  ISETP.NE.AND P0, PT, R8, 0x1, PT ;  /* 0x000000010800780c */ /* 0x002fda0003f05270 */
[----:B------:R-:W1:Y:S01]  /*17f50*/  @P0 LDC R3, c[0x0][0x450] ;  /* 0x00011400ff030b82 */ /* 0x000e620000000800 */
[----:B------:R-:W-:-:S04]  /*17f60*/  LOP3.LUT R2, R2, 0x7f, RZ, 0xc0, !PT ;  /* 0x0000007f02027812 */ /* 0x000fc800078ec0ff */
        /* <DEDUP_REMOVED lines=8> */
[----:B-1----:R-:W-:Y:S01]  /*17ff0*/  @P0 SHF.R.U32.HI R0, RZ, R3, R2 ;  /* 0x00000003ff000219 */ /* 0x002fe20000011602 */
[----:B---3--:R-:W-:-:S04]  /*18000*/  IMAD R2, R4, UR4, RZ ;  /* 0x0000000404027c24 */ /* 0x008fc8000f8e02ff */
[C---:B----4-:R-:W-:Y:S02]  /*18010*/  IMAD R4, R10.reuse, UR5, R2 ;  /* 0x000000050a047c24 */ /* 0x050fe4000f8e0202 */
        /* <DEDUP_REMOVED lines=35> */
[----:B------:R-:W2:Y:S01]  /*18250*/  LDL R11, [R1+0x4c] ;  /* 0x00004c00010b7983 */ /* 0x000ea20000100800 */
[----:B------:R-:W0:Y:S03]  /*18260*/  S2R R5, SR_TID.X ;  /* 0x0000000000057919 */ /* 0x000e260000002100 */
[----:B------:R-:W-:Y:S01]  /*18270*/  SHFL.IDX PT, R4, R2, RZ, 0x181f ;  /* 0x00181fff02047589 */ /* 0x000fe200000e0000 */
[----:B0-----:R-:W-:-:S04]  /*18280*/  LOP3.LUT R5, R5, 0x7f, RZ, 0xc0, !PT ;  /* 0x0000007f05057812 */ /* 0x001fc800078ec0ff */
[----:B------:R-:W-:Y:S02]  /*18290*/  SHF.R.U32.HI R7, RZ, 0x3, R5 ;  /* 0x00000003ff077819 */ /* 0x000fe40000011605 */
[----:B------:R-:W0:Y:S01]  /*182a0*/  SHFL.IDX PT, R5, R3, RZ, 0x181f ;  /* 0x00181fff03057589 */ /* 0x000e2200000e0000 */
[----:B--2---:R-:W-:Y:S02]  /*182b0*/  IMAD R0, R11, R8, RZ ;  /* 0x000000080b007224 */ /* 0x004fe400078e02ff */
[----:B------:R-:W-:-:S05]  /*182c0*/  IMAD.IADD R11, R7, 0x1, R6 ;  /* 0x00000001070b7824 */ /* 0x000fca00078e0206 */
[C---:B------:R-:W-:Y:S01]  /*182d0*/  ISETP.GE.AND P1, PT, R11.reuse, R0, PT ;  /* 0x000000000b00720c */ /* 0x040fe20003f26270 */
[----:B------:R-:W1:Y:S01]  /*182e0*/  SHFL.IDX PT, R6, R3, 0x1, 0x181f ;  /* 0x00381f0003067f89 */ /* 0x000e6200000e0000 */
[----:B------:R-:W-:-:S03]  /*182f0*/  VIADD R8, R11, 0x10 ;  /* 0x000000100b087836 */ /* 0x000fc60000000000 */
[----:B------:R-:W2:Y:S08]  /*18300*/  SHFL.IDX PT, R7, R2, 0x1, 0x181f ;  /* 0x00381f0002077f89 */ /* 0x000eb000000e0000 */
[----:B0-----:R-:W-:-:S05]  /*18310*/  @!P1 LEA R5, P3, R10, R5, 0x1 ;  /* 0x000000050a059211 */ /* 0x001fca00078608ff */
[----:B------:R-:W-:Y:S01]  /*18320*/  @!P1 IMAD.X R4, RZ, RZ, R4, P3 ;  /* 0x000000ffff049224 */ /* 0x000fe200018e0604 */
[----:B------:R-:W-:-:S04]  /*18330*/  ISETP.GE.AND P2, PT, R8, R0, PT ;  /* 0x000000000800720c */ /* 0x000fc80003f46270 */
[----:B------:R-:W-:-:S04]  /*18340*/  @!P1 LOP3.LUT R5, R5, R4, RZ, 0x3c, !PT ;  /* 0x0000000405059212 */ /* 0x000fc800078e3cff */
[----:B------:R-:W-:-:S04]  /*18350*/  @!P1 LOP3.LUT R4, R5, R4, RZ, 0x3c, !PT ;  /* 0x0000000405049212 */ /* 0x000fc800078e3cff */
[----:B------:R-:W-:-:S05]  /*18360*/  @!P1 LOP3.LUT R5, R5, R4, RZ, 0x3c, !PT ;  /* 0x0000000405059212 */ /* 0x000fca00078e3cff */
[----:B-----5:R1:W-:Y:S02]  /*18370*/  @!P1 LDGSTS.E.BYPASS.LTC128B.128 [R9+0x18400], desc[UR60][R4.64], !P0 ;  /* 0x1840000004099fae */ /* 0x0203e4000c101d7c */
[----:B-1----:R-:W-:-:S05]  /*18380*/  @!P2 LEA R5, P1, R10, R6, 0x1 ;  /* 0x000000060a05a211 */ /* 0x002fca00078208ff */
[----:B--2---:R-:W-:-:S05]  /*18390*/  @!P2 IMAD.X R4, RZ, RZ, R7, P1 ;  /* 0x000000ffff04a224 */ /* 0x004fca00008e0607 */
[----:B------:R-:W-:-:S04]  /*183a0*/  @!P2 LOP3.LUT R5, R5, R4, RZ, 0x3c, !PT ;  /* 0x000000040505a212 */ /* 0x000fc800078e3cff */
[----:B------:R-:W-:-:S04]  /*183b0*/  @!P2 LOP3.LUT R4, R5, R4, RZ, 0x3c, !PT ;  /* 0x000000040504a212 */ /* 0x000fc800078e3cff */
[----:B------:R-:W-:-:S05]  /*183c0*/  @!P2 LOP3.LUT R5, R5, R4, RZ, 0x3c, !PT ;  /* 0x000000040505a212 */ /* 0x000fca00078e3cff */
[----:B------:R0:W-:Y:S04]  /*183d0*/  @!P2 LDGSTS.E.BYPASS.LTC128B.128 [R9+0x18c00], desc[UR60][R4.64], !P0 ;  /* 0x18c000000409afae */ /* 0x0001e8000c101d7c */
[----:B------:R-:W-:Y:S04]  /*183e0*/  STL [R1+0x4], R11 ;  /* 0x0000040b01007387 */ /* 0x000fe80000100800 */
[----:B0-----:R-:W0:Y:S04]  /*183f0*/  SHFL.IDX PT, R4, R3, 0x2, 0x181f ;  /* 0x00581f0003047f89 */ /* 0x001e2800000e0000 */
[----:B------:R1:W-:Y:S04]  /*18400*/  STL [R1+0x60], R8 ;  /* 0x0000600801007387 */ /* 0x0003e80000100800 */
[----:B------:R-:W2:Y:S01]  /*18410*/  SHFL.IDX PT, R6, R2, 0x2, 0x181f ;  /* 0x00581f0002067f89 */ /* 0x000ea200000e0000 */
[----:B-1----:R-:W-:-:S05]  /*18420*/  VIADD R8, R11, 0x20 ;  /* 0x000000200b087836 */ /* 0x002fca0000000000 */
[----:B------:R-:W-:-:S13]  /*18430*/  ISETP.GE.AND P1, PT, R8, R0, PT ;  /* 0x000000000800720c */ /* 0x000fda0003f26270 */
[----:B0-----:R-:W-:-:S05]  /*18440*/  @!P1 LEA R5, P2, R10, R4, 0x1 ;  /* 0x000000040a059211 */ /* 0x001fca00078408ff */
[----:B--2---:R-:W-:-:S05]  /*18450*/  @!P1 IMAD.X R4, RZ, RZ, R6, P2 ;  /* 0x000000ffff049224 */ /* 0x004fca00010e0606 */
[----:B------:R-:W-:-:S04]  /*18460*/  @!P1 LOP3.LUT R5, R5, R4, RZ, 0x3c, !PT ;  /* 0x0000000405059212 */ /* 0x000fc800078e3cff */
[----:B------:R-:W-:-:S04]  /*18470*/  @!P1 LOP3.LUT R4, R5, R4, RZ, 0x3c, !PT ;  /* 0x0000000405049212 */ /* 0x000fc800078e3cff */
[----:B------:R-:W-:-:S05]  /*18480*/  @!P1 LOP3.LUT R5, R5, R4, RZ, 0x3c, !PT ;  /* 0x0000000405059212 */ /* 0x000fca00078e3cff */
[----:B------:R0:W-:Y:S01]  /*18490*/  @!P1 LDGSTS.E.BYPASS.LTC128B.128 [R9+0x19400], desc[UR60][R4.64], !P0 ;  /* 0x1940000004099fae */ /* 0x0001e2000c101d7c */
[----:B------:R-:W-:-:S03]  /*184a0*/  VIADD R7, R11, 0x30 ;  /* 0x000000300b077836 */ /* 0x000fc60000000000 */
[----:B------:R-:W-:Y:S04]  /*184b0*/  SHFL.IDX PT, R6, R2, 0x3, 0x181f ;  /* 0x00781f0002067f89 */ /* 0x000fe800000e0000 */
[----:B0-----:R-:W0:Y:S01]  /*184c0*/  SHFL.IDX PT, R4, R3, 0x3, 0x181f ;  /* 0x00781f0003047f89 */ /* 0x001e2200000e0000 */
[----:B------:R-:W-:-:S13]  /*184d0*/  ISETP.GE.AND P1, PT, R7, R0, PT ;  /* 0x000000000700720c */ /* 0x000fda0003f26270 */
[----:B0-----:R-:W-:-:S05]  /*184e0*/  @!P1 LEA R5, P2, R10, R4, 0x1 ;  /* 0x000000040a059211 */ /* 0x001fca00078408ff */
[----:B------:R-:W-:-:S05]  /*184f0*/  @!P1 IMAD.X R4, RZ, RZ, R6, P2 ;  /* 0x000000ffff049224 */ /* 0x000fca00010e0606 */
        /* <DEDUP_REMOVED lines=15> */
[----:B------:R0:W-:Y:S04]  /*185f0*/  @!P1 LDGSTS.E.BYPASS.LTC128B.128 [R9+0x1a400], desc[UR60][R4.64], !P0 ;  /* 0x1a40000004099fae */ /* 0x0001e8000c101d7c */
[----:B------:R1:W-:Y:S04]  /*18600*/  STL [R1+0x70], R7 ;  /* 0x0000700701007387 */ /* 0x0003e80000100800 */
[----:B0-----:R-:W0:Y:S01]  /*18610*/  SHFL.IDX PT, R4, R3, 0x5, 0x181f ;  /* 0x00b81f0003047f89 */ /* 0x001e2200000e0000 */
[----:B-1----:R-:W-:-:S03]  /*18620*/  VIADD R7, R11, 0x50 ;  /* 0x000000500b077836 */ /* 0x002fc60000000000 */
[----:B------:R-:W1:Y:S02]  /*18630*/  SHFL.IDX PT, R6, R2, 0x5, 0x181f ;  /* 0x00b81f0002067f89 */ /* 0x000e6400000e0000 */
[----:B------:R-:W-:-:S13]  /*18640*/  ISETP.GE.AND P1, PT, R7, R0, PT ;  /* 0x000000000700720c */ /* 0x000fda0003f26270 */
[----:B0-----:R-:W-:-:S05]  /*18650*/  @!P1 LEA R5, P2, R10, R4, 0x1 ;  /* 0x000000040a059211 */ /* 0x001fca00078408ff */
[----:B-1----:R-:W-:-:S05]  /*18660*/  @!P1 IMAD.X R4, RZ, RZ, R6, P2 ;  /* 0x000000ffff049224 */ /* 0x002fca00010e0606 */
        /* <DEDUP_REMOVED lines=13> */
[----:B------:R-:W-:Y:S01]  /*18740*/  @!P1 LOP3.LUT R5, R5, R4, RZ, 0x3c, !PT ;  /* 0x0000000405059212 */ /* 0x000fe200078e3cff */
[----:B------:R0:W-:Y:S04]  /*18750*/  STL [R1+0x78], R7 ;  /* 0x0000780701007387 */ /* 0x0001e80000100800 */
[----:B------:R1:W-:Y:S04]  /*18760*/  @!P1 LDGSTS.E.BYPASS.LTC128B.128 [R9+0x1b400], desc[UR60][R4.64], !P0 ;  /* 0x1b40000004099fae */ /* 0x0003e8000c101d7c */
[----:B------:R-:W2:Y:S04]  /*18770*/  SHFL.IDX PT, R3, R3, 0x7, 0x181f ;  /* 0x00f81f0003037f89 */ /* 0x000ea800000e0000 */
[----:B-1----:R0:W1:Y:S02]  /*18780*/  SHFL.IDX PT, R4, R2, 0x7, 0x181f ;  /* 0x00f81f0002047f89 */ /* 0x00206400000e0000 */
.L_x_1740:
[----:B0-----:R-:W3:Y:S02]  /*18790*/  LDL R2, [R1+0x4] ;  /* 0x0000040001027983 */ /* 0x001ee40000100800 */
[----:B---3--:R-:W-:-:S05]  /*187a0*/  VIADD R2, R2, 0x70 ;  /* 0x0000007002027836 */ /* 0x008fca0000000000 */
[----:B------:R-:W-:Y:S01]  /*187b0*/  ISETP.GE.AND P1, PT, R2, R0, PT ;  /* 0x000000000200720c */ /* 0x000fe20003f26270 */
[----:B------:R2:W-:-:S12]  /*187c0*/  STL [R1+0x7c], R2 ;  /* 0x00007c0201007387 */ /* 0x0005d80000100800 */
[----:B--2---:R-:W-:-:S05]  /*187d0*/  @!P1 LEA R2, P2, R10, R3, 0x1 ;  /* 0x000000030a029211 */ /* 0x004fca00078408ff */
[----:B-1----:R-:W-:-:S05]  /*187e0*/  @!P1 IMAD.X R3, RZ, RZ, R4, P2 ;  /* 0x000000ffff039224 */ /* 0x002fca00010e0604 */
[----:B------:R-:W-:Y:S01]  /*187f0*/  @!PT LDS RZ, [RZ] ;  /* 0x00000000fffff984 */ /* 0x000fe20000000800 */
[----:B------:R-:W-:Y:S01]  /*18800*/  @!PT LDS RZ, [RZ] ;  /* 0x00000000fffff984 */ /* 0x000fe20000000800 */
[----:B------:R-:W-:Y:S01]  /*18810*/  @!PT LDS RZ, [RZ] ;  /* 0x00000000fffff984 */ /* 0x000fe20000000800 */
[----:B------:R0:W-:Y:S01]  /*18820*/  @!P1 LDGSTS.E.BYPASS.LTC128B.128 [R9+0x1bc00], desc[UR60][R2.64], !P0 ;  /* 0x1bc0000002099fae */ /* 0x0001e2000c101d7c */
[----:B------:R-:W-:Y:S01]  /*18830*/  PLOP3.LUT P0, PT, PT, PT, PT, 0x80, 0x0 ;  /* 0x000000000000781c */ /* 0x000fe20003f0f070 */
[----:B------:R-:W-:-:S12]  /*18840*/  NOP ;  /* 0x0000000000007918 */ /* 0x000fd80000000000 */
.L_x_1552:
        /* <DEDUP_REMOVED lines=37> */
.L_x_1554:
[----:B------:R-:W-:Y:S05]  /*18aa0*/  BSYNC B6 ;  /* 0x0000000000067941 */ /* 0x000fea0003800000 */
.L_x_1553:
        /* <DEDUP_REMOVED lines=10> */
[----:B-1----:R-:W-:-:S05]  /*18b50*/  IMAD.SHL.U32 R8, R8, 0x8, RZ ;  /* 0x0000000808087824 */ /* 0x002fca00078e00ff */
        /* <DEDUP_REMOVED lines=13> */
[----:B------:R-:W1:Y:S02]  /*18c30*/  @P0 LDC R4, c[0x0][0x44c] ;  /* 0x00011300ff040b82 */ /* 0x000e640000000800 */
[----:B------:R-:W-:Y:S02]  /*18c40*/  IMAD.IADD R3, R3, 0x1, R0 ;  /* 0x0000000103037824 */ /* 0x000fe400078e0200 */
[----:B-----5:R-:W-:Y:S02]  /*18c50*/  IMAD.MOV.U32 R0, RZ, RZ, R7 ;  /* 0x000000ffff007224 */ /* 0x020fe400078e0007 */
[----:B-1----:R-:W-:-:S05]  /*18c60*/  @P0 IMAD.HI.U32 R4, R7, R4, RZ ;  /* 0x0000000407040227 */ /* 0x002fca00078e00ff */
[----:B0-----:R-:W-:-:S04]  /*18c70*/  @P0 SHF.R.U32.HI R0, RZ, R5, R4 ;  /* 0x00000005ff000219 */ /* 0x001fc80000011604 */
[--C-:B------:R-:W-:Y:S01]  /*18c80*/  SHF.R.S32.HI R5, RZ, 0x1f, R0.reuse ;  /* 0x0000001fff057819 */ /* 0x100fe20000011400 */
[----:B------:R-:W-:Y:S02]  /*18c90*/  IMAD.MOV R4, RZ, RZ, -R0 ;  /* 0x000000ffff047224 */ /* 0x000fe400078e0a00 */
[----:B------:R-:W-:-:S04]  /*18ca0*/  IMAD.WIDE.U32 R2, R0, UR4, R2 ;  /* 0x0000000400027c25 */ /* 0x000fc8000f8e0002 */
[----:B------:R-:W-:Y:S02]  /*18cb0*/  IMAD R4, R6, R4, R7 ;  /* 0x0000000406047224 */ /* 0x000fe400078e0207 */
[----:B------:R-:W0:Y:S01]  /*18cc0*/  S2R R7, SR_TID.X ;  /* 0x0000000000077919 */ /* 0x000e220000002100 */
[----:B------:R-:W-:-:S04]  /*18cd0*/  IMAD R5, R5, UR4, RZ ;  /* 0x0000000405057c24 */ /* 0x000fc8000f8e02ff */
[----:B------:R-:W-:Y:S01]  /*18ce0*/  IMAD R0, R0, UR5, R5 ;  /* 0x0000000500007c24 */ /* 0x000fe2000f8e0205 */
[----:B------:R-:W-:-:S03]  /*18cf0*/  ULDC.64 UR4, c[0x0][0x3c8] ;  /* 0x0000f20000047ab9 */ /* 0x000fc60000000a00 */
[----:B------:R-:W-:Y:S01]  /*18d00*/  IMAD.IADD R3, R3, 0x1, R0 ;  /* 0x0000000103037824 */ /* 0x000fe200078e0200 */
[----:B------:R-:W-:Y:S01]  /*18d10*/  SHF.R.S32.HI R0, RZ, 0x1f, R4 ;  /* 0x0000001fff007819 */ /* 0x000fe20000011404 */
[----:B------:R-:W-:-:S04]  /*18d20*/  IMAD.WIDE.U32 R2, R4, UR4, R2 ;  /* 0x0000000404027c25 */ /* 0x000fc8000f8e0002 */
[----:B------:R-:W-:Y:S01]  /*18d30*/  IMAD R0, R0, UR4, RZ ;  /* 0x0000000400007c24 */ /* 0x000fe2000f8e02ff */
[----:B------:R-:W-:Y:S02]  /*18d40*/  ULDC UR4, c[0x0][0x3b8] ;  /* 0x0000ee0000047ab9 */ /* 0x000fe40000000800 */
[----:B------:R-:W-:Y:S01]  /*18d50*/  ISETP.GE.AND P2, PT, R10, UR4, PT ;  /* 0x000000040a007c0c */ /* 0x000fe2000bf46270 */
[----:B------:R-:W-:Y:S01]  /*18d60*/  IMAD R4, R4, UR5, R0 ;  /* 0x0000000504047c24 */ /* 0x000fe2000f8e0200 */
[----:B------:R-:W-:Y:S02]  /*18d70*/  LEA R0, P4, R2, UR6, 0x1 ;  /* 0x0000000602007c11 */ /* 0x000fe4000f8808ff */
[----:B------:R-:W-:Y:S01]  /*18d80*/  ISETP.GE.AND P1, PT, R9, UR4, PT ;  /* 0x0000000409007c0c */ /* 0x000fe2000bf26270 */
[----:B------:R-:W-:Y:S01]  /*18d90*/  IMAD.IADD R4, R3, 0x1, R4 ;  /* 0x0000000103047824 */ /* 0x000fe200078e0204 */
[----:B------:R-:W-:-:S04]  /*18da0*/  ISETP.GE.AND P0, PT, R8, UR4, PT ;  /* 0x0000000408007c0c */ /* 0x000fc8000bf06270 */
[----:B------:R-:W-:Y:S01]  /*18db0*/  LEA.HI.X R2, R2, UR7, R4, 0x1, P4 ;  /* 0x0000000702027c11 */ /* 0x000fe2000a0f0c04 */
[----:B0-----:R-:W-:-:S05]  /*18dc0*/  IMAD.SHL.U32 R7, R7, 0x8, RZ ;  /* 0x0000000807077824 */ /* 0x001fca00078e00ff */
[----:B------:R-:W-:-:S04]  /*18dd0*/  LOP3.LUT R7, R7, 0x38, RZ, 0xc0, !PT ;  /* 0x0000003807077812 */ /* 0x000fc800078ec0ff */
[----:B------:R-:W-:Y:S01]  /*18de0*/  ISETP.GE.AND P3, PT, R7, UR4, PT ;  /* 0x0000000407007c0c */ /* 0x000fe2000bf66270 */
[----:B------:R-:W-:-:S03]  /*18df0*/  UMOV UR4, 0xffffffff ;  /* 0xffffffff00047882 */ /* 0x000fc60000000000 */
[----:B------:R-:W-:Y:S09]  /*18e00*/  BRA.DIV UR4, `(.L_x_1555) ;  /* 0x0000006204987947 */ /* 0x000ff2000b800000 */
[----:B------:R-:W2:Y:S04]  /*18e10*/  LDL.LU R9, [R1+0x4c] ;  /* 0x00004c0001097983 */ /* 0x000ea80000300800 */
[----:B------:R-:W3:Y:S04]  /*18e20*/  LDL.LU R5, [R1+0x4] ;  /* 0x0000040001057983 */ /* 0x000ee80000300800 */
[----:B------:R-:W4:Y:S04]  /*18e30*/  LDL.LU R4, [R1+0x60] ;  /* 0x0000600001047983 */ /* 0x000f280000300800 */
[----:B------:R-:W5:Y:S04]  /*18e40*/  LDL.LU R10, [R1+0x64] ;  /* 0x00006400010a7983 */ /* 0x000f680000300800 */
[----:B------:R-:W5:Y:S01]  /*18e50*/  LDL R8, [R1+0x14] ;  /* 0x0000140001087983 */ /* 0x000f620000100800 */
        /* <DEDUP_REMOVED lines=12> */
[----:B------:R-:W-:Y:S01]  /*18f20*/  @!PT LDS RZ, [RZ] ;  /* 0x00000000fffff984 */ /* 0x000fe20000000800 */
[----:B-----5:R-:W-:Y:S04]  /*18f30*/  @!P5 LDGSTS.E.BYPASS.LTC128B.128 [R8+0x22400], desc[UR60][R4.64], !P3 ;  /* 0x224000000408dfae */ /* 0x020fe8000d901d7c */
[----:B------:R-:W-:Y:S04]  /*18f40*/  @!P5 LDGSTS.E.BYPASS.LTC128B.128 [R8+0x26400], desc[UR60][R4.64+0x80], !P2 ;  /* 0x264000800408dfae */ /* 0x000fe8000d101d7c */
[----:B------:R-:W-:Y:S04]  /*18f50*/  @!P5 LDGSTS.E.BYPASS.LTC128B.128 [R8+0x2a400], desc[UR60][R4.64+0x100], !P1 ;  /* 0x2a4001000408dfae */ /* 0x000fe8000c901d7c */
[----:B------:R0:W-:Y:S04]  /*18f60*/  @!P5 LDGSTS.E.BYPASS.LTC128B.128 [R8+0x2e400], desc[UR60][R4.64+0x180], !P0 ;  /* 0x2e4001800408dfae */ /* 0x0001e8000c101d7c */
[----:B------:R-:W-:Y:S04]  /*18f70*/  SHFL.IDX PT, R6, R2, 0x1, 0x181f ;  /* 0x00381f0002067f89 */ /* 0x000fe800000e0000 */
[----:B0-----:R-:W0:Y:S02]  /*18f80*/  SHFL.IDX PT, R5, R0, 0x1, 0x181f ;  /* 0x00381f0000057f89 */ /* 0x001e2400000e0000 */
[----:B0-----:R-:W-:-:S05]  /*18f90*/  @!P4 LEA R5, P6, R7, R5, 0x1 ;  /* 0x000000050705c211 */ /* 0x001fca00078c08ff */
[----:B------:R-:W-:-:S05]  /*18fa0*/  @!P4 IMAD.X R4, RZ, RZ, R6, P6 ;  /* 0x000000ffff04c224 */ /* 0x000fca00030e0606 */
[----:B------:R-:W-:-:S04]  /*18fb0*/  @!P4 LOP3.LUT R5, R5, R4, RZ, 0x3c, !PT ;  /* 0x000000040505c212 */ /* 0x000fc800078e3cff */
[----:B------:R-:W-:-:S04]  /*18fc0*/  @!P4 LOP3.LUT R4, R5, R4, RZ, 0x3c, !PT ;  /* 0x000000040504c212 */ /* 0x000fc800078e3cff */
[----:B------:R-:W-:-:S05]  /*18fd0*/  @!P4 LOP3.LUT R5, R5, R4, RZ, 0x3c, !PT ;  /* 0x000000040505c212 */ /* 0x000fca00078e3cff */
        /* <DEDUP_REMOVED lines=10> */
[----:B------:R-:W-:-:S04]  /*19080*/  @!P4 LOP3.LUT R5, R5, R4, RZ, 0x3c, !PT ;  /* 0x000000040505c212 */ /* 0x000fc800078e3cff */
[----:B------:R-:W-:-:S04]  /*19090*/  @!P4 LOP3.LUT R4, R5, R4, RZ, 0x3c, !PT ;  /* 0x000000040504c212 */ /* 0x000fc800078e3cff */
[----:B------:R-:W-:-:S05]  /*190a0*/  @!P4 LOP3.LUT R5, R5, R4, RZ, 0x3c, !PT ;  /* 0x000000040505c212 */ /* 0x000fca00078e3cff */
        /* <DEDUP_REMOVED lines=46> */
[----:B------:R-:W-:-:S05]  /*19390*/  @!P4 IMAD.X R4, RZ, RZ, R6, P5 ;  /* 0x000000ffff04c224 */ /* 0x000fca00028e0606 */
[----:B------:R-:W-:-:S04]  /*193a0*/  @!P4 LOP3.LUT R5, R5, R4, RZ, 0x3c, !PT ;  /* 0x000000040505c212 */ /* 0x000fc800078e3cff */
[----:B------:R-:W-:-:S04]  /*193b0*/  @!P4 LOP3.LUT R4, R5, R4, RZ, 0x3c, !PT ;  /* 0x000000040504c212 */ /* 0x000fc800078e3cff */
[----:B------:R-:W-:Y:S01]  /*193c0*/  @!P4 LOP3.LUT R5, R5, R4, RZ, 0x3c, !PT ;  /* 0x000000040505c212 */ /* 0x000fe200078e3cff */
[----:B------:R0:W2:Y:S04]  /*193d0*/  SHFL.IDX PT, R6, R2, 0x7, 0x181f ;  /* 0x00f81f0002067f89 */ /* 0x0000a800000e0000 */
[----:B------:R0:W-:Y:S04]  /*193e0*/  @!P4 LDGSTS.E.BYPASS.LTC128B.128 [R8+0x25400], desc[UR60][R4.64], !P3 ;  /* 0x254000000408cfae */ /* 0x0001e8000d901d7c */
[----:B------:R0:W-:Y:S04]  /*193f0*/  @!P4 LDGSTS.E.BYPASS.LTC128B.128 [R8+0x29400], desc[UR60][R4.64+0x80], !P2 ;  /* 0x294000800408cfae */ /* 0x0001e8000d101d7c */
[----:B------:R0:W-:Y:S04]  /*19400*/  @!P4 LDGSTS.E.BYPASS.LTC128B.128 [R8+0x2d400], desc[UR60][R4.64+0x100], !P1 ;  /* 0x2d4001000408cfae */ /* 0x0001e8000c901d7c */
[----:B-1----:R0:W-:Y:S02]  /*19410*/  @!P4 LDGSTS.E.BYPASS.LTC128B.128 [R8+0x31400], desc[UR60][R4.64+0x180], !P0 ;  /* 0x314001800408cfae */ /* 0x0021e4000c101d7c */
.L_x_1758:
[----:B0-----:R-:W3:Y:S01]  /*19420*/  LDL.LU R2, [R1+0x7c] ;  /* 0x00007c0001027983 */ /* 0x001ee20000300800 */
[----:B------:R-:W-:Y:S01]  /*19430*/  BSSY B0, `(.L_x_1556) ;  /* 0x000000d000007945 */ /* 0x000fe20003800000 */
[----:B---3--:R-:W-:-:S13]  /*19440*/  ISETP.GE.AND P4, PT, R2, R3, PT ;  /* 0x000000030200720c */ /* 0x008fda0003f86270 */
[----:B------:R-:W-:Y:S05]  /*19450*/  @P4 BRA `(.L_x_1557) ;  /* 0x0000000000284947 */ /* 0x000fea0003800000 */
[----:B-1----:R-:W3:Y:S01]  /*19460*/  LDL R4, [R1+0x14] ;  /* 0x0000140001047983 */ /* 0x002ee20000100800 */
        /* <DEDUP_REMOVED lines=9> */
.L_x_1557:
[----:B------:R-:W-:Y:S05]  /*19500*/  BSYNC B0 ;  /* 0x0000000000007941 */ /* 0x000fea0003800000 */
.L_x_1556:
[----:B------:R-:W-:Y:S01]  /*19510*/  NOP ;  /* 0x0000000000007918 */ /* 0x000fe20000000000 */
[----:B------:R-:W-:-:S13]  /*19520*/  PLOP3.LUT P0, PT, PT, PT, PT, 0x80, 0x0 ;  /* 0x000000000000781c */ /* 0x000fda0003f0f070 */
.L_x_1558:
        /* <DEDUP_REMOVED lines=16> */
[----:B------:R-:W3:Y:S03]  /*19630*/  SYNCS.PHASECHK.TRANS64.TRYWAIT P0, [R18+URZ+0x32420], R0 ;  /* 0x03242000120075a7 */ /* 0x000ee6000800017f */
[----:B0--3--:R-:W-:Y:S05]  /*19640*/  @!P0 BRA `(.L_x_1560) ;  /* 0x0000006800008947 */ /* 0x009fea0003800000 */
.L_x_1759:
[----:B------:R-:W-:Y:S05]  /*19650*/  BSYNC B0 ;  /* 0x0000000000007941 */ /* 0x000fea0003800000 */
.L_x_1559:
[----:B------:R-:W3:Y:S01]  /*19660*/  LDL R2, [R1+0x18] ;  /* 0x0000180001027983 */ /* 0x000ee20000100800 */
[----:B------:R-:W-:Y:S01]  /*19670*/  BSSY B0, `(.L_x_1561) ;  /* 0x000005a000007945 */ /* 0x000fe20003800000 */
[----:B---3--:R-:W-:-:S13]  /*19680*/  LOP3.LUT P0, RZ, R2, 0x1, RZ, 0xc0, !PT ;  /* 0x0000000102ff7812 */ /* 0x008fda000780c0ff */
[----:B------:R-:W-:Y:S05]  /*19690*/  @!P0 BRA `(.L_x_1562) ;  /* 0x00000004005c8947 */ /* 0x000fea0003800000 */
[----:B-1----:R-:W0:Y:S01]  /*196a0*/  LDL R4, [R1+0x1c] ;  /* 0x00001c0001047983 */ /* 0x002e220000100800 */
        /* <DEDUP_REMOVED lines=8> */
.L_x_1760:
[----:B------:R-:W-:Y:S05]  /*19730*/  BSYNC B1 ;  /* 0x0000000000017941 */ /* 0x000fea0003800000 */
.L_x_1563:
        /* <DEDUP_REMOVED lines=9> */
.L_x_1566:
[----:B------:R-:W-:Y:S05]  /*197d0*/  BSYNC B1 ;  /* 0x0000000000017941 */ /* 0x000fea0003800000 */
.L_x_1565:
        /* <DEDUP_REMOVED lines=12> */
.L_x_1567:
        /* <DEDUP_REMOVED lines=15> */
.L_x_1568:
        /* <DEDUP_REMOVED lines=15> */
.L_x_1569:
        /* <DEDUP_REMOVED lines=15> */
.L_x_1570:
        /* <DEDUP_REMOVED lines=10> */
.L_x_1562:
[----:B------:R-:W-:Y:S05]  /*19c10*/  BSYNC B0 ;  /* 0x0000000000007941 */ /* 0x000fea0003800000 */
.L_x_1561:
[----:B-1----:R-:W0:Y:S04]  /*19c20*/  LDL R4, [R1+0x50] ;  /* 0x0000500001047983 */ /* 0x002e280000100800 */
        /* <DEDUP_REMOVED lines=8> */
[----:B------:R-:W-:Y:S01]  /*19cb0*/  BSSY B2, `(.L_x_1573) ;  /* 0x00000a9000027945 */ /* 0x000fe20003800000 */
[----:B---3--:R-:W-:-:S04]  /*19cc0*/  VIADD R2, R7, 0x1 ;  /* 0x0000000107027836 */ /* 0x008fc80000000000 */
[----:B--2---:R-:W-:-:S05]  /*19cd0*/  IMAD R2, R2, R6, RZ ;  /* 0x0000000602027224 */ /* 0x004fca00078e02ff */
        /* <DEDUP_REMOVED lines=42> */
.L_x_1577:
        /* <DEDUP_REMOVED lines=8> */
.L_x_1761:
[----:B------:R-:W-:Y:S05]  /*1a000*/  BSYNC B3 ;  /* 0x0000000000037941 */ /* 0x000fea0003800000 */
.L_x_1578:
        /* <DEDUP_REMOVED lines=9> */
.L_x_1581:
[----:B------:R-:W-:Y:S05]  /*1a0a0*/  BSYNC B3 ;  /* 0x0000000000037941 */ /* 0x000fea0003800000 */
.L_x_1580:
        /* <DEDUP_REMOVED lines=12> */
.L_x_1582:
        /* <DEDUP_REMOVED lines=13> */
.L_x_1762:
[----:B------:R-:W-:Y:S05]  /*1a240*/  BSYNC B3 ;  /* 0x0000000000037941 */ /* 0x000fea0003800000 */
.L_x_1583:
        /* <DEDUP_REMOVED lines=11> */
.L_x_1586:
[----:B------:R-:W-:Y:S05]  /*1a300*/  BSYNC B3 ;  /* 0x0000000000037941 */ /* 0x000fea0003800000 */
.L_x_1585:
        /* <DEDUP_REMOVED lines=9> */
.L_x_1587:
        /* <DEDUP_REMOVED lines=15> */
.L_x_1588:
        /* <DEDUP_REMOVED lines=15> */
.L_x_1589:
        /* <DEDUP_REMOVED lines=15> */
.L_x_1590:
        /* <DEDUP_REMOVED lines=10> */
.L_x_1576:
[----:B------:R-:W-:Y:S05]  /*1a710*/  BSYNC B1 ;  /* 0x0000000000017941 */ /* 0x000fea0003800000 */
.L_x_1575:
[----:B------:R-:W2:Y:S02]  /*1a720*/  LDL.LU R5, [R1+0x50] ;  /* 0x0000500001057983 */ /* 0x000ea40000300800 */
[----:B--2---:R-:W-:-:S07]  /*1a730*/  VIADD R0, R5, 0xfffffffd ;  /* 0xfffffffd05007836 */ /* 0x004fce0000000000 */
.L_x_1574:
[----:B------:R-:W-:Y:S05]  /*1a740*/  BSYNC B2 ;  /* 0x0000000000027941 */ /* 0x000fea0003800000 */
.L_x_1573:
[----:B------:R-:W-:Y:S01]  /*1a750*/  VIADD R8, R8, 0xfffffffe ;  /* 0xfffffffe08087836 */ /* 0x000fe20000000000 */
[----:B------:R-:W-:-:S04]  /*1a760*/  LOP3.LUT R4, RZ, R4, RZ, 0x33, !PT ;  /* 0x00000004ff047212 */ /* 0x000fc800078e33ff */
[----:B------:R-:W-:-:S13]  /*1a770*/  ISETP.NE.AND P0, PT, R8, R4, PT ;  /* 0x000000040800720c */ /* 0x000fda0003f05270 */
[----:B------:R-:W-:Y:S05]  /*1a780*/  @!P0 BRA `(.L_x_1572) ;  /* 0x0000001000f88947 */ /* 0x000fea0003800000 */
.L_x_1623:
        /* <DEDUP_REMOVED lines=35> */
.L_x_1593:
        /* <DEDUP_REMOVED lines=8> */
.L_x_1763:
[----:B------:R-:W-:Y:S05]  /*1aa40*/  BSYNC B2 ;  /* 0x0000000000027941 */ /* 0x000fea0003800000 */
.L_x_1594:
        /* <DEDUP_REMOVED lines=9> */
.L_x_1597:
[----:B------:R-:W-:Y:S05]  /*1aae0*/  BSYNC B2 ;  /* 0x0000000000027941 */ /* 0x000fea0003800000 */
.L_x_1596:
        /* <DEDUP_REMOVED lines=12> */
.L_x_1598:
        /* <DEDUP_REMOVED lines=13> */
.L_x_1764:
[----:B------:R-:W-:Y:S05]  /*1ac80*/  BSYNC B2 ;  /* 0x0000000000027941 */ /* 0x000fea0003800000 */
.L_x_1599:
        /* <DEDUP_REMOVED lines=11> */
.L_x_1602:
[----:B------:R-:W-:Y:S05]  /*1ad40*/  BSYNC B2 ;  /* 0x0000000000027941 */ /* 0x000fea0003800000 */
.L_x_1601:
        /* <DEDUP_REMOVED lines=9> */
.L_x_1603:
        /* <DEDUP_REMOVED lines=15> */
.L_x_1604:
        /* <DEDUP_REMOVED lines=15> */
.L_x_1605:
        /* <DEDUP_REMOVED lines=15> */
.L_x_1606:
        /* <DEDUP_REMOVED lines=10> */
.L_x_1592:
[----:B------:R-:W-:Y:S05]  /*1b150*/  BSYNC B1 ;  /* 0x0000000000017941 */ /* 0x000fea0003800000 */
.L_x_1591:
        /* <DEDUP_REMOVED lines=35> */
.L_x_1609:
        /* <DEDUP_REMOVED lines=8> */
.L_x_1765:
[----:B------:R-:W-:Y:S05]  /*1b410*/  BSYNC B2 ;  /* 0x0000000000027941 */ /* 0x000fea0003800000 */
.L_x_1610:
        /* <DEDUP_REMOVED lines=9> */
.L_x_1613:
[----:B------:R-:W-:Y:S05]  /*1b4b0*/  BSYNC B2 ;  /* 0x0000000000027941 */ /* 0x000fea0003800000 */
.L_x_1612:
        /* <DEDUP_REMOVED lines=12> */
.L_x_1614:
        /* <DEDUP_REMOVED lines=13> */
.L_x_1766:
[----:B------:R-:W-:Y:S05]  /*1b650*/  BSYNC B2 ;  /* 0x0000000000027941 */ /* 0x000fea0003800000 */
.L_x_1615:
        /* <DEDUP_REMOVED lines=11> */
.L_x_1618:
[----:B------:R-:W-:Y:S05]  /*1b710*/  BSYNC B2 ;  /* 0x0000000000027941 */ /* 0x000fea0003800000 */
.L_x_1617:
        /* <DEDUP_REMOVED lines=9> */
.L_x_1619:
        /* <DEDUP_REMOVED lines=15> */
.L_x_1620:
        /* <DEDUP_REMOVED lines=15> */
.L_x_1621:
        /* <DEDUP_REMOVED lines=15> */
.L_x_1622:
        /* <DEDUP_REMOVED lines=10> */
.L_x_1608:
[----:B------:R-:W-:Y:S05]  /*1bb20*/  BSYNC B1 ;  /* 0x0000000000017941 */ /* 0x000fea0003800000 */
.L_x_1607:
[----:B------:R-:W2:Y:S01]  /*1bb30*/  LDL R5, [R1+0x2c] ;  /* 0x00002c0001057983 */ /* 0x000ea20000100800 */
[----:B------:R-:W-:Y:S01]  /*1bb40*/  VIADD R0, R0, 0xfffffffe ;  /* 0xfffffffe00007836 */ /* 0x000fe20000000000 */
[----:B--2---:R-:W-:-:S13]  /*1bb50*/  ISETP.GT.AND P0, PT, R6, R5, PT ;  /* 0x000000050600720c */ /* 0x004fda0003f04270 */
[----:B------:R-:W-:Y:S05]  /*1bb60*/  @P0 BRA `(.L_x_1623) ;  /* 0xffffffec00080947 */ /* 0x000fea000383ffff */
.L_x_1572:
[----:B------:R-:W-:Y:S05]  /*1bb70*/  BSYNC B0 ;  /* 0x0000000000007941 */ /* 0x000fea0003800000 */
.L_x_1571:
[----:B------:R-:W3:Y:S01]  /*1bb80*/  LDL.LU R2, [R1+0x1c] ;  /* 0x00001c0001027983 */ /* 0x000ee20000300800 */
[----:B------:R-:W1:Y:S01]  /*1bb90*/  S2R R3, SR_TID.X ;  /* 0x0000000000037919 */ /* 0x000e620000002100 */
[----:B------:R-:W-:-:S05]  /*1bba0*/  VIADD R19, R19, 0x1 ;  /* 0x0000000113137836 */ /* 0x000fca0000000000 */
[----:B------:R-:W-:-:S04]  /*1bbb0*/  ISETP.NE.AND P0, PT, R19, 0x2, PT ;  /* 0x000000021300780c */ /* 0x000fc80003f05270 */
[----:B------:R-:W-:Y:S01]  /*1bbc0*/  SEL R0, RZ, 0x1, P0 ;  /* 0x00000001ff007807 */ /* 0x000fe20000000000 */
[----:B------:R-:W-:Y:S01]  /*1bbd0*/  BSSY B0, `(.L_x_1624) ;  /* 0x0000013000007945 */ /* 0x000fe20003800000 */
[----:B-1----:R-:W-:-:S04]  /*1bbe0*/  LOP3.LUT R3, R3, 0x7f, RZ, 0xc0, !PT ;  /* 0x0000007f03037812 */ /* 0x002fc800078ec0ff */
[----:B------:R-:W-:Y:S02]  /*1bbf0*/  ISETP.NE.AND P1, PT, R3, RZ, PT ;  /* 0x000000ff0300720c */ /* 0x000fe40003f25270 */
[----:B---3--:R-:W-:-:S05]  /*1bc00*/  LOP3.LUT R2, R2, R0, RZ, 0x3c, !PT ;  /* 0x0000000002027212 */ /* 0x008fca00078e3cff */
[----:B------:R1:W-:Y:S06]  /*1bc10*/  STL [R1+0x1c], R2 ;  /* 0x00001c0201007387 */ /* 0x0003ec0000100800 */
[----:B------:R-:W-:Y:S05]  /*1bc20*/  @P1 BRA `(.L_x_1625) ;  /* 0x0000000000341947 */ /* 0x000fea0003800000 */
[----:B------:R-:W3:Y:S01]  /*1bc30*/  S2R R3, SR_LANEID ;  /* 0x0000000000037919 */ /* 0x000ee20000000000 */
[----:B------:R-:W-:Y:S01]  /*1bc40*/  VOTEU.ANY UR4, UPT, PT ;  /* 0x0000000000047886 */ /* 0x000fe200038e0100 */
[----:B------:R-:W4:Y:S01]  /*1bc50*/  LDC.64 R4, c[0x0][0xd60] ;  /* 0x00035800ff047b82 */ /* 0x000f220000000a00 */
[----:B------:R-:W3:Y:S08]  /*1bc60*/  FLO.U32 R0, UR4 ;  /* 0x0000000400007d00 */ /* 0x000ef000080e0000 */
[----:B-1----:R-:W4:Y:S01]  /*1bc70*/  POPC R2, UR4 ;  /* 0x0000000400027d09 */ /* 0x002f220008000000 */
[----:B---3--:R-:W-:-:S13]  /*1bc80*/  ISETP.EQ.U32.AND P1, PT, R0, R3, PT ;  /* 0x000000030000720c */ /* 0x008fda0003f22070 */
[----:B----4-:R-:W3:Y:S01]  /*1bc90*/  @P1 ATOMG.E.ADD.STRONG.GPU PT, R5, desc[UR60][R4.64], R2 ;  /* 0x00000002040519a8 */ /* 0x010ee200081ee1fc */
[----:B------:R-:W1:Y:S02]  /*1bca0*/  S2R R3, SR_LTMASK ;  /* 0x0000000000037919 */ /* 0x000e640000003900 */
[----:B-1----:R-:W-:-:S06]  /*1bcb0*/  LOP3.LUT R3, R3, UR4, RZ, 0xc0, !PT ;  /* 0x0000000403037c12 */ /* 0x002fcc000f8ec0ff */
[----:B------:R-:W1:Y:S01]  /*1bcc0*/  POPC R3, R3 ;  /* 0x0000000300037309 */ /* 0x000e620000000000 */
[----:B---3--:R-:W1:Y:S02]  /*1bcd0*/  SHFL.IDX PT, R0, R5, R0, 0x1f ;  /* 0x00001f0005007589 */ /* 0x008e6400000e0000 */
[----:B-1----:R-:W-:-:S05]  /*1bce0*/  IADD3 R0, R0, UR38, R3 ;  /* 0x0000002600007c10 */ /* 0x002fca000fffe003 */
[----:B------:R3:W-:Y:S02]  /*1bcf0*/  STL [R1], R0 ;  /* 0x0000000001007387 */ /* 0x0007e40000100800 */
.L_x_1625:
[----:B------:R-:W-:Y:S05]  /*1bd00*/  BSYNC B0 ;  /* 0x0000000000007941 */ /* 0x000fea0003800000 */
.L_x_1624:
[----:B------:R-:W-:-:S07]  /*1bd10*/  SEL R19, R19, RZ, P0 ;  /* 0x000000ff13137207 */ /* 0x000fce0000000000 */
.L_x_1537:
[----:B------:R-:W-:Y:S05]  /*1bd20*/  BSYNC B7 ;  /* 0x0000000000077941 */ /* 0x000fea0003800000 */
.L_x_1535:
        /* <DEDUP_REMOVED lines=9> */
[----:B-12---:R-:W1:Y:S04]  /*1bdc0*/  LDS.128 R4, [R18+0x324d0] ;  /* 0x0324d00012047984 */ /* 0x006e680000000c00 */
[----:B-1----:R1:W-:Y:S04]  /*1bdd0*/  STL.64 [R1], R4 ;  /* 0x0000000401007387 */ /* 0x0023e80000100a00 */
[----:B------:R1:W-:Y:S01]  /*1bde0*/  STL.64 [R1+0x8], R6 ;  /* 0x0000080601007387 */ /* 0x0003e20000100a00 */
[----:B------:R-:W-:Y:S06]  /*1bdf0*/  BAR.ARV 0x4, 0x180 ;  /* 0x0106000000007b1d */ /* 0x000fec0000002000 */
[----:B------:R-:W-:Y:S05]  /*1be00*/  BRA `(.L_x_1627) ;  /* 0x0000000c00247947 */ /* 0x000fea0003800000 */
.L_x_1626:
[----:B------:R-:W3:Y:S01]  /*1be10*/  S2R R16, SR_TID.X ;  /* 0x0000000000107919 */ /* 0x000ee20000002100 */
[----:B------:R-:W-:Y:S01]  /*1be20*/  UMOV UR4, 0xffffffff ;  /* 0xffffffff00047882 */ /* 0x000fe20000000000 */
[----:B---3--:R-:W-:-:S04]  /*1be30*/  LOP3.LUT R16, R16, 0x1f, RZ, 0xc0, !PT ;  /* 0x0000001f10107812 */ /* 0x008fc800078ec0ff */
[----:B------:R-:W-:Y:S01]  /*1be40*/  ISETP.NE.AND P0, PT, R16, 0x1f, PT ;  /* 0x0000001f1000780c */ /* 0x000fe20003f05270 */
[----:B------:R-:W-:-:S12]  /*1be50*/  BRA.DIV UR4, `(.L_x_1628) ;  /* 0x00000042049c7947 */ /* 0x000fd8000b800000 */
[----:B-1----:R-:W3:Y:S01]  /*1be60*/  LDL.LU R2, [R1] ;  /* 0x0000000001027983 */ /* 0x002ee20000300800 */
[----:B------:R-:W-:-:S03]  /*1be70*/  ULDC UR4, c[0x0][0xd3c] ;  /* 0x00034f0000047ab9 */ /* 0x000fc60000000800 */
[----:B------:R-:W4:Y:S01]  /*1be80*/  LDL R3, [R1+0xc] ;  /* 0x00000c0001037983 */ /* 0x000f220000100800 */
[----:B---3--:R-:W-:Y:S02]  /*1be90*/  IMAD.MOV.U32 R10, RZ, RZ, R2 ;  /* 0x000000ffff0a7224 */ /* 0x008fe400078e0002 */
[----:B----4-:R-:W-:-:S05]  /*1bea0*/  IMAD.IADD R0, R3, 0x1, R16 ;  /* 0x0000000103007824 */ /* 0x010fca00078e0210 */
[----:B------:R-:W-:-:S13]  /*1beb0*/  ISETP.GE.OR P1, PT, R0, UR4, !P0 ;  /* 0x0000000400007c0c */ /* 0x000fda000c726670 */
[----:B------:R-:W1:Y:S08]  /*1bec0*/  @!P1 LDC.64 R2, c[0x0][0xd80] ;  /* 0x00036000ff029b82 */ /* 0x000e700000000a00 */
[----:B--2---:R-:W2:Y:S01]  /*1bed0*/  @!P1 LDC.64 R6, c[0x0][0xd78] ;  /* 0x00035e00ff069b82 */ /* 0x004ea20000000a00 */
        /* <DEDUP_REMOVED lines=12> */
[----:B---3--:R-:W-:-:S02]  /*1bfa0*/  @!P1 IMAD.MOV.U32 R0, RZ, RZ, R8 ;  /* 0x000000ffff009224 */ /* 0x008fc400078e0008 */
[----:B------:R-:W-:Y:S02]  /*1bfb0*/  IMAD.MOV.U32 R8, RZ, RZ, RZ ;  /* 0x000000ffff087224 */ /* 0x000fe400078e00ff */
[----:B--2---:R-:W-:Y:S01]  /*1bfc0*/  @!P1 IMAD.MOV.U32 R6, RZ, RZ, R2 ;  /* 0x000000ffff069224 */ /* 0x004fe200078e0002 */
        /* <DEDUP_REMOVED lines=18> */
.L_x_1776:
[----:B------:R-:W-:Y:S02]  /*1c0f0*/  ULDC UR4, c[0x0][0xd38] ;  /* 0x00034e0000047ab9 */ /* 0x000fe40000000800 */
[----:B------:R-:W-:-:S04]  /*1c100*/  IMAD.U32 R3, RZ, RZ, UR4 ;  /* 0x00000004ff037e24 */ /* 0x000fc8000f8e00ff */
[----:B-1----:R-:W-:-:S04]  /*1c110*/  IMAD R9, R9, R3, RZ ;  /* 0x0000000309097224 */ /* 0x002fc800078e02ff */
[----:B------:R-:W-:-:S05]  /*1c120*/  IMAD.IADD R4, R4, 0x1, R9 ;  /* 0x0000000104047824 */ /* 0x000fca00078e0209 */
[----:B------:R-:W-:-:S13]  /*1c130*/  ISETP.GT.AND P6, PT, R4, R5, PT ;  /* 0x000000050400720c */ /* 0x000fda0003fc4270 */
[----:B------:R-:W-:Y:S05]  /*1c140*/  @P6 BRA `(.L_x_1629) ;  /* 0x0000000000ac6947 */ /* 0x000fea0003800000 */
.L_x_1632:
        /* <DEDUP_REMOVED lines=8> */
[----:B------:R-:W-:-:S05]  /*1c1d0*/  IMAD.IADD R6, R2, 0x1, R3 ;  /* 0x0000000102067824 */ /* 0x000fca00078e0203 */
[----:B------:R-:W-:Y:S01]  /*1c1e0*/  ISETP.GE.OR P6, PT, R6, R0, !P0 ;  /* 0x000000000600720c */ /* 0x000fe200047c6670 */
[----:B------:R-:W-:-:S12]  /*1c1f0*/  IMAD.MOV.U32 R0, RZ, RZ, RZ ;  /* 0x000000ffff007224 */ /* 0x000fd800078e00ff */
        /* <DEDUP_REMOVED lines=26> */
.L_x_1784:
[----:B------:R-:W-:Y:S02]  /*1c3a0*/  ULDC UR4, c[0x0][0xd38] ;  /* 0x00034e0000047ab9 */ /* 0x000fe40000000800 */
[----:B------:R-:W-:-:S04]  /*1c3b0*/  IMAD.U32 R3, RZ, RZ, UR4 ;  /* 0x00000004ff037e24 */ /* 0x000fc8000f8e00ff */
[----:B-1----:R-:W-:-:S04]  /*1c3c0*/  IMAD R9, R9, R3, RZ ;  /* 0x0000000309097224 */ /* 0x002fc800078e02ff */
[----:B------:R-:W-:-:S05]  /*1c3d0*/  IMAD.IADD R4, R9, 0x1, R4 ;  /* 0x0000000109047824 */ /* 0x000fca00078e0204 */
[----:B------:R-:W-:-:S13]  /*1c3e0*/  ISETP.GT.AND P6, PT, R4, R5, PT ;  /* 0x000000050400720c */ /* 0x000fda0003fc4270 */
[----:B------:R-:W-:Y:S05]  /*1c3f0*/  @!P6 BRA `(.L_x_1632) ;  /* 0xfffffffc0054e947 */ /* 0x000fea000383ffff */
.L_x_1629:
        /* <DEDUP_REMOVED lines=9> */
.L_x_1789:
[----:B------:R-:W-:-:S13]  /*1c490*/  ISETP.NE.AND P0, PT, R4, RZ, PT ;  /* 0x000000ff0400720c */ /* 0x000fda0003f05270 */
[----:B------:R-:W-:Y:S05]  /*1c4a0*/  @!P0 BRA `(.L_x_1634) ;  /* 0x0000000000148947 */ /* 0x000fea0003800000 */
[----:B------:R-:W-:Y:S01]  /*1c4b0*/  UMOV UR4, 0xffffffff ;  /* 0xffffffff00047882 */ /* 0x000fe20000000000 */
[----:B------:R-:W-:Y:S02]  /*1c4c0*/  VIADD R12, R2, 0xffffffff ;  /* 0xffffffff020c7836 */ /* 0x000fe40000000000 */
[----:B------:R-:W-:Y:S05]  /*1c4d0*/  BRA.DIV UR4, `(.L_x_1635) ;  /* 0x0000004604907947 */ /* 0x000fea000b800000 */
[----:B0-----:R0:W4:Y:S02]  /*1c4e0*/  SHFL.IDX PT, R7, R7, R12, 0x1f ;  /* 0x00001f0c07077589 */ /* 0x00112400000e0000 */
.L_x_1792:
[----:B----4-:R-:W-:-:S07]  /*1c4f0*/  IMAD.MOV.U32 R8, RZ, RZ, R7 ;  /* 0x000000ffff087224 */ /* 0x010fce00078e0007 */
.L_x_1634:
[----:B0-----:R-:W4:Y:S01]  /*1c500*/  LDL.LU R7, [R1+0xc] ;  /* 0x00000c0001077983 */ /* 0x001f220000300800 */
[----:B--2---:R-:W-:Y:S01]  /*1c510*/  IABS R4, R0 ;  /* 0x0000000000047213 */ /* 0x004fe20000000000 */
[----:B------:R-:W-:Y:S02]  /*1c520*/  IMAD R10, R8, R3, R9 ;  /* 0x00000003080a7224 */ /* 0x000fe400078e0209 */
[----:B------:R-:W-:Y:S01]  /*1c530*/  IMAD.MOV.U32 R8, RZ, RZ, RZ ;  /* 0x000000ffff087224 */ /* 0x000fe200078e00ff */
[----:B------:R-:W0:Y:S02]  /*1c540*/  I2F.RP R3, R4 ;  /* 0x0000000400037306 */ /* 0x000e240000209400 */
[----:B------:R4:W-:Y:S06]  /*1c550*/  STL [R1], R10 ;  /* 0x0000000a01007387 */ /* 0x0009ec0000100800 */
[----:B0-----:R-:W0:Y:S02]  /*1c560*/  MUFU.RCP R3, R3 ;  /* 0x0000000300037308 */ /* 0x001e240000001000 */
[----:B0-----:R-:W-:-:S06]  /*1c570*/  VIADD R3, R3, 0xffffffe ;  /* 0x0ffffffe03037836 */ /* 0x001fcc0000000000 */
[----:B------:R-:W0:Y:S02]  /*1c580*/  F2I.FTZ.U32.TRUNC.NTZ R9, R3 ;  /* 0x0000000300097305 */ /* 0x000e24000021f000 */
[----:B0-----:R-:W-:-:S04]  /*1c590*/  IMAD.MOV R3, RZ, RZ, -R9 ;  /* 0x000000ffff037224 */ /* 0x001fc800078e0a09 */
[----:B------:R-:W-:-:S04]  /*1c5a0*/  IMAD R3, R3, R4, RZ ;  /* 0x0000000403037224 */ /* 0x000fc800078e02ff */
[----:B------:R-:W-:-:S04]  /*1c5b0*/  IMAD.HI.U32 R8, R9, R3, R8 ;  /* 0x0000000309087227 */ /* 0x000fc800078e0008 */
[----:B------:R-:W-:-:S05]  /*1c5c0*/  IMAD.IADD R3, R5, 0x1, -R10 ;  /* 0x0000000105037824 */ /* 0x000fca00078e0a0a */
[----:B------:R-:W-:-:S05]  /*1c5d0*/  IABS R5, R3 ;  /* 0x0000000300057213 */ /* 0x000fca0000000000 */
[----:B------:R-:W-:-:S04]  /*1c5e0*/  IMAD.HI.U32 R8, R8, R5, RZ ;  /* 0x0000000508087227 */ /* 0x000fc800078e00ff */
[----:B----4-:R-:W-:Y:S01]  /*1c5f0*/  IMAD.MOV.U32 R10, RZ, RZ, R7 ;  /* 0x000000ffff0a7224 */ /* 0x010fe200078e0007 */
[----:B------:R-:W-:-:S03]  /*1c600*/  IABS R7, R0 ;  /* 0x0000000000077213 */ /* 0x000fc60000000000 */
[----:B------:R-:W-:Y:S02]  /*1c610*/  IMAD.IADD R10, R2, 0x1, R10 ;  /* 0x00000001020a7824 */ /* 0x000fe400078e020a */
[----:B------:R-:W-:-:S04]  /*1c620*/  IMAD.MOV R7, RZ, RZ, -R7 ;  /* 0x000000ffff077224 */ /* 0x000fc800078e0a07 */
[----:B------:R-:W-:Y:S01]  /*1c630*/  IMAD R5, R8, R7, R5 ;  /* 0x0000000708057224 */ /* 0x000fe200078e0205 */
[----:B---3--:R-:W-:-:S04]  /*1c640*/  IABS R7, R6 ;  /* 0x0000000600077213 */ /* 0x008fc80000000000 */
[----:B------:R-:W-:-:S13]  /*1c650*/  ISETP.GT.U32.AND P1, PT, R4, R5, PT ;  /* 0x000000050400720c */ /* 0x000fda0003f24070 */
[----:B------:R-:W-:Y:S02]  /*1c660*/  @!P1 IMAD.IADD R5, R5, 0x1, -R4 ;  /* 0x0000000105059824 */ /* 0x000fe400078e0a04 */
[----:B------:R-:W-:Y:S01]  /*1c670*/  @!P1 VIADD R8, R8, 0x1 ;  /* 0x0000000108089836 */ /* 0x000fe20000000000 */
[----:B------:R-:W-:Y:S02]  /*1c680*/  ISETP.NE.AND P1, PT, R0, RZ, PT ;  /* 0x000000ff0000720c */ /* 0x000fe40003f25270 */
[----:B------:R-:W-:Y:S02]  /*1c690*/  ISETP.GE.U32.AND P0, PT, R5, R4, PT ;  /* 0x000000040500720c */ /* 0x000fe40003f06070 */
[----:B------:R-:W0:Y:S11]  /*1c6a0*/  I2F.RP R4, R7 ;  /* 0x0000000700047306 */ /* 0x000e360000209400 */
        /* <DEDUP_REMOVED lines=18> */
[----:B-1----:R-:W-:-:S03]  /*1c7d0*/  IMAD.IADD R2, R3, 0x1, -R0 ;  /* 0x0000000103027824 */ /* 0x002fc600078e0a00 */
        /* <DEDUP_REMOVED lines=12> */
[----:B------:R-:W-:-:S04]  /*1c8a0*/  IMAD R5, R6, R5, R8 ;  /* 0x0000000506057224 */ /* 0x000fc800078e0208 */
[----:B------:R-:W-:-:S05]  /*1c8b0*/  IMAD R0, R5, 0x10000, R4 ;  /* 0x0001000005007824 */ /* 0x000fca00078e0204 */
[----:B------:R0:W-:Y:S04]  /*1c8c0*/  STL [R1+0x8], R0 ;  /* 0x0000080001007387 */ /* 0x0001e80000100800 */
[----:B------:R0:W-:Y:S04]  /*1c8d0*/  STL [R1+0xc], R10 ;  /* 0x00000c0a01007387 */ /* 0x0001e80000100800 */
[----:B------:R0:W-:Y:S01]  /*1c8e0*/  STL [R1+0x4], R2 ;  /* 0x0000040201007387 */ /* 0x0001e20000100800 */
[----:B------:R-:W-:Y:S05]  /*1c8f0*/  BRA `(.L_x_1636) ;  /* 0x0000000000287947 */ /* 0x000fea0003800000 */
.L_x_1630:
        /* <DEDUP_REMOVED lines=10> */
.L_x_1636:
[----:B01----:R-:W2:Y:S04]  /*1c9a0*/  LDL R2, [R1+0xc] ;  /* 0x00000c0001027983 */ /* 0x003ea80000100800 */
[----:B------:R-:W3:Y:S04]  /*1c9b0*/  LDL R3, [R1+0x8] ;  /* 0x0000080001037983 */ /* 0x000ee80000100800 */
[----:B------:R-:W4:Y:S04]  /*1c9c0*/  LDL R5, [R1+0x4] ;  /* 0x0000040001057983 */ /* 0x000f280000100800 */
[----:B------:R-:W4:Y:S01]  /*1c9d0*/  LDL R4, [R1] ;  /* 0x0000000001047983 */ /* 0x000f220000100800 */
        /* <DEDUP_REMOVED lines=12> */
.L_x_1627:
[----:B------:R-:W3:Y:S01]  /*1caa0*/  LDL R0, [R1+0xc] ;  /* 0x00000c0001007983 */ /* 0x000ee20000100800 */
[----:B------:R-:W-:Y:S02]  /*1cab0*/  ULDC UR4, c[0x0][0xd3c] ;  /* 0x00034f0000047ab9 */ /* 0x000fe40000000800 */
[----:B---3--:R-:W-:-:S13]  /*1cac0*/  ISETP.GE.AND P0, PT, R0, UR4, PT ;  /* 0x0000000400007c0c */ /* 0x008fda000bf06270 */
[----:B------:R-:W-:Y:S05]  /*1cad0*/  @!P0 BRA `(.L_x_1637) ;  /* 0xffffff8400d88947 */ /* 0x000fea000383ffff */
[----:B------:R-:W-:Y:S05]  /*1cae0*/  BSYNC B8 ;  /* 0x0000000000087941 */ /* 0x000fea0003800000 */
.L_x_1489:
[----:B--2---:R-:W2:Y:S01]  /*1caf0*/  LDL.LU R0, [R1+0x80] ;  /* 0x0000800001007983 */ /* 0x004ea20000300800 */
[----:B------:R-:W-:Y:S01]  /*1cb00*/  BSSY B0, `(.L_x_1638) ;  /* 0x000000b000007945 */ /* 0x000fe20003800000 */
[----:B-1----:R-:W1:Y:S01]  /*1cb10*/  S2R R5, SR_CgaCtaId ;  /* 0x0000000000057919 */ /* 0x002e620000008800 */
[----:B--2---:R-:W-:-:S05]  /*1cb20*/  VIADD R0, R0, 0x1 ;  /* 0x0000000100007836 */ /* 0x004fca0000000000 */
        /* <DEDUP_REMOVED lines=8> */
.L_x_1793:
[----:B------:R-:W-:Y:S05]  /*1cbb0*/  BSYNC B0 ;  /* 0x0000000000007941 */ /* 0x000fea0003800000 */
.L_x_1638:
[----:B------:R-:W-:-:S03]  /*1cbc0*/  UMOV UR4, 0xffffffff ;  /* 0xffffffff00047882 */ /* 0x000fc60000000000 */
[----:B------:R-:W-:Y:S05]  /*1cbd0*/  BRA.DIV UR4, `(.L_x_1640) ;  /* 0x00000042040c7947 */ /* 0x000fea000b800000 */
[----:B------:R-:W1:Y:S02]  /*1cbe0*/  S2R R2, SR_TID.X ;  /* 0x0000000000027919 */ /* 0x000e640000002100 */
[----:B-1----:R-:W-:-:S04]  /*1cbf0*/  SHF.R.U32.HI R2, RZ, 0x5, R2 ;  /* 0x00000005ff027819 */ /* 0x002fc80000011602 */
[----:B------:R-:W-:-:S05]  /*1cc00*/  LOP3.LUT R2, R2, 0x3, RZ, 0xc0, !PT ;  /* 0x0000000302027812 */ /* 0x000fca00078ec0ff */
[----:B------:R1:W2:Y:S02]  /*1cc10*/  SHFL.IDX PT, R14, R2, RZ, 0x1f ;  /* 0x00001fff020e7589 */ /* 0x0002a400000e0000 */
.L_x_1796:
[----:B--2---:R-:W-:-:S13]  /*1cc20*/  ISETP.NE.AND P0, PT, R14, RZ, PT ;  /* 0x000000ff0e00720c */ /* 0x004fda0003f05270 */
[----:B------:R-:W-:Y:S05]  /*1cc30*/  @P0 BRA `(.L_x_1333) ;  /* 0x0000000000940947 */ /* 0x000fea0003800000 */
[----:B------:R-:W-:-:S03]  /*1cc40*/  UMOV UR4, 0xffffffff ;  /* 0xffffffff00047882 */ /* 0x000fc60000000000 */
[----:B------:R-:W-:Y:S05]  /*1cc50*/  BRA.DIV UR4, `(.L_x_1641) ;  /* 0x0000004204207947 */ /* 0x000fea000b800000 */
[----:B------:R-:W-:-:S13]  /*1cc60*/  ELECT P6, URZ, PT ;  /* 0x00000000003f782f */ /* 0x000fda00038c0000 */
.L_x_1799:
[----:B------:R-:W-:Y:S05]  /*1cc70*/  @!P6 BRA `(.L_x_1333) ;  /* 0x000000000084e947 */ /* 0x000fea0003800000 */
[----:B-1----:R-:W2:Y:S02]  /*1cc80*/  LDL R2, [R1+0xa0] ;  /* 0x0000a00001027983 */ /* 0x002ea40000100800 */
[----:B--2---:R-:W-:-:S13]  /*1cc90*/  R2UR UR4, R2 ;  /* 0x00000000020472ca */ /* 0x004fda00000e0000 */
[----:B------:R-:W-:-:S06]  /*1cca0*/  ULOP3.LUT UR4, UR4, 0x2, URZ, 0xfc, !UPT ;  /* 0x0000000204047892 */ /* 0x000fcc000f8efc3f */
[----:B------:R-:W-:-:S05]  /*1ccb0*/  IMAD.U32 R2, RZ, RZ, UR4 ;  /* 0x00000004ff027e24 */ /* 0x000fca000f8e00ff */
[----:B------:R-:W-:-:S13]  /*1ccc0*/  ISETP.NE.AND P2, PT, R2, 0x3, PT ;  /* 0x000000030200780c */ /* 0x000fda0003f45270 */
[----:B------:R-:W-:Y:S05]  /*1ccd0*/  @!P2 BRA `(.L_x_1642) ;  /* 0x000000000004a947 */ /* 0x000fea0003800000 */
[----:B------:R-:W-:Y:S01]  /*1cce0*/  BPT.TRAP 0x1 ;  /* 0x000000040000795c */ /* 0x000fe20000300000 */
.L_x_1642:
        /* <DEDUP_REMOVED lines=13> */
.L_x_1800:
[----:B------:R-:W1:Y:S02]  /*1cdc0*/  SYNCS.PHASECHK.TRANS64.TRYWAIT P0, [R7+URZ], R2 ;  /* 0x00000002070075a7 */ /* 0x000e64000800017f */
[----:B-1----:R-:W-:Y:S05]  /*1cdd0*/  @!P0 BRA `(.L_x_1644) ;  /* 0x0000003c00f48947 */ /* 0x002fea0003800000 */
.L_x_1801:
[----:B------:R-:W-:Y:S05]  /*1cde0*/  @!P2 BRA `(.L_x_1645) ;  /* 0x000000000004a947 */ /* 0x000fea0003800000 */
[----:B------:R-:W-:Y:S01]  /*1cdf0*/  BPT.TRAP 0x1 ;  /* 0x000000040000795c */ /* 0x000fe20000300000 */
.L_x_1645:
[----:B------:R-:W-:-:S04]  /*1ce00*/  VIADD R0, R0, 0x32460 ;  /* 0x0003246000007836 */ /* 0x000fc80000000000 */
[----:B------:R-:W-:-:S04]  /*1ce10*/  IMAD R4, R19, 0x8, R0 ;  /* 0x0000000813047824 */ /* 0x000fc800078e0200 */
[----:B------:R-:W2:Y:S02]  /*1ce20*/  SYNCS.PHASECHK.TRANS64.TRYWAIT P0, [R4+URZ], R5 ;  /* 0x00000005040075a7 */ /* 0x000ea4000800017f */
[----:B--2---:R-:W-:Y:S05]  /*1ce30*/  @!P0 BRA `(.L_x_1646) ;  /* 0x0000003c00f08947 */ /* 0x004fea0003800000 */
.L_x_1802:
[----:B------:R-:W-:-:S07]  /*1ce40*/  IMAD R3, R3, 0x8, R0 ;  /* 0x0000000803037824 */ /* 0x000fce00078e0200 */
.L_x_1647:
[----:B---3--:R3:W4:Y:S02]  /*1ce50*/  SYNCS.PHASECHK.TRANS64.TRYWAIT P0, [R3+URZ], R2 ;  /* 0x00000002030075a7 */ /* 0x008724000800017f */
[----:B----4-:R-:W-:Y:S05]  /*1ce60*/  @!P0 NANOSLEEP.SYNCS 0x989680 ;  /* 0x009896800000895d */ /* 0x010fea0003900000 */
[----:B------:R-:W4:Y:S02]  /*1ce70*/  @!P0 SYNCS.PHASECHK.TRANS64 P0, [R3+URZ], R2 ;  /* 0x00000002030085a7 */ /* 0x000f24000800007f */
[----:B----4-:R-:W-:Y:S05]  /*1ce80*/  @!P0 BRA `(.L_x_1647) ;  /* 0xfffffffc00f08947 */ /* 0x010fea000383ffff */
.L_x_1333:
[----:B------:R-:W-:Y:S05]  /*1ce90*/  BSYNC B9 ;  /* 0x0000000000097941 */ /* 0x000fea0003800000 */
.L_x_1330:
[----:B------:R-:W-:Y:S05]  /*1cea0*/  EXIT ;  /* 0x000000000000794d */ /* 0x000fea0003800000 */
.L_x_1353:
[----:B0-----:R0:W1:Y:S02]  /*1ceb0*/  SYNCS.PHASECHK.TRANS64.TRYWAIT P6, [R97+URZ+0x32490], R109 ;  /* 0x0324906d610075a7 */ /* 0x00106400080c017f */
[----:B-1----:R-:W-:Y:S05]  /*1cec0*/  @!P6 NANOSLEEP.SYNCS 0x989680 ;  /* 0x009896800000e95d */ /* 0x002fea0003900000 */
[----:B------:R-:W1:Y:S02]  /*1ced0*/  @!P6 SYNCS.PHASECHK.TRANS64 P6, [R97+URZ+0x32490], R109 ;  /* 0x0324906d6100e5a7 */ /* 0x000e6400080c007f */
[----:B-1----:R-:W-:Y:S05]  /*1cee0*/  @!P6 BRA `(.L_x_1353) ;  /* 0xfffffffc00f0e947 */ /* 0x002fea000383ffff */
[----:B------:R-:W-:Y:S05]  /*1cef0*/  BRA `(.L_x_1648) ;  /* 0xfffffe6000e07947 */ /* 0x000fea000383ffff */
.L_x_1371:
[----:B0-----:R0:W1:Y:S02]  /*1cf00*/  SYNCS.PHASECHK.TRANS64.TRYWAIT P5, [R97+URZ+0x32490], R109 ;  /* 0x0324906d610075a7 */ /* 0x00106400080a017f */
[----:B-1----:R-:W-:Y:S05]  /*1cf10*/  @!P5 NANOSLEEP.SYNCS 0x989680 ;  /* 0x009896800000d95d */ /* 0x002fea0003900000 */
[----:B------:R-:W1:Y:S02]  /*1cf20*/  @!P5 SYNCS.PHASECHK.TRANS64 P5, [R97+URZ+0x32490], R109 ;  /* 0x0324906d6100d5a7 */ /* 0x000e6400080a007f */
[----:B-1----:R-:W-:Y:S05]  /*1cf30*/  @!P5 BRA `(.L_x_1371) ;  /* 0xfffffffc00f0d947 */ /* 0x002fea000383ffff */
[----:B------:R-:W-:Y:S05]  /*1cf40*/  BRA `(.L_x_1649) ;  /* 0xfffffe7400847947 */ /* 0x000fea000383ffff */
.L_x_1380:
[----:B0-----:R0:W1:Y:S02]  /*1cf50*/  SYNCS.PHASECHK.TRANS64.TRYWAIT P4, [R97+URZ+0x32490], R109 ;  /* 0x0324906d610075a7 */ /* 0x001064000808017f */
[----:B-1----:R-:W-:Y:S05]  /*1cf60*/  @!P4 NANOSLEEP.SYNCS 0x989680 ;  /* 0x009896800000c95d */ /* 0x002fea0003900000 */
[----:B------:R-:W1:Y:S02]  /*1cf70*/  @!P4 SYNCS.PHASECHK.TRANS64 P4, [R97+URZ+0x32490], R109 ;  /* 0x0324906d6100c5a7 */ /* 0x000e64000808007f */
[----:B-1----:R-:W-:Y:S05]  /*1cf80*/  @!P4 BRA `(.L_x_1380) ;  /* 0xfffffffc00f0c947 */ /* 0x002fea000383ffff */
[----:B------:R-:W-:Y:S05]  /*1cf90*/  BRA `(.L_x_1650) ;  /* 0xfffffe8400cc7947 */ /* 0x000fea000383ffff */
.L_x_1386:
[----:B--2---:R2:W3:Y:S02]  /*1cfa0*/  SYNCS.PHASECHK.TRANS64.TRYWAIT P3, [R97+URZ+0x324b0], R109 ;  /* 0x0324b06d610075a7 */ /* 0x0044e4000806017f */
[----:B---3--:R-:W-:Y:S05]  /*1cfb0*/  @!P3 NANOSLEEP.SYNCS 0x989680 ;  /* 0x009896800000b95d */ /* 0x008fea0003900000 */
[----:B------:R-:W3:Y:S02]  /*1cfc0*/  @!P3 SYNCS.PHASECHK.TRANS64 P3, [R97+URZ+0x324b0], R109 ;  /* 0x0324b06d6100b5a7 */ /* 0x000ee4000806007f */
[----:B---3--:R-:W-:Y:S05]  /*1cfd0*/  @!P3 BRA `(.L_x_1386) ;  /* 0xfffffffc00f0b947 */ /* 0x008fea000383ffff */
[----:B------:R-:W-:Y:S05]  /*1cfe0*/  BRA `(.L_x_1651) ;  /* 0xfffffe88005c7947 */ /* 0x000fea000383ffff */
.L_x_1396:
[----:B------:R-:W-:Y:S01]  /*1cff0*/  BSSY B0, `(.L_x_1652) ;  /* 0x0000007000007945 */ /* 0x000fe20003800000 */
[----:B------:R-:W-:Y:S02]  /*1d000*/  IMAD.MOV.U32 R12, RZ, RZ, RZ ;  /* 0x000000ffff0c7224 */ /* 0x000fe400078e00ff */
[----:B------:R-:W-:Y:S02]  /*1d010*/  IMAD.MOV.U32 R11, RZ, RZ, 0x1f ;  /* 0x0000001fff0b7424 */ /* 0x000fe400078e00ff */
[----:B------:R-:W-:-:S07]  /*1d020*/  IMAD.MOV.U32 R15, RZ, RZ, -0x1 ;  /* 0xffffffffff0f7424 */ /* 0x000fce00078e00ff */
[----:B-----5:R-:W-:Y:S05]  /*1d030*/  WARPSYNC.COLLECTIVE R15, `(.L_x_1653) ;  /* 0x000000000f087348 */ /* 0x020fea0003c00000 */
[----:B------:R0:W1:Y:S02]  /*1d040*/  SHFL.IDX P6, R14, R13, R12, R11 ;  /* 0x0000000c0d0e7389 */ /* 0x00006400000c000b */
[----:B01---5:R-:W-:Y:S01]  /*1d050*/  ENDCOLLECTIVE ;  /* 0x000000000000791b */ /* 0x023fe20003800000 */
.L_x_1653:
[----:B------:R-:W-:Y:S05]  /*1d060*/  BSYNC B0 ;  /* 0x0000000000007941 */ /* 0x000fea0003800000 */
.L_x_1652:
[----:B------:R-:W-:Y:S05]  /*1d070*/  BRA `(.L_x_1654) ;  /* 0xfffffe9400a47947 */ /* 0x000fea000383ffff */
.L_x_1408:
        /* <DEDUP_REMOVED lines=8> */
.L_x_1656:
[----:B------:R-:W-:Y:S05]  /*1d100*/  BSYNC B1 ;  /* 0x0000000000017941 */ /* 0x000fea0003800000 */
.L_x_1655:
        /* <DEDUP_REMOVED lines=8> */
.L_x_1657:
[----:B------:R-:W-:Y:S02]  /*1d190*/  IMAD.MOV.U32 R13, RZ, RZ, R24 ;  /* 0x000000ffff0d7224 */ /* 0x000fe400078e0018 */
[----:B------:R-:W-:-:S07]  /*1d1a0*/  IMAD.MOV.U32 R21, RZ, RZ, R14 ;  /* 0x000000ffff157224 */ /* 0x000fce00078e000e */
[----:B------:R-:W-:Y:S05]  /*1d1b0*/  WARPSYNC.COLLECTIVE R15, `(.L_x_1658) ;  /* 0x000000000f087348 */ /* 0x000fea0003c00000 */
[----:B------:R0:W1:Y:S02]  /*1d1c0*/  SHFL.IDX P6, R14, R13, R12, R11 ;  /* 0x0000000c0d0e7389 */ /* 0x00006400000c000b */
[----:B01----:R-:W-:Y:S01]  /*1d1d0*/  ENDCOLLECTIVE ;  /* 0x000000000000791b */ /* 0x003fe20003800000 */
.L_x_1658:
[----:B------:R-:W-:Y:S02]  /*1d1e0*/  IMAD.MOV.U32 R13, RZ, RZ, R27 ;  /* 0x000000ffff0d7224 */ /* 0x000fe400078e001b */
[----:B------:R-:W-:-:S07]  /*1d1f0*/  IMAD.MOV.U32 R24, RZ, RZ, R14 ;  /* 0x000000ffff187224 */ /* 0x000fce00078e000e */
[----:B------:R-:W-:Y:S05]  /*1d200*/  WARPSYNC.COLLECTIVE R15, `(.L_x_1659) ;  /* 0x000000000f087348 */ /* 0x000fea0003c00000 */
[----:B------:R0:W1:Y:S02]  /*1d210*/  SHFL.IDX P6, R14, R13, R12, R11 ;  /* 0x0000000c0d0e7389 */ /* 0x00006400000c000b */
[----:B01----:R-:W-:Y:S01]  /*1d220*/  ENDCOLLECTIVE ;  /* 0x000000000000791b */ /* 0x003fe20003800000 */
.L_x_1659:
[----:B------:R-:W-:Y:S01]  /*1d230*/  IMAD.MOV.U32 R27, RZ, RZ, R14 ;  /* 0x000000ffff1b7224 */ /* 0x000fe200078e000e */
[----:B------:R-:W-:Y:S06]  /*1d240*/  BRA `(.L_x_1660) ;  /* 0xfffffe9800b87947 */ /* 0x000fec000383ffff */
.L_x_1412:
[----:B0-----:R0:W1:Y:S02]  /*1d250*/  SYNCS.PHASECHK.TRANS64.TRYWAIT P0, [R18+URZ+0x32400], R29 ;  /* 0x0324001d120075a7 */ /* 0x001064000800017f */
[----:B-1----:R-:W-:Y:S05]  /*1d260*/  @!P0 NANOSLEEP.SYNCS 0x989680 ;  /* 0x009896800000895d */ /* 0x002fea0003900000 */
[----:B------:R-:W1:Y:S02]  /*1d270*/  @!P0 SYNCS.PHASECHK.TRANS64 P0, [R18+URZ+0x32400], R29 ;  /* 0x0324001d120085a7 */ /* 0x000e64000800007f */
[----:B-1----:R-:W-:Y:S05]  /*1d280*/  @!P0 BRA `(.L_x_1412) ;  /* 0xfffffffc00f08947 */ /* 0x002fea000383ffff */
[----:B------:R-:W-:Y:S05]  /*1d290*/  BRA `(.L_x_1661) ;  /* 0xfffffe9c00d07947 */ /* 0x000fea000383ffff */
.L_x_1420:
        /* <DEDUP_REMOVED lines=8> */
.L_x_1663:
[----:B------:R-:W-:Y:S05]  /*1d320*/  BSYNC B1 ;  /* 0x0000000000017941 */ /* 0x000fea0003800000 */
.L_x_1662:
        /* <DEDUP_REMOVED lines=8> */
.L_x_1664:
[----:B------:R-:W-:Y:S02]  /*1d3b0*/  IMAD.MOV.U32 R13, RZ, RZ, R24 ;  /* 0x000000ffff0d7224 */ /* 0x000fe400078e0018 */
[----:B------:R-:W-:-:S07]  /*1d3c0*/  IMAD.MOV.U32 R20, RZ, RZ, R14 ;  /* 0x000000ffff147224 */ /* 0x000fce00078e000e */
[----:B------:R-:W-:Y:S05]  /*1d3d0*/  WARPSYNC.COLLECTIVE R15, `(.L_x_1665) ;  /* 0x000000000f087348 */ /* 0x000fea0003c00000 */
[----:B------:R0:W1:Y:S02]  /*1d3e0*/  SHFL.IDX P6, R14, R13, R12, R11 ;  /* 0x0000000c0d0e7389 */ /* 0x00006400000c000b */
[----:B01----:R-:W-:Y:S01]  /*1d3f0*/  ENDCOLLECTIVE ;  /* 0x000000000000791b */ /* 0x003fe20003800000 */
.L_x_1665:
[----:B------:R-:W-:Y:S02]  /*1d400*/  IMAD.MOV.U32 R13, RZ, RZ, R27 ;  /* 0x000000ffff0d7224 */ /* 0x000fe400078e001b */
[----:B------:R-:W-:-:S07]  /*1d410*/  IMAD.MOV.U32 R21, RZ, RZ, R14 ;  /* 0x000000ffff157224 */ /* 0x000fce00078e000e */
[----:B------:R-:W-:Y:S05]  /*1d420*/  WARPSYNC.COLLECTIVE R15, `(.L_x_1666) ;  /* 0x000000000f087348 */ /* 0x000fea0003c00000 */
[----:B------:R0:W1:Y:S02]  /*1d430*/  SHFL.IDX P6, R14, R13, R12, R11 ;  /* 0x0000000c0d0e7389 */ /* 0x00006400000c000b */
[----:B01----:R-:W-:Y:S01]  /*1d440*/  ENDCOLLECTIVE ;  /* 0x000000000000791b */ /* 0x003fe20003800000 */
.L_x_1666:
[----:B------:R-:W-:Y:S05]  /*1d450*/  BRA `(.L_x_1667) ;  /* 0xfffffea8003c7947 */ /* 0x000fea000383ffff */
.L_x_1424:
[----:B0-----:R0:W1:Y:S02]  /*1d460*/  SYNCS.PHASECHK.TRANS64.TRYWAIT P1, [R18+URZ+0x32400], R29 ;  /* 0x0324001d120075a7 */ /* 0x001064000802017f */
[----:B-1----:R-:W-:Y:S05]  /*1d470*/  @!P1 NANOSLEEP.SYNCS 0x989680 ;  /* 0x009896800000995d */ /* 0x002fea0003900000 */
[----:B------:R-:W1:Y:S02]  /*1d480*/  @!P1 SYNCS.PHASECHK.TRANS64 P1, [R18+URZ+0x32400], R29 ;  /* 0x0324001d120095a7 */ /* 0x000e64000802007f */
[----:B-1----:R-:W-:Y:S05]  /*1d490*/  @!P1 BRA `(.L_x_1424) ;  /* 0xfffffffc00f09947 */ /* 0x002fea000383ffff */
[----:B------:R-:W-:Y:S05]  /*1d4a0*/  BRA `(.L_x_1668) ;  /* 0xfffffeac00187947 */ /* 0x000fea000383ffff */
.L_x_1430:
[----:B--2---:R2:W3:Y:S02]  /*1d4b0*/  SYNCS.PHASECHK.TRANS64.TRYWAIT P1, [R0+URZ+0x32430], R11 ;  /* 0x0324300b000075a7 */ /* 0x0044e4000802017f */
[----:B---3--:R-:W-:Y:S05]  /*1d4c0*/  @!P1 NANOSLEEP.SYNCS 0x989680 ;  /* 0x009896800000995d */ /* 0x008fea0003900000 */
[----:B------:R-:W3:Y:S02]  /*1d4d0*/  @!P1 SYNCS.PHASECHK.TRANS64 P1, [R0+URZ+0x32430], R11 ;  /* 0x0324300b000095a7 */ /* 0x000ee4000802007f */
[----:B---3--:R-:W-:Y:S05]  /*1d4e0*/  @!P1 BRA `(.L_x_1430) ;  /* 0xfffffffc00f09947 */ /* 0x008fea000383ffff */
[----:B------:R-:W-:Y:S05]  /*1d4f0*/  BRA `(.L_x_1429) ;  /* 0xfffffeb8004c7947 */ /* 0x000fea000383ffff */
.L_x_1432:
[----:B0-----:R0:W3:Y:S02]  /*1d500*/  SYNCS.PHASECHK.TRANS64.TRYWAIT P1, [R18+URZ+0x32410], R3 ;  /* 0x03241003120075a7 */ /* 0x0010e4000802017f */
[----:B---3--:R-:W-:Y:S05]  /*1d510*/  @!P1 NANOSLEEP.SYNCS 0x989680 ;  /* 0x009896800000995d */ /* 0x008fea0003900000 */
[----:B------:R-:W3:Y:S02]  /*1d520*/  @!P1 SYNCS.PHASECHK.TRANS64 P1, [R18+URZ+0x32410], R3 ;  /* 0x03241003120095a7 */ /* 0x000ee4000802007f */
[----:B---3--:R-:W-:Y:S05]  /*1d530*/  @!P1 BRA `(.L_x_1432) ;  /* 0xfffffffc00f09947 */ /* 0x008fea000383ffff */
[----:B------:R-:W-:Y:S05]  /*1d540*/  BRA `(.L_x_1669) ;  /* 0xfffffeb800f47947 */ /* 0x000fea000383ffff */
.L_x_1437:
[----:B0-----:R0:W4:Y:S02]  /*1d550*/  SYNCS.PHASECHK.TRANS64.TRYWAIT P2, [R0+URZ+0x32450], R11 ;  /* 0x0324500b000075a7 */ /* 0x001124000804017f */
[----:B----4-:R-:W-:Y:S05]  /*1d560*/  @!P2 NANOSLEEP.SYNCS 0x989680 ;  /* 0x009896800000a95d */ /* 0x010fea0003900000 */
[----:B------:R-:W4:Y:S02]  /*1d570*/  @!P2 SYNCS.PHASECHK.TRANS64 P2, [R0+URZ+0x32450], R11 ;  /* 0x0324500b0000a5a7 */ /* 0x000f24000804007f */
[----:B----4-:R-:W-:Y:S05]  /*1d580*/  @!P2 BRA `(.L_x_1437) ;  /* 0xfffffffc00f0a947 */ /* 0x010fea000383ffff */
[----:B------:R-:W-:Y:S05]  /*1d590*/  BRA `(.L_x_1436) ;  /* 0xfffffebc00147947 */ /* 0x000fea000383ffff */
.L_x_1442:
[----:B-1----:R1:W2:Y:S02]  /*1d5a0*/  SYNCS.PHASECHK.TRANS64.TRYWAIT P3, [R3+URZ+0x32430], R10 ;  /* 0x0324300a030075a7 */ /* 0x0022a4000806017f */
[----:B--2---:R-:W-:Y:S05]  /*1d5b0*/  @!P3 NANOSLEEP.SYNCS 0x989680 ;  /* 0x009896800000b95d */ /* 0x004fea0003900000 */
[----:B------:R-:W2:Y:S02]  /*1d5c0*/  @!P3 SYNCS.PHASECHK.TRANS64 P3, [R3+URZ+0x32430], R10 ;  /* 0x0324300a0300b5a7 */ /* 0x000ea4000806007f */
[----:B--2---:R-:W-:Y:S05]  /*1d5d0*/  @!P3 BRA `(.L_x_1442) ;  /* 0xfffffffc00f0b947 */ /* 0x004fea000383ffff */
[----:B------:R-:W-:Y:S05]  /*1d5e0*/  BRA `(.L_x_1441) ;  /* 0xfffffee400c07947 */ /* 0x000fea000383ffff */
.L_x_1447:
[----:B---3--:R3:W4:Y:S02]  /*1d5f0*/  SYNCS.PHASECHK.TRANS64.TRYWAIT P3, [R3+URZ+0x32450], R10 ;  /* 0x0324500a030075a7 */ /* 0x008724000806017f */
[----:B----4-:R-:W-:Y:S05]  /*1d600*/  @!P3 NANOSLEEP.SYNCS 0x989680 ;  /* 0x009896800000b95d */ /* 0x010fea0003900000 */
[----:B------:R-:W4:Y:S02]  /*1d610*/  @!P3 SYNCS.PHASECHK.TRANS64 P3, [R3+URZ+0x32450], R10 ;  /* 0x0324500a0300b5a7 */ /* 0x000f24000806007f */
[----:B----4-:R-:W-:Y:S05]  /*1d620*/  @!P3 BRA `(.L_x_1447) ;  /* 0xfffffffc00f0b947 */ /* 0x010fea000383ffff */
[----:B------:R-:W-:Y:S05]  /*1d630*/  BRA `(.L_x_1446) ;  /* 0xfffffee8005c7947 */ /* 0x000fea000383ffff */
.L_x_1453:
[----:B------:R-:W-:Y:S02]  /*1d640*/  IMAD.MOV.U32 R13, RZ, RZ, R21 ;  /* 0x000000ffff0d7224 */ /* 0x000fe400078e0015 */
[----:B------:R-:W-:Y:S02]  /*1d650*/  IMAD.MOV.U32 R12, RZ, RZ, RZ ;  /* 0x000000ffff0c7224 */ /* 0x000fe400078e00ff */
[----:B------:R-:W-:Y:S02]  /*1d660*/  IMAD.MOV.U32 R11, RZ, RZ, 0x181f ;  /* 0x0000181fff0b7424 */ /* 0x000fe400078e00ff */
[----:B------:R-:W-:-:S07]  /*1d670*/  IMAD.MOV.U32 R15, RZ, RZ, -0x1 ;  /* 0xffffffffff0f7424 */ /* 0x000fce00078e00ff */
[----:B-----5:R-:W-:Y:S05]  /*1d680*/  WARPSYNC.COLLECTIVE R15, `(.L_x_1670) ;  /* 0x000000000f087348 */ /* 0x020fea0003c00000 */
[----:B------:R0:W1:Y:S02]  /*1d690*/  SHFL.IDX P6, R14, R13, R12, R11 ;  /* 0x0000000c0d0e7389 */ /* 0x00006400000c000b */
[----:B01---5:R-:W-:Y:S01]  /*1d6a0*/  ENDCOLLECTIVE ;  /* 0x000000000000791b */ /* 0x023fe20003800000 */
.L_x_1670:
[----:B------:R-:W-:Y:S02]  /*1d6b0*/  IMAD.MOV.U32 R13, RZ, RZ, R3 ;  /* 0x000000ffff0d7224 */ /* 0x000fe400078e0003 */
[----:B------:R-:W-:-:S07]  /*1d6c0*/  IMAD.MOV.U32 R20, RZ, RZ, R14 ;  /* 0x000000ffff147224 */ /* 0x000fce00078e000e */
[----:B------:R-:W-:Y:S05]  /*1d6d0*/  WARPSYNC.COLLECTIVE R15, `(.L_x_1671) ;  /* 0x000000000f087348 */ /* 0x000fea0003c00000 */
[----:B------:R0:W1:Y:S02]  /*1d6e0*/  SHFL.IDX P6, R14, R13, R12, R11 ;  /* 0x0000000c0d0e7389 */ /* 0x00006400000c000b */
[----:B01----:R-:W-:Y:S01]  /*1d6f0*/  ENDCOLLECTIVE ;  /* 0x000000000000791b */ /* 0x003fe20003800000 */
.L_x_1671:
[----:B------:R-:W-:Y:S05]  /*1d700*/  BRA `(.L_x_1672) ;  /* 0xffffff38001c7947 */ /* 0x000fea000383ffff */
.L_x_1456:
        /* <DEDUP_REMOVED lines=8> */
.L_x_1674:
[----:B------:R-:W-:Y:S05]  /*1d790*/  BSYNC B1 ;  /* 0x0000000000017941 */ /* 0x000fea0003800000 */
.L_x_1673:
        /* <DEDUP_REMOVED lines=8> */
.L_x_1675:
[----:B------:R-:W-:Y:S05]  /*1d820*/  BRA `(.L_x_1676) ;  /* 0xffffff3800587947 */ /* 0x000fea000383ffff */
.L_x_1459:
        /* <DEDUP_REMOVED lines=8> */
.L_x_1678:
[----:B------:R-:W-:Y:S05]  /*1d8b0*/  BSYNC B1 ;  /* 0x0000000000017941 */ /* 0x000fea0003800000 */
.L_x_1677:
        /* <DEDUP_REMOVED lines=8> */
.L_x_1679:
[----:B------:R-:W-:Y:S05]  /*1d940*/  BRA `(.L_x_1680) ;  /* 0xffffff3800847947 */ /* 0x000fea000383ffff */
.L_x_1462:
        /* <DEDUP_REMOVED lines=8> */
.L_x_1682:
[----:B------:R-:W-:Y:S05]  /*1d9d0*/  BSYNC B1 ;  /* 0x0000000000017941 */ /* 0x000fea0003800000 */
.L_x_1681:
        /* <DEDUP_REMOVED lines=8> */
.L_x_1683:
[----:B------:R-:W-:Y:S05]  /*1da60*/  BRA `(.L_x_1684) ;  /* 0xffffff3800b07947 */ /* 0x000fea000383ffff */
.L_x_1464:
[----:B------:R-:W-:Y:S02]  /*1da70*/  IMAD.MOV.U32 R13, RZ, RZ, R8 ;  /* 0x000000ffff0d7224 */ /* 0x000fe400078e0008 */
[----:B------:R-:W-:Y:S02]  /*1da80*/  IMAD.MOV.U32 R12, RZ, RZ, RZ ;  /* 0x000000ffff0c7224 */ /* 0x000fe400078e00ff */
[----:B------:R-:W-:Y:S02]  /*1da90*/  IMAD.MOV.U32 R11, RZ, RZ, 0x1c1f ;  /* 0x00001c1fff0b7424 */ /* 0x000fe400078e00ff */
[----:B------:R-:W-:-:S07]  /*1daa0*/  IMAD.MOV.U32 R15, RZ, RZ, -0x1 ;  /* 0xffffffffff0f7424 */ /* 0x000fce00078e00ff */
[----:B------:R-:W-:Y:S05]  /*1dab0*/  WARPSYNC.COLLECTIVE R15, `(.L_x_1685) ;  /* 0x000000000f087348 */ /* 0x000fea0003c00000 */
[----:B------:R0:W1:Y:S02]  /*1dac0*/  SHFL.IDX P6, R14, R13, R12, R11 ;  /* 0x0000000c0d0e7389 */ /* 0x00006400000c000b */
[----:B01----:R-:W-:Y:S01]  /*1dad0*/  ENDCOLLECTIVE ;  /* 0x000000000000791b */ /* 0x003fe20003800000 */
.L_x_1685:
[----:B------:R-:W-:Y:S02]  /*1dae0*/  IMAD.MOV.U32 R13, RZ, RZ, R3 ;  /* 0x000000ffff0d7224 */ /* 0x000fe400078e0003 */
[----:B------:R-:W-:-:S07]  /*1daf0*/  IMAD.MOV.U32 R25, RZ, RZ, R14 ;  /* 0x000000ffff197224 */ /* 0x000fce00078e000e */
[----:B------:R-:W-:Y:S05]  /*1db00*/  WARPSYNC.COLLECTIVE R15, `(.L_x_1686) ;  /* 0x000000000f087348 */ /* 0x000fea0003c00000 */
[----:B------:R0:W1:Y:S02]  /*1db10*/  SHFL.IDX P6, R14, R13, R12, R11 ;  /* 0x0000000c0d0e7389 */ /* 0x00006400000c000b */
[----:B01----:R-:W-:Y:S01]  /*1db20*/  ENDCOLLECTIVE ;  /* 0x000000000000791b */ /* 0x003fe20003800000 */
.L_x_1686:
[----:B------:R-:W-:Y:S01]  /*1db30*/  IMAD.MOV.U32 R12, RZ, RZ, R14 ;  /* 0x000000ffff0c7224 */ /* 0x000fe200078e000e */
[----:B------:R-:W-:Y:S06]  /*1db40*/  BRA `(.L_x_1687) ;  /* 0xffffff3c00947947 */ /* 0x000fec000383ffff */
.L_x_1467:
[----:B------:R-:W-:Y:S01]  /*1db50*/  BSSY B1, `(.L_x_1688) ;  /* 0x0000008000017945 */ /* 0x000fe20003800000 */
[----:B---3--:R-:W-:Y:S02]  /*1db60*/  IMAD.MOV.U32 R13, RZ, RZ, R8 ;  /* 0x000000ffff0d7224 */ /* 0x008fe400078e0008 */
[----:B--2---:R-:W-:Y:S02]  /*1db70*/  IMAD.MOV.U32 R12, RZ, RZ, 0x1 ;  /* 0x00000001ff0c7424 */ /* 0x004fe400078e00ff */
[----:B------:R-:W-:Y:S02]  /*1db80*/  IMAD.MOV.U32 R11, RZ, RZ, 0x1c1f ;  /* 0x00001c1fff0b7424 */ /* 0x000fe400078e00ff */
[----:B------:R-:W-:-:S07]  /*1db90*/  IMAD.MOV.U32 R15, RZ, RZ, -0x1 ;  /* 0xffffffffff0f7424 */ /* 0x000fce00078e00ff */
[----:B01----:R-:W-:Y:S05]  /*1dba0*/  WARPSYNC.COLLECTIVE R15, `(.L_x_1689) ;  /* 0x000000000f087348 */ /* 0x003fea0003c00000 */
[----:B------:R2:W3:Y:S02]  /*1dbb0*/  SHFL.IDX P6, R14, R13, R12, R11 ;  /* 0x0000000c0d0e7389 */ /* 0x0004e400000c000b */
[----:B0123--:R-:W-:Y:S01]  /*1dbc0*/  ENDCOLLECTIVE ;  /* 0x000000000000791b */ /* 0x00ffe20003800000 */
.L_x_1689:
[----:B------:R-:W-:Y:S05]  /*1dbd0*/  BSYNC B1 ;  /* 0x0000000000017941 */ /* 0x000fea0003800000 */
.L_x_1688:
        /* <DEDUP_REMOVED lines=8> */
.L_x_1690:
[----:B------:R-:W-:Y:S01]  /*1dc60*/  IMAD.MOV.U32 R3, RZ, RZ, R14 ;  /* 0x000000ffff037224 */ /* 0x000fe200078e000e */
[----:B------:R-:W-:Y:S06]  /*1dc70*/  BRA `(.L_x_1691) ;  /* 0xffffff4800ac7947 */ /* 0x000fec000383ffff */
.L_x_1471:
[----:B------:R-:W-:Y:S02]  /*1dc80*/  IMAD.MOV.U32 R13, RZ, RZ, R4 ;  /* 0x000000ffff0d7224 */ /* 0x000fe400078e0004 */
[----:B------:R-:W-:Y:S02]  /*1dc90*/  IMAD.MOV.U32 R12, RZ, RZ, RZ ;  /* 0x000000ffff0c7224 */ /* 0x000fe400078e00ff */
[----:B------:R-:W-:Y:S02]  /*1dca0*/  IMAD.MOV.U32 R11, RZ, RZ, 0x181f ;  /* 0x0000181fff0b7424 */ /* 0x000fe400078e00ff */
[----:B------:R-:W-:-:S07]  /*1dcb0*/  IMAD.MOV.U32 R15, RZ, RZ, -0x1 ;  /* 0xffffffffff0f7424 */ /* 0x000fce00078e00ff */
[----:B01----:R-:W-:Y:S05]  /*1dcc0*/  WARPSYNC.COLLECTIVE R15, `(.L_x_1692) ;  /* 0x000000000f087348 */ /* 0x003fea0003c00000 */
[----:B------:R2:W3:Y:S02]  /*1dcd0*/  SHFL.IDX P6, R14, R13, R12, R11 ;  /* 0x0000000c0d0e7389 */ /* 0x0004e400000c000b */
[----:B0123--:R-:W-:Y:S01]  /*1dce0*/  ENDCOLLECTIVE ;  /* 0x000000000000791b */ /* 0x00ffe20003800000 */
.L_x_1692:
[----:B------:R-:W-:Y:S02]  /*1dcf0*/  IMAD.MOV.U32 R13, RZ, RZ, R3 ;  /* 0x000000ffff0d7224 */ /* 0x000fe400078e0003 */
[----:B------:R-:W-:-:S07]  /*1dd00*/  IMAD.MOV.U32 R0, RZ, RZ, R14 ;  /* 0x000000ffff007224 */ /* 0x000fce00078e000e */
[----:B------:R-:W-:Y:S05]  /*1dd10*/  WARPSYNC.COLLECTIVE R15, `(.L_x_1693) ;  /* 0x000000000f087348 */ /* 0x000fea0003c00000 */
[----:B------:R0:W1:Y:S02]  /*1dd20*/  SHFL.IDX P6, R14, R13, R12, R11 ;  /* 0x0000000c0d0e7389 */ /* 0x00006400000c000b */
[----:B01----:R-:W-:Y:S01]  /*1dd30*/  ENDCOLLECTIVE ;  /* 0x000000000000791b */ /* 0x003fe20003800000 */
.L_x_1693:
[----:B------:R-:W-:Y:S05]  /*1dd40*/  BRA `(.L_x_1694) ;  /* 0xffffff5c00e47947 */ /* 0x000fea000383ffff */
.L_x_1474:
        /* <DEDUP_REMOVED lines=8> */
.L_x_1696:
[----:B------:R-:W-:Y:S05]  /*1ddd0*/  BSYNC B1 ;  /* 0x0000000000017941 */ /* 0x000fea0003800000 */
.L_x_1695:
        /* <DEDUP_REMOVED lines=8> */
.L_x_1697:
[----:B------:R-:W-:Y:S05]  /*1de60*/  BRA `(.L_x_1698) ;  /* 0xffffff6000147947 */ /* 0x000fea000383ffff */
.L_x_1477:
        /* <DEDUP_REMOVED lines=8> */
.L_x_1700:
[----:B------:R-:W-:Y:S05]  /*1def0*/  BSYNC B1 ;  /* 0x0000000000017941 */ /* 0x000fea0003800000 */
.L_x_1699:
        /* <DEDUP_REMOVED lines=8> */
.L_x_1701:
[----:B------:R-:W-:Y:S05]  /*1df80*/  BRA `(.L_x_1702) ;  /* 0xffffff6000407947 */ /* 0x000fea000383ffff */
.L_x_1480:
        /* <DEDUP_REMOVED lines=8> */
.L_x_1704:
[----:B------:R-:W-:Y:S05]  /*1e010*/  BSYNC B1 ;  /* 0x0000000000017941 */ /* 0x000fea0003800000 */
.L_x_1703:
        /* <DEDUP_REMOVED lines=8> */
.L_x_1705:
[----:B------:R-:W-:Y:S05]  /*1e0a0*/  BRA `(.L_x_1706) ;  /* 0xffffff60006c7947 */ /* 0x000fea000383ffff */
.L_x_1497:
        /* <DEDUP_REMOVED lines=11> */
.L_x_1708:
[----:B------:R-:W-:Y:S05]  /*1e160*/  BSYNC B1 ;  /* 0x0000000000017941 */ /* 0x000fea0003800000 */
.L_x_1707:
[----:B------:R-:W-:Y:S05]  /*1e170*/  BRA `(.L_x_1709) ;  /* 0xffffff7800a47947 */ /* 0x000fea000383ffff */
.L_x_1499:
[----:B------:R-:W-:Y:S01]  /*1e180*/  BSSY B1, `(.L_x_1710) ;  /* 0x0000006000017945 */ /* 0x000fe20003800000 */
[----:B------:R-:W-:-:S07]  /*1e190*/  IMAD.MOV.U32 R15, RZ, RZ, -0x1 ;  /* 0xffffffffff0f7424 */ /* 0x000fce00078e00ff */
[----:B0-----:R-:W-:Y:S05]  /*1e1a0*/  WARPSYNC.COLLECTIVE R15, `(.L_x_1711) ;  /* 0x000000000f0c7348 */ /* 0x001fea0003c00000 */
[----:B------:R-:W-:Y:S02]  /*1e1b0*/  ELECT P6, UR62, PT ;  /* 0x00000000003e782f */ /* 0x000fe400038c0000 */
[----:B------:R-:W-:Y:S01]  /*1e1c0*/  MOV R14, UR62 ;  /* 0x0000003e000e7c02 */ /* 0x000fe20008000f00 */
[----:B0-----:R-:W-:Y:S10]  /*1e1d0*/  ENDCOLLECTIVE ;  /* 0x000000000000791b */ /* 0x001ff40003800000 */
.L_x_1711:
[----:B------:R-:W-:Y:S05]  /*1e1e0*/  BSYNC B1 ;  /* 0x0000000000017941 */ /* 0x000fea0003800000 */
.L_x_1710:
[----:B------:R-:W-:Y:S05]  /*1e1f0*/  BRA `(.L_x_1498) ;  /* 0xffffff78009c7947 */ /* 0x000fea000383ffff */
.L_x_1501:
[----:B0-----:R0:W1:Y:S02]  /*1e200*/  SYNCS.PHASECHK.TRANS64.TRYWAIT P0, [R18+URZ+0x32420], R3 ;  /* 0x03242003120075a7 */ /* 0x001064000800017f */
[----:B-1----:R-:W-:Y:S05]  /*1e210*/  @!P0 NANOSLEEP.SYNCS 0x989680 ;  /* 0x009896800000895d */ /* 0x002fea0003900000 */
[----:B------:R-:W1:Y:S02]  /*1e220*/  @!P0 SYNCS.PHASECHK.TRANS64 P0, [R18+URZ+0x32420], R3 ;  /* 0x03242003120085a7 */ /* 0x000e64000800007f */
[----:B-1----:R-:W-:Y:S05]  /*1e230*/  @!P0 BRA `(.L_x_1501) ;  /* 0xfffffffc00f08947 */ /* 0x002fea000383ffff */
[----:B------:R-:W-:Y:S05]  /*1e240*/  BRA `(.L_x_1712) ;  /* 0xffffff7800ac7947 */ /* 0x000fea000383ffff */
.L_x_1505:
[----:B0-----:R0:W1:Y:S02]  /*1e250*/  SYNCS.PHASECHK.TRANS64.TRYWAIT P0, [R3+URZ+0x324a0], R8 ;  /* 0x0324a008030075a7 */ /* 0x001064000800017f */
[----:B-1----:R-:W-:Y:S05]  /*1e260*/  @!P0 NANOSLEEP.SYNCS 0x989680 ;  /* 0x009896800000895d */ /* 0x002fea0003900000 */
[----:B------:R-:W1:Y:S02]  /*1e270*/  @!P0 SYNCS.PHASECHK.TRANS64 P0, [R3+URZ+0x324a0], R8 ;  /* 0x0324a008030085a7 */ /* 0x000e64000800007f */
[----:B-1----:R-:W-:Y:S05]  /*1e280*/  @!P0 BRA `(.L_x_1505) ;  /* 0xfffffffc00f08947 */ /* 0x002fea000383ffff */
[----:B------:R-:W-:Y:S05]  /*1e290*/  BRA `(.L_x_1713) ;  /* 0xffffff7800cc7947 */ /* 0x000fea000383ffff */
.L_x_1510:
[----:B-1----:R1:W2:Y:S02]  /*1e2a0*/  SYNCS.PHASECHK.TRANS64.TRYWAIT P0, [R3+URZ+0x324c0], R8 ;  /* 0x0324c008030075a7 */ /* 0x0022a4000800017f */
[----:B--2---:R-:W-:Y:S05]  /*1e2b0*/  @!P0 NANOSLEEP.SYNCS 0x989680 ;  /* 0x009896800000895d */ /* 0x004fea0003900000 */
[----:B------:R-:W2:Y:S02]  /*1e2c0*/  @!P0 SYNCS.PHASECHK.TRANS64 P0, [R3+URZ+0x324c0], R8 ;  /* 0x0324c008030085a7 */ /* 0x000ea4000800007f */
[----:B--2---:R-:W-:Y:S05]  /*1e2d0*/  @!P0 BRA `(.L_x_1510) ;  /* 0xfffffffc00f08947 */ /* 0x004fea000383ffff */
[----:B------:R-:W-:Y:S05]  /*1e2e0*/  BRA `(.L_x_1714) ;  /* 0xffffff7c004c7947 */ /* 0x000fea000383ffff */
.L_x_1520:
[----:B0-----:R0:W1:Y:S02]  /*1e2f0*/  SYNCS.PHASECHK.TRANS64.TRYWAIT P2, [R4+URZ+0x324a0], R5 ;  /* 0x0324a005040075a7 */ /* 0x001064000804017f */
[----:B-1----:R-:W-:Y:S05]  /*1e300*/  @!P2 NANOSLEEP.SYNCS 0x989680 ;  /* 0x009896800000a95d */ /* 0x002fea0003900000 */
[----:B------:R-:W1:Y:S02]  /*1e310*/  @!P2 SYNCS.PHASECHK.TRANS64 P2, [R4+URZ+0x324a0], R5 ;  /* 0x0324a0050400a5a7 */ /* 0x000e64000804007f */
[----:B-1----:R-:W-:Y:S05]  /*1e320*/  @!P2 BRA `(.L_x_1520) ;  /* 0xfffffffc00f0a947 */ /* 0x002fea000383ffff */
[----:B------:R-:W-:Y:S05]  /*1e330*/  BRA `(.L_x_1715) ;  /* 0xffffff8000dc7947 */ /* 0x000fea000383ffff */
.L_x_1525:
[----:B-1----:R1:W2:Y:S02]  /*1e340*/  SYNCS.PHASECHK.TRANS64.TRYWAIT P2, [R4+URZ+0x324c0], R5 ;  /* 0x0324c005040075a7 */ /* 0x0022a4000804017f */
[----:B--2---:R-:W-:Y:S05]  /*1e350*/  @!P2 NANOSLEEP.SYNCS 0x989680 ;  /* 0x009896800000a95d */ /* 0x004fea0003900000 */
[----:B------:R-:W2:Y:S02]  /*1e360*/  @!P2 SYNCS.PHASECHK.TRANS64 P2, [R4+URZ+0x324c0], R5 ;  /* 0x0324c0050400a5a7 */ /* 0x000ea4000804007f */
[----:B--2---:R-:W-:Y:S05]  /*1e370*/  @!P2 BRA `(.L_x_1525) ;  /* 0xfffffffc00f0a947 */ /* 0x004fea000383ffff */
[----:B------:R-:W-:Y:S05]  /*1e380*/  BRA `(.L_x_1716) ;  /* 0xffffff8400587947 */ /* 0x000fea000383ffff */
.L_x_1543:
        /* <DEDUP_REMOVED lines=11> */
.L_x_1718:
[----:B------:R-:W-:Y:S05]  /*1e440*/  BSYNC B0 ;  /* 0x0000000000007941 */ /* 0x000fea0003800000 */
.L_x_1717:
[----:B------:R-:W-:Y:S05]  /*1e450*/  BRA `(.L_x_1719) ;  /* 0xffffff9000d87947 */ /* 0x000fea000383ffff */
.L_x_1545:
[----:B------:R-:W-:Y:S01]  /*1e460*/  BSSY B0, `(.L_x_1720) ;  /* 0x0000006000007945 */ /* 0x000fe20003800000 */
[----:B------:R-:W-:-:S07]  /*1e470*/  IMAD.MOV.U32 R15, RZ, RZ, -0x1 ;  /* 0xffffffffff0f7424 */ /* 0x000fce00078e00ff */
[----:B0-----:R-:W-:Y:S05]  /*1e480*/  WARPSYNC.COLLECTIVE R15, `(.L_x_1721) ;  /* 0x000000000f0c7348 */ /* 0x001fea0003c00000 */
[----:B------:R-:W-:Y:S02]  /*1e490*/  ELECT P6, UR62, PT ;  /* 0x00000000003e782f */ /* 0x000fe400038c0000 */
[----:B------:R-:W-:Y:S01]  /*1e4a0*/  MOV R14, UR62 ;  /* 0x0000003e000e7c02 */ /* 0x000fe20008000f00 */
[----:B0-----:R-:W-:Y:S10]  /*1e4b0*/  ENDCOLLECTIVE ;  /* 0x000000000000791b */ /* 0x001ff40003800000 */
.L_x_1721:
[----:B------:R-:W-:Y:S05]  /*1e4c0*/  BSYNC B0 ;  /* 0x0000000000007941 */ /* 0x000fea0003800000 */
.L_x_1720:
[----:B------:R-:W-:Y:S05]  /*1e4d0*/  BRA `(.L_x_1722) ;  /* 0xffffff9000e47947 */ /* 0x000fea000383ffff */
.L_x_1547:
[----:B0-----:R0:W1:Y:S02]  /*1e4e0*/  SYNCS.PHASECHK.TRANS64.TRYWAIT P0, [R0+URZ+0x32440], R2 ;  /* 0x03244002000075a7 */ /* 0x001064000800017f */
[----:B-1----:R-:W-:Y:S05]  /*1e4f0*/  @!P0 NANOSLEEP.SYNCS 0x989680 ;  /* 0x009896800000895d */ /* 0x002fea0003900000 */
[----:B------:R-:W1:Y:S02]  /*1e500*/  @!P0 SYNCS.PHASECHK.TRANS64 P0, [R0+URZ+0x32440], R2 ;  /* 0x03244002000085a7 */ /* 0x000e64000800007f */
[----:B-1----:R-:W-:Y:S05]  /*1e510*/  @!P0 BRA `(.L_x_1547) ;  /* 0xfffffffc00f08947 */ /* 0x002fea000383ffff */
[----:B------:R-:W-:Y:S05]  /*1e520*/  BRA `(.L_x_1723) ;  /* 0xffffff9400447947 */ /* 0x000fea000383ffff */
.L_x_1551:
        /* <DEDUP_REMOVED lines=9> */
.L_x_1724:
[----:B------:R-:W-:Y:S02]  /*1e5c0*/  IMAD.MOV.U32 R13, RZ, RZ, R3 ;  /* 0x000000ffff0d7224 */ /* 0x000fe400078e0003 */
[----:B------:R-:W-:Y:S01]  /*1e5d0*/  IMAD.MOV.U32 R4, RZ, RZ, R14 ;  /* 0x000000ffff047224 */ /* 0x000fe200078e000e */
[----:B------:R-:W-:-:S07]  /*1e5e0*/  LOP3.LUT R7, R7, 0x7f, RZ, 0xc0, !PT ;  /* 0x0000007f07077812 */ /* 0x000fce00078ec0ff */
[----:B------:R-:W-:Y:S05]  /*1e5f0*/  WARPSYNC.COLLECTIVE R15, `(.L_x_1725) ;  /* 0x000000000f087348 */ /* 0x000fea0003c00000 */
[----:B------:R0:W1:Y:S02]  /*1e600*/  SHFL.IDX P6, R14, R13, R12, R11 ;  /* 0x0000000c0d0e7389 */ /* 0x00006400000c000b */
[----:B01----:R-:W-:Y:S01]  /*1e610*/  ENDCOLLECTIVE ;  /* 0x000000000000791b */ /* 0x003fe20003800000 */
.L_x_1725:
[----:B------:R-:W-:Y:S01]  /*1e620*/  SHF.R.U32.HI R7, RZ, 0x3, R7 ;  /* 0x00000003ff077819 */ /* 0x000fe20000011607 */
[----:B------:R-:W-:Y:S02]  /*1e630*/  IMAD.MOV.U32 R13, RZ, RZ, R2 ;  /* 0x000000ffff0d7224 */ /* 0x000fe400078e0002 */
[----:B------:R-:W-:Y:S02]  /*1e640*/  IMAD.MOV.U32 R12, RZ, RZ, 0x1 ;  /* 0x00000001ff0c7424 */ /* 0x000fe400078e00ff */
[----:B------:R-:W-:-:S07]  /*1e650*/  IMAD.MOV.U32 R5, RZ, RZ, R14 ;  /* 0x000000ffff057224 */ /* 0x000fce00078e000e */
[----:B------:R-:W-:Y:S05]  /*1e660*/  WARPSYNC.COLLECTIVE R15, `(.L_x_1726) ;  /* 0x000000000f087348 */ /* 0x000fea0003c00000 */
[----:B------:R0:W1:Y:S02]  /*1e670*/  SHFL.IDX P6, R14, R13, R12, R11 ;  /* 0x0000000c0d0e7389 */ /* 0x00006400000c000b */
[----:B01----:R-:W-:Y:S01]  /*1e680*/  ENDCOLLECTIVE ;  /* 0x000000000000791b */ /* 0x003fe20003800000 */
.L_x_1726:
[----:B------:R-:W-:Y:S02]  /*1e690*/  IMAD.MOV.U32 R13, RZ, RZ, R3 ;  /* 0x000000ffff0d7224 */ /* 0x000fe400078e0003 */
[----:B------:R-:W-:Y:S02]  /*1e6a0*/  IMAD R0, R0, R8, RZ ;  /* 0x0000000800007224 */ /* 0x000fe400078e02ff */
[----:B------:R-:W-:Y:S02]  /*1e6b0*/  IMAD.IADD R8, R7, 0x1, R6 ;  /* 0x0000000107087824 */ /* 0x000fe400078e0206 */
[----:B------:R-:W-:-:S07]  /*1e6c0*/  IMAD.MOV.U32 R7, RZ, RZ, R14 ;  /* 0x000000ffff077224 */ /* 0x000fce00078e000e */
[----:B------:R-:W-:Y:S05]  /*1e6d0*/  WARPSYNC.COLLECTIVE R15, `(.L_x_1727) ;  /* 0x000000000f087348 */ /* 0x000fea0003c00000 */
[----:B------:R0:W1:Y:S02]  /*1e6e0*/  SHFL.IDX P6, R14, R13, R12, R11 ;  /* 0x0000000c0d0e7389 */ /* 0x00006400000c000b */
[----:B01----:R-:W-:Y:S01]  /*1e6f0*/  ENDCOLLECTIVE ;  /* 0x000000000000791b */ /* 0x003fe20003800000 */
.L_x_1727:
        /* <DEDUP_REMOVED lines=11> */
.L_x_1728:
        /* <DEDUP_REMOVED lines=15> */
.L_x_1729:
        /* <DEDUP_REMOVED lines=19> */
.L_x_1730:
        /* <DEDUP_REMOVED lines=10> */
.L_x_1731:
        /* <DEDUP_REMOVED lines=13> */
.L_x_1732:
        /* <DEDUP_REMOVED lines=10> */
.L_x_1733:
        /* <DEDUP_REMOVED lines=13> */
.L_x_1734:
        /* <DEDUP_REMOVED lines=10> */
.L_x_1735:
        /* <DEDUP_REMOVED lines=13> */
.L_x_1736:
        /* <DEDUP_REMOVED lines=10> */
.L_x_1737:
        /* <DEDUP_REMOVED lines=11> */
.L_x_1738:
        /* <DEDUP_REMOVED lines=14> */
.L_x_1739:
[----:B------:R-:W-:Y:S01]  /*1f050*/  IMAD.MOV.U32 R3, RZ, RZ, R14 ;  /* 0x000000ffff037224 */ /* 0x000fe200078e000e */
[----:B------:R-:W-:Y:S06]  /*1f060*/  BRA `(.L_x_1740) ;  /* 0xffffff9400c87947 */ /* 0x000fec000383ffff */
.L_x_1555:
        /* <DEDUP_REMOVED lines=10> */
[----:B--2---:R-:W-:-:S02]  /*1f110*/  IMAD R3, R15, R6, RZ ;  /* 0x000000060f037224 */ /* 0x004fc400078e02ff */
[----:B------:R-:W-:-:S03]  /*1f120*/  IMAD.MOV.U32 R15, RZ, RZ, -0x1 ;  /* 0xffffffffff0f7424 */ /* 0x000fc600078e00ff */
[-C--:B---3--:R-:W-:Y:S02]  /*1f130*/  ISETP.GE.AND P4, PT, R14, R3.reuse, PT ;  /* 0x000000030e00720c */ /* 0x088fe40003f86270 */
[-C--:B----4-:R-:W-:Y:S01]  /*1f140*/  ISETP.GE.AND P5, PT, R13, R3.reuse, PT ;  /* 0x000000030d00720c */ /* 0x090fe20003fa6270 */
[----:B------:R-:W-:Y:S01]  /*1f150*/  IMAD.MOV.U32 R13, RZ, RZ, R2 ;  /* 0x000000ffff0d7224 */ /* 0x000fe200078e0002 */
[----:B-----5:R-:W-:Y:S01]  /*1f160*/  ISETP.GE.AND P6, PT, R12, R3, PT ;  /* 0x000000030c00720c */ /* 0x020fe20003fc6270 */
[----:B------:R-:W-:Y:S01]  /*1f170*/  IMAD.MOV.U32 R12, RZ, RZ, RZ ;  /* 0x000000ffff0c7224 */ /* 0x000fe200078e00ff */
[----:B------:R-:W-:-:S07]  /*1f180*/  LOP3.LUT R8, R8, 0xffffffef, RZ, 0xc0, !PT ;  /* 0xffffffef08087812 */ /* 0x000fce00078ec0ff */
        /* <DEDUP_REMOVED lines=18> */
.L_x_1742:
[----:B------:R-:W-:Y:S05]  /*1f2b0*/  BSYNC B0 ;  /* 0x0000000000007941 */ /* 0x000fea0003800000 */
.L_x_1741:
        /* <DEDUP_REMOVED lines=10> */
.L_x_1743:
        /* <DEDUP_REMOVED lines=16> */
.L_x_1744:
        /* <DEDUP_REMOVED lines=15> */
.L_x_1745:
[----:B------:R-:W-:Y:S02]  /*1f550*/  IMAD.MOV.U32 R13, RZ, RZ, R2 ;  /* 0x000000ffff0d7224 */ /* 0x000fe400078e0002 */
[----:B------:R-:W-:Y:S02]  /*1f560*/  IMAD.MOV.U32 R12, RZ, RZ, 0x2 ;  /* 0x00000002ff0c7424 */ /* 0x000fe400078e00ff */
[----:B------:R-:W-:-:S05]  /*1f570*/  IMAD.MOV.U32 R5, RZ, RZ, R14 ;  /* 0x000000ffff057224 */ /* 0x000fca00078e000e */
[----:B------:R-:W-:-:S05]  /*1f580*/  @!P4 LEA R5, P6, R7, R5, 0x1 ;  /* 0x000000050705c211 */ /* 0x000fca00078c08ff */
[----:B------:R-:W-:-:S05]  /*1f590*/  @!P4 IMAD.X R4, RZ, RZ, R6, P6 ;  /* 0x000000ffff04c224 */ /* 0x000fca00030e0606 */
[----:B------:R-:W-:-:S07]  /*1f5a0*/  @!P4 LOP3.LUT R5, R5, R4, RZ, 0x3c, !PT ;  /* 0x000000040505c212 */ /* 0x000fce00078e3cff */
[----:B------:R-:W-:Y:S05]  /*1f5b0*/  WARPSYNC.COLLECTIVE R15, `(.L_x_1746) ;  /* 0x000000000f087348 */ /* 0x000fea0003c00000 */
[----:B------:R0:W1:Y:S02]  /*1f5c0*/  SHFL.IDX P6, R14, R13, R12, R11 ;  /* 0x0000000c0d0e7389 */ /* 0x00006400000c000b */
[----:B01----:R-:W-:Y:S01]  /*1f5d0*/  ENDCOLLECTIVE ;  /* 0x000000000000791b */ /* 0x003fe20003800000 */
.L_x_1746:
        /* <DEDUP_REMOVED lines=15> */
.L_x_1747:
        /* <DEDUP_REMOVED lines=9> */
.L_x_1748:
        /* <DEDUP_REMOVED lines=15> */
.L_x_1749:
        /* <DEDUP_REMOVED lines=9> */
.L_x_1750:
        /* <DEDUP_REMOVED lines=15> */
.L_x_1751:
        /* <DEDUP_REMOVED lines=9> */
.L_x_1752:
        /* <DEDUP_REMOVED lines=10> */
[----:B------:R-:W-:-:S07]  /*1fb00*/  IMAD.MOV.U32 R6, RZ, RZ, R14 ;  /* 0x000000ffff067224 */ /* 0x000fce00078e000e */
[----:B0-----:R-:W-:Y:S05]  /*1fb10*/  WARPSYNC.COLLECTIVE R15, `(.L_x_1753) ;  /* 0x000000000f087348 */ /* 0x001fea0003c00000 */
[----:B------:R1:W2:Y:S02]  /*1fb20*/  SHFL.IDX P6, R14, R13, R12, R11 ;  /* 0x0000000c0d0e7389 */ /* 0x0002a400000c000b */
[----:B012---:R-:W-:Y:S01]  /*1fb30*/  ENDCOLLECTIVE ;  /* 0x000000000000791b */ /* 0x007fe20003800000 */
.L_x_1753:
[----:B------:R-:W-:Y:S02]  /*1fb40*/  IMAD.MOV.U32 R13, RZ, RZ, R2 ;  /* 0x000000ffff0d7224 */ /* 0x000fe400078e0002 */
[----:B------:R-:W-:Y:S01]  /*1fb50*/  IMAD.MOV.U32 R12, RZ, RZ, 0x6 ;  /* 0x00000006ff0c7424 */ /* 0x000fe200078e00ff */
[----:B------:R-:W-:Y:S01]  /*1fb60*/  LOP3.LUT P6, RZ, R9, 0x20, RZ, 0xc0, !PT ;  /* 0x0000002009ff7812 */ /* 0x000fe200078cc0ff */
[----:B------:R-:W-:-:S12]  /*1fb70*/  IMAD.MOV.U32 R5, RZ, RZ, R14 ;  /* 0x000000ffff057224 */ /* 0x000fd800078e000e */
        /* <DEDUP_REMOVED lines=15> */
.L_x_1754:
[----:B------:R-:W-:Y:S02]  /*1fc70*/  IMAD.MOV.U32 R13, RZ, RZ, R0 ;  /* 0x000000ffff0d7224 */ /* 0x000fe400078e0000 */
[----:B------:R-:W-:-:S07]  /*1fc80*/  IMAD.MOV.U32 R6, RZ, RZ, R14 ;  /* 0x000000ffff067224 */ /* 0x000fce00078e000e */
[----:B------:R-:W-:Y:S05]  /*1fc90*/  WARPSYNC.COLLECTIVE R15, `(.L_x_1755) ;  /* 0x000000000f087348 */ /* 0x000fea0003c00000 */
[----:B------:R0:W1:Y:S02]  /*1fca0*/  SHFL.IDX P6, R14, R13, R12, R11 ;  /* 0x0000000c0d0e7389 */ /* 0x00006400000c000b */
[----:B01----:R-:W-:Y:S01]  /*1fcb0*/  ENDCOLLECTIVE ;  /* 0x000000000000791b */ /* 0x003fe20003800000 */
.L_x_1755:
[----:B------:R-:W-:Y:S02]  /*1fcc0*/  IMAD.MOV.U32 R13, RZ, RZ, R2 ;  /* 0x000000ffff0d7224 */ /* 0x000fe400078e0002 */
[----:B------:R-:W-:Y:S02]  /*1fcd0*/  IMAD.MOV.U32 R12, RZ, RZ, 0x7 ;  /* 0x00000007ff0c7424 */ /* 0x000fe400078e00ff */
[----:B------:R-:W-:-:S07]  /*1fce0*/  IMAD.MOV.U32 R5, RZ, RZ, R14 ;  /* 0x000000ffff057224 */ /* 0x000fce00078e000e */
[----:B------:R-:W-:Y:S05]  /*1fcf0*/  WARPSYNC.COLLECTIVE R15, `(.L_x_1756) ;  /* 0x000000000f087348 */ /* 0x000fea0003c00000 */
[----:B------:R0:W1:Y:S02]  /*1fd00*/  SHFL.IDX P6, R14, R13, R12, R11 ;  /* 0x0000000c0d0e7389 */ /* 0x00006400000c000b */
[----:B01----:R-:W-:Y:S01]  /*1fd10*/  ENDCOLLECTIVE ;  /* 0x000000000000791b */ /* 0x003fe20003800000 */
.L_x_1756:
        /* <DEDUP_REMOVED lines=10> */
.L_x_1757:
[----:B------:R-:W-:Y:S01]  /*1fdc0*/  @!PT LDS RZ, [RZ] ;  /* 0x00000000fffff984 */ /* 0x000fe20000000800 */
[----:B------:R-:W-:Y:S01]  /*1fdd0*/  @!PT LDS RZ, [RZ] ;  /* 0x00000000fffff984 */ /* 0x000fe20000000800 */
[----:B------:R-:W-:Y:S01]  /*1fde0*/  @!PT LDS RZ, [RZ] ;  /* 0x00000000fffff984 */ /* 0x000fe20000000800 */
[----:B------:R1:W-:Y:S04]  /*1fdf0*/  @!P4 LDGSTS.E.BYPASS.LTC128B.128 [R8+0x25400], desc[UR60][R4.64], !P3 ;  /* 0x254000000408cfae */ /* 0x0003e8000d901d7c */
[----:B------:R1:W-:Y:S04]  /*1fe00*/  @!P4 LDGSTS.E.BYPASS.LTC128B.128 [R8+0x29400], desc[UR60][R4.64+0x80], !P2 ;  /* 0x294000800408cfae */ /* 0x0003e8000d101d7c */
[----:B------:R1:W-:Y:S04]  /*1fe10*/  @!P4 LDGSTS.E.BYPASS.LTC128B.128 [R8+0x2d400], desc[UR60][R4.64+0x100], !P1 ;  /* 0x2d4001000408cfae */ /* 0x0003e8000c901d7c */
[----:B------:R1:W-:Y:S01]  /*1fe20*/  @!P4 LDGSTS.E.BYPASS.LTC128B.128 [R8+0x31400], desc[UR60][R4.64+0x180], !P0 ;  /* 0x314001800408cfae */ /* 0x0003e2000c101d7c */
[----:B------:R-:W-:Y:S01]  /*1fe30*/  IMAD.MOV.U32 R0, RZ, RZ, R14 ;  /* 0x000000ffff007224 */ /* 0x000fe200078e000e */
[----:B------:R-:W-:Y:S06]  /*1fe40*/  BRA `(.L_x_1758) ;  /* 0xffffff9400747947 */ /* 0x000fec000383ffff */
.L_x_1560:
[----:B0-----:R0:W3:Y:S02]  /*1fe50*/  SYNCS.PHASECHK.TRANS64.TRYWAIT P0, [R18+URZ+0x32420], R0 ;  /* 0x03242000120075a7 */ /* 0x0010e4000800017f */
[----:B---3--:R-:W-:Y:S05]  /*1fe60*/  @!P0 NANOSLEEP.SYNCS 0x989680 ;  /* 0x009896800000895d */ /* 0x008fea0003900000 */
[----:B------:R-:W3:Y:S02]  /*1fe70*/  @!P0 SYNCS.PHASECHK.TRANS64 P0, [R18+URZ+0x32420], R0 ;  /* 0x03242000120085a7 */ /* 0x000ee4000800007f */
[----:B---3--:R-:W-:Y:S05]  /*1fe80*/  @!P0 BRA `(.L_x_1560) ;  /* 0xfffffffc00f08947 */ /* 0x008fea000383ffff */
[----:B------:R-:W-:Y:S05]  /*1fe90*/  BRA `(.L_x_1759) ;  /* 0xffffff9400ec7947 */ /* 0x000fea000383ffff */
.L_x_1564:
[----:B0-----:R0:W1:Y:S02]  /*1fea0*/  SYNCS.PHASECHK.TRANS64.TRYWAIT P0, [R2+URZ+0x32460], R0 ;  /* 0x03246000020075a7 */ /* 0x001064000800017f */
[----:B-1----:R-:W-:Y:S05]  /*1feb0*/  @!P0 NANOSLEEP.SYNCS 0x989680 ;  /* 0x009896800000895d */ /* 0x002fea0003900000 */
[----:B------:R-:W1:Y:S02]  /*1fec0*/  @!P0 SYNCS.PHASECHK.TRANS64 P0, [R2+URZ+0x32460], R0 ;  /* 0x03246000020085a7 */ /* 0x000e64000800007f */
[----:B-1----:R-:W-:Y:S05]  /*1fed0*/  @!P0 BRA `(.L_x_1564) ;  /* 0xfffffffc00f08947 */ /* 0x002fea000383ffff */
[----:B------:R-:W-:Y:S05]  /*1fee0*/  BRA `(.L_x_1760) ;  /* 0xffffff9800107947 */ /* 0x000fea000383ffff */
.L_x_1579:
[----:B-1----:R1:W2:Y:S02]  /*1fef0*/  SYNCS.PHASECHK.TRANS64.TRYWAIT P0, [R2+URZ+0x32440], R6 ;  /* 0x03244006020075a7 */ /* 0x0022a4000800017f */
[----:B--2---:R-:W-:Y:S05]  /*1ff00*/  @!P0 NANOSLEEP.SYNCS 0x989680 ;  /* 0x009896800000895d */ /* 0x004fea0003900000 */
[----:B------:R-:W2:Y:S02]  /*1ff10*/  @!P0 SYNCS.PHASECHK.TRANS64 P0, [R2+URZ+0x32440], R6 ;  /* 0x03244006020085a7 */ /* 0x000ea4000800007f */
[----:B--2---:R-:W-:Y:S05]  /*1ff20*/  @!P0 BRA `(.L_x_1579) ;  /* 0xfffffffc00f08947 */ /* 0x004fea000383ffff */
[----:B------:R-:W-:Y:S05]  /*1ff30*/  BRA `(.L_x_1761) ;  /* 0xffffffa000307947 */ /* 0x000fea000383ffff */
.L_x_1584:
[----:B0-----:R0:W2:Y:S02]  /*1ff40*/  SYNCS.PHASECHK.TRANS64.TRYWAIT P0, [R2+URZ+0x32460], R6 ;  /* 0x03246006020075a7 */ /* 0x0010a4000800017f */
[----:B--2---:R-:W-:Y:S05]  /*1ff50*/  @!P0 NANOSLEEP.SYNCS 0x989680 ;  /* 0x009896800000895d */ /* 0x004fea0003900000 */
[----:B------:R-:W2:Y:S02]  /*1ff60*/  @!P0 SYNCS.PHASECHK.TRANS64 P0, [R2+URZ+0x32460], R6 ;  /* 0x03246006020085a7 */ /* 0x000ea4000800007f */
[----:B--2---:R-:W-:Y:S05]  /*1ff70*/  @!P0 BRA `(.L_x_1584) ;  /* 0xfffffffc00f08947 */ /* 0x004fea000383ffff */
[----:B------:R-:W-:Y:S05]  /*1ff80*/  BRA `(.L_x_1762) ;  /* 0xffffffa000ac7947 */ /* 0x000fea000383ffff */
.L_x_1595:
[----:B-1----:R1:W2:Y:S02]  /*1ff90*/  SYNCS.PHASECHK.TRANS64.TRYWAIT P0, [R3+URZ+0x32440], R2 ;  /* 0x03244002030075a7 */ /* 0x0022a4000800017f */
[----:B--2---:R-:W-:Y:S05]  /*1ffa0*/  @!P0 NANOSLEEP.SYNCS 0x989680 ;  /* 0x009896800000895d */ /* 0x004fea0003900000 */
[----:B------:R-:W2:Y:S02]  /*1ffb0*/  @!P0 SYNCS.PHASECHK.TRANS64 P0, [R3+URZ+0x32440], R2 ;  /* 0x03244002030085a7 */ /* 0x000ea4000800007f */
[----:B--2---:R-:W-:Y:S05]  /*1ffc0*/  @!P0 BRA `(.L_x_1595) ;  /* 0xfffffffc00f08947 */ /* 0x004fea000383ffff */
[----:B------:R-:W-:Y:S05]  /*1ffd0*/  BRA `(.L_x_1763) ;  /* 0xffffffa800987947 */ /* 0x000fea000383ffff */
.L_x_1600:
[----:B--2---:R2:W3:Y:S02]  /*1ffe0*/  SYNCS.PHASECHK.TRANS64.TRYWAIT P0, [R3+URZ+0x32460], R2 ;  /* 0x03246002030075a7 */ /* 0x0044e4000800017f */
[----:B---3--:R-:W-:Y:S05]  /*1fff0*/  @!P0 NANOSLEEP.SYNCS 0x989680 ;  /* 0x009896800000895d */ /* 0x008fea0003900000 */
[----:B------:R-:W3:Y:S02]  /*20000*/  @!P0 SYNCS.PHASECHK.TRANS64 P0, [R3+URZ+0x32460], R2 ;  /* 0x03246002030085a7 */ /* 0x000ee4000800007f */
[----:B---3--:R-:W-:Y:S05]  /*20010*/  @!P0 BRA `(.L_x_1600) ;  /* 0xfffffffc00f08947 */ /* 0x008fea000383ffff */
[----:B------:R-:W-:Y:S05]  /*20020*/  BRA `(.L_x_1764) ;  /* 0xffffffac00147947 */ /* 0x000fea000383ffff */
.L_x_1611:
[----:B-1----:R1:W2:Y:S02]  /*20030*/  SYNCS.PHASECHK.TRANS64.TRYWAIT P0, [R3+URZ+0x32440], R2 ;  /* 0x03244002030075a7 */ /* 0x0022a4000800017f */
[----:B--2---:R-:W-:Y:S05]  /*20040*/  @!P0 NANOSLEEP.SYNCS 0x989680 ;  /* 0x009896800000895d */ /* 0x004fea0003900000 */
[----:B------:R-:W2:Y:S02]  /*20050*/  @!P0 SYNCS.PHASECHK.TRANS64 P0, [R3+URZ+0x32440], R2 ;  /* 0x03244002030085a7 */ /* 0x000ea4000800007f */
[----:B--2---:R-:W-:Y:S05]  /*20060*/  @!P0 BRA `(.L_x_1611) ;  /* 0xfffffffc00f08947 */ /* 0x004fea000383ffff */
[----:B------:R-:W-:Y:S05]  /*20070*/  BRA `(.L_x_1765) ;  /* 0xffffffb000e47947 */ /* 0x000fea000383ffff */
.L_x_1616:
[----:B--2---:R2:W3:Y:S02]  /*20080*/  SYNCS.PHASECHK.TRANS64.TRYWAIT P0, [R3+URZ+0x32460], R2 ;  /* 0x03246002030075a7 */ /* 0x0044e4000800017f */
[----:B---3--:R-:W-:Y:S05]  /*20090*/  @!P0 NANOSLEEP.SYNCS 0x989680 ;  /* 0x009896800000895d */ /* 0x008fea0003900000 */
[----:B------:R-:W3:Y:S02]  /*200a0*/  @!P0 SYNCS.PHASECHK.TRANS64 P0, [R3+URZ+0x32460], R2 ;  /* 0x03246002030085a7 */ /* 0x000ee4000800007f */
[----:B---3--:R-:W-:Y:S05]  /*200b0*/  @!P0 BRA `(.L_x_1616) ;  /* 0xfffffffc00f08947 */ /* 0x008fea000383ffff */
[----:B------:R-:W-:Y:S05]  /*200c0*/  BRA `(.L_x_1766) ;  /* 0xffffffb400607947 */ /* 0x000fea000383ffff */
.L_x_1628:
[----:B-1----:R-:W3:Y:S01]  /*200d0*/  LDL R2, [R1] ;  /* 0x0000000001027983 */ /* 0x002ee20000100800 */
[----:B------:R-:W-:Y:S01]  /*200e0*/  BSSY B0, `(.L_x_1767) ;  /* 0x0000008000007945 */ /* 0x000fe20003800000 */
[----:B0-----:R-:W-:Y:S02]  /*200f0*/  IMAD.MOV.U32 R12, RZ, RZ, RZ ;  /* 0x000000ffff0c7224 */ /* 0x001fe400078e00ff */
[----:B------:R-:W-:Y:S02]  /*20100*/  IMAD.MOV.U32 R11, RZ, RZ, 0x1f ;  /* 0x0000001fff0b7424 */ /* 0x000fe400078e00ff */
[----:B------:R-:W-:Y:S02]  /*20110*/  IMAD.MOV.U32 R15, RZ, RZ, -0x1 ;  /* 0xffffffffff0f7424 */ /* 0x000fe400078e00ff */
[----:B---3--:R-:W-:-:S07]  /*20120*/  IMAD.MOV.U32 R13, RZ, RZ, R2 ;  /* 0x000000ffff0d7224 */ /* 0x008fce00078e0002 */
[----:B--2---:R-:W-:Y:S05]  /*20130*/  WARPSYNC.COLLECTIVE R15, `(.L_x_1768) ;  /* 0x000000000f087348 */ /* 0x004fea0003c00000 */
[----:B------:R0:W1:Y:S02]  /*20140*/  SHFL.IDX P6, R14, R13, R12, R11 ;  /* 0x0000000c0d0e7389 */ /* 0x00006400000c000b */
[----:B012---:R-:W-:Y:S01]  /*20150*/  ENDCOLLECTIVE ;  /* 0x000000000000791b */ /* 0x007fe20003800000 */
.L_x_1768:
[----:B------:R-:W-:Y:S05]  /*20160*/  BSYNC B0 ;  /* 0x0000000000007941 */ /* 0x000fea0003800000 */
.L_x_1767:
        /* <DEDUP_REMOVED lines=9> */
.L_x_1769:
        /* <DEDUP_REMOVED lines=26> */
.L_x_1770:
        /* <DEDUP_REMOVED lines=8> */
.L_x_1771:
        /* <DEDUP_REMOVED lines=8> */
.L_x_1772:
        /* <DEDUP_REMOVED lines=8> */
.L_x_1773:
        /* <DEDUP_REMOVED lines=8> */
.L_x_1774:
        /* <DEDUP_REMOVED lines=9> */
.L_x_1775:
[----:B------:R-:W-:Y:S01]  /*20630*/  IMAD.MOV.U32 R9, RZ, RZ, R14 ;  /* 0x000000ffff097224 */ /* 0x000fe200078e000e */
[----:B------:R-:W-:Y:S06]  /*20640*/  BRA `(.L_x_1776) ;  /* 0xffffffb800a87947 */ /* 0x000fec000383ffff */
.L_x_1631:
        /* <DEDUP_REMOVED lines=8> */
.L_x_1778:
[----:B------:R-:W-:Y:S05]  /*206d0*/  BSYNC B0 ;  /* 0x0000000000007941 */ /* 0x000fea0003800000 */
.L_x_1777:
        /* <DEDUP_REMOVED lines=10> */
.L_x_1779:
        /* <DEDUP_REMOVED lines=8> */
.L_x_1780:
        /* <DEDUP_REMOVED lines=8> */
.L_x_1781:
        /* <DEDUP_REMOVED lines=8> */
.L_x_1782:
        /* <DEDUP_REMOVED lines=9> */
.L_x_1783:
[----:B------:R-:W-:Y:S01]  /*20990*/  IMAD.MOV.U32 R9, RZ, RZ, R14 ;  /* 0x000000ffff097224 */ /* 0x000fe200078e000e */
[----:B------:R-:W-:Y:S06]  /*209a0*/  BRA `(.L_x_1784) ;  /* 0xffffffb8007c7947 */ /* 0x000fec000383ffff */
.L_x_1633:
[----:B------:R-:W-:Y:S01]  /*209b0*/  BSSY B0, `(.L_x_1785) ;  /* 0x0000006000007945 */ /* 0x000fe20003800000 */
[----:B------:R-:W-:Y:S01]  /*209c0*/  PLOP3.LUT P6, PT, P6, PT, PT, 0x8, 0x0 ;  /* 0x000000000000781c */ /* 0x000fe200037ce170 */
[----:B------:R-:W-:-:S12]  /*209d0*/  IMAD.MOV.U32 R15, RZ, RZ, -0x1 ;  /* 0xffffffffff0f7424 */ /* 0x000fd800078e00ff */
[----:B0-----:R-:W-:Y:S05]  /*209e0*/  WARPSYNC.COLLECTIVE R15, `(.L_x_1786) ;  /* 0x000000000f087348 */ /* 0x001fea0003c00000 */
[----:B------:R-:W-:Y:S01]  /*209f0*/  VOTE.ANY R14, PT, P6 ;  /* 0x00000000000e7806 */ /* 0x000fe200030e0100 */
[----:B0-----:R-:W-:Y:S06]  /*20a00*/  ENDCOLLECTIVE ;  /* 0x000000000000791b */ /* 0x001fec0003800000 */
.L_x_1786:
[----:B------:R-:W-:Y:S05]  /*20a10*/  BSYNC B0 ;  /* 0x0000000000007941 */ /* 0x000fea0003800000 */
.L_x_1785:
        /* <DEDUP_REMOVED lines=9> */
.L_x_1787:
[----:B------:R-:W-:Y:S02]  /*20ab0*/  IMAD.MOV.U32 R13, RZ, RZ, R6 ;  /* 0x000000ffff0d7224 */ /* 0x000fe400078e0006 */
[----:B------:R-:W-:-:S07]  /*20ac0*/  IMAD.MOV.U32 R0, RZ, RZ, R14 ;  /* 0x000000ffff007224 */ /* 0x000fce00078e000e */
[----:B------:R-:W-:Y:S05]  /*20ad0*/  WARPSYNC.COLLECTIVE R15, `(.L_x_1788) ;  /* 0x000000000f087348 */ /* 0x000fea0003c00000 */
[----:B------:R0:W1:Y:S02]  /*20ae0*/  SHFL.IDX P6, R14, R13, R12, R11 ;  /* 0x0000000c0d0e7389 */ /* 0x00006400000c000b */
[----:B01----:R-:W-:Y:S01]  /*20af0*/  ENDCOLLECTIVE ;  /* 0x000000000000791b */ /* 0x003fe20003800000 */
.L_x_1788:
[----:B------:R-:W-:Y:S01]  /*20b00*/  IMAD.MOV.U32 R6, RZ, RZ, R14 ;  /* 0x000000ffff067224 */ /* 0x000fe200078e000e */
[----:B------:R-:W-:Y:S06]  /*20b10*/  BRA `(.L_x_1789) ;  /* 0xffffffb8005c7947 */ /* 0x000fec000383ffff */
.L_x_1635:
[----:B------:R-:W-:Y:S01]  /*20b20*/  BSSY B0, `(.L_x_1790) ;  /* 0x0000007000007945 */ /* 0x000fe20003800000 */
[----:B------:R-:W-:Y:S02]  /*20b30*/  IMAD.MOV.U32 R13, RZ, RZ, R7 ;  /* 0x000000ffff0d7224 */ /* 0x000fe400078e0007 */
[----:B------:R-:W-:Y:S02]  /*20b40*/  IMAD.MOV.U32 R11, RZ, RZ, 0x1f ;  /* 0x0000001fff0b7424 */ /* 0x000fe400078e00ff */
[----:B------:R-:W-:-:S07]  /*20b50*/  IMAD.MOV.U32 R15, RZ, RZ, -0x1 ;  /* 0xffffffffff0f7424 */ /* 0x000fce00078e00ff */
[----:B0123--:R-:W-:Y:S05]  /*20b60*/  WARPSYNC.COLLECTIVE R15, `(.L_x_1791) ;  /* 0x000000000f087348 */ /* 0x00ffea0003c00000 */
[----:B------:R4:W0:Y:S02]  /*20b70*/  SHFL.IDX P6, R14, R13, R12, R11 ;  /* 0x0000000c0d0e7389 */ /* 0x00082400000c000b */
[----:B01234-:R-:W-:Y:S01]  /*20b80*/  ENDCOLLECTIVE ;  /* 0x000000000000791b */ /* 0x01ffe20003800000 */
.L_x_1791:
[----:B------:R-:W-:Y:S05]  /*20b90*/  BSYNC B0 ;  /* 0x0000000000007941 */ /* 0x000fea0003800000 */
.L_x_1790:
[----:B------:R-:W-:Y:S01]  /*20ba0*/  IMAD.MOV.U32 R7, RZ, RZ, R14 ;  /* 0x000000ffff077224 */ /* 0x000fe200078e000e */
[----:B------:R-:W-:Y:S06]  /*20bb0*/  BRA `(.L_x_1792) ;  /* 0xffffffb8004c7947 */ /* 0x000fec000383ffff */
.L_x_1639:
[----:B0-----:R0:W1:Y:S02]  /*20bc0*/  SYNCS.PHASECHK.TRANS64.TRYWAIT P0, [R0+URZ+0x32420], R3 ;  /* 0x03242003000075a7 */ /* 0x001064000800017f */
[----:B-1----:R-:W-:Y:S05]  /*20bd0*/  @!P0 NANOSLEEP.SYNCS 0x989680 ;  /* 0x009896800000895d */ /* 0x002fea0003900000 */
[----:B------:R-:W1:Y:S02]  /*20be0*/  @!P0 SYNCS.PHASECHK.TRANS64 P0, [R0+URZ+0x32420], R3 ;  /* 0x03242003000085a7 */ /* 0x000e64000800007f */
[----:B-1----:R-:W-:Y:S05]  /*20bf0*/  @!P0 BRA `(.L_x_1639) ;  /* 0xfffffffc00f08947 */ /* 0x002fea000383ffff */
[----:B------:R-:W-:Y:S05]  /*20c00*/  BRA `(.L_x_1793) ;  /* 0xffffffbc00e87947 */ /* 0x000fea000383ffff */
.L_x_1640:
        /* <DEDUP_REMOVED lines=11> */
.L_x_1795:
[----:B------:R-:W-:Y:S05]  /*20cc0*/  BSYNC B0 ;  /* 0x0000000000007941 */ /* 0x000fea0003800000 */
.L_x_1794:
[----:B------:R-:W-:Y:S05]  /*20cd0*/  BRA `(.L_x_1796) ;  /* 0xffffffbc00d07947 */ /* 0x000fea000383ffff */
.L_x_1641:
[----:B------:R-:W-:Y:S01]  /*20ce0*/  BSSY B0, `(.L_x_1797) ;  /* 0x0000006000007945 */ /* 0x000fe20003800000 */
[----:B------:R-:W-:-:S07]  /*20cf0*/  IMAD.MOV.U32 R15, RZ, RZ, -0x1 ;  /* 0xffffffffff0f7424 */ /* 0x000fce00078e00ff */
[----:B01----:R-:W-:Y:S05]  /*20d00*/  WARPSYNC.COLLECTIVE R15, `(.L_x_1798) ;  /* 0x000000000f0c7348 */ /* 0x003fea0003c00000 */
[----:B------:R-:W-:Y:S02]  /*20d10*/  ELECT P6, UR62, PT ;  /* 0x00000000003e782f */ /* 0x000fe400038c0000 */
[----:B------:R-:W-:Y:S01]  /*20d20*/  MOV R14, UR62 ;  /* 0x0000003e000e7c02 */ /* 0x000fe20008000f00 */
[----:B01----:R-:W-:Y:S10]  /*20d30*/  ENDCOLLECTIVE ;  /* 0x000000000000791b */ /* 0x003ff40003800000 */
.L_x_1798:
[----:B------:R-:W-:Y:S05]  /*20d40*/  BSYNC B0 ;  /* 0x0000000000007941 */ /* 0x000fea0003800000 */
.L_x_1797:
[----:B------:R-:W-:Y:S05]  /*20d50*/  BRA `(.L_x_1799) ;  /* 0xffffffbc00c47947 */ /* 0x000fea000383ffff */
.L_x_1643:
[----:B0-----:R0:W1:Y:S02]  /*20d60*/  SYNCS.PHASECHK.TRANS64.TRYWAIT P0, [R6+URZ], R5 ;  /* 0x00000005060075a7 */ /* 0x001064000800017f */
[----:B-1----:R-:W-:Y:S05]  /*20d70*/  @!P0 NANOSLEEP.SYNCS 0x989680 ;  /* 0x009896800000895d */ /* 0x002fea0003900000 */
[----:B------:R-:W1:Y:S02]  /*20d80*/  @!P0 SYNCS.PHASECHK.TRANS64 P0, [R6+URZ], R5 ;  /* 0x00000005060085a7 */ /* 0x000e64000800007f */
[----:B-1----:R-:W-:Y:S05]  /*20d90*/  @!P0 BRA `(.L_x_1643) ;  /* 0xfffffffc00f08947 */ /* 0x002fea000383ffff */
[----:B------:R-:W-:Y:S05]  /*20da0*/  BRA `(.L_x_1800) ;  /* 0xffffffc000047947 */ /* 0x000fea000383ffff */
.L_x_1644:
[----:B-1----:R1:W2:Y:S02]  /*20db0*/  SYNCS.PHASECHK.TRANS64.TRYWAIT P0, [R7+URZ], R2 ;  /* 0x00000002070075a7 */ /* 0x0022a4000800017f */
[----:B--2---:R-:W-:Y:S05]  /*20dc0*/  @!P0 NANOSLEEP.SYNCS 0x989680 ;  /* 0x009896800000895d */ /* 0x004fea0003900000 */
[----:B------:R-:W2:Y:S02]  /*20dd0*/  @!P0 SYNCS.PHASECHK.TRANS64 P0, [R7+URZ], R2 ;  /* 0x00000002070085a7 */ /* 0x000ea4000800007f */
[----:B--2---:R-:W-:Y:S05]  /*20de0*/  @!P0 BRA `(.L_x_1644) ;  /* 0xfffffffc00f08947 */ /* 0x004fea000383ffff */
[----:B------:R-:W-:Y:S05]  /*20df0*/  BRA `(.L_x_1801) ;  /* 0xffffffbc00f87947 */ /* 0x000fea000383ffff */
.L_x_1646:
[----:B--2---:R2:W3:Y:S02]  /*20e00*/  SYNCS.PHASECHK.TRANS64.TRYWAIT P0, [R4+URZ], R5 ;  /* 0x00000005040075a7 */ /* 0x0044e4000800017f */
[----:B---3--:R-:W-:Y:S05]  /*20e10*/  @!P0 NANOSLEEP.SYNCS 0x989680 ;  /* 0x009896800000895d */ /* 0x008fea0003900000 */
[----:B------:R-:W3:Y:S02]  /*20e20*/  @!P0 SYNCS.PHASECHK.TRANS64 P0, [R4+URZ], R5 ;  /* 0x00000005040085a7 */ /* 0x000ee4000800007f */
[----:B---3--:R-:W-:Y:S05]  /*20e30*/  @!P0 BRA `(.L_x_1646) ;  /* 0xfffffffc00f08947 */ /* 0x008fea000383ffff */
[----:B------:R-:W-:Y:S05]  /*20e40*/  BRA `(.L_x_1802) ;  /* 0xffffffbc00fc7947 */ /* 0x000fea000383ffff */
.L_x_1803:
        /* <DEDUP_REMOVED lines=11> */
.L_x_6133:


//--------------------- .text._ZN7cutlass13device_kernelIN5flash11enable_sm90INS1_16FlashAttnFwdSm90INS1_25CollectiveMainloopFwdSm90ILi2EN4cute5tupleIJNS5_1CILi1EEES8_S8_EEENS6_IJNS7_ILi128EEENS7_ILi96EEENS7_ILi64EEEEEELi256ENS_10bfloat16_tEfNS_4arch4Sm90ELb0ELb1ELb1ELb0ELb0ELb0ELb0ELb1ELb0ELb1ELb1ELb0EEENS1_21CollectiveEpilogueFwdINS6_IJSA_NS7_ILi256EEESB_EEES9_SE_SG_Li256ELb0ELb1ELb1ELb0EEENS1_19SingleTileSchedulerILb0ELb1ELb1ELi128EEEEEEEEEvNT_6ParamsE --------------------------
	.section	.text._ZN7cutlass13device_kernelIN5flash11enable_sm90INS1_16FlashAttnFwdSm90INS1_25CollectiveMainloopFwdSm90ILi2EN4cute5tupleIJNS5_1CILi1EEES8_S8_EEENS6_IJNS7_ILi128EEENS7_ILi96EEENS7_ILi64EEEEEELi256ENS_10bfloat16_tEfNS_4arch4Sm90ELb0ELb1ELb1ELb0ELb0ELb0ELb0ELb1ELb0ELb1ELb1ELb0EEENS1_21CollectiveEpilogueFwdINS6_IJSA_NS7_ILi256EEESB_EEES9_SE_SG_Li256ELb0ELb1ELb1ELb0EEENS1_19SingleTileSchedulerILb0ELb1ELb1ELi128EEEEEEEEEvNT_6ParamsE,"ax",@progbits
	.align	128
.text._ZN7cutlass13device_kernelIN5flash11enable_sm90INS1_16FlashAttnFwdSm90INS1_25CollectiveMainloopFwdSm90ILi2EN4cute5tupleIJNS5_1CILi1EEES8_S8_EEENS6_IJNS7_ILi128EEENS7_ILi96EEENS7_ILi64EEEEEELi256ENS_10bfloat16_tEfNS_4arch4Sm90ELb0ELb1ELb1ELb0ELb0ELb0ELb0ELb1ELb0ELb1ELb1ELb0EEENS1_21CollectiveEpilogueFwdINS6_IJSA_NS7_ILi256EEESB_EEES9_SE_SG_Li256ELb0ELb1ELb1ELb0EEENS1_19SingleTileSchedulerILb0ELb1ELb1ELi128EEEEEEEEEvNT_6ParamsE:
        .type           _ZN7cutlass13device_kernelIN5flash11enable_sm90INS1_16FlashAttnFwdSm90INS1_25CollectiveMainloopFwdSm90ILi2EN4cute5tupleIJNS5_1CILi1EEES8_S8_EEENS6_IJNS7_ILi128EEENS7_ILi96EEENS7_ILi64EEEEEELi256ENS_10bfloat16_tEfNS_4arch4Sm90ELb0ELb1ELb1ELb0ELb0ELb0ELb0ELb1ELb0ELb1ELb1ELb0EEENS1_21CollectiveEpilogueFwdINS6_IJSA_NS7_ILi256EEESB_EEES9_SE_SG_Li256ELb0ELb1ELb1ELb0EEENS1_19SingleTileSchedulerILb0ELb1ELb1ELi128EEEEEEEEEvNT_6ParamsE,@function
        .size           _ZN7cutlass13device_kernelIN5flash11enable_sm90INS1_16FlashAttnFwdSm90INS1_25CollectiveMainloopFwdSm90ILi2EN4cute5tupleIJNS5_1CILi1EEES8_S8_EEENS6_IJNS7_ILi128EEENS7_ILi96EEENS7_ILi64EEEEEELi256ENS_10bfloat16_tEfNS_4arch4Sm90ELb0ELb1ELb1ELb0ELb0ELb0ELb0ELb1ELb0ELb1ELb1ELb0EEENS1_21CollectiveEpilogueFwdINS6_IJSA_NS7_ILi256EEESB_EEES9_SE_SG_Li256ELb0ELb1ELb1ELb0EEENS1_19SingleTileSchedulerILb0ELb1ELb1ELi128EEEEEEEEEvNT_6ParamsE,(.L_x_6134 - _ZN7cutlass13device_kernelIN5flash11enable_sm90INS1_16FlashAttnFwdSm90INS1_25CollectiveMainloopFwdSm90ILi2EN4cute5tupleIJNS5_1CILi1EEES8_S8_EEENS6_IJNS7_ILi128EEENS7_ILi96EEENS7_ILi64EEEEEELi256ENS_10bfloat16_tEfNS_4arch4Sm90ELb0ELb1ELb1ELb0ELb0ELb0ELb0ELb1ELb0ELb1ELb1ELb0EEENS1_21CollectiveEpilogueFwdINS6_IJSA_NS7_ILi256EEESB_EEES9_SE_SG_Li256ELb0ELb1ELb1ELb0EEENS1_19SingleTileSchedulerILb0ELb1ELb1ELi128EEEEEEEEEvNT_6ParamsE)
        .other          _ZN7cutlass13device_kernelIN5flash11enable_sm90INS1_16FlashAttnFwdSm90INS1_25CollectiveMainloopFwdSm90ILi2EN4cute5tupleIJNS5_1CILi1EEES8_S8_EEENS6_IJNS7_ILi128EEENS7_ILi96EEENS7_ILi64EEEEEELi256ENS_10bfloat16_tEfNS_4arch4Sm90ELb0ELb1ELb1ELb0ELb0ELb0ELb0ELb1ELb0ELb1ELb1ELb0EEENS1_21CollectiveEpilogueFwdINS6_IJSA_NS7_ILi256EEESB_EEES9_SE_SG_Li256ELb0ELb1ELb1ELb0EEENS1_19SingleTileSchedulerILb0ELb1ELb1ELi128EEEEEEEEEvNT_6ParamsE,@"STO_CUDA_ENTRY STV_DEFAULT"
_ZN7cutlass13device_kernelIN5flash11enable_sm90INS1_16FlashAttnFwdSm90INS1_25CollectiveMainloopFwdSm90ILi2EN4cute5tupleIJNS5_1CILi1EEES8_S8_EEENS6_IJNS7_ILi128EEENS7_ILi96EEENS7_ILi64EEEEEELi256ENS_10bfloat16_tEfNS_4arch4Sm90ELb0ELb1ELb1ELb0ELb0ELb0ELb0ELb1ELb0ELb1ELb1ELb0EEENS1_21CollectiveEpilogueFwdINS6_IJSA_NS7_ILi256EEESB_EEES9_SE_SG_Li256ELb0ELb1ELb1ELb0EEENS1_19SingleTileSchedulerILb0ELb1ELb1ELi128EEEEEEEEEvNT_6ParamsE:
        /* <DEDUP_REMOVED lines=18> */
.L_x_1805:
[----:B------:R-:W-:Y:S05]  /*0120*/  BSYNC B0 ;  /* 0x0000000000007941 */ /* 0x000fea0003800000 */
.L_x_1804:
        /* <DEDUP_REMOVED lines=41> */
.L_x_1806:
        /* <DEDUP_REMOVED lines=22> */
.L_x_1807:
        /* <DEDUP_REMOVED lines=18> */
.L_x_1808:
        /* <DEDUP_REMOVED lines=22> */
.L_x_1809:
        /* <DEDUP_REMOVED lines=22> */
.L_x_1810:
        /* <DEDUP_REMOVED lines=8> */
.L_x_1813:
        /* <DEDUP_REMOVED lines=20> */
[----:B------:R-:W0:Y:S01]  /*0ac0*/  LDC.64 R6, c[0x0][0x418] ;  /* 0x00010600ff067b82 */ /* 0x000e220000000a00 */
[----:B------:R-:W-:Y:S01]  /*0ad0*/  ULDC UR4, c[0x0][0x448] ;  /* 0x0001120000047ab9 */ /* 0x000fe20000000800 */
[----:B------:R-:W1:Y:S01]  /*0ae0*/  S2R R0, SR_TID.X ;  /* 0x0000000000007919 */ /* 0x000e620000002100 */
[----:B------:R-:W-:-:S03]  /*0af0*/  UISETP.NE.AND UP1, UPT, UR4, 0x1, UPT ;  /* 0x000000010400788c */ /* 0x000fc6000bf25270 */
[----:B------:R-:W-:Y:S02]  /*0b00*/  ULDC.64 UR4, c[0x0][0x9e0] ;  /* 0x0002780000047ab9 */ /* 0x000fe40000000a00 */
[----:B------:R-:W2:Y:S01]  /*0b10*/  LDC R2, c[0x0][0x288] ;  /* 0x0000a200ff027b82 */ /* 0x000ea20000000800 */
[----:B------:R-:W-:-:S05]  /*0b20*/  UISETP.GE.AND UP0, UPT, UR5, 0x1, UPT ;  /* 0x000000010500788c */ /* 0x000fca000bf06270 */
[----:B------:R-:W-:Y:S01]  /*0b30*/  @UP1 ULDC UR8, c[0x0][0x44c] ;  /* 0x0001130000081ab9 */ /* 0x000fe20000000800 */
[----:B------:R-:W-:Y:S01]  /*0b40*/  @UP1 ULDC UR11, c[0x0][0x450] ;  /* 0x00011400000b1ab9 */ /* 0x000fe20000000800 */
[----:B------:R-:W3:Y:S01]  /*0b50*/  LDC R16, c[0x0][0x424] ;  /* 0x00010900ff107b82 */ /* 0x000ee20000000800 */
[----:B------:R-:W-:-:S07]  /*0b60*/  PLOP3.LUT P1, PT, PT, PT, UP0, 0x80, 0x0 ;  /* 0x000000000000781c */ /* 0x000fce0003f2f008 */
[----:B------:R-:W4:Y:S01]  /*0b70*/  LDC R5, c[0x0][0x2f0] ;  /* 0x0000bc00ff057b82 */ /* 0x000f220000000800 */
[----:B0-----:R-:W-:-:S04]  /*0b80*/  ISETP.NE.U32.AND P0, PT, R6, RZ, PT ;  /* 0x000000ff0600720c */ /* 0x001fc80003f05070 */
[----:B------:R-:W-:-:S03]  /*0b90*/  ISETP.NE.AND.EX P0, PT, R7, RZ, PT, P0 ;  /* 0x000000ff0700720c */ /* 0x000fc60003f05300 */
[----:B------:R-:W0:Y:S01]  /*0ba0*/  S2UR UR39, SR_CTAID.X ;  /* 0x00000000002779c3 */ /* 0x000e220000002500 */
[----:B--2---:R-:W-:Y:S01]  /*0bb0*/  IADD3 R3, -R2, 0x1, RZ ;  /* 0x0000000102037810 */ /* 0x004fe20007ffe1ff */
[----:B-1----:R-:W-:Y:S01]  /*0bc0*/  VIADD R22, R0, 0xffffff80 ;  /* 0xffffff8000167836 */ /* 0x002fe20000000000 */
[----:B---3--:R-:W-:-:S05]  /*0bd0*/  SEL R16, R16, 0x1, P0 ;  /* 0x0000000110107807 */ /* 0x008fca0000000000 */
[CC--:B----4-:R-:W-:Y:S02]  /*0be0*/  IMAD R3, R16.reuse, R5.reuse, R3 ;  /* 0x0000000510037224 */ /* 0x0d0fe400078e0203 */
[----:B------:R-:W-:-:S03]  /*0bf0*/  IMAD R18, R16, R5, RZ ;  /* 0x0000000510127224 */ /* 0x000fc600078e02ff */
[----:B------:R-:W-:Y:S01]  /*0c00*/  R2UR UR10, R3 ;  /* 0x00000000030a72ca */ /* 0x000fe200000e0000 */
[----:B0-----:R-:W-:-:S04]  /*0c10*/  USHF.L.U32 UR39, UR39, 0x7, URZ ;  /* 0x0000000727277899 */ /* 0x001fc8000800063f */
[----:B------:R-:W-:-:S04]  /*0c20*/  UIADD3 UR7, UR39, 0x7f, URZ ;  /* 0x0000007f27077890 */ /* 0x000fc8000fffe03f */
[----:B------:R-:W-:-:S04]  /*0c30*/  UIMAD.WIDE.U32 UR8, UR7, UR8, URZ ;  /* 0x00000008070872a5 */ /* 0x000fc8000f8e003f */
[----:B------:R-:W-:-:S04]  /*0c40*/  @UP1 USHF.R.U32.HI UR7, URZ, UR11, UR9 ;  /* 0x0000000b3f071299 */ /* 0x000fc80008011609 */
[----:B------:R-:W-:-:S04]  /*0c50*/  UIADD3 UR7, UR10, UR7, URZ ;  /* 0x000000070a077290 */ /* 0x000fc8000fffe03f */
[----:B------:R-:W-:-:S06]  /*0c60*/  UIADD3 UR4, UR7, UR4, URZ ;  /* 0x0000000407047290 */ /* 0x000fcc000fffe03f */
[----:B------:R-:W-:Y:S01]  /*0c70*/  IMAD.U32 R0, RZ, RZ, UR4 ;  /* 0x00000004ff007e24 */ /* 0x000fe2000f8e00ff */
[----:B------:R-:W-:Y:S06]  /*0c80*/  @!P1 BRA `(.L_x_1815) ;  /* 0x0000000000409947 */ /* 0x000fec0003800000 */
[----:B------:R-:W-:Y:S01]  /*0c90*/  ISETP.LT.AND P0, PT, RZ, UR7, PT ;  /* 0x00000007ff007c0c */ /* 0x000fe2000bf01270 */
[----:B------:R-:W-:-:S12]  /*0ca0*/  UIADD3 UR4, UR7, -0x1, URZ ;  /* 0xffffffff07047890 */ /* 0x000fd8000fffe03f */
[----:B------:R-:W-:Y:S05]  /*0cb0*/  @P0 BRA `(.L_x_1816) ;  /* 0x00000000001c0947 */ /* 0x000fea0003800000 */
[----:B------:R-:W-:Y:S02]  /*0cc0*/  UISETP.NE.AND UP0, UPT, UR5, 0x1, UPT ;  /* 0x000000010500788c */ /* 0x000fe4000bf05270 */
[----:B------:R-:W-:-:S09]  /*0cd0*/  UIADD3 UR4, -UR7, URZ, URZ ;  /* 0x0000003f07047290 */ /* 0x000fd2000fffe13f */
[----:B------:R-:W-:Y:S02]  /*0ce0*/  @UP0 ULDC.64 UR10, c[0x0][0x9e8] ;  /* 0x00027a00000a0ab9 */ /* 0x000fe40000000a00 */
[----:B------:R-:W-:-:S04]  /*0cf0*/  UIMAD.WIDE.U32 UR8, UR4, UR10, URZ ;  /* 0x0000000a040872a5 */ /* 0x000fc8000f8e003f */
[----:B------:R-:W-:-:S04]  /*0d00*/  @UP0 USHF.R.U32.HI UR4, URZ, UR11, UR9 ;  /* 0x0000000b3f040299 */ /* 0x000fc80008011609 */
[----:B------:R-:W-:Y:S01]  /*0d10*/  ULOP3.LUT UR4, URZ, UR4, URZ, 0x33, !UPT ;  /* 0x000000043f047292 */ /* 0x000fe2000f8e333f */
[----:B------:R-:W-:Y:S11]  /*0d20*/  BRA `(.L_x_1817) ;  /* 0x0000000000107947 */ /* 0x000ff60003800000 */
.L_x_1816:
[----:B------:R-:W-:-:S11]  /*0d30*/  UISETP.NE.AND UP0, UPT, UR5, 0x1, UPT ;  /* 0x000000010500788c */ /* 0x000fd6000bf05270 */
[----:B------:R-:W-:Y:S02]  /*0d40*/  @UP0 ULDC.64 UR10, c[0x0][0x9e8] ;  /* 0x00027a00000a0ab9 */ /* 0x000fe40000000a00 */
[----:B------:R-:W-:-:S04]  /*0d50*/  UIMAD.WIDE.U32 UR8, UR4, UR10, URZ ;  /* 0x0000000a040872a5 */ /* 0x000fc8000f8e003f */
[----:B------:R-:W-:-:S12]  /*0d60*/  @UP0 USHF.R.U32.HI UR4, URZ, UR11, UR9 ;  /* 0x0000000b3f040299 */ /* 0x000fd80008011609 */
.L_x_1817:
[----:B------:R-:W-:-:S06]  /*0d70*/  UIMAD UR4, UR4, UR5, UR5 ;  /* 0x00000005040472a4 */ /* 0x000fcc000f8e0205 */
[----:B------:R-:W-:-:S07]  /*0d80*/  VIMNMX R0, R0, UR4, PT ;  /* 0x0000000400007c48 */ /* 0x000fce000bfe0100 */
.L_x_1815:
[-C--:B------:R-:W-:Y:S01]  /*0d90*/  IMAD R2, R16, R5.reuse, -R2 ;  /* 0x0000000510027224 */ /* 0x080fe200078e0a02 */
[----:B------:R-:W-:Y:S01]  /*0da0*/  @UP1 ULDC UR8, c[0x0][0x44c] ;  /* 0x0001130000081ab9 */ /* 0x000fe20000000800 */
[----:B------:R-:W-:Y:S01]  /*0db0*/  @UP1 ULDC UR10, c[0x0][0x450] ;  /* 0x00011400000a1ab9 */ /* 0x000fe20000000800 */
[----:B------:R-:W-:Y:S02]  /*0dc0*/  UIMAD.WIDE.U32 UR8, UR39, UR8, URZ ;  /* 0x00000008270872a5 */ /* 0x000fe4000f8e003f */
[----:B------:R-:W-:Y:S01]  /*0dd0*/  R2UR UR7, R2 ;  /* 0x00000000020772ca */ /* 0x000fe200000e0000 */
[----:B------:R-:W-:Y:S01]  /*0de0*/  VIADD R2, R0, 0x5f ;  /* 0x0000005f00027836 */ /* 0x000fe20000000000 */
[----:B------:R-:W-:Y:S01]  /*0df0*/  UMOV UR4, UR39 ;  /* 0x0000002700047c82 */ /* 0x000fe20008000000 */
[----:B------:R-:W-:Y:S01]  /*0e00*/  IMAD R0, R16, R5, 0x5f ;  /* 0x0000005f10007424 */ /* 0x000fe200078e0205 */
[----:B------:R-:W-:Y:S01]  /*0e10*/  @UP1 USHF.R.U32.HI UR4, URZ, UR10, UR9 ;  /* 0x0000000a3f041299 */ /* 0x000fe20008011609 */
[----:B------:R-:W-:-:S04]  /*0e20*/  IMAD.HI R2, R2, 0x2aaaaaab, RZ ;  /* 0x2aaaaaab02027827 */ /* 0x000fc800078e02ff */
[----:B------:R-:W-:Y:S01]  /*0e30*/  IMAD.HI R0, R0, 0x2aaaaaab, RZ ;  /* 0x2aaaaaab00007827 */ /* 0x000fe200078e02ff */
[----:B------:R-:W-:-:S03]  /*0e40*/  SHF.R.U32.HI R5, RZ, 0x1f, R2 ;  /* 0x0000001fff057819 */ /* 0x000fc60000011602 */
[----:B------:R-:W-:Y:S01]  /*0e50*/  UIADD3 UR4, UR7, UR4, URZ ;  /* 0x0000000407047290 */ /* 0x000fe2000fffe03f */
[----:B------:R-:W-:Y:S02]  /*0e60*/  SHF.R.U32.HI R3, RZ, 0x1f, R0 ;  /* 0x0000001fff037819 */ /* 0x000fe40000011600 */
[----:B------:R-:W-:Y:S01]  /*0e70*/  ULDC UR7, c[0x0][0x9dc] ;  /* 0x0002770000077ab9 */ /* 0x000fe20000000800 */
[----:B------:R-:W-:Y:S01]  /*0e80*/  LEA.HI.SX32 R2, R2, R5, 0x1c ;  /* 0x0000000502027211 */ /* 0x000fe200078fe2ff */
[----:B------:R-:W-:Y:S01]  /*0e90*/  UIADD3 UR7, UR4, -UR7, URZ ;  /* 0x8000000704077290 */ /* 0x000fe2000fffe03f */
[----:B------:R-:W-:-:S04]  /*0ea0*/  LEA.HI.SX32 R3, R0, R3, 0x1c ;  /* 0x0000000300037211 */ /* 0x000fc800078fe2ff */
[----:B------:R-:W-:Y:S01]  /*0eb0*/  VIMNMX R23, R3, R2, PT ;  /* 0x0000000203177248 */ /* 0x000fe20003fe0100 */
[----:B------:R-:W-:Y:S06]  /*0ec0*/  @!P1 BRA `(.L_x_1818) ;  /* 0x0000000000449947 */ /* 0x000fec0003800000 */
[----:B------:R-:W-:-:S06]  /*0ed0*/  UISETP.GT.AND UP0, UPT, UR4, -0x1, UPT ;  /* 0xffffffff0400788c */ /* 0x000fcc000bf04270 */
[----:B------:R-:W-:-:S13]  /*0ee0*/  PLOP3.LUT P0, PT, PT, PT, UP0, 0x80, 0x0 ;  /* 0x000000000000781c */ /* 0x000fda0003f0f008 */
[----:B------:R-:W-:Y:S05]  /*0ef0*/  @P0 BRA `(.L_x_1819) ;  /* 0x00000000001c0947 */ /* 0x000fea0003800000 */
[----:B------:R-:W-:Y:S02]  /*0f00*/  UISETP.NE.AND UP0, UPT, UR5, 0x1, UPT ;  /* 0x000000010500788c */ /* 0x000fe4000bf05270 */
[----:B------:R-:W-:-:S09]  /*0f10*/  ULOP3.LUT UR4, URZ, UR4, URZ, 0x33, !UPT ;  /* 0x000000043f047292 */ /* 0x000fd2000f8e333f */
[----:B------:R-:W-:Y:S02]  /*0f20*/  @UP0 ULDC.64 UR10, c[0x0][0x9e8] ;  /* 0x00027a00000a0ab9 */ /* 0x000fe40000000a00 */
[----:B------:R-:W-:-:S04]  /*0f30*/  UIMAD.WIDE.U32 UR8, UR4, UR10, URZ ;  /* 0x0000000a040872a5 */ /* 0x000fc8000f8e003f */
[----:B------:R-:W-:-:S04]  /*0f40*/  @UP0 USHF.R.U32.HI UR4, URZ, UR11, UR9 ;  /* 0x0000000b3f040299 */ /* 0x000fc80008011609 */
[----:B------:R-:W-:Y:S01]  /*0f50*/  ULOP3.LUT UR4, URZ, UR4, URZ, 0x33, !UPT ;  /* 0x000000043f047292 */ /* 0x000fe2000f8e333f */
[----:B------:R-:W-:Y:S11]  /*0f60*/  BRA `(.L_x_1820) ;  /* 0x0000000000107947 */ /* 0x000ff60003800000 */
.L_x_1819:
[----:B------:R-:W-:-:S11]  /*0f70*/  UISETP.NE.AND UP0, UPT, UR5, 0x1, UPT ;  /* 0x000000010500788c */ /* 0x000fd6000bf05270 */
[----:B------:R-:W-:Y:S02]  /*0f80*/  @UP0 ULDC.64 UR10, c[0x0][0x9e8] ;  /* 0x00027a00000a0ab9 */ /* 0x000fe40000000a00 */
[----:B------:R-:W-:-:S04]  /*0f90*/  UIMAD.WIDE.U32 UR8, UR4, UR10, URZ ;  /* 0x0000000a040872a5 */ /* 0x000fc8000f8e003f */
[----:B------:R-:W-:-:S12]  /*0fa0*/  @UP0 USHF.R.U32.HI UR4, URZ, UR11, UR9 ;  /* 0x0000000b3f040299 */ /* 0x000fd80008011609 */
.L_x_1820:
[----:B------:R-:W-:-:S04]  /*0fb0*/  UIMAD UR4, UR4, UR5, URZ ;  /* 0x00000005040472a4 */ /* 0x000fc8000f8e023f */
[----:B------:R-:W-:-:S04]  /*0fc0*/  UISETP.LT.AND UP0, UPT, UR7, UR4, UPT ;  /* 0x000000040700728c */ /* 0x000fc8000bf01270 */
[----:B------:R-:W-:-:S12]  /*0fd0*/  USEL UR7, UR7, UR4, !UP0 ;  /* 0x0000000407077287 */ /* 0x000fd8000c000000 */
.L_x_1818:
[----:B------:R-:W-:Y:S02]  /*0fe0*/  UIMAD.WIDE UR4, UR7, 0x2aaaaaab, URZ ;  /* 0x2aaaaaab070478a5 */ /* 0x000fe4000f8e023f */
[----:B------:R-:W-:Y:S02]  /*0ff0*/  USHF.R.U32.HI UR10, URZ, 0x10, UR6 ;  /* 0x000000103f0a7899 */ /* 0x000fe40008011606 */
[----:B------:R-:W-:Y:S02]  /*1000*/  USHF.R.U32.HI UR4, URZ, 0x1f, UR5 ;  /* 0x0000001f3f047899 */ /* 0x000fe40008011605 */
[----:B------:R-:W-:Y:S02]  /*1010*/  ULOP3.LUT UR37, UR6, 0xffff, URZ, 0xc0, !UPT ;  /* 0x0000ffff06257892 */ /* 0x000fe4000f8ec03f */
[----:B------:R-:W-:-:S04]  /*1020*/  ULEA.HI.SX32 UR4, UR5, UR4, 0x1c ;  /* 0x0000000405047291 */ /* 0x000fc8000f8fe23f */
[----:B------:R-:W-:-:S04]  /*1030*/  UISETP.LT.AND UP0, UPT, URZ, UR4, UPT ;  /* 0x000000043f00728c */ /* 0x000fc8000bf01270 */
[----:B------:R-:W-:Y:S02]  /*1040*/  USEL UR9, URZ, UR4, !UP0 ;  /* 0x000000043f097287 */ /* 0x000fe4000c000000 */
[----:B------:R-:W-:Y:S01]  /*1050*/  UISETP.NE.AND UP0, UPT, UR10, URZ, UPT ;  /* 0x0000003f0a00728c */ /* 0x000fe2000bf05270 */
[----:B------:R-:W-:-:S03]  /*1060*/  UMOV UR4, URZ ;  /* 0x0000003f00047c82 */ /* 0x000fc60008000000 */
[----:B------:R-:W-:-:S07]  /*1070*/  ISETP.GT.AND P0, PT, R23, UR9, PT ;  /* 0x0000000917007c0c */ /* 0x000fce000bf04270 */
[----:B------:R-:W-:-:S06]  /*1080*/  @!UP0 ULDC UR10, c[0x0][0x9f0] ;  /* 0x00027c00000a8ab9 */ /* 0x000fcc0000000800 */
[----:B------:R-:W-:Y:S05]  /*1090*/  @!P0 BRA `(.L_x_1821) ;  /* 0x00000000008c8947 */ /* 0x000fea0003800000 */
[----:B------:R-:W-:Y:S01]  /*10a0*/  IMAD.U32 R4, RZ, RZ, UR10 ;  /* 0x0000000aff047e24 */ /* 0x000fe2000f8e00ff */
[----:B------:R-:W-:-:S04]  /*10b0*/  UMOV UR4, URZ ;  /* 0x0000003f00047c82 */ /* 0x000fc80008000000 */
[----:B------:R-:W-:-:S04]  /*10c0*/  IABS R0, R4 ;  /* 0x0000000400007213 */ /* 0x000fc80000000000 */
[----:B------:R-:W-:Y:S02]  /*10d0*/  R2UR UR11, R0 ;  /* 0x00000000000b72ca */ /* 0x000fe400000e0000 */
[----:B------:R-:W-:Y:S02]  /*10e0*/  IADD3 R0, R4, -0x1, R23 ;  /* 0xffffffff04007810 */ /* 0x000fe40007ffe017 */
[----:B------:R-:W-:Y:S02]  /*10f0*/  IABS R4, R4 ;  /* 0x0000000400047213 */ /* 0x000fe40000000000 */
[----:B------:R-:W-:-:S03]  /*1100*/  R2UR UR6, R0 ;  /* 0x00000000000672ca */ /* 0x000fc600000e0000 */
[----:B------:R-:W-:-:S04]  /*1110*/  IMAD.MOV R4, RZ, RZ, -R4 ;  /* 0x000000ffff047224 */ /* 0x000fc800078e0a04 */
[----:B------:R-:W0:Y:S06]  /*1120*/  I2F.RP R2, UR11 ;  /* 0x0000000b00027d06 */ /* 0x000e2c0008209400 */
[----:B------:R-:W-:-:S06]  /*1130*/  UIADD3 UR6, -UR9, UR6, URZ ;  /* 0x0000000609067290 */ /* 0x000fcc000fffe13f */
[----:B------:R-:W-:Y:S01]  /*1140*/  IMAD.U32 R0, RZ, RZ, UR6 ;  /* 0x00000006ff007e24 */ /* 0x000fe2000f8e00ff */
[----:B------:R-:W-:Y:S01]  /*1150*/  ULOP3.LUT UR6, UR6, UR10, URZ, 0x3c, !UPT ;  /* 0x0000000a06067292 */ /* 0x000fe2000f8e3c3f */
[----:B0-----:R-:W0:Y:S03]  /*1160*/  MUFU.RCP R2, R2 ;  /* 0x0000000200027308 */ /* 0x001e260000001000 */
[----:B------:R-:W-:-:S04]  /*1170*/  IABS R0, R0 ;  /* 0x0000000000007213 */ /* 0x000fc80000000000 */
[----:B------:R-:W-:Y:S01]  /*1180*/  R2UR UR8, R0 ;  /* 0x00000000000872ca */ /* 0x000fe200000e0000 */
[----:B------:R-:W-:Y:S02]  /*1190*/  IMAD.MOV.U32 R0, RZ, RZ, R4 ;  /* 0x000000ffff007224 */ /* 0x000fe400078e0004 */
[----:B0-----:R-:W-:-:S06]  /*11a0*/  VIADD R3, R2, 0xffffffe ;  /* 0x0ffffffe02037836 */ /* 0x001fcc0000000000 */
        /* <DEDUP_REMOVED lines=18> */
.L_x_1821:
[----:B------:R-:W-:Y:S02]  /*12d0*/  UIMAD UR37, UR37, UR4, UR9 ;  /* 0x00000004252572a4 */ /* 0x000fe4000f8e0209 */
[----:B------:R-:W-:Y:S01]  /*12e0*/  IMAD.U32 R0, RZ, RZ, UR4 ;  /* 0x00000004ff007e24 */ /* 0x000fe2000f8e00ff */
[----:B------:R-:W-:Y:S02]  /*12f0*/  PLOP3.LUT P0, PT, PT, PT, PT, 0x80, 0x0 ;  /* 0x000000000000781c */ /* 0x000fe40003f0f070 */
[----:B------:R-:W-:Y:S02]  /*1300*/  CS2R R2, SRZ ;  /* 0x0000000000027805 */ /* 0x000fe4000001ff00 */
[----:B------:R-:W-:Y:S02]  /*1310*/  CS2R R150, SRZ ;  /* 0x0000000000967805 */ /* 0x000fe4000001ff00 */
[----:B------:R-:W-:Y:S02]  /*1320*/  CS2R R148, SRZ ;  /* 0x0000000000947805 */ /* 0x000fe4000001ff00 */
[----:B------:R-:W-:-:S02]  /*1330*/  VIADDMNMX R23, R0, UR37, R23, PT ;  /* 0x0000002500177c46 */ /* 0x000fc4000b800117 */
[----:B------:R-:W-:Y:S02]  /*1340*/  CS2R R146, SRZ ;  /* 0x0000000000927805 */ /* 0x000fe4000001ff00 */
[----:B------:R-:W-:Y:S02]  /*1350*/  CS2R R144, SRZ ;  /* 0x0000000000907805 */ /* 0x000fe4000001ff00 */
[----:B------:R-:W-:Y:S02]  /*1360*/  CS2R R142, SRZ ;  /* 0x00000000008e7805 */ /* 0x000fe4000001ff00 */
[----:B------:R-:W-:Y:S02]  /*1370*/  ISETP.GT.AND P1, PT, R23, UR37, PT ;  /* 0x0000002517007c0c */ /* 0x000fe4000bf24270 */
        /* <DEDUP_REMOVED lines=64> */
[----:B------:R-:W-:-:S05]  /*1780*/  SHF.R.S32.HI R73, RZ, 0x7, R72 ;  /* 0x00000007ff497819 */ /* 0x000fca0000011448 */
        /* <DEDUP_REMOVED lines=29> */
.L_x_1823:
[----:B------:R-:W-:Y:S01]  /*1960*/  SHF.L.U32 R11, RZ, 0x1f, RZ ;  /* 0x0000001fff0b7819 */ /* 0x000fe200000006ff */
[----:B------:R-:W-:-:S03]  /*1970*/  VIADD R5, R19, 0x8 ;  /* 0x0000000813057836 */ /* 0x000fc60000000000 */
[----:B------:R-:W0:Y:S02]  /*1980*/  SYNCS.PHASECHK.TRANS64.TRYWAIT P0, [UR38+0x22800], R11 ;  /* 0x0228000bff0075a7 */ /* 0x000e240008000166 */
[----:B0-----:R-:W-:Y:S05]  /*1990*/  @!P0 BRA `(.L_x_1824) ;  /* 0x0000013000688947 */ /* 0x001fea0003800000 */
.L_x_1986:
[----:B------:R-:W-:Y:S05]  /*19a0*/  WARPSYNC.ALL ;  /* 0x0000000000007948 */ /* 0x000fea0003800000 */
[----:B------:R-:W-:Y:S01]  /*19b0*/  ULOP3.LUT UR4, UR45, 0x1, URZ, 0xfc, !UPT ;  /* 0x000000012d047892 */ /* 0x000fe2000f8efc3f */
[----:B------:R1:W-:Y:S03]  /*19c0*/  BAR.SYNC.DEFER_BLOCKING R5, 0x100 ;  /* 0x000400050000751d */ /* 0x0003e60000010000 */
[----:B------:R-:W-:-:S06]  /*19d0*/  UISETP.NE.AND UP0, UPT, UR4, 0x3, UPT ;  /* 0x000000030400788c */ /* 0x000fcc000bf05270 */
[----:B------:R-:W-:-:S13]  /*19e0*/  PLOP3.LUT P0, PT, PT, PT, UP0, 0x40, 0x0 ;  /* 0x000000000000781c */ /* 0x000fda0003f0e808 */
[----:B-1----:R-:W-:Y:S05]  /*19f0*/  @P0 BRA `(.L_x_1825) ;  /* 0x0000000000040947 */ /* 0x002fea0003800000 */
[----:B------:R-:W-:Y:S01]  /*1a00*/  BPT.TRAP 0x1 ;  /* 0x000000040000795c */ /* 0x000fe20000300000 */
.L_x_1825:
[----:B------:R-:W-:Y:S01]  /*1a10*/  PLOP3.LUT P1, PT, PT, PT, UP0, 0x40, 0x0 ;  /* 0x000000000000781c */ /* 0x000fe20003f2e808 */
[----:B------:R1:W2:-:S12]  /*1a20*/  SYNCS.PHASECHK.TRANS64.TRYWAIT P0, [UR38+0x22830], R11 ;  /* 0x0228300bff0075a7 */ /* 0x0002980008000166 */
[----:B-1----:R-:W-:Y:S05]  /*1a30*/  @P1 BRA `(.L_x_1826) ;  /* 0x0000000000041947 */ /* 0x002fea0003800000 */
[----:B------:R-:W-:Y:S01]  /*1a40*/  BPT.TRAP 0x1 ;  /* 0x000000040000795c */ /* 0x000fe20000300000 */
.L_x_1826:
[----:B--2---:R-:W-:Y:S05]  /*1a50*/  @P0 BRA `(.L_x_1827) ;  /* 0x0000000000080947 */ /* 0x004fea0003800000 */
[----:B------:R-:W1:Y:S02]  /*1a60*/  SYNCS.PHASECHK.TRANS64.TRYWAIT P0, [UR38+0x22830], R11 ;  /* 0x0228300bff0075a7 */ /* 0x000e640008000166 */
[----:B-1----:R-:W-:Y:S05]  /*1a70*/  @!P0 BRA `(.L_x_1828) ;  /* 0x0000013000488947 */ /* 0x002fea0003800000 */
.L_x_1827:
[----:B------:R-:W-:Y:S01]  /*1a80*/  UIADD3 UR4, UR38, 0x1c400, URZ ;  /* 0x0001c40026047890 */ /* 0x000fe2000fffe03f */
[----:B------:R-:W-:Y:S01]  /*1a90*/  WARPGROUP.ARRIVE ;  /* 0x00000000000079c5 */ /* 0x000fe20000000000 */
[----:B------:R-:W-:Y:S01]  /*1aa0*/  ULOP3.LUT UR20, UR40, 0x10000, URZ, 0xfc, !UPT ;  /* 0x0001000028147892 */ /* 0x000fe2000f8efc3f */
[----:B------:R-:W1:Y:S01]  /*1ab0*/  LDC R7, c[0x0][0x448] ;  /* 0x00011200ff077b82 */ /* 0x000e620000000800 */
[----:B------:R-:W-:Y:S01]  /*1ac0*/  USHF.R.U32.HI UR4, URZ, 0x4, UR4 ;  /* 0x000000043f047899 */ /* 0x000fe20008011604 */
[----:B------:R-:W-:Y:S01]  /*1ad0*/  LOP3.LUT R3, R72, 0xffffff80, RZ, 0xc0, !PT ;  /* 0xffffff8048037812 */ /* 0x000fe200078ec0ff */
[----:B------:R-:W-:Y:S01]  /*1ae0*/  UMOV UR21, 0x40000040 ;  /* 0x4000004000157882 */ /* 0x000fe20000000000 */
[----:B------:R-:W-:Y:S01]  /*1af0*/  UMOV UR7, 0x40000040 ;  /* 0x4000004000077882 */ /* 0x000fe20000000000 */
[----:B------:R-:W-:Y:S01]  /*1b00*/  ULOP3.LUT UR4, UR4, 0x3fff, URZ, 0xc0, !UPT ;  /* 0x00003fff04047892 */ /* 0x000fe2000f8ec03f */
[----:B------:R-:W2:Y:S01]  /*1b10*/  S2R R75, SR_TID.X ;  /* 0x00000000004b7919 */ /* 0x000ea20000002100 */
[----:B------:R-:W-:Y:S01]  /*1b20*/  UMOV UR5, UR21 ;  /* 0x0000001500057c82 */ /* 0x000fe20008000000 */
[----:B------:R-:W-:Y:S01]  /*1b30*/  UIADD3 UR8, UR20, 0x2, URZ ;  /* 0x0000000214087890 */ /* 0x000fe2000fffe03f */
[----:B------:R-:W-:Y:S01]  /*1b40*/  IMAD.IADD R3, R22, 0x1, -R3 ;  /* 0x0000000116037824 */ /* 0x000fe200078e0a03 */
[----:B------:R-:W-:Y:S01]  /*1b50*/  ULOP3.LUT UR6, UR4, 0x10000, URZ, 0xfc, !UPT ;  /* 0x0001000004067892 */ /* 0x000fe2000f8efc3f */
[----:B------:R-:W-:Y:S01]  /*1b60*/  LEA.HI R2, R17, R22, RZ, 0x2 ;  /* 0x0000001611027211 */ /* 0x000fe200078f10ff */
[----:B------:R-:W-:Y:S01]  /*1b70*/  UMOV UR9, 0x40000040 ;  /* 0x4000004000097882 */ /* 0x000fe20000000000 */
[----:B------:R-:W-:Y:S01]  /*1b80*/  UMOV UR4, UR20 ;  /* 0x0000001400047c82 */ /* 0x000fe20008000000 */
[----:B------:R-:W-:Y:S01]  /*1b90*/  UIADD3 UR10, UR6, 0x2, URZ ;  /* 0x00000002060a7890 */ /* 0x000fe2000fffe03f */
[----:B------:R-:W-:Y:S01]  /*1ba0*/  LEA.HI R6, R73, R73, RZ, 0x1 ;  /* 0x0000004949067211 */ /* 0x000fe200078f08ff */
[----:B------:R-:W-:Y:S01]  /*1bb0*/  UMOV UR11, 0x40000040 ;  /* 0x40000040000b7882 */ /* 0x000fe20000000000 */
[----:B------:R-:W-:Y:S01]  /*1bc0*/  UIADD3 UR12, UR20, 0x4, URZ ;  /* 0x00000004140c7890 */ /* 0x000fe2000fffe03f */
[----:B------:R-:W-:Y:S01]  /*1bd0*/  SHF.R.S32.HI R4, RZ, 0x1f, R3 ;  /* 0x0000001fff047819 */ /* 0x000fe20000011403 */
[----:B------:R-:W-:Y:S01]  /*1be0*/  HGMMA.64x96x16.F32.BF16 R24, gdesc[UR4], RZ, !UPT, gsb0 ;  /* 0x01600000041879f0 */ /* 0x000fe2000c0018ff */
[----:B------:R-:W-:Y:S01]  /*1bf0*/  UIADD3 UR14, UR6, 0x4, URZ ;  /* 0x00000004060e7890 */ /* 0x000fe2000fffe03f */
[----:B------:R-:W-:Y:S01]  /*1c00*/  LOP3.LUT R21, R2, 0xfffffffc, RZ, 0xc0, !PT ;  /* 0xfffffffc02157812 */ /* 0x000fe200078ec0ff */
[----:B------:R-:W-:Y:S01]  /*1c10*/  UMOV UR13, 0x40000040 ;  /* 0x40000040000d7882 */ /* 0x000fe20000000000 */
[----:B------:R-:W-:Y:S01]  /*1c20*/  UMOV UR15, 0x40000040 ;  /* 0x40000040000f7882 */ /* 0x000fe20000000000 */
[----:B------:R-:W-:Y:S01]  /*1c30*/  UIADD3 UR16, UR20, 0x6, URZ ;  /* 0x0000000614107890 */ /* 0x000fe2000fffe03f */
[----:B-1----:R-:W-:Y:S01]  /*1c40*/  ISETP.NE.AND P1, PT, R7, 0x1, PT ;  /* 0x000000010700780c */ /* 0x002fe20003f25270 */
[----:B------:R-:W-:Y:S01]  /*1c50*/  UIADD3 UR18, UR6, 0x6, URZ ;  /* 0x0000000606127890 */ /* 0x000fe2000fffe03f */
[----:B------:R-:W-:Y:S01]  /*1c60*/  LOP3.LUT R20, R6, 0x3fffffe, RZ, 0xc0, !PT ;  /* 0x03fffffe06147812 */ /* 0x000fe200078ec0ff */
[----:B------:R-:W-:Y:S01]  /*1c70*/  UMOV UR17, 0x40000040 ;  /* 0x4000004000117882 */ /* 0x000fe20000000000 */
[----:B------:R-:W-:Y:S01]  /*1c80*/  UMOV UR19, 0x40000040 ;  /* 0x4000004000137882 */ /* 0x000fe20000000000 */
[----:B------:R-:W-:Y:S01]  /*1c90*/  ULDC UR4, c[0x0][0x9d8] ;  /* 0x0002760000047ab9 */ /* 0x000fe20000000800 */
[-C--:B------:R-:W-:Y:S01]  /*1ca0*/  LEA.HI R6, R4, R3.reuse, RZ, 0x2 ;  /* 0x0000000304067211 */ /* 0x080fe200078f10ff */
[----:B------:R-:W-:Y:S01]  /*1cb0*/  IMAD.IADD R22, R22, 0x1, -R21 ;  /* 0x0000000116167824 */ /* 0x000fe200078e0a15 */
[----:B------:R-:W-:Y:S01]  /*1cc0*/  LEA.HI R8, R4, R3, RZ, 0x5 ;  /* 0x0000000304087211 */ /* 0x000fe200078f28ff */
[----:B------:R-:W-:Y:S01]  /*1cd0*/  IMAD.IADD R20, R73, 0x1, -R20 ;  /* 0x0000000149147824 */ /* 0x000fe200078e0a14 */
[--C-:B------:R-:W-:Y:S01]  /*1ce0*/  SHF.R.S32.HI R4, RZ, 0x2, R6.reuse ;  /* 0x00000002ff047819 */ /* 0x100fe20000011406 */
[----:B------:R-:W-:Y:S01]  /*1cf0*/  ULDC UR7, c[0x0][0x9dc] ;  /* 0x0002770000077ab9 */ /* 0x000fe20000000800 */
[----:B------:R-:W-:Y:S01]  /*1d00*/  SHF.R.S32.HI R21, RZ, 0x1f, R6 ;  /* 0x0000001fff157819 */ /* 0x000fe20000011406 */
[----:B------:R-:W-:Y:S01]  /*1d10*/  ULOP3.LUT UR7, URZ, UR7, URZ, 0x33, !UPT ;  /* 0x000000073f077292 */ /* 0x000fe2000f8e333f */
[----:B------:R-:W-:-:S02]  /*1d20*/  SHF.R.S32.HI R8, RZ, 0x5, R8 ;  /* 0x00000005ff087819 */ /* 0x000fc40000011408 */
[-C--:B------:R-:W-:Y:S02]  /*1d30*/  LEA.HI R21, R21, R4.reuse, RZ, 0x3 ;  /* 0x0000000415157211 */ /* 0x080fe400078f18ff */
[----:B------:R-:W-:Y:S02]  /*1d40*/  LEA R8, R8, UR39, 0x4 ;  /* 0x0000002708087c11 */ /* 0x000fe4000f8e20ff */
[----:B------:R-:W-:Y:S02]  /*1d50*/  LOP3.LUT R21, R21, 0xfffffff8, RZ, 0xc0, !PT ;  /* 0xfffffff815157812 */ /* 0x000fe400078ec0ff */
[----:B--2---:R-:W-:Y:S02]  /*1d60*/  LOP3.LUT R75, R75, 0x7f, RZ, 0xc0, !PT ;  /* 0x0000007f4b4b7812 */ /* 0x004fe400078ec0ff */
[----:B------:R-:W-:Y:S02]  /*1d70*/  IADD3 R21, R8, R4, -R21 ;  /* 0x0000000408157210 */ /* 0x000fe40007ffe815 */
[----:B------:R-:W-:-:S02]  /*1d80*/  ISETP.NE.AND P0, PT, R75, RZ, PT ;  /* 0x000000ff4b00720c */ /* 0x000fc40003f05270 */
[----:B------:R-:W-:Y:S01]  /*1d90*/  LOP3.LUT R8, R6, 0x7ffffffc, RZ, 0xc0, !PT ;  /* 0x7ffffffc06087812 */ /* 0x000fe200078ec0ff */
[----:B------:R-:W-:Y:S01]  /*1da0*/  IMAD R21, R20, 0x40, R21 ;  /* 0x0000004014157824 */ /* 0x000fe200078e0215 */
[----:B------:R-:W-:Y:S01]  /*1db0*/  LOP3.LUT R17, R17, 0xfff7ffff, RZ, 0xc0, !PT ;  /* 0xfff7ffff11117812 */ /* 0x000fe200078ec0ff */
[----:B------:R-:W-:Y:S02]  /*1dc0*/  IMAD.U32 R6, RZ, RZ, UR38 ;  /* 0x00000026ff067e24 */ /* 0x000fe4000f8e00ff */
[----:B------:R-:W-:Y:S01]  /*1dd0*/  IMAD.IADD R3, R3, 0x1, -R8 ;  /* 0x0000000103037824 */ /* 0x000fe200078e0a08 */
[----:B------:R-:W-:Y:S02]  /*1de0*/  IADD3 R8, -R19, 0xb, RZ ;  /* 0x0000000b13087810 */ /* 0x000fe40007ffe1ff */
[----:B------:R-:W-:Y:S01]  /*1df0*/  @P1 LOP3.LUT R17, R17, 0x80000, RZ, 0xfc, !PT ;  /* 0x0008000011111812 */ /* 0x000fe200078efcff */
        /* <DEDUP_REMOVED lines=15> */
[----:B------:R1:W2:Y:S01]  /*1ef0*/  MUFU.TANH R27, R43 ;  /* 0x0000002b001b7308 */ /* 0x0002a20000002400 */
[----:B------:R-:W-:Y:S01]  /*1f00*/  FMUL.FTZ R10, R24, UR4 ;  /* 0x00000004180a7c20 */ /* 0x000fe20008410000 */
[----:B------:R-:W-:Y:S01]  /*1f10*/  FMUL.FTZ R25, R25, UR4 ;  /* 0x0000000419197c20 */ /* 0x000fe20008410000 */
[----:B------:R-:W-:Y:S01]  /*1f20*/  LEA.HI R24, R22, R22, RZ, 0x1 ;  /* 0x0000001616187211 */ /* 0x000fe200078f08ff */
[----:B------:R-:W-:Y:S01]  /*1f30*/  FMUL.FTZ R58, R58, UR4 ;  /* 0x000000043a3a7c20 */ /* 0x000fe20008410000 */
[----:B------:R-:W-:Y:S01]  /*1f40*/  FMUL.FTZ R14, R34, UR4 ;  /* 0x00000004220e7c20 */ /* 0x000fe20008410000 */
[----:B0-----:R-:W-:Y:S01]  /*1f50*/  FMUL.FTZ R0, R26, UR4 ;  /* 0x000000041a007c20 */ /* 0x001fe20008410000 */
[----:B------:R-:W-:Y:S01]  /*1f60*/  FMUL.FTZ R28, R28, UR4 ;  /* 0x000000041c1c7c20 */ /* 0x000fe20008410000 */
[----:B------:R0:W3:Y:S01]  /*1f70*/  MUFU.TANH R31, R51 ;  /* 0x00000033001f7308 */ /* 0x0000e20000002400 */
[----:B-1----:R-:W1:Y:S01]  /*1f80*/  @P1 LDC R43, c[0x0][0x44c] ;  /* 0x00011300ff2b1b82 */ /* 0x002e620000000800 */
[----:B------:R-:W-:Y:S01]  /*1f90*/  FMUL.FTZ R29, R29, UR4 ;  /* 0x000000041d1d7c20 */ /* 0x000fe20008410000 */
[----:B------:R-:W-:Y:S01]  /*1fa0*/  FMUL.FTZ R12, R30, UR4 ;  /* 0x000000041e0c7c20 */ /* 0x000fe20008410000 */
[----:B------:R-:W-:Y:S01]  /*1fb0*/  FMUL.FTZ R32, R32, UR4 ;  /* 0x0000000420207c20 */ /* 0x000fe20008410000 */
[----:B------:R-:W-:Y:S01]  /*1fc0*/  FMUL.FTZ R33, R33, UR4 ;  /* 0x0000000421217c20 */ /* 0x000fe20008410000 */
[----:B------:R-:W-:Y:S01]  /*1fd0*/  FMUL.FTZ R15, R35, UR4 ;  /* 0x00000004230f7c20 */ /* 0x000fe20008410000 */
[----:B------:R-:W-:Y:S01]  /*1fe0*/  FMUL.FTZ R36, R36, UR4 ;  /* 0x0000000424247c20 */ /* 0x000fe20008410000 */
[----:B------:R4:W1:Y:S01]  /*1ff0*/  MUFU.TANH R74, R25 ;  /* 0x00000019004a7308 */ /* 0x0008620000002400 */
[----:B0-----:R-:W0:Y:S01]  /*2000*/  @P1 LDC R51, c[0x0][0x450] ;  /* 0x00011400ff331b82 */ /* 0x001e220000000800 */
[----:B------:R-:W-:Y:S01]  /*2010*/  FMUL.FTZ R37, R37, UR4 ;  /* 0x0000000425257c20 */ /* 0x000fe20008410000 */
[----:B------:R-:W-:Y:S01]  /*2020*/  FMUL.FTZ R38, R38, UR4 ;  /* 0x0000000426267c20 */ /* 0x000fe20008410000 */
[----:B------:R-:W-:Y:S01]  /*2030*/  FMUL.FTZ R39, R39, UR4 ;  /* 0x0000000427277c20 */ /* 0x000fe20008410000 */
[----:B------:R-:W-:Y:S01]  /*2040*/  FMUL.FTZ R40, R40, UR4 ;  /* 0x0000000428287c20 */ /* 0x000fe20008410000 */
[----:B------:R-:W-:Y:S01]  /*2050*/  FMUL.FTZ R41, R41, UR4 ;  /* 0x0000000429297c20 */ /* 0x000fe20008410000 */
[----:B------:R-:W-:Y:S01]  /*2060*/  FMUL.FTZ R42, R42, UR4 ;  /* 0x000000042a2a7c20 */ /* 0x000fe20008410000 */
[----:B------:R5:W0:Y:S01]  /*2070*/  MUFU.TANH R34, R58 ;  /* 0x0000003a00227308 */ /* 0x000a220000002400 */
[----:B----4-:R-:W-:Y:S01]  /*2080*/  LOP3.LUT R25, R24, 0x1ffffffe, RZ, 0xc0, !PT ;  /* 0x1ffffffe18197812 */ /* 0x010fe200078ec0ff */
[----:B------:R-:W-:Y:S01]  /*2090*/  FMUL.FTZ R44, R44, UR4 ;  /* 0x000000042c2c7c20 */ /* 0x000fe20008410000 */
[----:B------:R-:W-:Y:S01]  /*20a0*/  FMUL.FTZ R45, R45, UR4 ;  /* 0x000000042d2d7c20 */ /* 0x000fe20008410000 */
[----:B------:R-:W-:Y:S01]  /*20b0*/  FMUL.FTZ R46, R46, UR4 ;  /* 0x000000042e2e7c20 */ /* 0x000fe20008410000 */
[----:B------:R-:W-:Y:S01]  /*20c0*/  FMUL.FTZ R47, R47, UR4 ;  /* 0x000000042f2f7c20 */ /* 0x000fe20008410000 */
[----:B------:R-:W-:-:S02]  /*20d0*/  IMAD.IADD R4, R22, 0x1, -R25 ;  /* 0x0000000116047824 */ /* 0x000fc400078e0a19 */
[----:B------:R-:W-:Y:S01]  /*20e0*/  FMUL.FTZ R48, R48, UR4 ;  /* 0x0000000430307c20 */ /* 0x000fe20008410000 */
[----:B------:R-:W-:Y:S01]  /*20f0*/  FMUL.FTZ R49, R49, UR4 ;  /* 0x0000000431317c20 */ /* 0x000fe20008410000 */
[----:B------:R-:W-:Y:S01]  /*2100*/  FMUL.FTZ R50, R50, UR4 ;  /* 0x0000000432327c20 */ /* 0x000fe20008410000 */
[----:B------:R-:W-:Y:S02]  /*2110*/  IMAD R4, R4, 0x8, R21 ;  /* 0x0000000804047824 */ /* 0x000fe400078e0215 */
[----:B------:R-:W-:Y:S01]  /*2120*/  FMUL.FTZ R52, R52, UR4 ;  /* 0x0000000434347c20 */ /* 0x000fe20008410000 */
[----:B------:R-:W-:Y:S01]  /*2130*/  FMUL.FTZ R53, R53, UR4 ;  /* 0x0000000435357c20 */ /* 0x000fe20008410000 */
[----:B------:R-:W-:Y:S01]  /*2140*/  FMUL.FTZ R54, R54, UR4 ;  /* 0x0000000436367c20 */ /* 0x000fe20008410000 */
[----:B-1----:R-:W-:-:S04]  /*2150*/  @P1 IMAD.HI.U32 R20, R4, R43, RZ ;  /* 0x0000002b04141227 */ /* 0x002fc800078e00ff */
[----:B------:R-:W-:Y:S01]  /*2160*/  FMUL.FTZ R55, R55, UR4 ;  /* 0x0000000437377c20 */ /* 0x000fe20008410000 */
[----:B------:R-:W-:Y:S01]  /*2170*/  FMUL.FTZ R56, R56, UR4 ;  /* 0x0000000438387c20 */ /* 0x000fe20008410000 */
[----:B------:R-:W-:Y:S01]  /*2180*/  FMUL.FTZ R57, R57, UR4 ;  /* 0x0000000439397c20 */ /* 0x000fe20008410000 */
[----:B------:R-:W-:Y:S01]  /*2190*/  IMAD.MOV.U32 R22, RZ, RZ, R4 ;  /* 0x000000ffff167224 */ /* 0x000fe200078e0004 */
[----:B0-----:R-:W-:Y:S01]  /*21a0*/  @P1 SHF.R.U32.HI R22, RZ, R51, R20 ;  /* 0x00000033ff161219 */ /* 0x001fe20000011614 */
[----:B------:R-:W-:Y:S02]  /*21b0*/  @!P0 VIADD R20, R6, 0x22840 ;  /* 0x0002284006148836 */ /* 0x000fe40000000000 */
[----:B------:R-:W-:Y:S01]  /*21c0*/  FMUL.FTZ R59, R59, UR4 ;  /* 0x000000043b3b7c20 */ /* 0x000fe20008410000 */
        /* <DEDUP_REMOVED lines=12> */
[----:B-----5:R-:W0:Y:S01]  /*2290*/  SHFL.IDX PT, R58, R22, RZ, 0x1c1f ;  /* 0x001c1fff163a7589 */ /* 0x020e2200000e0000 */
[----:B------:R-:W-:Y:S01]  /*22a0*/  ULDC.64 UR4, c[0x0][0x9e0] ;  /* 0x0002780000047ab9 */ /* 0x000fe20000000a00 */
[----:B------:R-:W-:Y:S01]  /*22b0*/  @!P0 PRMT R20, RZ, 0x654, R20 ;  /* 0x00000654ff148816 */ /* 0x000fe20000000014 */
[----:B------:R-:W-:Y:S01]  /*22c0*/  IMAD R21, R23, -0x60, R18 ;  /* 0xffffffa017157824 */ /* 0x000fe200078e0212 */
[----:B------:R-:W-:Y:S01]  /*22d0*/  UISETP.GE.AND UP1, UPT, UR5, 0x1, UPT ;  /* 0x000000010500788c */ /* 0x000fe2000bf26270 */
[----:B------:R1:W-:Y:S06]  /*22e0*/  BAR.ARV R8, 0x100 ;  /* 0x000400080000751d */ /* 0x0003ec0000002000 */
[----:B------:R4:W-:Y:S01]  /*22f0*/  @!P0 SYNCS.ARRIVE.TRANS64.RED.A1T0 RZ, [R20+URZ], RZ ;  /* 0x000000ff14ff89a7 */ /* 0x0009e2000810043f */
[----:B------:R-:W-:Y:S01]  /*2300*/  PLOP3.LUT P1, PT, PT, PT, UP1, 0x40, 0x0 ;  /* 0x000000000000781c */ /* 0x000fe20003f2e818 */
[----:B------:R-:W0:Y:S01]  /*2310*/  MUFU.TANH R10, R10 ;  /* 0x0000000a000a7308 */ /* 0x000e220000002400 */
[----:B------:R-:W-:-:S02]  /*2320*/  IMAD.MOV.U32 R26, RZ, RZ, -0x60 ;  /* 0xffffffa0ff1a7424 */ /* 0x000fc400078e00ff */
[----:B----4-:R-:W-:-:S05]  /*2330*/  VIADD R20, R21, 0x61 ;  /* 0x0000006115147836 */ /* 0x010fca0000000000 */
[----:B------:R-:W4:Y:S01]  /*2340*/  MUFU.TANH R0, R0 ;  /* 0x0000000000007308 */ /* 0x000f220000002400 */
[----:B------:R-:W-:Y:S02]  /*2350*/  IMAD R24, R3, -0x2, R20 ;  /* 0xfffffffe03187824 */ /* 0x000fe400078e0214 */
[----:B------:R-:W-:Y:S02]  /*2360*/  VIADD R20, R21, 0x60 ;  /* 0x0000006015147836 */ /* 0x000fe40000000000 */
[----:B------:R-:W-:-:S03]  /*2370*/  VIADD R24, R24, -UR11 ;  /* 0x8000000b18187c36 */ /* 0x000fc60008000000 */
[----:B------:R-:W1:Y:S01]  /*2380*/  MUFU.TANH R9, R9 ;  /* 0x0000000900097308 */ /* 0x000e620000002400 */
[----:B------:R-:W-:Y:S02]  /*2390*/  IMAD R25, R3, -0x2, R20 ;  /* 0xfffffffe03197824 */ /* 0x000fe400078e0214 */
[----:B------:R-:W-:-:S04]  /*23a0*/  VIADD R43, R24, UR7 ;  /* 0x00000007182b7c36 */ /* 0x000fc80008000000 */
[----:B0-----:R-:W-:Y:S01]  /*23b0*/  IMAD.IADD R21, R43, 0x1, R58 ;  /* 0x000000012b157824 */ /* 0x001fe200078e023a */
[----:B------:R-:W0:Y:S08]  /*23c0*/  MUFU.TANH R28, R28 ;  /* 0x0000001c001c7308 */ /* 0x000e300000002400 */
        /* <DEDUP_REMOVED lines=39> */
[----:B------:R5:W0:Y:S02]  /*2640*/  MUFU.TANH R30, R50 ;  /* 0x00000032001e7308 */ /* 0x000a240000002400 */
[----:B-----5:R-:W-:-:S02]  /*2650*/  IMAD R50, R23, R26, 0x60 ;  /* 0x0000006017327424 */ /* 0x020fc400078e021a */
[----:B------:R-:W-:Y:S02]  /*2660*/  VIADD R26, R24, UR4 ;  /* 0x00000004181a7c36 */ /* 0x000fe40008000000 */
[----:B------:R-:W-:-:S03]  /*2670*/  IMAD R51, R3, -0x2, R50 ;  /* 0xfffffffe03337824 */ /* 0x000fc600078e0232 */
[----:B------:R-:W-:Y:S01]  /*2680*/  VIADDMNMX R20, R58, R26, R25, PT ;  /* 0x0000001a3a147246 */ /* 0x000fe20003800119 */
[----:B01234-:R-:W-:Y:S06]  /*2690*/  @P1 BRA `(.L_x_1829) ;  /* 0x0000000000541947 */ /* 0x01ffec0003800000 */
[----:B------:R-:W-:Y:S01]  /*26a0*/  IADD3 R24, R18, -UR11, R58 ;  /* 0x8000000b12187c10 */ /* 0x000fe2000fffe03a */
[----:B------:R-:W-:Y:S03]  /*26b0*/  BSSY B0, `(.L_x_1830) ;  /* 0x0000010000007945 */ /* 0x000fe60003800000 */
[----:B------:R-:W-:-:S13]  /*26c0*/  ISETP.GT.AND P1, PT, R24, -0x1, PT ;  /* 0xffffffff1800780c */ /* 0x000fda0003f24270 */
[----:B------:R-:W-:Y:S05]  /*26d0*/  @P1 BRA `(.L_x_1831) ;  /* 0x0000000000201947 */ /* 0x000fea0003800000 */
[----:B------:R-:W-:Y:S01]  /*26e0*/  UISETP.NE.AND UP2, UPT, UR5, 0x1, UPT ;  /* 0x000000010500788c */ /* 0x000fe2000bf45270 */
[----:B------:R-:W-:-:S05]  /*26f0*/  LOP3.LUT R24, RZ, R24, RZ, 0x33, !PT ;  /* 0x00000018ff187212 */ /* 0x000fca00078e33ff */
[----:B------:R-:W-:-:S05]  /*2700*/  PLOP3.LUT P1, PT, PT, PT, UP2, 0x80, 0x0 ;  /* 0x000000000000781c */ /* 0x000fca0003f2f028 */
[----:B------:R-:W-:-:S08]  /*2710*/  @UP2 ULDC.64 UR14, c[0x0][0x9e8] ;  /* 0x00027a00000e2ab9 */ /* 0x000fd00000000a00 */
[----:B------:R-:W-:-:S05]  /*2720*/  @P1 IMAD.HI.U32 R58, R24, UR14, RZ ;  /* 0x0000000e183a1c27 */ /* 0x000fca000f8e00ff */
[----:B------:R-:W-:-:S04]  /*2730*/  @P1 SHF.R.U32.HI R24, RZ, UR15, R58 ;  /* 0x0000000fff181c19 */ /* 0x000fc8000801163a */
[----:B------:R-:W-:Y:S01]  /*2740*/  LOP3.LUT R24, RZ, R24, RZ, 0x33, !PT ;  /* 0x00000018ff187212 */ /* 0x000fe200078e33ff */
[----:B------:R-:W-:Y:S06]  /*2750*/  BRA `(.L_x_1832) ;  /* 0x0000000000147947 */ /* 0x000fec0003800000 */
.L_x_1831:
[----:B------:R-:W-:-:S06]  /*2760*/  UISETP.NE.AND UP2, UPT, UR5, 0x1, UPT ;  /* 0x000000010500788c */ /* 0x000fcc000bf45270 */
[----:B------:R-:W-:-:S05]  /*2770*/  PLOP3.LUT P1, PT, PT, PT, UP2, 0x80, 0x0 ;  /* 0x000000000000781c */ /* 0x000fca0003f2f028 */
[----:B------:R-:W-:-:S08]  /*2780*/  @UP2 ULDC.64 UR14, c[0x0][0x9e8] ;  /* 0x00027a00000e2ab9 */ /* 0x000fd00000000a00 */
[----:B------:R-:W-:-:S05]  /*2790*/  @P1 IMAD.HI.U32 R58, R24, UR14, RZ ;  /* 0x0000000e183a1c27 */ /* 0x000fca000f8e00ff */
[----:B------:R-:W-:-:S07]  /*27a0*/  @P1 SHF.R.U32.HI R24, RZ, UR15, R58 ;  /* 0x0000000fff181c19 */ /* 0x000fce000801163a */
.L_x_1832:
[----:B------:R-:W-:Y:S05]  /*27b0*/  BSYNC B0 ;  /* 0x0000000000007941 */ /* 0x000fea0003800000 */
.L_x_1830:
[----:B------:R-:W-:-:S05]  /*27c0*/  IMAD R24, R24, UR5, R51 ;  /* 0x0000000518187c24 */ /* 0x000fca000f8e0233 */
[----:B------:R-:W-:Y:S02]  /*27d0*/  VIMNMX R21, R21, R24, !PT ;  /* 0x0000001815157248 */ /* 0x000fe40007fe0100 */
[----:B------:R-:W-:-:S07]  /*27e0*/  VIADDMNMX R20, R24, UR5, R20, PT ;  /* 0x0000000518147c46 */ /* 0x000fce000b800114 */
.L_x_1829:
[C---:B------:R-:W-:Y:S02]  /*27f0*/  ISETP.GE.AND P1, PT, R50.reuse, 0x2, PT ;  /* 0x000000023200780c */ /* 0x040fe40003f26270 */
[C---:B------:R-:W-:Y:S02]  /*2800*/  ISETP.GE.AND P5, PT, R50.reuse, 0xa, PT ;  /* 0x0000000a3200780c */ /* 0x040fe40003fa6270 */
[----:B------:R-:W-:Y:S02]  /*2810*/  ISETP.GT.AND P3, PT, R21, 0x1, !P1 ;  /* 0x000000011500780c */ /* 0x000fe40004f64270 */
[----:B------:R-:W-:Y:S02]  /*2820*/  ISETP.GE.AND P2, PT, R50, 0x9, PT ;  /* 0x000000093200780c */ /* 0x000fe40003f46270 */
[----:B------:R-:W-:Y:S02]  /*2830*/  ISETP.LT.OR P3, PT, R20, 0x2, P3 ;  /* 0x000000021400780c */ /* 0x000fe40001f61670 */
[----:B------:R-:W-:-:S02]  /*2840*/  P2R R24, PR, RZ, 0x20 ;  /* 0x00000020ff187803 */ /* 0x000fc40000000000 */
[----:B------:R-:W-:Y:S02]  /*2850*/  FSEL R74, R74, -INF , !P3 ;  /* 0xff8000004a4a7808 */ /* 0x000fe40005800000 */
[C---:B------:R-:W-:Y:S02]  /*2860*/  ISETP.GT.AND P3, PT, R21.reuse, 0x9, !P5 ;  /* 0x000000091500780c */ /* 0x040fe40006f64270 */
[----:B------:R-:W-:Y:S02]  /*2870*/  ISETP.GT.AND P4, PT, R21, 0x8, !P2 ;  /* 0x000000081500780c */ /* 0x000fe40005784270 */
[----:B------:R-:W-:Y:S02]  /*2880*/  ISETP.LT.OR P3, PT, R20, 0xa, P3 ;  /* 0x0000000a1400780c */ /* 0x000fe40001f61670 */
[----:B------:R-:W-:Y:S02]  /*2890*/  ISETP.GE.AND P5, PT, R50, 0x11, PT ;  /* 0x000000113200780c */ /* 0x000fe40003fa6270 */
[----:B------:R-:W-:-:S02]  /*28a0*/  FSEL R72, R29, -INF , !P3 ;  /* 0xff8000001d487808 */ /* 0x000fc40005800000 */
[----:B------:R-:W-:Y:S02]  /*28b0*/  ISETP.LT.OR P4, PT, R20, 0x9, P4 ;  /* 0x000000091400780c */ /* 0x000fe40002781670 */
[----:B------:R-:W-:Y:S02]  /*28c0*/  ISETP.GT.AND P3, PT, R21, 0x10, !P5 ;  /* 0x000000101500780c */ /* 0x000fe40006f64270 */
[----:B------:R-:W-:Y:S02]  /*28d0*/  FSEL R58, R28, -INF , !P4 ;  /* 0xff8000001c3a7808 */ /* 0x000fe40006000000 */
[----:B------:R-:W-:Y:S02]  /*28e0*/  ISETP.LT.OR P3, PT, R20, 0x11, P3 ;  /* 0x000000111400780c */ /* 0x000fe40001f61670 */
[----:B------:R-:W-:Y:S02]  /*28f0*/  ISETP.GE.AND P4, PT, R50, 0x12, PT ;  /* 0x000000123200780c */ /* 0x000fe40003f86270 */
[----:B------:R-:W-:-:S02]  /*2900*/  FSEL R76, R32, -INF , !P3 ;  /* 0xff800000204c7808 */ /* 0x000fc40005800000 */
[----:B------:R-:W-:Y:S02]  /*2910*/  ISETP.GT.AND P3, PT, R21, 0x11, !P4 ;  /* 0x000000111500780c */ /* 0x000fe40006764270 */
[----:B------:R-:W-:Y:S02]  /*2920*/  P2R R29, PR, RZ, 0x10 ;  /* 0x00000010ff1d7803 */ /* 0x000fe40000000000 */
[----:B------:R-:W-:Y:S02]  /*2930*/  ISETP.LT.OR P3, PT, R20, 0x12, P3 ;  /* 0x000000121400780c */ /* 0x000fe40001f61670 */
[----:B------:R-:W-:Y:S02]  /*2940*/  ISETP.GE.AND P4, PT, R50, 0x19, PT ;  /* 0x000000193200780c */ /* 0x000fe40003f86270 */
[----:B------:R-:W-:Y:S02]  /*2950*/  FSEL R78, R33, -INF , !P3 ;  /* 0xff800000214e7808 */ /* 0x000fe40005800000 */
[----:B------:R-:W-:-:S02]  /*2960*/  ISETP.GT.AND P3, PT, R21, 0x18, !P4 ;  /* 0x000000181500780c */ /* 0x000fc40006764270 */
[----:B------:R-:W-:Y:S02]  /*2970*/  P2R R32, PR, RZ, 0x10 ;  /* 0x00000010ff207803 */ /* 0x000fe40000000000 */
[----:B------:R-:W-:Y:S02]  /*2980*/  ISETP.LT.OR P3, PT, R20, 0x19, P3 ;  /* 0x000000191400780c */ /* 0x000fe40001f61670 */
[----:B------:R-:W-:Y:S02]  /*2990*/  ISETP.GE.AND P4, PT, R50, 0x1a, PT ;  /* 0x0000001a3200780c */ /* 0x000fe40003f86270 */
[----:B------:R-:W-:Y:S02]  /*29a0*/  FSEL R80, R36, -INF , !P3 ;  /* 0xff80000024507808 */ /* 0x000fe40005800000 */
[----:B------:R-:W-:Y:S02]  /*29b0*/  ISETP.GT.AND P3, PT, R21, 0x19, !P4 ;  /* 0x000000191500780c */ /* 0x000fe40006764270 */
[----:B------:R-:W-:-:S02]  /*29c0*/  P2R R33, PR, RZ, 0x10 ;  /* 0x00000010ff217803 */ /* 0x000fc40000000000 */
[----:B------:R-:W-:Y:S02]  /*29d0*/  ISETP.LT.OR P3, PT, R20, 0x1a, P3 ;  /* 0x0000001a1400780c */ /* 0x000fe40001f61670 */
[----:B------:R-:W-:Y:S02]  /*29e0*/  ISETP.GE.AND P4, PT, R50, 0x21, PT ;  /* 0x000000213200780c */ /* 0x000fe40003f86270 */
[----:B------:R-:W-:Y:S02]  /*29f0*/  FSEL R82, R37, -INF , !P3 ;  /* 0xff80000025527808 */ /* 0x000fe40005800000 */
[----:B------:R-:W-:Y:S02]  /*2a00*/  ISETP.GT.AND P3, PT, R21, 0x20, !P4 ;  /* 0x000000201500780c */ /* 0x000fe40006764270 */
[----:B------:R-:W-:Y:S02]  /*2a10*/  P2R R36, PR, RZ, 0x10 ;  /* 0x00000010ff247803 */ /* 0x000fe40000000000 */
[----:B------:R-:W-:-:S02]  /*2a20*/  ISETP.LT.OR P3, PT, R20, 0x21, P3 ;  /* 0x000000211400780c */ /* 0x000fc40001f61670 */
[----:B------:R-:W-:Y:S02]  /*2a30*/  ISETP.GE.AND P4, PT, R50, 0x22, PT ;  /* 0x000000223200780c */ /* 0x000fe40003f86270 */
[----:B------:R-:W-:Y:S02]  /*2a40*/  FSEL R84, R40, -INF , !P3 ;  /* 0xff80000028547808 */ /* 0x000fe40005800000 */
[----:B------:R-:W-:Y:S02]  /*2a50*/  ISETP.GT.AND P3, PT, R21, 0x21, !P4 ;  /* 0x000000211500780c */ /* 0x000fe40006764270 */
[----:B------:R-:W-:Y:S02]  /*2a60*/  P2R R37, PR, RZ, 0x10 ;  /* 0x00000010ff257803 */ /* 0x000fe40000000000 */
[----:B------:R-:W-:Y:S02]  /*2a70*/  ISETP.LT.OR P3, PT, R20, 0x22, P3 ;  /* 0x000000221400780c */ /* 0x000fe40001f61670 */
[----:B------:R-:W-:-:S02]  /*2a80*/  ISETP.GE.AND P4, PT, R50, 0x29, PT ;  /* 0x000000293200780c */ /* 0x000fc40003f86270 */
[----:B------:R-:W-:Y:S02]  /*2a90*/  FSEL R86, R41, -INF , !P3 ;  /* 0xff80000029567808 */ /* 0x000fe40005800000 */
[----:B------:R-:W-:Y:S02]  /*2aa0*/  ISETP.GT.AND P3, PT, R21, 0x28, !P4 ;  /* 0x000000281500780c */ /* 0x000fe40006764270 */
[----:B------:R-:W-:Y:S02]  /*2ab0*/  P2R R41, PR, RZ, 0x10 ;  /* 0x00000010ff297803 */ /* 0x000fe40000000000 */
        /* <DEDUP_REMOVED lines=51> */
[----:B------:R-:W-:Y:S02]  /*2df0*/  P2R R28, PR, RZ, 0x20 ;  /* 0x00000020ff1c7803 */ /* 0x000fe40000000000 */
[----:B------:R-:W-:Y:S02]  /*2e00*/  FSEL R64, R64, -INF , !P3 ;  /* 0xff80000040407808 */ /* 0x000fe40005800000 */
[C---:B------:R-:W-:Y:S02]  /*2e10*/  ISETP.GE.AND P3, PT, R50.reuse, 0x52, PT ;  /* 0x000000523200780c */ /* 0x040fe40003f66270 */
[----:B------:R-:W-:Y:S02]  /*2e20*/  ISETP.GE.AND P6, PT, R50, 0x1, PT ;  /* 0x000000013200780c */ /* 0x000fe40003fc6270 */
[----:B------:R-:W-:-:S04]  /*2e30*/  ISETP.GT.AND P4, PT, R21, 0x51, !P3 ;  /* 0x000000511500780c */ /* 0x000fc80005f84270 */
[----:B------:R-:W-:-:S04]  /*2e40*/  ISETP.LT.OR P4, PT, R20, 0x52, P4 ;  /* 0x000000521400780c */ /* 0x000fc80002781670 */
[----:B------:R-:W-:Y:S02]  /*2e50*/  FSEL R104, R65, -INF , !P4 ;  /* 0xff80000041687808 */ /* 0x000fe40006000000 */
[----:B------:R-:W-:-:S04]  /*2e60*/  ISETP.GE.AND P4, PT, R50, 0x59, PT ;  /* 0x000000593200780c */ /* 0x000fc80003f86270 */
[----:B------:R-:W-:-:S04]  /*2e70*/  ISETP.GT.AND P5, PT, R21, 0x58, !P4 ;  /* 0x000000581500780c */ /* 0x000fc800067a4270 */
[----:B------:R-:W-:-:S04]  /*2e80*/  ISETP.LT.OR P5, PT, R20, 0x59, P5 ;  /* 0x000000591400780c */ /* 0x000fc80002fa1670 */
[----:B------:R-:W-:Y:S02]  /*2e90*/  FSEL R68, R68, -INF , !P5 ;  /* 0xff80000044447808 */ /* 0x000fe40006800000 */
[----:B------:R-:W-:-:S04]  /*2ea0*/  ISETP.GT.AND P5, PT, R21, RZ, !P6 ;  /* 0x000000ff1500720c */ /* 0x000fc800077a4270 */
[----:B------:R-:W-:-:S04]  /*2eb0*/  ISETP.LT.OR P5, PT, R20, 0x1, P5 ;  /* 0x000000011400780c */ /* 0x000fc80002fa1670 */
[----:B------:R-:W-:Y:S02]  /*2ec0*/  FSEL R40, R10, -INF , !P5 ;  /* 0xff8000000a287808 */ /* 0x000fe40006800000 */
[----:B------:R-:W-:Y:S01]  /*2ed0*/  ISETP.GE.AND P5, PT, R50, 0x5a, PT ;  /* 0x0000005a3200780c */ /* 0x000fe20003fa6270 */
[----:B------:R-:W0:Y:S03]  /*2ee0*/  SHFL.IDX PT, R10, R22, 0x1, 0x1c1f ;  /* 0x003c1f00160a7f89 */ /* 0x000e2600000e0000 */
[----:B------:R-:W-:Y:S02]  /*2ef0*/  P2R R50, PR, RZ, 0x20 ;  /* 0x00000020ff327803 */ /* 0x000fe40000000000 */
[----:B------:R-:W-:-:S04]  /*2f00*/  ISETP.GT.AND P5, PT, R21, 0x59, !P5 ;  /* 0x000000591500780c */ /* 0x000fc80006fa4270 */
[----:B------:R-:W-:-:S04]  /*2f10*/  ISETP.LT.OR P5, PT, R20, 0x5a, P5 ;  /* 0x0000005a1400780c */ /* 0x000fc80002fa1670 */
[----:B------:R-:W-:Y:S02]  /*2f20*/  FSEL R106, R69, -INF , !P5 ;  /* 0xff800000456a7808 */ /* 0x000fe40006800000 */
[----:B------:R-:W-:Y:S02]  /*2f30*/  PLOP3.LUT P5, PT, PT, PT, UP1, 0x40, 0x0 ;  /* 0x000000000000781c */ /* 0x000fe40003fae818 */
[----:B0-----:R-:W-:Y:S01]  /*2f40*/  VIADDMNMX R20, R10, R26, R25, PT ;  /* 0x0000001a0a147246 */ /* 0x001fe20003800119 */
[----:B------:R-:W-:-:S10]  /*2f50*/  IMAD.IADD R21, R43, 0x1, R10 ;  /* 0x000000012b157824 */ /* 0x000fd400078e020a */
[----:B------:R-:W-:Y:S05]  /*2f60*/  @P5 BRA `(.L_x_1833) ;  /* 0x00000000005c5947 */ /* 0x000fea0003800000 */
        /* <DEDUP_REMOVED lines=8> */
[----:B------:R-:W-:Y:S01]  /*2ff0*/  @P5 IMAD.HI.U32 R22, R10, UR14, RZ ;  /* 0x0000000e0a165c27 */ /* 0x000fe2000f8e00ff */
[----:B------:R-:W-:-:S13]  /*3000*/  PLOP3.LUT P5, PT, PT, PT, UP2, 0x80, 0x0 ;  /* 0x000000000000781c */ /* 0x000fda0003faf028 */
[----:B------:R-:W-:-:S04]  /*3010*/  @P5 SHF.R.U32.HI R10, RZ, UR15, R22 ;  /* 0x0000000fff0a5c19 */ /* 0x000fc80008011616 */
[----:B------:R-:W-:Y:S01]  /*3020*/  LOP3.LUT R10, RZ, R10, RZ, 0x33, !PT ;  /* 0x0000000aff0a7212 */ /* 0x000fe200078e33ff */
[----:B------:R-:W-:Y:S06]  /*3030*/  BRA `(.L_x_1836) ;  /* 0x0000000000187947 */ /* 0x000fec0003800000 */
.L_x_1835:
[----:B------:R-:W-:-:S06]  /*3040*/  UISETP.NE.AND UP2, UPT, UR5, 0x1, UPT ;  /* 0x000000010500788c */ /* 0x000fcc000bf45270 */
[----:B------:R-:W-:-:S05]  /*3050*/  PLOP3.LUT P5, PT, PT, PT, UP2, 0x80, 0x0 ;  /* 0x000000000000781c */ /* 0x000fca0003faf028 */
[----:B------:R-:W-:-:S08]  /*3060*/  @UP2 ULDC.64 UR14, c[0x0][0x9e8] ;  /* 0x00027a00000e2ab9 */ /* 0x000fd00000000a00 */
[----:B------:R-:W-:Y:S01]  /*3070*/  @P5 IMAD.HI.U32 R22, R10, UR14, RZ ;  /* 0x0000000e0a165c27 */ /* 0x000fe2000f8e00ff */
[----:B------:R-:W-:-:S13]  /*3080*/  PLOP3.LUT P5, PT, PT, PT, UP2, 0x80, 0x0 ;  /* 0x000000000000781c */ /* 0x000fda0003faf028 */
[----:B------:R-:W-:-:S07]  /*3090*/  @P5 SHF.R.U32.HI R10, RZ, UR15, R22 ;  /* 0x0000000fff0a5c19 */ /* 0x000fce0008011616 */
.L_x_1836:
[----:B------:R-:W-:Y:S05]  /*30a0*/  BSYNC B0 ;  /* 0x0000000000007941 */ /* 0x000fea0003800000 */
.L_x_1834:
[----:B------:R-:W-:-:S05]  /*30b0*/  IMAD R10, R10, UR5, R51 ;  /* 0x000000050a0a7c24 */ /* 0x000fca000f8e0233 */
[----:B------:R-:W-:Y:S02]  /*30c0*/  VIMNMX R21, R21, R10, !PT ;  /* 0x0000000a15157248 */ /* 0x000fe40007fe0100 */
[----:B------:R-:W-:-:S07]  /*30d0*/  VIADDMNMX R20, R10, UR5, R20, PT ;  /* 0x000000050a147c46 */ /* 0x000fce000b800114 */
.L_x_1833:
[C---:B------:R-:W-:Y:S01]  /*30e0*/  ISETP.GT.AND P1, PT, R21.reuse, 0x1, !P1 ;  /* 0x000000011500780c */ /* 0x040fe20004f24270 */
[----:B------:R-:W-:Y:S01]  /*30f0*/  ULDC UR10, c[0x0][0x988] ;  /* 0x00026200000a7ab9 */ /* 0x000fe20000000800 */
[----:B------:R-:W-:Y:S02]  /*3100*/  ISETP.GT.AND P2, PT, R21, 0x8, !P2 ;  /* 0x000000081500780c */ /* 0x000fe40005744270 */
[C---:B------:R-:W-:Y:S02]  /*3110*/  ISETP.LT.OR P1, PT, R20.reuse, 0x2, P1 ;  /* 0x000000021400780c */ /* 0x040fe40000f21670 */
[----:B------:R-:W-:Y:S02]  /*3120*/  ISETP.LT.OR P2, PT, R20, 0x9, P2 ;  /* 0x000000091400780c */ /* 0x000fe40001741670 */
[----:B------:R-:W-:Y:S02]  /*3130*/  FSEL R25, R9, -INF , !P1 ;  /* 0xff80000009197808 */ /* 0x000fe40004800000 */
[----:B------:R-:W-:-:S02]  /*3140*/  ISETP.NE.AND P1, PT, R24, RZ, PT ;  /* 0x000000ff1800720c */ /* 0x000fc40003f25270 */
[----:B------:R-:W-:Y:S02]  /*3150*/  FMNMX.FTZ R9, R40, R74, !PT ;  /* 0x0000004a28097209 */ /* 0x000fe40007810000 */
[----:B------:R-:W-:Y:S02]  /*3160*/  ISETP.GT.AND P1, PT, R21, 0x9, !P1 ;  /* 0x000000091500780c */ /* 0x000fe40004f24270 */
[----:B------:R-:W-:Y:S02]  /*3170*/  FMNMX.FTZ R9, R58, R9, !PT ;  /* 0x000000093a097209 */ /* 0x000fe40007810000 */
[----:B------:R-:W-:Y:S02]  /*3180*/  ISETP.LT.OR P1, PT, R20, 0xa, P1 ;  /* 0x0000000a1400780c */ /* 0x000fe40000f21670 */
[----:B------:R-:W-:Y:S02]  /*3190*/  FSEL R12, R12, -INF , !P2 ;  /* 0xff8000000c0c7808 */ /* 0x000fe40005000000 */
[----:B------:R-:W-:-:S02]  /*31a0*/  FSEL R13, R13, -INF , !P1 ;  /* 0xff8000000d0d7808 */ /* 0x000fc40004800000 */
[----:B------:R-:W-:Y:S02]  /*31b0*/  ISETP.NE.AND P1, PT, R28, RZ, PT ;  /* 0x000000ff1c00720c */ /* 0x000fe40003f25270 */
[----:B------:R-:W-:Y:S02]  /*31c0*/  ISETP.NE.AND P2, PT, R29, RZ, PT ;  /* 0x000000ff1d00720c */ /* 0x000fe40003f45270 */
[----:B------:R-:W-:Y:S02]  /*31d0*/  ISETP.GT.AND P1, PT, R21, 0x10, !P1 ;  /* 0x000000101500780c */ /* 0x000fe40004f24270 */
[----:B------:R-:W-:Y:S02]  /*31e0*/  FMNMX.FTZ R9, R72, R9, !PT ;  /* 0x0000000948097209 */ /* 0x000fe40007810000 */
[----:B------:R-:W-:Y:S02]  /*31f0*/  ISETP.LT.OR P1, PT, R20, 0x11, P1 ;  /* 0x000000111400780c */ /* 0x000fe40000f21670 */
[----:B------:R-:W-:-:S02]  /*3200*/  FMNMX.FTZ R9, R76, R9, !PT ;  /* 0x000000094c097209 */ /* 0x000fc40007810000 */
[----:B------:R-:W-:Y:S02]  /*3210*/  FSEL R14, R14, -INF , !P1 ;  /* 0xff8000000e0e7808 */ /* 0x000fe40004800000 */
[----:B------:R-:W-:Y:S02]  /*3220*/  ISETP.GT.AND P1, PT, R21, 0x11, !P2 ;  /* 0x000000111500780c */ /* 0x000fe40005724270 */
[----:B------:R-:W-:Y:S02]  /*3230*/  ISETP.NE.AND P5, PT, R32, RZ, PT ;  /* 0x000000ff2000720c */ /* 0x000fe40003fa5270 */
[----:B------:R-:W-:Y:S02]  /*3240*/  ISETP.LT.OR P1, PT, R20, 0x12, P1 ;  /* 0x000000121400780c */ /* 0x000fe40000f21670 */
[----:B------:R-:W-:Y:S02]  /*3250*/  FMNMX.FTZ R9, R78, R9, !PT ;  /* 0x000000094e097209 */ /* 0x000fe40007810000 */
[----:B------:R-:W-:-:S02]  /*3260*/  FSEL R15, R15, -INF , !P1 ;  /* 0xff8000000f0f7808 */ /* 0x000fc40004800000 */
[----:B------:R-:W-:Y:S02]  /*3270*/  ISETP.GT.AND P1, PT, R21, 0x18, !P5 ;  /* 0x000000181500780c */ /* 0x000fe40006f24270 */
[----:B------:R-:W-:Y:S02]  /*3280*/  FMNMX.FTZ R9, R80, R9, !PT ;  /* 0x0000000950097209 */ /* 0x000fe40007810000 */
[----:B------:R-:W-:Y:S02]  /*3290*/  ISETP.LT.OR P1, PT, R20, 0x19, P1 ;  /* 0x000000191400780c */ /* 0x000fe40000f21670 */
[----:B------:R-:W-:Y:S02]  /*32a0*/  FMNMX.FTZ R9, R82, R9, !PT ;  /* 0x0000000952097209 */ /* 0x000fe40007810000 */
[----:B------:R-:W-:Y:S02]  /*32b0*/  FSEL R22, R38, -INF , !P1 ;  /* 0xff80000026167808 */ /* 0x000fe40004800000 */
[----:B------:R-:W-:-:S02]  /*32c0*/  FMNMX.FTZ R9, R84, R9, !PT ;  /* 0x0000000954097209 */ /* 0x000fc40007810000 */
[----:B------:R-:W-:Y:S02]  /*32d0*/  ISETP.NE.AND P1, PT, R33, RZ, PT ;  /* 0x000000ff2100720c */ /* 0x000fe40003f25270 */
[----:B------:R-:W-:Y:S02]  /*32e0*/  FMNMX.FTZ R9, R86, R9, !PT ;  /* 0x0000000956097209 */ /* 0x000fe40007810000 */
[----:B------:R-:W-:Y:S02]  /*32f0*/  ISETP.GT.AND P1, PT, R21, 0x19, !P1 ;  /* 0x000000191500780c */ /* 0x000fe40004f24270 */
[----:B------:R-:W-:Y:S02]  /*3300*/  FMNMX.FTZ R9, R88, R9, !PT ;  /* 0x0000000958097209 */ /* 0x000fe40007810000 */
[----:B------:R-:W-:Y:S02]  /*3310*/  ISETP.LT.OR P1, PT, R20, 0x1a, P1 ;  /* 0x0000001a1400780c */ /* 0x000fe40000f21670 */
[----:B------:R-:W-:-:S02]  /*3320*/  FMNMX.FTZ R9, R90, R9, !PT ;  /* 0x000000095a097209 */ /* 0x000fc40007810000 */
[----:B------:R-:W-:Y:S02]  /*3330*/  FSEL R24, R39, -INF , !P1 ;  /* 0xff80000027187808 */ /* 0x000fe40004800000 */
[----:B------:R-:W-:Y:S02]  /*3340*/  ISETP.NE.AND P1, PT, R36, RZ, PT ;  /* 0x000000ff2400720c */ /* 0x000fe40003f25270 */
[----:B------:R-:W-:Y:S02]  /*3350*/  FMNMX.FTZ R9, R92, R9, !PT ;  /* 0x000000095c097209 */ /* 0x000fe40007810000 */
[----:B------:R-:W-:Y:S02]  /*3360*/  ISETP.GT.AND P1, PT, R21, 0x20, !P1 ;  /* 0x000000201500780c */ /* 0x000fe40004f24270 */
[----:B------:R-:W-:Y:S02]  /*3370*/  FMNMX.FTZ R9, R94, R9, !PT ;  /* 0x000000095e097209 */ /* 0x000fe40007810000 */
[----:B------:R-:W-:-:S02]  /*3380*/  ISETP.LT.OR P1, PT, R20, 0x21, P1 ;  /* 0x000000211400780c */ /* 0x000fc40000f21670 */
[----:B------:R-:W-:Y:S02]  /*3390*/  FMNMX.FTZ R9, R96, R9, !PT ;  /* 0x0000000960097209 */ /* 0x000fe40007810000 */
[----:B------:R-:W-:Y:S02]  /*33a0*/  FSEL R26, R42, -INF , !P1 ;  /* 0xff8000002a1a7808 */ /* 0x000fe40004800000 */
[----:B------:R-:W-:Y:S02]  /*33b0*/  ISETP.NE.AND P1, PT, R37, RZ, PT ;  /* 0x000000ff2500720c */ /* 0x000fe40003f25270 */
[----:B------:R-:W-:Y:S02]  /*33c0*/  FMNMX.FTZ R9, R98, R9, !PT ;  /* 0x0000000962097209 */ /* 0x000fe40007810000 */
[----:B------:R-:W-:Y:S02]  /*33d0*/  ISETP.GT.AND P1, PT, R21, 0x21, !P1 ;  /* 0x000000211500780c */ /* 0x000fe40004f24270 */
[----:B------:R-:W-:-:S02]  /*33e0*/  FMNMX.FTZ R9, R56, R9, !PT ;  /* 0x0000000938097209 */ /* 0x000fc40007810000 */
[----:B------:R-:W-:Y:S02]  /*33f0*/  ISETP.LT.OR P1, PT, R20, 0x22, P1 ;  /* 0x000000221400780c */ /* 0x000fe40000f21670 */
[----:B------:R-:W-:Y:S02]  /*3400*/  FMNMX.FTZ R9, R100, R9, !PT ;  /* 0x0000000964097209 */ /* 0x000fe40007810000 */
[----:B------:R-:W-:Y:S02]  /*3410*/  FSEL R27, R27, -INF , !P1 ;  /* 0xff8000001b1b7808 */ /* 0x000fe40004800000 */
[----:B------:R-:W-:Y:S02]  /*3420*/  ISETP.NE.AND P1, PT, R41, RZ, PT ;  /* 0x000000ff2900720c */ /* 0x000fe40003f25270 */
[----:B------:R-:W-:Y:S02]  /*3430*/  FMNMX.FTZ R9, R60, R9, !PT ;  /* 0x000000093c097209 */ /* 0x000fe40007810000 */
[----:B------:R-:W-:-:S02]  /*3440*/  ISETP.GT.AND P1, PT, R21, 0x28, !P1 ;  /* 0x000000281500780c */ /* 0x000fc40004f24270 */
[----:B------:R-:W-:Y:S02]  /*3450*/  FMNMX.FTZ R9, R102, R9, !PT ;  /* 0x0000000966097209 */ /* 0x000fe40007810000 */
[----:B------:R-:W-:Y:S02]  /*3460*/  ISETP.LT.OR P1, PT, R20, 0x29, P1 ;  /* 0x000000291400780c */ /* 0x000fe40000f21670 */
[----:B------:R-:W-:Y:S02]  /*3470*/  FMNMX.FTZ R9, R64, R9, !PT ;  /* 0x0000000940097209 */ /* 0x000fe40007810000 */
[----:B------:R-:W-:Y:S02]  /*3480*/  FSEL R28, R46, -INF , !P1 ;  /* 0xff8000002e1c7808 */ /* 0x000fe40004800000 */
[----:B------:R-:W-:Y:S02]  /*3490*/  FMNMX.FTZ R9, R104, R9, !PT ;  /* 0x0000000968097209 */ /* 0x000fe40007810000 */
[----:B------:R-:W-:-:S02]  /*34a0*/  ISETP.NE.AND P1, PT, R44, RZ, PT ;  /* 0x000000ff2c00720c */ /* 0x000fc40003f25270 */
[----:B------:R-:W-:Y:S02]  /*34b0*/  FMNMX.FTZ R9, R68, R9, !PT ;  /* 0x0000000944097209 */ /* 0x000fe40007810000 */
[C---:B------:R-:W-:Y:S02]  /*34c0*/  ISETP.GT.AND P1, PT, R21.reuse, 0x29, !P1 ;  /* 0x000000291500780c */ /* 0x040fe40004f24270 */
[----:B------:R-:W-:Y:S02]  /*34d0*/  FMNMX.FTZ R9, R106, R9, !PT ;  /* 0x000000096a097209 */ /* 0x000fe40007810000 */
[----:B------:R-:W-:Y:S02]  /*34e0*/  ISETP.LT.OR P1, PT, R20, 0x2a, P1 ;  /* 0x0000002a1400780c */ /* 0x000fe40000f21670 */
[----:B------:R-:W-:Y:S01]  /*34f0*/  ISETP.GT.AND P6, PT, R21, RZ, !P6 ;  /* 0x000000ff1500720c */ /* 0x000fe200077c4270 */
[----:B------:R-:W0:Y:S01]  /*3500*/  SHFL.BFLY PT, R10, R9, 0x2, 0x1f ;  /* 0x0c401f00090a7f89 */ /* 0x000e2200000e0000 */
[----:B------:R-:W-:-:S02]  /*3510*/  FSEL R29, R47, -INF , !P1 ;  /* 0xff8000002f1d7808 */ /* 0x000fc40004800000 */
[----:B------:R-:W-:Y:S02]  /*3520*/  ISETP.NE.AND P1, PT, R45, RZ, PT ;  /* 0x000000ff2d00720c */ /* 0x000fe40003f25270 */
[----:B------:R-:W-:Y:S02]  /*3530*/  ISETP.LT.OR P6, PT, R20, 0x1, P6 ;  /* 0x000000011400780c */ /* 0x000fe400037c1670 */
[----:B------:R-:W-:Y:S02]  /*3540*/  ISETP.GT.AND P1, PT, R21, 0x30, !P1 ;  /* 0x000000301500780c */ /* 0x000fe40004f24270 */
[----:B------:R-:W-:Y:S02]  /*3550*/  FSEL R0, R0, -INF , !P6 ;  /* 0xff80000000007808 */ /* 0x000fe40007000000 */
[----:B------:R-:W-:Y:S02]  /*3560*/  ISETP.LT.OR P1, PT, R20, 0x31, P1 ;  /* 0x000000311400780c */ /* 0x000fe40000f21670 */
[----:B------:R-:W-:-:S02]  /*3570*/  ISETP.NE.AND P2, PT, R53, RZ, PT ;  /* 0x000000ff3500720c */ /* 0x000fc40003f45270 */
[----:B------:R-:W-:Y:S02]  /*3580*/  FSEL R30, R30, -INF , !P1 ;  /* 0xff8000001e1e7808 */ /* 0x000fe40004800000 */
[----:B------:R-:W-:Y:S02]  /*3590*/  ISETP.NE.AND P1, PT, R48, RZ, PT ;  /* 0x000000ff3000720c */ /* 0x000fe40003f25270 */
[----:B------:R-:W-:Y:S02]  /*35a0*/  ISETP.NE.AND P5, PT, R59, RZ, PT ;  /* 0x000000ff3b00720c */ /* 0x000fe40003fa5270 */
[----:B------:R-:W-:Y:S02]  /*35b0*/  ISETP.GT.AND P1, PT, R21, 0x31, !P1 ;  /* 0x000000311500780c */ /* 0x000fe40004f24270 */
[----:B------:R-:W-:Y:S02]  /*35c0*/  ISETP.NE.AND P6, PT, R63, RZ, PT ;  /* 0x000000ff3f00720c */ /* 0x000fe40003fc5270 */
[----:B------:R-:W-:-:S02]  /*35d0*/  ISETP.LT.OR P1, PT, R20, 0x32, P1 ;  /* 0x000000321400780c */ /* 0x000fc40000f21670 */
[----:B0-----:R-:W-:Y:S02]  /*35e0*/  FMNMX.FTZ R37, R9, R10, !PT ;  /* 0x0000000a09257209 */ /* 0x001fe40007810000 */
[----:B------:R-:W-:Y:S02]  /*35f0*/  FMNMX.FTZ R9, R0, R25, !PT ;  /* 0x0000001900097209 */ /* 0x000fe40007810000 */
[----:B------:R-:W-:Y:S01]  /*3600*/  FSEL R31, R31, -INF , !P1 ;  /* 0xff8000001f1f7808 */ /* 0x000fe20004800000 */
[----:B------:R-:W0:Y:S01]  /*3610*/  SHFL.BFLY PT, R10, R37, 0x1, 0x1f ;  /* 0x0c201f00250a7f89 */ /* 0x000e2200000e0000 */
[----:B------:R-:W-:Y:S02]  /*3620*/  ISETP.NE.AND P1, PT, R49, RZ, PT ;  /* 0x000000ff3100720c */ /* 0x000fe40003f25270 */
[----:B------:R-:W-:Y:S02]  /*3630*/  FMNMX.FTZ R38, R12, R9, !PT ;  /* 0x000000090c267209 */ /* 0x000fe40007810000 */
[----:B------:R-:W-:-:S02]  /*3640*/  ISETP.GT.AND P1, PT, R21, 0x38, !P1 ;  /* 0x000000381500780c */ /* 0x000fc40004f24270 */
[----:B------:R-:W-:Y:S02]  /*3650*/  FMNMX.FTZ R9, R13, R38, !PT ;  /* 0x000000260d097209 */ /* 0x000fe40007810000 */
[----:B------:R-:W-:Y:S02]  /*3660*/  ISETP.LT.OR P1, PT, R20, 0x39, P1 ;  /* 0x000000391400780c */ /* 0x000fe40000f21670 */
[----:B------:R-:W-:Y:S02]  /*3670*/  FMNMX.FTZ R38, R14, R9, !PT ;  /* 0x000000090e267209 */ /* 0x000fe40007810000 */
[----:B------:R-:W-:Y:S02]  /*3680*/  FSEL R32, R54, -INF , !P1 ;  /* 0xff80000036207808 */ /* 0x000fe40004800000 */
[----:B------:R-:W-:Y:S02]  /*3690*/  ISETP.NE.AND P1, PT, R52, RZ, PT ;  /* 0x000000ff3400720c */ /* 0x000fe40003f25270 */
[----:B------:R-:W-:-:S02]  /*36a0*/  FMNMX.FTZ R9, R15, R38, !PT ;  /* 0x000000260f097209 */ /* 0x000fc40007810000 */
[----:B------:R-:W-:Y:S02]  /*36b0*/  ISETP.GT.AND P1, PT, R21, 0x39, !P1 ;  /* 0x000000391500780c */ /* 0x000fe40004f24270 */
[----:B------:R-:W-:Y:S02]  /*36c0*/  FMNMX.FTZ R9, R22, R9, !PT ;  /* 0x0000000916097209 */ /* 0x000fe40007810000 */
[----:B------:R-:W-:Y:S02]  /*36d0*/  ISETP.LT.OR P1, PT, R20, 0x3a, P1 ;  /* 0x0000003a1400780c */ /* 0x000fe40000f21670 */
[----:B------:R-:W-:Y:S02]  /*36e0*/  FMNMX.FTZ R9, R24, R9, !PT ;  /* 0x0000000918097209 */ /* 0x000fe40007810000 */
[----:B------:R-:W-:Y:S02]  /*36f0*/  FSEL R33, R55, -INF , !P1 ;  /* 0xff80000037217808 */ /* 0x000fe40004800000 */
[----:B------:R-:W-:-:S02]  /*3700*/  ISETP.GT.AND P1, PT, R21, 0x40, !P2 ;  /* 0x000000401500780c */ /* 0x000fc40005724270 */
[----:B------:R-:W-:Y:S02]  /*3710*/  FMNMX.FTZ R38, R26, R9, !PT ;  /* 0x000000091a267209 */ /* 0x000fe40007810000 */
[----:B------:R-:W-:Y:S02]  /*3720*/  ISETP.LT.OR P1, PT, R20, 0x41, P1 ;  /* 0x000000411400780c */ /* 0x000fe40000f21670 */
[----:B------:R-:W-:Y:S02]  /*3730*/  FMNMX.FTZ R9, R27, R38, !PT ;  /* 0x000000261b097209 */ /* 0x000fe40007810000 */
[----:B------:R-:W-:Y:S02]  /*3740*/  FSEL R34, R34, -INF , !P1 ;  /* 0xff80000022227808 */ /* 0x000fe40004800000 */
[----:B------:R-:W-:Y:S02]  /*3750*/  FMNMX.FTZ R38, R28, R9, !PT ;  /* 0x000000091c267209 */ /* 0x000fe40007810000 */
[----:B------:R-:W-:-:S02]  /*3760*/  ISETP.GT.AND P1, PT, R21, 0x41, !P5 ;  /* 0x000000411500780c */ /* 0x000fc40006f24270 */
[----:B0-----:R-:W-:Y:S02]  /*3770*/  FMNMX.FTZ R10, R37, R10, !PT ;  /* 0x0000000a250a7209 */ /* 0x001fe40007810000 */
[----:B------:R-:W-:Y:S02]  /*3780*/  FMNMX.FTZ R9, R29, R38, !PT ;  /* 0x000000261d097209 */ /* 0x000fe40007810000 */
[----:B------:R-:W-:Y:S01]  /*3790*/  ISETP.LT.OR P1, PT, R20, 0x42, P1 ;  /* 0x000000421400780c */ /* 0x000fe20000f21670 */
[----:B------:R-:W-:Y:S01]  /*37a0*/  FMUL.FTZ R36, R10, UR10 ;  /* 0x0000000a0a247c20 */ /* 0x000fe20008410000 */
[----:B------:R-:W-:Y:S02]  /*37b0*/  FMNMX.FTZ R38, R30, R9, !PT ;  /* 0x000000091e267209 */ /* 0x000fe40007810000 */
[----:B------:R-:W-:Y:S02]  /*37c0*/  FSEL R35, R35, -INF , !P1 ;  /* 0xff80000023237808 */ /* 0x000fe40004800000 */
[----:B------:R-:W-:-:S02]  /*37d0*/  FSETP.NEU.FTZ.AND P1, PT, R10, -INF , PT ;  /* 0xff8000000a00780b */ /* 0x000fc40003f3d000 */
[----:B------:R-:W-:Y:S02]  /*37e0*/  ISETP.NE.AND P5, PT, R57, RZ, PT ;  /* 0x000000ff3900720c */ /* 0x000fe40003fa5270 */
[----:B------:R-:W-:Y:S02]  /*37f0*/  FMNMX.FTZ R9, R31, R38, !PT ;  /* 0x000000261f097209 */ /* 0x000fe40007810000 */
[----:B------:R-:W-:Y:S02]  /*3800*/  FSEL R39, R36, RZ, P1 ;  /* 0x000000ff24277208 */ /* 0x000fe40000800000 */
[----:B------:R-:W-:Y:S02]  /*3810*/  ISETP.GT.AND P1, PT, R21, 0x48, !P5 ;  /* 0x000000481500780c */ /* 0x000fe40006f24270 */
[----:B------:R-:W-:Y:S01]  /*3820*/  FMNMX.FTZ R38, R32, R9, !PT ;  /* 0x0000000920267209 */ /* 0x000fe20007810000 */
[--C-:B------:R-:W-:Y:S01]  /*3830*/  FFMA.FTZ R37, R74, UR10, -R39.reuse ;  /* 0x0000000a4a257c23 */ /* 0x100fe20008010827 */
[----:B------:R-:W-:Y:S01]  /*3840*/  ISETP.LT.OR P1, PT, R20, 0x49, P1 ;  /* 0x000000491400780c */ /* 0x000fe20000f21670 */
[--C-:B------:R-:W-:Y:S01]  /*3850*/  FFMA.FTZ R40, R40, UR10, -R39.reuse ;  /* 0x0000000a28287c23 */ /* 0x100fe20008010827 */
[----:B------:R-:W-:Y:S01]  /*3860*/  FMNMX.FTZ R9, R33, R38, !PT ;  /* 0x0000002621097209 */ /* 0x000fe20007810000 */
[----:B------:R0:W-:Y:S01]  /*3870*/  MUFU.EX2 R41, R37 ;  /* 0x0000002500297308 */ /* 0x0001e20000000800 */
[----:B------:R-:W-:Y:S01]  /*3880*/  FSEL R36, R62, -INF , !P1 ;  /* 0xff8000003e247808 */ /* 0x000fe20004800000 */
[--C-:B------:R-:W-:Y:S01]  /*3890*/  FFMA.FTZ R42, R58, UR10, -R39.reuse ;  /* 0x0000000a3a2a7c23 */ /* 0x100fe20008010827 */
[----:B------:R-:W-:Y:S01]  /*38a0*/  ISETP.NE.AND P2, PT, R61, RZ, PT ;  /* 0x000000ff3d00720c */ /* 0x000fe20003f45270 */
[--C-:B------:R-:W-:Y:S01]  /*38b0*/  FFMA.FTZ R43, R72, UR10, -R39.reuse ;  /* 0x0000000a482b7c23 */ /* 0x100fe20008010827 */
[C---:B------:R-:W-:Y:S01]  /*38c0*/  ISETP.GT.AND P1, PT, R21.reuse, 0x49, !P6 ;  /* 0x000000491500780c */ /* 0x040fe20007724270 */
[--C-:B------:R-:W-:Y:S01]  /*38d0*/  FFMA.FTZ R44, R80, UR10, -R39.reuse ;  /* 0x0000000a502c7c23 */ /* 0x100fe20008010827 */
[----:B------:R-:W-:Y:S01]  /*38e0*/  FMNMX.FTZ R38, R34, R9, !PT ;  /* 0x0000000922267209 */ /* 0x000fe20007810000 */
[----:B------:R1:W2:Y:S01]  /*38f0*/  MUFU.EX2 R172, R40 ;  /* 0x0000002800ac7308 */ /* 0x0002a20000000800 */
[----:B------:R-:W-:Y:S01]  /*3900*/  ISETP.GT.AND P2, PT, R21, 0x50, !P2 ;  /* 0x000000501500780c */ /* 0x000fe20005744270 */
[--C-:B0-----:R-:W-:Y:S01]  /*3910*/  FFMA.FTZ R37, R78, UR10, -R39.reuse ;  /* 0x0000000a4e257c23 */ /* 0x101fe20008010827 */
[----:B------:R-:W-:Y:S01]  /*3920*/  ISETP.LT.OR P1, PT, R20, 0x4a, P1 ;  /* 0x0000004a1400780c */ /* 0x000fe20000f21670 */
[--C-:B------:R-:W-:Y:S01]  /*3930*/  FFMA.FTZ R46, R84, UR10, -R39.reuse ;  /* 0x0000000a542e7c23 */ /* 0x100fe20008010827 */
[----:B------:R-:W-:Y:S01]  /*3940*/  FMNMX.FTZ R9, R35, R38, !PT ;  /* 0x0000002623097209 */ /* 0x000fe20007810000 */
[--C-:B------:R-:W-:Y:S01]  /*3950*/  FFMA.FTZ R48, R86, UR10, -R39.reuse ;  /* 0x0000000a56307c23 */ /* 0x100fe20008010827 */
[----:B------:R-:W-:Y:S01]  /*3960*/  ISETP.NE.AND P5, PT, R50, RZ, PT ;  /* 0x000000ff3200720c */ /* 0x000fe20003fa5270 */
[----:B------:R-:W-:Y:S01]  /*3970*/  MUFU.EX2 R45, R37 ;  /* 0x00000025002d7308 */ /* 0x000fe20000000800 */
[C---:B------:R-:W-:Y:S01]  /*3980*/  ISETP.GT.AND P3, PT, R21.reuse, 0x51, !P3 ;  /* 0x000000511500780c */ /* 0x040fe20005f64270 */
[--C-:B-1----:R-:W-:Y:S01]  /*3990*/  FFMA.FTZ R40, R76, UR10, -R39.reuse ;  /* 0x0000000a4c287c23 */ /* 0x102fe20008010827 */
[----:B------:R-:W-:Y:S01]  /*39a0*/  ISETP.LT.OR P2, PT, R20, 0x51, P2 ;  /* 0x000000511400780c */ /* 0x000fe20001741670 */
[--C-:B------:R-:W-:Y:S01]  /*39b0*/  FFMA.FTZ R50, R88, UR10, -R39.reuse ;  /* 0x0000000a58327c23 */ /* 0x100fe20008010827 */
[----:B------:R-:W-:Y:S01]  /*39c0*/  FSEL R2, R2, -INF , !P1 ;  /* 0xff80000002027808 */ /* 0x000fe20004800000 */
[----:B------:R-:W-:Y:S01]  /*39d0*/  FFMA.FTZ R58, R102, UR10, -R39 ;  /* 0x0000000a663a7c23 */ /* 0x000fe20008010827 */
[----:B------:R-:W-:Y:S01]  /*39e0*/  FMNMX.FTZ R9, R36, R9, !PT ;  /* 0x0000000924097209 */ /* 0x000fe20007810000 */
[----:B------:R0:W-:Y:S01]  /*39f0*/  MUFU.EX2 R168, R40 ;  /* 0x0000002800a87308 */ /* 0x0001e20000000800 */
[C---:B------:R-:W-:Y:S01]  /*3a00*/  ISETP.GT.AND P4, PT, R21.reuse, 0x58, !P4 ;  /* 0x000000581500780c */ /* 0x040fe20006784270 */
[----:B--2---:R-:W-:Y:S01]  /*3a10*/  FADD.FTZ R65, R172, R41 ;  /* 0x00000029ac417221 */ /* 0x004fe20000010000 */
[----:B------:R-:W-:Y:S01]  /*3a20*/  ISETP.GT.AND P5, PT, R21, 0x59, !P5 ;  /* 0x000000591500780c */ /* 0x000fe20006fa4270 */
[--C-:B------:R-:W-:Y:S01]  /*3a30*/  FFMA.FTZ R51, R90, UR10, -R39.reuse ;  /* 0x0000000a5a337c23 */ /* 0x100fe20008010827 */
[----:B------:R-:W-:Y:S01]  /*3a40*/  ISETP.LT.OR P3, PT, R20, 0x52, P3 ;  /* 0x000000521400780c */ /* 0x000fe20001f61670 */
[--C-:B------:R-:W-:Y:S01]  /*3a50*/  FFMA.FTZ R52, R92, UR10, -R39.reuse ;  /* 0x0000000a5c347c23 */ /* 0x100fe20008010827 */
[----:B------:R-:W-:Y:S01]  /*3a60*/  FSEL R21, R66, -INF , !P2 ;  /* 0xff80000042157808 */ /* 0x000fe20005000000 */
[----:B------:R-:W-:Y:S01]  /*3a70*/  MUFU.EX2 R42, R42 ;  /* 0x0000002a002a7308 */ /* 0x000fe20000000800 */
[----:B------:R-:W-:Y:S01]  /*3a80*/  FMNMX.FTZ R38, R2, R9, !PT ;  /* 0x0000000902267209 */ /* 0x000fe20007810000 */
[--C-:B0-----:R-:W-:Y:S01]  /*3a90*/  FFMA.FTZ R40, R82, UR10, -R39.reuse ;  /* 0x0000000a52287c23 */ /* 0x101fe20008010827 */
[----:B------:R-:W-:Y:S01]  /*3aa0*/  ISETP.LT.OR P4, PT, R20, 0x59, P4 ;  /* 0x000000591400780c */ /* 0x000fe20002781670 */
[--C-:B------:R-:W-:Y:S01]  /*3ab0*/  FFMA.FTZ R54, R96, UR10, -R39.reuse ;  /* 0x0000000a60367c23 */ /* 0x100fe20008010827 */
[----:B------:R-:W-:Y:S01]  /*3ac0*/  FSEL R37, R67, -INF , !P3 ;  /* 0xff80000043257808 */ /* 0x000fe20005800000 */
[--C-:B------:R-:W-:Y:S01]  /*3ad0*/  FFMA.FTZ R55, R98, UR10, -R39.reuse ;  /* 0x0000000a62377c23 */ /* 0x100fe20008010827 */
[----:B------:R-:W-:Y:S01]  /*3ae0*/  FMNMX.FTZ R38, R21, R38, !PT ;  /* 0x0000002615267209 */ /* 0x000fe20007810000 */
[----:B------:R0:W-:Y:S01]  /*3af0*/  MUFU.EX2 R47, R40 ;  /* 0x00000028002f7308 */ /* 0x0001e20000000800 */
[----:B------:R-:W-:Y:S01]  /*3b00*/  ISETP.LT.OR P5, PT, R20, 0x5a, P5 ;  /* 0x0000005a1400780c */ /* 0x000fe20002fa1670 */
[--C-:B------:R-:W-:Y:S01]  /*3b10*/  FFMA.FTZ R56, R56, UR10, -R39.reuse ;  /* 0x0000000a38387c23 */ /* 0x100fe20008010827 */
[----:B------:R-:W-:Y:S01]  /*3b20*/  FSEL R20, R70, -INF , !P4 ;  /* 0xff80000046147808 */ /* 0x000fe20006000000 */
[--C-:B------:R-:W-:Y:S01]  /*3b30*/  FFMA.FTZ R57, R100, UR10, -R39.reuse ;  /* 0x0000000a64397c23 */ /* 0x100fe20008010827 */
[----:B------:R-:W-:Y:S01]  /*3b40*/  FMNMX.FTZ R9, R37, R38, !PT ;  /* 0x0000002625097209 */ /* 0x000fe20007810000 */
[----:B------:R-:W-:Y:S01]  /*3b50*/  FFMA.FTZ R61, R104, UR10, -R39 ;  /* 0x0000000a683d7c23 */ /* 0x000fe20008010827 */
[----:B------:R-:W-:Y:S01]  /*3b60*/  FSEL R38, R71, -INF , !P5 ;  /* 0xff80000047267808 */ /* 0x000fe20006800000 */
[----:B------:R-:W1:Y:S01]  /*3b70*/  MUFU.EX2 R43, R43 ;  /* 0x0000002b002b7308 */ /* 0x000e620000000800 */
[----:B------:R-:W-:-:S02]  /*3b80*/  FMNMX.FTZ R9, R20, R9, !PT ;  /* 0x0000000914097209 */ /* 0x000fc40007810000 */
[----:B------:R-:W-:Y:S02]  /*3b90*/  F2FP.BF16.F32.PACK_AB R172, R41, R172 ;  /* 0x000000ac29ac723e */ /* 0x000fe400000010ff */
[----:B------:R-:W-:-:S03]  /*3ba0*/  FMNMX.FTZ R9, R38, R9, !PT ;  /* 0x0000000926097209 */ /* 0x000fc60007810000 */
[----:B------:R-:W2:Y:S02]  /*3bb0*/  MUFU.EX2 R44, R44 ;  /* 0x0000002c002c7308 */ /* 0x000ea40000000800 */
[----:B0-----:R-:W0:Y:S06]  /*3bc0*/  SHFL.BFLY PT, R40, R9, 0x2, 0x1f ;  /* 0x0c401f0009287f89 */ /* 0x001e2c00000e0000 */
[----:B------:R-:W-:Y:S01]  /*3bd0*/  MUFU.EX2 R46, R46 ;  /* 0x0000002e002e7308 */ /* 0x000fe20000000800 */
[----:B-1----:R-:W-:-:S07]  /*3be0*/  F2FP.BF16.F32.PACK_AB R174, R43, R42 ;  /* 0x0000002a2bae723e */ /* 0x002fce00000010ff */
[----:B------:R1:W3:Y:S01]  /*3bf0*/  MUFU.EX2 R49, R48 ;  /* 0x0000003000317308 */ /* 0x0002e20000000800 */
[----:B--2---:R-:W-:-:S07]  /*3c00*/  F2FP.BF16.F32.PACK_AB R170, R47, R44 ;  /* 0x0000002c2faa723e */ /* 0x004fce00000010ff */
[----:B------:R-:W-:Y:S01]  /*3c10*/  MUFU.EX2 R50, R50 ;  /* 0x0000003200327308 */ /* 0x000fe20000000800 */
[----:B-1----:R-:W-:Y:S01]  /*3c20*/  FFMA.FTZ R48, R94, UR10, -R39 ;  /* 0x0000000a5e307c23 */ /* 0x002fe20008010827 */
[----:B0-----:R-:W-:-:S05]  /*3c30*/  FMNMX.FTZ R40, R9, R40, !PT ;  /* 0x0000002809287209 */ /* 0x001fca0007810000 */
[----:B------:R-:W0:Y:S01]  /*3c40*/  SHFL.BFLY PT, R9, R40, 0x1, 0x1f ;  /* 0x0c201f0028097f89 */ /* 0x000e2200000e0000 */
[----:B------:R-:W-:Y:S01]  /*3c50*/  MUFU.EX2 R59, R58 ;  /* 0x0000003a003b7308 */ /* 0x000fe20000000800 */
[----:B---3--:R-:W-:-:S07]  /*3c60*/  F2FP.BF16.F32.PACK_AB R164, R49, R46 ;  /* 0x0000002e31a4723e */ /* 0x008fce00000010ff */
[----:B------:R-:W1:Y:S08]  /*3c70*/  MUFU.EX2 R51, R51 ;  /* 0x0000003300337308 */ /* 0x000e700000000800 */
[----:B------:R-:W-:Y:S01]  /*3c80*/  MUFU.EX2 R52, R52 ;  /* 0x0000003400347308 */ /* 0x000fe20000000800 */
[----:B0-----:R-:W-:-:S07]  /*3c90*/  FMNMX.FTZ R9, R40, R9, !PT ;  /* 0x0000000928097209 */ /* 0x001fce0007810000 */
[----:B------:R0:W2:Y:S01]  /*3ca0*/  MUFU.EX2 R53, R48 ;  /* 0x0000003000357308 */ /* 0x0000a20000000800 */
[----:B------:R-:W-:Y:S01]  /*3cb0*/  FFMA.FTZ R40, R68, UR10, -R39 ;  /* 0x0000000a44287c23 */ /* 0x000fe20008010827 */
[----:B-1----:R-:W-:Y:S01]  /*3cc0*/  F2FP.BF16.F32.PACK_AB R166, R51, R50 ;  /* 0x0000003233a6723e */ /* 0x002fe200000010ff */
[C---:B------:R-:W-:Y:S01]  /*3cd0*/  FMUL.FTZ R62, R9.reuse, UR10 ;  /* 0x0000000a093e7c20 */ /* 0x040fe20008410000 */
[----:B------:R-:W-:-:S04]  /*3ce0*/  FSETP.NEU.FTZ.AND P1, PT, R9, -INF , PT ;  /* 0xff8000000900780b */ /* 0x000fc80003f3d000 */
[----:B------:R-:W-:Y:S01]  /*3cf0*/  MUFU.EX2 R54, R54 ;  /* 0x0000003600367308 */ /* 0x000fe20000000800 */
[----:B------:R-:W-:Y:S01]  /*3d00*/  FSEL R63, R62, RZ, P1 ;  /* 0x000000ff3e3f7208 */ /* 0x000fe20000800000 */
[--C-:B0-----:R-:W-:Y:S01]  /*3d10*/  FFMA.FTZ R48, R60, UR10, -R39.reuse ;  /* 0x0000000a3c307c23 */ /* 0x101fe20008010827 */
[--C-:B------:R-:W-:Y:S01]  /*3d20*/  FFMA.FTZ R60, R64, UR10, -R39.reuse ;  /* 0x0000000a403c7c23 */ /* 0x100fe20008010827 */
[----:B------:R-:W-:Y:S01]  /*3d30*/  FFMA.FTZ R39, R106, UR10, -R39 ;  /* 0x0000000a6a277c23 */ /* 0x000fe20008010827 */
[----:B------:R-:W-:Y:S01]  /*3d40*/  PLOP3.LUT P1, PT, PT, PT, UP0, 0x40, 0x0 ;  /* 0x000000000000781c */ /* 0x000fe20003f2e808 */
        /* <DEDUP_REMOVED lines=25> */
[----:B------:R-:W-:Y:S01]  /*3ee0*/  FFMA.FTZ R38, R38, UR10, -R63 ;  /* 0x0000000a26267c23 */ /* 0x000fe2000801083f */
[----:B--2---:R-:W-:-:S04]  /*3ef0*/  F2FP.BF16.F32.PACK_AB R160, R53, R52 ;  /* 0x0000003435a0723e */ /* 0x004fc800000010ff */
[----:B------:R2:W-:Y:S01]  /*3f00*/  MUFU.EX2 R171, R24 ;  /* 0x0000001800ab7308 */ /* 0x0005e20000000800 */
[----:B0-----:R-:W-:-:S07]  /*3f10*/  F2FP.BF16.F32.PACK_AB R173, R25, R0 ;  /* 0x0000000019ad723e */ /* 0x001fce00000010ff */
[----:B------:R-:W0:Y:S01]  /*3f20*/  MUFU.EX2 R13, R13 ;  /* 0x0000000d000d7308 */ /* 0x000e220000000800 */
[----:B--2---:R-:W-:-:S04]  /*3f30*/  FADD.FTZ R24, R42, R65 ;  /* 0x000000412a187221 */ /* 0x004fc80000010000 */
[----:B------:R-:W-:-:S03]  /*3f40*/  FADD.FTZ R65, R43, R24 ;  /* 0x000000182b417221 */ /* 0x000fc60000010000 */
[----:B------:R-:W2:Y:S01]  /*3f50*/  MUFU.EX2 R14, R14 ;  /* 0x0000000e000e7308 */ /* 0x000ea20000000800 */
[----:B------:R-:W-:Y:S01]  /*3f60*/  FADD.FTZ R24, R168, R65 ;  /* 0x00000041a8187221 */ /* 0x000fe20000010000 */
[----:B------:R-:W-:Y:S01]  /*3f70*/  FADD.FTZ R65, R0, R25 ;  /* 0x0000001900417221 */ /* 0x000fe20000010000 */
[C---:B------:R-:W-:Y:S02]  /*3f80*/  F2FP.BF16.F32.PACK_AB R168, R45.reuse, R168 ;  /* 0x000000a82da8723e */ /* 0x040fe400000010ff */
[----:B------:R-:W-:Y:S01]  /*3f90*/  FADD.FTZ R67, R45, R24 ;  /* 0x000000182d437221 */ /* 0x000fe20000010000 */
[----:B-1----:R-:W-:Y:S02]  /*3fa0*/  FADD.FTZ R24, R12, R65 ;  /* 0x000000410c187221 */ /* 0x002fe40000010000 */
[----:B------:R-:W1:Y:S01]  /*3fb0*/  MUFU.EX2 R15, R15 ;  /* 0x0000000f000f7308 */ /* 0x000e620000000800 */
[----:B------:R-:W-:Y:S01]  /*3fc0*/  FADD.FTZ R58, R44, R67 ;  /* 0x000000432c3a7221 */ /* 0x000fe20000010000 */
[C---:B0-----:R-:W-:Y:S01]  /*3fd0*/  FADD.FTZ R65, R13.reuse, R24 ;  /* 0x000000180d417221 */ /* 0x041fe20000010000 */
[----:B------:R-:W-:-:S02]  /*3fe0*/  F2FP.BF16.F32.PACK_AB R175, R13, R12 ;  /* 0x0000000c0daf723e */ /* 0x000fc400000010ff */
[----:B------:R-:W-:-:S03]  /*3ff0*/  FADD.FTZ R67, R47, R58 ;  /* 0x0000003a2f437221 */ /* 0x000fc60000010000 */
[----:B------:R-:W0:Y:S01]  /*4000*/  MUFU.EX2 R22, R22 ;  /* 0x0000001600167308 */ /* 0x000e220000000800 */
[----:B--2---:R-:W-:Y:S01]  /*4010*/  FADD.FTZ R24, R14, R65 ;  /* 0x000000410e187221 */ /* 0x004fe20000010000 */
[----:B------:R-:W-:-:S04]  /*4020*/  FADD.FTZ R58, R46, R67 ;  /* 0x000000432e3a7221 */ /* 0x000fc80000010000 */
[----:B------:R-:W-:Y:S02]  /*4030*/  FADD.FTZ R67, R49, R58 ;  /* 0x0000003a31437221 */ /* 0x000fe40000010000 */
[----:B------:R-:W2:Y:S01]  /*4040*/  MUFU.EX2 R26, R26 ;  /* 0x0000001a001a7308 */ /* 0x000ea20000000800 */
[C---:B-1----:R-:W-:Y:S01]  /*4050*/  FADD.FTZ R65, R15.reuse, R24 ;  /* 0x000000180f417221 */ /* 0x042fe20000010000 */
[----:B------:R-:W-:Y:S01]  /*4060*/  FADD.FTZ R58, R50, R67 ;  /* 0x00000043323a7221 */ /* 0x000fe20000010000 */
[----:B------:R-:W-:-:S03]  /*4070*/  F2FP.BF16.F32.PACK_AB R169, R15, R14 ;  /* 0x0000000e0fa9723e */ /* 0x000fc600000010ff */
[----:B------:R-:W-:Y:S02]  /*4080*/  FADD.FTZ R67, R51, R58 ;  /* 0x0000003a33437221 */ /* 0x000fe40000010000 */
[----:B------:R-:W1:Y:S01]  /*4090*/  MUFU.EX2 R27, R27 ;  /* 0x0000001b001b7308 */ /* 0x000e620000000800 */
[----:B0-----:R-:W-:Y:S01]  /*40a0*/  FADD.FTZ R24, R22, R65 ;  /* 0x0000004116187221 */ /* 0x001fe20000010000 */
[----:B------:R-:W-:-:S03]  /*40b0*/  FADD.FTZ R58, R52, R67 ;  /* 0x00000043343a7221 */ /* 0x000fc60000010000 */
[----:B------:R-:W-:Y:S01]  /*40c0*/  FADD.FTZ R65, R171, R24 ;  /* 0x00000018ab417221 */ /* 0x000fe20000010000 */
[----:B------:R-:W-:Y:S01]  /*40d0*/  FADD.FTZ R67, R53, R58 ;  /* 0x0000003a35437221 */ /* 0x000fe20000010000 */
[----:B------:R-:W-:Y:S01]  /*40e0*/  F2FP.BF16.F32.PACK_AB R171, R171, R22 ;  /* 0x00000016abab723e */ /* 0x000fe200000010ff */
[----:B------:R-:W0:Y:S01]  /*40f0*/  MUFU.EX2 R28, R28 ;  /* 0x0000001c001c7308 */ /* 0x000e220000000800 */
[----:B--2---:R-:W-:Y:S01]  /*4100*/  FADD.FTZ R24, R26, R65 ;  /* 0x000000411a187221 */ /* 0x004fe20000010000 */
[----:B------:R-:W-:-:S06]  /*4110*/  FADD.FTZ R58, R54, R67 ;  /* 0x00000043363a7221 */ /* 0x000fcc0000010000 */
[----:B------:R-:W2:Y:S01]  /*4120*/  MUFU.EX2 R29, R29 ;  /* 0x0000001d001d7308 */ /* 0x000ea20000000800 */
[C---:B-1----:R-:W-:Y:S01]  /*4130*/  FADD.FTZ R65, R27.reuse, R24 ;  /* 0x000000181b417221 */ /* 0x042fe20000010000 */
[----:B------:R-:W-:Y:S01]  /*4140*/  FFMA.FTZ R24, R20, UR10, -R63 ;  /* 0x0000000a14187c23 */ /* 0x000fe2000801083f */
[----:B------:R-:W-:-:S05]  /*4150*/  F2FP.BF16.F32.PACK_AB R165, R27, R26 ;  /* 0x0000001a1ba5723e */ /* 0x000fca00000010ff */
[----:B------:R-:W1:Y:S01]  /*4160*/  MUFU.EX2 R55, R55 ;  /* 0x0000003700377308 */ /* 0x000e620000000800 */
[----:B0-----:R-:W-:-:S07]  /*4170*/  FADD.FTZ R20, R28, R65 ;  /* 0x000000411c147221 */ /* 0x001fce0000010000 */
[----:B------:R-:W0:Y:S01]  /*4180*/  MUFU.EX2 R30, R30 ;  /* 0x0000001e001e7308 */ /* 0x000e220000000800 */
[C---:B--2---:R-:W-:Y:S01]  /*4190*/  FADD.FTZ R63, R29.reuse, R20 ;  /* 0x000000141d3f7221 */ /* 0x044fe20000010000 */
[----:B------:R-:W-:-:S06]  /*41a0*/  F2FP.BF16.F32.PACK_AB R167, R29, R28 ;  /* 0x0000001c1da7723e */ /* 0x000fcc00000010ff */
[----:B------:R-:W2:Y:S01]  /*41b0*/  MUFU.EX2 R56, R56 ;  /* 0x0000003800387308 */ /* 0x000ea20000000800 */
[C---:B-1----:R-:W-:Y:S01]  /*41c0*/  FADD.FTZ R65, R55.reuse, R58 ;  /* 0x0000003a37417221 */ /* 0x042fe20000010000 */
[----:B------:R-:W-:-:S06]  /*41d0*/  F2FP.BF16.F32.PACK_AB R162, R55, R54 ;  /* 0x0000003637a2723e */ /* 0x000fcc00000010ff */
[----:B------:R-:W1:Y:S01]  /*41e0*/  MUFU.EX2 R31, R31 ;  /* 0x0000001f001f7308 */ /* 0x000e620000000800 */
[----:B0-----:R-:W-:-:S07]  /*41f0*/  FADD.FTZ R20, R30, R63 ;  /* 0x0000003f1e147221 */ /* 0x001fce0000010000 */
[----:B------:R-:W0:Y:S01]  /*4200*/  MUFU.EX2 R57, R57 ;  /* 0x0000003900397308 */ /* 0x000e220000000800 */
[----:B--2---:R-:W-:-:S07]  /*4210*/  FADD.FTZ R58, R56, R65 ;  /* 0x00000041383a7221 */ /* 0x004fce0000010000 */
[----:B------:R-:W-:Y:S01]  /*4220*/  MUFU.EX2 R32, R32 ;  /* 0x0000002000207308 */ /* 0x000fe20000000800 */
[C---:B-1----:R-:W-:Y:S01]  /*4230*/  FADD.FTZ R41, R31.reuse, R20 ;  /* 0x000000141f297221 */ /* 0x042fe20000010000 */
[----:B------:R-:W-:-:S06]  /*4240*/  F2FP.BF16.F32.PACK_AB R161, R31, R30 ;  /* 0x0000001e1fa1723e */ /* 0x000fcc00000010ff */
[----:B------:R-:W1:Y:S01]  /*4250*/  MUFU.EX2 R48, R48 ;  /* 0x0000003000307308 */ /* 0x000e620000000800 */
[C---:B0-----:R-:W-:Y:S01]  /*4260*/  FADD.FTZ R43, R57.reuse, R58 ;  /* 0x0000003a392b7221 */ /* 0x041fe20000010000 */
[----:B------:R-:W-:-:S06]  /*4270*/  F2FP.BF16.F32.PACK_AB R156, R57, R56 ;  /* 0x00000038399c723e */ /* 0x000fcc00000010ff */
[----:B------:R-:W0:Y:S08]  /*4280*/  MUFU.EX2 R33, R33 ;  /* 0x0000002100217308 */ /* 0x000e300000000800 */
[----:B------:R-:W-:Y:S01]  /*4290*/  MUFU.EX2 R34, R34 ;  /* 0x0000002200227308 */ /* 0x000fe20000000800 */
[----:B-1----:R-:W-:Y:S01]  /*42a0*/  FADD.FTZ R20, R48, R43 ;  /* 0x0000002b30147221 */ /* 0x002fe20000010000 */
[----:B------:R-:W-:-:S03]  /*42b0*/  F2FP.BF16.F32.PACK_AB R158, R59, R48 ;  /* 0x000000303b9e723e */ /* 0x000fc600000010ff */
[----:B------:R-:W-:-:S03]  /*42c0*/  FADD.FTZ R43, R59, R20 ;  /* 0x000000143b2b7221 */ /* 0x000fc60000010000 */
[----:B------:R-:W1:Y:S01]  /*42d0*/  MUFU.EX2 R60, R60 ;  /* 0x0000003c003c7308 */ /* 0x000e620000000800 */
[----:B0-----:R-:W-:-:S07]  /*42e0*/  F2FP.BF16.F32.PACK_AB R163, R33, R32 ;  /* 0x0000002021a3723e */ /* 0x001fce00000010ff */
[----:B------:R-:W0:Y:S08]  /*42f0*/  MUFU.EX2 R35, R35 ;  /* 0x0000002300237308 */ /* 0x000e300000000800 */
[----:B------:R-:W2:Y:S01]  /*4300*/  MUFU.EX2 R61, R61 ;  /* 0x0000003d003d7308 */ /* 0x000ea20000000800 */
[----:B-1----:R-:W-:-:S07]  /*4310*/  FADD.FTZ R42, R60, R43 ;  /* 0x0000002b3c2a7221 */ /* 0x002fce0000010000 */
[----:B------:R-:W1:Y:S01]  /*4320*/  MUFU.EX2 R36, R36 ;  /* 0x0000002400247308 */ /* 0x000e620000000800 */
[----:B0-----:R-:W-:-:S07]  /*4330*/  F2FP.BF16.F32.PACK_AB R157, R35, R34 ;  /* 0x00000022239d723e */ /* 0x001fce00000010ff */
[----:B------:R0:W3:Y:S01]  /*4340*/  MUFU.EX2 R159, R2 ;  /* 0x00000002009f7308 */ /* 0x0000e20000000800 */
[C---:B--2---:R-:W-:Y:S01]  /*4350*/  FADD.FTZ R43, R61.reuse, R42 ;  /* 0x0000002a3d2b7221 */ /* 0x044fe20000010000 */
[----:B------:R-:W-:-:S06]  /*4360*/  F2FP.BF16.F32.PACK_AB R152, R61, R60 ;  /* 0x0000003c3d98723e */ /* 0x000fcc00000010ff */
[----:B------:R-:W2:Y:S01]  /*4370*/  MUFU.EX2 R21, R21 ;  /* 0x0000001500157308 */ /* 0x000ea20000000800 */
[----:B0-----:R-:W-:-:S04]  /*4380*/  FADD.FTZ R2, R32, R41 ;  /* 0x0000002920027221 */ /* 0x001fc80000010000 */
[----:B------:R-:W-:-:S03]  /*4390*/  FADD.FTZ R41, R33, R2 ;  /* 0x0000000221297221 */ /* 0x000fc60000010000 */
[----:B------:R-:W0:Y:S01]  /*43a0*/  MUFU.EX2 R20, R37 ;  /* 0x0000002500147308 */ /* 0x000e220000000800 */
[----:B------:R-:W-:-:S04]  /*43b0*/  FADD.FTZ R2, R34, R41 ;  /* 0x0000002922027221 */ /* 0x000fc80000010000 */
[----:B------:R-:W-:-:S03]  /*43c0*/  FADD.FTZ R41, R35, R2 ;  /* 0x0000000223297221 */ /* 0x000fc60000010000 */
[----:B------:R-:W4:Y:S01]  /*43d0*/  MUFU.EX2 R24, R24 ;  /* 0x0000001800187308 */ /* 0x000f220000000800 */
[----:B-1----:R-:W-:-:S04]  /*43e0*/  FADD.FTZ R42, R36, R41 ;  /* 0x00000029242a7221 */ /* 0x002fc80000010000 */
[C---:B---3--:R-:W-:Y:S01]  /*43f0*/  FADD.FTZ R42, R159.reuse, R42 ;  /* 0x0000002a9f2a7221 */ /* 0x048fe20000010000 */
[----:B------:R-:W-:Y:S02]  /*4400*/  F2FP.BF16.F32.PACK_AB R159, R159, R36 ;  /* 0x000000249f9f723e */ /* 0x000fe400000010ff */
[----:B------:R-:W1:Y:S01]  /*4410*/  MUFU.EX2 R40, R40 ;  /* 0x0000002800287308 */ /* 0x000e620000000800 */
[----:B--2---:R-:W-:Y:S01]  /*4420*/  FADD.FTZ R13, R21, R42 ;  /* 0x0000002a150d7221 */ /* 0x004fe20000010000 */
[----:B0-----:R-:W-:-:S03]  /*4430*/  F2FP.BF16.F32.PACK_AB R153, R20, R21 ;  /* 0x000000151499723e */ /* 0x001fc600000010ff */
[----:B------:R-:W-:-:S03]  /*4440*/  FADD.FTZ R13, R20, R13 ;  /* 0x0000000d140d7221 */ /* 0x000fc60000010000 */
[----:B------:R-:W0:Y:S01]  /*4450*/  MUFU.EX2 R155, R38 ;  /* 0x00000026009b7308 */ /* 0x000e220000000800 */
[----:B----4-:R-:W-:-:S07]  /*4460*/  FADD.FTZ R0, R24, R13 ;  /* 0x0000000d18007221 */ /* 0x010fce0000010000 */
[----:B------:R-:W2:Y:S01]  /*4470*/  MUFU.EX2 R39, R39 ;  /* 0x0000002700277308 */ /* 0x000ea20000000800 */
[----:B-1----:R-:W-:Y:S01]  /*4480*/  FADD.FTZ R2, R40, R43 ;  /* 0x0000002b28027221 */ /* 0x002fe20000010000 */
[C---:B0-----:R-:W-:Y:S01]  /*4490*/  FADD.FTZ R0, R155.reuse, R0 ;  /* 0x000000009b007221 */ /* 0x041fe20000010000 */
[----:B------:R-:W-:Y:S02]  /*44a0*/  F2FP.BF16.F32.PACK_AB R155, R155, R24 ;  /* 0x000000189b9b723e */ /* 0x000fe400000010ff */
[C---:B--2---:R-:W-:Y:S01]  /*44b0*/  FADD.FTZ R2, R39.reuse, R2 ;  /* 0x0000000227027221 */ /* 0x044fe20000010000 */
[----:B------:R-:W-:Y:S01]  /*44c0*/  F2FP.BF16.F32.PACK_AB R154, R39, R40 ;  /* 0x00000028279a723e */ /* 0x000fe200000010ff */
[----:B------:R-:W-:Y:S06]  /*44d0*/  @P1 BRA `(.L_x_1837) ;  /* 0x0000000000041947 */ /* 0x000fec0003800000 */
[----:B------:R-:W-:Y:S01]  /*44e0*/  BPT.TRAP 0x1 ;  /* 0x000000040000795c */ /* 0x000fe20000300000 */
.L_x_1837:
[----:B------:R-:W-:Y:S01]  /*44f0*/  PLOP3.LUT P2, PT, PT, PT, UP0, 0x40, 0x0 ;  /* 0x000000000000781c */ /* 0x000fe20003f4e808 */
[----:B------:R0:W1:-:S12]  /*4500*/  SYNCS.PHASECHK.TRANS64.TRYWAIT P1, [UR38+0x22850], R11 ;  /* 0x0228500bff0075a7 */ /* 0x0000580008020166 */
[----:B0-----:R-:W-:Y:S05]  /*4510*/  @P2 BRA `(.L_x_1838) ;  /* 0x0000000000042947 */ /* 0x001fea0003800000 */
[----:B------:R-:W-:Y:S01]  /*4520*/  BPT.TRAP 0x1 ;  /* 0x000000040000795c */ /* 0x000fe20000300000 */
.L_x_1838:
[----:B-1----:R-:W-:Y:S05]  /*4530*/  @P1 BRA `(.L_x_1839) ;  /* 0x0000000000081947 */ /* 0x002fea0003800000 */
[----:B------:R-:W0:Y:S02]  /*4540*/  SYNCS.PHASECHK.TRANS64.TRYWAIT P1, [UR38+0x22850], R11 ;  /* 0x0228500bff0075a7 */ /* 0x000e240008020166 */
[----:B0-----:R-:W-:Y:S05]  /*4550*/  @!P1 BRA `(.L_x_1840) ;  /* 0x0000010400a89947 */ /* 0x001fea0003800000 */
.L_x_1839:
[----:B------:R1:W-:Y:S01]  /*4560*/  BAR.SYNC.DEFER_BLOCKING R5, 0x100 ;  /* 0x000400050000751d */ /* 0x0003e20000010000 */
[----:B------:R-:W-:Y:S01]  /*4570*/  UIADD3 UR14, UR38, 0x400, URZ ;  /* 0x00000400260e7890 */ /* 0x000fe2000fffe03f */
[----:B------:R-:W-:Y:S01]  /*4580*/  ISETP.NE.AND P1, PT, R7, 0x1, PT ;  /* 0x000000010700780c */ /* 0x000fe20003f25270 */
[----:B0-----:R-:W-:Y:S02]  /*4590*/  @!P0 VIADD R6, R6, 0x22860 ;  /* 0x0002286006068836 */ /* 0x001fe40000000000 */
[----:B------:R-:W-:Y:S01]  /*45a0*/  USHF.R.U32.HI UR14, URZ, 0x4, UR14 ;  /* 0x000000043f0e7899 */ /* 0x000fe2000801160e */
[----:B------:R-:W-:Y:S01]  /*45b0*/  UMOV UR15, 0x40000040 ;  /* 0x40000040000f7882 */ /* 0x000fe20000000000 */
[----:B------:R-:W0:Y:S02]  /*45c0*/  S2R R11, SR_CTAID.X ;  /* 0x00000000000b7919 */ /* 0x000e240000002500 */
[----:B------:R-:W-:Y:S01]  /*45d0*/  ULOP3.LUT UR14, UR14, 0x3fff, URZ, 0xc0, !UPT ;  /* 0x00003fff0e0e7892 */ /* 0x000fe2000f8ec03f */
[----:B------:R-:W-:-:S03]  /*45e0*/  @!P0 PRMT R6, RZ, 0x654, R6 ;  /* 0x00000654ff068816 */ /* 0x000fc60000000006 */
[----:B------:R-:W-:Y:S02]  /*45f0*/  ULOP3.LUT UR24, UR14, 0x3000000, URZ, 0xfc, !UPT ;  /* 0x030000000e187892 */ /* 0x000fe4000f8efc3f */
[----:B------:R-:W2:Y:S05]  /*4600*/  @P1 LDC R12, c[0x0][0x44c] ;  /* 0x00011300ff0c1b82 */ /* 0x000eaa0000000800 */
[----:B------:R-:W-:-:S03]  /*4610*/  UMOV UR14, UR24 ;  /* 0x00000018000e7c82 */ /* 0x000fc60008000000 */
[----:B------:R-:W3:Y:S01]  /*4620*/  @P1 LDC R15, c[0x0][0x450] ;  /* 0x00011400ff0f1b82 */ /* 0x000ee20000000800 */
[----:B------:R-:W-:-:S06]  /*4630*/  WARPGROUP.ARRIVE ;  /* 0x00000000000079c5 */ /* 0x000fcc0000000000 */
[----:B------:R-:W-:Y:S01]  /*4640*/  HGMMA.64x256x16.F32.BF16 R24, R172, gdesc[UR12].tnspB, RZ, !UPT, gsb0 ;  /* 0x43e0000cac187df0 */ /* 0x000fe2000c0018ff */
[----:B------:R-:W-:Y:S01]  /*4650*/  UIADD3 UR14, UR24, 0x80, URZ ;  /* 0x00000080180e7890 */ /* 0x000fe2000fffe03f */
[----:B------:R-:W-:Y:S01]  /*4660*/  UMOV UR15, 0x40000040 ;  /* 0x40000040000f7882 */ /* 0x000fe20000000000 */
[----:B0-----:R-:W-:-:S04]  /*4670*/  IMAD.SHL.U32 R11, R11, 0x80, RZ ;  /* 0x000000800b0b7824 */ /* 0x001fc800078e00ff */
[----:B--2---:R-:W-:-:S04]  /*4680*/  @P1 IMAD.HI.U32 R12, R11, R12, RZ ;  /* 0x0000000c0b0c1227 */ /* 0x004fc800078e00ff */
[----:B------:R-:W-:Y:S01]  /*4690*/  IMAD.MOV.U32 R13, RZ, RZ, R11 ;  /* 0x000000ffff0d7224 */ /* 0x000fe200078e000b */
[----:B---3--:R-:W-:Y:S02]  /*46a0*/  @P1 SHF.R.U32.HI R13, RZ, R15, R12 ;  /* 0x0000000fff0d1219 */ /* 0x008fe4000001160c */
[----:B------:R-:W-:Y:S02]  /*46b0*/  PLOP3.LUT P1, PT, PT, PT, UP1, 0x40, 0x0 ;  /* 0x000000000000781c */ /* 0x000fe40003f2e818 */
[----:B------:R-:W-:Y:S01]  /*46c0*/  IADD3 R13, R13, -UR11, R18 ;  /* 0x8000000b0d0d7c10 */ /* 0x000fe2000fffe012 */
[----:B------:R-:W-:Y:S02]  /*46d0*/  WARPGROUP.DEPBAR.LE gsb0, 0x0 ;  /* 0x00008000000079c5 */ /* 0x000fe40000010000 */
[----:B------:R-:W-:-:S09]  /*46e0*/  WARPGROUP.ARRIVE ;  /* 0x00000000000079c5 */ /* 0x000fd20000000000 */
        /* <DEDUP_REMOVED lines=25> */
[----:B------:R-:W-:-:S13]  /*4880*/  R2UR UR14, R13 ;  /* 0x000000000d0e72ca */ /* 0x000fda00000e0000 */
[----:B------:R-:W-:Y:S01]  /*4890*/  UIADD3 UR4, UR14, UR4, URZ ;  /* 0x000000040e047290 */ /* 0x000fe2000fffe03f */
[----:B------:R-:W-:Y:S02]  /*48a0*/  WARPGROUP.DEPBAR.LE gsb0, 0x0 ;  /* 0x00008000000079c5 */ /* 0x000fe40000010000 */
[----:B------:R0:W-:Y:S02]  /*48b0*/  @!P0 SYNCS.ARRIVE.TRANS64.RED.A1T0 RZ, [R6+URZ], RZ ;  /* 0x000000ff06ff89a7 */ /* 0x0001e4000810043f */
[----:B0-----:R-:W-:Y:S01]  /*48c0*/  VIADD R6, R23, 0xfffffffe ;  /* 0xfffffffe17067836 */ /* 0x001fe20000000000 */
[----:B-1----:R-:W-:Y:S06]  /*48d0*/  @P1 BRA `(.L_x_1841) ;  /* 0x0000000000481947 */ /* 0x002fec0003800000 */
[C---:B------:R-:W-:Y:S01]  /*48e0*/  ISETP.GT.AND P1, PT, R13.reuse, RZ, PT ;  /* 0x000000ff0d00720c */ /* 0x040fe20003f24270 */
[----:B------:R-:W-:-:S05]  /*48f0*/  VIADD R12, R13, 0xffffffff ;  /* 0xffffffff0d0c7836 */ /* 0x000fca0000000000 */
[----:B------:R-:W-:-:S07]  /*4900*/  R2UR UR18, R12 ;  /* 0x000000000c1272ca */ /* 0x000fce00000e0000 */
[----:B------:R-:W-:Y:S08]  /*4910*/  @P1 BRA `(.L_x_1842) ;  /* 0x00000000001c1947 */ /* 0x000ff00003800000 */
[----:B------:R-:W-:Y:S02]  /*4920*/  UISETP.NE.AND UP2, UPT, UR5, 0x1, UPT ;  /* 0x000000010500788c */ /* 0x000fe4000bf45270 */
[----:B------:R-:W-:-:S09]  /*4930*/  UIADD3 UR18, -UR14, URZ, URZ ;  /* 0x0000003f0e127290 */ /* 0x000fd2000fffe13f */
[----:B------:R-:W-:Y:S02]  /*4940*/  @UP2 ULDC.64 UR22, c[0x0][0x9e8] ;  /* 0x00027a0000162ab9 */ /* 0x000fe40000000a00 */
[----:B------:R-:W-:-:S04]  /*4950*/  UIMAD.WIDE.U32 UR14, UR18, UR22, URZ ;  /* 0x00000016120e72a5 */ /* 0x000fc8000f8e003f */
[----:B------:R-:W-:-:S04]  /*4960*/  @UP2 USHF.R.U32.HI UR18, URZ, UR23, UR15 ;  /* 0x000000173f122299 */ /* 0x000fc8000801160f */
[----:B------:R-:W-:Y:S01]  /*4970*/  ULOP3.LUT UR18, URZ, UR18, URZ, 0x33, !UPT ;  /* 0x000000123f127292 */ /* 0x000fe2000f8e333f */
[----:B------:R-:W-:Y:S11]  /*4980*/  BRA `(.L_x_1843) ;  /* 0x0000000000107947 */ /* 0x000ff60003800000 */
.L_x_1842:
[----:B------:R-:W-:-:S11]  /*4990*/  UISETP.NE.AND UP2, UPT, UR5, 0x1, UPT ;  /* 0x000000010500788c */ /* 0x000fd6000bf45270 */
[----:B------:R-:W-:Y:S02]  /*49a0*/  @UP2 ULDC.64 UR22, c[0x0][0x9e8] ;  /* 0x00027a0000162ab9 */ /* 0x000fe40000000a00 */
[----:B------:R-:W-:-:S04]  /*49b0*/  UIMAD.WIDE.U32 UR14, UR18, UR22, URZ ;  /* 0x00000016120e72a5 */ /* 0x000fc8000f8e003f */
[----:B------:R-:W-:-:S12]  /*49c0*/  @UP2 USHF.R.U32.HI UR18, URZ, UR23, UR15 ;  /* 0x000000173f122299 */ /* 0x000fd8000801160f */
.L_x_1843:
[----:B------:R-:W-:-:S04]  /*49d0*/  UIMAD UR5, UR18, UR5, UR5 ;  /* 0x00000005120572a4 */ /* 0x000fc8000f8e0205 */
[----:B------:R-:W-:-:S04]  /*49e0*/  UISETP.LT.AND UP2, UPT, UR4, UR5, UPT ;  /* 0x000000050400728c */ /* 0x000fc8000bf41270 */
[----:B------:R-:W-:-:S12]  /*49f0*/  USEL UR4, UR4, UR5, UP2 ;  /* 0x0000000504047287 */ /* 0x000fd80009000000 */
.L_x_1841:
[----:B------:R-:W-:-:S04]  /*4a00*/  UIMAD.WIDE UR4, UR4, 0x2aaaaaab, URZ ;  /* 0x2aaaaaab040478a5 */ /* 0x000fc8000f8e023f */
[----:B------:R-:W-:-:S04]  /*4a10*/  USHF.R.U32.HI UR4, URZ, 0x1f, UR5 ;  /* 0x0000001f3f047899 */ /* 0x000fc80008011605 */
[----:B------:R-:W-:-:S03]  /*4a20*/  ULEA.HI.SX32 UR4, UR5, UR4, 0x1c ;  /* 0x0000000405047291 */ /* 0x000fc6000f8fe23f */
[----:B------:R-:W-:Y:S01]  /*4a30*/  UMOV UR5, URZ ;  /* 0x0000003f00057c82 */ /* 0x000fe20008000000 */
[----:B------:R-:W-:-:S04]  /*4a40*/  UISETP.LT.AND UP2, UPT, UR37, UR4, UPT ;  /* 0x000000042500728c */ /* 0x000fc8000bf41270 */
[----:B------:R-:W-:-:S03]  /*4a50*/  USEL UR25, UR37, UR4, !UP2 ;  /* 0x0000000425197287 */ /* 0x000fc6000d000000 */
[----:B------:R-:W-:-:S03]  /*4a60*/  UMOV UR4, URZ ;  /* 0x0000003f00047c82 */ /* 0x000fc60008000000 */
[----:B------:R-:W-:-:S13]  /*4a70*/  ISETP.GE.AND P1, PT, R6, UR25, PT ;  /* 0x0000001906007c0c */ /* 0x000fda000bf26270 */
[----:B------:R-:W-:Y:S05]  /*4a80*/  @!P1 BRA `(.L_x_1844) ;  /* 0x00000034008c9947 */ /* 0x000fea0003800000 */
[----:B------:R-:W-:Y:S01]  /*4a90*/  UMOV UR5, URZ ;  /* 0x0000003f00057c82 */ /* 0x000fe20008000000 */
[----:B------:R-:W-:Y:S01]  /*4aa0*/  UMOV UR4, URZ ;  /* 0x0000003f00047c82 */ /* 0x000fe20008000000 */
[----:B------:R-:W-:Y:S01]  /*4ab0*/  ULDC UR28, c[0x0][0x9e4] ;  /* 0x00027900001c7ab9 */ /* 0x000fe20000000800 */
[----:B------:R-:W-:Y:S01]  /*4ac0*/  ULDC UR26, c[0x0][0x288] ;  /* 0x0000a200001a7ab9 */ /* 0x000fe20000000800 */
[----:B------:R-:W-:Y:S01]  /*4ad0*/  ULDC UR29, c[0x0][0x2f0] ;  /* 0x0000bc00001d7ab9 */ /* 0x000fe20000000800 */
[----:B------:R-:W-:Y:S01]  /*4ae0*/  ULDC UR30, c[0x0][0x9d8] ;  /* 0x00027600001e7ab9 */ /* 0x000fe20000000800 */
[----:B------:R-:W-:Y:S01]  /*4af0*/  ULDC UR27, c[0x0][0x988] ;  /* 0x00026200001b7ab9 */ /* 0x000fe20000000800 */
[----:B------:R-:W-:-:S05]  /*4b00*/  ULDC UR31, c[0x0][0x9e0] ;  /* 0x00027800001f7ab9 */ /* 0x000fca0000000800 */
.L_x_1861:
[----:B------:R-:W-:Y:S01]  /*4b10*/  UIADD3 UR4, UR4, 0x1, URZ ;  /* 0x0000000104047890 */ /* 0x000fe2000fffe03f */
[----:B------:R-:W-:-:S03]  /*4b20*/  PLOP3.LUT P1, PT, PT, PT, UP0, 0x40, 0x0 ;  /* 0x000000000000781c */ /* 0x000fc60003f2e808 */
[----:B------:R-:W-:-:S04]  /*4b30*/  UISETP.NE.AND UP2, UPT, UR4, 0x2, UPT ;  /* 0x000000020400788c */ /* 0x000fc8000bf45270 */
[----:B------:R-:W-:Y:S02]  /*4b40*/  USEL UR10, URZ, 0x1, UP2 ;  /* 0x000000013f0a7887 */ /* 0x000fe40009000000 */
[----:B------:R-:W-:Y:S02]  /*4b50*/  USEL UR4, UR4, URZ, UP2 ;  /* 0x0000003f04047287 */ /* 0x000fe40009000000 */
[----:B------:R-:W-:Y:S02]  /*4b60*/  ULOP3.LUT UR5, UR5, UR10, URZ, 0x3c, !UPT ;  /* 0x0000000a05057292 */ /* 0x000fe4000f8e3c3f */
[----:B-1----:R-:W-:Y:S10]  /*4b70*/  @P1 BRA `(.L_x_1845) ;  /* 0x0000000000041947 */ /* 0x002ff40003800000 */
[----:B------:R-:W-:Y:S01]  /*4b80*/  BPT.TRAP 0x1 ;  /* 0x000000040000795c */ /* 0x000fe20000300000 */
.L_x_1845:
[----:B------:R-:W-:Y:S01]  /*4b90*/  PLOP3.LUT P2, PT, PT, PT, UP0, 0x40, 0x0 ;  /* 0x000000000000781c */ /* 0x000fe20003f4e808 */
[----:B------:R-:W-:Y:S01]  /*4ba0*/  ULEA UR32, UR4, UR38, 0x3 ;  /* 0x0000002604207291 */ /* 0x000fe2000f8e183f */
[----:B------:R-:W-:-:S05]  /*4bb0*/  IMAD.U32 R12, RZ, RZ, UR5 ;  /* 0x00000005ff0c7e24 */ /* 0x000fca000f8e00ff */
[----:B------:R-:W-:-:S04]  /*4bc0*/  SHF.L.U32 R12, R12, 0x1f, RZ ;  /* 0x0000001f0c0c7819 */ /* 0x000fc800000006ff */
[----:B------:R0:W1:Y:S02]  /*4bd0*/  SYNCS.PHASECHK.TRANS64.TRYWAIT P1, [UR32+0x22830], R12 ;  /* 0x0228300cff0075a7 */ /* 0x0000640008020160 */
[----:B------:R-:W-:Y:S05]  /*4be0*/  @P2 BRA `(.L_x_1846) ;  /* 0x0000000000042947 */ /* 0x000fea0003800000 */
[----:B------:R-:W-:Y:S01]  /*4bf0*/  BPT.TRAP 0x1 ;  /* 0x000000040000795c */ /* 0x000fe20000300000 */
.L_x_1846:
[----:B-1----:R-:W-:Y:S05]  /*4c00*/  @P1 BRA `(.L_x_1847) ;  /* 0x0000000000081947 */ /* 0x002fea0003800000 */
[----:B------:R-:W1:Y:S02]  /*4c10*/  SYNCS.PHASECHK.TRANS64.TRYWAIT P1, [UR32+0x22830], R12 ;  /* 0x0228300cff0075a7 */ /* 0x000e640008020160 */
[----:B-1----:R-:W-:Y:S05]  /*4c20*/  @!P1 BRA `(.L_x_1848) ;  /* 0x0000010000089947 */ /* 0x002fea0003800000 */
.L_x_1847:
[----:B------:R-:W-:Y:S01]  /*4c30*/  UIMAD UR22, UR4, 0x300, UR6 ;  /* 0x00000300041678a4 */ /* 0x000fe2000f8e0206 */
[----:B------:R-:W-:Y:S01]  /*4c40*/  WARPGROUP.ARRIVE ;  /* 0x00000000000079c5 */ /* 0x000fe20000000000 */
[----:B------:R-:W-:Y:S01]  /*4c50*/  UMOV UR23, 0x40000040 ;  /* 0x4000004000177882 */ /* 0x000fe20000000000 */
[----:B------:R-:W-:Y:S01]  /*4c60*/  UMOV UR11, 0x40000040 ;  /* 0x40000040000b7882 */ /* 0x000fe20000000000 */
[----:B------:R-:W-:Y:S01]  /*4c70*/  UIADD3 UR10, UR22, 0x2, URZ ;  /* 0x00000002160a7890 */ /* 0x000fe2000fffe03f */
[----:B------:R-:W-:Y:S01]  /*4c80*/  ISETP.NE.AND P1, PT, R7, 0x1, PT ;  /* 0x000000010700780c */ /* 0x000fe20003f25270 */
[----:B------:R-:W-:Y:S01]  /*4c90*/  UIADD3 UR14, UR22, 0x4, URZ ;  /* 0x00000004160e7890 */ /* 0x000fe2000fffe03f */
[----:B------:R-:W-:Y:S02]  /*4ca0*/  UMOV UR15, 0x40000040 ;  /* 0x40000040000f7882 */ /* 0x000fe40000000000 */
[----:B------:R-:W-:Y:S01]  /*4cb0*/  HGMMA.64x96x16.F32.BF16 R152, gdesc[UR20], RZ, !UPT, gsb0 ;  /* 0x01600000149879f0 */ /* 0x000fe2000c0018ff */
[----:B------:R-:W-:Y:S01]  /*4cc0*/  UIADD3 UR18, UR22, 0x6, URZ ;  /* 0x0000000616127890 */ /* 0x000fe2000fffe03f */
[----:B------:R-:W-:-:S07]  /*4cd0*/  UMOV UR19, 0x40000040 ;  /* 0x4000004000137882 */ /* 0x000fce0000000000 */
[----:B------:R-:W2:Y:S08]  /*4ce0*/  @P1 LDC R23, c[0x0][0x44c] ;  /* 0x00011300ff171b82 */ /* 0x000eb00000000800 */
[----:B------:R-:W3:Y:S01]  /*4cf0*/  @P1 LDC R8, c[0x0][0x450] ;  /* 0x00011400ff081b82 */ /* 0x000ee20000000800 */
[----:B--2---:R-:W-:Y:S01]  /*4d00*/  @P1 IMAD.HI.U32 R23, R4, R23, RZ ;  /* 0x0000001704171227 */ /* 0x004fe200078e00ff */
[----:B------:R-:W-:-:S02]  /*4d10*/  WARPGROUP.DEPBAR.LE gsb0, 0x0 ;  /* 0x00008000000079c5 */ /* 0x000fc40000010000 */
[----:B------:R-:W-:-:S06]  /*4d20*/  WARPGROUP.ARRIVE ;  /* 0x00000000000079c5 */ /* 0x000fcc0000000000 */
[----:B------:R-:W-:Y:S01]  /*4d30*/  HGMMA.64x96x16.F32.BF16 R152, gdesc[UR8], R152, gsb0 ;  /* 0x01600000089879f0 */ /* 0x000fe20008001898 */
[----:B------:R-:W-:Y:S02]  /*4d40*/  UMOV UR11, UR26 ;  /* 0x0000001a000b7c82 */ /* 0x000fe40008000000 */
        /* <DEDUP_REMOVED lines=10> */
[----:B------:R-:W-:Y:S02]  /*4df0*/  IMAD.MOV.U32 R191, RZ, RZ, R4 ;  /* 0x000000ffffbf7224 */ /* 0x000fe400078e0004 */
[----:B------:R-:W-:Y:S01]  /*4e00*/  FMUL.FTZ R208, R169, UR30 ;  /* 0x0000001ea9d07c20 */ /* 0x000fe20008410000 */
[----:B---3--:R-:W-:Y:S01]  /*4e10*/  @P1 SHF.R.U32.HI R191, RZ, R8, R23 ;  /* 0x00000008ffbf1219 */ /* 0x008fe20000011617 */
[----:B------:R-:W-:Y:S01]  /*4e20*/  FMUL.FTZ R169, R190, UR30 ;  /* 0x0000001ebea97c20 */ /* 0x000fe20008410000 */
[----:B------:R-:W-:-:S02]  /*4e30*/  IMAD R190, R6, -0x60, RZ ;  /* 0xffffffa006be7824 */ /* 0x000fc400078e02ff */
[----:B------:R-:W-:Y:S01]  /*4e40*/  FMUL.FTZ R211, R172, UR30 ;  /* 0x0000001eacd37c20 */ /* 0x000fe20008410000 */
[----:B------:R-:W-:Y:S01]  /*4e50*/  FMUL.FTZ R209, R168, UR30 ;  /* 0x0000001ea8d17c20 */ /* 0x000fe20008410000 */
[----:B------:R-:W2:Y:S01]  /*4e60*/  SHFL.IDX PT, R172, R191, RZ, 0x1c1f ;  /* 0x001c1fffbfac7589 */ /* 0x000ea200000e0000 */
[----:B------:R-:W-:Y:S02]  /*4e70*/  VIADD R168, R190, 0x1 ;  /* 0x00000001bea87836 */ /* 0x000fe40000000000 */
[----:B------:R-:W-:Y:S01]  /*4e80*/  FMUL.FTZ R204, R161, UR30 ;  /* 0x0000001ea1cc7c20 */ /* 0x000fe20008410000 */
[----:B------:R-:W-:Y:S01]  /*4e90*/  FMUL.FTZ R21, R162, UR30 ;  /* 0x0000001ea2157c20 */ /* 0x000fe20008410000 */
[----:B------:R-:W-:Y:S01]  /*4ea0*/  FMUL.FTZ R201, R152, UR30 ;  /* 0x0000001e98c97c20 */ /* 0x000fe20008410000 */
[----:B------:R-:W-:Y:S01]  /*4eb0*/  FMUL.FTZ R161, R182, UR30 ;  /* 0x0000001eb6a17c20 */ /* 0x000fe20008410000 */
[----:B------:R-:W-:Y:S01]  /*4ec0*/  FMUL.FTZ R162, R183, UR30 ;  /* 0x0000001eb7a27c20 */ /* 0x000fe20008410000 */
[----:B------:R-:W-:Y:S01]  /*4ed0*/  FMUL.FTZ R200, R153, UR30 ;  /* 0x0000001e99c87c20 */ /* 0x000fe20008410000 */
[----:B-1----:R-:W-:Y:S01]  /*4ee0*/  FMUL.FTZ R13, R154, UR30 ;  /* 0x0000001e9a0d7c20 */ /* 0x002fe20008410000 */
        /* <DEDUP_REMOVED lines=16> */
[----:B------:R-:W-:-:S02]  /*4ff0*/  IMAD R23, R3, -0x2, R168 ;  /* 0xfffffffe03177824 */ /* 0x000fc400078e02a8 */
        /* <DEDUP_REMOVED lines=18> */
[----:B------:R-:W-:Y:S01]  /*5120*/  IMAD.U32 R177, RZ, RZ, UR32 ;  /* 0x00000020ffb17e24 */ /* 0x000fe2000f8e00ff */
[----:B------:R-:W-:Y:S01]  /*5130*/  PLOP3.LUT P1, PT, PT, PT, UP1, 0x40, 0x0 ;  /* 0x000000000000781c */ /* 0x000fe20003f2e818 */
[----:B------:R-:W1:Y:S01]  /*5140*/  MUFU.TANH R201, R201 ;  /* 0x000000c900c97308 */ /* 0x000e620000002400 */
[----:B------:R-:W-:Y:S01]  /*5150*/  IMAD R23, R16, UR29, R23 ;  /* 0x0000001d10177c24 */ /* 0x000fe2000f8e0217 */
[----:B------:R-:W-:Y:S01]  /*5160*/  IADD3 R8, -R19, 0xb, RZ ;  /* 0x0000000b13087810 */ /* 0x000fe20007ffe1ff */
[----:B------:R-:W-:-:S02]  /*5170*/  @!P0 VIADD R22, R177, 0x22840 ;  /* 0x00022840b1168836 */ /* 0x000fc40000000000 */
[----:B------:R-:W-:-:S03]  /*5180*/  VIADD R23, R23, -UR11 ;  /* 0x8000000b17177c36 */ /* 0x000fc60008000000 */
[----:B------:R-:W3:Y:S01]  /*5190*/  MUFU.TANH R200, R200 ;  /* 0x000000c800c87308 */ /* 0x000ee20000002400 */
[----:B------:R-:W-:Y:S01]  /*51a0*/  @!P0 PRMT R22, RZ, 0x654, R22 ;  /* 0x00000654ff168816 */ /* 0x000fe20000000016 */
[----:B------:R4:W-:Y:S06]  /*51b0*/  BAR.ARV R8, 0x100 ;  /* 0x000400080000751d */ /* 0x0009ec0000002000 */
[----:B------:R-:W0:Y:S01]  /*51c0*/  MUFU.TANH R13, R13 ;  /* 0x0000000d000d7308 */ /* 0x000e220000002400 */
[C---:B------:R-:W-:Y:S01]  /*51d0*/  VIADD R193, R23.reuse, UR31 ;  /* 0x0000001f17c17c36 */ /* 0x040fe20008000000 */
[----:B------:R4:W-:Y:S01]  /*51e0*/  @!P0 SYNCS.ARRIVE.TRANS64.RED.A1T0 RZ, [R22+URZ], RZ ;  /* 0x000000ff16ff89a7 */ /* 0x0009e2000810043f */
[----:B------:R-:W-:-:S02]  /*51f0*/  VIADD R195, R23, UR7 ;  /* 0x0000000717c37c36 */ /* 0x000fc40008000000 */
[C---:B--2---:R-:W-:Y:S02]  /*5200*/  IMAD.IADD R192, R172.reuse, 0x1, R193 ;  /* 0x00000001acc07824 */ /* 0x044fe400078e02c1 */
[----:B------:R-:W-:Y:S01]  /*5210*/  IMAD.IADD R194, R172, 0x1, R195 ;  /* 0x00000001acc27824 */ /* 0x000fe200078e02c3 */
[----:B------:R-:W2:Y:S08]  /*5220*/  MUFU.TANH R14, R14 ;  /* 0x0000000e000e7308 */ /* 0x000eb00000002400 */
        /* <DEDUP_REMOVED lines=43> */
[----:B------:R-:W0:Y:S01]  /*54e0*/  MUFU.TANH R168, R168 ;  /* 0x000000a800a87308 */ /* 0x000e220000002400 */
[----:B-1234-:R-:W-:Y:S05]  /*54f0*/  @P1 BRA `(.L_x_1849) ;  /* 0x00000000005c1947 */ /* 0x01efea0003800000 */
[----:B------:R-:W-:Y:S01]  /*5500*/  IMAD R22, R16, UR29, R172 ;  /* 0x0000001d10167c24 */ /* 0x000fe2000f8e02ac */
[----:B------:R-:W-:Y:S03]  /*5510*/  BSSY B0, `(.L_x_1850) ;  /* 0x0000011000007945 */ /* 0x000fe60003800000 */
[----:B------:R-:W-:-:S05]  /*5520*/  VIADD R171, R22, -UR11 ;  /* 0x8000000b16ab7c36 */ /* 0x000fca0008000000 */
[----:B------:R-:W-:-:S13]  /*5530*/  ISETP.GT.AND P1, PT, R171, -0x1, PT ;  /* 0xffffffffab00780c */ /* 0x000fda0003f24270 */
[----:B------:R-:W-:Y:S05]  /*5540*/  @P1 BRA `(.L_x_1851) ;  /* 0x0000000000201947 */ /* 0x000fea0003800000 */
[----:B------:R-:W-:Y:S01]  /*5550*/  IMAD.U32 R172, RZ, RZ, UR28 ;  /* 0x0000001cffac7e24 */ /* 0x000fe2000f8e00ff */
[----:B------:R-:W-:-:S04]  /*5560*/  LOP3.LUT R171, RZ, R171, RZ, 0x33, !PT ;  /* 0x000000abffab7212 */ /* 0x000fc800078e33ff */
[----:B------:R-:W-:-:S13]  /*5570*/  ISETP.NE.AND P1, PT, R172, 0x1, PT ;  /* 0x00000001ac00780c */ /* 0x000fda0003f25270 */
[----:B------:R-:W1:Y:S02]  /*5580*/  @P1 LDC.64 R22, c[0x0][0x9e8] ;  /* 0x00027a00ff161b82 */ /* 0x000e640000000a00 */
[----:B-1----:R-:W-:-:S05]  /*5590*/  @P1 IMAD.HI.U32 R22, R171, R22, RZ ;  /* 0x00000016ab161227 */ /* 0x002fca00078e00ff */
[----:B------:R-:W-:-:S04]  /*55a0*/  @P1 SHF.R.U32.HI R171, RZ, R23, R22 ;  /* 0x00000017ffab1219 */ /* 0x000fc80000011616 */
[----:B------:R-:W-:Y:S01]  /*55b0*/  LOP3.LUT R171, RZ, R171, RZ, 0x33, !PT ;  /* 0x000000abffab7212 */ /* 0x000fe200078e33ff */
[----:B------:R-:W-:Y:S06]  /*55c0*/  BRA `(.L_x_1852) ;  /* 0x0000000000147947 */ /* 0x000fec0003800000 */
.L_x_1851:
[----:B------:R-:W-:-:S05]  /*55d0*/  IMAD.U32 R172, RZ, RZ, UR28 ;  /* 0x0000001cffac7e24 */ /* 0x000fca000f8e00ff */
[----:B------:R-:W-:-:S13]  /*55e0*/  ISETP.NE.AND P1, PT, R172, 0x1, PT ;  /* 0x00000001ac00780c */ /* 0x000fda0003f25270 */
[----:B------:R-:W1:Y:S02]  /*55f0*/  @P1 LDC.64 R22, c[0x0][0x9e8] ;  /* 0x00027a00ff161b82 */ /* 0x000e640000000a00 */
[----:B-1----:R-:W-:-:S05]  /*5600*/  @P1 IMAD.HI.U32 R22, R171, R22, RZ ;  /* 0x00000016ab161227 */ /* 0x002fca00078e00ff */
[----:B------:R-:W-:-:S07]  /*5610*/  @P1 SHF.R.U32.HI R171, RZ, R23, R22 ;  /* 0x00000017ffab1219 */ /* 0x000fce0000011616 */
.L_x_1852:
[----:B------:R-:W-:Y:S05]  /*5620*/  BSYNC B0 ;  /* 0x0000000000007941 */ /* 0x000fea0003800000 */
.L_x_1850:
[----:B------:R-:W-:-:S04]  /*5630*/  IMAD R22, R3, -0x2, R190 ;  /* 0xfffffffe03167824 */ /* 0x000fc800078e02be */
[----:B------:R-:W-:-:S05]  /*5640*/  IMAD R171, R171, R172, R22 ;  /* 0x000000acabab7224 */ /* 0x000fca00078e0216 */
[----:B------:R-:W-:Y:S02]  /*5650*/  VIADDMNMX R192, R171, R172, R192, PT ;  /* 0x000000acabc07246 */ /* 0x000fe400038001c0 */
[----:B------:R-:W-:-:S07]  /*5660*/  VIMNMX R194, R194, R171, !PT ;  /* 0x000000abc2c27248 */ /* 0x000fce0007fe0100 */
.L_x_1849:
[C---:B------:R-:W-:Y:S01]  /*5670*/  ISETP.GE.AND P1, PT, R190.reuse, 0x1, PT ;  /* 0x00000001be00780c */ /* 0x040fe20003f26270 */
[----:B------:R-:W1:Y:S01]  /*5680*/  SHFL.IDX PT, R22, R191, 0x1, 0x1c1f ;  /* 0x003c1f00bf167f89 */ /* 0x000e6200000e0000 */
[----:B------:R-:W-:Y:S02]  /*5690*/  ISETP.GE.AND P4, PT, R190, 0x9, PT ;  /* 0x00000009be00780c */ /* 0x000fe40003f86270 */
[----:B------:R-:W-:Y:S02]  /*56a0*/  LOP3.LUT R17, R17, 0xfffbffff, RZ, 0xc0, !PT ;  /* 0xfffbffff11117812 */ /* 0x000fe400078ec0ff */
[----:B------:R-:W-:-:S04]  /*56b0*/  ISETP.GT.AND P2, PT, R194, RZ, !P1 ;  /* 0x000000ffc200720c */ /* 0x000fc80004f44270 */
[----:B------:R-:W-:-:S03]  /*56c0*/  ISETP.LT.OR P2, PT, R192, 0x1, P2 ;  /* 0x00000001c000780c */ /* 0x000fc60001741670 */
[----:B------:R-:W-:Y:S02]  /*56d0*/  @P1 LOP3.LUT R17, R17, 0x40000, RZ, 0xfc, !PT ;  /* 0x0004000011111812 */ /* 0x000fe400078efcff */
[----:B------:R-:W-:Y:S02]  /*56e0*/  ISETP.GE.AND P1, PT, R190, 0x2, PT ;  /* 0x00000002be00780c */ /* 0x000fe40003f26270 */
[----:B------:R-:W-:Y:S02]  /*56f0*/  LOP3.LUT R17, R17, 0xfffffffd, RZ, 0xc0, !PT ;  /* 0xfffffffd11117812 */ /* 0x000fe400078ec0ff */
[----:B------:R-:W-:Y:S02]  /*5700*/  FSEL R201, R201, -INF , !P2 ;  /* 0xff800000c9c97808 */ /* 0x000fe40005000000 */
[----:B------:R-:W-:Y:S02]  /*5710*/  ISETP.GT.AND P3, PT, R194, 0x1, !P1 ;  /* 0x00000001c200780c */ /* 0x000fe40004f64270 */
[----:B------:R-:W-:-:S02]  /*5720*/  @P4 LOP3.LUT R17, R17, 0x2, RZ, 0xfc, !PT ;  /* 0x0000000211114812 */ /* 0x000fc400078efcff */
[----:B------:R-:W-:Y:S01]  /*5730*/  ISETP.GT.AND P2, PT, R194, 0x8, !P4 ;  /* 0x00000008c200780c */ /* 0x000fe20006744270 */
[--C-:B-1----:R-:W-:Y:S01]  /*5740*/  IMAD.IADD R193, R193, 0x1, R22.reuse ;  /* 0x00000001c1c17824 */ /* 0x102fe200078e0216 */
[----:B------:R-:W-:Y:S01]  /*5750*/  ISETP.GE.AND P4, PT, R190, 0xa, PT ;  /* 0x0000000abe00780c */ /* 0x000fe20003f86270 */
[----:B------:R-:W-:Y:S01]  /*5760*/  IMAD.IADD R195, R195, 0x1, R22 ;  /* 0x00000001c3c37824 */ /* 0x000fe200078e0216 */
[C---:B------:R-:W-:Y:S02]  /*5770*/  ISETP.LT.OR P3, PT, R192.reuse, 0x2, P3 ;  /* 0x00000002c000780c */ /* 0x040fe40001f61670 */
[----:B------:R-:W-:Y:S02]  /*5780*/  ISETP.LT.OR P2, PT, R192, 0x9, P2 ;  /* 0x00000009c000780c */ /* 0x000fe40001741670 */
[----:B------:R-:W-:Y:S02]  /*5790*/  FSEL R200, R200, -INF , !P3 ;  /* 0xff800000c8c87808 */ /* 0x000fe40005800000 */
[----:B------:R-:W-:-:S02]  /*57a0*/  ISETP.GE.AND P3, PT, R190, 0x11, PT ;  /* 0x00000011be00780c */ /* 0x000fc40003f66270 */
[----:B------:R-:W-:Y:S02]  /*57b0*/  LOP3.LUT R17, R17, 0xfffffffb, RZ, 0xc0, !PT ;  /* 0xfffffffb11117812 */ /* 0x000fe400078ec0ff */
[----:B0-----:R-:W-:Y:S02]  /*57c0*/  FSEL R203, R203, -INF , !P2 ;  /* 0xff800000cbcb7808 */ /* 0x001fe40005000000 */
[----:B------:R-:W-:Y:S02]  /*57d0*/  ISETP.GT.AND P2, PT, R194, 0x9, !P4 ;  /* 0x00000009c200780c */ /* 0x000fe40006744270 */
[----:B------:R-:W-:Y:S02]  /*57e0*/  @P4 LOP3.LUT R17, R17, 0x4, RZ, 0xfc, !PT ;  /* 0x0000000411114812 */ /* 0x000fe400078efcff */
[----:B------:R-:W-:Y:S02]  /*57f0*/  ISETP.LT.OR P2, PT, R192, 0xa, P2 ;  /* 0x0000000ac000780c */ /* 0x000fe40001741670 */
[----:B------:R-:W-:-:S02]  /*5800*/  LOP3.LUT R17, R17, 0xfffffff7, RZ, 0xc0, !PT ;  /* 0xfffffff711117812 */ /* 0x000fc400078ec0ff */
[----:B------:R-:W-:Y:S02]  /*5810*/  FSEL R202, R202, -INF , !P2 ;  /* 0xff800000caca7808 */ /* 0x000fe40005000000 */
[----:B------:R-:W-:Y:S02]  /*5820*/  @P3 LOP3.LUT R17, R17, 0x8, RZ, 0xfc, !PT ;  /* 0x0000000811113812 */ /* 0x000fe400078efcff */
[----:B------:R-:W-:Y:S02]  /*5830*/  ISETP.GT.AND P2, PT, R194, 0x10, !P3 ;  /* 0x00000010c200780c */ /* 0x000fe40005f44270 */
[----:B------:R-:W-:Y:S02]  /*5840*/  ISETP.GE.AND P3, PT, R190, 0x12, PT ;  /* 0x00000012be00780c */ /* 0x000fe40003f66270 */
[----:B------:R-:W-:Y:S02]  /*5850*/  ISETP.LT.OR P2, PT, R192, 0x11, P2 ;  /* 0x00000011c000780c */ /* 0x000fe40001741670 */
[----:B------:R-:W-:-:S02]  /*5860*/  LOP3.LUT R17, R17, 0xffffffef, RZ, 0xc0, !PT ;  /* 0xffffffef11117812 */ /* 0x000fc400078ec0ff */
[----:B------:R-:W-:Y:S02]  /*5870*/  FSEL R205, R205, -INF , !P2 ;  /* 0xff800000cdcd7808 */ /* 0x000fe40005000000 */
[----:B------:R-:W-:-:S04]  /*5880*/  ISETP.GT.AND P2, PT, R194, 0x11, !P3 ;  /* 0x00000011c200780c */ /* 0x000fc80005f44270 */
[----:B------:R-:W-:Y:S02]  /*5890*/  ISETP.LT.OR P2, PT, R192, 0x12, P2 ;  /* 0x00000012c000780c */ /* 0x000fe40001741670 */
[----:B------:R-:W-:Y:S02]  /*58a0*/  @P3 LOP3.LUT R17, R17, 0x10, RZ, 0xfc, !PT ;  /* 0x0000001011113812 */ /* 0x000fe400078efcff */
[----:B------:R-:W-:Y:S02]  /*58b0*/  ISETP.GE.AND P3, PT, R190, 0x19, PT ;  /* 0x00000019be00780c */ /* 0x000fe40003f66270 */
[----:B------:R-:W-:Y:S02]  /*58c0*/  LOP3.LUT R17, R17, 0xfffdffff, RZ, 0xc0, !PT ;  /* 0xfffdffff11117812 */ /* 0x000fe400078ec0ff */
[----:B------:R-:W-:Y:S02]  /*58d0*/  FSEL R204, R204, -INF , !P2 ;  /* 0xff800000cccc7808 */ /* 0x000fe40005000000 */
[----:B------:R-:W-:-:S04]  /*58e0*/  ISETP.GT.AND P2, PT, R194, 0x18, !P3 ;  /* 0x00000018c200780c */ /* 0x000fc80005f44270 */
[----:B------:R-:W-:-:S03]  /*58f0*/  ISETP.LT.OR P2, PT, R192, 0x19, P2 ;  /* 0x00000019c000780c */ /* 0x000fc60001741670 */
        /* <DEDUP_REMOVED lines=62> */
[----:B------:R-:W-:Y:S02]  /*5ce0*/  FSEL R182, R182, -INF , !P2 ;  /* 0xff800000b6b67808 */ /* 0x000fe40005000000 */
[----:B------:R-:W-:Y:S02]  /*5cf0*/  LOP3.LUT R17, R17, 0xffffffbf, RZ, 0xc0, !PT ;  /* 0xffffffbf11117812 */ /* 0x000fe400078ec0ff */
[----:B------:R-:W-:-:S04]  /*5d00*/  ISETP.GT.AND P2, PT, R194, 0x41, !P3 ;  /* 0x00000041c200780c */ /* 0x000fc80005f44270 */
[----:B------:R-:W-:-:S03]  /*5d10*/  ISETP.LT.OR P2, PT, R192, 0x42, P2 ;  /* 0x00000042c000780c */ /* 0x000fc60001741670 */
[----:B------:R-:W-:Y:S02]  /*5d20*/  @P3 LOP3.LUT R17, R17, 0x40, RZ, 0xfc, !PT ;  /* 0x0000004011113812 */ /* 0x000fe400078efcff */
[----:B------:R-:W-:Y:S02]  /*5d30*/  ISETP.GE.AND P3, PT, R190, 0x49, PT ;  /* 0x00000049be00780c */ /* 0x000fe40003f66270 */
[----:B------:R-:W-:Y:S02]  /*5d40*/  FSEL R183, R183, -INF , !P2 ;  /* 0xff800000b7b77808 */ /* 0x000fe40005000000 */
[----:B------:R-:W-:Y:S02]  /*5d50*/  ISETP.GT.AND P2, PT, R194, 0x48, !P3 ;  /* 0x00000048c200780c */ /* 0x000fe40005f44270 */
[----:B------:R-:W-:Y:S02]  /*5d60*/  LOP3.LUT R17, R17, 0xffffffdf, RZ, 0xc0, !PT ;  /* 0xffffffdf11117812 */ /* 0x000fe400078ec0ff */
[----:B------:R-:W-:-:S04]  /*5d70*/  ISETP.LT.OR P2, PT, R192, 0x49, P2 ;  /* 0x00000049c000780c */ /* 0x000fc80001741670 */
[----:B------:R-:W-:Y:S02]  /*5d80*/  FSEL R184, R184, -INF , !P2 ;  /* 0xff800000b8b87808 */ /* 0x000fe40005000000 */
[----:B------:R-:W-:Y:S02]  /*5d90*/  ISETP.GE.AND P2, PT, R190, 0x4a, PT ;  /* 0x0000004abe00780c */ /* 0x000fe40003f46270 */
[----:B------:R-:W-:Y:S02]  /*5da0*/  @P3 LOP3.LUT R17, R17, 0x20, RZ, 0xfc, !PT ;  /* 0x0000002011113812 */ /* 0x000fe400078efcff */
[----:B------:R-:W-:Y:S02]  /*5db0*/  ISETP.GT.AND P3, PT, R194, 0x49, !P2 ;  /* 0x00000049c200780c */ /* 0x000fe40005764270 */
[----:B------:R-:W-:Y:S02]  /*5dc0*/  LOP3.LUT R17, R17, 0xfffffffe, RZ, 0xc0, !PT ;  /* 0xfffffffe11117812 */ /* 0x000fe400078ec0ff */
[----:B------:R-:W-:-:S04]  /*5dd0*/  ISETP.LT.OR P3, PT, R192, 0x4a, P3 ;  /* 0x0000004ac000780c */ /* 0x000fc80001f61670 */
[----:B------:R-:W-:Y:S02]  /*5de0*/  FSEL R185, R185, -INF , !P3 ;  /* 0xff800000b9b97808 */ /* 0x000fe40005800000 */
[----:B------:R-:W-:-:S04]  /*5df0*/  ISETP.GE.AND P3, PT, R190, 0x51, PT ;  /* 0x00000051be00780c */ /* 0x000fc80003f66270 */
[----:B------:R-:W-:-:S04]  /*5e00*/  ISETP.GT.AND P4, PT, R194, 0x50, !P3 ;  /* 0x00000050c200780c */ /* 0x000fc80005f84270 */
        /* <DEDUP_REMOVED lines=10> */
[----:B------:R-:W-:-:S13]  /*5eb0*/  ISETP.GE.AND P6, PT, R190, 0x5a, PT ;  /* 0x0000005abe00780c */ /* 0x000fda0003fc6270 */
[----:B------:R-:W-:Y:S02]  /*5ec0*/  @P6 LOP3.LUT R17, R17, 0x1, RZ, 0xfc, !PT ;  /* 0x0000000111116812 */ /* 0x000fe400078efcff */
[----:B------:R-:W-:-:S04]  /*5ed0*/  ISETP.GT.AND P6, PT, R194, 0x59, !P6 ;  /* 0x00000059c200780c */ /* 0x000fc800077c4270 */
[----:B------:R-:W-:-:S04]  /*5ee0*/  ISETP.LT.OR P6, PT, R192, 0x5a, P6 ;  /* 0x0000005ac000780c */ /* 0x000fc800037c1670 */
[----:B------:R-:W-:Y:S02]  /*5ef0*/  FSEL R189, R189, -INF , !P6 ;  /* 0xff800000bdbd7808 */ /* 0x000fe40007000000 */
[----:B------:R-:W-:-:S13]  /*5f00*/  PLOP3.LUT P6, PT, PT, PT, UP1, 0x40, 0x0 ;  /* 0x000000000000781c */ /* 0x000fda0003fce818 */
[----:B------:R-:W-:Y:S05]  /*5f10*/  @P6 BRA `(.L_x_1853) ;  /* 0x00000000005c6947 */ /* 0x000fea0003800000 */
        /* <DEDUP_REMOVED lines=8> */
[----:B------:R-:W0:Y:S02]  /*5fa0*/  @P6 LDC.64 R22, c[0x0][0x9e8] ;  /* 0x00027a00ff166b82 */ /* 0x000e240000000a00 */
[----:B0-----:R-:W-:-:S05]  /*5fb0*/  @P6 IMAD.HI.U32 R22, R191, R22, RZ ;  /* 0x00000016bf166227 */ /* 0x001fca00078e00ff */
[----:B------:R-:W-:-:S04]  /*5fc0*/  @P6 SHF.R.U32.HI R191, RZ, R23, R22 ;  /* 0x00000017ffbf6219 */ /* 0x000fc80000011616 */
[----:B------:R-:W-:Y:S01]  /*5fd0*/  LOP3.LUT R191, RZ, R191, RZ, 0x33, !PT ;  /* 0x000000bfffbf7212 */ /* 0x000fe200078e33ff */
[----:B------:R-:W-:Y:S06]  /*5fe0*/  BRA `(.L_x_1856) ;  /* 0x0000000000147947 */ /* 0x000fec0003800000 */
.L_x_1855:
[----:B------:R-:W-:-:S05]  /*5ff0*/  IMAD.U32 R192, RZ, RZ, UR28 ;  /* 0x0000001cffc07e24 */ /* 0x000fca000f8e00ff */
[----:B------:R-:W-:-:S13]  /*6000*/  ISETP.NE.AND P6, PT, R192, 0x1, PT ;  /* 0x00000001c000780c */ /* 0x000fda0003fc5270 */
[----:B------:R-:W0:Y:S02]  /*6010*/  @P6 LDC.64 R22, c[0x0][0x9e8] ;  /* 0x00027a00ff166b82 */ /* 0x000e240000000a00 */
[----:B0-----:R-:W-:-:S05]  /*6020*/  @P6 IMAD.HI.U32 R22, R191, R22, RZ ;  /* 0x00000016bf166227 */ /* 0x001fca00078e00ff */
[----:B------:R-:W-:-:S07]  /*6030*/  @P6 SHF.R.U32.HI R191, RZ, R23, R22 ;  /* 0x00000017ffbf6219 */ /* 0x000fce0000011616 */
.L_x_1856:
[----:B------:R-:W-:Y:S05]  /*6040*/  BSYNC B0 ;  /* 0x0000000000007941 */ /* 0x000fea0003800000 */
.L_x_1854:
[----:B------:R-:W-:-:S04]  /*6050*/  IMAD R22, R3, -0x2, R190 ;  /* 0xfffffffe03167824 */ /* 0x000fc800078e02be */
[----:B------:R-:W-:-:S05]  /*6060*/  IMAD R22, R191, R192, R22 ;  /* 0x000000c0bf167224 */ /* 0x000fca00078e0216 */
[----:B------:R-:W-:Y:S02]  /*6070*/  VIADDMNMX R193, R22, R192, R193, PT ;  /* 0x000000c016c17246 */ /* 0x000fe400038001c1 */
[----:B------:R-:W-:-:S07]  /*6080*/  VIMNMX R195, R195, R22, !PT ;  /* 0x00000016c3c37248 */ /* 0x000fce0007fe0100 */
.L_x_1853:
[----:B------:R-:W-:Y:S01]  /*6090*/  ISETP.GT.AND P1, PT, R195, 0x1, !P1 ;  /* 0x00000001c300780c */ /* 0x000fe20004f24270 */
[----:B------:R-:W-:Y:S01]  /*60a0*/  UMOV UR10, UR27 ;  /* 0x0000001b000a7c82 */ /* 0x000fe20008000000 */
[----:B------:R-:W-:Y:S02]  /*60b0*/  LOP3.LUT P6, RZ, R17, 0x10000, RZ, 0xc0, !PT ;  /* 0x0001000011ff7812 */ /* 0x000fe400078cc0ff */
[----:B------:R-:W-:Y:S02]  /*60c0*/  ISETP.LT.OR P1, PT, R193, 0x2, P1 ;  /* 0x00000002c100780c */ /* 0x000fe40000f21670 */
[----:B------:R-:W-:Y:S02]  /*60d0*/  FMNMX.FTZ R23, R201, R10, !PT ;  /* 0x0000000ac9177209 */ /* 0x000fe40007810000 */
[----:B------:R-:W-:Y:S02]  /*60e0*/  FSEL R22, R14, -INF , !P1 ;  /* 0xff8000000e167808 */ /* 0x000fe40004800000 */
[----:B------:R-:W-:-:S02]  /*60f0*/  LOP3.LUT P1, RZ, R17, 0x2, RZ, 0xc0, !PT ;  /* 0x0000000211ff7812 */ /* 0x000fc4000782c0ff */
[----:B------:R-:W-:Y:S02]  /*6100*/  FMNMX.FTZ R14, R200, R23, !PT ;  /* 0x00000017c80e7209 */ /* 0x000fe40007810000 */
[----:B------:R-:W-:Y:S02]  /*6110*/  ISETP.GT.AND P1, PT, R195, 0x8, !P1 ;  /* 0x00000008c300780c */ /* 0x000fe40004f24270 */
[----:B------:R-:W-:Y:S02]  /*6120*/  FMNMX.FTZ R23, R203, R14, !PT ;  /* 0x0000000ecb177209 */ /* 0x000fe40007810000 */
[----:B------:R-:W-:Y:S02]  /*6130*/  ISETP.LT.OR P1, PT, R193, 0x9, P1 ;  /* 0x00000009c100780c */ /* 0x000fe40000f21670 */
[----:B------:R-:W-:Y:S02]  /*6140*/  FMNMX.FTZ R14, R202, R23, !PT ;  /* 0x00000017ca0e7209 */ /* 0x000fe40007810000 */
[----:B------:R-:W-:-:S02]  /*6150*/  FSEL R15, R15, -INF , !P1 ;  /* 0xff8000000f0f7808 */ /* 0x000fc40004800000 */
[----:B------:R-:W-:Y:S02]  /*6160*/  LOP3.LUT P1, RZ, R17, 0x4, RZ, 0xc0, !PT ;  /* 0x0000000411ff7812 */ /* 0x000fe4000782c0ff */
[----:B------:R-:W-:Y:S02]  /*6170*/  FMNMX.FTZ R23, R205, R14, !PT ;  /* 0x0000000ecd177209 */ /* 0x000fe40007810000 */
[----:B------:R-:W-:Y:S02]  /*6180*/  ISETP.GT.AND P1, PT, R195, 0x9, !P1 ;  /* 0x00000009c300780c */ /* 0x000fe40004f24270 */
[----:B------:R-:W-:Y:S02]  /*6190*/  FMNMX.FTZ R14, R204, R23, !PT ;  /* 0x00000017cc0e7209 */ /* 0x000fe40007810000 */
[----:B------:R-:W-:Y:S02]  /*61a0*/  ISETP.LT.OR P1, PT, R193, 0xa, P1 ;  /* 0x0000000ac100780c */ /* 0x000fe40000f21670 */
[----:B------:R-:W-:-:S02]  /*61b0*/  FMNMX.FTZ R23, R171, R14, !PT ;  /* 0x0000000eab177209 */ /* 0x000fc40007810000 */
[----:B------:R-:W-:Y:S02]  /*61c0*/  FSEL R20, R20, -INF , !P1 ;  /* 0xff80000014147808 */ /* 0x000fe40004800000 */
[----:B------:R-:W-:Y:S02]  /*61d0*/  LOP3.LUT P1, RZ, R17, 0x8, RZ, 0xc0, !PT ;  /* 0x0000000811ff7812 */ /* 0x000fe4000782c0ff */
[----:B------:R-:W-:Y:S02]  /*61e0*/  FMNMX.FTZ R14, R172, R23, !PT ;  /* 0x00000017ac0e7209 */ /* 0x000fe40007810000 */
[----:B------:R-:W-:Y:S02]  /*61f0*/  ISETP.GT.AND P1, PT, R195, 0x10, !P1 ;  /* 0x00000010c300780c */ /* 0x000fe40004f24270 */
[----:B------:R-:W-:Y:S02]  /*6200*/  FMNMX.FTZ R23, R173, R14, !PT ;  /* 0x0000000ead177209 */ /* 0x000fe40007810000 */
[----:B------:R-:W-:-:S02]  /*6210*/  ISETP.LT.OR P1, PT, R193, 0x11, P1 ;  /* 0x00000011c100780c */ /* 0x000fc40000f21670 */
[----:B------:R-:W-:Y:S02]  /*6220*/  FMNMX.FTZ R14, R174, R23, !PT ;  /* 0x00000017ae0e7209 */ /* 0x000fe40007810000 */
[----:B------:R-:W-:Y:S02]  /*6230*/  FSEL R21, R21, -INF , !P1 ;  /* 0xff80000015157808 */ /* 0x000fe40004800000 */
[----:B------:R-:W-:Y:S02]  /*6240*/  LOP3.LUT P1, RZ, R17, 0x10, RZ, 0xc0, !PT ;  /* 0x0000001011ff7812 */ /* 0x000fe4000782c0ff */
[----:B------:R-:W-:Y:S02]  /*6250*/  FMNMX.FTZ R23, R175, R14, !PT ;  /* 0x0000000eaf177209 */ /* 0x000fe40007810000 */
[----:B------:R-:W-:Y:S02]  /*6260*/  ISETP.GT.AND P1, PT, R195, 0x11, !P1 ;  /* 0x00000011c300780c */ /* 0x000fe40004f24270 */
[----:B------:R-:W-:-:S02]  /*6270*/  FMNMX.FTZ R23, R176, R23, !PT ;  /* 0x00000017b0177209 */ /* 0x000fc40007810000 */
[----:B------:R-:W-:Y:S02]  /*6280*/  ISETP.LT.OR P1, PT, R193, 0x12, P1 ;  /* 0x00000012c100780c */ /* 0x000fe40000f21670 */
[----:B------:R-:W-:Y:S02]  /*6290*/  FMNMX.FTZ R14, R178, R23, !PT ;  /* 0x00000017b20e7209 */ /* 0x000fe40007810000 */
[----:B------:R-:W-:Y:S02]  /*62a0*/  FSEL R152, R152, -INF , !P1 ;  /* 0xff80000098987808 */ /* 0x000fe40004800000 */
[----:B------:R-:W-:Y:S02]  /*62b0*/  LOP3.LUT P1, RZ, R17, 0x20000, RZ, 0xc0, !PT ;  /* 0x0002000011ff7812 */ /* 0x000fe4000782c0ff */
[----:B------:R-:W-:Y:S02]  /*62c0*/  FMNMX.FTZ R23, R179, R14, !PT ;  /* 0x0000000eb3177209 */ /* 0x000fe40007810000 */
[----:B------:R-:W-:-:S02]  /*62d0*/  ISETP.GT.AND P1, PT, R195, 0x18, !P1 ;  /* 0x00000018c300780c */ /* 0x000fc40004f24270 */
[----:B------:R-:W-:Y:S02]  /*62e0*/  FMNMX.FTZ R14, R180, R23, !PT ;  /* 0x00000017b40e7209 */ /* 0x000fe40007810000 */
[----:B------:R-:W-:Y:S02]  /*62f0*/  ISETP.LT.OR P1, PT, R193, 0x19, P1 ;  /* 0x00000019c100780c */ /* 0x000fe40000f21670 */
[----:B------:R-:W-:Y:S02]  /*6300*/  FMNMX.FTZ R23, R181, R14, !PT ;  /* 0x0000000eb5177209 */ /* 0x000fe40007810000 */
[----:B------:R-:W-:Y:S02]  /*6310*/  FSEL R153, R153, -INF , !P1 ;  /* 0xff80000099997808 */ /* 0x000fe40004800000 */
        /* <DEDUP_REMOVED lines=12> */
[----:B------:R-:W-:Y:S02]  /*63e0*/  LOP3.LUT P1, RZ, R17, 0x4000, RZ, 0xc0, !PT ;  /* 0x0000400011ff7812 */ /* 0x000fe4000782c0ff */
[----:B------:R-:W-:-:S02]  /*63f0*/  FMNMX.FTZ R23, R187, R14, !PT ;  /* 0x0000000ebb177209 */ /* 0x000fc40007810000 */
[----:B------:R-:W-:Y:S02]  /*6400*/  ISETP.GT.AND P1, PT, R195, 0x21, !P1 ;  /* 0x00000021c300780c */ /* 0x000fe40004f24270 */
[----:B------:R-:W-:Y:S02]  /*6410*/  FMNMX.FTZ R14, R188, R23, !PT ;  /* 0x00000017bc0e7209 */ /* 0x000fe40007810000 */
[----:B------:R-:W-:Y:S02]  /*6420*/  ISETP.LT.OR P1, PT, R193, 0x22, P1 ;  /* 0x00000022c100780c */ /* 0x000fe40000f21670 */
[----:B------:R-:W-:Y:S02]  /*6430*/  FMNMX.FTZ R23, R189, R14, !PT ;  /* 0x0000000ebd177209 */ /* 0x000fe40007810000 */
[----:B------:R-:W-:Y:S02]  /*6440*/  FSEL R156, R156, -INF , !P1 ;  /* 0xff8000009c9c7808 */ /* 0x000fe40004800000 */
[C---:B------:R-:W-:Y:S01]  /*6450*/  LOP3.LUT P1, RZ, R17.reuse, 0x2000, RZ, 0xc0, !PT ;  /* 0x0000200011ff7812 */ /* 0x040fe2000782c0ff */
[----:B------:R-:W0:Y:S01]  /*6460*/  SHFL.BFLY PT, R14, R23, 0x2, 0x1f ;  /* 0x0c401f00170e7f89 */ /* 0x000e2200000e0000 */
[----:B------:R-:W-:-:S02]  /*6470*/  LOP3.LUT P6, RZ, R17, 0x20, RZ, 0xc0, !PT ;  /* 0x0000002011ff7812 */ /* 0x000fc400078cc0ff */
[C---:B------:R-:W-:Y:S02]  /*6480*/  ISETP.GT.AND P1, PT, R195.reuse, 0x28, !P1 ;  /* 0x00000028c300780c */ /* 0x040fe40004f24270 */
[----:B------:R-:W-:Y:S02]  /*6490*/  ISETP.GT.AND P2, PT, R195, 0x49, !P2 ;  /* 0x00000049c300780c */ /* 0x000fe40005744270 */
[C---:B------:R-:W-:Y:S02]  /*64a0*/  ISETP.LT.OR P1, PT, R193.reuse, 0x29, P1 ;  /* 0x00000029c100780c */ /* 0x040fe40000f21670 */
[----:B------:R-:W-:Y:S02]  /*64b0*/  ISETP.LT.OR P2, PT, R193, 0x4a, P2 ;  /* 0x0000004ac100780c */ /* 0x000fe40001741670 */
[----:B------:R-:W-:Y:S02]  /*64c0*/  FSEL R157, R157, -INF , !P1 ;  /* 0xff8000009d9d7808 */ /* 0x000fe40004800000 */
[----:B------:R-:W-:-:S02]  /*64d0*/  LOP3.LUT P1, RZ, R17, 0x1000, RZ, 0xc0, !PT ;  /* 0x0000100011ff7812 */ /* 0x000fc4000782c0ff */
[C---:B------:R-:W-:Y:S02]  /*64e0*/  ISETP.GT.AND P3, PT, R195.reuse, 0x50, !P3 ;  /* 0x00000050c300780c */ /* 0x040fe40005f64270 */
[----:B------:R-:W-:Y:S02]  /*64f0*/  ISETP.GT.AND P1, PT, R195, 0x29, !P1 ;  /* 0x00000029c300780c */ /* 0x000fe40004f24270 */
[----:B------:R-:W-:Y:S02]  /*6500*/  FSEL R170, R170, -INF , !P2 ;  /* 0xff800000aaaa7808 */ /* 0x000fe40005000000 */
[----:B------:R-:W-:Y:S02]  /*6510*/  ISETP.LT.OR P1, PT, R193, 0x2a, P1 ;  /* 0x0000002ac100780c */ /* 0x000fe40000f21670 */
[----:B------:R-:W-:Y:S02]  /*6520*/  ISETP.GT.AND P4, PT, R195, 0x51, !P4 ;  /* 0x00000051c300780c */ /* 0x000fe40006784270 */
[----:B------:R-:W-:-:S02]  /*6530*/  FSEL R158, R158, -INF , !P1 ;  /* 0xff8000009e9e7808 */ /* 0x000fc40004800000 */
[----:B------:R-:W-:Y:S02]  /*6540*/  LOP3.LUT P1, RZ, R17, 0x800, RZ, 0xc0, !PT ;  /* 0x0000080011ff7812 */ /* 0x000fe4000782c0ff */
[----:B0-----:R-:W-:Y:S02]  /*6550*/  FMNMX.FTZ R190, R23, R14, !PT ;  /* 0x0000000e17be7209 */ /* 0x001fe40007810000 */
[----:B------:R-:W-:Y:S02]  /*6560*/  ISETP.GT.AND P1, PT, R195, 0x30, !P1 ;  /* 0x00000030c300780c */ /* 0x000fe40004f24270 */
[C---:B------:R-:W-:Y:S01]  /*6570*/  ISETP.LT.OR P3, PT, R193.reuse, 0x51, P3 ;  /* 0x00000051c100780c */ /* 0x040fe20001f61670 */
[----:B------:R-:W0:Y:S01]  /*6580*/  SHFL.BFLY PT, R191, R190, 0x1, 0x1f ;  /* 0x0c201f00bebf7f89 */ /* 0x000e2200000e0000 */
[----:B------:R-:W-:Y:S02]  /*6590*/  ISETP.LT.OR P1, PT, R193, 0x31, P1 ;  /* 0x00000031c100780c */ /* 0x000fe40000f21670 */
[----:B------:R-:W-:-:S02]  /*65a0*/  ISETP.GT.AND P5, PT, R195, 0x58, !P5 ;  /* 0x00000058c300780c */ /* 0x000fc40006fa4270 */
[----:B------:R-:W-:Y:S02]  /*65b0*/  FSEL R159, R159, -INF , !P1 ;  /* 0xff8000009f9f7808 */ /* 0x000fe40004800000 */
[----:B------:R-:W-:Y:S02]  /*65c0*/  LOP3.LUT P1, RZ, R17, 0x400, RZ, 0xc0, !PT ;  /* 0x0000040011ff7812 */ /* 0x000fe4000782c0ff */
[----:B------:R-:W-:Y:S02]  /*65d0*/  ISETP.LT.OR P4, PT, R193, 0x52, P4 ;  /* 0x00000052c100780c */ /* 0x000fe40002781670 */
[----:B------:R-:W-:Y:S02]  /*65e0*/  ISETP.GT.AND P1, PT, R195, 0x31, !P1 ;  /* 0x00000031c300780c */ /* 0x000fe40004f24270 */
[C---:B------:R-:W-:Y:S02]  /*65f0*/  ISETP.LT.OR P5, PT, R193.reuse, 0x59, P5 ;  /* 0x00000059c100780c */ /* 0x040fe40002fa1670 */
[----:B------:R-:W-:-:S04]  /*6600*/  ISETP.LT.OR P1, PT, R193, 0x32, P1 ;  /* 0x00000032c100780c */ /* 0x000fc80000f21670 */
[----:B------:R-:W-:Y:S02]  /*6610*/  FSEL R160, R160, -INF , !P1 ;  /* 0xff800000a0a07808 */ /* 0x000fe40004800000 */
[----:B------:R-:W-:Y:S02]  /*6620*/  LOP3.LUT P1, RZ, R17, 0x200, RZ, 0xc0, !PT ;  /* 0x0000020011ff7812 */ /* 0x000fe4000782c0ff */
[----:B0-----:R-:W-:Y:S02]  /*6630*/  FMNMX.FTZ R14, R190, R191, !PT ;  /* 0x000000bfbe0e7209 */ /* 0x001fe40007810000 */
[----:B------:R-:W-:-:S03]  /*6640*/  ISETP.GT.AND P1, PT, R195, 0x38, !P1 ;  /* 0x00000038c300780c */ /* 0x000fc60004f24270 */
[----:B------:R-:W-:Y:S01]  /*6650*/  FMUL.FTZ R197, R14, UR10 ;  /* 0x0000000a0ec57c20 */ /* 0x000fe20008410000 */
[----:B------:R-:W-:-:S04]  /*6660*/  ISETP.LT.OR P1, PT, R193, 0x39, P1 ;  /* 0x00000039c100780c */ /* 0x000fc80000f21670 */
[----:B------:R-:W-:Y:S02]  /*6670*/  FSEL R161, R161, -INF , !P1 ;  /* 0xff800000a1a17808 */ /* 0x000fe40004800000 */
[----:B------:R-:W-:-:S04]  /*6680*/  LOP3.LUT P1, RZ, R17, 0x100, RZ, 0xc0, !PT ;  /* 0x0000010011ff7812 */ /* 0x000fc8000782c0ff */
[----:B------:R-:W-:-:S04]  /*6690*/  ISETP.GT.AND P1, PT, R195, 0x39, !P1 ;  /* 0x00000039c300780c */ /* 0x000fc80004f24270 */
        /* <DEDUP_REMOVED lines=10> */
[----:B------:R-:W-:Y:S02]  /*6740*/  ISETP.GT.AND P1, PT, R195, 0x48, !P6 ;  /* 0x00000048c300780c */ /* 0x000fe40007724270 */
[----:B------:R-:W-:Y:S02]  /*6750*/  LOP3.LUT P6, RZ, R17, 0x40000, RZ, 0xc0, !PT ;  /* 0x0004000011ff7812 */ /* 0x000fe400078cc0ff */
[----:B------:R-:W-:-:S04]  /*6760*/  ISETP.LT.OR P1, PT, R193, 0x49, P1 ;  /* 0x00000049c100780c */ /* 0x000fc80000f21670 */
[----:B------:R-:W-:Y:S02]  /*6770*/  FSEL R169, R169, -INF , !P1 ;  /* 0xff800000a9a97808 */ /* 0x000fe40004800000 */
[----:B------:R-:W-:Y:S02]  /*6780*/  ISETP.GT.AND P1, PT, R195, RZ, !P6 ;  /* 0x000000ffc300720c */ /* 0x000fe40007724270 */
[----:B------:R-:W-:Y:S02]  /*6790*/  LOP3.LUT P6, RZ, R17, 0x1, RZ, 0xc0, !PT ;  /* 0x0000000111ff7812 */ /* 0x000fe400078cc0ff */
[----:B------:R-:W-:Y:S02]  /*67a0*/  ISETP.LT.OR P1, PT, R193, 0x1, P1 ;  /* 0x00000001c100780c */ /* 0x000fe40000f21670 */
[----:B------:R-:W-:Y:S02]  /*67b0*/  ISETP.GT.AND P2, PT, R195, 0x59, !P6 ;  /* 0x00000059c300780c */ /* 0x000fe40007744270 */
[----:B------:R-:W-:-:S02]  /*67c0*/  FSEL R196, R13, -INF , !P1 ;  /* 0xff8000000dc47808 */ /* 0x000fc40004800000 */
[----:B------:R-:W-:Y:S02]  /*67d0*/  FSETP.NEU.FTZ.AND P1, PT, R14, -INF , PT ;  /* 0xff8000000e00780b */ /* 0x000fe40003f3d000 */
[----:B------:R-:W-:Y:S02]  /*67e0*/  FMNMX.FTZ R23, R196, R9, !PT ;  /* 0x00000009c4177209 */ /* 0x000fe40007810000 */
[----:B------:R-:W-:Y:S02]  /*67f0*/  FSEL R197, R197, RZ, P1 ;  /* 0x000000ffc5c57208 */ /* 0x000fe40000800000 */
[----:B------:R-:W-:Y:S02]  /*6800*/  FMNMX.FTZ R192, R22, R23, !PT ;  /* 0x0000001716c07209 */ /* 0x000fe40007810000 */
[----:B------:R-:W-:Y:S01]  /*6810*/  FSEL R195, R165, -INF , !P3 ;  /* 0xff800000a5c37808 */ /* 0x000fe20005800000 */
[--C-:B------:R-:W-:Y:S01]  /*6820*/  FFMA.FTZ R165, R175, UR10, -R197.reuse ;  /* 0x0000000aafa57c23 */ /* 0x100fe200080108c5 */
[----:B------:R-:W-:Y:S01]  /*6830*/  FMNMX.FTZ R23, R15, R192, !PT ;  /* 0x000000c00f177209 */ /* 0x000fe20007810000 */
[--C-:B------:R-:W-:Y:S01]  /*6840*/  FFMA.FTZ R190, R200, UR10, -R197.reuse ;  /* 0x0000000ac8be7c23 */ /* 0x100fe200080108c5 */
[----:B------:R-:W-:Y:S01]  /*6850*/  FSEL R175, R166, -INF , !P4 ;  /* 0xff800000a6af7808 */ /* 0x000fe20006000000 */
[--C-:B------:R-:W-:Y:S01]  /*6860*/  FFMA.FTZ R166, R176, UR10, -R197.reuse ;  /* 0x0000000ab0a67c23 */ /* 0x100fe200080108c5 */
[----:B------:R-:W-:Y:S01]  /*6870*/  FMNMX.FTZ R192, R20, R23, !PT ;  /* 0x0000001714c07209 */ /* 0x000fe20007810000 */
[--C-:B------:R-:W-:Y:S01]  /*6880*/  FFMA.FTZ R200, R178, UR10, -R197.reuse ;  /* 0x0000000ab2c87c23 */ /* 0x100fe200080108c5 */
[----:B------:R-:W-:Y:S01]  /*6890*/  ISETP.LT.OR P2, PT, R193, 0x5a, P2 ;  /* 0x0000005ac100780c */ /* 0x000fe20001741670 */
[--C-:B------:R-:W-:Y:S01]  /*68a0*/  FFMA.FTZ R178, R180, UR10, -R197.reuse ;  /* 0x0000000ab4b27c23 */ /* 0x100fe200080108c5 */
[----:B------:R-:W-:Y:S01]  /*68b0*/  FMNMX.FTZ R191, R21, R192, !PT ;  /* 0x000000c015bf7209 */ /* 0x000fe20007810000 */
[--C-:B------:R-:W-:Y:S01]  /*68c0*/  FFMA.FTZ R180, R182, UR10, -R197.reuse ;  /* 0x0000000ab6b47c23 */ /* 0x100fe200080108c5 */
[----:B------:R-:W-:Y:S01]  /*68d0*/  FSEL R193, R167, -INF , !P5 ;  /* 0xff800000a7c17808 */ /* 0x000fe20006800000 */
[--C-:B------:R-:W-:Y:S01]  /*68e0*/  FFMA.FTZ R182, R184, UR10, -R197.reuse ;  /* 0x0000000ab8b67c23 */ /* 0x100fe200080108c5 */
[----:B------:R-:W-:Y:S01]  /*68f0*/  FMNMX.FTZ R194, R152, R191, !PT ;  /* 0x000000bf98c27209 */ /* 0x000fe20007810000 */
[--C-:B------:R-:W-:Y:S01]  /*6900*/  FFMA.FTZ R184, R186, UR10, -R197.reuse ;  /* 0x0000000abab87c23 */ /* 0x100fe200080108c5 */
[--C-:B------:R-:W-:Y:S01]  /*6910*/  FFMA.FTZ R13, R201, UR10, -R197.reuse ;  /* 0x0000000ac90d7c23 */ /* 0x100fe200080108c5 */
[----:B------:R-:W-:Y:S01]  /*6920*/  MUFU.EX2 R190, R190 ;  /* 0x000000be00be7308 */ /* 0x000fe20000000800 */
[----:B------:R-:W-:Y:S01]  /*6930*/  FMNMX.FTZ R191, R153, R194, !PT ;  /* 0x000000c299bf7209 */ /* 0x000fe20007810000 */
[--C-:B------:R-:W-:Y:S01]  /*6940*/  FFMA.FTZ R203, R203, UR10, -R197.reuse ;  /* 0x0000000acbcb7c23 */ /* 0x100fe200080108c5 */
[--C-:B------:R-:W-:Y:S01]  /*6950*/  FFMA.FTZ R192, R202, UR10, -R197.reuse ;  /* 0x0000000acac07c23 */ /* 0x100fe200080108c5 */
        /* <DEDUP_REMOVED lines=10> */
[----:B------:R-:W-:-:S02]  /*6a00*/  FFMA.FTZ R188, R188, UR10, -R197 ;  /* 0x0000000abcbc7c23 */ /* 0x000fc400080108c5 */
        /* <DEDUP_REMOVED lines=17> */
[----:B------:R-:W-:Y:S02]  /*6b20*/  FMNMX.FTZ R176, R175, R198, !PT ;  /* 0x000000c6afb07209 */ /* 0x000fe40007810000 */
[----:B------:R-:W-:Y:S01]  /*6b30*/  FSEL R198, R168, -INF , !P2 ;  /* 0xff800000a8c67808 */ /* 0x000fe20005000000 */
[--C-:B------:R-:W-:Y:S01]  /*6b40*/  FFMA.FTZ R168, R179, UR10, -R197.reuse ;  /* 0x0000000ab3a87c23 */ /* 0x100fe200080108c5 */
[----:B------:R-:W-:Y:S01]  /*6b50*/  FMNMX.FTZ R167, R193, R176, !PT ;  /* 0x000000b0c1a77209 */ /* 0x000fe20007810000 */
[--C-:B------:R-:W-:Y:S01]  /*6b60*/  FFMA.FTZ R179, R181, UR10, -R197.reuse ;  /* 0x0000000ab5b37c23 */ /* 0x100fe200080108c5 */
[--C-:B------:R-:W-:Y:S01]  /*6b70*/  FFMA.FTZ R181, R183, UR10, -R197.reuse ;  /* 0x0000000ab7b57c23 */ /* 0x100fe200080108c5 */
[--C-:B------:R-:W-:Y:S01]  /*6b80*/  FFMA.FTZ R183, R185, UR10, -R197.reuse ;  /* 0x0000000ab9b77c23 */ /* 0x100fe200080108c5 */
[----:B------:R-:W-:Y:S01]  /*6b90*/  FMNMX.FTZ R176, R198, R167, !PT ;  /* 0x000000a7c6b07209 */ /* 0x000fe20007810000 */
[----:B------:R-:W-:Y:S01]  /*6ba0*/  FFMA.FTZ R185, R187, UR10, -R197 ;  /* 0x0000000abbb97c23 */ /* 0x000fe200080108c5 */
[----:B------:R-:W-:Y:S01]  /*6bb0*/  FSEL R187, R14, RZ, P1 ;  /* 0x000000ff0ebb7208 */ /* 0x000fe20000800000 */
[----:B------:R-:W-:Y:S02]  /*6bc0*/  MUFU.EX2 R173, R173 ;  /* 0x000000ad00ad7308 */ /* 0x000fe40000000800 */
[----:B------:R-:W0:Y:S02]  /*6bd0*/  SHFL.BFLY PT, R199, R176, 0x2, 0x1f ;  /* 0x0c401f00b0c77f89 */ /* 0x000e2400000e0000 */
[----:B------:R-:W-:-:S04]  /*6be0*/  FADD.FTZ R187, -R187, R10 ;  /* 0x0000000abbbb7221 */ /* 0x000fc80000010100 */
[----:B------:R-:W-:Y:S01]  /*6bf0*/  FMUL.FTZ R186, R187, UR10 ;  /* 0x0000000abbba7c20 */ /* 0x000fe20008410000 */
[----:B------:R-:W-:Y:S01]  /*6c00*/  FFMA.FTZ R187, R189, UR10, -R197 ;  /* 0x0000000abdbb7c23 */ /* 0x000fe200080108c5 */
[----:B------:R-:W-:Y:S08]  /*6c10*/  MUFU.EX2 R174, R174 ;  /* 0x000000ae00ae7308 */ /* 0x000ff00000000800 */
[----:B------:R-:W1:Y:S01]  /*6c20*/  MUFU.EX2 R186, R186 ;  /* 0x000000ba00ba7308 */ /* 0x000e620000000800 */
[----:B0-----:R-:W-:-:S07]  /*6c30*/  FMNMX.FTZ R199, R176, R199, !PT ;  /* 0x000000c7b0c77209 */ /* 0x001fce0007810000 */
[----:B------:R-:W-:Y:S01]  /*6c40*/  MUFU.EX2 R165, R165 ;  /* 0x000000a500a57308 */ /* 0x000fe20000000800 */
[----:B------:R-:W0:Y:S07]  /*6c50*/  SHFL.BFLY PT, R176, R199, 0x1, 0x1f ;  /* 0x0c201f00c7b07f89 */ /* 0x000e2e00000e0000 */
[----:B------:R-:W2:Y:S01]  /*6c60*/  MUFU.EX2 R166, R166 ;  /* 0x000000a600a67308 */ /* 0x000ea20000000800 */
[-C--:B-1----:R-:W-:Y:S01]  /*6c70*/  FMUL.FTZ R24, R24, R186.reuse ;  /* 0x000000ba18187220 */ /* 0x082fe20000410000 */
        /* <DEDUP_REMOVED lines=14> */
[----:B------:R1:W-:Y:S01]  /*6d60*/  MUFU.EX2 R10, R188 ;  /* 0x000000bc000a7308 */ /* 0x0003e20000000800 */
[-C--:B------:R-:W-:Y:S01]  /*6d70*/  FMUL.FTZ R52, R52, R186.reuse ;  /* 0x000000ba34347220 */ /* 0x080fe20000410000 */
[-C--:B------:R-:W-:Y:S01]  /*6d80*/  FMUL.FTZ R53, R53, R186.reuse ;  /* 0x000000ba35357220 */ /* 0x080fe20000410000 */
[----:B------:R-:W-:Y:S01]  /*6d90*/  FMUL.FTZ R56, R56, R186 ;  /* 0x000000ba38387220 */ /* 0x000fe20000410000 */
[----:B0-----:R-:W-:Y:S01]  /*6da0*/  FMNMX.FTZ R176, R199, R176, !PT ;  /* 0x000000b0c7b07209 */ /* 0x001fe20007810000 */
[-C--:B------:R-:W-:Y:S01]  /*6db0*/  FMUL.FTZ R57, R57, R186.reuse ;  /* 0x000000ba39397220 */ /* 0x080fe20000410000 */
[-C--:B------:R-:W-:Y:S01]  /*6dc0*/  FMUL.FTZ R60, R60, R186.reuse ;  /* 0x000000ba3c3c7220 */ /* 0x080fe20000410000 */
[-C--:B------:R-:W-:Y:S01]  /*6dd0*/  FMUL.FTZ R61, R61, R186.reuse ;  /* 0x000000ba3d3d7220 */ /* 0x080fe20000410000 */
[C---:B------:R-:W-:Y:S01]  /*6de0*/  FSETP.NEU.FTZ.AND P1, PT, R176.reuse, -INF , PT ;  /* 0xff800000b000780b */ /* 0x040fe20003f3d000 */
[----:B------:R-:W-:Y:S01]  /*6df0*/  FMUL.FTZ R199, R176, UR10 ;  /* 0x0000000ab0c77c20 */ /* 0x000fe20008410000 */
[----:B------:R-:W-:Y:S01]  /*6e00*/  MUFU.EX2 R168, R168 ;  /* 0x000000a800a87308 */ /* 0x000fe20000000800 */
[-C--:B------:R-:W-:Y:S01]  /*6e10*/  FMUL.FTZ R64, R64, R186.reuse ;  /* 0x000000ba40407220 */ /* 0x080fe20000410000 */
[-C--:B------:R-:W-:Y:S01]  /*6e20*/  FMUL.FTZ R65, R65, R186.reuse ;  /* 0x000000ba41417220 */ /* 0x080fe20000410000 */
[----:B------:R-:W-:Y:S01]  /*6e30*/  FMUL.FTZ R68, R68, R186 ;  /* 0x000000ba44447220 */ /* 0x000fe20000410000 */
[----:B------:R-:W-:Y:S01]  /*6e40*/  FSEL R197, R199, RZ, P1 ;  /* 0x000000ffc7c57208 */ /* 0x000fe20000800000 */
[----:B------:R-:W-:Y:S01]  /*6e50*/  FFMA.FTZ R199, R186, R2, R13 ;  /* 0x00000002bac77223 */ /* 0x000fe2000001000d */
[-C--:B------:R-:W-:Y:S01]  /*6e60*/  FMUL.FTZ R69, R69, R186.reuse ;  /* 0x000000ba45457220 */ /* 0x080fe20000410000 */
[----:B------:R-:W-:Y:S01]  /*6e70*/  FMUL.FTZ R72, R72, R186 ;  /* 0x000000ba48487220 */ /* 0x000fe20000410000 */
[----:B------:R-:W-:Y:S01]  /*6e80*/  MUFU.EX2 R178, R178 ;  /* 0x000000b200b27308 */ /* 0x000fe20000000800 */
[----:B------:R-:W-:Y:S01]  /*6e90*/  FADD.FTZ R2, R190, R199 ;  /* 0x000000c7be027221 */ /* 0x000fe20000010000 */
[--C-:B-1----:R-:W-:Y:S01]  /*6ea0*/  FFMA.FTZ R188, R152, UR10, -R197.reuse ;  /* 0x0000000a98bc7c23 */ /* 0x102fe200080108c5 */
[--C-:B------:R-:W-:Y:S01]  /*6eb0*/  FFMA.FTZ R189, R196, UR10, -R197.reuse ;  /* 0x0000000ac4bd7c23 */ /* 0x100fe200080108c5 */
[--C-:B------:R-:W-:Y:S01]  /*6ec0*/  FFMA.FTZ R196, R153, UR10, -R197.reuse ;  /* 0x0000000a99c47c23 */ /* 0x100fe200080108c5 */
[----:B------:R-:W-:Y:S01]  /*6ed0*/  FADD.FTZ R199, R23, R2 ;  /* 0x0000000217c77221 */ /* 0x000fe20000010000 */
[--C-:B------:R-:W-:Y:S01]  /*6ee0*/  FFMA.FTZ R204, R163, UR10, -R197.reuse ;  /* 0x0000000aa3cc7c23 */ /* 0x100fe200080108c5 */
[----:B------:R-:W-:Y:S01]  /*6ef0*/  FFMA.FTZ R202, R161, UR10, -R197 ;  /* 0x0000000aa1ca7c23 */ /* 0x000fe200080108c5 */
[----:B------:R-:W0:Y:S01]  /*6f00*/  MUFU.EX2 R179, R179 ;  /* 0x000000b300b37308 */ /* 0x000e220000000800 */
[----:B------:R-:W-:Y:S01]  /*6f10*/  FADD.FTZ R2, R192, R199 ;  /* 0x000000c7c0027221 */ /* 0x000fe20000010000 */
[--C-:B------:R-:W-:Y:S01]  /*6f20*/  FFMA.FTZ R203, R162, UR10, -R197.reuse ;  /* 0x0000000aa2cb7c23 */ /* 0x100fe200080108c5 */
[--C-:B------:R-:W-:Y:S01]  /*6f30*/  FFMA.FTZ R22, R22, UR10, -R197.reuse ;  /* 0x0000000a16167c23 */ /* 0x100fe200080108c5 */
[----:B--2---:R-:W-:Y:S01]  /*6f40*/  F2FP.BF16.F32.PACK_AB R162, R166, R165 ;  /* 0x000000a5a6a2723e */ /* 0x004fe200000010ff */
[----:B------:R-:W-:Y:S01]  /*6f50*/  FADD.FTZ R199, R191, R2 ;  /* 0x00000002bfc77221 */ /* 0x000fe20000010000 */
[--C-:B------:R-:W-:Y:S01]  /*6f60*/  FFMA.FTZ R15, R15, UR10, -R197.reuse ;  /* 0x0000000a0f0f7c23 */ /* 0x100fe200080108c5 */
[----:B------:R-:W-:Y:S01]  /*6f70*/  FFMA.FTZ R20, R20, UR10, -R197 ;  /* 0x0000000a14147c23 */ /* 0x000fe200080108c5 */
[----:B------:R-:W-:Y:S01]  /*6f80*/  MUFU.EX2 R180, R180 ;  /* 0x000000b400b47308 */ /* 0x000fe20000000800 */
[----:B------:R-:W-:Y:S01]  /*6f90*/  FADD.FTZ R2, R194, R199 ;  /* 0x000000c7c2027221 */ /* 0x000fe20000010000 */
[--C-:B------:R-:W-:Y:S01]  /*6fa0*/  FFMA.FTZ R21, R21, UR10, -R197.reuse ;  /* 0x0000000a15157c23 */ /* 0x100fe200080108c5 */
[--C-:B------:R-:W-:Y:S01]  /*6fb0*/  FFMA.FTZ R157, R157, UR10, -R197.reuse ;  /* 0x0000000a9d9d7c23 */ /* 0x100fe200080108c5 */
[--C-:B------:R-:W-:Y:S01]  /*6fc0*/  FFMA.FTZ R159, R159, UR10, -R197.reuse ;  /* 0x0000000a9f9f7c23 */ /* 0x100fe200080108c5 */
[----:B------:R-:W-:Y:S01]  /*6fd0*/  FADD.FTZ R199, R171, R2 ;  /* 0x00000002abc77221 */ /* 0x000fe20000010000 */
[----:B------:R-:W-:Y:S01]  /*6fe0*/  FFMA.FTZ R201, R160, UR10, -R197 ;  /* 0x0000000aa0c97c23 */ /* 0x000fe200080108c5 */
[----:B------:R-:W-:Y:S01]  /*6ff0*/  F2FP.BF16.F32.PACK_AB R160, R174, R173 ;  /* 0x000000adaea0723e */ /* 0x000fe200000010ff */
[----:B------:R-:W1:Y:S01]  /*7000*/  MUFU.EX2 R181, R181 ;  /* 0x000000b500b57308 */ /* 0x000e620000000800 */
[----:B------:R-:W-:Y:S01]  /*7010*/  FADD.FTZ R2, R172, R199 ;  /* 0x000000c7ac027221 */ /* 0x000fe20000010000 */
[--C-:B------:R-:W-:Y:S01]  /*7020*/  FFMA.FTZ R169, R169, UR10, -R197.reuse ;  /* 0x0000000aa9a97c23 */ /* 0x100fe200080108c5 */
[--C-:B------:R-:W-:Y:S01]  /*7030*/  FFMA.FTZ R195, R195, UR10, -R197.reuse ;  /* 0x0000000ac3c37c23 */ /* 0x100fe200080108c5 */
[--C-:B------:R-:W-:Y:S01]  /*7040*/  FFMA.FTZ R175, R175, UR10, -R197.reuse ;  /* 0x0000000aafaf7c23 */ /* 0x100fe200080108c5 */
[----:B------:R-:W-:Y:S01]  /*7050*/  FADD.FTZ R199, R173, R2 ;  /* 0x00000002adc77221 */ /* 0x000fe20000010000 */
[----:B------:R-:W-:Y:S01]  /*7060*/  FSEL R2, R176, RZ, P1 ;  /* 0x000000ffb0027208 */ /* 0x000fe20000800000 */
[----:B------:R-:W-:Y:S01]  /*7070*/  FFMA.FTZ R193, R193, UR10, -R197 ;  /* 0x0000000ac1c17c23 */ /* 0x000fe200080108c5 */
[----:B------:R-:W2:Y:S01]  /*7080*/  MUFU.EX2 R182, R182 ;  /* 0x000000b600b67308 */ /* 0x000ea20000000800 */
[----:B------:R-:W-:Y:S01]  /*7090*/  FADD.FTZ R152, R174, R199 ;  /* 0x000000c7ae987221 */ /* 0x000fe20000010000 */
[----:B------:R-:W-:Y:S01]  /*70a0*/  FFMA.FTZ R199, R158, UR10, -R197 ;  /* 0x0000000a9ec77c23 */ /* 0x000fe200080108c5 */
[----:B------:R-:W-:Y:S01]  /*70b0*/  FADD.FTZ R2, -R2, R9 ;  /* 0x0000000902027221 */ /* 0x000fe20000010100 */
[--C-:B------:R-:W-:Y:S01]  /*70c0*/  FFMA.FTZ R9, R154, UR10, -R197.reuse ;  /* 0x0000000a9a097c23 */ /* 0x100fe200080108c5 */
[----:B------:R-:W-:Y:S01]  /*70d0*/  FADD.FTZ R153, R165, R152 ;  /* 0x00000098a5997221 */ /* 0x000fe20000010000 */
[--C-:B------:R-:W-:Y:S01]  /*70e0*/  FFMA.FTZ R152, R155, UR10, -R197.reuse ;  /* 0x0000000a9b987c23 */ /* 0x100fe200080108c5 */
[----:B------:R-:W-:Y:S01]  /*70f0*/  FFMA.FTZ R155, R164, UR10, -R197 ;  /* 0x0000000aa49b7c23 */ /* 0x000fe200080108c5 */
[----:B------:R-:W3:Y:S01]  /*7100*/  MUFU.EX2 R183, R183 ;  /* 0x000000b700b77308 */ /* 0x000ee20000000800 */
[----:B------:R-:W-:Y:S01]  /*7110*/  FADD.FTZ R200, R166, R153 ;  /* 0x00000099a6c87221 */ /* 0x000fe20000010000 */
[----:B0-----:R-:W-:Y:S01]  /*7120*/  F2FP.BF16.F32.PACK_AB R166, R179, R178 ;  /* 0x000000b2b3a6723e */ /* 0x001fe200000010ff */
[----:B------:R-:W-:Y:S01]  /*7130*/  FMUL.FTZ R73, R73, R186 ;  /* 0x000000ba49497220 */ /* 0x000fe20000410000 */
[----:B------:R-:W-:Y:S01]  /*7140*/  F2FP.BF16.F32.PACK_AB R164, R168, R167 ;  /* 0x000000a7a8a4723e */ /* 0x000fe200000010ff */
[----:B------:R-:W-:Y:S01]  /*7150*/  FADD.FTZ R153, R167, R200 ;  /* 0x000000c8a7997221 */ /* 0x000fe20000010000 */
[----:B------:R-:W-:Y:S01]  /*7160*/  FFMA.FTZ R200, R156, UR10, -R197 ;  /* 0x0000000a9cc87c23 */ /* 0x000fe200080108c5 */
[----:B------:R-:W-:Y:S01]  /*7170*/  F2FP.BF16.F32.PACK_AB R158, R172, R171 ;  /* 0x000000abac9e723e */ /* 0x000fe200000010ff */
[----:B------:R-:W0:Y:S01]  /*7180*/  MUFU.EX2 R184, R184 ;  /* 0x000000b800b87308 */ /* 0x000e220000000800 */
[----:B------:R-:W-:Y:S01]  /*7190*/  FADD.FTZ R153, R168, R153 ;  /* 0x00000099a8997221 */ /* 0x000fe20000010000 */
[----:B-1----:R-:W-:Y:S01]  /*71a0*/  F2FP.BF16.F32.PACK_AB R168, R181, R180 ;  /* 0x000000b4b5a8723e */ /* 0x002fe200000010ff */
[-C--:B------:R-:W-:Y:S01]  /*71b0*/  FMUL.FTZ R76, R76, R186.reuse ;  /* 0x000000ba4c4c7220 */ /* 0x080fe20000410000 */
[----:B------:R-:W-:Y:S01]  /*71c0*/  PLOP3.LUT P1, PT, PT, PT, UP0, 0x40, 0x0 ;  /* 0x000000000000781c */ /* 0x000fe20003f2e808 */
        /* <DEDUP_REMOVED lines=9> */
[--C-:B------:R-:W-:Y:S01]  /*7260*/  FFMA.FTZ R153, R170, UR10, -R197.reuse ;  /* 0x0000000aaa997c23 */ /* 0x100fe200080108c5 */
[----:B------:R-:W-:Y:S01]  /*7270*/  FFMA.FTZ R197, R198, UR10, -R197 ;  /* 0x0000000ac6c57c23 */ /* 0x000fe200080108c5 */
[----:B------:R-:W-:Y:S01]  /*7280*/  MUFU.EX2 R189, R189 ;  /* 0x000000bd00bd7308 */ /* 0x000fe20000000800 */
[----:B------:R-:W-:Y:S01]  /*7290*/  FADD.FTZ R163, R181, R154 ;  /* 0x0000009ab5a37221 */ /* 0x000fe20000010000 */
[----:B-1----:R-:W-:Y:S01]  /*72a0*/  F2FP.BF16.F32.PACK_AB R152, R190, R13 ;  /* 0x0000000dbe98723e */ /* 0x002fe200000010ff */
[-C--:B------:R-:W-:Y:S01]  /*72b0*/  FMUL.FTZ R88, R88, R186.reuse ;  /* 0x000000ba58587220 */ /* 0x080fe20000410000 */
[----:B------:R-:W-:Y:S01]  /*72c0*/  F2FP.BF16.F32.PACK_AB R154, R192, R23 ;  /* 0x00000017c09a723e */ /* 0x000fe200000010ff */
[----:B--2---:R-:W-:Y:S01]  /*72d0*/  FADD.FTZ R156, R182, R163 ;  /* 0x000000a3b69c7221 */ /* 0x004fe20000010000 */
[-C--:B------:R-:W-:Y:S01]  /*72e0*/  FMUL.FTZ R89, R89, R186.reuse ;  /* 0x000000ba59597220 */ /* 0x080fe20000410000 */
[-C--:B------:R-:W-:Y:S01]  /*72f0*/  FMUL.FTZ R92, R92, R186.reuse ;  /* 0x000000ba5c5c7220 */ /* 0x080fe20000410000 */
[----:B------:R-:W-:Y:S01]  /*7300*/  MUFU.EX2 R22, R22 ;  /* 0x0000001600167308 */ /* 0x000fe20000000800 */
[----:B---3--:R-:W-:Y:S01]  /*7310*/  FADD.FTZ R13, R183, R156 ;  /* 0x0000009cb70d7221 */ /* 0x008fe20000010000 */
[----:B------:R-:W-:Y:S01]  /*7320*/  F2FP.BF16.F32.PACK_AB R156, R194, R191 ;  /* 0x000000bfc29c723e */ /* 0x000fe200000010ff */
[-C--:B------:R-:W-:Y:S01]  /*7330*/  FMUL.FTZ R93, R93, R186.reuse ;  /* 0x000000ba5d5d7220 */ /* 0x080fe20000410000 */
[-C--:B------:R-:W-:Y:S01]  /*7340*/  FMUL.FTZ R96, R96, R186.reuse ;  /* 0x000000ba60607220 */ /* 0x080fe20000410000 */
[----:B0-----:R-:W-:Y:S01]  /*7350*/  FADD.FTZ R170, R184, R13 ;  /* 0x0000000db8aa7221 */ /* 0x001fe20000010000 */
[----:B------:R-:W-:Y:S01]  /*7360*/  FMUL.FTZ R13, R2, UR10 ;  /* 0x0000000a020d7c20 */ /* 0x000fe20008410000 */
        /* <DEDUP_REMOVED lines=24> */
[----:B------:R-:W-:Y:S01]  /*74f0*/  FMUL.FTZ R140, R140, R186 ;  /* 0x000000ba8c8c7220 */ /* 0x000fe20000410000 */
[----:B------:R-:W2:Y:S01]  /*7500*/  MUFU.EX2 R21, R21 ;  /* 0x0000001500157308 */ /* 0x000ea20000000800 */
[----:B0-----:R-:W-:Y:S01]  /*7510*/  FFMA.FTZ R13, R178, R0, R189 ;  /* 0x00000000b20d7223 */ /* 0x001fe200000100bd */
[-C--:B------:R-:W-:Y:S01]  /*7520*/  FMUL.FTZ R141, R141, R186.reuse ;  /* 0x000000ba8d8d7220 */ /* 0x080fe20000410000 */
[-C--:B------:R-:W-:Y:S01]  /*7530*/  FMUL.FTZ R144, R144, R186.reuse ;  /* 0x000000ba90907220 */ /* 0x080fe20000410000 */
[-C--:B------:R-:W-:Y:S01]  /*7540*/  FMUL.FTZ R145, R145, R186.reuse ;  /* 0x000000ba91917220 */ /* 0x080fe20000410000 */
[----:B------:R-:W-:Y:S01]  /*7550*/  FADD.FTZ R0, R22, R13 ;  /* 0x0000000d16007221 */ /* 0x000fe20000010000 */
[-C--:B------:R-:W-:Y:S01]  /*7560*/  FMUL.FTZ R148, R148, R186.reuse ;  /* 0x000000ba94947220 */ /* 0x080fe20000410000 */
[----:B------:R-:W-:Y:S01]  /*7570*/  FMUL.FTZ R149, R149, R186 ;  /* 0x000000ba95957220 */ /* 0x000fe20000410000 */
[----:B------:R-:W0:Y:S01]  /*7580*/  MUFU.EX2 R188, R188 ;  /* 0x000000bc00bc7308 */ /* 0x000e220000000800 */
[----:B------:R-:W-:Y:S01]  /*7590*/  FADD.FTZ R13, R15, R0 ;  /* 0x000000000f0d7221 */ /* 0x000fe20000010000 */
[-C--:B------:R-:W-:Y:S01]  /*75a0*/  FMUL.FTZ R26, R26, R178.reuse ;  /* 0x000000b21a1a7220 */ /* 0x080fe20000410000 */
[-C--:B------:R-:W-:Y:S01]  /*75b0*/  FMUL.FTZ R27, R27, R178.reuse ;  /* 0x000000b21b1b7220 */ /* 0x080fe20000410000 */
[-C--:B------:R-:W-:Y:S01]  /*75c0*/  FMUL.FTZ R30, R30, R178.reuse ;  /* 0x000000b21e1e7220 */ /* 0x080fe20000410000 */
[----:B-1----:R-:W-:Y:S01]  /*75d0*/  FADD.FTZ R180, R20, R13 ;  /* 0x0000000d14b47221 */ /* 0x002fe20000010000 */
[-C--:B------:R-:W-:Y:S01]  /*75e0*/  FMUL.FTZ R31, R31, R178.reuse ;  /* 0x000000b21f1f7220 */ /* 0x080fe20000410000 */
[-C--:B------:R-:W-:Y:S01]  /*75f0*/  FMUL.FTZ R34, R34, R178.reuse ;  /* 0x000000b222227220 */ /* 0x080fe20000410000 */
[----:B------:R-:W1:Y:S01]  /*7600*/  MUFU.EX2 R196, R196 ;  /* 0x000000c400c47308 */ /* 0x000e620000000800 */
        /* <DEDUP_REMOVED lines=20> */
[-C--:B------:R-:W-:Y:S01]  /*7750*/  FMUL.FTZ R66, R66, R178.reuse ;  /* 0x000000b242427220 */ /* 0x080fe20000410000 */
[-C--:B------:R-:W-:Y:S01]  /*7760*/  FMUL.FTZ R67, R67, R178.reuse ;  /* 0x000000b243437220 */ /* 0x080fe20000410000 */
[----:B------:R-:W-:Y:S01]  /*7770*/  FMUL.FTZ R70, R70, R178 ;  /* 0x000000b246467220 */ /* 0x000fe20000410000 */
[----:B------:R-:W1:Y:S01]  /*7780*/  MUFU.EX2 R187, R187 ;  /* 0x000000bb00bb7308 */ /* 0x000e620000000800 */
[----:B--2---:R-:W-:Y:S01]  /*7790*/  FADD.FTZ R23, R185, R170 ;  /* 0x000000aab9177221 */ /* 0x004fe20000010000 */
[----:B------:R-:W-:Y:S01]  /*77a0*/  F2FP.BF16.F32.PACK_AB R170, R183, R182 ;  /* 0x000000b6b7aa723e */ /* 0x000fe200000010ff */
[----:B------:R-:W-:Y:S01]  /*77b0*/  FMUL.FTZ R71, R71, R178 ;  /* 0x000000b247477220 */ /* 0x000fe20000410000 */
[----:B------:R-:W-:Y:S01]  /*77c0*/  F2FP.BF16.F32.PACK_AB R172, R185, R184 ;  /* 0x000000b8b9ac723e */ /* 0x000fe200000010ff */
[----:B------:R-:W-:Y:S01]  /*77d0*/  FADD.FTZ R2, R10, R23 ;  /* 0x000000170a027221 */ /* 0x000fe20000010000 */
[-C--:B------:R-:W-:Y:S01]  /*77e0*/  FMUL.FTZ R74, R74, R178.reuse ;  /* 0x000000b24a4a7220 */ /* 0x080fe20000410000 */
[-C--:B------:R-:W-:Y:S01]  /*77f0*/  FMUL.FTZ R75, R75, R178.reuse ;  /* 0x000000b24b4b7220 */ /* 0x080fe20000410000 */
[----:B------:R-:W2:Y:S01]  /*7800*/  MUFU.EX2 R200, R200 ;  /* 0x000000c800c87308 */ /* 0x000ea20000000800 */
[----:B0-----:R-:W-:Y:S01]  /*7810*/  FADD.FTZ R180, R9, R180 ;  /* 0x000000b409b47221 */ /* 0x001fe20000010000 */
[-C--:B------:R-:W-:Y:S01]  /*7820*/  FMUL.FTZ R78, R78, R178.reuse ;  /* 0x000000b24e4e7220 */ /* 0x080fe20000410000 */
[-C--:B------:R-:W-:Y:S01]  /*7830*/  FMUL.FTZ R79, R79, R178.reuse ;  /* 0x000000b24f4f7220 */ /* 0x080fe20000410000 */
[-C--:B------:R-:W-:Y:S01]  /*7840*/  FMUL.FTZ R82, R82, R178.reuse ;  /* 0x000000b252527220 */ /* 0x080fe20000410000 */
[----:B------:R-:W-:Y:S01]  /*7850*/  FADD.FTZ R23, R161, R180 ;  /* 0x000000b4a1177221 */ /* 0x000fe20000010000 */
[-C--:B------:R-:W-:Y:S01]  /*7860*/  FMUL.FTZ R83, R83, R178.reuse ;  /* 0x000000b253537220 */ /* 0x080fe20000410000 */
[----:B------:R-:W-:Y:S01]  /*7870*/  FMUL.FTZ R86, R86, R178 ;  /* 0x000000b256567220 */ /* 0x000fe20000410000 */
[----:B------:R0:W3:Y:S01]  /*7880*/  MUFU.EX2 R163, R157 ;  /* 0x0000009d00a37308 */ /* 0x0000e20000000800 */
[C---:B-1----:R-:W-:Y:S01]  /*7890*/  F2FP.BF16.F32.PACK_AB R174, R187.reuse, R10 ;  /* 0x0000000abbae723e */ /* 0x042fe200000010ff */
[----:B------:R-:W-:Y:S01]  /*78a0*/  FADD.FTZ R2, R187, R2 ;  /* 0x00000002bb027221 */ /* 0x000fe20000010000 */
[-C--:B------:R-:W-:Y:S01]  /*78b0*/  FMUL.FTZ R87, R87, R178.reuse ;  /* 0x000000b257577220 */ /* 0x080fe20000410000 */
[-C--:B------:R-:W-:Y:S01]  /*78c0*/  FMUL.FTZ R90, R90, R178.reuse ;  /* 0x000000b25a5a7220 */ /* 0x080fe20000410000 */
[-C--:B------:R-:W-:Y:S01]  /*78d0*/  FMUL.FTZ R91, R91, R178.reuse ;  /* 0x000000b25b5b7220 */ /* 0x080fe20000410000 */
[-C--:B------:R-:W-:Y:S01]  /*78e0*/  FMUL.FTZ R94, R94, R178.reuse ;  /* 0x000000b25e5e7220 */ /* 0x080fe20000410000 */
[-C--:B------:R-:W-:Y:S01]  /*78f0*/  FMUL.FTZ R95, R95, R178.reuse ;  /* 0x000000b25f5f7220 */ /* 0x080fe20000410000 */
[----:B------:R-:W1:Y:S01]  /*7900*/  MUFU.EX2 R190, R199 ;  /* 0x000000c700be7308 */ /* 0x000e620000000800 */
[----:B--2---:R-:W-:Y:S01]  /*7910*/  FADD.FTZ R180, R200, R23 ;  /* 0x00000017c8b47221 */ /* 0x004fe20000010000 */
[----:B0-----:R-:W-:Y:S01]  /*7920*/  F2FP.BF16.F32.PACK_AB R157, R188, R21 ;  /* 0x00000015bc9d723e */ /* 0x001fe200000010ff */
[-C--:B------:R-:W-:Y:S01]  /*7930*/  FMUL.FTZ R98, R98, R178.reuse ;  /* 0x000000b262627220 */ /* 0x080fe20000410000 */
[----:B------:R-:W-:Y:S01]  /*7940*/  F2FP.BF16.F32.PACK_AB R161, R200, R161 ;  /* 0x000000a1c8a1723e */ /* 0x000fe200000010ff */
[-C--:B------:R-:W-:Y:S01]  /*7950*/  FMUL.FTZ R99, R99, R178.reuse ;  /* 0x000000b263637220 */ /* 0x080fe20000410000 */
[-C--:B------:R-:W-:Y:S01]  /*7960*/  FMUL.FTZ R102, R102, R178.reuse ;  /* 0x000000b266667220 */ /* 0x080fe20000410000 */
[-C--:B------:R-:W-:Y:S01]  /*7970*/  FMUL.FTZ R103, R103, R178.reuse ;  /* 0x000000b267677220 */ /* 0x080fe20000410000 */
[----:B------:R0:W2:Y:S01]  /*7980*/  MUFU.EX2 R165, R159 ;  /* 0x0000009f00a57308 */ /* 0x0000a20000000800 */
[----:B---3--:R-:W-:Y:S01]  /*7990*/  FADD.FTZ R23, R163, R180 ;  /* 0x000000b4a3177221 */ /* 0x008fe20000010000 */
[-C--:B------:R-:W-:Y:S01]  /*79a0*/  FMUL.FTZ R106, R106, R178.reuse ;  /* 0x000000b26a6a7220 */ /* 0x080fe20000410000 */
[-C--:B------:R-:W-:Y:S01]  /*79b0*/  FMUL.FTZ R107, R107, R178.reuse ;  /* 0x000000b26b6b7220 */ /* 0x080fe20000410000 */
[-C--:B------:R-:W-:Y:S01]  /*79c0*/  FMUL.FTZ R110, R110, R178.reuse ;  /* 0x000000b26e6e7220 */ /* 0x080fe20000410000 */
[-C--:B------:R-:W-:Y:S01]  /*79d0*/  FMUL.FTZ R111, R111, R178.reuse ;  /* 0x000000b26f6f7220 */ /* 0x080fe20000410000 */
[-C--:B------:R-:W-:Y:S01]  /*79e0*/  FMUL.FTZ R114, R114, R178.reuse ;  /* 0x000000b272727220 */ /* 0x080fe20000410000 */
[----:B------:R-:W-:Y:S01]  /*79f0*/  FMUL.FTZ R115, R115, R178 ;  /* 0x000000b273737220 */ /* 0x000fe20000410000 */
[----:B------:R-:W3:Y:S01]  /*7a00*/  MUFU.EX2 R10, R201 ;  /* 0x000000c9000a7308 */ /* 0x000ee20000000800 */
[----:B-1----:R-:W-:Y:S01]  /*7a10*/  FADD.FTZ R182, R190, R23 ;  /* 0x00000017beb67221 */ /* 0x002fe20000010000 */
[----:B0-----:R-:W-:Y:S01]  /*7a20*/  F2FP.BF16.F32.PACK_AB R159, R9, R196 ;  /* 0x000000c4099f723e */ /* 0x001fe200000010ff */
[-C--:B------:R-:W-:Y:S01]  /*7a30*/  FMUL.FTZ R118, R118, R178.reuse ;  /* 0x000000b276767220 */ /* 0x080fe20000410000 */
[----:B------:R-:W-:Y:S01]  /*7a40*/  F2FP.BF16.F32.PACK_AB R163, R190, R163 ;  /* 0x000000a3bea3723e */ /* 0x000fe200000010ff */
        /* <DEDUP_REMOVED lines=11> */
[----:B------:R-:W1:Y:S01]  /*7b00*/  MUFU.EX2 R0, R203 ;  /* 0x000000cb00007308 */ /* 0x000e620000000800 */
[C---:B---3--:R-:W-:Y:S01]  /*7b10*/  FADD.FTZ R182, R10.reuse, R23 ;  /* 0x000000170ab67221 */ /* 0x048fe20000010000 */
[----:B------:R-:W-:Y:S01]  /*7b20*/  F2FP.BF16.F32.PACK_AB R165, R10, R165 ;  /* 0x000000a50aa5723e */ /* 0x000fe200000010ff */
        /* <DEDUP_REMOVED lines=9> */
[----:B------:R-:W-:-:S04]  /*7bc0*/  FMUL.FTZ R151, R151, R178 ;  /* 0x000000b297977220 */ /* 0x000fc80000410000 */
[----:B------:R0:W3:Y:S01]  /*7bd0*/  MUFU.EX2 R13, R155 ;  /* 0x0000009b000d7308 */ /* 0x0000e20000000800 */
[C---:B-1----:R-:W-:Y:S01]  /*7be0*/  FADD.FTZ R23, R0.reuse, R23 ;  /* 0x0000001700177221 */ /* 0x042fe20000010000 */
[----:B------:R-:W-:-:S06]  /*7bf0*/  F2FP.BF16.F32.PACK_AB R167, R0, R167 ;  /* 0x000000a700a7723e */ /* 0x000fcc00000010ff */
[----:B------:R1:W4:Y:S01]  /*7c00*/  MUFU.EX2 R171, R169 ;  /* 0x000000a900ab7308 */ /* 0x0003220000000800 */
[----:B--2---:R-:W-:Y:S01]  /*7c10*/  FADD.FTZ R184, R204, R23 ;  /* 0x00000017ccb87221 */ /* 0x004fe20000010000 */
[----:B0-----:R-:W-:-:S06]  /*7c20*/  F2FP.BF16.F32.PACK_AB R155, R20, R15 ;  /* 0x0000000f149b723e */ /* 0x001fcc00000010ff */
[----:B------:R0:W2:Y:S01]  /*7c30*/  MUFU.EX2 R180, R153 ;  /* 0x0000009900b47308 */ /* 0x0000a20000000800 */
[C---:B---3--:R-:W-:Y:S01]  /*7c40*/  FADD.FTZ R184, R13.reuse, R184 ;  /* 0x000000b80db87221 */ /* 0x048fe20000010000 */
[----:B-1----:R-:W-:-:S06]  /*7c50*/  F2FP.BF16.F32.PACK_AB R169, R13, R204 ;  /* 0x000000cc0da9723e */ /* 0x002fcc00000010ff */
[----:B------:R-:W1:Y:S01]  /*7c60*/  MUFU.EX2 R173, R195 ;  /* 0x000000c300ad7308 */ /* 0x000e620000000800 */
[----:B----4-:R-:W-:Y:S01]  /*7c70*/  FADD.FTZ R23, R171, R184 ;  /* 0x000000b8ab177221 */ /* 0x010fe20000010000 */
[----:B0-----:R-:W-:-:S06]  /*7c80*/  F2FP.BF16.F32.PACK_AB R153, R22, R189 ;  /* 0x000000bd1699723e */ /* 0x001fcc00000010ff */
[----:B------:R-:W0:Y:S01]  /*7c90*/  MUFU.EX2 R182, R175 ;  /* 0x000000af00b67308 */ /* 0x000e220000000800 */
[C---:B--2---:R-:W-:Y:S01]  /*7ca0*/  FADD.FTZ R192, R180.reuse, R23 ;  /* 0x00000017b4c07221 */ /* 0x044fe20000010000 */
[----:B------:R-:W-:-:S06]  /*7cb0*/  F2FP.BF16.F32.PACK_AB R171, R180, R171 ;  /* 0x000000abb4ab723e */ /* 0x000fcc00000010ff */
[----:B------:R-:W2:Y:S01]  /*7cc0*/  MUFU.EX2 R193, R193 ;  /* 0x000000c100c17308 */ /* 0x000ea20000000800 */
[----:B-1----:R-:W-:-:S07]  /*7cd0*/  FADD.FTZ R15, R173, R192 ;  /* 0x000000c0ad0f7221 */ /* 0x002fce0000010000 */
[----:B------:R-:W1:Y:S01]  /*7ce0*/  MUFU.EX2 R184, R197 ;  /* 0x000000c500b87308 */ /* 0x000e620000000800 */
[C---:B0-----:R-:W-:Y:S01]  /*7cf0*/  FADD.FTZ R20, R182.reuse, R15 ;  /* 0x0000000fb6147221 */ /* 0x041fe20000010000 */
[----:B------:R-:W-:-:S03]  /*7d00*/  F2FP.BF16.F32.PACK_AB R173, R182, R173 ;  /* 0x000000adb6ad723e */ /* 0x000fc600000010ff */
[----:B--2---:R-:W-:-:S04]  /*7d10*/  FADD.FTZ R9, R193, R20 ;  /* 0x00000014c1097221 */ /* 0x004fc80000010000 */
[C---:B-1----:R-:W-:Y:S01]  /*7d20*/  FADD.FTZ R0, R184.reuse, R9 ;  /* 0x00000009b8007221 */ /* 0x042fe20000010000 */
[----:B------:R-:W-:Y:S01]  /*7d30*/  F2FP.BF16.F32.PACK_AB R175, R184, R193 ;  /* 0x000000c1b8af723e */ /* 0x000fe200000010ff */
[----:B------:R-:W-:Y:S06]  /*7d40*/  @P1 BRA `(.L_x_1857) ;  /* 0x0000000000041947 */ /* 0x000fec0003800000 */
[----:B------:R-:W-:Y:S01]  /*7d50*/  BPT.TRAP 0x1 ;  /* 0x000000040000795c */ /* 0x000fe20000300000 */
.L_x_1857:
[----:B------:R-:W-:Y:S01]  /*7d60*/  PLOP3.LUT P2, PT, PT, PT, UP0, 0x40, 0x0 ;  /* 0x000000000000781c */ /* 0x000fe20003f4e808 */
[----:B------:R0:W1:-:S12]  /*7d70*/  SYNCS.PHASECHK.TRANS64.TRYWAIT P1, [UR32+0x22850], R12 ;  /* 0x0228500cff0075a7 */ /* 0x0000580008020160 */
[----:B0-----:R-:W-:Y:S05]  /*7d80*/  @P2 BRA `(.L_x_1858) ;  /* 0x0000000000042947 */ /* 0x001fea0003800000 */
[----:B------:R-:W-:Y:S01]  /*7d90*/  BPT.TRAP 0x1 ;  /* 0x000000040000795c */ /* 0x000fe20000300000 */
.L_x_1858:
[----:B-1----:R-:W-:Y:S05]  /*7da0*/  @P1 BRA `(.L_x_1859) ;  /* 0x0000000000081947 */ /* 0x002fea0003800000 */
[----:B------:R-:W0:Y:S02]  /*7db0*/  SYNCS.PHASECHK.TRANS64.TRYWAIT P1, [UR32+0x22850], R12 ;  /* 0x0228500cff0075a7 */ /* 0x000e240008020160 */
[----:B0-----:R-:W-:Y:S05]  /*7dc0*/  @!P1 BRA `(.L_x_1860) ;  /* 0x000000cc00b89947 */ /* 0x001fea0003800000 */
.L_x_1859:
[----:B------:R1:W-:Y:S01]  /*7dd0*/  BAR.SYNC.DEFER_BLOCKING R5, 0x100 ;  /* 0x000400050000751d */ /* 0x0003e20000010000 */
[----:B------:R-:W-:Y:S01]  /*7de0*/  UIMAD UR18, UR4, 0xc00, UR24 ;  /* 0x00000c00041278a4 */ /* 0x000fe2000f8e0218 */
[C---:B------:R-:W-:Y:S01]  /*7df0*/  ISETP.GT.AND P1, PT, R6.reuse, UR25, PT ;  /* 0x0000001906007c0c */ /* 0x040fe2000bf24270 */
[----:B0-----:R-:W-:Y:S02]  /*7e00*/  @!P0 VIADD R177, R177, 0x22860 ;  /* 0x00022860b1b18836 */ /* 0x001fe40000000000 */
[----:B------:R-:W-:Y:S01]  /*7e10*/  VIADD R6, R6, 0xffffffff ;  /* 0xffffffff06067836 */ /* 0x000fe20000000000 */
[----:B------:R-:W-:Y:S01]  /*7e20*/  UMOV UR15, 0x40000040 ;  /* 0x40000040000f7882 */ /* 0x000fe20000000000 */
[----:B------:R-:W-:Y:S01]  /*7e30*/  IMAD.MOV.U32 R9, RZ, RZ, R176 ;  /* 0x000000ffff097224 */ /* 0x000fe200078e00b0 */
[----:B------:R-:W-:Y:S01]  /*7e40*/  UMOV UR14, UR18 ;  /* 0x00000012000e7c82 */ /* 0x000fe20008000000 */
[----:B------:R-:W-:Y:S01]  /*7e50*/  @!P0 PRMT R177, RZ, 0x654, R177 ;  /* 0x00000654ffb18816 */ /* 0x000fe200000000b1 */
[----:B------:R-:W-:Y:S01]  /*7e60*/  IMAD.MOV.U32 R10, RZ, RZ, R14 ;  /* 0x000000ffff0a7224 */ /* 0x000fe200078e000e */
        /* <DEDUP_REMOVED lines=35> */
[----:B------:R-:W-:Y:S02]  /*80a0*/  IMAD.MOV.U32 R9, RZ, RZ, R176 ;  /* 0x000000ffff097224 */ /* 0x000fe400078e00b0 */
[----:B------:R-:W-:-:S07]  /*80b0*/  IMAD.MOV.U32 R10, RZ, RZ, R14 ;  /* 0x000000ffff0a7224 */ /* 0x000fce00078e000e */
.L_x_1844:
[----:B------:R-:W0:Y:S01]  /*80c0*/  LDC R7, c[0x0][0x2f0] ;  /* 0x0000bc00ff077b82 */ /* 0x000e220000000800 */
[----:B------:R-:W-:Y:S01]  /*80d0*/  VIADD R11, R11, 0x7f ;  /* 0x0000007f0b0b7836 */ /* 0x000fe20000000000 */
[----:B------:R-:W-:Y:S01]  /*80e0*/  UIADD3 UR11, -UR11, 0x1, URZ ;  /* 0x000000010b0b7890 */ /* 0x000fe2000fffe13f */
[----:B------:R-:W-:Y:S01]  /*80f0*/  ULDC UR14, c[0x0][0x448] ;  /* 0x00011200000e7ab9 */ /* 0x000fe20000000800 */
[----:B------:R-:W-:Y:S02]  /*8100*/  ULDC UR19, c[0x0][0x9e4] ;  /* 0x0002790000137ab9 */ /* 0x000fe40000000800 */
[----:B------:R-:W-:Y:S01]  /*8110*/  R2UR UR18, R11 ;  /* 0x000000000b1272ca */ /* 0x000fe200000e0000 */
[----:B------:R-:W-:Y:S02]  /*8120*/  UISETP.NE.AND UP1, UPT, UR14, 0x1, UPT ;  /* 0x000000010e00788c */ /* 0x000fe4000bf25270 */
[----:B------:R-:W-:-:S06]  /*8130*/  UISETP.GE.AND UP2, UPT, UR19, 0x1, UPT ;  /* 0x000000011300788c */ /* 0x000fcc000bf46270 */
[----:B------:R-:W-:-:S03]  /*8140*/  PLOP3.LUT P1, PT, PT, PT, UP2, 0x40, 0x0 ;  /* 0x000000000000781c */ /* 0x000fc60003f2e828 */
[----:B------:R-:W-:Y:S02]  /*8150*/  @UP1 ULDC UR14, c[0x0][0x44c] ;  /* 0x00011300000e1ab9 */ /* 0x000fe40000000800 */
[----:B------:R-:W-:Y:S01]  /*8160*/  UIMAD.WIDE.U32 UR14, UR18, UR14, URZ ;  /* 0x0000000e120e72a5 */ /* 0x000fe2000f8e003f */
[----:B0-----:R-:W-:Y:S01]  /*8170*/  IMAD R7, R16, R7, UR11 ;  /* 0x0000000b10077e24 */ /* 0x001fe2000f8e0207 */
[----:B------:R-:W-:Y:S01]  /*8180*/  UMOV UR11, UR18 ;  /* 0x00000012000b7c82 */ /* 0x000fe20008000000 */
[----:B------:R-:W-:Y:S02]  /*8190*/  @UP1 ULDC UR18, c[0x0][0x450] ;  /* 0x0001140000121ab9 */ /* 0x000fe40000000800 */
[----:B------:R-:W-:Y:S01]  /*81a0*/  @UP1 USHF.R.U32.HI UR11, URZ, UR18, UR15 ;  /* 0x000000123f0b1299 */ /* 0x000fe2000801160f */
[----:B------:R-:W-:Y:S02]  /*81b0*/  R2UR UR22, R7 ;  /* 0x00000000071672ca */ /* 0x000fe400000e0000 */
[----:B------:R-:W-:-:S11]  /*81c0*/  ULDC UR18, c[0x0][0x9dc] ;  /* 0x0002770000127ab9 */ /* 0x000fd60000000800 */
[----:B------:R-:W-:-:S04]  /*81d0*/  UIADD3 UR11, UR22, UR11, URZ ;  /* 0x0000000b160b7290 */ /* 0x000fc8000fffe03f */
[----:B------:R-:W-:Y:S01]  /*81e0*/  UIADD3 UR18, UR11, -UR18, URZ ;  /* 0x800000120b127290 */ /* 0x000fe2000fffe03f */
[----:B------:R-:W-:Y:S11]  /*81f0*/  @P1 BRA `(.L_x_1862) ;  /* 0x0000000000441947 */ /* 0x000ff60003800000 */
        /* <DEDUP_REMOVED lines=10> */
.L_x_1863:
[----:B------:R-:W-:-:S11]  /*82a0*/  UISETP.NE.AND UP3, UPT, UR19, 0x1, UPT ;  /* 0x000000011300788c */ /* 0x000fd6000bf65270 */
[----:B------:R-:W-:Y:S02]  /*82b0*/  @UP3 ULDC.64 UR22, c[0x0][0x9e8] ;  /* 0x00027a0000163ab9 */ /* 0x000fe40000000a00 */
[----:B------:R-:W-:-:S04]  /*82c0*/  UIMAD.WIDE.U32 UR14, UR11, UR22, URZ ;  /* 0x000000160b0e72a5 */ /* 0x000fc8000f8e003f */
[----:B------:R-:W-:-:S12]  /*82d0*/  @UP3 USHF.R.U32.HI UR11, URZ, UR23, UR15 ;  /* 0x000000173f0b3299 */ /* 0x000fd8000801160f */
.L_x_1864:
[----:B------:R-:W-:-:S04]  /*82e0*/  UIMAD UR11, UR11, UR19, URZ ;  /* 0x000000130b0b72a4 */ /* 0x000fc8000f8e023f */
[----:B------:R-:W-:-:S04]  /*82f0*/  UISETP.LT.AND UP3, UPT, UR18, UR11, UPT ;  /* 0x0000000b1200728c */ /* 0x000fc8000bf61270 */
[----:B------:R-:W-:-:S12]  /*8300*/  USEL UR18, UR18, UR11, !UP3 ;  /* 0x0000000b12127287 */ /* 0x000fd8000d800000 */
.L_x_1862:
[----:B------:R-:W-:-:S04]  /*8310*/  UIADD3 UR14, UR18, 0x5f, URZ ;  /* 0x0000005f120e7890 */ /* 0x000fc8000fffe03f */
[----:B------:R-:W-:-:S04]  /*8320*/  UIMAD.WIDE UR14, UR14, 0x2aaaaaab, URZ ;  /* 0x2aaaaaab0e0e78a5 */ /* 0x000fc8000f8e023f */
[----:B------:R-:W-:-:S04]  /*8330*/  USHF.R.U32.HI UR11, URZ, 0x1f, UR15 ;  /* 0x0000001f3f0b7899 */ /* 0x000fc8000801160f */
[----:B------:R-:W-:-:S04]  /*8340*/  ULEA.HI.SX32 UR11, UR15, UR11, 0x1c ;  /* 0x0000000b0f0b7291 */ /* 0x000fc8000f8fe23f */
[----:B------:R-:W-:-:S04]  /*8350*/  UISETP.LT.AND UP3, UPT, UR37, UR11, UPT ;  /* 0x0000000b2500728c */ /* 0x000fc8000bf61270 */
[----:B------:R-:W-:-:S06]  /*8360*/  USEL UR25, UR37, UR11, !UP3 ;  /* 0x0000000b25197287 */ /* 0x000fcc000d800000 */
[----:B------:R-:W-:-:S13]  /*8370*/  ISETP.GE.AND P1, PT, R6, UR25, PT ;  /* 0x0000001906007c0c */ /* 0x000fda000bf26270 */
[----:B------:R-:W-:Y:S05]  /*8380*/  @!P1 BRA `(.L_x_1865) ;  /* 0x0000002000c89947 */ /* 0x000fea0003800000 */
[----:B------:R-:W-:Y:S01]  /*8390*/  IMAD.MOV.U32 R12, RZ, RZ, R9 ;  /* 0x000000ffff0c7224 */ /* 0x000fe200078e0009 */
[----:B------:R-:W-:Y:S01]  /*83a0*/  ULDC UR27, c[0x0][0x9d8] ;  /* 0x00027600001b7ab9 */ /* 0x000fe20000000800 */
[----:B------:R-:W-:Y:S01]  /*83b0*/  IMAD.MOV.U32 R21, RZ, RZ, R10 ;  /* 0x000000ffff157224 */ /* 0x000fe200078e000a */
[----:B------:R-:W-:Y:S01]  /*83c0*/  ULDC UR26, c[0x0][0x988] ;  /* 0x00026200001a7ab9 */ /* 0x000fe20000000800 */
[----:B------:R-:W-:-:S07]  /*83d0*/  IMAD.MOV.U32 R7, RZ, RZ, R6 ;  /* 0x000000ffff077224 */ /* 0x000fce00078e0006 */
.L_x_1874:
[----:B------:R-:W-:Y:S01]  /*83e0*/  UIADD3 UR4, UR4, 0x1, URZ ;  /* 0x0000000104047890 */ /* 0x000fe2000fffe03f */
[----:B------:R-:W-:Y:S02]  /*83f0*/  PLOP3.LUT P2, PT, PT, PT, UP0, 0x40, 0x0 ;  /* 0x000000000000781c */ /* 0x000fe40003f4e808 */
[C---:B------:R-:W-:Y:S01]  /*8400*/  ISETP.GT.AND P1, PT, R7.reuse, UR25, PT ;  /* 0x0000001907007c0c */ /* 0x040fe2000bf24270 */
[----:B------:R-:W-:Y:S01]  /*8410*/  UISETP.NE.AND UP3, UPT, UR4, 0x2, UPT ;  /* 0x000000020400788c */ /* 0x000fe2000bf65270 */
[----:B------:R-:W-:-:S03]  /*8420*/  VIADD R7, R7, 0xffffffff ;  /* 0xffffffff07077836 */ /* 0x000fc60000000000 */
[----:B------:R-:W-:Y:S02]  /*8430*/  USEL UR10, URZ, 0x1, UP3 ;  /* 0x000000013f0a7887 */ /* 0x000fe40009800000 */
[----:B------:R-:W-:Y:S02]  /*8440*/  USEL UR4, UR4, URZ, UP3 ;  /* 0x0000003f04047287 */ /* 0x000fe40009800000 */
[----:B------:R-:W-:Y:S02]  /*8450*/  ULOP3.LUT UR5, UR5, UR10, URZ, 0x3c, !UPT ;  /* 0x0000000a05057292 */ /* 0x000fe4000f8e3c3f */
[----:B--2---:R-:W-:Y:S10]  /*8460*/  @P2 BRA `(.L_x_1866) ;  /* 0x0000000000042947 */ /* 0x004ff40003800000 */
[----:B------:R-:W-:Y:S01]  /*8470*/  BPT.TRAP 0x1 ;  /* 0x000000040000795c */ /* 0x000fe20000300000 */
.L_x_1866:
[----:B------:R-:W-:Y:S01]  /*8480*/  PLOP3.LUT P3, PT, PT, PT, UP0, 0x40, 0x0 ;  /* 0x000000000000781c */ /* 0x000fe20003f6e808 */
[----:B------:R-:W-:Y:S01]  /*8490*/  ULEA UR28, UR4, UR38, 0x3 ;  /* 0x00000026041c7291 */ /* 0x000fe2000f8e183f */
[----:B------:R-:W-:-:S05]  /*84a0*/  IMAD.U32 R6, RZ, RZ, UR5 ;  /* 0x00000005ff067e24 */ /* 0x000fca000f8e00ff */
[----:B------:R-:W-:-:S04]  /*84b0*/  SHF.L.U32 R6, R6, 0x1f, RZ ;  /* 0x0000001f06067819 */ /* 0x000fc800000006ff */
[----:B------:R0:W2:Y:S02]  /*84c0*/  SYNCS.PHASECHK.TRANS64.TRYWAIT P2, [UR28+0x22830], R6 ;  /* 0x02283006ff0075a7 */ /* 0x0000a4000804015c */
[----:B------:R-:W-:Y:S05]  /*84d0*/  @P3 BRA `(.L_x_1867) ;  /* 0x0000000000043947 */ /* 0x000fea0003800000 */
[----:B------:R-:W-:Y:S01]  /*84e0*/  BPT.TRAP 0x1 ;  /* 0x000000040000795c */ /* 0x000fe20000300000 */
.L_x_1867:
[----:B--2---:R-:W-:Y:S05]  /*84f0*/  @P2 BRA `(.L_x_1868) ;  /* 0x0000000000082947 */ /* 0x004fea0003800000 */
[----:B------:R-:W2:Y:S02]  /*8500*/  SYNCS.PHASECHK.TRANS64.TRYWAIT P2, [UR28+0x22830], R6 ;  /* 0x02283006ff0075a7 */ /* 0x000ea4000804015c */
[----:B--2---:R-:W-:Y:S05]  /*8510*/  @!P2 BRA `(.L_x_1869) ;  /* 0x000000c400f8a947 */ /* 0x004fea0003800000 */
.L_x_1868:
[----:B------:R-:W-:Y:S01]  /*8520*/  UIMAD UR22, UR4, 0x300, UR6 ;  /* 0x00000300041678a4 */ /* 0x000fe2000f8e0206 */
[----:B-1----:R-:W-:Y:S01]  /*8530*/  WARPGROUP.ARRIVE ;  /* 0x00000000000079c5 */ /* 0x002fe20000000000 */
[----:B------:R-:W-:Y:S01]  /*8540*/  UMOV UR23, 0x40000040 ;  /* 0x4000004000177882 */ /* 0x000fe20000000000 */
[----:B------:R-:W-:Y:S01]  /*8550*/  UMOV UR11, 0x40000040 ;  /* 0x40000040000b7882 */ /* 0x000fe20000000000 */
[----:B------:R-:W-:Y:S01]  /*8560*/  UIADD3 UR10, UR22, 0x2, URZ ;  /* 0x00000002160a7890 */ /* 0x000fe2000fffe03f */
[----:B------:R-:W-:Y:S01]  /*8570*/  PLOP3.LUT P2, PT, PT, PT, UP0, 0x40, 0x0 ;  /* 0x000000000000781c */ /* 0x000fe20003f4e808 */
[----:B------:R-:W-:Y:S01]  /*8580*/  UIADD3 UR14, UR22, 0x4, URZ ;  /* 0x00000004160e7890 */ /* 0x000fe2000fffe03f */
[----:B------:R-:W-:Y:S02]  /*8590*/  UMOV UR15, 0x40000040 ;  /* 0x40000040000f7882 */ /* 0x000fe40000000000 */
[----:B------:R-:W-:Y:S01]  /*85a0*/  HGMMA.64x96x16.F32.BF16 R152, gdesc[UR20], RZ, !UPT, gsb0 ;  /* 0x01600000149879f0 */ /* 0x000fe2000c0018ff */
[----:B------:R-:W-:Y:S01]  /*85b0*/  UIADD3 UR18, UR22, 0x6, URZ ;  /* 0x0000000616127890 */ /* 0x000fe2000fffe03f */
[----:B------:R-:W-:Y:S01]  /*85c0*/  UMOV UR19, 0x40000040 ;  /* 0x4000004000137882 */ /* 0x000fe20000000000 */
        /* <DEDUP_REMOVED lines=12> */
[----:B--2---:R-:W-:Y:S01]  /*8690*/  FMUL.FTZ R9, R153, UR27 ;  /* 0x0000001b99097c20 */ /* 0x004fe20008410000 */
        /* <DEDUP_REMOVED lines=55> */
[----:B------:R-:W-:-:S05]  /*8a10*/  FMUL.FTZ R170, R199, UR27 ;  /* 0x0000001bc7aa7c20 */ /* 0x000fca0008410000 */
        /* <DEDUP_REMOVED lines=38> */
[----:B---3--:R-:W-:-:S05]  /*8c80*/  FMNMX.FTZ R10, R189, R10, !PT ;  /* 0x0000000abd0a7209 */ /* 0x008fca0007810000 */
[----:B------:R-:W3:Y:S02]  /*8c90*/  SHFL.BFLY PT, R165, R10, 0x2, 0x1f ;  /* 0x0c401f000aa57f89 */ /* 0x000ee400000e0000 */
[----:B------:R-:W4:Y:S08]  /*8ca0*/  MUFU.TANH R13, R13 ;  /* 0x0000000d000d7308 */ /* 0x000f300000002400 */
[----:B------:R-:W5:Y:S08]  /*8cb0*/  MUFU.TANH R14, R14 ;  /* 0x0000000e000e7308 */ /* 0x000f700000002400 */
[----:B------:R-:W0:Y:S01]  /*8cc0*/  MUFU.TANH R15, R15 ;  /* 0x0000000f000f7308 */ /* 0x000e220000002400 */
[----:B---3--:R-:W-:Y:S01]  /*8cd0*/  FMNMX.FTZ R171, R10, R165, !PT ;  /* 0x000000a50aab7209 */ /* 0x008fe20007810000 */
[----:B------:R-:W-:-:S06]  /*8ce0*/  FMUL.FTZ R165, R190, UR27 ;  /* 0x0000001bbea57c20 */ /* 0x000fcc0008410000 */
[----:B------:R-:W3:Y:S01]  /*8cf0*/  MUFU.TANH R20, R20 ;  /* 0x0000001400147308 */ /* 0x000ee20000002400 */
[----:B------:R-:W1:Y:S07]  /*8d00*/  SHFL.BFLY PT, R10, R171, 0x1, 0x1f ;  /* 0x0c201f00ab0a7f89 */ /* 0x000e6e00000e0000 */
[----:B------:R-:W3:Y:S08]  /*8d10*/  MUFU.TANH R23, R23 ;  /* 0x0000001700177308 */ /* 0x000ef00000002400 */
[----:B------:R-:W3:Y:S08]  /*8d20*/  MUFU.TANH R152, R152 ;  /* 0x0000009800987308 */ /* 0x000ef00000002400 */
[----:B------:R-:W3:Y:S01]  /*8d30*/  MUFU.TANH R155, R155 ;  /* 0x0000009b009b7308 */ /* 0x000ee20000002400 */
[----:B-1----:R-:W-:-:S02]  /*8d40*/  FMNMX.FTZ R10, R171, R10, !PT ;  /* 0x0000000aab0a7209 */ /* 0x002fc40007810000 */
[----:B------:R-:W-:-:S03]  /*8d50*/  FMNMX.FTZ R171, R11, R12, !PT ;  /* 0x0000000c0bab7209 */ /* 0x000fc60007810000 */
[----:B------:R-:W-:Y:S01]  /*8d60*/  FMUL.FTZ R182, R10, UR10 ;  /* 0x0000000a0ab67c20 */ /* 0x000fe20008410000 */
[----:B--2---:R-:W-:Y:S01]  /*8d70*/  FMNMX.FTZ R172, R8, R171, !PT ;  /* 0x000000ab08ac7209 */ /* 0x004fe20007810000 */
[----:B------:R-:W1:Y:S01]  /*8d80*/  MUFU.TANH R156, R156 ;  /* 0x0000009c009c7308 */ /* 0x000e620000002400 */
[----:B------:R-:W-:Y:S01]  /*8d90*/  FADD.FTZ R21, -R10, R21 ;  /* 0x000000150a157221 */ /* 0x000fe20000010100 */
[--C-:B------:R-:W-:Y:S01]  /*8da0*/  FFMA.FTZ R173, R9, UR10, -R182.reuse ;  /* 0x0000000a09ad7c23 */ /* 0x100fe200080108b6 */
[----:B----4-:R-:W-:Y:S01]  /*8db0*/  FMNMX.FTZ R171, R13, R172, !PT ;  /* 0x000000ac0dab7209 */ /* 0x010fe20007810000 */
[--C-:B------:R-:W-:Y:S01]  /*8dc0*/  FFMA.FTZ R22, R22, UR10, -R182.reuse ;  /* 0x0000000a16167c23 */ /* 0x100fe200080108b6 */
[----:B------:R-:W-:Y:S01]  /*8dd0*/  FMUL.FTZ R21, R21, UR10 ;  /* 0x0000000a15157c20 */ /* 0x000fe20008410000 */
[--C-:B------:R-:W-:Y:S01]  /*8de0*/  FFMA.FTZ R154, R154, UR10, -R182.reuse ;  /* 0x0000000a9a9a7c23 */ /* 0x100fe200080108b6 */
[----:B-----5:R-:W-:Y:S01]  /*8df0*/  FMNMX.FTZ R172, R14, R171, !PT ;  /* 0x000000ab0eac7209 */ /* 0x020fe20007810000 */
[----:B------:R-:W2:Y:S01]  /*8e00*/  MUFU.TANH R157, R157 ;  /* 0x0000009d009d7308 */ /* 0x000ea20000002400 */
[--C-:B------:R-:W-:Y:S01]  /*8e10*/  FFMA.FTZ R153, R153, UR10, -R182.reuse ;  /* 0x0000000a99997c23 */ /* 0x100fe200080108b6 */
[--C-:B------:R-:W-:Y:S01]  /*8e20*/  FFMA.FTZ R175, R203, UR10, -R182.reuse ;  /* 0x0000000acbaf7c23 */ /* 0x100fe200080108b6 */
[----:B0-----:R-:W-:Y:S01]  /*8e30*/  FMNMX.FTZ R9, R15, R172, !PT ;  /* 0x000000ac0f097209 */ /* 0x001fe20007810000 */
[--C-:B------:R-:W-:Y:S01]  /*8e40*/  FFMA.FTZ R177, R205, UR10, -R182.reuse ;  /* 0x0000000acdb17c23 */ /* 0x100fe200080108b6 */
[--C-:B------:R-:W-:Y:S01]  /*8e50*/  FFMA.FTZ R179, R207, UR10, -R182.reuse ;  /* 0x0000000acfb37c23 */ /* 0x100fe200080108b6 */
[--C-:B------:R-:W-:Y:S01]  /*8e60*/  FFMA.FTZ R183, R209, UR10, -R182.reuse ;  /* 0x0000000ad1b77c23 */ /* 0x100fe200080108b6 */
[----:B---3--:R-:W-:Y:S01]  /*8e70*/  FMNMX.FTZ R172, R20, R9, !PT ;  /* 0x0000000914ac7209 */ /* 0x008fe20007810000 */
[----:B------:R-:W0:Y:S01]  /*8e80*/  MUFU.TANH R158, R158 ;  /* 0x0000009e009e7308 */ /* 0x000e220000002400 */
[--C-:B------:R-:W-:Y:S01]  /*8e90*/  FFMA.FTZ R186, R210, UR10, -R182.reuse ;  /* 0x0000000ad2ba7c23 */ /* 0x100fe200080108b6 */
[--C-:B------:R-:W-:Y:S01]  /*8ea0*/  FFMA.FTZ R181, R181, UR10, -R182.reuse ;  /* 0x0000000ab5b57c23 */ /* 0x100fe200080108b6 */
[----:B------:R-:W-:Y:S01]  /*8eb0*/  FMNMX.FTZ R9, R23, R172, !PT ;  /* 0x000000ac17097209 */ /* 0x000fe20007810000 */
[--C-:B------:R-:W-:Y:S01]  /*8ec0*/  FFMA.FTZ R184, R184, UR10, -R182.reuse ;  /* 0x0000000ab8b87c23 */ /* 0x100fe200080108b6 */
[--C-:B------:R-:W-:Y:S01]  /*8ed0*/  FFMA.FTZ R185, R185, UR10, -R182.reuse ;  /* 0x0000000ab9b97c23 */ /* 0x100fe200080108b6 */
[--C-:B------:R-:W-:Y:S01]  /*8ee0*/  FFMA.FTZ R187, R188, UR10, -R182.reuse ;  /* 0x0000000abcbb7c23 */ /* 0x100fe200080108b6 */
[----:B------:R-:W-:Y:S01]  /*8ef0*/  FMNMX.FTZ R172, R152, R9, !PT ;  /* 0x0000000998ac7209 */ /* 0x000fe20007810000 */
[----:B------:R-:W3:Y:S01]  /*8f00*/  MUFU.TANH R159, R159 ;  /* 0x0000009f009f7308 */ /* 0x000ee20000002400 */
[--C-:B------:R-:W-:Y:S01]  /*8f10*/  FFMA.FTZ R188, R212, UR10, -R182.reuse ;  /* 0x0000000ad4bc7c23 */ /* 0x100fe200080108b6 */
[--C-:B------:R-:W-:Y:S01]  /*8f20*/  FFMA.FTZ R191, R211, UR10, -R182.reuse ;  /* 0x0000000ad3bf7c23 */ /* 0x100fe200080108b6 */
[----:B------:R-:W-:Y:S01]  /*8f30*/  FMNMX.FTZ R9, R155, R172, !PT ;  /* 0x000000ac9b097209 */ /* 0x000fe20007810000 */
[--C-:B------:R-:W-:Y:S01]  /*8f40*/  FFMA.FTZ R172, R200, UR10, -R182.reuse ;  /* 0x0000000ac8ac7c23 */ /* 0x100fe200080108b6 */
[----:B------:R-:W-:-:S02]  /*8f50*/  FFMA.FTZ R189, R189, UR10, -R182 ;  /* 0x0000000abdbd7c23 */ /* 0x000fc400080108b6 */
[----:B-1----:R-:W-:Y:S01]  /*8f60*/  FMNMX.FTZ R174, R156, R9, !PT ;  /* 0x000000099cae7209 */ /* 0x002fe20007810000 */
[----:B------:R-:W1:Y:S03]  /*8f70*/  MUFU.TANH R160, R160 ;  /* 0x000000a000a07308 */ /* 0x000e660000002400 */
[----:B--2---:R-:W-:-:S04]  /*8f80*/  FMNMX.FTZ R9, R157, R174, !PT ;  /* 0x000000ae9d097209 */ /* 0x004fc80007810000 */
[----:B0-----:R-:W-:Y:S01]  /*8f90*/  FMNMX.FTZ R174, R158, R9, !PT ;  /* 0x000000099eae7209 */ /* 0x001fe20007810000 */
[----:B------:R-:W0:Y:S03]  /*8fa0*/  MUFU.TANH R161, R161 ;  /* 0x000000a100a17308 */ /* 0x000e260000002400 */
[----:B---3--:R-:W-:Y:S01]  /*8fb0*/  FMNMX.FTZ R9, R159, R174, !PT ;  /* 0x000000ae9f097209 */ /* 0x008fe20007810000 */
[----:B------:R-:W-:-:S04]  /*8fc0*/  FFMA.FTZ R174, R202, UR10, -R182 ;  /* 0x0000000acaae7c23 */ /* 0x000fc800080108b6 */
[----:B------:R-:W2:Y:S01]  /*8fd0*/  MUFU.TANH R162, R162 ;  /* 0x000000a200a27308 */ /* 0x000ea20000002400 */
[----:B-1----:R-:W-:-:S07]  /*8fe0*/  FMNMX.FTZ R176, R160, R9, !PT ;  /* 0x00000009a0b07209 */ /* 0x002fce0007810000 */
[----:B------:R-:W1:Y:S01]  /*8ff0*/  MUFU.TANH R163, R163 ;  /* 0x000000a300a37308 */ /* 0x000e620000002400 */
[----:B0-----:R-:W-:-:S07]  /*9000*/  FMNMX.FTZ R9, R161, R176, !PT ;  /* 0x000000b0a1097209 */ /* 0x001fce0007810000 */
[----:B------:R-:W0:Y:S01]  /*9010*/  MUFU.TANH R164, R164 ;  /* 0x000000a400a47308 */ /* 0x000e220000002400 */
[----:B--2---:R-:W-:-:S07]  /*9020*/  FMNMX.FTZ R176, R162, R9, !PT ;  /* 0x00000009a2b07209 */ /* 0x004fce0007810000 */
[----:B------:R-:W2:Y:S01]  /*9030*/  MUFU.TANH R165, R165 ;  /* 0x000000a500a57308 */ /* 0x000ea20000002400 */
[----:B-1----:R-:W-:Y:S01]  /*9040*/  FMNMX.FTZ R9, R163, R176, !PT ;  /* 0x000000b0a3097209 */ /* 0x002fe20007810000 */
[----:B------:R-:W-:-:S06]  /*9050*/  FFMA.FTZ R176, R204, UR10, -R182 ;  /* 0x0000000accb07c23 */ /* 0x000fcc00080108b6 */
[----:B------:R-:W1:Y:S01]  /*9060*/  MUFU.TANH R166, R166 ;  /* 0x000000a600a67308 */ /* 0x000e620000002400 */
[----:B0-----:R-:W-:-:S07]  /*9070*/  FMNMX.FTZ R178, R164, R9, !PT ;  /* 0x00000009a4b27209 */ /* 0x001fce0007810000 */
[----:B------:R-:W0:Y:S01]  /*9080*/  MUFU.TANH R167, R167 ;  /* 0x000000a700a77308 */ /* 0x000e220000002400 */
[----:B--2---:R-:W-:-:S07]  /*9090*/  FMNMX.FTZ R9, R165, R178, !PT ;  /* 0x000000b2a5097209 */ /* 0x004fce0007810000 */
[----:B------:R-:W2:Y:S01]  /*90a0*/  MUFU.TANH R168, R168 ;  /* 0x000000a800a87308 */ /* 0x000ea20000002400 */
[----:B-1----:R-:W-:-:S07]  /*90b0*/  FMNMX.FTZ R178, R166, R9, !PT ;  /* 0x00000009a6b27209 */ /* 0x002fce0007810000 */
[----:B------:R-:W1:Y:S01]  /*90c0*/  MUFU.TANH R169, R169 ;  /* 0x000000a900a97308 */ /* 0x000e620000002400 */
[----:B0-----:R-:W-:Y:S01]  /*90d0*/  FMNMX.FTZ R9, R167, R178, !PT ;  /* 0x000000b2a7097209 */ /* 0x001fe20007810000 */
[----:B------:R-:W-:-:S06]  /*90e0*/  FFMA.FTZ R178, R206, UR10, -R182 ;  /* 0x0000000aceb27c23 */ /* 0x000fcc00080108b6 */
[----:B------:R-:W0:Y:S01]  /*90f0*/  MUFU.TANH R170, R170 ;  /* 0x000000aa00aa7308 */ /* 0x000e220000002400 */
[----:B--2---:R-:W-:-:S07]  /*9100*/  FMNMX.FTZ R180, R168, R9, !PT ;  /* 0x00000009a8b47209 */ /* 0x004fce0007810000 */
[----:B------:R-:W2:Y:S01]  /*9110*/  MUFU.EX2 R21, R21 ;  /* 0x0000001500157308 */ /* 0x000ea20000000800 */
[----:B-1----:R-:W-:Y:S01]  /*9120*/  FMNMX.FTZ R9, R169, R180, !PT ;  /* 0x000000b4a9097209 */ /* 0x002fe20007810000 */
[----:B------:R-:W-:-:S06]  /*9130*/  FFMA.FTZ R180, R208, UR10, -R182 ;  /* 0x0000000ad0b47c23 */ /* 0x000fcc00080108b6 */
[----:B------:R-:W1:Y:S01]  /*9140*/  MUFU.EX2 R22, R22 ;  /* 0x0000001600167308 */ /* 0x000e620000000800 */
[----:B0-----:R-:W-:-:S05]  /*9150*/  FMNMX.FTZ R9, R170, R9, !PT ;  /* 0x00000009aa097209 */ /* 0x001fca0007810000 */
[----:B------:R-:W0:Y:S02]  /*9160*/  SHFL.BFLY PT, R190, R9, 0x2, 0x1f ;  /* 0x0c401f0009be7f89 */ /* 0x000e2400000e0000 */
[----:B------:R3:W4:Y:S01]  /*9170*/  MUFU.EX2 R171, R173 ;  /* 0x000000ad00ab7308 */ /* 0x0007220000000800 */
[-C--:B--2---:R-:W-:Y:S01]  /*9180*/  FMUL.FTZ R24, R24, R21.reuse ;  /* 0x0000001518187220 */ /* 0x084fe20000410000 */
[-C--:B------:R-:W-:Y:S01]  /*9190*/  FMUL.FTZ R25, R25, R21.reuse ;  /* 0x0000001519197220 */ /* 0x080fe20000410000 */
[-C--:B------:R-:W-:Y:S01]  /*91a0*/  FMUL.FTZ R28, R28, R21.reuse ;  /* 0x000000151c1c7220 */ /* 0x080fe20000410000 */
[-C--:B------:R-:W-:Y:S01]  /*91b0*/  FMUL.FTZ R29, R29, R21.reuse ;  /* 0x000000151d1d7220 */ /* 0x080fe20000410000 */
[-C--:B------:R-:W-:Y:S01]  /*91c0*/  FMUL.FTZ R32, R32, R21.reuse ;  /* 0x0000001520207220 */ /* 0x080fe20000410000 */
[-C--:B------:R-:W-:Y:S01]  /*91d0*/  FMUL.FTZ R33, R33, R21.reuse ;  /* 0x0000001521217220 */ /* 0x080fe20000410000 */
[----:B------:R-:W-:Y:S01]  /*91e0*/  FMUL.FTZ R36, R36, R21 ;  /* 0x0000001524247220 */ /* 0x000fe20000410000 */
[----:B------:R-:W2:Y:S01]  /*91f0*/  MUFU.EX2 R154, R154 ;  /* 0x0000009a009a7308 */ /* 0x000ea20000000800 */
[----:B---3--:R-:W-:Y:S01]  /*9200*/  FFMA.FTZ R173, R201, UR10, -R182 ;  /* 0x0000000ac9ad7c23 */ /* 0x008fe200080108b6 */
[----:B-1----:R-:W-:Y:S01]  /*9210*/  FFMA.FTZ R2, R21, R2, R22 ;  /* 0x0000000215027223 */ /* 0x002fe20000010016 */
[----:B------:R-:W-:-:S02]  /*9220*/  IMAD.U32 R201, RZ, RZ, UR28 ;  /* 0x0000001cffc97e24 */ /* 0x000fc4000f8e00ff */
        /* <DEDUP_REMOVED lines=10> */
[----:B0-----:R-:W-:Y:S01]  /*92d0*/  FMNMX.FTZ R194, R9, R190, !PT ;  /* 0x000000be09c27209 */ /* 0x001fe20007810000 */
[--C-:B------:R-:W-:Y:S01]  /*92e0*/  FFMA.FTZ R190, R192, UR10, -R182.reuse ;  /* 0x0000000ac0be7c23 */ /* 0x100fe200080108b6 */
[----:B------:R-:W0:Y:S01]  /*92f0*/  MUFU.EX2 R172, R172 ;  /* 0x000000ac00ac7308 */ /* 0x000e220000000800 */
[----:B------:R-:W-:Y:S01]  /*9300*/  FFMA.FTZ R192, R193, UR10, -R182 ;  /* 0x0000000ac1c07c23 */ /* 0x000fe200080108b6 */
[-C--:B------:R-:W-:Y:S01]  /*9310*/  FMUL.FTZ R56, R56, R21.reuse ;  /* 0x0000001538387220 */ /* 0x080fe20000410000 */
[----:B------:R-:W3:Y:S01]  /*9320*/  SHFL.BFLY PT, R9, R194, 0x1, 0x1f ;  /* 0x0c201f00c2097f89 */ /* 0x000ee200000e0000 */
        /* <DEDUP_REMOVED lines=22> */
[----:B------:R-:W-:Y:S01]  /*9490*/  FMUL.FTZ R96, R96, R21 ;  /* 0x0000001560607220 */ /* 0x000fe20000410000 */
[----:B---3--:R-:W-:Y:S01]  /*94a0*/  FMNMX.FTZ R9, R194, R9, !PT ;  /* 0x00000009c2097209 */ /* 0x008fe20007810000 */
[-C--:B------:R-:W-:Y:S01]  /*94b0*/  FMUL.FTZ R97, R97, R21.reuse ;  /* 0x0000001561617220 */ /* 0x080fe20000410000 */
[-C--:B------:R-:W-:Y:S01]  /*94c0*/  FMUL.FTZ R100, R100, R21.reuse ;  /* 0x0000001564647220 */ /* 0x080fe20000410000 */
[-C--:B------:R-:W-:Y:S01]  /*94d0*/  FMUL.FTZ R101, R101, R21.reuse ;  /* 0x0000001565657220 */ /* 0x080fe20000410000 */
[-C--:B------:R-:W-:Y:S01]  /*94e0*/  FMUL.FTZ R104, R104, R21.reuse ;  /* 0x0000001568687220 */ /* 0x080fe20000410000 */
[C---:B------:R-:W-:Y:S01]  /*94f0*/  FMUL.FTZ R194, R9.reuse, UR10 ;  /* 0x0000000a09c27c20 */ /* 0x040fe20008410000 */
[----:B------:R-:W3:Y:S01]  /*9500*/  MUFU.EX2 R176, R176 ;  /* 0x000000b000b07308 */ /* 0x000ee20000000800 */
[----:B------:R-:W-:Y:S01]  /*9510*/  FADD.FTZ R12, -R9, R12 ;  /* 0x0000000c090c7221 */ /* 0x000fe20000010100 */
[-C--:B------:R-:W-:Y:S01]  /*9520*/  FMUL.FTZ R105, R105, R21.reuse ;  /* 0x0000001569697220 */ /* 0x080fe20000410000 */
[----:B------:R-:W-:Y:S01]  /*9530*/  FFMA.FTZ R197, R157, UR10, -R194 ;  /* 0x0000000a9dc57c23 */ /* 0x000fe200080108c2 */
[----:B----4-:R-:W-:Y:S01]  /*9540*/  FADD.FTZ R157, R171, R2 ;  /* 0x00000002ab9d7221 */ /* 0x010fe20000010000 */
[----:B------:R-:W-:Y:S01]  /*9550*/  FMUL.FTZ R193, R12, UR10 ;  /* 0x0000000a0cc17c20 */ /* 0x000fe20008410000 */
[--C-:B------:R-:W-:Y:S01]  /*9560*/  FFMA.FTZ R12, R11, UR10, -R194.reuse ;  /* 0x0000000a0b0c7c23 */ /* 0x100fe200080108c2 */
[--C-:B------:R-:W-:Y:S01]  /*9570*/  FFMA.FTZ R11, R8, UR10, -R194.reuse ;  /* 0x0000000a080b7c23 */ /* 0x100fe200080108c2 */
[----:B--2---:R-:W-:Y:S01]  /*9580*/  FADD.FTZ R2, R154, R157 ;  /* 0x0000009d9a027221 */ /* 0x004fe20000010000 */
[----:B------:R-:W2:Y:S01]  /*9590*/  MUFU.EX2 R177, R177 ;  /* 0x000000b100b17308 */ /* 0x000ea20000000800 */
[--C-:B------:R-:W-:Y:S01]  /*95a0*/  FFMA.FTZ R13, R13, UR10, -R194.reuse ;  /* 0x0000000a0d0d7c23 */ /* 0x100fe200080108c2 */
[----:B------:R-:W-:Y:S01]  /*95b0*/  FFMA.FTZ R14, R14, UR10, -R194 ;  /* 0x0000000a0e0e7c23 */ /* 0x000fe200080108c2 */
[----:B-1----:R-:W-:Y:S01]  /*95c0*/  FADD.FTZ R157, R153, R2 ;  /* 0x00000002999d7221 */ /* 0x002fe20000010000 */
[--C-:B------:R-:W-:Y:S01]  /*95d0*/  FFMA.FTZ R15, R15, UR10, -R194.reuse ;  /* 0x0000000a0f0f7c23 */ /* 0x100fe200080108c2 */
[--C-:B------:R-:W-:Y:S01]  /*95e0*/  FFMA.FTZ R20, R20, UR10, -R194.reuse ;  /* 0x0000000a14147c23 */ /* 0x100fe200080108c2 */
[--C-:B------:R-:W-:Y:S01]  /*95f0*/  FFMA.FTZ R23, R23, UR10, -R194.reuse ;  /* 0x0000000a17177c23 */ /* 0x100fe200080108c2 */
[----:B0-----:R-:W-:Y:S01]  /*9600*/  FADD.FTZ R2, R172, R157 ;  /* 0x0000009dac027221 */ /* 0x001fe20000010000 */
[----:B------:R-:W0:Y:S01]  /*9610*/  MUFU.EX2 R178, R178 ;  /* 0x000000b200b27308 */ /* 0x000e220000000800 */
[----:B------:R-:W-:Y:S01]  /*9620*/  F2FP.BF16.F32.PACK_AB R154, R153, R154 ;  /* 0x0000009a999a723e */ /* 0x000fe200000010ff */
[----:B------:R-:W-:Y:S01]  /*9630*/  FFMA.FTZ R182, R152, UR10, -R194 ;  /* 0x0000000a98b67c23 */ /* 0x000fe200080108c2 */
[----:B-----5:R-:W-:Y:S01]  /*9640*/  FADD.FTZ R157, R173, R2 ;  /* 0x00000002ad9d7221 */ /* 0x020fe20000010000 */
[--C-:B------:R-:W-:Y:S01]  /*9650*/  FFMA.FTZ R195, R155, UR10, -R194.reuse ;  /* 0x0000000a9bc37c23 */ /* 0x100fe200080108c2 */
[--C-:B------:R-:W-:Y:S01]  /*9660*/  FFMA.FTZ R196, R156, UR10, -R194.reuse ;  /* 0x0000000a9cc47c23 */ /* 0x100fe200080108c2 */
[--C-:B------:R-:W-:Y:S01]  /*9670*/  FFMA.FTZ R198, R158, UR10, -R194.reuse ;  /* 0x0000000a9ec67c23 */ /* 0x100fe200080108c2 */
[----:B------:R-:W-:Y:S01]  /*9680*/  FADD.FTZ R2, R174, R157 ;  /* 0x0000009dae027221 */ /* 0x000fe20000010000 */
[----:B------:R-:W1:Y:S01]  /*9690*/  MUFU.EX2 R179, R179 ;  /* 0x000000b300b37308 */ /* 0x000e620000000800 */
[--C-:B------:R-:W-:Y:S01]  /*96a0*/  FFMA.FTZ R199, R159, UR10, -R194.reuse ;  /* 0x0000000a9fc77c23 */ /* 0x100fe200080108c2 */
[----:B------:R-:W-:Y:S01]  /*96b0*/  FFMA.FTZ R200, R160, UR10, -R194 ;  /* 0x0000000aa0c87c23 */ /* 0x000fe200080108c2 */
[----:B------:R-:W-:Y:S01]  /*96c0*/  FADD.FTZ R157, R175, R2 ;  /* 0x00000002af9d7221 */ /* 0x000fe20000010000 */
[--C-:B------:R-:W-:Y:S01]  /*96d0*/  FFMA.FTZ R202, R161, UR10, -R194.reuse ;  /* 0x0000000aa1ca7c23 */ /* 0x100fe200080108c2 */
[--C-:B------:R-:W-:Y:S01]  /*96e0*/  FFMA.FTZ R203, R162, UR10, -R194.reuse ;  /* 0x0000000aa2cb7c23 */ /* 0x100fe200080108c2 */
[--C-:B------:R-:W-:Y:S01]  /*96f0*/  FFMA.FTZ R204, R163, UR10, -R194.reuse ;  /* 0x0000000aa3cc7c23 */ /* 0x100fe200080108c2 */
[----:B---3--:R-:W-:Y:S01]  /*9700*/  FADD.FTZ R2, R176, R157 ;  /* 0x0000009db0027221 */ /* 0x008fe20000010000 */
[----:B------:R-:W3:Y:S01]  /*9710*/  MUFU.EX2 R180, R180 ;  /* 0x000000b400b47308 */ /* 0x000ee20000000800 */
[--C-:B------:R-:W-:Y:S01]  /*9720*/  FFMA.FTZ R205, R164, UR10, -R194.reuse ;  /* 0x0000000aa4cd7c23 */ /* 0x100fe200080108c2 */
[----:B------:R-:W-:Y:S01]  /*9730*/  FFMA.FTZ R206, R165, UR10, -R194 ;  /* 0x0000000aa5ce7c23 */ /* 0x000fe200080108c2 */
[----:B--2---:R-:W-:Y:S01]  /*9740*/  FADD.FTZ R157, R177, R2 ;  /* 0x00000002b19d7221 */ /* 0x004fe20000010000 */
[--C-:B------:R-:W-:Y:S01]  /*9750*/  FFMA.FTZ R207, R166, UR10, -R194.reuse ;  /* 0x0000000aa6cf7c23 */ /* 0x100fe200080108c2 */
[----:B------:R-:W-:Y:S01]  /*9760*/  @!P0 VIADD R152, R201, 0x22840 ;  /* 0x00022840c9988836 */ /* 0x000fe20000000000 */
[----:B------:R-:W-:Y:S01]  /*9770*/  IADD3 R8, -R19, 0xb, RZ ;  /* 0x0000000b13087810 */ /* 0x000fe20007ffe1ff */
[----:B0-----:R-:W-:Y:S01]  /*9780*/  FADD.FTZ R2, R178, R157 ;  /* 0x0000009db2027221 */ /* 0x001fe20000010000 */
[----:B------:R-:W0:Y:S01]  /*9790*/  MUFU.EX2 R183, R183 ;  /* 0x000000b700b77308 */ /* 0x000e220000000800 */
[----:B------:R-:W-:Y:S01]  /*97a0*/  FFMA.FTZ R167, R167, UR10, -R194 ;  /* 0x0000000aa7a77c23 */ /* 0x000fe200080108c2 */
[----:B------:R-:W-:Y:S01]  /*97b0*/  @!P0 PRMT R152, RZ, 0x654, R152 ;  /* 0x00000654ff988816 */ /* 0x000fe20000000098 */
[----:B-1----:R-:W-:Y:S01]  /*97c0*/  FADD.FTZ R157, R179, R2 ;  /* 0x00000002b39d7221 */ /* 0x002fe20000010000 */
[-C--:B------:R-:W-:Y:S01]  /*97d0*/  FMUL.FTZ R108, R108, R21.reuse ;  /* 0x000000156c6c7220 */ /* 0x080fe20000410000 */
[-C--:B------:R-:W-:Y:S01]  /*97e0*/  FMUL.FTZ R109, R109, R21.reuse ;  /* 0x000000156d6d7220 */ /* 0x080fe20000410000 */
[-C--:B------:R-:W-:Y:S01]  /*97f0*/  FMUL.FTZ R112, R112, R21.reuse ;  /* 0x0000001570707220 */ /* 0x080fe20000410000 */
[-C--:B------:R-:W-:Y:S01]  /*9800*/  FMUL.FTZ R113, R113, R21.reuse ;  /* 0x0000001571717220 */ /* 0x080fe20000410000 */
[----:B------:R-:W1:Y:S01]  /*9810*/  MUFU.EX2 R186, R186 ;  /* 0x000000ba00ba7308 */ /* 0x000e620000000800 */
[----:B---3--:R-:W-:Y:S01]  /*9820*/  FADD.FTZ R2, R180, R157 ;  /* 0x0000009db4027221 */ /* 0x008fe20000010000 */
        /* <DEDUP_REMOVED lines=24> */
[--C-:B------:R-:W-:Y:S01]  /*99b0*/  FFMA.FTZ R155, R168, UR10, -R194.reuse ;  /* 0x0000000aa89b7c23 */ /* 0x100fe200080108c2 */
[----:B------:R2:W-:Y:S06]  /*99c0*/  BAR.ARV R8, 0x100 ;  /* 0x000400080000751d */ /* 0x0005ec0000002000 */
[----:B------:R-:W3:Y:S01]  /*99d0*/  MUFU.EX2 R187, R187 ;  /* 0x000000bb00bb7308 */ /* 0x000ee20000000800 */
[----:B0-----:R-:W-:Y:S01]  /*99e0*/  FADD.FTZ R2, R184, R157 ;  /* 0x0000009db8027221 */ /* 0x001fe20000010000 */
[----:B------:R0:W-:Y:S01]  /*99f0*/  @!P0 SYNCS.ARRIVE.TRANS64.RED.A1T0 RZ, [R152+URZ], RZ ;  /* 0x000000ff98ff89a7 */ /* 0x0001e2000810043f */
[--C-:B------:R-:W-:Y:S01]  /*9a00*/  FFMA.FTZ R169, R169, UR10, -R194.reuse ;  /* 0x0000000aa9a97c23 */ /* 0x100fe200080108c2 */
[----:B------:R-:W-:Y:S01]  /*9a10*/  FFMA.FTZ R194, R170, UR10, -R194 ;  /* 0x0000000aaac27c23 */ /* 0x000fe200080108c2 */
[----:B------:R-:W-:-:S02]  /*9a20*/  F2FP.BF16.F32.PACK_AB R158, R175, R174 ;  /* 0x000000aeaf9e723e */ /* 0x000fc400000010ff */
[----:B------:R-:W-:Y:S01]  /*9a30*/  F2FP.BF16.F32.PACK_AB R156, R173, R172 ;  /* 0x000000acad9c723e */ /* 0x000fe200000010ff */
[----:B------:R-:W4:Y:S01]  /*9a40*/  MUFU.EX2 R188, R188 ;  /* 0x000000bc00bc7308 */ /* 0x000f220000000800 */
[----:B-1----:R-:W-:Y:S01]  /*9a50*/  FADD.FTZ R2, R185, R2 ;  /* 0x00000002b9027221 */ /* 0x002fe20000010000 */
[----:B0-----:R-:W-:Y:S02]  /*9a60*/  F2FP.BF16.F32.PACK_AB R152, R171, R22 ;  /* 0x00000016ab98723e */ /* 0x001fe400000010ff */
[----:B------:R-:W-:Y:S02]  /*9a70*/  F2FP.BF16.F32.PACK_AB R160, R177, R176 ;  /* 0x000000b0b1a0723e */ /* 0x000fe400000010ff */
[----:B------:R-:W-:Y:S02]  /*9a80*/  F2FP.BF16.F32.PACK_AB R162, R179, R178 ;  /* 0x000000b2b3a2723e */ /* 0x000fe400000010ff */
[----:B------:R-:W0:Y:S01]  /*9a90*/  MUFU.EX2 R190, R190 ;  /* 0x000000be00be7308 */ /* 0x000e220000000800 */
[----:B---3--:R-:W-:Y:S01]  /*9aa0*/  FADD.FTZ R157, R187, R2 ;  /* 0x00000002bb9d7221 */ /* 0x008fe20000010000 */
[----:B------:R-:W-:-:S02]  /*9ab0*/  F2FP.BF16.F32.PACK_AB R164, R183, R180 ;  /* 0x000000b4b7a4723e */ /* 0x000fc400000010ff */
[----:B------:R-:W-:Y:S02]  /*9ac0*/  F2FP.BF16.F32.PACK_AB R166, R181, R186 ;  /* 0x000000bab5a6723e */ /* 0x000fe400000010ff */
[----:B------:R-:W-:Y:S02]  /*9ad0*/  F2FP.BF16.F32.PACK_AB R168, R185, R184 ;  /* 0x000000b8b9a8723e */ /* 0x000fe400000010ff */
[----:B------:R-:W1:Y:S01]  /*9ae0*/  MUFU.EX2 R193, R193 ;  /* 0x000000c100c17308 */ /* 0x000e620000000800 */
[C---:B----4-:R-:W-:Y:S01]  /*9af0*/  FADD.FTZ R157, R188.reuse, R157 ;  /* 0x0000009dbc9d7221 */ /* 0x050fe20000010000 */
[----:B------:R-:W-:-:S06]  /*9b00*/  F2FP.BF16.F32.PACK_AB R170, R188, R187 ;  /* 0x000000bbbcaa723e */ /* 0x000fcc00000010ff */
[----:B------:R-:W3:Y:S01]  /*9b10*/  MUFU.EX2 R12, R12 ;  /* 0x0000000c000c7308 */ /* 0x000ee20000000800 */
[----:B0-----:R-:W-:-:S07]  /*9b20*/  FADD.FTZ R2, R190, R157 ;  /* 0x0000009dbe027221 */ /* 0x001fce0000010000 */
[----:B------:R-:W0:Y:S01]  /*9b30*/  MUFU.EX2 R191, R191 ;  /* 0x000000bf00bf7308 */ /* 0x000e220000000800 */
[-C--:B-1----:R-:W-:Y:S01]  /*9b40*/  FMUL.FTZ R26, R26, R193.reuse ;  /* 0x000000c11a1a7220 */ /* 0x082fe20000410000 */
[-C--:B------:R-:W-:Y:S01]  /*9b50*/  FMUL.FTZ R27, R27, R193.reuse ;  /* 0x000000c11b1b7220 */ /* 0x080fe20000410000 */
[-C--:B------:R-:W-:Y:S01]  /*9b60*/  FMUL.FTZ R30, R30, R193.reuse ;  /* 0x000000c11e1e7220 */ /* 0x080fe20000410000 */
[-C--:B------:R-:W-:Y:S01]  /*9b70*/  FMUL.FTZ R31, R31, R193.reuse ;  /* 0x000000c11f1f7220 */ /* 0x080fe20000410000 */
[-C--:B------:R-:W-:Y:S01]  /*9b80*/  FMUL.FTZ R34, R34, R193.reuse ;  /* 0x000000c122227220 */ /* 0x080fe20000410000 */
[-C--:B------:R-:W-:Y:S01]  /*9b90*/  FMUL.FTZ R35, R35, R193.reuse ;  /* 0x000000c123237220 */ /* 0x080fe20000410000 */
[-C--:B------:R-:W-:Y:S01]  /*9ba0*/  FMUL.FTZ R38, R38, R193.reuse ;  /* 0x000000c126267220 */ /* 0x080fe20000410000 */
[----:B------:R-:W1:Y:S01]  /*9bb0*/  MUFU.EX2 R11, R11 ;  /* 0x0000000b000b7308 */ /* 0x000e620000000800 */
[----:B---3--:R-:W-:Y:S01]  /*9bc0*/  FFMA.FTZ R0, R193, R0, R12 ;  /* 0x00000000c1007223 */ /* 0x008fe2000001000c */
        /* <DEDUP_REMOVED lines=75> */
[----:B------:R-:W-:Y:S01]  /*a080*/  FMUL.FTZ R151, R151, R193 ;  /* 0x000000c197977220 */ /* 0x000fe20000410000 */
[----:B------:R-:W-:-:S02]  /*a090*/  F2FP.BF16.F32.PACK_AB R157, R20, R15 ;  /* 0x0000000f149d723e */ /* 0x000fc400000010ff */
[----:B------:R-:W3:Y:S01]  /*a0a0*/  MUFU.EX2 R197, R197 ;  /* 0x000000c500c57308 */ /* 0x000ee20000000800 */
[----:B0-----:R-:W-:Y:S01]  /*a0b0*/  FADD.FTZ R153, R195, R0 ;  /* 0x00000000c3997221 */ /* 0x001fe20000010000 */
[----:B------:R-:W-:-:S06]  /*a0c0*/  F2FP.BF16.F32.PACK_AB R159, R182, R23 ;  /* 0x00000017b69f723e */ /* 0x000fcc00000010ff */
[----:B------:R-:W0:Y:S01]  /*a0d0*/  MUFU.EX2 R198, R198 ;  /* 0x000000c600c67308 */ /* 0x000e220000000800 */
[C---:B-1----:R-:W-:Y:S01]  /*a0e0*/  FADD.FTZ R0, R196.reuse, R153 ;  /* 0x00000099c4007221 */ /* 0x042fe20000010000 */
[----:B------:R-:W-:-:S06]  /*a0f0*/  F2FP.BF16.F32.PACK_AB R161, R196, R195 ;  /* 0x000000c3c4a1723e */ /* 0x000fcc00000010ff */
[----:B------:R-:W1:Y:S01]  /*a100*/  MUFU.EX2 R199, R199 ;  /* 0x000000c700c77308 */ /* 0x000e620000000800 */
[----:B---3--:R-:W-:-:S07]  /*a110*/  FADD.FTZ R153, R197, R0 ;  /* 0x00000000c5997221 */ /* 0x008fce0000010000 */
[----:B------:R-:W3:Y:S01]  /*a120*/  MUFU.EX2 R200, R200 ;  /* 0x000000c800c87308 */ /* 0x000ee20000000800 */
[C---:B0-----:R-:W-:Y:S01]  /*a130*/  FADD.FTZ R0, R198.reuse, R153 ;  /* 0x00000099c6007221 */ /* 0x041fe20000010000 */
[----:B------:R-:W-:-:S06]  /*a140*/  F2FP.BF16.F32.PACK_AB R163, R198, R197 ;  /* 0x000000c5c6a3723e */ /* 0x000fcc00000010ff */
[----:B------:R-:W0:Y:S01]  /*a150*/  MUFU.EX2 R202, R202 ;  /* 0x000000ca00ca7308 */ /* 0x000e220000000800 */
[----:B-1----:R-:W-:-:S07]  /*a160*/  FADD.FTZ R153, R199, R0 ;  /* 0x00000000c7997221 */ /* 0x002fce0000010000 */
[----:B------:R-:W1:Y:S01]  /*a170*/  MUFU.EX2 R203, R203 ;  /* 0x000000cb00cb7308 */ /* 0x000e620000000800 */
[C---:B---3--:R-:W-:Y:S01]  /*a180*/  FADD.FTZ R153, R200.reuse, R153 ;  /* 0x00000099c8997221 */ /* 0x048fe20000010000 */
[----:B------:R-:W-:-:S06]  /*a190*/  F2FP.BF16.F32.PACK_AB R165, R200, R199 ;  /* 0x000000c7c8a5723e */ /* 0x000fcc00000010ff */
[----:B------:R-:W3:Y:S01]  /*a1a0*/  MUFU.EX2 R204, R204 ;  /* 0x000000cc00cc7308 */ /* 0x000ee20000000800 */
[----:B0-----:R-:W-:-:S07]  /*a1b0*/  FADD.FTZ R0, R202, R153 ;  /* 0x00000099ca007221 */ /* 0x001fce0000010000 */
[----:B------:R-:W0:Y:S01]  /*a1c0*/  MUFU.EX2 R205, R205 ;  /* 0x000000cd00cd7308 */ /* 0x000e220000000800 */
[----:B-1----:R-:W-:-:S07]  /*a1d0*/  FADD.FTZ R153, R203, R0 ;  /* 0x00000000cb997221 */ /* 0x002fce0000010000 */
[----:B------:R-:W1:Y:S01]  /*a1e0*/  MUFU.EX2 R206, R206 ;  /* 0x000000ce00ce7308 */ /* 0x000e620000000800 */
[----:B---3--:R-:W-:-:S07]  /*a1f0*/  FADD.FTZ R0, R204, R153 ;  /* 0x00000099cc007221 */ /* 0x008fce0000010000 */
[----:B------:R-:W3:Y:S01]  /*a200*/  MUFU.EX2 R207, R207 ;  /* 0x000000cf00cf7308 */ /* 0x000ee20000000800 */
[----:B0-----:R-:W-:-:S07]  /*a210*/  FADD.FTZ R153, R205, R0 ;  /* 0x00000000cd997221 */ /* 0x001fce0000010000 */
[----:B------:R0:W4:Y:S01]  /*a220*/  MUFU.EX2 R21, R167 ;  /* 0x000000a700157308 */ /* 0x0001220000000800 */
[----:B-1----:R-:W-:Y:S01]  /*a230*/  FADD.FTZ R0, R206, R153 ;  /* 0x00000099ce007221 */ /* 0x002fe20000010000 */
[----:B------:R-:W-:-:S06]  /*a240*/  F2FP.BF16.F32.PACK_AB R153, R11, R12 ;  /* 0x0000000c0b99723e */ /* 0x000fcc00000010ff */
[----:B------:R1:W5:Y:S01]  /*a250*/  MUFU.EX2 R22, R155 ;  /* 0x0000009b00167308 */ /* 0x0003620000000800 */
[----:B---3--:R-:W-:Y:S01]  /*a260*/  FADD.FTZ R0, R207, R0 ;  /* 0x00000000cf007221 */ /* 0x008fe20000010000 */
[----:B0-----:R-:W-:Y:S02]  /*a270*/  F2FP.BF16.F32.PACK_AB R167, R203, R202 ;  /* 0x000000cacba7723e */ /* 0x001fe400000010ff */
[----:B------:R-:W-:-:S04]  /*a280*/  F2FP.BF16.F32.PACK_AB R171, R207, R206 ;  /* 0x000000cecfab723e */ /* 0x000fc800000010ff */
[----:B------:R0:W3:Y:S01]  /*a290*/  MUFU.EX2 R175, R169 ;  /* 0x000000a900af7308 */ /* 0x0000e20000000800 */
[----:B----4-:R-:W-:Y:S01]  /*a2a0*/  FADD.FTZ R11, R21, R0 ;  /* 0x00000000150b7221 */ /* 0x010fe20000010000 */
[----:B-1----:R-:W-:-:S06]  /*a2b0*/  F2FP.BF16.F32.PACK_AB R155, R14, R13 ;  /* 0x0000000d0e9b723e */ /* 0x002fcc00000010ff */
[----:B------:R-:W1:Y:S01]  /*a2c0*/  MUFU.EX2 R189, R189 ;  /* 0x000000bd00bd7308 */ /* 0x000e620000000800 */
[C---:B-----5:R-:W-:Y:S01]  /*a2d0*/  FADD.FTZ R0, R22.reuse, R11 ;  /* 0x0000000b16007221 */ /* 0x060fe20000010000 */
[----:B0-----:R-:W-:Y:S02]  /*a2e0*/  F2FP.BF16.F32.PACK_AB R169, R205, R204 ;  /* 0x000000cccda9723e */ /* 0x001fe400000010ff */
[----:B------:R-:W-:-:S04]  /*a2f0*/  F2FP.BF16.F32.PACK_AB R173, R22, R21 ;  /* 0x0000001516ad723e */ /* 0x000fc800000010ff */
[----:B------:R-:W0:Y:S01]  /*a300*/  MUFU.EX2 R194, R194 ;  /* 0x000000c200c27308 */ /* 0x000e220000000800 */
[----:B---3--:R-:W-:Y:S01]  /*a310*/  FADD.FTZ R11, R175, R0 ;  /* 0x00000000af0b7221 */ /* 0x008fe20000010000 */
[C---:B-1----:R-:W-:Y:S01]  /*a320*/  FADD.FTZ R2, R189.reuse, R2 ;  /* 0x00000002bd027221 */ /* 0x042fe20000010000 */
[----:B------:R-:W-:Y:S02]  /*a330*/  F2FP.BF16.F32.PACK_AB R174, R189, R192 ;  /* 0x000000c0bdae723e */ /* 0x000fe400000010ff */
[C---:B0-----:R-:W-:Y:S01]  /*a340*/  FADD.FTZ R0, R194.reuse, R11 ;  /* 0x0000000bc2007221 */ /* 0x041fe20000010000 */
[----:B------:R-:W-:Y:S01]  /*a350*/  F2FP.BF16.F32.PACK_AB R175, R194, R175 ;  /* 0x000000afc2af723e */ /* 0x000fe200000010ff */
[----:B--2---:R-:W-:Y:S06]  /*a360*/  @P2 BRA `(.L_x_1870) ;  /* 0x0000000000042947 */ /* 0x004fec0003800000 */
[----:B------:R-:W-:Y:S01]  /*a370*/  BPT.TRAP 0x1 ;  /* 0x000000040000795c */ /* 0x000fe20000300000 */
.L_x_1870:
[----:B------:R-:W-:Y:S01]  /*a380*/  PLOP3.LUT P3, PT, PT, PT, UP0, 0x40, 0x0 ;  /* 0x000000000000781c */ /* 0x000fe20003f6e808 */
[----:B------:R0:W1:-:S12]  /*a390*/  SYNCS.PHASECHK.TRANS64.TRYWAIT P2, [UR28+0x22850], R6 ;  /* 0x02285006ff0075a7 */ /* 0x000058000804015c */
[----:B0-----:R-:W-:Y:S05]  /*a3a0*/  @P3 BRA `(.L_x_1871) ;  /* 0x0000000000043947 */ /* 0x001fea0003800000 */
[----:B------:R-:W-:Y:S01]  /*a3b0*/  BPT.TRAP 0x1 ;  /* 0x000000040000795c */ /* 0x000fe20000300000 */
.L_x_1871:
[----:B-1----:R-:W-:Y:S05]  /*a3c0*/  @P2 BRA `(.L_x_1872) ;  /* 0x0000000000082947 */ /* 0x002fea0003800000 */
[----:B------:R-:W0:Y:S02]  /*a3d0*/  SYNCS.PHASECHK.TRANS64.TRYWAIT P2, [UR28+0x22850], R6 ;  /* 0x02285006ff0075a7 */ /* 0x000e24000804015c */
[----:B0-----:R-:W-:Y:S05]  /*a3e0*/  @!P2 BRA `(.L_x_1873) ;  /* 0x000000a8005ca947 */ /* 0x001fea0003800000 */
.L_x_1872:
[----:B------:R2:W-:Y:S01]  /*a3f0*/  BAR.SYNC.DEFER_BLOCKING R5, 0x100 ;  /* 0x000400050000751d */ /* 0x0005e20000010000 */
[----:B------:R-:W-:Y:S01]  /*a400*/  UIMAD UR11, UR4, 0xc00, UR24 ;  /* 0x00000c00040b78a4 */ /* 0x000fe2000f8e0218 */
[----:B0-----:R-:W-:Y:S02]  /*a410*/  @!P0 VIADD R201, R201, 0x22860 ;  /* 0x00022860c9c98836 */ /* 0x001fe40000000000 */
[----:B------:R-:W-:Y:S02]  /*a420*/  IMAD.MOV.U32 R12, RZ, RZ, R9 ;  /* 0x000000ffff0c7224 */ /* 0x000fe400078e0009 */
[----:B------:R-:W-:Y:S01]  /*a430*/  UMOV UR15, 0x40000040 ;  /* 0x40000040000f7882 */ /* 0x000fe20000000000 */
[----:B------:R-:W-:Y:S01]  /*a440*/  @!P0 PRMT R201, RZ, 0x654, R201 ;  /* 0x00000654ffc98816 */ /* 0x000fe200000000c9 */
[----:B------:R-:W-:Y:S01]  /*a450*/  UMOV UR14, UR11 ;  /* 0x0000000b000e7c82 */ /* 0x000fe20008000000 */
        /* <DEDUP_REMOVED lines=36> */
[----:B------:R-:W-:-:S07]  /*a6a0*/  IMAD.MOV.U32 R6, RZ, RZ, R7 ;  /* 0x000000ffff067224 */ /* 0x000fce00078e0007 */
.L_x_1865:
[----:B------:R-:W-:-:S13]  /*a6b0*/  ISETP.GE.AND P1, PT, R6, UR37, PT ;  /* 0x0000002506007c0c */ /* 0x000fda000bf26270 */
[----:B------:R-:W-:Y:S05]  /*a6c0*/  @!P1 BRA `(.L_x_1875) ;  /* 0x0000003400789947 */ /* 0x000fea0003800000 */
[----:B------:R-:W-:Y:S01]  /*a6d0*/  IMAD.MOV.U32 R12, RZ, RZ, R9 ;  /* 0x000000ffff0c7224 */ /* 0x000fe200078e0009 */
[----:B------:R-:W-:Y:S01]  /*a6e0*/  ULDC UR26, c[0x0][0x9e4] ;  /* 0x00027900001a7ab9 */ /* 0x000fe20000000800 */
[----:B------:R-:W-:Y:S01]  /*a6f0*/  IMAD.MOV.U32 R11, RZ, RZ, R10 ;  /* 0x000000ffff0b7224 */ /* 0x000fe200078e000a */
[----:B------:R-:W-:Y:S01]  /*a700*/  ULDC UR27, c[0x0][0x288] ;  /* 0x0000a200001b7ab9 */ /* 0x000fe20000000800 */
[----:B------:R-:W-:Y:S01]  /*a710*/  ULDC UR28, c[0x0][0x2f0] ;  /* 0x0000bc00001c7ab9 */ /* 0x000fe20000000800 */
[----:B------:R-:W-:Y:S01]  /*a720*/  ULDC UR29, c[0x0][0x9d8] ;  /* 0x00027600001d7ab9 */ /* 0x000fe20000000800 */
[----:B------:R-:W-:Y:S01]  /*a730*/  ULDC UR25, c[0x0][0x988] ;  /* 0x0002620000197ab9 */ /* 0x000fe20000000800 */
[----:B------:R-:W-:-:S05]  /*a740*/  ULDC UR30, c[0x0][0x9e0] ;  /* 0x00027800001e7ab9 */ /* 0x000fca0000000800 */
.L_x_1892:
[----:B------:R-:W-:Y:S01]  /*a750*/  UIADD3 UR4, UR4, 0x1, URZ ;  /* 0x0000000104047890 */ /* 0x000fe2000fffe03f */
[----:B------:R-:W-:-:S03]  /*a760*/  PLOP3.LUT P1, PT, PT, PT, UP0, 0x40, 0x0 ;  /* 0x000000000000781c */ /* 0x000fc60003f2e808 */
[----:B------:R-:W-:-:S04]  /*a770*/  UISETP.NE.AND UP3, UPT, UR4, 0x2, UPT ;  /* 0x000000020400788c */ /* 0x000fc8000bf65270 */
[----:B------:R-:W-:Y:S02]  /*a780*/  USEL UR10, URZ, 0x1, UP3 ;  /* 0x000000013f0a7887 */ /* 0x000fe40009800000 */
[----:B------:R-:W-:Y:S02]  /*a790*/  USEL UR4, UR4, URZ, UP3 ;  /* 0x0000003f04047287 */ /* 0x000fe40009800000 */
[----:B------:R-:W-:Y:S02]  /*a7a0*/  ULOP3.LUT UR5, UR5, UR10, URZ, 0x3c, !UPT ;  /* 0x0000000a05057292 */ /* 0x000fe4000f8e3c3f */
[----:B---3--:R-:W-:Y:S10]  /*a7b0*/  @P1 BRA `(.L_x_1876) ;  /* 0x0000000000041947 */ /* 0x008ff40003800000 */
[----:B------:R-:W-:Y:S01]  /*a7c0*/  BPT.TRAP 0x1 ;  /* 0x000000040000795c */ /* 0x000fe20000300000 */
.L_x_1876:
[----:B------:R-:W-:Y:S01]  /*a7d0*/  PLOP3.LUT P2, PT, PT, PT, UP0, 0x40, 0x0 ;  /* 0x000000000000781c */ /* 0x000fe20003f4e808 */
[----:B------:R-:W-:Y:S01]  /*a7e0*/  ULEA UR31, UR4, UR38, 0x3 ;  /* 0x00000026041f7291 */ /* 0x000fe2000f8e183f */
[----:B------:R-:W-:-:S05]  /*a7f0*/  IMAD.U32 R7, RZ, RZ, UR5 ;  /* 0x00000005ff077e24 */ /* 0x000fca000f8e00ff */
[----:B------:R-:W-:-:S04]  /*a800*/  SHF.L.U32 R7, R7, 0x1f, RZ ;  /* 0x0000001f07077819 */ /* 0x000fc800000006ff */
[----:B------:R0:W3:Y:S02]  /*a810*/  SYNCS.PHASECHK.TRANS64.TRYWAIT P1, [UR31+0x22830], R7 ;  /* 0x02283007ff0075a7 */ /* 0x0000e4000802015f */
[----:B------:R-:W-:Y:S05]  /*a820*/  @P2 BRA `(.L_x_1877) ;  /* 0x0000000000042947 */ /* 0x000fea0003800000 */
[----:B------:R-:W-:Y:S01]  /*a830*/  BPT.TRAP 0x1 ;  /* 0x000000040000795c */ /* 0x000fe20000300000 */
.L_x_1877:
[----:B---3--:R-:W-:Y:S05]  /*a840*/  @P1 BRA `(.L_x_1878) ;  /* 0x0000000000081947 */ /* 0x008fea0003800000 */
[----:B------:R-:W3:Y:S02]  /*a850*/  SYNCS.PHASECHK.TRANS64.TRYWAIT P1, [UR31+0x22830], R7 ;  /* 0x02283007ff0075a7 */ /* 0x000ee4000802015f */
[----:B---3--:R-:W-:Y:S05]  /*a860*/  @!P1 BRA `(.L_x_1879) ;  /* 0x000000a400509947 */ /* 0x008fea0003800000 */
.L_x_1878:
[----:B------:R-:W-:Y:S01]  /*a870*/  UIMAD UR22, UR4, 0x300, UR6 ;  /* 0x00000300041678a4 */ /* 0x000fe2000f8e0206 */
[----:B-1----:R-:W-:Y:S01]  /*a880*/  WARPGROUP.ARRIVE ;  /* 0x00000000000079c5 */ /* 0x002fe20000000000 */
[----:B------:R-:W-:Y:S01]  /*a890*/  UMOV UR23, 0x40000040 ;  /* 0x4000004000177882 */ /* 0x000fe20000000000 */
[----:B------:R-:W-:Y:S01]  /*a8a0*/  UMOV UR11, 0x40000040 ;  /* 0x40000040000b7882 */ /* 0x000fe20000000000 */
[----:B------:R-:W-:Y:S01]  /*a8b0*/  UIADD3 UR10, UR22, 0x2, URZ ;  /* 0x00000002160a7890 */ /* 0x000fe2000fffe03f */
[----:B------:R-:W-:Y:S01]  /*a8c0*/  PLOP3.LUT P1, PT, PT, PT, UP1, 0x80, 0x0 ;  /* 0x000000000000781c */ /* 0x000fe20003f2f018 */
[----:B------:R-:W-:Y:S01]  /*a8d0*/  UIADD3 UR14, UR22, 0x4, URZ ;  /* 0x00000004160e7890 */ /* 0x000fe2000fffe03f */
[----:B------:R-:W-:Y:S01]  /*a8e0*/  PLOP3.LUT P2, PT, PT, PT, UP1, 0x80, 0x0 ;  /* 0x000000000000781c */ /* 0x000fe20003f4f018 */
[----:B------:R-:W-:Y:S01]  /*a8f0*/  UMOV UR15, 0x40000040 ;  /* 0x40000040000f7882 */ /* 0x000fe20000000000 */
[----:B------:R-:W-:Y:S01]  /*a900*/  HGMMA.64x96x16.F32.BF16 R152, gdesc[UR20], RZ, !UPT, gsb0 ;  /* 0x01600000149879f0 */ /* 0x000fe2000c0018ff */
[----:B------:R-:W-:Y:S01]  /*a910*/  UIADD3 UR18, UR22, 0x6, URZ ;  /* 0x0000000616127890 */ /* 0x000fe2000fffe03f */
[----:B------:R-:W-:Y:S01]  /*a920*/  UMOV UR19, 0x40000040 ;  /* 0x4000004000137882 */ /* 0x000fe20000000000 */
[----:B------:R-:W-:-:S02]  /*a930*/  WARPGROUP.DEPBAR.LE gsb0, 0x0 ;  /* 0x00008000000079c5 */ /* 0x000fc40000010000 */
[----:B------:R-:W-:-:S06]  /*a940*/  WARPGROUP.ARRIVE ;  /* 0x00000000000079c5 */ /* 0x000fcc0000000000 */
[----:B------:R-:W-:Y:S01]  /*a950*/  HGMMA.64x96x16.F32.BF16 R152, gdesc[UR8], R152, gsb0 ;  /* 0x01600000089879f0 */ /* 0x000fe20008001898 */
[----:B------:R-:W-:Y:S02]  /*a960*/  @UP1 ULDC UR10, c[0x0][0x44c] ;  /* 0x00011300000a1ab9 */ /* 0x000fe40000000800 */
[----:B------:R-:W-:Y:S01]  /*a970*/  @P1 IMAD.HI.U32 R14, R4, UR10, RZ ;  /* 0x0000000a040e1c27 */ /* 0x000fe2000f8e00ff */
[----:B------:R-:W-:Y:S01]  /*a980*/  @UP1 ULDC UR10, c[0x0][0x450] ;  /* 0x00011400000a1ab9 */ /* 0x000fe20000000800 */
[----:B------:R-:W-:Y:S01]  /*a990*/  PLOP3.LUT P1, PT, PT, PT, UP2, 0x40, 0x0 ;  /* 0x000000000000781c */ /* 0x000fe20003f2e828 */
        /* <DEDUP_REMOVED lines=10> */
[----:B------:R-:W-:Y:S01]  /*aa40*/  IMAD.MOV.U32 R188, RZ, RZ, R4 ;  /* 0x000000ffffbc7224 */ /* 0x000fe200078e0004 */
[----:B------:R-:W-:Y:S01]  /*aa50*/  @P2 SHF.R.U32.HI R188, RZ, UR10, R14 ;  /* 0x0000000affbc2c19 */ /* 0x000fe2000801160e */
[----:B------:R-:W-:Y:S01]  /*aa60*/  FMUL.FTZ R204, R160, UR29 ;  /* 0x0000001da0cc7c20 */ /* 0x000fe20008410000 */
[----:B------:R-:W-:Y:S01]  /*aa70*/  FMUL.FTZ R160, R179, UR29 ;  /* 0x0000001db3a07c20 */ /* 0x000fe20008410000 */
[----:B---3--:R-:W-:Y:S01]  /*aa80*/  FMUL.FTZ R10, R155, UR29 ;  /* 0x0000001d9b0a7c20 */ /* 0x008fe20008410000 */
[----:B------:R-:W-:Y:S01]  /*aa90*/  FMUL.FTZ R179, R180, UR29 ;  /* 0x0000001db4b37c20 */ /* 0x000fe20008410000 */
[----:B------:R-:W-:Y:S01]  /*aaa0*/  FMUL.FTZ R155, R171, UR29 ;  /* 0x0000001dab9b7c20 */ /* 0x000fe20008410000 */
[----:B------:R-:W-:Y:S01]  /*aab0*/  FMUL.FTZ R180, R181, UR29 ;  /* 0x0000001db5b47c20 */ /* 0x000fe20008410000 */
[----:B------:R-:W-:Y:S01]  /*aac0*/  FMUL.FTZ R211, R176, UR29 ;  /* 0x0000001db0d37c20 */ /* 0x000fe20008410000 */
[----:B------:R-:W-:Y:S01]  /*aad0*/  FMUL.FTZ R181, R184, UR29 ;  /* 0x0000001db8b57c20 */ /* 0x000fe20008410000 */
[----:B------:R-:W1:Y:S01]  /*aae0*/  SHFL.IDX PT, R171, R188, RZ, 0x1c1f ;  /* 0x001c1fffbcab7589 */ /* 0x000e6200000e0000 */
[----:B------:R-:W-:Y:S01]  /*aaf0*/  FMUL.FTZ R184, R189, UR29 ;  /* 0x0000001dbdb87c20 */ /* 0x000fe20008410000 */
[----:B------:R-:W-:-:S02]  /*ab00*/  IMAD.U32 R176, RZ, RZ, UR31 ;  /* 0x0000001fffb07e24 */ /* 0x000fc4000f8e00ff */
[----:B------:R-:W-:Y:S01]  /*ab10*/  FMUL.FTZ R13, R152, UR29 ;  /* 0x0000001d980d7c20 */ /* 0x000fe20008410000 */
[----:B------:R-:W-:Y:S02]  /*ab20*/  IMAD R189, R6, -0x60, RZ ;  /* 0xffffffa006bd7824 */ /* 0x000fe400078e02ff */
        /* <DEDUP_REMOVED lines=8> */
[----:B--2---:R-:W-:Y:S01]  /*abb0*/  FMUL.FTZ R201, R157, UR29 ;  /* 0x0000001d9dc97c20 */ /* 0x004fe20008410000 */
        /* <DEDUP_REMOVED lines=11> */
[----:B------:R-:W-:-:S02]  /*ac70*/  @!P0 VIADD R14, R176, 0x22840 ;  /* 0x00022840b00e8836 */ /* 0x000fc40000000000 */
        /* <DEDUP_REMOVED lines=13> */
[----:B------:R-:W-:-:S02]  /*ad50*/  VIADD R170, R189, 0x1 ;  /* 0x00000001bdaa7836 */ /* 0x000fc40000000000 */
[----:B------:R-:W-:Y:S01]  /*ad60*/  FMUL.FTZ R167, R198, UR29 ;  /* 0x0000001dc6a77c20 */ /* 0x000fe20008410000 */
[----:B------:R-:W-:Y:S01]  /*ad70*/  FMUL.FTZ R168, R199, UR29 ;  /* 0x0000001dc7a87c20 */ /* 0x000fe20008410000 */
[----:B------:R-:W-:Y:S01]  /*ad80*/  @!P0 PRMT R14, RZ, 0x654, R14 ;  /* 0x00000654ff0e8816 */ /* 0x000fe2000000000e */
[----:B------:R-:W-:Y:S01]  /*ad90*/  IMAD R15, R3, -0x2, R170 ;  /* 0xfffffffe030f7824 */ /* 0x000fe200078e02aa */
[----:B------:R-:W2:Y:S01]  /*ada0*/  MUFU.TANH R13, R13 ;  /* 0x0000000d000d7308 */ /* 0x000ea20000002400 */
[----:B------:R3:W-:Y:S06]  /*adb0*/  BAR.ARV R8, 0x100 ;  /* 0x000400080000751d */ /* 0x0007ec0000002000 */
[----:B------:R4:W-:Y:S01]  /*adc0*/  @!P0 SYNCS.ARRIVE.TRANS64.RED.A1T0 RZ, [R14+URZ], RZ ;  /* 0x000000ff0eff89a7 */ /* 0x0009e2000810043f */
[----:B------:R-:W0:Y:S01]  /*add0*/  MUFU.TANH R200, R200 ;  /* 0x000000c800c87308 */ /* 0x000e220000002400 */
[C---:B------:R-:W-:Y:S01]  /*ade0*/  VIADD R190, R15.reuse, 0xffffffff ;  /* 0xffffffff0fbe7836 */ /* 0x040fe20000000000 */
[----:B----4-:R-:W-:-:S06]  /*adf0*/  IADD3 R14, R15, -UR27, R18 ;  /* 0x8000001b0f0e7c10 */ /* 0x010fcc000fffe012 */
[----:B------:R-:W4:Y:S01]  /*ae00*/  MUFU.TANH R9, R9 ;  /* 0x0000000900097308 */ /* 0x000f220000002400 */
[C---:B------:R-:W-:Y:S02]  /*ae10*/  VIADD R195, R14.reuse, UR30 ;  /* 0x0000001e0ec37c36 */ /* 0x040fe40008000000 */
[----:B------:R-:W-:-:S05]  /*ae20*/  VIADD R196, R14, UR7 ;  /* 0x000000070ec47c36 */ /* 0x000fca0008000000 */
[----:B------:R-:W0:Y:S01]  /*ae30*/  MUFU.TANH R10, R10 ;  /* 0x0000000a000a7308 */ /* 0x000e220000002400 */
[--C-:B-1----:R-:W-:Y:S02]  /*ae40*/  IMAD.IADD R193, R195, 0x1, R171.reuse ;  /* 0x00000001c3c17824 */ /* 0x102fe400078e02ab */
[----:B------:R-:W-:-:S05]  /*ae50*/  IMAD.IADD R194, R196, 0x1, R171 ;  /* 0x00000001c4c27824 */ /* 0x000fca00078e02ab */
[----:B------:R-:W1:Y:S08]  /*ae60*/  MUFU.TANH R202, R202 ;  /* 0x000000ca00ca7308 */ /* 0x000e700000002400 */
        /* <DEDUP_REMOVED lines=57> */
.L_x_1882:
[----:B------:R-:W-:-:S05]  /*b200*/  IMAD.U32 R170, RZ, RZ, UR26 ;  /* 0x0000001affaa7e24 */ /* 0x000fca000f8e00ff */
[----:B------:R-:W-:-:S13]  /*b210*/  ISETP.NE.AND P1, PT, R170, 0x1, PT ;  /* 0x00000001aa00780c */ /* 0x000fda0003f25270 */
[----:B------:R-:W1:Y:S02]  /*b220*/  @P1 LDC.64 R14, c[0x0][0x9e8] ;  /* 0x00027a00ff0e1b82 */ /* 0x000e640000000a00 */
[----:B-1----:R-:W-:-:S05]  /*b230*/  @P1 IMAD.HI.U32 R14, R171, R14, RZ ;  /* 0x0000000eab0e1227 */ /* 0x002fca00078e00ff */
[----:B------:R-:W-:-:S07]  /*b240*/  @P1 SHF.R.U32.HI R171, RZ, R15, R14 ;  /* 0x0000000fffab1219 */ /* 0x000fce000001160e */
.L_x_1883:
[----:B------:R-:W-:Y:S05]  /*b250*/  BSYNC B0 ;  /* 0x0000000000007941 */ /* 0x000fea0003800000 */
.L_x_1881:
[----:B------:R-:W-:-:S05]  /*b260*/  IMAD R171, R171, R170, R190 ;  /* 0x000000aaabab7224 */ /* 0x000fca00078e02be */
[----:B------:R-:W-:Y:S02]  /*b270*/  VIADDMNMX R193, R171, R170, R193, PT ;  /* 0x000000aaabc17246 */ /* 0x000fe400038001c1 */
[----:B------:R-:W-:-:S07]  /*b280*/  VIMNMX R194, R194, R171, !PT ;  /* 0x000000abc2c27248 */ /* 0x000fce0007fe0100 */
.L_x_1880:
[C---:B------:R-:W-:Y:S01]  /*b290*/  ISETP.GE.AND P6, PT, R189.reuse, 0xa, PT ;  /* 0x0000000abd00780c */ /* 0x040fe20003fc6270 */
[----:B------:R-:W1:Y:S01]  /*b2a0*/  SHFL.IDX PT, R15, R188, 0x1, 0x1c1f ;  /* 0x003c1f00bc0f7f89 */ /* 0x000e6200000e0000 */
[C---:B------:R-:W-:Y:S02]  /*b2b0*/  ISETP.GE.AND P1, PT, R189.reuse, 0x2, PT ;  /* 0x00000002bd00780c */ /* 0x040fe40003f26270 */
[C---:B------:R-:W-:Y:S02]  /*b2c0*/  ISETP.GE.AND P2, PT, R189.reuse, 0x9, PT ;  /* 0x00000009bd00780c */ /* 0x040fe40003f46270 */
[----:B------:R-:W-:Y:S02]  /*b2d0*/  ISETP.GE.AND P5, PT, R189, 0x11, PT ;  /* 0x00000011bd00780c */ /* 0x000fe40003fa6270 */
[----:B------:R-:W-:Y:S02]  /*b2e0*/  LOP3.LUT R17, R17, 0xfffffffb, RZ, 0xc0, !PT ;  /* 0xfffffffb11117812 */ /* 0x000fe400078ec0ff */
[----:B------:R-:W-:-:S02]  /*b2f0*/  ISETP.GT.AND P4, PT, R194, 0x1, !P1 ;  /* 0x00000001c200780c */ /* 0x000fc40004f84270 */
[----:B------:R-:W-:Y:S02]  /*b300*/  ISETP.GT.AND P3, PT, R194, 0x8, !P2 ;  /* 0x00000008c200780c */ /* 0x000fe40005764270 */
[----:B------:R-:W-:Y:S02]  /*b310*/  @P6 LOP3.LUT R17, R17, 0x4, RZ, 0xfc, !PT ;  /* 0x0000000411116812 */ /* 0x000fe400078efcff */
[C---:B------:R-:W-:Y:S02]  /*b320*/  ISETP.LT.OR P4, PT, R193.reuse, 0x2, P4 ;  /* 0x00000002c100780c */ /* 0x040fe40002781670 */
[----:B------:R-:W-:Y:S02]  /*b330*/  ISETP.LT.OR P3, PT, R193, 0x9, P3 ;  /* 0x00000009c100780c */ /* 0x000fe40001f61670 */
[----:B------:R-:W-:Y:S02]  /*b340*/  LOP3.LUT R17, R17, 0xfffffff7, RZ, 0xc0, !PT ;  /* 0xfffffff711117812 */ /* 0x000fe400078ec0ff */
[----:B0-----:R-:W-:-:S02]  /*b350*/  FSEL R200, R200, -INF , !P4 ;  /* 0xff800000c8c87808 */ /* 0x001fc40006000000 */
[----:B------:R-:W-:Y:S02]  /*b360*/  FSEL R202, R202, -INF , !P3 ;  /* 0xff800000caca7808 */ /* 0x000fe40005800000 */
[C---:B------:R-:W-:Y:S02]  /*b370*/  ISETP.GT.AND P4, PT, R194.reuse, 0x9, !P6 ;  /* 0x00000009c200780c */ /* 0x040fe40007784270 */
[----:B------:R-:W-:Y:S02]  /*b380*/  @P5 LOP3.LUT R17, R17, 0x8, RZ, 0xfc, !PT ;  /* 0x0000000811115812 */ /* 0x000fe400078efcff */
[----:B------:R-:W-:Y:S02]  /*b390*/  ISETP.GT.AND P3, PT, R194, 0x10, !P5 ;  /* 0x00000010c200780c */ /* 0x000fe40006f64270 */
[----:B------:R-:W-:Y:S02]  /*b3a0*/  ISETP.GE.AND P5, PT, R189, 0x12, PT ;  /* 0x00000012bd00780c */ /* 0x000fe40003fa6270 */
[----:B------:R-:W-:-:S02]  /*b3b0*/  ISETP.LT.OR P4, PT, R193, 0xa, P4 ;  /* 0x0000000ac100780c */ /* 0x000fc40002781670 */
[----:B------:R-:W-:Y:S02]  /*b3c0*/  ISETP.LT.OR P3, PT, R193, 0x11, P3 ;  /* 0x00000011c100780c */ /* 0x000fe40001f61670 */
[----:B------:R-:W-:Y:S02]  /*b3d0*/  FSEL R201, R201, -INF , !P4 ;  /* 0xff800000c9c97808 */ /* 0x000fe40006000000 */
[----:B------:R-:W-:Y:S02]  /*b3e0*/  ISETP.GE.AND P4, PT, R189, 0x19, PT ;  /* 0x00000019bd00780c */ /* 0x000fe40003f86270 */
[----:B------:R-:W-:Y:S02]  /*b3f0*/  LOP3.LUT R17, R17, 0xffffffef, RZ, 0xc0, !PT ;  /* 0xffffffef11117812 */ /* 0x000fe400078ec0ff */
[----:B------:R-:W-:Y:S02]  /*b400*/  FSEL R204, R204, -INF , !P3 ;  /* 0xff800000cccc7808 */ /* 0x000fe40005800000 */
[----:B------:R-:W-:-:S02]  /*b410*/  ISETP.GT.AND P3, PT, R194, 0x11, !P5 ;  /* 0x00000011c200780c */ /* 0x000fc40006f64270 */
[----:B------:R-:W-:Y:S02]  /*b420*/  @P5 LOP3.LUT R17, R17, 0x10, RZ, 0xfc, !PT ;  /* 0x0000001011115812 */ /* 0x000fe400078efcff */
[----:B------:R-:W-:Y:S02]  /*b430*/  ISETP.LT.OR P3, PT, R193, 0x12, P3 ;  /* 0x00000012c100780c */ /* 0x000fe40001f61670 */
[----:B------:R-:W-:Y:S02]  /*b440*/  LOP3.LUT R17, R17, 0xfffbffff, RZ, 0xc0, !PT ;  /* 0xfffbffff11117812 */ /* 0x000fe400078ec0ff */
[----:B------:R-:W-:Y:S02]  /*b450*/  FSEL R203, R203, -INF , !P3 ;  /* 0xff800000cbcb7808 */ /* 0x000fe40005800000 */
[----:B------:R-:W-:Y:S02]  /*b460*/  @P4 LOP3.LUT R17, R17, 0x40000, RZ, 0xfc, !PT ;  /* 0x0004000011114812 */ /* 0x000fe400078efcff */
[----:B------:R-:W-:-:S02]  /*b470*/  ISETP.GT.AND P3, PT, R194, 0x18, !P4 ;  /* 0x00000018c200780c */ /* 0x000fc40006764270 */
[----:B------:R-:W-:Y:S02]  /*b480*/  ISETP.GE.AND P4, PT, R189, 0x1a, PT ;  /* 0x0000001abd00780c */ /* 0x000fe40003f86270 */
[----:B------:R-:W-:Y:S02]  /*b490*/  ISETP.LT.OR P3, PT, R193, 0x19, P3 ;  /* 0x00000019c100780c */ /* 0x000fe40001f61670 */
[----:B------:R-:W-:Y:S02]  /*b4a0*/  LOP3.LUT R17, R17, 0xfffdffff, RZ, 0xc0, !PT ;  /* 0xfffdffff11117812 */ /* 0x000fe400078ec0ff */
        /* <DEDUP_REMOVED lines=92> */
[----:B------:R-:W-:Y:S02]  /*ba70*/  ISETP.GT.AND P6, PT, R194, RZ, !P6 ;  /* 0x000000ffc200720c */ /* 0x000fe400077c4270 */
[----:B------:R-:W-:Y:S02]  /*ba80*/  LOP3.LUT R17, R17, 0xfffffffe, RZ, 0xc0, !PT ;  /* 0xfffffffe11117812 */ /* 0x000fe400078ec0ff */
[----:B------:R-:W-:-:S04]  /*ba90*/  ISETP.LT.OR P6, PT, R193, 0x1, P6 ;  /* 0x00000001c100780c */ /* 0x000fc800037c1670 */
[----:B------:R-:W-:Y:S02]  /*baa0*/  FSEL R192, R13, -INF , !P6 ;  /* 0xff8000000dc07808 */ /* 0x000fe40007000000 */
[----:B------:R-:W-:-:S13]  /*bab0*/  ISETP.GE.AND P6, PT, R189, 0x5a, PT ;  /* 0x0000005abd00780c */ /* 0x000fda0003fc6270 */
[----:B------:R-:W-:Y:S02]  /*bac0*/  @P6 LOP3.LUT R17, R17, 0x1, RZ, 0xfc, !PT ;  /* 0x0000000111116812 */ /* 0x000fe400078efcff */
[----:B------:R-:W-:-:S04]  /*bad0*/  ISETP.GT.AND P6, PT, R194, 0x59, !P6 ;  /* 0x00000059c200780c */ /* 0x000fc800077c4270 */
[----:B------:R-:W-:Y:S01]  /*bae0*/  ISETP.LT.OR P6, PT, R193, 0x5a, P6 ;  /* 0x0000005ac100780c */ /* 0x000fe200037c1670 */
[--C-:B-1----:R-:W-:Y:S02]  /*baf0*/  IMAD.IADD R193, R195, 0x1, R15.reuse ;  /* 0x00000001c3c17824 */ /* 0x102fe400078e020f */
[----:B------:R-:W-:Y:S01]  /*bb00*/  IMAD.IADD R195, R196, 0x1, R15 ;  /* 0x00000001c4c37824 */ /* 0x000fe200078e020f */
        /* <DEDUP_REMOVED lines=16> */
.L_x_1886:
[----:B------:R-:W-:-:S05]  /*bc10*/  IMAD.U32 R188, RZ, RZ, UR26 ;  /* 0x0000001affbc7e24 */ /* 0x000fca000f8e00ff */
[----:B------:R-:W-:-:S13]  /*bc20*/  ISETP.NE.AND P6, PT, R188, 0x1, PT ;  /* 0x00000001bc00780c */ /* 0x000fda0003fc5270 */
[----:B------:R-:W0:Y:S02]  /*bc30*/  @P6 LDC.64 R14, c[0x0][0x9e8] ;  /* 0x00027a00ff0e6b82 */ /* 0x000e240000000a00 */
[----:B0-----:R-:W-:-:S05]  /*bc40*/  @P6 IMAD.HI.U32 R14, R189, R14, RZ ;  /* 0x0000000ebd0e6227 */ /* 0x001fca00078e00ff */
[----:B------:R-:W-:-:S07]  /*bc50*/  @P6 SHF.R.U32.HI R189, RZ, R15, R14 ;  /* 0x0000000fffbd6219 */ /* 0x000fce000001160e */
.L_x_1887:
[----:B------:R-:W-:Y:S05]  /*bc60*/  BSYNC B0 ;  /* 0x0000000000007941 */ /* 0x000fea0003800000 */
.L_x_1885:
[----:B------:R-:W-:-:S05]  /*bc70*/  IMAD R190, R189, R188, R190 ;  /* 0x000000bcbdbe7224 */ /* 0x000fca00078e02be */
[----:B------:R-:W-:Y:S02]  /*bc80*/  VIADDMNMX R193, R190, R188, R193, PT ;  /* 0x000000bcbec17246 */ /* 0x000fe400038001c1 */
[----:B------:R-:W-:-:S07]  /*bc90*/  VIMNMX R195, R195, R190, !PT ;  /* 0x000000bec3c37248 */ /* 0x000fce0007fe0100 */
.L_x_1884:
[----:B------:R-:W-:Y:S01]  /*bca0*/  ISETP.GT.AND P1, PT, R195, 0x1, !P1 ;  /* 0x00000001c300780c */ /* 0x000fe20004f24270 */
[----:B------:R-:W-:Y:S01]  /*bcb0*/  UMOV UR10, UR25 ;  /* 0x00000019000a7c82 */ /* 0x000fe20008000000 */
[----:B------:R-:W-:Y:S02]  /*bcc0*/  LOP3.LUT P6, RZ, R17, 0x20000, RZ, 0xc0, !PT ;  /* 0x0002000011ff7812 */ /* 0x000fe400078cc0ff */
[----:B------:R-:W-:Y:S02]  /*bcd0*/  ISETP.LT.OR P1, PT, R193, 0x2, P1 ;  /* 0x00000002c100780c */ /* 0x000fe40000f21670 */
[----:B------:R-:W-:Y:S02]  /*bce0*/  ISETP.GT.AND P2, PT, R195, 0x8, !P2 ;  /* 0x00000008c300780c */ /* 0x000fe40005744270 */
[----:B------:R-:W-:Y:S02]  /*bcf0*/  FSEL R14, R10, -INF , !P1 ;  /* 0xff8000000a0e7808 */ /* 0x000fe40004800000 */
[----:B------:R-:W-:-:S02]  /*bd00*/  LOP3.LUT P1, RZ, R17, 0x4, RZ, 0xc0, !PT ;  /* 0x0000000411ff7812 */ /* 0x000fc4000782c0ff */
[----:B------:R-:W-:Y:S02]  /*bd10*/  ISETP.LT.OR P2, PT, R193, 0x9, P2 ;  /* 0x00000009c100780c */ /* 0x000fe40001741670 */
[----:B------:R-:W-:Y:S02]  /*bd20*/  ISETP.GT.AND P1, PT, R195, 0x9, !P1 ;  /* 0x00000009c300780c */ /* 0x000fe40004f24270 */
[----:B------:R-:W-:Y:S02]  /*bd30*/  FSEL R20, R20, -INF , !P2 ;  /* 0xff80000014147808 */ /* 0x000fe40005000000 */
[----:B------:R-:W-:Y:S02]  /*bd40*/  ISETP.LT.OR P1, PT, R193, 0xa, P1 ;  /* 0x0000000ac100780c */ /* 0x000fe40000f21670 */
[----:B------:R-:W-:Y:S02]  /*bd50*/  LOP3.LUT P2, RZ, R17, 0x10000, RZ, 0xc0, !PT ;  /* 0x0001000011ff7812 */ /* 0x000fe4000784c0ff */
        /* <DEDUP_REMOVED lines=22> */
[----:B------:R-:W-:Y:S02]  /*bec0*/  ISETP.GT.AND P1, PT, R195, 0x19, !P6 ;  /* 0x00000019c300780c */ /* 0x000fe40007724270 */
[----:B------:R-:W-:Y:S02]  /*bed0*/  FMNMX.FTZ R15, R173, R10, !PT ;  /* 0x0000000aad0f7209 */ /* 0x000fe40007810000 */
[----:B------:R-:W-:-:S02]  /*bee0*/  ISETP.LT.OR P1, PT, R193, 0x1a, P1 ;  /* 0x0000001ac100780c */ /* 0x000fc40000f21670 */
[----:B------:R-:W-:Y:S02]  /*bef0*/  FMNMX.FTZ R10, R174, R15, !PT ;  /* 0x0000000fae0a7209 */ /* 0x000fe40007810000 */
[----:B------:R-:W-:Y:S02]  /*bf00*/  FSEL R153, R153, -INF , !P1 ;  /* 0xff80000099997808 */ /* 0x000fe40004800000 */
        /* <DEDUP_REMOVED lines=31> */
[----:B------:R-:W-:Y:S01]  /*c100*/  LOP3.LUT P6, RZ, R17, 0x80, RZ, 0xc0, !PT ;  /* 0x0000008011ff7812 */ /* 0x000fe200078cc0ff */
[----:B------:R-:W0:Y:S01]  /*c110*/  SHFL.BFLY PT, R10, R15, 0x2, 0x1f ;  /* 0x0c401f000f0a7f89 */ /* 0x000e2200000e0000 */
[----:B------:R-:W-:Y:S02]  /*c120*/  FSEL R159, R159, -INF , !P1 ;  /* 0xff8000009f9f7808 */ /* 0x000fe40004800000 */
[----:B------:R-:W-:-:S02]  /*c130*/  LOP3.LUT P1, RZ, R17, 0x800, RZ, 0xc0, !PT ;  /* 0x0000080011ff7812 */ /* 0x000fc4000782c0ff */
[----:B------:R-:W-:Y:S02]  /*c140*/  LOP3.LUT P2, RZ, R17, 0x40, RZ, 0xc0, !PT ;  /* 0x0000004011ff7812 */ /* 0x000fe4000784c0ff */
[C---:B------:R-:W-:Y:S02]  /*c150*/  ISETP.GT.AND P1, PT, R195.reuse, 0x31, !P1 ;  /* 0x00000031c300780c */ /* 0x040fe40004f24270 */
[----:B------:R-:W-:Y:S02]  /*c160*/  ISETP.GT.AND P3, PT, R195, 0x50, !P3 ;  /* 0x00000050c300780c */ /* 0x000fe40005f64270 */
[----:B------:R-:W-:Y:S02]  /*c170*/  ISETP.LT.OR P1, PT, R193, 0x32, P1 ;  /* 0x00000032c100780c */ /* 0x000fe40000f21670 */
[----:B------:R-:W-:Y:S02]  /*c180*/  ISETP.GT.AND P4, PT, R195, 0x51, !P4 ;  /* 0x00000051c300780c */ /* 0x000fe40006784270 */
[----:B------:R-:W-:-:S02]  /*c190*/  FSEL R160, R160, -INF , !P1 ;  /* 0xff800000a0a07808 */ /* 0x000fc40004800000 */
[----:B------:R-:W-:Y:S02]  /*c1a0*/  LOP3.LUT P1, RZ, R17, 0x400, RZ, 0xc0, !PT ;  /* 0x0000040011ff7812 */ /* 0x000fe4000782c0ff */
[----:B------:R-:W-:Y:S02]  /*c1b0*/  ISETP.LT.OR P3, PT, R193, 0x51, P3 ;  /* 0x00000051c100780c */ /* 0x000fe40001f61670 */
[C---:B------:R-:W-:Y:S02]  /*c1c0*/  ISETP.GT.AND P1, PT, R195.reuse, 0x38, !P1 ;  /* 0x00000038c300780c */ /* 0x040fe40004f24270 */
[----:B------:R-:W-:Y:S02]  /*c1d0*/  ISETP.GT.AND P5, PT, R195, 0x58, !P5 ;  /* 0x00000058c300780c */ /* 0x000fe40006fa4270 */
[C---:B------:R-:W-:Y:S02]  /*c1e0*/  ISETP.LT.OR P1, PT, R193.reuse, 0x39, P1 ;  /* 0x00000039c100780c */ /* 0x040fe40000f21670 */
[----:B------:R-:W-:-:S02]  /*c1f0*/  ISETP.LT.OR P4, PT, R193, 0x52, P4 ;  /* 0x00000052c100780c */ /* 0x000fc40002781670 */
[----:B------:R-:W-:Y:S02]  /*c200*/  FSEL R163, R163, -INF , !P1 ;  /* 0xff800000a3a37808 */ /* 0x000fe40004800000 */
[----:B------:R-:W-:Y:S02]  /*c210*/  LOP3.LUT P1, RZ, R17, 0x200, RZ, 0xc0, !PT ;  /* 0x0000020011ff7812 */ /* 0x000fe4000782c0ff */
[----:B------:R-:W-:Y:S02]  /*c220*/  ISETP.LT.OR P5, PT, R193, 0x59, P5 ;  /* 0x00000059c100780c */ /* 0x000fe40002fa1670 */
        /* <DEDUP_REMOVED lines=11> */
[----:B------:R-:W-:Y:S02]  /*c2e0*/  ISETP.GT.AND P1, PT, R195, 0x48, !P2 ;  /* 0x00000048c300780c */ /* 0x000fe40005724270 */
[----:B------:R-:W-:Y:S02]  /*c2f0*/  LOP3.LUT P2, RZ, R17, 0x20, RZ, 0xc0, !PT ;  /* 0x0000002011ff7812 */ /* 0x000fe4000784c0ff */
[----:B------:R-:W-:Y:S02]  /*c300*/  ISETP.LT.OR P1, PT, R193, 0x49, P1 ;  /* 0x00000049c100780c */ /* 0x000fe40000f21670 */
[----:B------:R-:W-:Y:S02]  /*c310*/  ISETP.GT.AND P2, PT, R195, 0x49, !P2 ;  /* 0x00000049c300780c */ /* 0x000fe40005744270 */
[----:B------:R-:W-:-:S02]  /*c320*/  FSEL R194, R169, -INF , !P1 ;  /* 0xff800000a9c27808 */ /* 0x000fc40004800000 */
[----:B0-----:R-:W-:Y:S02]  /*c330*/  FMNMX.FTZ R169, R15, R10, !PT ;  /* 0x0000000a0fa97209 */ /* 0x001fe40007810000 */
[----:B------:R-:W-:Y:S02]  /*c340*/  ISETP.GT.AND P1, PT, R195, RZ, !P6 ;  /* 0x000000ffc300720c */ /* 0x000fe40007724270 */
[C---:B------:R-:W-:Y:S01]  /*c350*/  ISETP.LT.OR P2, PT, R193.reuse, 0x4a, P2 ;  /* 0x0000004ac100780c */ /* 0x040fe20001741670 */
[----:B------:R-:W0:Y:S01]  /*c360*/  SHFL.BFLY PT, R10, R169, 0x1, 0x1f ;  /* 0x0c201f00a90a7f89 */ /* 0x000e2200000e0000 */
[----:B------:R-:W-:Y:S02]  /*c370*/  ISETP.LT.OR P1, PT, R193, 0x1, P1 ;  /* 0x00000001c100780c */ /* 0x000fe40000f21670 */
[----:B------:R-:W-:Y:S02]  /*c380*/  LOP3.LUT P6, RZ, R17, 0x1, RZ, 0xc0, !PT ;  /* 0x0000000111ff7812 */ /* 0x000fe400078cc0ff */
[----:B------:R-:W-:-:S02]  /*c390*/  FSEL R197, R9, -INF , !P1 ;  /* 0xff80000009c57808 */ /* 0x000fc40004800000 */
[----:B------:R-:W-:Y:S02]  /*c3a0*/  ISETP.GT.AND P6, PT, R195, 0x59, !P6 ;  /* 0x00000059c300780c */ /* 0x000fe400077c4270 */
[----:B------:R-:W-:Y:S02]  /*c3b0*/  FMNMX.FTZ R9, R197, R12, !PT ;  /* 0x0000000cc5097209 */ /* 0x000fe40007810000 */
[----:B------:R-:W-:Y:S02]  /*c3c0*/  ISETP.LT.OR P6, PT, R193, 0x5a, P6 ;  /* 0x0000005ac100780c */ /* 0x000fe400037c1670 */
[----:B------:R-:W-:Y:S02]  /*c3d0*/  FMNMX.FTZ R9, R14, R9, !PT ;  /* 0x000000090e097209 */ /* 0x000fe40007810000 */
[----:B------:R-:W-:Y:S02]  /*c3e0*/  FSEL R193, R167, -INF , !P5 ;  /* 0xff800000a7c17808 */ /* 0x000fe40006800000 */
[----:B------:R-:W-:-:S02]  /*c3f0*/  FMNMX.FTZ R190, R20, R9, !PT ;  /* 0x0000000914be7209 */ /* 0x000fc40007810000 */
[----:B------:R-:W-:Y:S02]  /*c400*/  FSEL R168, R168, -INF , !P6 ;  /* 0xff800000a8a87808 */ /* 0x000fe40007000000 */
[----:B------:R-:W-:Y:S02]  /*c410*/  FMNMX.FTZ R9, R21, R190, !PT ;  /* 0x000000be15097209 */ /* 0x000fe40007810000 */
[----:B0-----:R-:W-:Y:S02]  /*c420*/  FMNMX.FTZ R10, R169, R10, !PT ;  /* 0x0000000aa90a7209 */ /* 0x001fe40007810000 */
[----:B------:R-:W-:Y:S02]  /*c430*/  FMNMX.FTZ R190, R22, R9, !PT ;  /* 0x0000000916be7209 */ /* 0x000fe40007810000 */
[C---:B------:R-:W-:Y:S01]  /*c440*/  FSETP.NEU.FTZ.AND P1, PT, R10.reuse, -INF , PT ;  /* 0xff8000000a00780b */ /* 0x040fe20003f3d000 */
[----:B------:R-:W-:Y:S01]  /*c450*/  FMUL.FTZ R196, R10, UR10 ;  /* 0x0000000a0ac47c20 */ /* 0x000fe20008410000 */
[----:B------:R-:W-:-:S04]  /*c460*/  FMNMX.FTZ R9, R23, R190, !PT ;  /* 0x000000be17097209 */ /* 0x000fc80007810000 */
[----:B------:R-:W-:-:S05]  /*c470*/  FSEL R196, R196, RZ, P1 ;  /* 0x000000ffc4c47208 */ /* 0x000fca0000800000 */
[--C-:B------:R-:W-:Y:S01]  /*c480*/  FFMA.FTZ R15, R192, UR10, -R196.reuse ;  /* 0x0000000ac00f7c23 */ /* 0x100fe200080108c4 */
[----:B------:R-:W-:Y:S01]  /*c490*/  FMNMX.FTZ R192, R152, R9, !PT ;  /* 0x0000000998c07209 */ /* 0x000fe20007810000 */
[--C-:B------:R-:W-:Y:S01]  /*c4a0*/  FFMA.FTZ R191, R172, UR10, -R196.reuse ;  /* 0x0000000aacbf7c23 */ /* 0x100fe200080108c4 */
[--C-:B------:R-:W-:Y:S01]  /*c4b0*/  FFMA.FTZ R195, R173, UR10, -R196.reuse ;  /* 0x0000000aadc37c23 */ /* 0x100fe200080108c4 */
[----:B------:R-:W-:Y:S01]  /*c4c0*/  FSEL R173, R161, -INF , !P3 ;  /* 0xff800000a1ad7808 */ /* 0x000fe20005800000 */
[--C-:B------:R-:W-:Y:S01]  /*c4d0*/  FFMA.FTZ R161, R174, UR10, -R196.reuse ;  /* 0x0000000aaea17c23 */ /* 0x100fe200080108c4 */
[----:B------:R-:W-:Y:S01]  /*c4e0*/  FMNMX.FTZ R9, R153, R192, !PT ;  /* 0x000000c099097209 */ /* 0x000fe20007810000 */
[--C-:B------:R-:W-:Y:S01]  /*c4f0*/  FFMA.FTZ R188, R200, UR10, -R196.reuse ;  /* 0x0000000ac8bc7c23 */ /* 0x100fe200080108c4 */
[----:B------:R-:W-:Y:S01]  /*c500*/  FSEL R174, R162, -INF , !P4 ;  /* 0xff800000a2ae7808 */ /* 0x000fe20006000000 */
[----:B------:R-:W-:Y:S01]  /*c510*/  MUFU.EX2 R15, R15 ;  /* 0x0000000f000f7308 */ /* 0x000fe20000000800 */
[----:B------:R-:W-:Y:S01]  /*c520*/  FMNMX.FTZ R192, R154, R9, !PT ;  /* 0x000000099ac07209 */ /* 0x000fe20007810000 */
[--C-:B------:R-:W-:Y:S01]  /*c530*/  FFMA.FTZ R189, R202, UR10, -R196.reuse ;  /* 0x0000000acabd7c23 */ /* 0x100fe200080108c4 */
[----:B------:R-:W-:Y:S01]  /*c540*/  FSEL R200, R10, RZ, P1 ;  /* 0x000000ff0ac87208 */ /* 0x000fe20000800000 */
[--C-:B------:R-:W-:Y:S01]  /*c550*/  FFMA.FTZ R201, R201, UR10, -R196.reuse ;  /* 0x0000000ac9c97c23 */ /* 0x100fe200080108c4 */
[----:B------:R-:W-:Y:S01]  /*c560*/  FMNMX.FTZ R9, R155, R192, !PT ;  /* 0x000000c09b097209 */ /* 0x000fe20007810000 */
[--C-:B------:R-:W-:Y:S01]  /*c570*/  FFMA.FTZ R169, R204, UR10, -R196.reuse ;  /* 0x0000000acca97c23 */ /* 0x100fe200080108c4 */
[--C-:B------:R-:W-:Y:S01]  /*c580*/  FFMA.FTZ R162, R175, UR10, -R196.reuse ;  /* 0x0000000aafa27c23 */ /* 0x100fe200080108c4 */
[----:B------:R-:W-:Y:S01]  /*c590*/  FADD.FTZ R200, -R200, R11 ;  /* 0x0000000bc8c87221 */ /* 0x000fe20000010100 */
        /* <DEDUP_REMOVED lines=26> */
[----:B------:R-:W-:-:S02]  /*c740*/  FSEL R172, R158, -INF , !P2 ;  /* 0xff8000009eac7808 */ /* 0x000fc40005000000 */
[----:B------:R-:W-:-:S04]  /*c750*/  FMNMX.FTZ R9, R166, R9, !PT ;  /* 0x00000009a6097209 */ /* 0x000fc80007810000 */
[----:B------:R-:W-:Y:S01]  /*c760*/  FMNMX.FTZ R9, R194, R9, !PT ;  /* 0x00000009c2097209 */ /* 0x000fe20007810000 */
[----:B------:R-:W-:Y:S03]  /*c770*/  MUFU.EX2 R192, R203 ;  /* 0x000000cb00c07308 */ /* 0x000fe60000000800 */
[----:B------:R-:W-:-:S04]  /*c780*/  FMNMX.FTZ R198, R172, R9, !PT ;  /* 0x00000009acc67209 */ /* 0x000fc80007810000 */
[----:B------:R-:W-:Y:S01]  /*c790*/  FMNMX.FTZ R9, R173, R198, !PT ;  /* 0x000000c6ad097209 */ /* 0x000fe20007810000 */
[----:B------:R-:W-:Y:S03]  /*c7a0*/  MUFU.EX2 R170, R170 ;  /* 0x000000aa00aa7308 */ /* 0x000fe60000000800 */
[----:B------:R-:W-:-:S04]  /*c7b0*/  FMNMX.FTZ R198, R174, R9, !PT ;  /* 0x00000009aec67209 */ /* 0x000fc80007810000 */
[----:B------:R-:W-:Y:S01]  /*c7c0*/  FMNMX.FTZ R9, R193, R198, !PT ;  /* 0x000000c6c1097209 */ /* 0x000fe20007810000 */
[----:B------:R-:W-:Y:S03]  /*c7d0*/  MUFU.EX2 R171, R171 ;  /* 0x000000ab00ab7308 */ /* 0x000fe60000000800 */
[----:B------:R-:W-:-:S05]  /*c7e0*/  FMNMX.FTZ R9, R168, R9, !PT ;  /* 0x00000009a8097209 */ /* 0x000fca0007810000 */
        /* <DEDUP_REMOVED lines=8> */
[----:B------:R-:W1:Y:S08]  /*c870*/  MUFU.EX2 R178, R178 ;  /* 0x000000b200b27308 */ /* 0x000e700000000800 */
[----:B------:R-:W-:Y:S01]  /*c880*/  MUFU.EX2 R175, R175 ;  /* 0x000000af00af7308 */ /* 0x000fe20000000800 */
[----:B0-----:R-:W-:Y:S01]  /*c890*/  FMNMX.FTZ R9, R198, R9, !PT ;  /* 0x00000009c6097209 */ /* 0x001fe20007810000 */
[----:B------:R-:W-:-:S03]  /*c8a0*/  FMUL.FTZ R198, R200, UR10 ;  /* 0x0000000ac8c67c20 */ /* 0x000fc60008410000 */
[C---:B------:R-:W-:Y:S01]  /*c8b0*/  FSETP.NEU.FTZ.AND P1, PT, R9.reuse, -INF , PT ;  /* 0xff8000000900780b */ /* 0x040fe20003f3d000 */
[----:B------:R-:W-:Y:S02]  /*c8c0*/  FMUL.FTZ R185, R9, UR10 ;  /* 0x0000000a09b97c20 */ /* 0x000fe40008410000 */
[----:B------:R-:W-:Y:S03]  /*c8d0*/  MUFU.EX2 R180, R180 ;  /* 0x000000b400b47308 */ /* 0x000fe60000000800 */
[----:B------:R-:W-:-:S05]  /*c8e0*/  FSEL R185, R185, RZ, P1 ;  /* 0x000000ffb9b97208 */ /* 0x000fca0000800000 */
[----:B------:R-:W0:Y:S01]  /*c8f0*/  MUFU.EX2 R198, R198 ;  /* 0x000000c600c67308 */ /* 0x000e220000000800 */
[--C-:B------:R-:W-:Y:S01]  /*c900*/  FFMA.FTZ R13, R197, UR10, -R185.reuse ;  /* 0x0000000ac50d7c23 */ /* 0x100fe200080108b9 */
[--C-:B------:R-:W-:Y:S01]  /*c910*/  FFMA.FTZ R14, R14, UR10, -R185.reuse ;  /* 0x0000000a0e0e7c23 */ /* 0x100fe200080108b9 */
[--C-:B------:R-:W-:Y:S01]  /*c920*/  FFMA.FTZ R199, R160, UR10, -R185.reuse ;  /* 0x0000000aa0c77c23 */ /* 0x100fe200080108b9 */
[----:B-1----:R-:W-:Y:S01]  /*c930*/  F2FP.BF16.F32.PACK_AB R160, R178, R167 ;  /* 0x000000a7b2a0723e */ /* 0x002fe200000010ff */
        /* <DEDUP_REMOVED lines=10> */
[----:B------:R-:W-:Y:S01]  /*c9e0*/  FFMA.FTZ R201, R166, UR10, -R185 ;  /* 0x0000000aa6c97c23 */ /* 0x000fe200080108b9 */
[----:B------:R-:W-:Y:S01]  /*c9f0*/  MUFU.EX2 R182, R182 ;  /* 0x000000b600b67308 */ /* 0x000fe20000000800 */
[----:B0-----:R-:W-:Y:S01]  /*ca00*/  FFMA.FTZ R183, R198, R2, R15 ;  /* 0x00000002c6b77223 */ /* 0x001fe2000001000f */
[--C-:B------:R-:W-:Y:S01]  /*ca10*/  FFMA.FTZ R159, R194, UR10, -R185.reuse ;  /* 0x0000000ac29f7c23 */ /* 0x100fe200080108b9 */
[--C-:B------:R-:W-:Y:S01]  /*ca20*/  FFMA.FTZ R173, R173, UR10, -R185.reuse ;  /* 0x0000000aadad7c23 */ /* 0x100fe200080108b9 */
[----:B------:R-:W-:Y:S01]  /*ca30*/  FFMA.FTZ R193, R193, UR10, -R185 ;  /* 0x0000000ac1c17c23 */ /* 0x000fe200080108b9 */
[----:B------:R-:W-:Y:S01]  /*ca40*/  FADD.FTZ R2, R188, R183 ;  /* 0x000000b7bc027221 */ /* 0x000fe20000010000 */
[----:B------:R-:W-:Y:S01]  /*ca50*/  F2FP.BF16.F32.PACK_AB R166, R162, R161 ;  /* 0x000000a1a2a6723e */ /* 0x000fe200000010ff */
[-C--:B------:R-:W-:Y:S01]  /*ca60*/  FMUL.FTZ R24, R24, R198.reuse ;  /* 0x000000c618187220 */ /* 0x080fe20000410000 */
[----:B------:R-:W-:Y:S01]  /*ca70*/  MUFU.EX2 R179, R179 ;  /* 0x000000b300b37308 */ /* 0x000fe20000000800 */
[----:B------:R-:W-:Y:S01]  /*ca80*/  FADD.FTZ R183, R189, R2 ;  /* 0x00000002bdb77221 */ /* 0x000fe20000010000 */
[----:B------:R-:W-:Y:S01]  /*ca90*/  F2FP.BF16.F32.PACK_AB R164, R158, R191 ;  /* 0x000000bf9ea4723e */ /* 0x000fe200000010ff */
        /* <DEDUP_REMOVED lines=15> */
[----:B0-----:R-:W-:Y:S01]  /*cb90*/  FSEL R187, R9, RZ, P1 ;  /* 0x000000ff09bb7208 */ /* 0x001fe20000800000 */
[----:B------:R-:W-:Y:S01]  /*cba0*/  FMUL.FTZ R44, R44, R198 ;  /* 0x000000c62c2c7220 */ /* 0x000fe20000410000 */
[----:B------:R-:W-:Y:S01]  /*cbb0*/  PLOP3.LUT P1, PT, PT, PT, UP0, 0x40, 0x0 ;  /* 0x000000000000781c */ /* 0x000fe20003f2e808 */
[C---:B------:R-:W-:Y:S01]  /*cbc0*/  FADD.FTZ R2, R171.reuse, R2 ;  /* 0x00000002ab027221 */ /* 0x040fe20000010000 */
[----:B------:R-:W-:Y:S01]  /*cbd0*/  F2FP.BF16.F32.PACK_AB R170, R171, R170 ;  /* 0x000000aaabaa723e */ /* 0x000fe200000010ff */
[----:B------:R-:W-:Y:S01]  /*cbe0*/  FADD.FTZ R187, -R187, R12 ;  /* 0x0000000cbbbb7221 */ /* 0x000fe20000010100 */
[----:B------:R-:W-:Y:S01]  /*cbf0*/  MUFU.EX2 R181, R181 ;  /* 0x000000b500b57308 */ /* 0x000fe20000000800 */
[----:B------:R-:W-:Y:S01]  /*cc00*/  FADD.FTZ R183, R191, R2 ;  /* 0x00000002bfb77221 */ /* 0x000fe20000010000 */
[--C-:B------:R-:W-:Y:S01]  /*cc10*/  FFMA.FTZ R12, R153, UR10, -R185.reuse ;  /* 0x0000000a990c7c23 */ /* 0x100fe200080108b9 */
[----:B------:R-:W-:Y:S01]  /*cc20*/  FMUL.FTZ R187, R187, UR10 ;  /* 0x0000000abbbb7c20 */ /* 0x000fe20008410000 */
[----:B------:R-:W-:Y:S01]  /*cc30*/  FFMA.FTZ R153, R154, UR10, -R185 ;  /* 0x0000000a9a997c23 */ /* 0x000fe200080108b9 */
[----:B------:R-:W-:Y:S01]  /*cc40*/  FADD.FTZ R2, R158, R183 ;  /* 0x000000b79e027221 */ /* 0x000fe20000010000 */
[----:B------:R-:W-:Y:S01]  /*cc50*/  FFMA.FTZ R183, R152, UR10, -R185 ;  /* 0x0000000a98b77c23 */ /* 0x000fe200080108b9 */
[-C--:B------:R-:W-:Y:S01]  /*cc60*/  FMUL.FTZ R45, R45, R198.reuse ;  /* 0x000000c62d2d7220 */ /* 0x080fe20000410000 */
[----:B------:R-:W-:Y:S01]  /*cc70*/  MUFU.EX2 R186, R186 ;  /* 0x000000ba00ba7308 */ /* 0x000fe20000000800 */
[----:B------:R-:W-:Y:S01]  /*cc80*/  FADD.FTZ R195, R161, R2 ;  /* 0x00000002a1c37221 */ /* 0x000fe20000010000 */
[----:B-1----:R-:W-:Y:S01]  /*cc90*/  F2FP.BF16.F32.PACK_AB R158, R184, R179 ;  /* 0x000000b3b89e723e */ /* 0x002fe200000010ff */
[-C--:B------:R-:W-:Y:S01]  /*cca0*/  FMUL.FTZ R48, R48, R198.reuse ;  /* 0x000000c630307220 */ /* 0x080fe20000410000 */
[-C--:B------:R-:W-:Y:S01]  /*ccb0*/  FMUL.FTZ R49, R49, R198.reuse ;  /* 0x000000c631317220 */ /* 0x080fe20000410000 */
[----:B------:R-:W-:Y:S01]  /*ccc0*/  FADD.FTZ R2, R162, R195 ;  /* 0x000000c3a2027221 */ /* 0x000fe20000010000 */
[----:B------:R-:W-:Y:S01]  /*ccd0*/  F2FP.BF16.F32.PACK_AB R162, R180, R175 ;  /* 0x000000afb4a2723e */ /* 0x000fe200000010ff */
[-C--:B------:R-:W-:Y:S01]  /*cce0*/  FMUL.FTZ R52, R52, R198.reuse ;  /* 0x000000c634347220 */ /* 0x080fe20000410000 */
[----:B------:R-:W0:Y:S01]  /*ccf0*/  MUFU.EX2 R196, R196 ;  /* 0x000000c400c47308 */ /* 0x000e220000000800 */
[----:B------:R-:W-:Y:S01]  /*cd00*/  FADD.FTZ R195, R167, R2 ;  /* 0x00000002a7c37221 */ /* 0x000fe20000010000 */
[----:B------:R-:W-:Y:S01]  /*cd10*/  FFMA.FTZ R2, R155, UR10, -R185 ;  /* 0x0000000a9b027c23 */ /* 0x000fe200080108b9 */
[-C--:B------:R-:W-:Y:S01]  /*cd20*/  FMUL.FTZ R53, R53, R198.reuse ;  /* 0x000000c635357220 */ /* 0x080fe20000410000 */
[-C--:B------:R-:W-:Y:S01]  /*cd30*/  FMUL.FTZ R56, R56, R198.reuse ;  /* 0x000000c638387220 */ /* 0x080fe20000410000 */
[----:B------:R-:W-:Y:S01]  /*cd40*/  FADD.FTZ R152, R178, R195 ;  /* 0x000000c3b2987221 */ /* 0x000fe20000010000 */
[--C-:B------:R-:W-:Y:S01]  /*cd50*/  FFMA.FTZ R195, R157, UR10, -R185.reuse ;  /* 0x0000000a9dc37c23 */ /* 0x100fe200080108b9 */
[----:B------:R-:W-:Y:S01]  /*cd60*/  FFMA.FTZ R157, R172, UR10, -R185 ;  /* 0x0000000aac9d7c23 */ /* 0x000fe200080108b9 */
        /* <DEDUP_REMOVED lines=8> */
[----:B------:R-:W1:Y:S01]  /*cdf0*/  MUFU.EX2 R178, R187 ;  /* 0x000000bb00b27308 */ /* 0x000e620000000800 */
[----:B------:R-:W-:Y:S01]  /*ce00*/  FADD.FTZ R155, R177, R152 ;  /* 0x00000098b19b7221 */ /* 0x000fe20000010000 */
[----:B0-----:R-:W-:Y:S01]  /*ce10*/  F2FP.BF16.F32.PACK_AB R154, R196, R11 ;  /* 0x0000000bc49a723e */ /* 0x001fe200000010ff */
[-C--:B------:R-:W-:Y:S01]  /*ce20*/  FMUL.FTZ R65, R65, R198.reuse ;  /* 0x000000c641417220 */ /* 0x080fe20000410000 */
[-C--:B------:R-:W-:Y:S01]  /*ce30*/  FMUL.FTZ R68, R68, R198.reuse ;  /* 0x000000c644447220 */ /* 0x080fe20000410000 */
[----:B------:R-:W-:Y:S01]  /*ce40*/  FADD.FTZ R152, R182, R155 ;  /* 0x0000009bb6987221 */ /* 0x000fe20000010000 */
[--C-:B------:R-:W-:Y:S01]  /*ce50*/  FFMA.FTZ R155, R174, UR10, -R185.reuse ;  /* 0x0000000aae9b7c23 */ /* 0x100fe200080108b9 */
[----:B------:R-:W-:Y:S01]  /*ce60*/  FFMA.FTZ R185, R168, UR10, -R185 ;  /* 0x0000000aa8b97c23 */ /* 0x000fe200080108b9 */
[----:B------:R-:W0:Y:S01]  /*ce70*/  MUFU.EX2 R14, R14 ;  /* 0x0000000e000e7308 */ /* 0x000e220000000800 */
[----:B------:R-:W-:Y:S01]  /*ce80*/  FADD.FTZ R203, R179, R152 ;  /* 0x00000098b3cb7221 */ /* 0x000fe20000010000 */
[----:B------:R-:W-:Y:S01]  /*ce90*/  F2FP.BF16.F32.PACK_AB R168, R192, R169 ;  /* 0x000000a9c0a8723e */ /* 0x000fe200000010ff */
[-C--:B------:R-:W-:Y:S01]  /*cea0*/  FMUL.FTZ R69, R69, R198.reuse ;  /* 0x000000c645457220 */ /* 0x080fe20000410000 */
[----:B------:R-:W-:Y:S01]  /*ceb0*/  F2FP.BF16.F32.PACK_AB R174, R190, R189 ;  /* 0x000000bdbeae723e */ /* 0x000fe200000010ff */
[----:B------:R-:W-:Y:S01]  /*cec0*/  FADD.FTZ R152, R184, R203 ;  /* 0x000000cbb8987221 */ /* 0x000fe20000010000 */
[-C--:B------:R-:W-:Y:S01]  /*ced0*/  FMUL.FTZ R72, R72, R198.reuse ;  /* 0x000000c648487220 */ /* 0x080fe20000410000 */
[-C--:B------:R-:W-:Y:S01]  /*cee0*/  FMUL.FTZ R73, R73, R198.reuse ;  /* 0x000000c649497220 */ /* 0x080fe20000410000 */
[----:B------:R-:W2:Y:S01]  /*cef0*/  MUFU.EX2 R20, R20 ;  /* 0x0000001400147308 */ /* 0x000ea20000000800 */
[----:B------:R-:W-:Y:S01]  /*cf00*/  FADD.FTZ R169, R181, R152 ;  /* 0x00000098b5a97221 */ /* 0x000fe20000010000 */
[----:B------:R-:W-:Y:S01]  /*cf10*/  F2FP.BF16.F32.PACK_AB R152, R186, R181 ;  /* 0x000000b5ba98723e */ /* 0x000fe200000010ff */
        /* <DEDUP_REMOVED lines=14> */
[----:B---3--:R-:W-:Y:S01]  /*d000*/  FADD.FTZ R2, R186, R169 ;  /* 0x000000a9ba027221 */ /* 0x008fe20000010000 */
[-C--:B------:R-:W-:Y:S01]  /*d010*/  FMUL.FTZ R100, R100, R198.reuse ;  /* 0x000000c664647220 */ /* 0x080fe20000410000 */
[-C--:B------:R-:W-:Y:S01]  /*d020*/  FMUL.FTZ R101, R101, R198.reuse ;  /* 0x000000c665657220 */ /* 0x080fe20000410000 */
[----:B------:R-:W-:Y:S01]  /*d030*/  FMUL.FTZ R104, R104, R198 ;  /* 0x000000c668687220 */ /* 0x000fe20000410000 */
[----:B------:R-:W-:Y:S01]  /*d040*/  FADD.FTZ R161, R11, R2 ;  /* 0x000000020ba17221 */ /* 0x000fe20000010000 */
[----:B-1----:R-:W-:Y:S01]  /*d050*/  FFMA.FTZ R11, R178, R0, R13 ;  /* 0x00000000b20b7223 */ /* 0x002fe2000001000d */
[-C--:B------:R-:W-:Y:S01]  /*d060*/  FMUL.FTZ R105, R105, R198.reuse ;  /* 0x000000c669697220 */ /* 0x080fe20000410000 */
[----:B------:R-:W-:Y:S01]  /*d070*/  MUFU.EX2 R22, R22 ;  /* 0x0000001600167308 */ /* 0x000fe20000000800 */
[----:B------:R-:W-:Y:S01]  /*d080*/  FADD.FTZ R2, R196, R161 ;  /* 0x000000a1c4027221 */ /* 0x000fe20000010000 */
[----:B0-----:R-:W-:Y:S01]  /*d090*/  FADD.FTZ R11, R14, R11 ;  /* 0x0000000b0e0b7221 */ /* 0x001fe20000010000 */
[-C--:B------:R-:W-:Y:S01]  /*d0a0*/  FMUL.FTZ R108, R108, R198.reuse ;  /* 0x000000c66c6c7220 */ /* 0x080fe20000410000 */
[-C--:B------:R-:W-:Y:S01]  /*d0b0*/  FMUL.FTZ R109, R109, R198.reuse ;  /* 0x000000c66d6d7220 */ /* 0x080fe20000410000 */
[-C--:B------:R-:W-:Y:S01]  /*d0c0*/  FMUL.FTZ R112, R112, R198.reuse ;  /* 0x000000c670707220 */ /* 0x080fe20000410000 */
[----:B--2---:R-:W-:Y:S01]  /*d0d0*/  FADD.FTZ R0, R20, R11 ;  /* 0x0000000b14007221 */ /* 0x004fe20000010000 */
[-C--:B------:R-:W-:Y:S01]  /*d0e0*/  FMUL.FTZ R113, R113, R198.reuse ;  /* 0x000000c671717220 */ /* 0x080fe20000410000 */
[----:B------:R-:W0:Y:S01]  /*d0f0*/  MUFU.EX2 R23, R23 ;  /* 0x0000001700177308 */ /* 0x000e220000000800 */
[-C--:B------:R-:W-:Y:S01]  /*d100*/  FMUL.FTZ R116, R116, R198.reuse ;  /* 0x000000c674747220 */ /* 0x080fe20000410000 */
[----:B----4-:R-:W-:Y:S01]  /*d110*/  FADD.FTZ R11, R21, R0 ;  /* 0x00000000150b7221 */ /* 0x010fe20000010000 */
        /* <DEDUP_REMOVED lines=18> */
[----:B------:R-:W-:Y:S01]  /*d240*/  FMUL.FTZ R149, R149, R198 ;  /* 0x000000c695957220 */ /* 0x000fe20000410000 */
[----:B------:R-:W-:Y:S01]  /*d250*/  F2FP.BF16.F32.PACK_AB R175, R21, R20 ;  /* 0x0000001415af723e */ /* 0x000fe200000010ff */
[----:B------:R-:W-:Y:S01]  /*d260*/  FMUL.FTZ R26, R26, R178 ;  /* 0x000000b21a1a7220 */ /* 0x000fe20000410000 */
[----:B------:R2:W-:Y:S01]  /*d270*/  MUFU.EX2 R15, R156 ;  /* 0x0000009c000f7308 */ /* 0x0005e20000000800 */
[----:B0-----:R-:W-:Y:S01]  /*d280*/  F2FP.BF16.F32.PACK_AB R169, R23, R22 ;  /* 0x0000001617a9723e */ /* 0x001fe200000010ff */
[-C--:B------:R-:W-:Y:S01]  /*d290*/  FMUL.FTZ R27, R27, R178.reuse ;  /* 0x000000b21b1b7220 */ /* 0x080fe20000410000 */
[-C--:B------:R-:W-:Y:S01]  /*d2a0*/  FMUL.FTZ R30, R30, R178.reuse ;  /* 0x000000b21e1e7220 */ /* 0x080fe20000410000 */
[-C--:B------:R-:W-:Y:S01]  /*d2b0*/  FMUL.FTZ R31, R31, R178.reuse ;  /* 0x000000b21f1f7220 */ /* 0x080fe20000410000 */
[-C--:B------:R-:W-:Y:S01]  /*d2c0*/  FMUL.FTZ R34, R34, R178.reuse ;  /* 0x000000b222227220 */ /* 0x080fe20000410000 */
[-C--:B------:R-:W-:Y:S01]  /*d2d0*/  FMUL.FTZ R35, R35, R178.reuse ;  /* 0x000000b223237220 */ /* 0x080fe20000410000 */
[-C--:B------:R-:W-:Y:S01]  /*d2e0*/  FMUL.FTZ R38, R38, R178.reuse ;  /* 0x000000b226267220 */ /* 0x080fe20000410000 */
[----:B------:R-:W0:Y:S01]  /*d2f0*/  MUFU.EX2 R153, R153 ;  /* 0x0000009900997308 */ /* 0x000e220000000800 */
[----:B--2---:R-:W-:Y:S01]  /*d300*/  F2FP.BF16.F32.PACK_AB R156, R182, R177 ;  /* 0x000000b1b69c723e */ /* 0x004fe200000010ff */
[----:B------:R-:W-:Y:S01]  /*d310*/  FADD.FTZ R182, R22, R11 ;  /* 0x0000000b16b67221 */ /* 0x000fe20000010000 */
[----:B-1----:R-:W-:Y:S01]  /*d320*/  F2FP.BF16.F32.PACK_AB R171, R12, R183 ;  /* 0x000000b70cab723e */ /* 0x002fe200000010ff */
[-C--:B------:R-:W-:Y:S01]  /*d330*/  FMUL.FTZ R39, R39, R178.reuse ;  /* 0x000000b227277220 */ /* 0x080fe20000410000 */
[-C--:B------:R-:W-:Y:S01]  /*d340*/  FMUL.FTZ R42, R42, R178.reuse ;  /* 0x000000b22a2a7220 */ /* 0x080fe20000410000 */
[----:B------:R-:W-:Y:S01]  /*d350*/  FADD.FTZ R182, R23, R182 ;  /* 0x000000b617b67221 */ /* 0x000fe20000010000 */
[-C--:B------:R-:W-:Y:S01]  /*d360*/  FMUL.FTZ R43, R43, R178.reuse ;  /* 0x000000b22b2b7220 */ /* 0x080fe20000410000 */
[----:B------:R-:W1:Y:S01]  /*d370*/  MUFU.EX2 R188, R195 ;  /* 0x000000c300bc7308 */ /* 0x000e620000000800 */
[-C--:B------:R-:W-:Y:S01]  /*d380*/  FMUL.FTZ R46, R46, R178.reuse ;  /* 0x000000b22e2e7220 */ /* 0x080fe20000410000 */
[----:B------:R-:W-:Y:S01]  /*d390*/  FADD.FTZ R11, R183, R182 ;  /* 0x000000b6b70b7221 */ /* 0x000fe20000010000 */
[-C--:B------:R-:W-:Y:S01]  /*d3a0*/  FMUL.FTZ R47, R47, R178.reuse ;  /* 0x000000b22f2f7220 */ /* 0x080fe20000410000 */
[-C--:B------:R-:W-:Y:S01]  /*d3b0*/  FMUL.FTZ R50, R50, R178.reuse ;  /* 0x000000b232327220 */ /* 0x080fe20000410000 */
[-C--:B------:R-:W-:Y:S01]  /*d3c0*/  FMUL.FTZ R51, R51, R178.reuse ;  /* 0x000000b233337220 */ /* 0x080fe20000410000 */
[----:B------:R-:W-:Y:S01]  /*d3d0*/  FADD.FTZ R182, R12, R11 ;  /* 0x0000000b0cb67221 */ /* 0x000fe20000010000 */
[-C--:B------:R-:W-:Y:S01]  /*d3e0*/  FMUL.FTZ R54, R54, R178.reuse ;  /* 0x000000b236367220 */ /* 0x080fe20000410000 */
[----:B------:R-:W2:Y:S01]  /*d3f0*/  MUFU.EX2 R161, R197 ;  /* 0x000000c500a17308 */ /* 0x000ea20000000800 */
[-C--:B------:R-:W-:Y:S01]  /*d400*/  FMUL.FTZ R55, R55, R178.reuse ;  /* 0x000000b237377220 */ /* 0x080fe20000410000 */
[----:B0-----:R-:W-:Y:S01]  /*d410*/  FADD.FTZ R11, R153, R182 ;  /* 0x000000b6990b7221 */ /* 0x001fe20000010000 */
[-C--:B------:R-:W-:Y:S01]  /*d420*/  FMUL.FTZ R58, R58, R178.reuse ;  /* 0x000000b23a3a7220 */ /* 0x080fe20000410000 */
[-C--:B------:R-:W-:Y:S01]  /*d430*/  FMUL.FTZ R59, R59, R178.reuse ;  /* 0x000000b23b3b7220 */ /* 0x080fe20000410000 */
[-C--:B------:R-:W-:Y:S01]  /*d440*/  FMUL.FTZ R62, R62, R178.reuse ;  /* 0x000000b23e3e7220 */ /* 0x080fe20000410000 */
[----:B------:R-:W-:Y:S01]  /*d450*/  FADD.FTZ R182, R194, R11 ;  /* 0x0000000bc2b67221 */ /* 0x000fe20000010000 */
[-C--:B------:R-:W-:Y:S01]  /*d460*/  FMUL.FTZ R63, R63, R178.reuse ;  /* 0x000000b23f3f7220 */ /* 0x080fe20000410000 */
[----:B------:R-:W0:Y:S01]  /*d470*/  MUFU.EX2 R180, R199 ;  /* 0x000000c700b47308 */ /* 0x000e220000000800 */
[----:B-1----:R-:W-:Y:S01]  /*d480*/  F2FP.BF16.F32.PACK_AB R167, R188, R15 ;  /* 0x0000000fbca7723e */ /* 0x002fe200000010ff */
[----:B------:R-:W-:Y:S01]  /*d490*/  FADD.FTZ R11, R15, R182 ;  /* 0x000000b60f0b7221 */ /* 0x000fe20000010000 */
[-C--:B------:R-:W-:Y:S01]  /*d4a0*/  FMUL.FTZ R66, R66, R178.reuse ;  /* 0x000000b242427220 */ /* 0x080fe20000410000 */
[-C--:B------:R-:W-:Y:S01]  /*d4b0*/  FMUL.FTZ R67, R67, R178.reuse ;  /* 0x000000b243437220 */ /* 0x080fe20000410000 */
[-C--:B------:R-:W-:Y:S01]  /*d4c0*/  FMUL.FTZ R70, R70, R178.reuse ;  /* 0x000000b246467220 */ /* 0x080fe20000410000 */
[----:B------:R-:W-:Y:S01]  /*d4d0*/  FADD.FTZ R184, R188, R11 ;  /* 0x0000000bbcb87221 */ /* 0x000fe20000010000 */
        /* <DEDUP_REMOVED lines=9> */
[----:B------:R-:W3:Y:S01]  /*d570*/  MUFU.EX2 R200, R200 ;  /* 0x000000c800c87308 */ /* 0x000ee20000000800 */
[-C--:B------:R-:W-:Y:S01]  /*d580*/  FMUL.FTZ R87, R87, R178.reuse ;  /* 0x000000b257577220 */ /* 0x080fe20000410000 */
[-C--:B------:R-:W-:Y:S01]  /*d590*/  FMUL.FTZ R90, R90, R178.reuse ;  /* 0x000000b25a5a7220 */ /* 0x080fe20000410000 */
[-C--:B------:R-:W-:Y:S01]  /*d5a0*/  FMUL.FTZ R91, R91, R178.reuse ;  /* 0x000000b25b5b7220 */ /* 0x080fe20000410000 */
[-C--:B------:R-:W-:Y:S01]  /*d5b0*/  FMUL.FTZ R94, R94, R178.reuse ;  /* 0x000000b25e5e7220 */ /* 0x080fe20000410000 */
[-C--:B------:R-:W-:Y:S01]  /*d5c0*/  FMUL.FTZ R95, R95, R178.reuse ;  /* 0x000000b25f5f7220 */ /* 0x080fe20000410000 */
[-C--:B------:R-:W-:Y:S01]  /*d5d0*/  FMUL.FTZ R98, R98, R178.reuse ;  /* 0x000000b262627220 */ /* 0x080fe20000410000 */
[-C--:B------:R-:W-:Y:S01]  /*d5e0*/  FMUL.FTZ R99, R99, R178.reuse ;  /* 0x000000b263637220 */ /* 0x080fe20000410000 */
[----:B------:R2:W4:Y:S01]  /*d5f0*/  MUFU.EX2 R0, R165 ;  /* 0x000000a500007308 */ /* 0x0005220000000800 */
        /* <DEDUP_REMOVED lines=8> */
[----:B--2---:R-:W-:Y:S01]  /*d680*/  FADD.FTZ R165, R161, R184 ;  /* 0x000000b8a1a57221 */ /* 0x004fe20000010000 */
[----:B0-----:R-:W-:Y:S01]  /*d690*/  F2FP.BF16.F32.PACK_AB R161, R180, R161 ;  /* 0x000000a1b4a1723e */ /* 0x001fe200000010ff */
[-C--:B------:R-:W-:Y:S01]  /*d6a0*/  FMUL.FTZ R115, R115, R178.reuse ;  /* 0x000000b273737220 */ /* 0x080fe20000410000 */
[-C--:B------:R-:W-:Y:S01]  /*d6b0*/  FMUL.FTZ R118, R118, R178.reuse ;  /* 0x000000b276767220 */ /* 0x080fe20000410000 */
[----:B------:R-:W-:Y:S01]  /*d6c0*/  FADD.FTZ R184, R180, R165 ;  /* 0x000000a5b4b87221 */ /* 0x000fe20000010000 */
[----:B------:R-:W-:Y:S01]  /*d6d0*/  F2FP.BF16.F32.PACK_AB R165, R194, R153 ;  /* 0x00000099c2a5723e */ /* 0x000fe200000010ff */
        /* <DEDUP_REMOVED lines=9> */
[----:B------:R1:W2:Y:S01]  /*d770*/  MUFU.EX2 R182, R157 ;  /* 0x0000009d00b67308 */ /* 0x0002a20000000800 */
        /* <DEDUP_REMOVED lines=8> */
[----:B-1----:R-:W-:Y:S01]  /*d800*/  FADD.FTZ R157, R163, R184 ;  /* 0x000000b8a39d7221 */ /* 0x002fe20000010000 */
[----:B---3--:R-:W-:Y:S01]  /*d810*/  F2FP.BF16.F32.PACK_AB R163, R200, R163 ;  /* 0x000000a3c8a3723e */ /* 0x008fe200000010ff */
[-C--:B------:R-:W-:Y:S01]  /*d820*/  FMUL.FTZ R150, R150, R178.reuse ;  /* 0x000000b296967220 */ /* 0x080fe20000410000 */
[----:B------:R-:W-:Y:S01]  /*d830*/  FMUL.FTZ R151, R151, R178 ;  /* 0x000000b297977220 */ /* 0x000fe20000410000 */
[----:B------:R-:W-:-:S03]  /*d840*/  FADD.FTZ R157, R200, R157 ;  /* 0x0000009dc89d7221 */ /* 0x000fc60000010000 */
[----:B------:R0:W1:Y:S01]  /*d850*/  MUFU.EX2 R184, R155 ;  /* 0x0000009b00b87308 */ /* 0x0000620000000800 */
[----:B----4-:R-:W-:Y:S01]  /*d860*/  FADD.FTZ R186, R0, R157 ;  /* 0x0000009d00ba7221 */ /* 0x010fe20000010000 */
[----:B-----5:R-:W-:Y:S02]  /*d870*/  F2FP.BF16.F32.PACK_AB R173, R14, R13 ;  /* 0x0000000d0ead723e */ /* 0x020fe400000010ff */
[C---:B------:R-:W-:Y:S01]  /*d880*/  F2FP.BF16.F32.PACK_AB R157, R201.reuse, R0 ;  /* 0x00000000c99d723e */ /* 0x040fe200000010ff */
[----:B------:R-:W-:-:S03]  /*d890*/  FADD.FTZ R186, R201, R186 ;  /* 0x000000bac9ba7221 */ /* 0x000fc60000010000 */
[----:B------:R-:W3:Y:S01]  /*d8a0*/  MUFU.EX2 R193, R193 ;  /* 0x000000c100c17308 */ /* 0x000ee20000000800 */
[----:B0-----:R-:W-:Y:S01]  /*d8b0*/  FADD.FTZ R155, R159, R186 ;  /* 0x000000ba9f9b7221 */ /* 0x001fe20000010000 */
[----:B--2---:R-:W-:-:S03]  /*d8c0*/  F2FP.BF16.F32.PACK_AB R159, R182, R159 ;  /* 0x0000009fb69f723e */ /* 0x004fc600000010ff */
[----:B------:R-:W-:-:S03]  /*d8d0*/  FADD.FTZ R190, R182, R155 ;  /* 0x0000009bb6be7221 */ /* 0x000fc60000010000 */
[----:B------:R-:W0:Y:S01]  /*d8e0*/  MUFU.EX2 R186, R185 ;  /* 0x000000b900ba7308 */ /* 0x000e220000000800 */
[----:B------:R-:W-:Y:S01]  /*d8f0*/  FADD.FTZ R13, R11, R190 ;  /* 0x000000be0b0d7221 */ /* 0x000fe20000010000 */
[----:B-1----:R-:W-:-:S03]  /*d900*/  F2FP.BF16.F32.PACK_AB R153, R184, R11 ;  /* 0x0000000bb899723e */ /* 0x002fc600000010ff */
[----:B------:R-:W-:-:S04]  /*d910*/  FADD.FTZ R12, R184, R13 ;  /* 0x0000000db80c7221 */ /* 0x000fc80000010000 */
[----:B---3--:R-:W-:-:S04]  /*d920*/  FADD.FTZ R13, R193, R12 ;  /* 0x0000000cc10d7221 */ /* 0x008fc80000010000 */
[C---:B0-----:R-:W-:Y:S01]  /*d930*/  FADD.FTZ R0, R186.reuse, R13 ;  /* 0x0000000dba007221 */ /* 0x041fe20000010000 */
[----:B------:R-:W-:Y:S01]  /*d940*/  F2FP.BF16.F32.PACK_AB R155, R186, R193 ;  /* 0x000000c1ba9b723e */ /* 0x000fe200000010ff */
[----:B------:R-:W-:Y:S06]  /*d950*/  @P1 BRA `(.L_x_1888) ;  /* 0x0000000000041947 */ /* 0x000fec0003800000 */
[----:B------:R-:W-:Y:S01]  /*d960*/  BPT.TRAP 0x1 ;  /* 0x000000040000795c */ /* 0x000fe20000300000 */
.L_x_1888:
[----:B------:R-:W-:Y:S01]  /*d970*/  PLOP3.LUT P2, PT, PT, PT, UP0, 0x40, 0x0 ;  /* 0x000000000000781c */ /* 0x000fe20003f4e808 */
[----:B------:R0:W1:-:S12]  /*d980*/  SYNCS.PHASECHK.TRANS64.TRYWAIT P1, [UR31+0x22850], R7 ;  /* 0x02285007ff0075a7 */ /* 0x000058000802015f */
[----:B0-----:R-:W-:Y:S05]  /*d990*/  @P2 BRA `(.L_x_1889) ;  /* 0x0000000000042947 */ /* 0x001fea0003800000 */
[----:B------:R-:W-:Y:S01]  /*d9a0*/  BPT.TRAP 0x1 ;  /* 0x000000040000795c */ /* 0x000fe20000300000 */
.L_x_1889:
[----:B-1----:R-:W-:Y:S05]  /*d9b0*/  @P1 BRA `(.L_x_1890) ;  /* 0x0000000000081947 */ /* 0x002fea0003800000 */
[----:B------:R-:W0:Y:S02]  /*d9c0*/  SYNCS.PHASECHK.TRANS64.TRYWAIT P1, [UR31+0x22850], R7 ;  /* 0x02285007ff0075a7 */ /* 0x000e24000802015f */
[----:B0-----:R-:W-:Y:S05]  /*d9d0*/  @!P1 BRA `(.L_x_1891) ;  /* 0x00000074000c9947 */ /* 0x001fea0003800000 */
.L_x_1890:
[----:B------:R3:W-:Y:S01]  /*d9e0*/  BAR.SYNC.DEFER_BLOCKING R5, 0x100 ;  /* 0x000400050000751d */ /* 0x0007e20000010000 */
[----:B------:R-:W-:Y:S01]  /*d9f0*/  UIMAD UR11, UR4, 0xc00, UR24 ;  /* 0x00000c00040b78a4 */ /* 0x000fe2000f8e0218 */
[----:B------:R-:W-:Y:S01]  /*da00*/  ISETP.GT.AND P1, PT, R6, UR37, PT ;  /* 0x0000002506007c0c */ /* 0x000fe2000bf24270 */
        /* <DEDUP_REMOVED lines=42> */
.L_x_1875:
[----:B------:R-:W0:Y:S01]  /*dcb0*/  SHFL.BFLY PT, R3, R2, 0x2, 0x1f ;  /* 0x0c401f0002037f89 */ /* 0x000e2200000e0000 */
[----:B------:R-:W-:-:S05]  /*dcc0*/  IADD3 R19, -R19, 0xb, RZ ;  /* 0x0000000b13137810 */ /* 0x000fca0007ffe1ff */
[----:B------:R4:W-:Y:S08]  /*dcd0*/  BAR.ARV R19, 0x100 ;  /* 0x000400130000751d */ /* 0x0009f00000002000 */
[----:B------:R-:W-:Y:S06]  /*dce0*/  BAR.ARV 0x8, 0x180 ;  /* 0x0206000000007b1d */ /* 0x000fec0000002000 */
[----:B------:R-:W-:Y:S01]  /*dcf0*/  PLOP3.LUT P0, PT, PT, PT, PT, 0x8, 0x0 ;  /* 0x000000000000781c */ /* 0x000fe20003f0e170 */
[----:B-123--:R-:W1:Y:S01]  /*dd00*/  SHFL.BFLY PT, R5, R0, 0x2, 0x1f ;  /* 0x0c401f0000057f89 */ /* 0x00ee6200000e0000 */
[----:B0-----:R-:W-:Y:S01]  /*dd10*/  FADD.FTZ R3, R3, R2 ;  /* 0x0000000203037221 */ /* 0x001fe20000010000 */
[----:B------:R-:W-:-:S04]  /*dd20*/  IMAD.MOV.U32 R2, RZ, RZ, -0x800000 ;  /* 0xff800000ff027424 */ /* 0x000fc800078e00ff */
[----:B------:R-:W0:Y:S01]  /*dd30*/  SHFL.BFLY PT, R4, R3, 0x1, 0x1f ;  /* 0x0c201f0003047f89 */ /* 0x000e2200000e0000 */
[----:B-1----:R-:W-:Y:S01]  /*dd40*/  FADD.FTZ R5, R5, R0 ;  /* 0x0000000005057221 */ /* 0x002fe20000010000 */
[----:B------:R-:W-:-:S04]  /*dd50*/  IMAD.MOV.U32 R0, RZ, RZ, RZ ;  /* 0x000000ffff007224 */ /* 0x000fc800078e00ff */
[----:B------:R-:W1:Y:S01]  /*dd60*/  SHFL.BFLY PT, R6, R5, 0x1, 0x1f ;  /* 0x0c201f0005067f89 */ /* 0x000e6200000e0000 */
[----:B0-----:R-:W-:Y:S01]  /*dd70*/  FADD.FTZ R8, R3, R4 ;  /* 0x0000000403087221 */ /* 0x001fe20000010000 */
[----:B------:R-:W-:Y:S02]  /*dd80*/  IMAD.MOV.U32 R4, RZ, RZ, RZ ;  /* 0x000000ffff047224 */ /* 0x000fe400078e00ff */
[----:B------:R-:W-:Y:S02]  /*dd90*/  IMAD.MOV.U32 R3, RZ, RZ, -0x800000 ;  /* 0xff800000ff037424 */ /* 0x000fe400078e00ff */
[----:B------:R-:W-:-:S13]  /*dda0*/  FSETP.NE.FTZ.AND P1, PT, R8, RZ, PT ;  /* 0x000000ff0800720b */ /* 0x000fda0003f35000 */
[----:B------:R-:W0:Y:S01]  /*ddb0*/  @P1 MUFU.RCP R4, R8 ;  /* 0x0000000800041308 */ /* 0x000e220000001000 */
[----:B-1----:R-:W-:Y:S01]  /*ddc0*/  FADD.FTZ R11, R5, R6 ;  /* 0x00000006050b7221 */ /* 0x002fe20000010000 */
[----:B------:R-:W-:-:S06]  /*ddd0*/  IMAD.U32 R5, RZ, RZ, UR10 ;  /* 0x0000000aff057e24 */ /* 0x000fcc000f8e00ff */
[----:B------:R-:W1:Y:S01]  /*dde0*/  @P1 MUFU.LG2 R6, R8 ;  /* 0x0000000800061308 */ /* 0x000e620000000c00 */
[----:B------:R-:W-:Y:S01]  /*ddf0*/  FSETP.NE.FTZ.AND P2, PT, R11, RZ, PT ;  /* 0x000000ff0b00720b */ /* 0x000fe20003f55000 */
[----:B------:R-:W-:Y:S01]  /*de00*/  @P1 FMUL.FTZ R5, R5, 0.69314718246459960938 ;  /* 0x3f31721805051820 */ /* 0x000fe20000410000 */
[-C--:B0-----:R-:W-:Y:S01]  /*de10*/  FMUL.FTZ R24, R24, R4.reuse ;  /* 0x0000000418187220 */ /* 0x081fe20000410000 */
[-C--:B------:R-:W-:Y:S01]  /*de20*/  FMUL.FTZ R25, R25, R4.reuse ;  /* 0x0000000419197220 */ /* 0x080fe20000410000 */
[-C--:B------:R-:W-:Y:S01]  /*de30*/  FMUL.FTZ R28, R28, R4.reuse ;  /* 0x000000041c1c7220 */ /* 0x080fe20000410000 */
[-C--:B------:R-:W-:Y:S01]  /*de40*/  FMUL.FTZ R29, R29, R4.reuse ;  /* 0x000000041d1d7220 */ /* 0x080fe20000410000 */
[----:B------:R-:W-:-:S07]  /*de50*/  FMUL.FTZ R32, R32, R4 ;  /* 0x0000000420207220 */ /* 0x000fce0000410000 */
[----:B------:R-:W0:Y:S01]  /*de60*/  @P2 MUFU.LG2 R7, R11 ;  /* 0x0000000b00072308 */ /* 0x000e220000000c00 */
[-C--:B------:R-:W-:Y:S01]  /*de70*/  FMUL.FTZ R33, R33, R4.reuse ;  /* 0x0000000421217220 */ /* 0x080fe20000410000 */
[-C--:B------:R-:W-:Y:S01]  /*de80*/  FMUL.FTZ R36, R36, R4.reuse ;  /* 0x0000000424247220 */ /* 0x080fe20000410000 */
[-C--:B------:R-:W-:Y:S01]  /*de90*/  FMUL.FTZ R37, R37, R4.reuse ;  /* 0x0000000425257220 */ /* 0x080fe20000410000 */
[-C--:B------:R-:W-:Y:S01]  /*dea0*/  FMUL.FTZ R40, R40, R4.reuse ;  /* 0x0000000428287220 */ /* 0x080fe20000410000 */
[-C--:B------:R-:W-:Y:S01]  /*deb0*/  FMUL.FTZ R41, R41, R4.reuse ;  /* 0x0000000429297220 */ /* 0x080fe20000410000 */
[-C--:B------:R-:W-:Y:S01]  /*dec0*/  FMUL.FTZ R44, R44, R4.reuse ;  /* 0x000000042c2c7220 */ /* 0x080fe20000410000 */
[-C--:B------:R-:W-:Y:S01]  /*ded0*/  FMUL.FTZ R45, R45, R4.reuse ;  /* 0x000000042d2d7220 */ /* 0x080fe20000410000 */
[----:B------:R2:W3:Y:S01]  /*dee0*/  @P2 MUFU.RCP R0, R11 ;  /* 0x0000000b00002308 */ /* 0x0004e20000001000 */
        /* <DEDUP_REMOVED lines=8> */
[----:B--2---:R-:W-:-:S02]  /*df70*/  IMAD.U32 R11, RZ, RZ, UR10 ;  /* 0x0000000aff0b7e24 */ /* 0x004fc4000f8e00ff */
        /* <DEDUP_REMOVED lines=44> */
[----:B------:R-:W-:Y:S01]  /*e240*/  @P2 FMUL.FTZ R11, R11, 0.69314718246459960938 ;  /* 0x3f3172180b0b2820 */ /* 0x000fe20000410000 */
[----:B-1----:R-:W-:Y:S01]  /*e250*/  @P1 FMUL.FTZ R6, R6, 0.69314718246459960938 ;  /* 0x3f31721806061820 */ /* 0x002fe20000410000 */
[----:B0-----:R-:W-:Y:S01]  /*e260*/  @P2 FMUL.FTZ R4, R7, 0.69314718246459960938 ;  /* 0x3f31721807042820 */ /* 0x001fe20000410000 */
        /* <DEDUP_REMOVED lines=65> */
[----:B----4-:R-:W-:-:S07]  /*e680*/  @P2 FFMA.FTZ R2, R11, R9, R4 ;  /* 0x000000090b022223 */ /* 0x010fce0000010004 */
.L_x_1822:
        /* <DEDUP_REMOVED lines=23> */
[----:B------:R-:W0:Y:S01]  /*e800*/  @P0 LDC R14, c[0x0][0xbec] ;  /* 0x0002fb00ff0e0b82 */ /* 0x000e220000000800 */
[----:B------:R-:W-:Y:S02]  /*e810*/  LEA.HI R13, R4, R5, RZ, 0x2 ;  /* 0x00000005040d7211 */ /* 0x000fe400078f10ff */
[----:B------:R-:W-:Y:S02]  /*e820*/  LOP3.LUT R0, R6, 0xffffff80, RZ, 0xc0, !PT ;  /* 0xffffff8006007812 */ /* 0x000fe400078ec0ff */
[----:B------:R-:W-:-:S03]  /*e830*/  SHF.R.S32.HI R7, RZ, 0x7, R6 ;  /* 0x00000007ff077819 */ /* 0x000fc60000011406 */
[----:B------:R-:W-:Y:S01]  /*e840*/  IMAD.IADD R0, R5, 0x1, -R0 ;  /* 0x0000000105007824 */ /* 0x000fe200078e0a00 */
[----:B------:R-:W-:Y:S01]  /*e850*/  LEA.HI R4, R6, R7, RZ, 0x1 ;  /* 0x0000000706047211 */ /* 0x000fe200078f08ff */
[----:B------:R-:W3:Y:S01]  /*e860*/  LDC.64 R20, c[0x0][0xb40] ;  /* 0x0002d000ff147b82 */ /* 0x000ee20000000a00 */
[----:B------:R-:W-:Y:S02]  /*e870*/  LOP3.LUT R6, R13, 0xfffffffc, RZ, 0xc0, !PT ;  /* 0xfffffffc0d067812 */ /* 0x000fe400078ec0ff */
[----:B------:R-:W-:Y:S02]  /*e880*/  SHF.R.S32.HI R9, RZ, 0x1f, R0 ;  /* 0x0000001fff097819 */ /* 0x000fe40000011400 */
[----:B------:R-:W-:Y:S01]  /*e890*/  LOP3.LUT R4, R4, 0x3fffffe, RZ, 0xc0, !PT ;  /* 0x03fffffe04047812 */ /* 0x000fe200078ec0ff */
[----:B------:R-:W-:Y:S01]  /*e8a0*/  IMAD.IADD R5, R5, 0x1, -R6 ;  /* 0x0000000105057824 */ /* 0x000fe200078e0a06 */
[CC--:B------:R-:W-:Y:S01]  /*e8b0*/  LEA.HI R10, R9.reuse, R0.reuse, RZ, 0x2 ;  /* 0x00000000090a7211 */ /* 0x0c0fe200078f10ff */
[----:B------:R-:W5:Y:S01]  /*e8c0*/  @P0 LDC R152, c[0x0][0xbec] ;  /* 0x0002fb00ff980b82 */ /* 0x000f620000000800 */
[----:B------:R-:W-:Y:S01]  /*e8d0*/  LEA.HI R9, R9, R0, RZ, 0x5 ;  /* 0x0000000009097211 */ /* 0x000fe200078f28ff */
[----:B------:R-:W-:Y:S01]  /*e8e0*/  IMAD.IADD R6, R7, 0x1, -R4 ;  /* 0x0000000107067824 */ /* 0x000fe200078e0a04 */
[----:B------:R-:W-:-:S02]  /*e8f0*/  SHF.R.S32.HI R11, RZ, 0x2, R10 ;  /* 0x00000002ff0b7819 */ /* 0x000fc4000001140a */
[----:B------:R-:W-:Y:S02]  /*e900*/  SHF.R.S32.HI R12, RZ, 0x1f, R10 ;  /* 0x0000001fff0c7819 */ /* 0x000fe4000001140a */
[----:B------:R-:W-:Y:S01]  /*e910*/  LEA.HI R7, R5, R5, RZ, 0x1 ;  /* 0x0000000505077211 */ /* 0x000fe200078f08ff */
[----:B------:R-:W5:Y:S01]  /*e920*/  @P0 LDC R17, c[0x0][0xbf0] ;  /* 0x0002fc00ff110b82 */ /* 0x000f620000000800 */
[----:B------:R-:W-:-:S04]  /*e930*/  LEA.HI R12, R12, R11, RZ, 0x3 ;  /* 0x0000000b0c0c7211 */ /* 0x000fc800078f18ff */
[----:B------:R-:W-:-:S03]  /*e940*/  LOP3.LUT R12, R12, 0xfffffff8, RZ, 0xc0, !PT ;  /* 0xfffffff80c0c7812 */ /* 0x000fc600078ec0ff */
[----:B------:R-:W5:Y:S02]  /*e950*/  @P0 LDC R153, c[0x0][0xbf0] ;  /* 0x0002fc00ff990b82 */ /* 0x000f640000000800 */
        /* <DEDUP_REMOVED lines=12> */
[----:B------:R-:W-:Y:S01]  /*ea20*/  IMAD R16, RZ, RZ, -UR36 ;  /* 0x80000024ff107e24 */ /* 0x000fe2000f8e02ff */
[----:B------:R-:W-:Y:S01]  /*ea30*/  UIADD3 UR6, UR5, UR6, URZ ;  /* 0x0000000605067290 */ /* 0x000fe2000fffe03f */
[----:B----4-:R-:W-:Y:S01]  /*ea40*/  IMAD R12, R18, UR10, RZ ;  /* 0x0000000a120c7c24 */ /* 0x010fe2000f8e02ff */
[----:B------:R-:W-:Y:S01]  /*ea50*/  ULDC.64 UR8, c[0x0][0xb28] ;  /* 0x0002ca0000087ab9 */ /* 0x000fe20000000a00 */
[----:B--2---:R-:W-:Y:S02]  /*ea60*/  IMAD R11, R22, 0x80, R6 ;  /* 0x00000080160b7824 */ /* 0x004fe400078e0206 */
[----:B-1----:R-:W-:Y:S02]  /*ea70*/  IMAD R23, R23, R16, UR11 ;  /* 0x0000000b17177e24 */ /* 0x002fe4000f8e0210 */
[----:B------:R-:W-:Y:S02]  /*ea80*/  IMAD R15, R19, UR12, R12 ;  /* 0x0000000c130f7c24 */ /* 0x000fe4000f8e020c */
[----:B------:R-:W-:Y:S01]  /*ea90*/  IMAD.WIDE.U32 R4, R18, UR12, R4 ;  /* 0x0000000c12047c25 */ /* 0x000fe2000f8e0004 */
[----:B------:R-:W-:-:S03]  /*eaa0*/  SHF.R.S32.HI R16, RZ, 0x1f, R23 ;  /* 0x0000001fff107819 */ /* 0x000fc60000011417 */
[----:B0-----:R-:W-:-:S04]  /*eab0*/  @P0 IMAD.HI.U32 R12, R11, R14, RZ ;  /* 0x0000000e0b0c0227 */ /* 0x001fc800078e00ff */
[----:B------:R-:W-:Y:S02]  /*eac0*/  IMAD.U32 R7, RZ, RZ, UR5 ;  /* 0x00000005ff077e24 */ /* 0x000fe4000f8e00ff */
[----:B------:R-:W-:Y:S01]  /*ead0*/  IMAD.U32 R6, RZ, RZ, UR4 ;  /* 0x00000004ff067e24 */ /* 0x000fe2000f8e00ff */
[----:B------:R-:W-:Y:S01]  /*eae0*/  ULDC.64 UR4, c[0x0][0xbe0] ;  /* 0x0002f80000047ab9 */ /* 0x000fe20000000a00 */
[----:B------:R-:W-:Y:S01]  /*eaf0*/  IMAD.U32 R7, RZ, RZ, UR6 ;  /* 0x00000006ff077e24 */ /* 0x000fe2000f8e00ff */
[----:B------:R-:W-:Y:S01]  /*eb00*/  ULDC.64 UR6, c[0x0][0xb48] ;  /* 0x0002d20000067ab9 */ /* 0x000fe20000000a00 */
[----:B------:R-:W-:Y:S02]  /*eb10*/  IMAD.IADD R5, R5, 0x1, R15 ;  /* 0x0000000105057824 */ /* 0x000fe400078e020f */
[----:B---3--:R-:W-:Y:S02]  /*eb20*/  IMAD R14, R20, UR10, RZ ;  /* 0x0000000a140e7c24 */ /* 0x008fe4000f8e02ff */
[----:B-----5:R-:W-:-:S04]  /*eb30*/  @P0 IMAD.HI.U32 R152, R11, R152, RZ ;  /* 0x000000980b980227 */ /* 0x020fc800078e00ff */
[----:B------:R-:W-:Y:S01]  /*eb40*/  IMAD.MOV.U32 R13, RZ, RZ, R11 ;  /* 0x000000ffff0d7224 */ /* 0x000fe200078e000b */
[----:B------:R-:W-:Y:S01]  /*eb50*/  @P0 SHF.R.U32.HI R13, RZ, R17, R12 ;  /* 0x00000011ff0d0219 */ /* 0x000fe2000001160c */
[----:B------:R-:W-:Y:S02]  /*eb60*/  IMAD R17, R21, UR12, R14 ;  /* 0x0000000c15117c24 */ /* 0x000fe4000f8e020e */
[----:B------:R-:W-:-:S04]  /*eb70*/  IMAD.WIDE.U32 R6, R20, UR12, R6 ;  /* 0x0000000c14067c25 */ /* 0x000fc8000f8e0006 */
[----:B------:R-:W-:Y:S01]  /*eb80*/  IMAD.MOV.U32 R15, RZ, RZ, R11 ;  /* 0x000000ffff0f7224 */ /* 0x000fe200078e000b */
[----:B------:R-:W-:Y:S01]  /*eb90*/  @P0 SHF.R.U32.HI R15, RZ, R153, R152 ;  /* 0x00000099ff0f0219 */ /* 0x000fe20000011698 */
[----:B------:R-:W-:Y:S02]  /*eba0*/  IMAD R12, R16, UR4, RZ ;  /* 0x00000004100c7c24 */ /* 0x000fe4000f8e02ff */
[----:B------:R-:W-:-:S04]  /*ebb0*/  IMAD.WIDE.U32 R4, R23, UR4, R4 ;  /* 0x0000000417047c25 */ /* 0x000fc8000f8e0004 */
[----:B------:R-:W-:Y:S01]  /*ebc0*/  IMAD.IADD R7, R7, 0x1, R17 ;  /* 0x0000000107077824 */ /* 0x000fe200078e0211 */
[----:B------:R-:W-:Y:S01]  /*ebd0*/  SHF.R.S32.HI R17, RZ, 0x1f, R13 ;  /* 0x0000001fff117819 */ /* 0x000fe2000001140d */
[----:B------:R-:W-:Y:S01]  /*ebe0*/  IMAD R14, R23, UR5, R12 ;  /* 0x00000005170e7c24 */ /* 0x000fe2000f8e020c */
[----:B------:R-:W-:Y:S01]  /*ebf0*/  IADD3 R4, P0, R13, R4, RZ ;  /* 0x000000040d047210 */ /* 0x000fe20007f1e0ff */
[----:B------:R-:W-:Y:S01]  /*ec00*/  IMAD R16, R16, UR6, RZ ;  /* 0x0000000610107c24 */ /* 0x000fe2000f8e02ff */
[----:B------:R-:W-:Y:S01]  /*ec10*/  SHF.R.S32.HI R12, RZ, 0x1f, R15 ;  /* 0x0000001fff0c7819 */ /* 0x000fe2000001140f */
[----:B------:R-:W-:Y:S01]  /*ec20*/  IMAD.MOV R13, RZ, RZ, -R13 ;  /* 0x000000ffff0d7224 */ /* 0x000fe200078e0a0d */
[----:B------:R-:W-:Y:S01]  /*ec30*/  ULDC.64 UR4, c[0x0][0xb30] ;  /* 0x0002cc0000047ab9 */ /* 0x000fe20000000a00 */
[----:B------:R-:W-:Y:S01]  /*ec40*/  IMAD R19, R23, UR7, R16 ;  /* 0x0000000717137c24 */ /* 0x000fe2000f8e0210 */
[----:B------:R-:W-:Y:S01]  /*ec50*/  IADD3.X R5, R17, R5, R14, P0, !PT ;  /* 0x0000000511057210 */ /* 0x000fe200007fe40e */
[----:B------:R-:W-:-:S02]  /*ec60*/  IMAD.MOV R16, RZ, RZ, -R15 ;  /* 0x000000ffff107224 */ /* 0x000fc400078e0a0f */
[----:B------:R-:W-:Y:S02]  /*ec70*/  IMAD R12, R12, UR4, RZ ;  /* 0x000000040c0c7c24 */ /* 0x000fe4000f8e02ff */
[----:B------:R-:W-:Y:S02]  /*ec80*/  IMAD R13, R8, R13, R11 ;  /* 0x0000000d080d7224 */ /* 0x000fe400078e020b */
[----:B------:R-:W-:Y:S01]  /*ec90*/  IMAD.WIDE.U32 R6, R23, UR6, R6 ;  /* 0x0000000617067c25 */ /* 0x000fe2000f8e0006 */
[----:B------:R-:W-:-:S03]  /*eca0*/  ULDC.64 UR6, c[0x0][0xbc8] ;  /* 0x0002f20000067ab9 */ /* 0x000fc60000000a00 */
[----:B------:R-:W-:Y:S02]  /*ecb0*/  IMAD R11, R8, R16, R11 ;  /* 0x00000010080b7224 */ /* 0x000fe400078e020b */
[----:B------:R-:W-:Y:S01]  /*ecc0*/  IMAD R17, R15, UR5, R12 ;  /* 0x000000050f117c24 */ /* 0x000fe2000f8e020c */
[----:B------:R-:W-:Y:S01]  /*ecd0*/  SHF.R.S32.HI R12, RZ, 0x1f, R13 ;  /* 0x0000001fff0c7819 */ /* 0x000fe2000001140d */
[----:B------:R-:W-:Y:S01]  /*ece0*/  IMAD.IADD R7, R7, 0x1, R19 ;  /* 0x0000000107077824 */ /* 0x000fe200078e0213 */
[----:B------:R-:W-:Y:S01]  /*ecf0*/  SHF.R.S32.HI R14, RZ, 0x1f, R11 ;  /* 0x0000001fff0e7819 */ /* 0x000fe2000001140b */
[----:B------:R-:W0:Y:S01]  /*ed00*/  S2UR UR5, SR_CgaCtaId ;  /* 0x00000000000579c3 */ /* 0x000e220000008800 */
[----:B------:R-:W-:-:S04]  /*ed10*/  IMAD.WIDE.U32 R4, R13, UR6, R4 ;  /* 0x000000060d047c25 */ /* 0x000fc8000f8e0004 */
[----:B------:R-:W-:Y:S01]  /*ed20*/  IMAD.WIDE.U32 R6, R15, UR4, R6 ;  /* 0x000000040f067c25 */ /* 0x000fe2000f8e0006 */
[----:B------:R-:W-:-:S03]  /*ed30*/  UMOV UR4, 0x400 ;  /* 0x0000040000047882 */ /* 0x000fc60000000000 */
[----:B------:R-:W-:Y:S02]  /*ed40*/  IMAD R12, R12, UR6, RZ ;  /* 0x000000060c0c7c24 */ /* 0x000fe4000f8e02ff */
[----:B------:R-:W-:Y:S02]  /*ed50*/  IMAD.IADD R7, R7, 0x1, R17 ;  /* 0x0000000107077824 */ /* 0x000fe400078e0211 */
[----:B------:R-:W-:Y:S02]  /*ed60*/  IMAD R14, R14, UR8, RZ ;  /* 0x000000080e0e7c24 */ /* 0x000fe4000f8e02ff */
[----:B------:R-:W-:Y:S01]  /*ed70*/  IMAD R15, R13, UR7, R12 ;  /* 0x000000070d0f7c24 */ /* 0x000fe2000f8e020c */
[----:B------:R-:W-:Y:S01]  /*ed80*/  ULDC.64 UR6, c[0x0][0xba8] ;  /* 0x0002ea0000067ab9 */ /* 0x000fe20000000a00 */
[C---:B------:R-:W-:Y:S01]  /*ed90*/  IMAD R17, R11.reuse, UR9, R14 ;  /* 0x000000090b117c24 */ /* 0x040fe2000f8e020e */
[----:B------:R-:W-:Y:S01]  /*eda0*/  LEA R16, P0, R4, UR6, 0x2 ;  /* 0x0000000604107c11 */ /* 0x000fe2000f8010ff */
[----:B------:R-:W-:Y:S01]  /*edb0*/  IMAD.WIDE.U32 R12, R11, UR8, R6 ;  /* 0x000000080b0c7c25 */ /* 0x000fe2000f8e0006 */
[----:B------:R-:W-:Y:S01]  /*edc0*/  ULDC.64 UR8, c[0x0][0xb00] ;  /* 0x0002c00000087ab9 */ /* 0x000fe20000000a00 */
[----:B------:R-:W-:-:S02]  /*edd0*/  ULDC UR6, c[0x0][0xa88] ;  /* 0x0002a20000067ab9 */ /* 0x000fc40000000800 */
        /* <DEDUP_REMOVED lines=17> */
[----:B------:R-:W-:Y:S01]  /*eef0*/  UPRMT UR4, URZ, 0x654, UR4 ;  /* 0x000006543f047896 */ /* 0x000fe20008000004 */
[----:B------:R-:W-:Y:S02]  /*ef00*/  ISETP.GE.AND P2, PT, R11, R8, PT ;  /* 0x000000080b00720c */ /* 0x000fe40003f46270 */
[----:B------:R3:W4:Y:S01]  /*ef10*/  SHFL.IDX PT, R4, R6, RZ, 0x1c1f ;  /* 0x001c1fff06047589 */ /* 0x00072200000e0000 */
[----:B-1----:R-:W-:-:S03]  /*ef20*/  LOP3.LUT R17, R10, 0x7ffffffc, RZ, 0xc0, !PT ;  /* 0x7ffffffc0a117812 */ /* 0x002fc600078ec0ff */
[----:B------:R3:W1:Y:S02]  /*ef30*/  SHFL.IDX PT, R5, R7, RZ, 0x1c1f ;  /* 0x001c1fff07057589 */ /* 0x00066400000e0000 */
        /* <DEDUP_REMOVED lines=16> */
[----:B------:R-:W-:Y:S01]  /*f040*/  VIADD R18, R0, 0x30 ;  /* 0x0000003000127836 */ /* 0x000fe20000000000 */
[----:B------:R-:W-:Y:S01]  /*f050*/  ISETP.GE.AND P0, PT, R16, UR4, PT ;  /* 0x0000000410007c0c */ /* 0x000fe2000bf06270 */
[C---:B------:R-:W-:Y:S01]  /*f060*/  VIADD R19, R0.reuse, 0x38 ;  /* 0x0000003800137836 */ /* 0x040fe20000000000 */
[----:B------:R-:W-:Y:S01]  /*f070*/  ISETP.GE.AND P1, PT, R17, UR4, PT ;  /* 0x0000000411007c0c */ /* 0x000fe2000bf26270 */
[----:B------:R-:W-:-:S02]  /*f080*/  VIADD R20, R0, 0x40 ;  /* 0x0000004000147836 */ /* 0x000fc40000000000 */
[----:B------:R-:W-:Y:S02]  /*f090*/  VIADD R21, R0, 0x48 ;  /* 0x0000004800157836 */ /* 0x000fe40000000000 */
[----:B------:R-:W-:Y:S01]  /*f0a0*/  @!P3 LEA.HI R2, R2, R2, RZ, 0x1 ;  /* 0x000000020202b211 */ /* 0x000fe200078f08ff */
[C---:B------:R-:W-:Y:S01]  /*f0b0*/  VIADD R22, R0.reuse, 0x50 ;  /* 0x0000005000167836 */ /* 0x040fe20000000000 */
[----:B------:R-:W-:Y:S01]  /*f0c0*/  @!P4 LEA.HI R3, R3, R3, RZ, 0x1 ;  /* 0x000000030303c211 */ /* 0x000fe200078f08ff */
[----:B------:R-:W-:Y:S01]  /*f0d0*/  VIADD R23, R0, 0x58 ;  /* 0x0000005800177836 */ /* 0x000fe20000000000 */
        /* <DEDUP_REMOVED lines=18> */
[----:B0-----:R-:W-:Y:S01]  /*f200*/  VIADD R24, R0, 0x60 ;  /* 0x0000006000187836 */ /* 0x001fe20000000000 */
[----:B------:R-:W-:Y:S02]  /*f210*/  @!P1 LEA.HI R17, R17, R17, RZ, 0x1 ;  /* 0x0000001111119211 */ /* 0x000fe400078f08ff */
        /* <DEDUP_REMOVED lines=17> */
[----:B------:R-:W-:Y:S01]  /*f330*/  @!P6 LOP3.LUT R17, R22, 0xfffffffe, RZ, 0xc0, !PT ;  /* 0xfffffffe1611e812 */ /* 0x000fe200078ec0ff */
[----:B------:R-:W-:Y:S01]  /*f340*/  VIADD R22, R0, 0x88 ;  /* 0x0000008800167836 */ /* 0x000fe20000000000 */
[----:B------:R-:W-:Y:S01]  /*f350*/  ISETP.GE.AND P1, PT, R23, UR4, PT ;  /* 0x0000000417007c0c */ /* 0x000fe2000bf26270 */
[----:B0-----:R-:W-:Y:S01]  /*f360*/  @!P2 IMAD.WIDE R2, R13, 0x4, R4 ;  /* 0x000000040d02a825 */ /* 0x001fe200078e0204 */
[----:B------:R-:W-:-:S03]  /*f370*/  ISETP.GE.AND P0, PT, R24, UR4, PT ;  /* 0x0000000418007c0c */ /* 0x000fc6000bf06270 */
        /* <DEDUP_REMOVED lines=12> */
[C---:B------:R-:W-:Y:S01]  /*f440*/  VIADD R19, R0.reuse, 0x70 ;  /* 0x0000007000137836 */ /* 0x040fe20000000000 */
[----:B------:R4:W-:Y:S01]  /*f450*/  @!P6 ST.E.64 desc[UR48][R16.64], R64 ;  /* 0x000000401000e985 */ /* 0x0009e2000c101b30 */
[----:B------:R-:W-:Y:S01]  /*f460*/  VIADD R21, R0, 0x80 ;  /* 0x0000008000157836 */ /* 0x000fe20000000000 */
[----:B------:R-:W-:Y:S02]  /*f470*/  @!P0 LEA.HI R24, R24, R24, RZ, 0x1 ;  /* 0x0000001818188211 */ /* 0x000fe400078f08ff */
[----:B------:R-:W-:Y:S02]  /*f480*/  ISETP.GE.AND P6, PT, R19, UR4, PT ;  /* 0x0000000413007c0c */ /* 0x000fe4000bfc6270 */
[----:B------:R-:W-:-:S02]  /*f490*/  ISETP.GE.AND P4, PT, R21, UR4, PT ;  /* 0x0000000415007c0c */ /* 0x000fc4000bf86270 */
[----:B0-----:R-:W-:Y:S01]  /*f4a0*/  @!P1 LOP3.LUT R3, R23, 0xfffffffe, RZ, 0xc0, !PT ;  /* 0xfffffffe17039812 */ /* 0x001fe200078ec0ff */
[----:B------:R-:W-:Y:S01]  /*f4b0*/  VIADD R23, R0, 0x90 ;  /* 0x0000009000177836 */ /* 0x000fe20000000000 */
        /* <DEDUP_REMOVED lines=40> */
[----:B0-----:R-:W-:Y:S02]  /*f740*/  @!P0 LOP3.LUT R3, R23, 0xfffffffe, RZ, 0xc0, !PT ;  /* 0xfffffffe17038812 */ /* 0x001fe400078ec0ff */
[----:B------:R-:W-:Y:S02]  /*f750*/  @!P2 LEA.HI R18, R18, R18, RZ, 0x1 ;  /* 0x000000121212a211 */ /* 0x000fe400078f08ff */
[----:B-1----:R-:W-:Y:S01]  /*f760*/  @!P1 LOP3.LUT R11, R24, 0xfffffffe, RZ, 0xc0, !PT ;  /* 0xfffffffe180b9812 */ /* 0x002fe200078ec0ff */
[--C-:B------:R-:W-:Y:S01]  /*f770*/  @!P0 IMAD.WIDE R2, R3, 0x4, R4.reuse ;  /* 0x0000000403028825 */ /* 0x100fe200078e0204 */
[----:B------:R-:W-:Y:S02]  /*f780*/  @!P4 LEA.HI R20, R20, R20, RZ, 0x1 ;  /* 0x000000141414c211 */ /* 0x000fe400078f08ff */
[----:B--2---:R-:W-:Y:S01]  /*f790*/  @!P2 LOP3.LUT R13, R18, 0xfffffffe, RZ, 0xc0, !PT ;  /* 0xfffffffe120da812 */ /* 0x004fe200078ec0ff */
[--C-:B------:R-:W-:Y:S01]  /*f7a0*/  @!P1 IMAD.WIDE R10, R11, 0x4, R4.reuse ;  /* 0x000000040b0a9825 */ /* 0x100fe200078e0204 */
[----:B------:R-:W-:Y:S01]  /*f7b0*/  @!P3 LEA.HI R19, R19, R19, RZ, 0x1 ;  /* 0x000000131313b211 */ /* 0x000fe200078f08ff */
[----:B------:R0:W-:Y:S01]  /*f7c0*/  @!P0 ST.E.64 desc[UR48][R2.64], R96 ;  /* 0x0000006002008985 */ /* 0x0001e2000c101b30 */
[----:B------:R-:W-:Y:S01]  /*f7d0*/  @!P5 LEA.HI R21, R21, R21, RZ, 0x1 ;  /* 0x000000151515d211 */ /* 0x000fe200078f08ff */
[----:B------:R-:W-:Y:S01]  /*f7e0*/  @!P2 IMAD.WIDE R12, R13, 0x4, R4 ;  /* 0x000000040d0ca825 */ /* 0x000fe200078e0204 */
[----:B------:R-:W-:Y:S01]  /*f7f0*/  @!P3 LOP3.LUT R19, R19, 0xfffffffe, RZ, 0xc0, !PT ;  /* 0xfffffffe1313b812 */ /* 0x000fe200078ec0ff */
[----:B------:R1:W-:Y:S01]  /*f800*/  @!P1 ST.E.64 desc[UR48][R10.64], R100 ;  /* 0x000000640a009985 */ /* 0x0003e2000c101b30 */
[----:B------:R-:W-:Y:S01]  /*f810*/  @!P6 LEA.HI R22, R22, R22, RZ, 0x1 ;  /* 0x000000161616e211 */ /* 0x000fe200078f08ff */
[----:B------:R-:W-:Y:S01]  /*f820*/  VIADD R18, R0, 0xc8 ;  /* 0x000000c800127836 */ /* 0x000fe20000000000 */
[----:B---3--:R-:W-:Y:S01]  /*f830*/  @!P4 LOP3.LUT R15, R20, 0xfffffffe, RZ, 0xc0, !PT ;  /* 0xfffffffe140fc812 */ /* 0x008fe200078ec0ff */
[----:B------:R-:W-:Y:S01]  /*f840*/  @!P2 ST.E.64 desc[UR48][R12.64], R104 ;  /* 0x000000680c00a985 */ /* 0x000fe2000c101b30 */
[----:B------:R-:W-:Y:S01]  /*f850*/  @!P5 LOP3.LUT R21, R21, 0xfffffffe, RZ, 0xc0, !PT ;  /* 0xfffffffe1515d812 */ /* 0x000fe200078ec0ff */
[----:B------:R-:W-:Y:S01]  /*f860*/  VIADD R20, R0, 0xd8 ;  /* 0x000000d800147836 */ /* 0x000fe20000000000 */
[----:B----4-:R-:W-:-:S02]  /*f870*/  @!P6 LOP3.LUT R17, R22, 0xfffffffe, RZ, 0xc0, !PT ;  /* 0xfffffffe1611e812 */ /* 0x010fc400078ec0ff */
[----:B------:R-:W-:Y:S01]  /*f880*/  ISETP.GE.AND P0, PT, R18, UR4, PT ;  /* 0x0000000412007c0c */ /* 0x000fe2000bf06270 */
[----:B0-----:R-:W-:Y:S01]  /*f890*/  @!P3 IMAD.WIDE R2, R19, 0x4, R4 ;  /* 0x000000041302b825 */ /* 0x001fe200078e0204 */
[----:B------:R-:W-:-:S03]  /*f8a0*/  ISETP.GE.AND P2, PT, R20, UR4, PT ;  /* 0x0000000414007c0c */ /* 0x000fc6000bf46270 */
[--C-:B-1----:R-:W-:Y:S01]  /*f8b0*/  @!P4 IMAD.WIDE R10, R15, 0x4, R4.reuse ;  /* 0x000000040f0ac825 */ /* 0x102fe200078e0204 */
[----:B------:R0:W-:Y:S03]  /*f8c0*/  @!P3 ST.E.64 desc[UR48][R2.64], R108 ;  /* 0x0000006c0200b985 */ /* 0x0001e6000c101b30 */
[--C-:B------:R-:W-:Y:S01]  /*f8d0*/  @!P5 IMAD.WIDE R14, R21, 0x4, R4.reuse ;  /* 0x00000004150ed825 */ /* 0x100fe200078e0204 */
[----:B------:R1:W-:Y:S03]  /*f8e0*/  @!P4 ST.E.64 desc[UR48][R10.64], R112 ;  /* 0x000000700a00c985 */ /* 0x0003e6000c101b30 */
[----:B------:R-:W-:Y:S01]  /*f8f0*/  VIADD R19, R0, 0xd0 ;  /* 0x000000d000137836 */ /* 0x000fe20000000000 */
[----:B------:R2:W-:Y:S01]  /*f900*/  @!P5 ST.E.64 desc[UR48][R14.64], R116 ;  /* 0x000000740e00d985 */ /* 0x0005e2000c101b30 */
[----:B------:R-:W-:Y:S01]  /*f910*/  @!P6 IMAD.WIDE R16, R17, 0x4, R4 ;  /* 0x000000041110e825 */ /* 0x000fe200078e0204 */
[----:B------:R-:W-:-:S02]  /*f920*/  @!P0 LEA.HI R18, R18, R18, RZ, 0x1 ;  /* 0x0000001212128211 */ /* 0x000fc400078f08ff */
[----:B------:R-:W-:Y:S01]  /*f930*/  ISETP.GE.AND P1, PT, R19, UR4, PT ;  /* 0x0000000413007c0c */ /* 0x000fe2000bf26270 */
[C---:B------:R-:W-:Y:S01]  /*f940*/  VIADD R21, R0.reuse, 0xe0 ;  /* 0x000000e000157836 */ /* 0x040fe20000000000 */
[----:B------:R3:W-:Y:S01]  /*f950*/  @!P6 ST.E.64 desc[UR48][R16.64], R120 ;  /* 0x000000781000e985 */ /* 0x0007e2000c101b30 */
[----:B0-----:R-:W-:Y:S01]  /*f960*/  VIADD R3, R0, 0xf8 ;  /* 0x000000f800037836 */ /* 0x001fe20000000000 */
[----:B------:R-:W-:Y:S01]  /*f970*/  @!P2 LEA.HI R20, R20, R20, RZ, 0x1 ;  /* 0x000000141414a211 */ /* 0x000fe200078f08ff */
[C---:B------:R-:W-:Y:S01]  /*f980*/  VIADD R12, R0.reuse, 0xe8 ;  /* 0x000000e8000c7836 */ /* 0x040fe20000000000 */
[----:B------:R-:W-:Y:S01]  /*f990*/  ISETP.GE.AND P3, PT, R21, UR4, PT ;  /* 0x0000000415007c0c */ /* 0x000fe2000bf66270 */
[----:B------:R-:W-:Y:S01]  /*f9a0*/  VIADD R13, R0, 0xf0 ;  /* 0x000000f0000d7836 */ /* 0x000fe20000000000 */
[----:B------:R-:W-:Y:S02]  /*f9b0*/  ISETP.GE.AND P6, PT, R3, UR4, PT ;  /* 0x0000000403007c0c */ /* 0x000fe4000bfc6270 */
[----:B------:R-:W-:-:S02]  /*f9c0*/  ISETP.GE.AND P4, PT, R12, UR4, PT ;  /* 0x000000040c007c0c */ /* 0x000fc4000bf86270 */
[----:B------:R-:W-:Y:S02]  /*f9d0*/  ISETP.GE.AND P5, PT, R13, UR4, PT ;  /* 0x000000040d007c0c */ /* 0x000fe4000bfa6270 */
[----:B------:R-:W-:-:S04]  /*f9e0*/  @!P1 LEA.HI R19, R19, R19, RZ, 0x1 ;  /* 0x0000001313139211 */ /* 0x000fc800078f08ff */
[----:B-1----:R-:W-:Y:S02]  /*f9f0*/  @!P1 LOP3.LUT R11, R19, 0xfffffffe, RZ, 0xc0, !PT ;  /* 0xfffffffe130b9812 */ /* 0x002fe400078ec0ff */
[----:B------:R-:W-:Y:S02]  /*fa00*/  @!P3 LEA.HI R21, R21, R21, RZ, 0x1 ;  /* 0x000000151515b211 */ /* 0x000fe400078f08ff */
[----:B------:R-:W-:Y:S02]  /*fa10*/  @!P6 LEA.HI R10, R3, R3, RZ, 0x1 ;  /* 0x00000003030ae211 */ /* 0x000fe400078f08ff */
[----:B------:R-:W-:Y:S02]  /*fa20*/  @!P4 LEA.HI R12, R12, R12, RZ, 0x1 ;  /* 0x0000000c0c0cc211 */ /* 0x000fe400078f08ff */
[----:B------:R-:W-:Y:S02]  /*fa30*/  @!P5 LEA.HI R2, R13, R13, RZ, 0x1 ;  /* 0x0000000d0d02d211 */ /* 0x000fe400078f08ff */
[----:B------:R-:W-:-:S02]  /*fa40*/  @!P0 LOP3.LUT R3, R18, 0xfffffffe, RZ, 0xc0, !PT ;  /* 0xfffffffe12038812 */ /* 0x000fc400078ec0ff */
[----:B------:R-:W-:Y:S02]  /*fa50*/  @!P2 LOP3.LUT R13, R20, 0xfffffffe, RZ, 0xc0, !PT ;  /* 0xfffffffe140da812 */ /* 0x000fe400078ec0ff */
[----:B--2---:R-:W-:Y:S02]  /*fa60*/  @!P3 LOP3.LUT R15, R21, 0xfffffffe, RZ, 0xc0, !PT ;  /* 0xfffffffe150fb812 */ /* 0x004fe400078ec0ff */
[----:B---3--:R-:W-:Y:S01]  /*fa70*/  @!P4 LOP3.LUT R17, R12, 0xfffffffe, RZ, 0xc0, !PT ;  /* 0xfffffffe0c11c812 */ /* 0x008fe200078ec0ff */
        /* <DEDUP_REMOVED lines=16> */
.L_x_1895:
[----:B------:R-:W-:Y:S05]  /*fb80*/  BSYNC B0 ;  /* 0x0000000000007941 */ /* 0x000fea0003800000 */
.L_x_1894:
[----:B------:R-:W-:Y:S01]  /*fb90*/  ISETP.GE.AND P0, PT, R9, R8, PT ;  /* 0x000000080900720c */ /* 0x000fe20003f06270 */
[----:B0--3--:R0:W2:Y:S04]  /*fba0*/  SHFL.IDX PT, R3, R7, 0x1, 0x1c1f ;  /* 0x003c1f0007037f89 */ /* 0x0090a800000e0000 */
[----:B------:R0:W3:Y:S08]  /*fbb0*/  SHFL.IDX PT, R2, R6, 0x1, 0x1c1f ;  /* 0x003c1f0006027f89 */ /* 0x0000f000000e0000 */
[----:B0-----:R-:W-:Y:S05]  /*fbc0*/  @P0 BRA `(.L_x_1814) ;  /* 0x0000004c00d40947 */ /* 0x001fea0003800000 */
        /* <DEDUP_REMOVED lines=12> */
[----:B------:R-:W-:-:S02]  /*fc90*/  VIADD R14, R0, 0x38 ;  /* 0x00000038000e7836 */ /* 0x000fc40000000000 */
[C---:B------:R-:W-:Y:S02]  /*fca0*/  VIADD R15, R0.reuse, 0x40 ;  /* 0x00000040000f7836 */ /* 0x040fe40000000000 */
        /* <DEDUP_REMOVED lines=8> */
[----:B--23--:R-:W-:Y:S01]  /*fd30*/  @!P0 IMAD.WIDE R4, R0, 0x4, R2 ;  /* 0x0000000400048825 */ /* 0x00cfe200078e0202 */
        /* <DEDUP_REMOVED lines=52> */
[C---:B------:R-:W-:Y:S01]  /*10080*/  VIADD R18, R0.reuse, 0x88 ;  /* 0x0000008800127836 */ /* 0x040fe20000000000 */
        /* <DEDUP_REMOVED lines=36> */
[----:B------:R-:W-:Y:S02]  /*102d0*/  ISETP.GE.AND P0, PT, R14, UR4, PT ;  /* 0x000000040e007c0c */ /* 0x000fe4000bf06270 */
[----:B------:R-:W-:Y:S02]  /*102e0*/  ISETP.GE.AND P4, PT, R15, UR4, PT ;  /* 0x000000040f007c0c */ /* 0x000fe4000bf86270 */
[----:B------:R-:W-:-:S02]  /*102f0*/  ISETP.GE.AND P2, PT, R17, UR4, PT ;  /* 0x0000000411007c0c */ /* 0x000fc4000bf46270 */
[----:B------:R-:W-:Y:S02]  /*10300*/  @!P5 LEA.HI R19, R19, R19, RZ, 0x1 ;  /* 0x000000131313d211 */ /* 0x000fe400078f08ff */
        /* <DEDUP_REMOVED lines=38> */
[C---:B------:R-:W-:Y:S01]  /*10570*/  VIADD R17, R0.reuse, 0xe8 ;  /* 0x000000e800117836 */ /* 0x040fe20000000000 */
[----:B------:R-:W-:Y:S01]  /*10580*/  @!P6 LEA.HI R19, R19, R19, RZ, 0x1 ;  /* 0x000000131313e211 */ /* 0x000fe200078f08ff */
[----:B------:R-:W-:Y:S01]  /*10590*/  VIADD R0, R0, 0xf8 ;  /* 0x000000f800007836 */ /* 0x000fe20000000000 */
[----:B------:R-:W-:Y:S02]  /*105a0*/  ISETP.GE.AND P1, PT, R15, UR4, PT ;  /* 0x000000040f007c0c */ /* 0x000fe4000bf26270 */
[----:B------:R-:W-:-:S02]  /*105b0*/  ISETP.GE.AND P3, PT, R17, UR4, PT ;  /* 0x0000000411007c0c */ /* 0x000fc4000bf66270 */
        /* <DEDUP_REMOVED lines=33> */
.L_x_1893:
[----:B------:R-:W0:Y:S02]  /*107d0*/  S2R R0, SR_TID.X ;  /* 0x0000000000007919 */ /* 0x000e240000002100 */
[----:B0-----:R-:W-:-:S05]  /*107e0*/  VIADD R2, R0, 0xffffff80 ;  /* 0xffffff8000027836 */ /* 0x001fca0000000000 */
        /* <DEDUP_REMOVED lines=20> */
[----:B------:R-:W-:Y:S01]  /*10930*/  IMAD.U32 R3, RZ, RZ, UR5 ;  /* 0x00000005ff037e24 */ /* 0x000fe2000f8e00ff */
[----:B------:R-:W2:Y:S01]  /*10940*/  @P0 LDC R7, c[0x0][0xbec] ;  /* 0x0002fb00ff070b82 */ /* 0x000ea20000000800 */
[----:B------:R-:W-:Y:S01]  /*10950*/  IMAD.U32 R2, RZ, RZ, UR4 ;  /* 0x00000004ff027e24 */ /* 0x000fe2000f8e00ff */
[----:B------:R-:W-:Y:S01]  /*10960*/  ULDC.64 UR4, c[0x0][0xbe0] ;  /* 0x0002f80000047ab9 */ /* 0x000fe20000000a00 */
[----:B------:R-:W-:-:S05]  /*10970*/  IMAD.U32 R3, RZ, RZ, UR6 ;  /* 0x00000006ff037e24 */ /* 0x000fca000f8e00ff */
        /* <DEDUP_REMOVED lines=33> */
.L_x_1812:
        /* <DEDUP_REMOVED lines=18> */
.L_x_1896:
[----:B------:R-:W-:Y:S01]  /*10cb0*/  ULDC UR7, c[0x0][0xc50] ;  /* 0x0003140000077ab9 */ /* 0x000fe20000000800 */
[----:B------:R-:W-:Y:S01]  /*10cc0*/  UMOV UR36, UR6 ;  /* 0x0000000600247c82 */ /* 0x000fe20008000000 */
[----:B------:R-:W-:-:S11]  /*10cd0*/  UISETP.NE.AND UP0, UPT, UR7, 0x1, UPT ;  /* 0x000000010700788c */ /* 0x000fd6000bf05270 */
[----:B------:R-:W-:Y:S01]  /*10ce0*/  @UP0 ULDC UR4, c[0x0][0xc54] ;  /* 0x0003150000040ab9 */ /* 0x000fe20000000800 */
[----:B------:R-:W-:Y:S01]  /*10cf0*/  @UP0 ULDC UR8, c[0x0][0xc58] ;  /* 0x0003160000080ab9 */ /* 0x000fe20000000800 */
[----:B------:R-:W-:-:S04]  /*10d00*/  UIMAD.WIDE.U32 UR4, UR6, UR4, URZ ;  /* 0x00000004060472a5 */ /* 0x000fc8000f8e003f */
[----:B------:R-:W-:-:S12]  /*10d10*/  @UP0 USHF.R.U32.HI UR36, URZ, UR8, UR5 ;  /* 0x000000083f240299 */ /* 0x000fd80008011605 */
.L_x_1897:
[----:B------:R-:W-:Y:S01]  /*10d20*/  ISETP.GE.AND P0, PT, R18, RZ, PT ;  /* 0x000000ff1200720c */ /* 0x000fe20003f06270 */
[----:B------:R-:W-:Y:S01]  /*10d30*/  UIADD3 UR42, -UR36, URZ, URZ ;  /* 0x0000003f242a7290 */ /* 0x000fe2000fffe13f */
[----:B------:R-:W-:Y:S02]  /*10d40*/  IMAD.MOV.U32 R0, RZ, RZ, 0x1 ;  /* 0x00000001ff007424 */ /* 0x000fe400078e00ff */
[----:B------:R-:W-:Y:S01]  /*10d50*/  IMAD.MOV.U32 R6, RZ, RZ, RZ ;  /* 0x000000ffff067224 */ /* 0x000fe200078e00ff */
[----:B------:R-:W-:Y:S01]  /*10d60*/  UIMAD UR42, UR7, UR42, UR6 ;  /* 0x0000002a072a72a4 */ /* 0x000fe2000f8e0206 */
[----:B------:R-:W-:-:S07]  /*10d70*/  IMAD.MOV.U32 R8, RZ, RZ, 0x1 ;  /* 0x00000001ff087424 */ /* 0x000fce00078e00ff */
[----:B------:R-:W-:Y:S05]  /*10d80*/  @!P0 BRA `(.L_x_1898) ;  /* 0x0000003800a48947 */ /* 0x000fea0003800000 */
[----:B------:R-:W0:Y:S01]  /*10d90*/  S2UR UR40, SR_CTAID.X ;  /* 0x00000000002879c3 */ /* 0x000e220000002500 */
[----:B------:R-:W-:Y:S01]  /*10da0*/  ULDC UR6, c[0x0][0x448] ;  /* 0x0001120000067ab9 */ /* 0x000fe20000000800 */
[----:B------:R-:W-:Y:S01]  /*10db0*/  ULDC.64 UR4, c[0x0][0x418] ;  /* 0x0001060000047ab9 */ /* 0x000fe20000000a00 */
[----:B------:R-:W-:Y:S02]  /*10dc0*/  UISETP.NE.AND UP1, UPT, UR6, 0x1, UPT ;  /* 0x000000010600788c */ /* 0x000fe4000bf25270 */
[----:B------:R-:W-:Y:S01]  /*10dd0*/  UISETP.NE.U32.AND UP0, UPT, UR4, URZ, UPT ;  /* 0x0000003f0400728c */ /* 0x000fe2000bf05070 */
[----:B------:R-:W-:Y:S02]  /*10de0*/  ULDC UR11, c[0x0][0x288] ;  /* 0x0000a200000b7ab9 */ /* 0x000fe40000000800 */
[----:B------:R-:W-:Y:S01]  /*10df0*/  ULDC UR4, c[0x0][0x424] ;  /* 0x0001090000047ab9 */ /* 0x000fe20000000800 */
[----:B------:R-:W-:Y:S01]  /*10e00*/  UISETP.NE.AND.EX UP0, UPT, UR5, URZ, UPT, UP0 ;  /* 0x0000003f0500728c */ /* 0x000fe2000bf05300 */
[----:B------:R-:W-:Y:S01]  /*10e10*/  ULDC UR12, c[0x0][0x2f0] ;  /* 0x0000bc00000c7ab9 */ /* 0x000fe20000000800 */
[----:B------:R-:W-:-:S02]  /*10e20*/  UIADD3 UR6, -UR11, 0x1, URZ ;  /* 0x000000010b067890 */ /* 0x000fc4000fffe13f */
[----:B------:R-:W-:Y:S01]  /*10e30*/  USEL UR10, UR4, 0x1, UP0 ;  /* 0x00000001040a7887 */ /* 0x000fe20008000000 */
[----:B------:R-:W-:Y:S02]  /*10e40*/  @UP1 ULDC UR13, c[0x0][0x450] ;  /* 0x00011400000d1ab9 */ /* 0x000fe40000000800 */
[----:B------:R-:W-:Y:S01]  /*10e50*/  @UP1 ULDC UR4, c[0x0][0x44c] ;  /* 0x0001130000041ab9 */ /* 0x000fe20000000800 */
[----:B------:R-:W-:Y:S02]  /*10e60*/  UIMAD UR7, UR10, UR12, 0x5f ;  /* 0x0000005f0a0774a4 */ /* 0x000fe4000f8e020c */
[----:B------:R-:W-:Y:S02]  /*10e70*/  UIMAD UR9, UR10, UR12, UR6 ;  /* 0x0000000c0a0972a4 */ /* 0x000fe4000f8e0206 */
[----:B------:R-:W-:Y:S02]  /*10e80*/  UIMAD.WIDE UR6, UR7, 0x2aaaaaab, URZ ;  /* 0x2aaaaaab070678a5 */ /* 0x000fe4000f8e023f */
[----:B0-----:R-:W-:-:S02]  /*10e90*/  USHF.L.U32 UR40, UR40, 0x7, URZ ;  /* 0x0000000728287899 */ /* 0x001fc4000800063f */
[----:B------:R-:W-:Y:S02]  /*10ea0*/  USHF.R.U32.HI UR39, URZ, 0x1f, UR7 ;  /* 0x0000001f3f277899 */ /* 0x000fe40008011607 */
[----:B------:R-:W-:Y:S02]  /*10eb0*/  UIADD3 UR8, UR40, 0x7f, URZ ;  /* 0x0000007f28087890 */ /* 0x000fe4000fffe03f */
[----:B------:R-:W-:Y:S02]  /*10ec0*/  ULEA.HI.SX32 UR39, UR7, UR39, 0x1c ;  /* 0x0000002707277291 */ /* 0x000fe4000f8fe23f */
[----:B------:R-:W-:-:S04]  /*10ed0*/  UIMAD.WIDE.U32 UR4, UR8, UR4, URZ ;  /* 0x00000004080472a5 */ /* 0x000fc8000f8e003f */
[----:B------:R-:W-:-:S03]  /*10ee0*/  @UP1 USHF.R.U32.HI UR8, URZ, UR13, UR5 ;  /* 0x0000000d3f081299 */ /* 0x000fc60008011605 */
[----:B------:R-:W-:Y:S01]  /*10ef0*/  ULDC.64 UR4, c[0x0][0x9e0] ;  /* 0x0002780000047ab9 */ /* 0x000fe20000000a00 */
[----:B------:R-:W-:Y:S02]  /*10f00*/  UIADD3 UR9, UR9, UR8, URZ ;  /* 0x0000000809097290 */ /* 0x000fe4000fffe03f */
[----:B------:R-:W-:Y:S02]  /*10f10*/  UISETP.GE.AND UP0, UPT, UR5, 0x1, UPT ;  /* 0x000000010500788c */ /* 0x000fe4000bf06270 */
[----:B------:R-:W-:-:S04]  /*10f20*/  UIADD3 UR4, UR9, UR4, URZ ;  /* 0x0000000409047290 */ /* 0x000fc8000fffe03f */
[----:B------:R-:W-:-:S13]  /*10f30*/  PLOP3.LUT P1, PT, PT, PT, UP0, 0x80, 0x0 ;  /* 0x000000000000781c */ /* 0x000fda0003f2f008 */
[----:B------:R-:W-:Y:S05]  /*10f40*/  @!P1 BRA `(.L_x_1899) ;  /* 0x0000000000449947 */ /* 0x000fea0003800000 */
        /* <DEDUP_REMOVED lines=10> */
.L_x_1900:
[----:B------:R-:W-:-:S11]  /*10ff0*/  UISETP.NE.AND UP0, UPT, UR5, 0x1, UPT ;  /* 0x000000010500788c */ /* 0x000fd6000bf05270 */
[----:B------:R-:W-:Y:S02]  /*11000*/  @UP0 ULDC.64 UR14, c[0x0][0x9e8] ;  /* 0x00027a00000e0ab9 */ /* 0x000fe40000000a00 */
[----:B------:R-:W-:-:S04]  /*11010*/  UIMAD.WIDE.U32 UR6, UR8, UR14, URZ ;  /* 0x0000000e080672a5 */ /* 0x000fc8000f8e003f */
[----:B------:R-:W-:-:S12]  /*11020*/  @UP0 USHF.R.U32.HI UR8, URZ, UR15, UR7 ;  /* 0x0000000f3f080299 */ /* 0x000fd80008011607 */
.L_x_1901:
[----:B------:R-:W-:-:S04]  /*11030*/  UIMAD UR8, UR8, UR5, UR5 ;  /* 0x00000005080872a4 */ /* 0x000fc8000f8e0205 */
[----:B------:R-:W-:-:S04]  /*11040*/  UISETP.LT.AND UP0, UPT, UR4, UR8, UPT ;  /* 0x000000080400728c */ /* 0x000fc8000bf01270 */
[----:B------:R-:W-:-:S12]  /*11050*/  USEL UR4, UR4, UR8, UP0 ;  /* 0x0000000804047287 */ /* 0x000fd80008000000 */
.L_x_1899:
[----:B------:R-:W-:Y:S01]  /*11060*/  UIADD3 UR6, UR4, 0x5f, URZ ;  /* 0x0000005f04067890 */ /* 0x000fe2000fffe03f */
[----:B------:R-:W-:Y:S01]  /*11070*/  @UP1 ULDC UR8, c[0x0][0x44c] ;  /* 0x0001130000081ab9 */ /* 0x000fe20000000800 */
[----:B------:R-:W-:Y:S02]  /*11080*/  @UP1 ULDC UR13, c[0x0][0x450] ;  /* 0x00011400000d1ab9 */ /* 0x000fe40000000800 */
[----:B------:R-:W-:Y:S02]  /*11090*/  UIMAD.WIDE UR6, UR6, 0x2aaaaaab, URZ ;  /* 0x2aaaaaab060678a5 */ /* 0x000fe4000f8e023f */
[----:B------:R-:W-:Y:S02]  /*110a0*/  UIMAD.WIDE.U32 UR8, UR40, UR8, URZ ;  /* 0x00000008280872a5 */ /* 0x000fe4000f8e003f */
[----:B------:R-:W-:Y:S01]  /*110b0*/  USHF.R.U32.HI UR44, URZ, 0x1f, UR7 ;  /* 0x0000001f3f2c7899 */ /* 0x000fe20008011607 */
[----:B------:R-:W-:Y:S01]  /*110c0*/  UMOV UR4, UR40 ;  /* 0x0000002800047c82 */ /* 0x000fe20008000000 */
[----:B------:R-:W-:-:S02]  /*110d0*/  UIMAD UR10, UR10, UR12, -UR11 ;  /* 0x0000000c0a0a72a4 */ /* 0x000fc4000f8e0a0b */
[----:B------:R-:W-:Y:S02]  /*110e0*/  @UP1 USHF.R.U32.HI UR4, URZ, UR13, UR9 ;  /* 0x0000000d3f041299 */ /* 0x000fe40008011609 */
[----:B------:R-:W-:Y:S02]  /*110f0*/  ULEA.HI.SX32 UR44, UR7, UR44, 0x1c ;  /* 0x0000002c072c7291 */ /* 0x000fe4000f8fe23f */
[----:B------:R-:W-:Y:S02]  /*11100*/  UIADD3 UR4, UR10, UR4, URZ ;  /* 0x000000040a047290 */ /* 0x000fe4000fffe03f */
[----:B------:R-:W-:Y:S01]  /*11110*/  UISETP.LT.AND UP0, UPT, UR39, UR44, UPT ;  /* 0x0000002c2700728c */ /* 0x000fe2000bf01270 */
[----:B------:R-:W-:Y:S02]  /*11120*/  ULDC UR8, c[0x0][0x9dc] ;  /* 0x0002770000087ab9 */ /* 0x000fe40000000800 */
[----:B------:R-:W-:Y:S02]  /*11130*/  UIADD3 UR8, UR4, -UR8, URZ ;  /* 0x8000000804087290 */ /* 0x000fe4000fffe03f */
[----:B------:R-:W-:Y:S01]  /*11140*/  USEL UR12, UR39, UR44, UP0 ;  /* 0x0000002c270c7287 */ /* 0x000fe20008000000 */
[----:B------:R-:W-:Y:S11]  /*11150*/  @!P1 BRA `(.L_x_1902) ;  /* 0x0000000000449947 */ /* 0x000ff60003800000 */
        /* <DEDUP_REMOVED lines=10> */
.L_x_1903:
[----:B------:R-:W-:-:S11]  /*11200*/  UISETP.NE.AND UP0, UPT, UR5, 0x1, UPT ;  /* 0x000000010500788c */ /* 0x000fd6000bf05270 */
[----:B------:R-:W-:Y:S02]  /*11210*/  @UP0 ULDC.64 UR10, c[0x0][0x9e8] ;  /* 0x00027a00000a0ab9 */ /* 0x000fe40000000a00 */
[----:B------:R-:W-:-:S04]  /*11220*/  UIMAD.WIDE.U32 UR6, UR4, UR10, URZ ;  /* 0x0000000a040672a5 */ /* 0x000fc8000f8e003f */
[----:B------:R-:W-:-:S12]  /*11230*/  @UP0 USHF.R.U32.HI UR4, URZ, UR11, UR7 ;  /* 0x0000000b3f040299 */ /* 0x000fd80008011607 */
.L_x_1904:
[----:B------:R-:W-:-:S04]  /*11240*/  UIMAD UR4, UR4, UR5, URZ ;  /* 0x00000005040472a4 */ /* 0x000fc8000f8e023f */
[----:B------:R-:W-:-:S04]  /*11250*/  UISETP.LT.AND UP0, UPT, UR8, UR4, UPT ;  /* 0x000000040800728c */ /* 0x000fc8000bf01270 */
[----:B------:R-:W-:-:S12]  /*11260*/  USEL UR8, UR8, UR4, !UP0 ;  /* 0x0000000408087287 */ /* 0x000fd8000c000000 */
.L_x_1902:
[----:B------:R-:W-:Y:S02]  /*11270*/  UIMAD.WIDE UR4, UR8, 0x2aaaaaab, URZ ;  /* 0x2aaaaaab080478a5 */ /* 0x000fe4000f8e023f */
[----:B------:R-:W-:Y:S02]  /*11280*/  USHF.R.U32.HI UR10, URZ, 0x10, UR42 ;  /* 0x000000103f0a7899 */ /* 0x000fe4000801162a */
[----:B------:R-:W-:Y:S02]  /*11290*/  USHF.R.U32.HI UR4, URZ, 0x1f, UR5 ;  /* 0x0000001f3f047899 */ /* 0x000fe40008011605 */
[----:B------:R-:W-:Y:S02]  /*112a0*/  ULOP3.LUT UR42, UR42, 0xffff, URZ, 0xc0, !UPT ;  /* 0x0000ffff2a2a7892 */ /* 0x000fe4000f8ec03f */
[----:B------:R-:W-:Y:S01]  /*112b0*/  ULEA.HI.SX32 UR4, UR5, UR4, 0x1c ;  /* 0x0000000405047291 */ /* 0x000fe2000f8fe23f */
[----:B------:R-:W-:-:S03]  /*112c0*/  UMOV UR46, URZ ;  /* 0x0000003f002e7c82 */ /* 0x000fc60008000000 */
[----:B------:R-:W-:-:S04]  /*112d0*/  UISETP.LT.AND UP0, UPT, URZ, UR4, UPT ;  /* 0x000000043f00728c */ /* 0x000fc8000bf01270 */
[----:B------:R-:W-:Y:S02]  /*112e0*/  USEL UR43, URZ, UR4, !UP0 ;  /* 0x000000043f2b7287 */ /* 0x000fe4000c000000 */
[----:B------:R-:W-:Y:S02]  /*112f0*/  UISETP.NE.AND UP0, UPT, UR10, URZ, UPT ;  /* 0x0000003f0a00728c */ /* 0x000fe4000bf05270 */
[----:B------:R-:W-:-:S06]  /*11300*/  UISETP.GT.AND UP1, UPT, UR12, UR43, UPT ;  /* 0x0000002b0c00728c */ /* 0x000fcc000bf24270 */
[----:B------:R-:W-:-:S03]  /*11310*/  PLOP3.LUT P0, PT, PT, PT, UP1, 0x80, 0x0 ;  /* 0x000000000000781c */ /* 0x000fc60003f0f018 */
[----:B------:R-:W-:-:S10]  /*11320*/  @!UP0 ULDC UR10, c[0x0][0x9f0] ;  /* 0x00027c00000a8ab9 */ /* 0x000fd40000000800 */
[----:B------:R-:W-:Y:S05]  /*11330*/  @!P0 BRA `(.L_x_1905) ;  /* 0x0000000000808947 */ /* 0x000fea0003800000 */
[----:B------:R-:W-:Y:S01]  /*11340*/  IMAD.U32 R3, RZ, RZ, UR10 ;  /* 0x0000000aff037e24 */ /* 0x000fe2000f8e00ff */
[----:B------:R-:W-:-:S04]  /*11350*/  UIADD3 UR4, UR10, -0x1, UR12 ;  /* 0xffffffff0a047890 */ /* 0x000fc8000fffe00c */
[-C--:B------:R-:W-:Y:S01]  /*11360*/  IABS R0, R3.reuse ;  /* 0x0000000300007213 */ /* 0x080fe20000000000 */
[----:B------:R-:W-:Y:S01]  /*11370*/  UIADD3 UR6, -UR43, UR4, URZ ;  /* 0x000000042b067290 */ /* 0x000fe2000fffe13f */
[----:B------:R-:W-:Y:S02]  /*11380*/  IABS R3, R3 ;  /* 0x0000000300037213 */ /* 0x000fe40000000000 */
[----:B------:R-:W-:Y:S01]  /*11390*/  R2UR UR11, R0 ;  /* 0x00000000000b72ca */ /* 0x000fe200000e0000 */
[----:B------:R-:W-:Y:S02]  /*113a0*/  UMOV UR4, URZ ;  /* 0x0000003f00047c82 */ /* 0x000fe40008000000 */
[----:B------:R-:W-:-:S05]  /*113b0*/  IMAD.MOV R3, RZ, RZ, -R3 ;  /* 0x000000ffff037224 */ /* 0x000fca00078e0a03 */
[----:B------:R-:W-:-:S05]  /*113c0*/  R2UR UR9, R3 ;  /* 0x00000000030972ca */ /* 0x000fca00000e0000 */
[----:B------:R-:W0:Y:S08]  /*113d0*/  I2F.RP R0, UR11 ;  /* 0x0000000b00007d06 */ /* 0x000e300008209400 */
[----:B0-----:R-:W0:Y:S02]  /*113e0*/  MUFU.RCP R0, R0 ;  /* 0x0000000000007308 */ /* 0x001e240000001000 */
[----:B0-----:R-:W-:Y:S01]  /*113f0*/  VIADD R2, R0, 0xffffffe ;  /* 0x0ffffffe00027836 */ /* 0x001fe20000000000 */
[----:B------:R-:W-:Y:S01]  /*11400*/  IABS R0, UR6 ;  /* 0x0000000600007c13 */ /* 0x000fe20008000000 */
[----:B------:R-:W-:-:S03]  /*11410*/  ULOP3.LUT UR6, UR6, UR10, URZ, 0x3c, !UPT ;  /* 0x0000000a06067292 */ /* 0x000fc6000f8e3c3f */
[----:B------:R-:W-:Y:S01]  /*11420*/  R2UR UR8, R0 ;  /* 0x00000000000872ca */ /* 0x000fe200000e0000 */
[----:B------:R-:W0:Y:S02]  /*11430*/  F2I.FTZ.U32.TRUNC.NTZ R2, R2 ;  /* 0x0000000200027305 */ /* 0x000e24000021f000 */
        /* <DEDUP_REMOVED lines=16> */
.L_x_1905:
[----:B------:R-:W-:Y:S01]  /*11540*/  UIMAD UR41, UR42, UR46, UR43 ;  /* 0x0000002e2a2972a4 */ /* 0x000fe2000f8e022b */
[----:B------:R-:W-:Y:S02]  /*11550*/  IMAD.U32 R0, RZ, RZ, UR12 ;  /* 0x0000000cff007e24 */ /* 0x000fe4000f8e00ff */
[----:B------:R-:W-:Y:S02]  /*11560*/  IMAD.MOV.U32 R6, RZ, RZ, RZ ;  /* 0x000000ffff067224 */ /* 0x000fe400078e00ff */
[----:B------:R-:W-:Y:S02]  /*11570*/  IMAD.MOV.U32 R8, RZ, RZ, 0x1 ;  /* 0x00000001ff087424 */ /* 0x000fe400078e00ff */
[----:B------:R-:W-:-:S05]  /*11580*/  IMAD.U32 R3, RZ, RZ, UR41 ;  /* 0x00000029ff037e24 */ /* 0x000fca000f8e00ff */
[----:B------:R-:W-:Y:S01]  /*11590*/  VIADDMNMX R19, R3, UR46, R0, PT ;  /* 0x0000002e03137c46 */ /* 0x000fe2000b800100 */
[----:B------:R-:W-:-:S03]  /*115a0*/  IMAD.MOV.U32 R0, RZ, RZ, 0x1 ;  /* 0x00000001ff007424 */ /* 0x000fc600078e00ff */
        /* <DEDUP_REMOVED lines=26> */
.L_x_1906:
        /* <DEDUP_REMOVED lines=20> */
.L_x_1908:
        /* <DEDUP_REMOVED lines=15> */
.L_x_1907:
[----:B------:R-:W0:Y:S08]  /*11980*/  LDC.64 R2, c[0x0][0x9f8] ;  /* 0x00027e00ff027b82 */ /* 0x000e300000000a00 */
[----:B------:R-:W1:Y:S01]  /*11990*/  LDC.64 R4, c[0x0][0x418] ;  /* 0x00010600ff047b82 */ /* 0x000e620000000a00 */
[----:B0-----:R-:W-:-:S04]  /*119a0*/  ISETP.NE.U32.AND P0, PT, R2, RZ, PT ;  /* 0x000000ff0200720c */ /* 0x001fc80003f05070 */
[----:B------:R-:W-:-:S13]  /*119b0*/  ISETP.NE.AND.EX P0, PT, R3, RZ, PT, P0 ;  /* 0x000000ff0300720c */ /* 0x000fda0003f05300 */
[----:B------:R-:W0:Y:S02]  /*119c0*/  @P0 LDC.64 R2, c[0x0][0x9f8] ;  /* 0x00027e00ff020b82 */ /* 0x000e240000000a00 */
[----:B0-----:R-:W-:-:S05]  /*119d0*/  @P0 IMAD.WIDE R2, R18, 0x4, R2 ;  /* 0x0000000412020825 */ /* 0x001fca00078e0202 */
[----:B------:R-:W2:Y:S01]  /*119e0*/  @P0 LDG.E R18, desc[UR48][R2.64] ;  /* 0x0000003002120981 */ /* 0x000ea2000c1e1900 */
[----:B-1----:R-:W-:Y:S01]  /*119f0*/  ISETP.NE.U32.AND P0, PT, R4, RZ, PT ;  /* 0x000000ff0400720c */ /* 0x002fe20003f05070 */
[----:B------:R-:W-:Y:S01]  /*11a00*/  UMOV UR4, 0xffffffff ;  /* 0xffffffff00047882 */ /* 0x000fe20000000000 */
[----:B------:R-:W-:Y:S01]  /*11a10*/  LOP3.LUT R17, R17, 0xfffffffe, RZ, 0xc0, !PT ;  /* 0xfffffffe11117812 */ /* 0x000fe200078ec0ff */
[----:B------:R-:W0:Y:S01]  /*11a20*/  S2R R16, SR_TID.X ;  /* 0x0000000000107919 */ /* 0x000e220000002100 */
[----:B------:R-:W-:Y:S01]  /*11a30*/  ISETP.NE.AND.EX P1, PT, R5, RZ, PT, P0 ;  /* 0x000000ff0500720c */ /* 0x000fe20003f25300 */
[----:B------:R-:W-:-:S12]  /*11a40*/  VIADD R0, R19, 0xffffffff ;  /* 0xffffffff13007836 */ /* 0x000fd80000000000 */
[----:B------:R-:W-:Y:S02]  /*11a50*/  @P1 LOP3.LUT R17, R17, 0x1, RZ, 0xfc, !PT ;  /* 0x0000000111111812 */ /* 0x000fe400078efcff */
[----:B0-----:R-:W-:-:S04]  /*11a60*/  SHF.R.U32.HI R6, RZ, 0x5, R16 ;  /* 0x00000005ff067819 */ /* 0x001fc80000011610 */
[----:B------:R-:W-:Y:S02]  /*11a70*/  LOP3.LUT R6, R6, 0x3, RZ, 0xc0, !PT ;  /* 0x0000000306067812 */ /* 0x000fe400078ec0ff */
[----:B--2---:R-:W-:Y:S02]  /*11a80*/  SHF.R.S32.HI R19, RZ, 0x1f, R18 ;  /* 0x0000001fff137819 */ /* 0x004fe40000011412 */
[----:B------:R-:W-:Y:S01]  /*11a90*/  SEL R16, R18, RZ, !P1 ;  /* 0x000000ff12107207 */ /* 0x000fe20004800000 */
[----:B------:R-:W-:Y:S06]  /*11aa0*/  BRA.DIV UR4, `(.L_x_1909) ;  /* 0x0000003204ec7947 */ /* 0x000fec000b800000 */
[----:B------:R0:W1:Y:S02]  /*11ab0*/  SHFL.IDX PT, R14, R6, RZ, 0x1f ;  /* 0x00001fff060e7589 */ /* 0x00006400000e0000 */
.L_x_1988:
[----:B------:R2:W-:Y:S01]  /*11ac0*/  STL [R1], R0 ;  /* 0x0000000001007387 */ /* 0x0005e20000100800 */
        /* <DEDUP_REMOVED lines=8> */
.L_x_1991:
[----:B------:R-:W-:Y:S05]  /*11b50*/  @!P6 BRA `(.L_x_1910) ;  /* 0x0000000000d8e947 */ /* 0x000fea0003800000 */
[----:B------:R-:W-:Y:S01]  /*11b60*/  IMAD.MOV.U32 R16, RZ, RZ, R18 ;  /* 0x000000ffff107224 */ /* 0x000fe200078e0012 */
[----:B------:R-:W-:Y:S06]  /*11b70*/  @!P1 BRA `(.L_x_1912) ;  /* 0x0000000000509947 */ /* 0x000fec0003800000 */
[----:B0-----:R-:W-:Y:S01]  /*11b80*/  IMAD.MOV.U32 R6, RZ, RZ, R0 ;  /* 0x000000ffff067224 */ /* 0x001fe200078e0000 */
[----:B------:R-:W-:Y:S01]  /*11b90*/  ULDC.64 UR4, c[0x0][0x428] ;  /* 0x00010a0000047ab9 */ /* 0x000fe20000000a00 */
[----:B------:R-:W0:Y:S01]  /*11ba0*/  LDC R0, c[0x0][0x43c] ;  /* 0x00010f00ff007b82 */ /* 0x000e220000000800 */
[----:B------:R-:W-:Y:S02]  /*11bb0*/  IMAD R9, R19, UR4, RZ ;  /* 0x0000000413097c24 */ /* 0x000fe4000f8e02ff */
        /* <DEDUP_REMOVED lines=15> */
[----:B------:R1:W-:Y:S02]  /*11cb0*/  STL [R1], R6 ;  /* 0x0000000601007387 */ /* 0x0003e40000100800 */
.L_x_1912:
[----:B------:R-:W-:Y:S01]  /*11cc0*/  IMAD.MOV.U32 R0, RZ, RZ, 0x1 ;  /* 0x00000001ff007424 */ /* 0x000fe200078e00ff */
[----:B01----:R-:W0:Y:S04]  /*11cd0*/  S2R R6, SR_TID.X ;  /* 0x0000000000067919 */ /* 0x003e280000002100 */
[----:B------:R-:W-:-:S04]  /*11ce0*/  SHF.L.U32 R0, R0, 0x1f, RZ ;  /* 0x0000001f00007819 */ /* 0x000fc800000006ff */
[----:B------:R-:W1:Y:S01]  /*11cf0*/  SYNCS.PHASECHK.TRANS64.TRYWAIT P0, [UR38+0x22840], R0 ;  /* 0x02284000ff0075a7 */ /* 0x000e620008000166 */
[----:B0-----:R-:W-:-:S04]  /*11d00*/  LOP3.LUT R2, R6, 0x7f, RZ, 0xc0, !PT ;  /* 0x0000007f06027812 */ /* 0x001fc800078ec0ff */
[----:B------:R-:W-:Y:S01]  /*11d10*/  ISETP.NE.AND P1, PT, R2, RZ, PT ;  /* 0x000000ff0200720c */ /* 0x000fe20003f25270 */
[----:B-1----:R-:W-:-:S12]  /*11d20*/  @!P0 BRA `(.L_x_1913) ;  /* 0x00000030008c8947 */ /* 0x002fd80003800000 */
.L_x_1992:
[----:B------:R-:W-:Y:S05]  /*11d30*/  @P1 BRA `(.L_x_1914) ;  /* 0x0000000000181947 */ /* 0x000fea0003800000 */
[----:B------:R-:W1:Y:S01]  /*11d40*/  S2R R2, SR_TID.X ;  /* 0x0000000000027919 */ /* 0x000e620000002100 */
[----:B0-----:R-:W-:-:S04]  /*11d50*/  IMAD.MOV.U32 R0, RZ, RZ, 0x3000 ;  /* 0x00003000ff007424 */ /* 0x001fc800078e00ff */
[----:B------:R2:W-:Y:S01]  /*11d60*/  SYNCS.ARRIVE.TRANS64 RZ, [UR38+0x22830], R0 ;  /* 0x02283000ffff79a7 */ /* 0x0005e20008000026 */
[----:B-1----:R-:W-:-:S13]  /*11d70*/  LOP3.LUT P0, RZ, R2, 0x1f, RZ, 0xc0, !PT ;  /* 0x0000001f02ff7812 */ /* 0x002fda000780c0ff */
[----:B--2---:R-:W-:Y:S05]  /*11d80*/  @!P0 BRA `(.L_x_1914) ;  /* 0x0000000000048947 */ /* 0x004fea0003800000 */
[----:B------:R-:W-:Y:S01]  /*11d90*/  BPT.TRAP 0x1 ;  /* 0x000000040000795c */ /* 0x000fe20000300000 */
.L_x_1914:
[----:B0-----:R-:W2:Y:S01]  /*11da0*/  LDL R0, [R1] ;  /* 0x0000000001007983 */ /* 0x001ea20000100800 */
        /* <DEDUP_REMOVED lines=17> */
.L_x_1910:
        /* <DEDUP_REMOVED lines=22> */
.L_x_1915:
[----:B------:R-:W1:Y:S01]  /*12020*/  LDC R5, c[0x0][0x448] ;  /* 0x00011200ff057b82 */ /* 0x000e620000000800 */
[----:B------:R-:W2:Y:S01]  /*12030*/  S2R R12, SR_TID.X ;  /* 0x00000000000c7919 */ /* 0x000ea20000002100 */
[----:B------:R-:W-:Y:S01]  /*12040*/  USHF.R.S32.HI UR4, URZ, 0x1f, UR36 ;  /* 0x0000001f3f047899 */ /* 0x000fe20008011424 */
[----:B------:R-:W-:Y:S01]  /*12050*/  ULDC.64 UR8, c[0x0][0x2d8] ;  /* 0x0000b60000087ab9 */ /* 0x000fe20000000a00 */
[----:B------:R-:W3:Y:S02]  /*12060*/  S2R R8, SR_CTAID.Z ;  /* 0x0000000000087919 */ /* 0x000ee40000002700 */
[----:B------:R-:W-:Y:S02]  /*12070*/  UIMAD UR6, UR4, UR8, URZ ;  /* 0x00000008040672a4 */ /* 0x000fe4000f8e023f */
[----:B------:R-:W-:Y:S02]  /*12080*/  UIMAD.WIDE.U32 UR4, UR36, UR8, URZ ;  /* 0x00000008240472a5 */ /* 0x000fe4000f8e003f */
[----:B------:R-:W-:-:S04]  /*12090*/  UIMAD UR6, UR36, UR9, UR6 ;  /* 0x00000009240672a4 */ /* 0x000fc8000f8e0206 */
[----:B------:R-:W-:Y:S01]  /*120a0*/  UIADD3 UR5, UR5, UR6, URZ ;  /* 0x0000000605057290 */ /* 0x000fe2000fffe03f */
[----:B-1----:R-:W-:Y:S02]  /*120b0*/  ISETP.NE.AND P0, PT, R5, 0x1, PT ;  /* 0x000000010500780c */ /* 0x002fe40003f05270 */
[C---:B--2---:R-:W-:Y:S01]  /*120c0*/  LOP3.LUT R10, R12.reuse, 0x7f, RZ, 0xc0, !PT ;  /* 0x0000007f0c0a7812 */ /* 0x044fe200078ec0ff */
[----:B------:R-:W-:-:S10]  /*120d0*/  IMAD.SHL.U32 R3, R12, 0x10, RZ ;  /* 0x000000100c037824 */ /* 0x000fd400078e00ff */
[----:B------:R-:W0:Y:S01]  /*120e0*/  @P0 LDC R7, c[0x0][0x44c] ;  /* 0x00011300ff070b82 */ /* 0x000e220000000800 */
[----:B------:R-:W-:-:S04]  /*120f0*/  SHF.R.U32.HI R4, RZ, 0x3, R10 ;  /* 0x00000003ff047819 */ /* 0x000fc8000001160a */
[----:B------:R-:W-:-:S03]  /*12100*/  LOP3.LUT R0, R4, 0x70, R3, 0xf8, !PT ;  /* 0x0000007004007812 */ /* 0x000fc600078ef803 */
[----:B------:R-:W1:Y:S02]  /*12110*/  @P0 LDC R9, c[0x0][0x450] ;  /* 0x00011400ff090b82 */ /* 0x000e640000000800 */
[----:B------:R-:W-:-:S06]  /*12120*/  VIADD R0, R0, UR40 ;  /* 0x0000002800007c36 */ /* 0x000fcc0008000000 */
[----:B------:R-:W2:Y:S01]  /*12130*/  LDC.64 R2, c[0x0][0x2e0] ;  /* 0x0000b800ff027b82 */ /* 0x000ea20000000a00 */
[----:B0-----:R-:W-:-:S04]  /*12140*/  @P0 IMAD.HI.U32 R6, R0, R7, RZ ;  /* 0x0000000700060227 */ /* 0x001fc800078e00ff */
[----:B------:R-:W-:Y:S01]  /*12150*/  IMAD.MOV.U32 R7, RZ, RZ, R0 ;  /* 0x000000ffff077224 */ /* 0x000fe200078e0000 */
[----:B-1----:R-:W-:Y:S02]  /*12160*/  @P0 SHF.R.U32.HI R7, RZ, R9, R6 ;  /* 0x00000009ff070219 */ /* 0x002fe40000011606 */
[----:B---3--:R-:W-:-:S05]  /*12170*/  SHF.R.S32.HI R9, RZ, 0x1f, R8 ;  /* 0x0000001fff097819 */ /* 0x008fca0000011408 */
[----:B--2---:R-:W-:-:S04]  /*12180*/  IMAD R6, R9, R2, RZ ;  /* 0x0000000209067224 */ /* 0x004fc800078e02ff */
[C---:B------:R-:W-:Y:S01]  /*12190*/  IMAD R9, R8.reuse, R3, R6 ;  /* 0x0000000308097224 */ /* 0x040fe200078e0206 */
[----:B------:R-:W-:Y:S01]  /*121a0*/  SHF.R.S32.HI R6, RZ, 0x1f, R7 ;  /* 0x0000001fff067819 */ /* 0x000fe20000011407 */
[----:B------:R-:W-:Y:S01]  /*121b0*/  IMAD.WIDE.U32 R2, R8, R2, UR4 ;  /* 0x0000000408027e25 */ /* 0x000fe2000f8e0002 */
[----:B------:R-:W-:-:S03]  /*121c0*/  ULDC.64 UR4, c[0x0][0x2d0] ;  /* 0x0000b40000047ab9 */ /* 0x000fc60000000a00 */
[----:B------:R-:W-:Y:S02]  /*121d0*/  IMAD.IADD R3, R3, 0x1, R9 ;  /* 0x0000000103037824 */ /* 0x000fe400078e0209 */
[----:B------:R-:W-:Y:S02]  /*121e0*/  IMAD.MOV R9, RZ, RZ, -R7 ;  /* 0x000000ffff097224 */ /* 0x000fe400078e0a07 */
[----:B------:R-:W-:Y:S02]  /*121f0*/  IMAD R6, R6, UR4, RZ ;  /* 0x0000000406067c24 */ /* 0x000fe4000f8e02ff */
[----:B------:R-:W-:Y:S02]  /*12200*/  IMAD R9, R5, R9, R0 ;  /* 0x0000000905097224 */ /* 0x000fe400078e0200 */
[C---:B------:R-:W-:Y:S02]  /*12210*/  IMAD R11, R7.reuse, UR5, R6 ;  /* 0x00000005070b7c24 */ /* 0x040fe4000f8e0206 */
[----:B------:R-:W-:Y:S01]  /*12220*/  IMAD.WIDE.U32 R2, R7, UR4, R2 ;  /* 0x0000000407027c25 */ /* 0x000fe2000f8e0002 */
[----:B------:R-:W-:Y:S01]  /*12230*/  SHF.R.S32.HI R0, RZ, 0x1f, R9 ;  /* 0x0000001fff007819 */ /* 0x000fe20000011409 */
[----:B------:R-:W-:-:S02]  /*12240*/  ULDC.64 UR4, c[0x0][0x2c8] ;  /* 0x0000b20000047ab9 */ /* 0x000fc40000000a00 */
[----:B------:R-:W-:Y:S02]  /*12250*/  IMAD.IADD R3, R3, 0x1, R11 ;  /* 0x0000000103037824 */ /* 0x000fe400078e020b */
[----:B------:R-:W-:Y:S02]  /*12260*/  IMAD R0, R0, UR4, RZ ;  /* 0x0000000400007c24 */ /* 0x000fe4000f8e02ff */
[----:B------:R-:W-:-:S04]  /*12270*/  IMAD.WIDE.U32 R2, R9, UR4, R2 ;  /* 0x0000000409027c25 */ /* 0x000fc8000f8e0002 */
[----:B------:R-:W-:Y:S01]  /*12280*/  IMAD R7, R9, UR5, R0 ;  /* 0x0000000509077c24 */ /* 0x000fe2000f8e0200 */
[----:B------:R-:W-:Y:S01]  /*12290*/  ULDC.64 UR4, c[0x0][0x280] ;  /* 0x0000a00000047ab9 */ /* 0x000fe20000000a00 */
[----:B------:R-:W-:Y:S01]  /*122a0*/  IMAD.SHL.U32 R6, R10, 0x8, RZ ;  /* 0x000000080a067824 */ /* 0x000fe200078e00ff */
[----:B------:R-:W-:Y:S01]  /*122b0*/  LEA R0, P0, R2, UR4, 0x1 ;  /* 0x0000000402007c11 */ /* 0x000fe2000f8008ff */
[----:B------:R-:W-:Y:S01]  /*122c0*/  IMAD.IADD R7, R3, 0x1, R7 ;  /* 0x0000000103077824 */ /* 0x000fe200078e0207 */
[----:B------:R-:W-:-:S04]  /*122d0*/  ULDC UR4, c[0x0][0x2b8] ;  /* 0x0000ae0000047ab9 */ /* 0x000fc80000000800 */
        /* <DEDUP_REMOVED lines=11> */
[----:B------:R-:W-:Y:S02]  /*12390*/  VIADD R4, R4, UR40 ;  /* 0x0000002804047c36 */ /* 0x000fe40008000000 */
[----:B------:R-:W1:Y:S01]  /*123a0*/  SHFL.IDX PT, R2, R7, RZ, 0x181f ;  /* 0x00181fff07027589 */ /* 0x000e6200000e0000 */
[----:B------:R-:W-:Y:S02]  /*123b0*/  IMAD R5, R5, UR4, RZ ;  /* 0x0000000405057c24 */ /* 0x000fe4000f8e02ff */
[C---:B------:R-:W-:Y:S01]  /*123c0*/  VIADD R10, R4.reuse, 0x10 ;  /* 0x00000010040a7836 */ /* 0x040fe20000000000 */
[----:B------:R-:W-:Y:S01]  /*123d0*/  SHFL.IDX PT, R9, R7, 0x1, 0x181f ;  /* 0x00381f0007097f89 */ /* 0x000fe200000e0000 */
        /* <DEDUP_REMOVED lines=8> */
[----:B------:R-:W-:-:S13]  /*12460*/  ISETP.GE.AND P1, PT, R10, R5, PT ;  /* 0x000000050a00720c */ /* 0x000fda0003f26270 */
[----:B------:R-:W-:Y:S02]  /*12470*/  @!P1 LEA R10, R6, UR38, 0x1 ;  /* 0x00000026060a9c11 */ /* 0x000fe4000f8e08ff */
[----:B0-----:R-:W-:Y:S02]  /*12480*/  @!P1 LEA R2, P2, R8, R14, 0x1 ;  /* 0x0000000e08029211 */ /* 0x001fe400078408ff */
[----:B------:R-:W0:Y:S03]  /*12490*/  SHFL.IDX PT, R14, R0, 0x2, 0x181f ;  /* 0x00581f00000e7f89 */ /* 0x000e2600000e0000 */
[----:B------:R-:W-:Y:S02]  /*124a0*/  @!P1 IMAD.X R3, RZ, RZ, R9, P2 ;  /* 0x000000ffff039224 */ /* 0x000fe400010e0609 */
[----:B------:R-:W1:Y:S04]  /*124b0*/  SHFL.IDX PT, R9, R7, 0x2, 0x181f ;  /* 0x00581f0007097f89 */ /* 0x000e6800000e0000 */
[----:B------:R2:W-:Y:S01]  /*124c0*/  @!P1 LDGSTS.E.BYPASS.LTC128B.128 [R10+0x18c00], desc[UR48][R2.64], !P0 ;  /* 0x18c00000020a9fae */ /* 0x0005e2000c101d70 */
[----:B------:R-:W-:Y:S01]  /*124d0*/  ISETP.GE.AND P1, PT, R12, R5, PT ;  /* 0x000000050c00720c */ /* 0x000fe20003f26270 */
[----:B------:R-:W-:-:S02]  /*124e0*/  VIADD R12, R4, 0x40 ;  /* 0x00000040040c7836 */ /* 0x000fc40000000000 */
[----:B--2---:R-:W-:-:S10]  /*124f0*/  VIADD R10, R4, 0x30 ;  /* 0x00000030040a7836 */ /* 0x004fd40000000000 */
[----:B------:R-:W-:Y:S02]  /*12500*/  @!P1 LEA R21, R6, UR38, 0x1 ;  /* 0x0000002606159c11 */ /* 0x000fe4000f8e08ff */
[----:B0-----:R-:W-:Y:S02]  /*12510*/  @!P1 LEA R2, P2, R8, R14, 0x1 ;  /* 0x0000000e08029211 */ /* 0x001fe400078408ff */
[----:B------:R-:W0:Y:S03]  /*12520*/  SHFL.IDX PT, R14, R0, 0x3, 0x181f ;  /* 0x00781f00000e7f89 */ /* 0x000e2600000e0000 */
[----:B-1----:R-:W-:Y:S02]  /*12530*/  @!P1 IMAD.X R3, RZ, RZ, R9, P2 ;  /* 0x000000ffff039224 */ /* 0x002fe400010e0609 */
[----:B------:R-:W1:Y:S04]  /*12540*/  SHFL.IDX PT, R9, R7, 0x3, 0x181f ;  /* 0x00781f0007097f89 */ /* 0x000e6800000e0000 */
[----:B------:R0:W-:Y:S01]  /*12550*/  @!P1 LDGSTS.E.BYPASS.LTC128B.128 [R21+0x19400], desc[UR48][R2.64], !P0 ;  /* 0x1940000002159fae */ /* 0x0001e2000c101d70 */
[----:B------:R-:W-:-:S13]  /*12560*/  ISETP.GE.AND P1, PT, R10, R5, PT ;  /* 0x000000050a00720c */ /* 0x000fda0003f26270 */
[----:B------:R-:W-:Y:S02]  /*12570*/  @!P1 LEA R10, R6, UR38, 0x1 ;  /* 0x00000026060a9c11 */ /* 0x000fe4000f8e08ff */
[----:B0-----:R-:W-:Y:S02]  /*12580*/  @!P1 LEA R2, P2, R8, R14, 0x1 ;  /* 0x0000000e08029211 */ /* 0x001fe400078408ff */
[----:B------:R-:W0:Y:S03]  /*12590*/  SHFL.IDX PT, R14, R0, 0x4, 0x181f ;  /* 0x00981f00000e7f89 */ /* 0x000e2600000e0000 */
[----:B-1----:R-:W-:Y:S02]  /*125a0*/  @!P1 IMAD.X R3, RZ, RZ, R9, P2 ;  /* 0x000000ffff039224 */ /* 0x002fe400010e0609 */
        /* <DEDUP_REMOVED lines=18> */
[----:B------:R-:W-:-:S03]  /*126d0*/  ISETP.GE.AND P1, PT, R12, R5, PT ;  /* 0x000000050c00720c */ /* 0x000fc60003f26270 */
[----:B------:R-:W2:Y:S10]  /*126e0*/  SHFL.IDX PT, R7, R7, 0x7, 0x181f ;  /* 0x00f81f0007077f89 */ /* 0x000eb400000e0000 */
[----:B0-----:R-:W-:-:S02]  /*126f0*/  @!P1 LEA R2, P2, R8, R14, 0x1 ;  /* 0x0000000e08029211 */ /* 0x001fc400078408ff */
[----:B------:R0:W3:Y:S03]  /*12700*/  SHFL.IDX PT, R14, R0, 0x7, 0x181f ;  /* 0x00f81f00000e7f89 */ /* 0x0000e600000e0000 */
[----:B-1----:R-:W-:Y:S01]  /*12710*/  @!P1 IMAD.X R3, RZ, RZ, R9, P2 ;  /* 0x000000ffff039224 */ /* 0x002fe200010e0609 */
[----:B------:R-:W-:-:S05]  /*12720*/  @!P1 LEA R9, R6, UR38, 0x1 ;  /* 0x0000002606099c11 */ /* 0x000fca000f8e08ff */
[----:B------:R0:W-:Y:S02]  /*12730*/  @!P1 LDGSTS.E.BYPASS.LTC128B.128 [R9+0x1b400], desc[UR48][R2.64], !P0 ;  /* 0x1b40000002099fae */ /* 0x0001e4000c101d70 */
.L_x_2009:
[----:B------:R-:W-:-:S05]  /*12740*/  VIADD R4, R4, 0x70 ;  /* 0x0000007004047836 */ /* 0x000fca0000000000 */
[----:B------:R-:W-:Y:S01]  /*12750*/  ISETP.GE.AND P1, PT, R4, R5, PT ;  /* 0x000000050400720c */ /* 0x000fe20003f26270 */
[----:B------:R-:W-:-:S05]  /*12760*/  IMAD.MOV.U32 R4, RZ, RZ, 0x1 ;  /* 0x00000001ff047424 */ /* 0x000fca00078e00ff */
[----:B------:R-:W-:-:S07]  /*12770*/  SHF.L.U32 R4, R4, 0x1f, RZ ;  /* 0x0000001f04047819 */ /* 0x000fce00000006ff */
[----:B0--3--:R-:W-:Y:S02]  /*12780*/  @!P1 LEA R2, P2, R8, R14, 0x1 ;  /* 0x0000000e08029211 */ /* 0x009fe400078408ff */
[----:B------:R-:W-:-:S03]  /*12790*/  @!P1 LEA R5, R6, UR38, 0x1 ;  /* 0x0000002606059c11 */ /* 0x000fc6000f8e08ff */
[----:B--2---:R-:W-:-:S05]  /*127a0*/  @!P1 IMAD.X R3, RZ, RZ, R7, P2 ;  /* 0x000000ffff039224 */ /* 0x004fca00010e0607 */
        /* <DEDUP_REMOVED lines=11> */
.L_x_2010:
[----:B------:R-:W-:Y:S01]  /*12860*/  LOP3.LUT P0, RZ, R17, 0x2, RZ, 0xc0, !PT ;  /* 0x0000000211ff7812 */ /* 0x000fe2000780c0ff */
[----:B------:R-:W-:Y:S01]  /*12870*/  BSSY B0, `(.L_x_1918) ;  /* 0x000004b000007945 */ /* 0x000fe20003800000 */
[----:B------:R-:W-:-:S11]  /*12880*/  IMAD.MOV.U32 R0, RZ, RZ, 0x1 ;  /* 0x00000001ff007424 */ /* 0x000fd600078e00ff */
[----:B------:R-:W-:Y:S05]  /*12890*/  @!P0 BRA `(.L_x_1919) ;  /* 0x0000000400208947 */ /* 0x000fea0003800000 */
[----:B------:R-:W1:Y:S01]  /*128a0*/  SYNCS.PHASECHK.TRANS64.TRYWAIT P0, [UR38+0x22860], R4 ;  /* 0x02286004ff0075a7 */ /* 0x000e620008000166 */
[----:B------:R-:W2:Y:S02]  /*128b0*/  S2R R2, SR_TID.X ;  /* 0x0000000000027919 */ /* 0x000ea40000002100 */
[----:B--2---:R-:W-:-:S04]  /*128c0*/  LOP3.LUT R2, R2, 0x7f, RZ, 0xc0, !PT ;  /* 0x0000007f02027812 */ /* 0x004fc800078ec0ff */
[----:B------:R-:W-:Y:S01]  /*128d0*/  ISETP.NE.AND P1, PT, R2, RZ, PT ;  /* 0x000000ff0200720c */ /* 0x000fe20003f25270 */
[----:B-1----:R-:W-:-:S12]  /*128e0*/  @!P0 BRA `(.L_x_1920) ;  /* 0x0000003000208947 */ /* 0x002fd80003800000 */
.L_x_2011:
        /* <DEDUP_REMOVED lines=8> */
.L_x_1922:
[----:B------:R-:W-:Y:S05]  /*12970*/  BSYNC B1 ;  /* 0x0000000000017941 */ /* 0x000fea0003800000 */
.L_x_1921:
[----:B------:R-:W2:Y:S01]  /*12980*/  LDL.LU R2, [R1] ;  /* 0x0000000001027983 */ /* 0x000ea20000300800 */
        /* <DEDUP_REMOVED lines=10> */
.L_x_1923:
        /* <DEDUP_REMOVED lines=13> */
.L_x_1924:
        /* <DEDUP_REMOVED lines=13> */
.L_x_1925:
        /* <DEDUP_REMOVED lines=13> */
.L_x_1926:
        /* <DEDUP_REMOVED lines=8> */
.L_x_1919:
[----:B------:R-:W-:Y:S05]  /*12d20*/  BSYNC B0 ;  /* 0x0000000000007941 */ /* 0x000fea0003800000 */
.L_x_1918:
[----:B0-----:R-:W2:Y:S01]  /*12d30*/  LDL.LU R3, [R1+0x4] ;  /* 0x0000040001037983 */ /* 0x001ea20000300800 */
[----:B------:R-:W-:Y:S02]  /*12d40*/  IMAD.MOV.U32 R8, RZ, RZ, RZ ;  /* 0x000000ffff087224 */ /* 0x000fe400078e00ff */
[----:B------:R-:W-:Y:S02]  /*12d50*/  IMAD.MOV.U32 R6, RZ, RZ, 0x1 ;  /* 0x00000001ff067424 */ /* 0x000fe400078e00ff */
[----:B--2---:R-:W-:-:S05]  /*12d60*/  VIADD R7, R3, 0xfffffffe ;  /* 0xfffffffe03077836 */ /* 0x004fca0000000000 */
[----:B------:R-:W-:-:S13]  /*12d70*/  ISETP.GE.AND P0, PT, R7, UR41, PT ;  /* 0x0000002907007c0c */ /* 0x000fda000bf06270 */
[----:B------:R-:W-:Y:S05]  /*12d80*/  @!P0 BRA `(.L_x_1898) ;  /* 0x0000001800a48947 */ /* 0x000fea0003800000 */
[----:B------:R-:W-:Y:S01]  /*12d90*/  UIADD3 UR4, UR42, 0x1, URZ ;  /* 0x000000012a047890 */ /* 0x000fe2000fffe03f */
[----:B------:R-:W0:Y:S01]  /*12da0*/  S2R R4, SR_TID.X ;  /* 0x0000000000047919 */ /* 0x000e220000002100 */
[----:B------:R-:W-:Y:S01]  /*12db0*/  ULOP3.LUT UR5, URZ, UR44, URZ, 0x33, !UPT ;  /* 0x0000002c3f057292 */ /* 0x000fe2000f8e333f */
[----:B------:R-:W-:Y:S01]  /*12dc0*/  IMAD.MOV.U32 R6, RZ, RZ, 0x1 ;  /* 0x00000001ff067424 */ /* 0x000fe200078e00ff */
[----:B------:R-:W-:-:S04]  /*12dd0*/  UIMAD UR4, UR4, UR46, URZ ;  /* 0x0000002e040472a4 */ /* 0x000fc8000f8e023f */
[----:B------:R-:W-:Y:S01]  /*12de0*/  IMAD.U32 R3, RZ, RZ, UR5 ;  /* 0x00000005ff037e24 */ /* 0x000fe2000f8e00ff */
[----:B------:R-:W-:Y:S01]  /*12df0*/  ULOP3.LUT UR5, URZ, UR41, URZ, 0x33, !UPT ;  /* 0x000000293f057292 */ /* 0x000fe2000f8e333f */
[----:B------:R-:W-:Y:S01]  /*12e00*/  LOP3.LUT R0, RZ, UR4, RZ, 0x33, !PT ;  /* 0x00000004ff007c12 */ /* 0x000fe2000f8e33ff */
[----:B------:R-:W-:-:S03]  /*12e10*/  ULOP3.LUT UR4, URZ, UR39, URZ, 0x33, !UPT ;  /* 0x000000273f047292 */ /* 0x000fc6000f8e333f */
[----:B------:R-:W-:Y:S01]  /*12e20*/  VIADDMNMX R0, R0, -UR43, R3, !PT ;  /* 0x8000002b00007c46 */ /* 0x000fe2000f800103 */
[----:B------:R-:W-:-:S03]  /*12e30*/  IMAD.MOV.U32 R3, RZ, RZ, 0x2 ;  /* 0x00000002ff037424 */ /* 0x000fc600078e00ff */
[----:B------:R-:W-:-:S04]  /*12e40*/  VIMNMX R0, R0, UR4, !PT ;  /* 0x0000000400007c48 */ /* 0x000fc8000ffe0100 */
[----:B------:R-:W-:-:S05]  /*12e50*/  VIADDMNMX R2, R0, R3, UR5, !PT ;  /* 0x0000000500027e46 */ /* 0x000fca000f800103 */
[----:B------:R-:W-:-:S05]  /*12e60*/  VIADD R3, R2, 0xfffffffe ;  /* 0xfffffffe02037836 */ /* 0x000fca0000000000 */
[-C--:B------:R-:W-:Y:S02]  /*12e70*/  ISETP.NE.AND P0, PT, R3, R0.reuse, PT ;  /* 0x000000000300720c */ /* 0x080fe40003f05270 */
[----:B------:R-:W-:Y:S01]  /*12e80*/  LOP3.LUT R3, RZ, R0, RZ, 0x33, !PT ;  /* 0x00000000ff037212 */ /* 0x000fe200078e33ff */
[----:B------:R-:W-:Y:S01]  /*12e90*/  IMAD.MOV.U32 R0, RZ, RZ, 0x1 ;  /* 0x00000001ff007424 */ /* 0x000fe200078e00ff */
[----:B0-----:R-:W-:-:S03]  /*12ea0*/  LOP3.LUT R10, R4, 0x1f, RZ, 0xc0, !PT ;  /* 0x0000001f040a7812 */ /* 0x001fc600078ec0ff */
[----:B------:R-:W-:-:S05]  /*12eb0*/  IMAD.IADD R2, R2, 0x1, R3 ;  /* 0x0000000102027824 */ /* 0x000fca00078e0203 */
[----:B------:R-:W-:Y:S01]  /*12ec0*/  LOP3.LUT R11, R2, 0x1, RZ, 0xc0, !PT ;  /* 0x00000001020b7812 */ /* 0x000fe200078ec0ff */
[----:B------:R-:W-:Y:S06]  /*12ed0*/  @!P0 BRA `(.L_x_1927) ;  /* 0x0000001000388947 */ /* 0x000fec0003800000 */
[----:B------:R-:W-:Y:S01]  /*12ee0*/  BSSY B0, `(.L_x_1927) ;  /* 0x000010d000007945 */ /* 0x000fe20003800000 */
[----:B------:R-:W-:Y:S02]  /*12ef0*/  IMAD.IADD R9, R2, 0x1, -R11 ;  /* 0x0000000102097824 */ /* 0x000fe400078e0a0b */
[----:B------:R-:W-:-:S07]  /*12f00*/  IMAD.MOV.U32 R0, RZ, RZ, 0x1 ;  /* 0x00000001ff007424 */ /* 0x000fce00078e00ff */
.L_x_1960:
        /* <DEDUP_REMOVED lines=27> */
.L_x_1930:
[----:B------:R-:W1:Y:S01]  /*130c0*/  S2R R2, SR_TID.X ;  /* 0x0000000000027919 */ /* 0x000e620000002100 */
[----:B------:R-:W-:Y:S01]  /*130d0*/  BSSY B2, `(.L_x_1931) ;  /* 0x0000006000027945 */ /* 0x000fe20003800000 */
[----:B-1----:R-:W-:Y:S02]  /*130e0*/  LOP3.LUT R3, R2, 0x7f, RZ, 0xc0, !PT ;  /* 0x0000007f02037812 */ /* 0x002fe400078ec0ff */
[----:B------:R-:W-:Y:S02]  /*130f0*/  SHF.L.U32 R2, R0, 0x1f, RZ ;  /* 0x0000001f00027819 */ /* 0x000fe400000006ff */
[----:B------:R-:W-:Y:S02]  /*13100*/  ISETP.NE.AND P2, PT, R3, RZ, PT ;  /* 0x000000ff0300720c */ /* 0x000fe40003f45270 */
[----:B------:R-:W1:Y:S02]  /*13110*/  SYNCS.PHASECHK.TRANS64.TRYWAIT P0, [UR38+0x22848], R2 ;  /* 0x02284802ff0075a7 */ /* 0x000e640008000166 */
[----:B-1----:R-:W-:Y:S09]  /*13120*/  @!P0 BRA `(.L_x_1932) ;  /* 0x0000002800288947 */ /* 0x002ff20003800000 */
.L_x_2012:
[----:B------:R-:W-:Y:S05]  /*13130*/  BSYNC B2 ;  /* 0x0000000000027941 */ /* 0x000fea0003800000 */
.L_x_1931:
[----:B------:R-:W-:Y:S04]  /*13140*/  BSSY B2, `(.L_x_1933) ;  /* 0x0000007000027945 */ /* 0x000fe80003800000 */
[----:B------:R-:W-:Y:S05]  /*13150*/  @P2 BRA `(.L_x_1934) ;  /* 0x0000000000142947 */ /* 0x000fea0003800000 */
[----:B------:R-:W-:Y:S01]  /*13160*/  ISETP.NE.AND P0, PT, R10, RZ, PT ;  /* 0x000000ff0a00720c */ /* 0x000fe20003f05270 */
[----:B-1----:R-:W-:-:S04]  /*13170*/  IMAD.MOV.U32 R3, RZ, RZ, 0x3000 ;  /* 0x00003000ff037424 */ /* 0x002fc800078e00ff */
[----:B------:R2:W-:Y:S08]  /*13180*/  SYNCS.ARRIVE.TRANS64 RZ, [UR38+0x22838], R3 ;  /* 0x02283803ffff79a7 */ /* 0x0005f00008000026 */
[----:B--2---:R-:W-:Y:S05]  /*13190*/  @!P0 BRA `(.L_x_1934) ;  /* 0x0000000000048947 */ /* 0x004fea0003800000 */
[----:B------:R-:W-:Y:S01]  /*131a0*/  BPT.TRAP 0x1 ;  /* 0x000000040000795c */ /* 0x000fe20000300000 */
.L_x_1934:
[----:B------:R-:W-:Y:S05]  /*131b0*/  BSYNC B2 ;  /* 0x0000000000027941 */ /* 0x000fea0003800000 */
.L_x_1933:
        /* <DEDUP_REMOVED lines=11> */
.L_x_1935:
        /* <DEDUP_REMOVED lines=10> */
.L_x_2013:
[----:B------:R-:W-:Y:S05]  /*13310*/  BSYNC B2 ;  /* 0x0000000000027941 */ /* 0x000fea0003800000 */
.L_x_1936:
        /* <DEDUP_REMOVED lines=9> */
.L_x_1939:
[----:B------:R-:W-:Y:S05]  /*133b0*/  BSYNC B2 ;  /* 0x0000000000027941 */ /* 0x000fea0003800000 */
.L_x_1938:
        /* <DEDUP_REMOVED lines=9> */
.L_x_1940:
        /* <DEDUP_REMOVED lines=13> */
.L_x_1941:
        /* <DEDUP_REMOVED lines=13> */
.L_x_1942:
        /* <DEDUP_REMOVED lines=13> */
.L_x_1943:
        /* <DEDUP_REMOVED lines=8> */
.L_x_1929:
[----:B------:R-:W-:Y:S05]  /*13740*/  BSYNC B1 ;  /* 0x0000000000017941 */ /* 0x000fea0003800000 */
.L_x_1928:
[----:B------:R-:W-:Y:S01]  /*13750*/  LOP3.LUT P3, RZ, R17, 0x2, RZ, 0xc0, !PT ;  /* 0x0000000211ff7812 */ /* 0x000fe2000786c0ff */
[----:B------:R-:W-:Y:S01]  /*13760*/  BSSY B1, `(.L_x_1944) ;  /* 0x0000082000017945 */ /* 0x000fe20003800000 */
[----:B------:R-:W-:-:S11]  /*13770*/  LOP3.LUT R0, R0, 0x1, RZ, 0x3c, !PT ;  /* 0x0000000100007812 */ /* 0x000fd600078e3cff */
[----:B------:R-:W-:Y:S05]  /*13780*/  @!P3 BRA `(.L_x_1945) ;  /* 0x0000000400fcb947 */ /* 0x000fea0003800000 */
[----:B------:R-:W-:Y:S01]  /*13790*/  LOP3.LUT P3, RZ, R17, 0x1, RZ, 0xc0, !PT ;  /* 0x0000000111ff7812 */ /* 0x000fe2000786c0ff */
[----:B------:R-:W-:-:S12]  /*137a0*/  VIADD R12, R7, 0xffffffff ;  /* 0xffffffff070c7836 */ /* 0x000fd80000000000 */
        /* <DEDUP_REMOVED lines=20> */
.L_x_1946:
[----:B------:R-:W1:Y:S01]  /*138f0*/  S2R R2, SR_TID.X ;  /* 0x0000000000027919 */ /* 0x000e620000002100 */
[----:B------:R-:W-:Y:S01]  /*13900*/  BSSY B2, `(.L_x_1947) ;  /* 0x0000006000027945 */ /* 0x000fe20003800000 */
[----:B-1----:R-:W-:Y:S02]  /*13910*/  LOP3.LUT R3, R2, 0x7f, RZ, 0xc0, !PT ;  /* 0x0000007f02037812 */ /* 0x002fe400078ec0ff */
[----:B------:R-:W-:Y:S02]  /*13920*/  SHF.L.U32 R2, R0, 0x1f, RZ ;  /* 0x0000001f00027819 */ /* 0x000fe400000006ff */
[----:B------:R-:W-:Y:S02]  /*13930*/  ISETP.NE.AND P2, PT, R3, RZ, PT ;  /* 0x000000ff0300720c */ /* 0x000fe40003f45270 */
[----:B------:R-:W1:Y:S02]  /*13940*/  SYNCS.PHASECHK.TRANS64.TRYWAIT P0, [UR38+0x22840], R2 ;  /* 0x02284002ff0075a7 */ /* 0x000e640008000166 */
[----:B-1----:R-:W-:Y:S09]  /*13950*/  @!P0 BRA `(.L_x_1948) ;  /* 0x00000020004c8947 */ /* 0x002ff20003800000 */
.L_x_2014:
[----:B------:R-:W-:Y:S05]  /*13960*/  BSYNC B2 ;  /* 0x0000000000027941 */ /* 0x000fea0003800000 */
.L_x_1947:
[----:B------:R-:W-:Y:S04]  /*13970*/  BSSY B2, `(.L_x_1949) ;  /* 0x0000007000027945 */ /* 0x000fe80003800000 */
[----:B------:R-:W-:Y:S05]  /*13980*/  @P2 BRA `(.L_x_1950) ;  /* 0x0000000000142947 */ /* 0x000fea0003800000 */
[----:B------:R-:W-:Y:S01]  /*13990*/  ISETP.NE.AND P0, PT, R10, RZ, PT ;  /* 0x000000ff0a00720c */ /* 0x000fe20003f05270 */
[----:B-1----:R-:W-:-:S04]  /*139a0*/  IMAD.MOV.U32 R3, RZ, RZ, 0x3000 ;  /* 0x00003000ff037424 */ /* 0x002fc800078e00ff */
[----:B------:R2:W-:Y:S08]  /*139b0*/  SYNCS.ARRIVE.TRANS64 RZ, [UR38+0x22830], R3 ;  /* 0x02283003ffff79a7 */ /* 0x0005f00008000026 */
[----:B--2---:R-:W-:Y:S05]  /*139c0*/  @!P0 BRA `(.L_x_1950) ;  /* 0x0000000000048947 */ /* 0x004fea0003800000 */
[----:B------:R-:W-:Y:S01]  /*139d0*/  BPT.TRAP 0x1 ;  /* 0x000000040000795c */ /* 0x000fe20000300000 */
.L_x_1950:
[----:B------:R-:W-:Y:S05]  /*139e0*/  BSYNC B2 ;  /* 0x0000000000027941 */ /* 0x000fea0003800000 */
.L_x_1949:
        /* <DEDUP_REMOVED lines=11> */
.L_x_1951:
        /* <DEDUP_REMOVED lines=11> */
.L_x_2015:
[----:B------:R-:W-:Y:S05]  /*13b50*/  BSYNC B2 ;  /* 0x0000000000027941 */ /* 0x000fea0003800000 */
.L_x_1952:
        /* <DEDUP_REMOVED lines=9> */
.L_x_1955:
[----:B------:R-:W-:Y:S05]  /*13bf0*/  BSYNC B2 ;  /* 0x0000000000027941 */ /* 0x000fea0003800000 */
.L_x_1954:
        /* <DEDUP_REMOVED lines=9> */
.L_x_1956:
        /* <DEDUP_REMOVED lines=13> */
.L_x_1957:
        /* <DEDUP_REMOVED lines=13> */
.L_x_1958:
        /* <DEDUP_REMOVED lines=13> */
.L_x_1959:
        /* <DEDUP_REMOVED lines=8> */
.L_x_1945:
[----:B------:R-:W-:Y:S05]  /*13f80*/  BSYNC B1 ;  /* 0x0000000000017941 */ /* 0x000fea0003800000 */
.L_x_1944:
[----:B------:R-:W-:Y:S01]  /*13f90*/  VIADD R7, R7, 0xfffffffe ;  /* 0xfffffffe07077836 */ /* 0x000fe20000000000 */
[----:B------:R-:W-:Y:S06]  /*13fa0*/  @P1 BRA `(.L_x_1960) ;  /* 0xffffffec00d81947 */ /* 0x000fec000383ffff */
[----:B------:R-:W-:Y:S05]  /*13fb0*/  BSYNC B0 ;  /* 0x0000000000007941 */ /* 0x000fea0003800000 */
.L_x_1927:
        /* <DEDUP_REMOVED lines=8> */
[----:B------:R-:W-:Y:S02]  /*14040*/  ULDC.64 UR4, c[0x0][0x428] ;  /* 0x00010a0000047ab9 */ /* 0x000fe40000000a00 */
        /* <DEDUP_REMOVED lines=16> */
.L_x_1963:
[----:B------:R-:W1:Y:S01]  /*14150*/  S2R R2, SR_TID.X ;  /* 0x0000000000027919 */ /* 0x000e620000002100 */
[----:B------:R-:W-:Y:S01]  /*14160*/  BSSY B1, `(.L_x_1964) ;  /* 0x0000006000017945 */ /* 0x000fe20003800000 */
[----:B-1----:R-:W-:Y:S02]  /*14170*/  LOP3.LUT R3, R2, 0x7f, RZ, 0xc0, !PT ;  /* 0x0000007f02037812 */ /* 0x002fe400078ec0ff */
[----:B------:R-:W-:Y:S02]  /*14180*/  SHF.L.U32 R2, R0, 0x1f, RZ ;  /* 0x0000001f00027819 */ /* 0x000fe400000006ff */
[----:B------:R-:W-:Y:S02]  /*14190*/  ISETP.NE.AND P1, PT, R3, RZ, PT ;  /* 0x000000ff0300720c */ /* 0x000fe40003f25270 */
[----:B------:R-:W1:Y:S02]  /*141a0*/  SYNCS.PHASECHK.TRANS64.TRYWAIT P0, [UR38+0x22848], R2 ;  /* 0x02284802ff0075a7 */ /* 0x000e640008000166 */
[----:B-1----:R-:W-:Y:S09]  /*141b0*/  @!P0 BRA `(.L_x_1965) ;  /* 0x0000001800648947 */ /* 0x002ff20003800000 */
.L_x_2016:
[----:B------:R-:W-:Y:S05]  /*141c0*/  BSYNC B1 ;  /* 0x0000000000017941 */ /* 0x000fea0003800000 */
.L_x_1964:
[----:B------:R-:W-:Y:S04]  /*141d0*/  BSSY B1, `(.L_x_1966) ;  /* 0x0000007000017945 */ /* 0x000fe80003800000 */
[----:B------:R-:W-:Y:S05]  /*141e0*/  @P1 BRA `(.L_x_1967) ;  /* 0x0000000000141947 */ /* 0x000fea0003800000 */
[----:B------:R-:W-:Y:S01]  /*141f0*/  ISETP.NE.AND P0, PT, R10, RZ, PT ;  /* 0x000000ff0a00720c */ /* 0x000fe20003f05270 */
[----:B-1----:R-:W-:-:S04]  /*14200*/  IMAD.MOV.U32 R3, RZ, RZ, 0x3000 ;  /* 0x00003000ff037424 */ /* 0x002fc800078e00ff */
[----:B------:R2:W-:Y:S08]  /*14210*/  SYNCS.ARRIVE.TRANS64 RZ, [UR38+0x22838], R3 ;  /* 0x02283803ffff79a7 */ /* 0x0005f00008000026 */
[----:B--2---:R-:W-:Y:S05]  /*14220*/  @!P0 BRA `(.L_x_1967) ;  /* 0x0000000000048947 */ /* 0x004fea0003800000 */
[----:B------:R-:W-:Y:S01]  /*14230*/  BPT.TRAP 0x1 ;  /* 0x000000040000795c */ /* 0x000fe20000300000 */
.L_x_1967:
[----:B------:R-:W-:Y:S05]  /*14240*/  BSYNC B1 ;  /* 0x0000000000017941 */ /* 0x000fea0003800000 */
.L_x_1966:
        /* <DEDUP_REMOVED lines=11> */
.L_x_1968:
        /* <DEDUP_REMOVED lines=11> */
.L_x_2017:
[----:B------:R-:W-:Y:S05]  /*143b0*/  BSYNC B1 ;  /* 0x0000000000017941 */ /* 0x000fea0003800000 */
.L_x_1969:
        /* <DEDUP_REMOVED lines=9> */
.L_x_1972:
[----:B------:R-:W-:Y:S05]  /*14450*/  BSYNC B1 ;  /* 0x0000000000017941 */ /* 0x000fea0003800000 */
.L_x_1971:
        /* <DEDUP_REMOVED lines=9> */
.L_x_1973:
        /* <DEDUP_REMOVED lines=13> */
.L_x_1974:
        /* <DEDUP_REMOVED lines=13> */
.L_x_1975:
        /* <DEDUP_REMOVED lines=13> */
.L_x_1976:
        /* <DEDUP_REMOVED lines=8> */
.L_x_1962:
[----:B------:R-:W-:Y:S05]  /*147e0*/  BSYNC B0 ;  /* 0x0000000000007941 */ /* 0x000fea0003800000 */
.L_x_1961:
[----:B------:R-:W-:Y:S01]  /*147f0*/  LOP3.LUT R0, R0, 0x1, RZ, 0x3c, !PT ;  /* 0x0000000100007812 */ /* 0x000fe200078e3cff */
[----:B------:R-:W-:Y:S02]  /*14800*/  IMAD.MOV.U32 R6, RZ, RZ, RZ ;  /* 0x000000ffff067224 */ /* 0x000fe400078e00ff */
[----:B------:R-:W-:-:S07]  /*14810*/  IMAD.MOV.U32 R8, RZ, RZ, RZ ;  /* 0x000000ffff087224 */ /* 0x000fce00078e00ff */
.L_x_1898:
[----:B------:R-:W1:Y:S01]  /*14820*/  S2R R3, SR_CgaCtaId ;  /* 0x0000000000037919 */ /* 0x000e620000008800 */
[----:B------:R-:W-:-:S04]  /*14830*/  MOV R2, 0x400 ;  /* 0x0000040000027802 */ /* 0x000fc80000000f00 */
[----:B-1----:R-:W-:Y:S02]  /*14840*/  LEA R2, R3, R2, 0x18 ;  /* 0x0000000203027211 */ /* 0x002fe400078ec0ff */
[----:B------:R-:W-:-:S04]  /*14850*/  SHF.L.U32 R3, R8, 0x1f, RZ ;  /* 0x0000001f08037819 */ /* 0x000fc800000006ff */
[----:B------:R-:W1:Y:S02]  /*14860*/  SYNCS.PHASECHK.TRANS64.TRYWAIT P0, [R2+URZ+0x22820], R3 ;  /* 0x02282003020075a7 */ /* 0x000e64000800017f */
[----:B-1----:R-:W-:Y:S05]  /*14870*/  @!P0 BRA `(.L_x_1977) ;  /* 0x0000001000e48947 */ /* 0x002fea0003800000 */
.L_x_2018:
[----:B------:R-:W-:-:S03]  /*14880*/  UMOV UR4, 0xffffffff ;  /* 0xffffffff00047882 */ /* 0x000fc60000000000 */
[----:B------:R-:W-:Y:S05]  /*14890*/  BRA.DIV UR4, `(.L_x_1978) ;  /* 0x0000001204f07947 */ /* 0x000fea000b800000 */
[----:B-1----:R-:W1:Y:S02]  /*148a0*/  S2R R3, SR_TID.X ;  /* 0x0000000000037919 */ /* 0x002e640000002100 */
[----:B-1----:R-:W-:-:S04]  /*148b0*/  SHF.R.U32.HI R3, RZ, 0x5, R3 ;  /* 0x00000005ff037819 */ /* 0x002fc80000011603 */
[----:B------:R-:W-:-:S05]  /*148c0*/  LOP3.LUT R3, R3, 0x3, RZ, 0xc0, !PT ;  /* 0x0000000303037812 */ /* 0x000fca00078ec0ff */
[----:B------:R1:W2:Y:S02]  /*148d0*/  SHFL.IDX PT, R14, R3, RZ, 0x1f ;  /* 0x00001fff030e7589 */ /* 0x0002a400000e0000 */
.L_x_2021:
[----:B--2---:R-:W-:-:S13]  /*148e0*/  ISETP.NE.AND P0, PT, R14, RZ, PT ;  /* 0x000000ff0e00720c */ /* 0x004fda0003f05270 */
[----:B------:R-:W-:Y:S05]  /*148f0*/  @P0 BRA `(.L_x_1814) ;  /* 0x0000000000880947 */ /* 0x000fea0003800000 */
[----:B------:R-:W-:-:S03]  /*14900*/  UMOV UR4, 0xffffffff ;  /* 0xffffffff00047882 */ /* 0x000fc60000000000 */
[----:B------:R-:W-:Y:S05]  /*14910*/  BRA.DIV UR4, `(.L_x_1979) ;  /* 0x0000001604047947 */ /* 0x000fea000b800000 */
[----:B------:R-:W-:-:S13]  /*14920*/  ELECT P6, URZ, PT ;  /* 0x00000000003f782f */ /* 0x000fda00038c0000 */
.L_x_2024:
[----:B------:R-:W-:Y:S05]  /*14930*/  @!P6 BRA `(.L_x_1814) ;  /* 0x000000000078e947 */ /* 0x000fea0003800000 */
[----:B------:R-:W-:-:S06]  /*14940*/  ULOP3.LUT UR4, UR45, 0x2, URZ, 0xfc, !UPT ;  /* 0x000000022d047892 */ /* 0x000fcc000f8efc3f */
[----:B-1----:R-:W-:-:S05]  /*14950*/  IMAD.U32 R3, RZ, RZ, UR4 ;  /* 0x00000004ff037e24 */ /* 0x002fca000f8e00ff */
[----:B------:R-:W-:-:S13]  /*14960*/  ISETP.NE.AND P2, PT, R3, 0x3, PT ;  /* 0x000000030300780c */ /* 0x000fda0003f45270 */
[----:B------:R-:W-:Y:S05]  /*14970*/  @!P2 BRA `(.L_x_1980) ;  /* 0x000000000004a947 */ /* 0x000fea0003800000 */
[----:B------:R-:W-:Y:S01]  /*14980*/  BPT.TRAP 0x1 ;  /* 0x000000040000795c */ /* 0x000fe20000300000 */
.L_x_1980:
[----:B------:R-:W-:Y:S01]  /*14990*/  VIADD R8, R2, 0x22840 ;  /* 0x0002284002087836 */ /* 0x000fe20000000000 */
[----:B------:R-:W-:Y:S01]  /*149a0*/  SHF.L.U32 R4, R0, 0x1f, RZ ;  /* 0x0000001f00047819 */ /* 0x000fe200000006ff */
[C---:B------:R-:W-:Y:S02]  /*149b0*/  VIADD R3, R6.reuse, 0x1 ;  /* 0x0000000106037836 */ /* 0x040fe40000000000 */
[----:B------:R-:W-:-:S03]  /*149c0*/  IMAD R7, R6, 0x8, R8 ;  /* 0x0000000806077824 */ /* 0x000fc600078e0208 */
[C---:B------:R-:W-:Y:S01]  /*149d0*/  ISETP.NE.AND P1, PT, R3.reuse, 0x2, PT ;  /* 0x000000020300780c */ /* 0x040fe20003f25270 */
[----:B------:R-:W1:Y:S03]  /*149e0*/  SYNCS.PHASECHK.TRANS64.TRYWAIT P0, [R7+URZ], R4 ;  /* 0x00000004070075a7 */ /* 0x000e66000800017f */
[----:B------:R-:W-:Y:S02]  /*149f0*/  SEL R5, RZ, 0x1, P1 ;  /* 0x00000001ff057807 */ /* 0x000fe40000800000 */
[----:B------:R-:W-:Y:S02]  /*14a00*/  SEL R3, R3, RZ, P1 ;  /* 0x000000ff03037207 */ /* 0x000fe40000800000 */
[----:B------:R-:W-:-:S03]  /*14a10*/  LOP3.LUT R0, R0, R5, RZ, 0x3c, !PT ;  /* 0x0000000500007212 */ /* 0x000fc600078e3cff */
[----:B------:R-:W-:Y:S01]  /*14a20*/  IMAD R5, R3, 0x8, R8 ;  /* 0x0000000803057824 */ /* 0x000fe200078e0208 */
[----:B------:R-:W-:Y:S01]  /*14a30*/  SHF.L.U32 R0, R0, 0x1f, RZ ;  /* 0x0000001f00007819 */ /* 0x000fe200000006ff */
[----:B-1----:R-:W-:Y:S06]  /*14a40*/  @!P0 BRA `(.L_x_1981) ;  /* 0x0000001000d88947 */ /* 0x002fec0003800000 */
.L_x_2025:
[----:B------:R-:W2:Y:S02]  /*14a50*/  SYNCS.PHASECHK.TRANS64.TRYWAIT P0, [R5+URZ], R0 ;  /* 0x00000000050075a7 */ /* 0x000ea4000800017f */
[----:B--2---:R-:W-:Y:S05]  /*14a60*/  @!P0 BRA `(.L_x_1982) ;  /* 0x0000001000e48947 */ /* 0x004fea0003800000 */
.L_x_2026:
[----:B------:R-:W-:Y:S05]  /*14a70*/  @!P2 BRA `(.L_x_1983) ;  /* 0x000000000004a947 */ /* 0x000fea0003800000 */
[----:B------:R-:W-:Y:S01]  /*14a80*/  BPT.TRAP 0x1 ;  /* 0x000000040000795c */ /* 0x000fe20000300000 */
.L_x_1983:
[----:B------:R-:W-:-:S04]  /*14a90*/  VIADD R2, R2, 0x22860 ;  /* 0x0002286002027836 */ /* 0x000fc80000000000 */
[----:B--2---:R-:W-:-:S04]  /*14aa0*/  IMAD R5, R6, 0x8, R2 ;  /* 0x0000000806057824 */ /* 0x004fc800078e0202 */
[----:B------:R-:W2:Y:S02]  /*14ab0*/  SYNCS.PHASECHK.TRANS64.TRYWAIT P0, [R5+URZ], R4 ;  /* 0x00000004050075a7 */ /* 0x000ea4000800017f */
[----:B--2---:R-:W-:Y:S05]  /*14ac0*/  @!P0 BRA `(.L_x_1984) ;  /* 0x0000001000e08947 */ /* 0x004fea0003800000 */
.L_x_2027:
[----:B------:R-:W-:-:S07]  /*14ad0*/  IMAD R3, R3, 0x8, R2 ;  /* 0x0000000803037824 */ /* 0x000fce00078e0202 */
.L_x_1985:
[----:B---3--:R3:W4:Y:S02]  /*14ae0*/  SYNCS.PHASECHK.TRANS64.TRYWAIT P0, [R3+URZ], R0 ;  /* 0x00000000030075a7 */ /* 0x008724000800017f */
[----:B----4-:R-:W-:Y:S05]  /*14af0*/  @!P0 NANOSLEEP.SYNCS 0x989680 ;  /* 0x009896800000895d */ /* 0x010fea0003900000 */
[----:B------:R-:W4:Y:S02]  /*14b00*/  @!P0 SYNCS.PHASECHK.TRANS64 P0, [R3+URZ], R0 ;  /* 0x00000000030085a7 */ /* 0x000f24000800007f */
[----:B----4-:R-:W-:Y:S05]  /*14b10*/  @!P0 BRA `(.L_x_1985) ;  /* 0xfffffffc00f08947 */ /* 0x010fea000383ffff */
.L_x_1814:
[----:B------:R-:W-:Y:S05]  /*14b20*/  BSYNC B6 ;  /* 0x0000000000067941 */ /* 0x000fea0003800000 */
.L_x_1811:
[----:B------:R-:W-:Y:S05]  /*14b30*/  EXIT ;  /* 0x000000000000794d */ /* 0x000fea0003800000 */
.L_x_1824:
[----:B0-----:R-:W-:-:S04]  /*14b40*/  IMAD.U32 R0, RZ, RZ, UR38 ;  /* 0x00000026ff007e24 */ /* 0x001fc8000f8e00ff */
[----:B------:R0:W1:Y:S03]  /*14b50*/  SYNCS.PHASECHK.TRANS64.TRYWAIT P0, [R0+URZ+0x22800], R11 ;  /* 0x0228000b000075a7 */ /* 0x000066000800017f */
[----:B-1----:R-:W-:Y:S05]  /*14b60*/  @!P0 NANOSLEEP.SYNCS 0x989680 ;  /* 0x009896800000895d */ /* 0x002fea0003900000 */
[----:B------:R-:W1:Y:S02]  /*14b70*/  @!P0 SYNCS.PHASECHK.TRANS64 P0, [R0+URZ+0x22800], R11 ;  /* 0x0228000b000085a7 */ /* 0x000e64000800007f */
[----:B-1----:R-:W-:Y:S05]  /*14b80*/  @!P0 BRA `(.L_x_1824) ;  /* 0xfffffffc00ec8947 */ /* 0x002fea000383ffff */
[----:B------:R-:W-:Y:S05]  /*14b90*/  BRA `(.L_x_1986) ;  /* 0xfffffecc00807947 */ /* 0x000fea000383ffff */
.L_x_1828:
[----:B0-----:R-:W-:-:S04]  /*14ba0*/  IMAD.U32 R0, RZ, RZ, UR38 ;  /* 0x00000026ff007e24 */ /* 0x001fc8000f8e00ff */
[----:B------:R0:W1:Y:S03]  /*14bb0*/  SYNCS.PHASECHK.TRANS64.TRYWAIT P0, [R0+URZ+0x22830], R11 ;  /* 0x0228300b000075a7 */ /* 0x000066000800017f */
[----:B-1----:R-:W-:Y:S05]  /*14bc0*/  @!P0 NANOSLEEP.SYNCS 0x989680 ;  /* 0x009896800000895d */ /* 0x002fea0003900000 */
[----:B------:R-:W1:Y:S02]  /*14bd0*/  @!P0 SYNCS.PHASECHK.TRANS64 P0, [R0+URZ+0x22830], R11 ;  /* 0x0228300b000085a7 */ /* 0x000e64000800007f */
[----:B-1----:R-:W-:Y:S05]  /*14be0*/  @!P0 BRA `(.L_x_1828) ;  /* 0xfffffffc00ec8947 */ /* 0x002fea000383ffff */
[----:B------:R-:W-:Y:S05]  /*14bf0*/  BRA `(.L_x_1827) ;  /* 0xfffffecc00a07947 */ /* 0x000fea000383ffff */
.L_x_1840:
[----:B0-----:R0:W1:Y:S02]  /*14c00*/  SYNCS.PHASECHK.TRANS64.TRYWAIT P1, [R6+URZ+0x22850], R11 ;  /* 0x0228500b060075a7 */ /* 0x001064000802017f */
[----:B-1----:R-:W-:Y:S05]  /*14c10*/  @!P1 NANOSLEEP.SYNCS 0x989680 ;  /* 0x009896800000995d */ /* 0x002fea0003900000 */
[----:B------:R-:W1:Y:S02]  /*14c20*/  @!P1 SYNCS.PHASECHK.TRANS64 P1, [R6+URZ+0x22850], R11 ;  /* 0x0228500b060095a7 */ /* 0x000e64000802007f */
[----:B-1----:R-:W-:Y:S05]  /*14c30*/  @!P1 BRA `(.L_x_1840) ;  /* 0xfffffffc00f09947 */ /* 0x002fea000383ffff */
[----:B------:R-:W-:Y:S05]  /*14c40*/  BRA `(.L_x_1839) ;  /* 0xfffffef800447947 */ /* 0x000fea000383ffff */
.L_x_1848:
[----:B-1----:R-:W-:-:S04]  /*14c50*/  IMAD.U32 R13, RZ, RZ, UR32 ;  /* 0x00000020ff0d7e24 */ /* 0x002fc8000f8e00ff */
[----:B------:R1:W2:Y:S03]  /*14c60*/  SYNCS.PHASECHK.TRANS64.TRYWAIT P1, [R13+URZ+0x22830], R12 ;  /* 0x0228300c0d0075a7 */ /* 0x0002a6000802017f */
[----:B--2---:R-:W-:Y:S05]  /*14c70*/  @!P1 NANOSLEEP.SYNCS 0x989680 ;  /* 0x009896800000995d */ /* 0x004fea0003900000 */
[----:B------:R-:W2:Y:S02]  /*14c80*/  @!P1 SYNCS.PHASECHK.TRANS64 P1, [R13+URZ+0x22830], R12 ;  /* 0x0228300c0d0095a7 */ /* 0x000ea4000802007f */
[----:B--2---:R-:W-:Y:S05]  /*14c90*/  @!P1 BRA `(.L_x_1848) ;  /* 0xfffffffc00ec9947 */ /* 0x004fea000383ffff */
[----:B------:R-:W-:Y:S05]  /*14ca0*/  BRA `(.L_x_1847) ;  /* 0xfffffefc00e07947 */ /* 0x000fea000383ffff */
.L_x_1860:
[----:B0-----:R0:W1:Y:S02]  /*14cb0*/  SYNCS.PHASECHK.TRANS64.TRYWAIT P1, [R177+URZ+0x22850], R12 ;  /* 0x0228500cb10075a7 */ /* 0x001064000802017f */
[----:B-1----:R-:W-:Y:S05]  /*14cc0*/  @!P1 NANOSLEEP.SYNCS 0x989680 ;  /* 0x009896800000995d */ /* 0x002fea0003900000 */
[----:B------:R-:W1:Y:S02]  /*14cd0*/  @!P1 SYNCS.PHASECHK.TRANS64 P1, [R177+URZ+0x22850], R12 ;  /* 0x0228500cb10095a7 */ /* 0x000e64000802007f */
[----:B-1----:R-:W-:Y:S05]  /*14ce0*/  @!P1 BRA `(.L_x_1860) ;  /* 0xfffffffc00f09947 */ /* 0x002fea000383ffff */
[----:B------:R-:W-:Y:S05]  /*14cf0*/  BRA `(.L_x_1859) ;  /* 0xffffff3000347947 */ /* 0x000fea000383ffff */
.L_x_1869:
[----:B--2---:R-:W-:-:S04]  /*14d00*/  IMAD.U32 R9, RZ, RZ, UR28 ;  /* 0x0000001cff097e24 */ /* 0x004fc8000f8e00ff */
[----:B------:R2:W3:Y:S03]  /*14d10*/  SYNCS.PHASECHK.TRANS64.TRYWAIT P2, [R9+URZ+0x22830], R6 ;  /* 0x02283006090075a7 */ /* 0x0004e6000804017f */
[----:B---3--:R-:W-:Y:S05]  /*14d20*/  @!P2 NANOSLEEP.SYNCS 0x989680 ;  /* 0x009896800000a95d */ /* 0x008fea0003900000 */
[----:B------:R-:W3:Y:S02]  /*14d30*/  @!P2 SYNCS.PHASECHK.TRANS64 P2, [R9+URZ+0x22830], R6 ;  /* 0x022830060900a5a7 */ /* 0x000ee4000804007f */
[----:B---3--:R-:W-:Y:S05]  /*14d40*/  @!P2 BRA `(.L_x_1869) ;  /* 0xfffffffc00eca947 */ /* 0x008fea000383ffff */
[----:B------:R-:W-:Y:S05]  /*14d50*/  BRA `(.L_x_1868) ;  /* 0xffffff3400f07947 */ /* 0x000fea000383ffff */
.L_x_1873:
[----:B0-----:R0:W1:Y:S02]  /*14d60*/  SYNCS.PHASECHK.TRANS64.TRYWAIT P2, [R201+URZ+0x22850], R6 ;  /* 0x02285006c90075a7 */ /* 0x001064000804017f */
[----:B-1----:R-:W-:Y:S05]  /*14d70*/  @!P2 NANOSLEEP.SYNCS 0x989680 ;  /* 0x009896800000a95d */ /* 0x002fea0003900000 */
[----:B------:R-:W1:Y:S02]  /*14d80*/  @!P2 SYNCS.PHASECHK.TRANS64 P2, [R201+URZ+0x22850], R6 ;  /* 0x02285006c900a5a7 */ /* 0x000e64000804007f */
[----:B-1----:R-:W-:Y:S05]  /*14d90*/  @!P2 BRA `(.L_x_1873) ;  /* 0xfffffffc00f0a947 */ /* 0x002fea000383ffff */
[----:B------:R-:W-:Y:S05]  /*14da0*/  BRA `(.L_x_1872) ;  /* 0xffffff5400907947 */ /* 0x000fea000383ffff */
.L_x_1879:
[----:B---3--:R-:W-:-:S04]  /*14db0*/  IMAD.U32 R10, RZ, RZ, UR31 ;  /* 0x0000001fff0a7e24 */ /* 0x008fc8000f8e00ff */
[----:B------:R3:W4:Y:S03]  /*14dc0*/  SYNCS.PHASECHK.TRANS64.TRYWAIT P1, [R10+URZ+0x22830], R7 ;  /* 0x022830070a0075a7 */ /* 0x000726000802017f */
[----:B----4-:R-:W-:Y:S05]  /*14dd0*/  @!P1 NANOSLEEP.SYNCS 0x989680 ;  /* 0x009896800000995d */ /* 0x010fea0003900000 */
[----:B------:R-:W4:Y:S02]  /*14de0*/  @!P1 SYNCS.PHASECHK.TRANS64 P1, [R10+URZ+0x22830], R7 ;  /* 0x022830070a0095a7 */ /* 0x000f24000802007f */
[----:B----4-:R-:W-:Y:S05]  /*14df0*/  @!P1 BRA `(.L_x_1879) ;  /* 0xfffffffc00ec9947 */ /* 0x010fea000383ffff */
[----:B------:R-:W-:Y:S05]  /*14e00*/  BRA `(.L_x_1878) ;  /* 0xffffff5800987947 */ /* 0x000fea000383ffff */
.L_x_1891:
[----:B0-----:R0:W1:Y:S02]  /*14e10*/  SYNCS.PHASECHK.TRANS64.TRYWAIT P1, [R176+URZ+0x22850], R7 ;  /* 0x02285007b00075a7 */ /* 0x001064000802017f */
[----:B-1----:R-:W-:Y:S05]  /*14e20*/  @!P1 NANOSLEEP.SYNCS 0x989680 ;  /* 0x009896800000995d */ /* 0x002fea0003900000 */
[----:B------:R-:W1:Y:S02]  /*14e30*/  @!P1 SYNCS.PHASECHK.TRANS64 P1, [R176+URZ+0x22850], R7 ;  /* 0x02285007b00095a7 */ /* 0x000e64000802007f */
[----:B-1----:R-:W-:Y:S05]  /*14e40*/  @!P1 BRA `(.L_x_1891) ;  /* 0xfffffffc00f09947 */ /* 0x002fea000383ffff */
[----:B------:R-:W-:Y:S05]  /*14e50*/  BRA `(.L_x_1890) ;  /* 0xffffff8800e07947 */ /* 0x000fea000383ffff */
.L_x_1909:
[----:B------:R-:W-:Y:S02]  /*14e60*/  IMAD.MOV.U32 R13, RZ, RZ, R6 ;  /* 0x000000ffff0d7224 */ /* 0x000fe400078e0006 */
[----:B------:R-:W-:Y:S02]  /*14e70*/  IMAD.MOV.U32 R12, RZ, RZ, RZ ;  /* 0x000000ffff0c7224 */ /* 0x000fe400078e00ff */
[----:B------:R-:W-:Y:S02]  /*14e80*/  IMAD.MOV.U32 R11, RZ, RZ, 0x1f ;  /* 0x0000001fff0b7424 */ /* 0x000fe400078e00ff */
[----:B------:R-:W-:-:S07]  /*14e90*/  IMAD.MOV.U32 R15, RZ, RZ, -0x1 ;  /* 0xffffffffff0f7424 */ /* 0x000fce00078e00ff */
[----:B------:R-:W-:Y:S05]  /*14ea0*/  WARPSYNC.COLLECTIVE R15, `(.L_x_1987) ;  /* 0x000000000f087348 */ /* 0x000fea0003c00000 */
[----:B------:R0:W1:Y:S02]  /*14eb0*/  SHFL.IDX P6, R14, R13, R12, R11 ;  /* 0x0000000c0d0e7389 */ /* 0x00006400000c000b */
[----:B01----:R-:W-:Y:S01]  /*14ec0*/  ENDCOLLECTIVE ;  /* 0x000000000000791b */ /* 0x003fe20003800000 */
.L_x_1987:
[----:B------:R-:W-:Y:S05]  /*14ed0*/  BRA `(.L_x_1988) ;  /* 0xffffffc800f87947 */ /* 0x000fea000383ffff */
.L_x_1911:
[----:B------:R-:W-:Y:S01]  /*14ee0*/  BSSY B0, `(.L_x_1989) ;  /* 0x0000006000007945 */ /* 0x000fe20003800000 */
[----:B------:R-:W-:-:S07]  /*14ef0*/  IMAD.MOV.U32 R15, RZ, RZ, -0x1 ;  /* 0xffffffffff0f7424 */ /* 0x000fce00078e00ff */
[----:B0-----:R-:W-:Y:S05]  /*14f00*/  WARPSYNC.COLLECTIVE R15, `(.L_x_1990) ;  /* 0x000000000f0c7348 */ /* 0x001fea0003c00000 */
[----:B------:R-:W-:Y:S02]  /*14f10*/  ELECT P6, UR62, PT ;  /* 0x00000000003e782f */ /* 0x000fe400038c0000 */
[----:B------:R-:W-:Y:S01]  /*14f20*/  MOV R14, UR62 ;  /* 0x0000003e000e7c02 */ /* 0x000fe20008000f00 */
[----:B0-----:R-:W-:Y:S10]  /*14f30*/  ENDCOLLECTIVE ;  /* 0x000000000000791b */ /* 0x001ff40003800000 */
.L_x_1990:
[----:B------:R-:W-:Y:S05]  /*14f40*/  BSYNC B0 ;  /* 0x0000000000007941 */ /* 0x000fea0003800000 */
.L_x_1989:
[----:B------:R-:W-:Y:S05]  /*14f50*/  BRA `(.L_x_1991) ;  /* 0xffffffc800fc7947 */ /* 0x000fea000383ffff */
.L_x_1913:
[----:B0-----:R-:W-:-:S04]  /*14f60*/  IMAD.U32 R3, RZ, RZ, UR38 ;  /* 0x00000026ff037e24 */ /* 0x001fc8000f8e00ff */
[----:B------:R0:W1:Y:S03]  /*14f70*/  SYNCS.PHASECHK.TRANS64.TRYWAIT P0, [R3+URZ+0x22840], R0 ;  /* 0x02284000030075a7 */ /* 0x000066000800017f */
[----:B-1----:R-:W-:Y:S05]  /*14f80*/  @!P0 NANOSLEEP.SYNCS 0x989680 ;  /* 0x009896800000895d */ /* 0x002fea0003900000 */
[----:B------:R-:W1:Y:S02]  /*14f90*/  @!P0 SYNCS.PHASECHK.TRANS64 P0, [R3+URZ+0x22840], R0 ;  /* 0x02284000030085a7 */ /* 0x000e64000800007f */
[----:B-1----:R-:W-:Y:S05]  /*14fa0*/  @!P0 BRA `(.L_x_1913) ;  /* 0xfffffffc00ec8947 */ /* 0x002fea000383ffff */
[----:B------:R-:W-:Y:S05]  /*14fb0*/  BRA `(.L_x_1992) ;  /* 0xffffffcc005c7947 */ /* 0x000fea000383ffff */
.L_x_1916:
[----:B------:R-:W-:Y:S02]  /*14fc0*/  IMAD.MOV.U32 R13, RZ, RZ, R7 ;  /* 0x000000ffff0d7224 */ /* 0x000fe400078e0007 */
[----:B------:R-:W-:Y:S02]  /*14fd0*/  IMAD.MOV.U32 R12, RZ, RZ, RZ ;  /* 0x000000ffff0c7224 */ /* 0x000fe400078e00ff */
[----:B------:R-:W-:Y:S02]  /*14fe0*/  IMAD.MOV.U32 R11, RZ, RZ, 0x181f ;  /* 0x0000181fff0b7424 */ /* 0x000fe400078e00ff */
[----:B------:R-:W-:Y:S02]  /*14ff0*/  IMAD.MOV.U32 R15, RZ, RZ, -0x1 ;  /* 0xffffffffff0f7424 */ /* 0x000fe400078e00ff */
[----:B------:R-:W-:-:S07]  /*15000*/  VIADD R4, R4, UR40 ;  /* 0x0000002804047c36 */ /* 0x000fce0008000000 */
[----:B------:R-:W-:Y:S05]  /*15010*/  WARPSYNC.COLLECTIVE R15, `(.L_x_1993) ;  /* 0x000000000f087348 */ /* 0x000fea0003c00000 */
[----:B------:R0:W1:Y:S02]  /*15020*/  SHFL.IDX P6, R14, R13, R12, R11 ;  /* 0x0000000c0d0e7389 */ /* 0x00006400000c000b */
[----:B01----:R-:W-:Y:S01]  /*15030*/  ENDCOLLECTIVE ;  /* 0x000000000000791b */ /* 0x003fe20003800000 */
.L_x_1993:
[----:B------:R-:W-:Y:S02]  /*15040*/  VIADD R10, R4, 0x10 ;  /* 0x00000010040a7836 */ /* 0x000fe40000000000 */
[----:B------:R-:W-:Y:S02]  /*15050*/  IMAD.MOV.U32 R13, RZ, RZ, R0 ;  /* 0x000000ffff0d7224 */ /* 0x000fe400078e0000 */
[----:B------:R-:W-:-:S07]  /*15060*/  IMAD.MOV.U32 R2, RZ, RZ, R14 ;  /* 0x000000ffff027224 */ /* 0x000fce00078e000e */
[----:B------:R-:W-:Y:S05]  /*15070*/  WARPSYNC.COLLECTIVE R15, `(.L_x_1994) ;  /* 0x000000000f087348 */ /* 0x000fea0003c00000 */
[----:B------:R0:W1:Y:S02]  /*15080*/  SHFL.IDX P6, R14, R13, R12, R11 ;  /* 0x0000000c0d0e7389 */ /* 0x00006400000c000b */
[----:B01----:R-:W-:Y:S01]  /*15090*/  ENDCOLLECTIVE ;  /* 0x000000000000791b */ /* 0x003fe20003800000 */
.L_x_1994:
        /* <DEDUP_REMOVED lines=12> */
.L_x_1995:
[----:B------:R-:W-:Y:S01]  /*15160*/  @!PT LDS RZ, [RZ] ;  /* 0x00000000fffff984 */ /* 0x000fe20000000800 */
[----:B------:R-:W-:Y:S01]  /*15170*/  @!PT LDS RZ, [RZ] ;  /* 0x00000000fffff984 */ /* 0x000fe20000000800 */
[----:B------:R-:W-:Y:S01]  /*15180*/  @!PT LDS RZ, [RZ] ;  /* 0x00000000fffff984 */ /* 0x000fe20000000800 */
[----:B------:R0:W-:Y:S01]  /*15190*/  @!P1 LDGSTS.E.BYPASS.LTC128B.128 [R21+0x18400], desc[UR48][R2.64], !P0 ;  /* 0x1840000002159fae */ /* 0x0001e2000c101d70 */
[----:B------:R-:W-:Y:S01]  /*151a0*/  ISETP.GE.AND P1, PT, R10, R5, PT ;  /* 0x000000050a00720c */ /* 0x000fe20003f26270 */
[----:B------:R-:W-:-:S12]  /*151b0*/  IMAD.MOV.U32 R13, RZ, RZ, R0 ;  /* 0x000000ffff0d7224 */ /* 0x000fd800078e0000 */
[----:B------:R-:W-:Y:S01]  /*151c0*/  @!P1 LEA R10, R6, UR38, 0x1 ;  /* 0x00000026060a9c11 */ /* 0x000fe2000f8e08ff */
[----:B0-----:R-:W-:-:S07]  /*151d0*/  IMAD.MOV.U32 R9, RZ, RZ, R14 ;  /* 0x000000ffff097224 */ /* 0x001fce00078e000e */
[----:B------:R-:W-:Y:S05]  /*151e0*/  WARPSYNC.COLLECTIVE R15, `(.L_x_1996) ;  /* 0x000000000f087348 */ /* 0x000fea0003c00000 */
[----:B------:R0:W1:Y:S02]  /*151f0*/  SHFL.IDX P6, R14, R13, R12, R11 ;  /* 0x0000000c0d0e7389 */ /* 0x00006400000c000b */
[----:B01----:R-:W-:Y:S01]  /*15200*/  ENDCOLLECTIVE ;  /* 0x000000000000791b */ /* 0x003fe20003800000 */
.L_x_1996:
[----:B------:R-:W-:Y:S02]  /*15210*/  IMAD.MOV.U32 R13, RZ, RZ, R7 ;  /* 0x000000ffff0d7224 */ /* 0x000fe400078e0007 */
[----:B------:R-:W-:Y:S01]  /*15220*/  IMAD.MOV.U32 R12, RZ, RZ, 0x2 ;  /* 0x00000002ff0c7424 */ /* 0x000fe200078e00ff */
[----:B------:R-:W-:Y:S01]  /*15230*/  @!P1 LEA R2, P2, R8, R14, 0x1 ;  /* 0x0000000e08029211 */ /* 0x000fe200078408ff */
[----:B------:R-:W-:-:S04]  /*15240*/  VIADD R14, R4, 0x20 ;  /* 0x00000020040e7836 */ /* 0x000fc80000000000 */
[----:B------:R-:W-:-:S05]  /*15250*/  @!P1 IMAD.X R3, RZ, RZ, R9, P2 ;  /* 0x000000ffff039224 */ /* 0x000fca00010e0609 */
        /* <DEDUP_REMOVED lines=8> */
.L_x_1997:
[----:B------:R-:W-:Y:S01]  /*152e0*/  VIADD R10, R4, 0x30 ;  /* 0x00000030040a7836 */ /* 0x000fe20000000000 */
[----:B------:R-:W-:Y:S01]  /*152f0*/  @!P1 LEA R21, R6, UR38, 0x1 ;  /* 0x0000002606159c11 */ /* 0x000fe2000f8e08ff */
[----:B------:R-:W-:Y:S02]  /*15300*/  IMAD.MOV.U32 R13, RZ, RZ, R0 ;  /* 0x000000ffff0d7224 */ /* 0x000fe400078e0000 */
[----:B------:R-:W-:-:S07]  /*15310*/  IMAD.MOV.U32 R9, RZ, RZ, R14 ;  /* 0x000000ffff097224 */ /* 0x000fce00078e000e */
[----:B------:R-:W-:Y:S05]  /*15320*/  WARPSYNC.COLLECTIVE R15, `(.L_x_1998) ;  /* 0x000000000f087348 */ /* 0x000fea0003c00000 */
[----:B------:R0:W1:Y:S02]  /*15330*/  SHFL.IDX P6, R14, R13, R12, R11 ;  /* 0x0000000c0d0e7389 */ /* 0x00006400000c000b */
[----:B01----:R-:W-:Y:S01]  /*15340*/  ENDCOLLECTIVE ;  /* 0x000000000000791b */ /* 0x003fe20003800000 */
.L_x_1998:
[----:B------:R-:W-:Y:S02]  /*15350*/  IMAD.MOV.U32 R13, RZ, RZ, R7 ;  /* 0x000000ffff0d7224 */ /* 0x000fe400078e0007 */
[----:B------:R-:W-:Y:S01]  /*15360*/  IMAD.MOV.U32 R12, RZ, RZ, 0x3 ;  /* 0x00000003ff0c7424 */ /* 0x000fe200078e00ff */
[----:B------:R-:W-:-:S13]  /*15370*/  @!P1 LEA R2, P2, R8, R14, 0x1 ;  /* 0x0000000e08029211 */ /* 0x000fda00078408ff */
[----:B------:R-:W-:Y:S05]  /*15380*/  WARPSYNC.COLLECTIVE R15, `(.L_x_1999) ;  /* 0x000000000f087348 */ /* 0x000fea0003c00000 */
[----:B------:R0:W1:Y:S02]  /*15390*/  SHFL.IDX P6, R14, R13, R12, R11 ;  /* 0x0000000c0d0e7389 */ /* 0x00006400000c000b */
[----:B01----:R-:W-:Y:S01]  /*153a0*/  ENDCOLLECTIVE ;  /* 0x000000000000791b */ /* 0x003fe20003800000 */
.L_x_1999:
[----:B------:R-:W-:-:S05]  /*153b0*/  @!P1 IMAD.X R3, RZ, RZ, R9, P2 ;  /* 0x000000ffff039224 */ /* 0x000fca00010e0609 */
        /* <DEDUP_REMOVED lines=11> */
.L_x_2000:
        /* <DEDUP_REMOVED lines=13> */
.L_x_2001:
[----:B------:R-:W-:Y:S01]  /*15540*/  VIADD R10, R4, 0x50 ;  /* 0x00000050040a7836 */ /* 0x000fe20000000000 */
[----:B------:R-:W-:Y:S01]  /*15550*/  @!P1 LEA R21, R6, UR38, 0x1 ;  /* 0x0000002606159c11 */ /* 0x000fe2000f8e08ff */
[----:B------:R-:W-:Y:S02]  /*15560*/  IMAD.MOV.U32 R13, RZ, RZ, R0 ;  /* 0x000000ffff0d7224 */ /* 0x000fe400078e0000 */
[----:B------:R-:W-:-:S07]  /*15570*/  IMAD.MOV.U32 R9, RZ, RZ, R14 ;  /* 0x000000ffff097224 */ /* 0x000fce00078e000e */
[----:B------:R-:W-:Y:S05]  /*15580*/  WARPSYNC.COLLECTIVE R15, `(.L_x_2002) ;  /* 0x000000000f087348 */ /* 0x000fea0003c00000 */
[----:B------:R0:W1:Y:S02]  /*15590*/  SHFL.IDX P6, R14, R13, R12, R11 ;  /* 0x0000000c0d0e7389 */ /* 0x00006400000c000b */
[----:B01----:R-:W-:Y:S01]  /*155a0*/  ENDCOLLECTIVE ;  /* 0x000000000000791b */ /* 0x003fe20003800000 */
.L_x_2002:
[----:B------:R-:W-:Y:S02]  /*155b0*/  IMAD.MOV.U32 R13, RZ, RZ, R7 ;  /* 0x000000ffff0d7224 */ /* 0x000fe400078e0007 */
[----:B------:R-:W-:Y:S01]  /*155c0*/  IMAD.MOV.U32 R12, RZ, RZ, 0x5 ;  /* 0x00000005ff0c7424 */ /* 0x000fe200078e00ff */
[----:B------:R-:W-:-:S13]  /*155d0*/  @!P1 LEA R2, P2, R8, R14, 0x1 ;  /* 0x0000000e08029211 */ /* 0x000fda00078408ff */
[----:B------:R-:W-:Y:S05]  /*155e0*/  WARPSYNC.COLLECTIVE R15, `(.L_x_2003) ;  /* 0x000000000f087348 */ /* 0x000fea0003c00000 */
[----:B------:R0:W1:Y:S02]  /*155f0*/  SHFL.IDX P6, R14, R13, R12, R11 ;  /* 0x0000000c0d0e7389 */ /* 0x00006400000c000b */
[----:B01----:R-:W-:Y:S01]  /*15600*/  ENDCOLLECTIVE ;  /* 0x000000000000791b */ /* 0x003fe20003800000 */
.L_x_2003:
        /* <DEDUP_REMOVED lines=12> */
.L_x_2004:
[----:B------:R-:W-:Y:S02]  /*156d0*/  IMAD.MOV.U32 R13, RZ, RZ, R7 ;  /* 0x000000ffff0d7224 */ /* 0x000fe400078e0007 */
[----:B------:R-:W-:Y:S01]  /*156e0*/  IMAD.MOV.U32 R12, RZ, RZ, 0x6 ;  /* 0x00000006ff0c7424 */ /* 0x000fe200078e00ff */
[----:B------:R-:W-:-:S13]  /*156f0*/  @!P1 LEA R2, P2, R8, R14, 0x1 ;  /* 0x0000000e08029211 */ /* 0x000fda00078408ff */
[----:B------:R-:W-:Y:S05]  /*15700*/  WARPSYNC.COLLECTIVE R15, `(.L_x_2005) ;  /* 0x000000000f087348 */ /* 0x000fea0003c00000 */
[----:B------:R0:W1:Y:S02]  /*15710*/  SHFL.IDX P6, R14, R13, R12, R11 ;  /* 0x0000000c0d0e7389 */ /* 0x00006400000c000b */
[----:B01----:R-:W-:Y:S01]  /*15720*/  ENDCOLLECTIVE ;  /* 0x000000000000791b */ /* 0x003fe20003800000 */
.L_x_2005:
[----:B------:R-:W-:-:S05]  /*15730*/  @!P1 IMAD.X R3, RZ, RZ, R9, P2 ;  /* 0x000000ffff039224 */ /* 0x000fca00010e0609 */
[----:B------:R-:W-:Y:S01]  /*15740*/  @!PT LDS RZ, [RZ] ;  /* 0x00000000fffff984 */ /* 0x000fe20000000800 */
[----:B------:R-:W-:Y:S01]  /*15750*/  @!PT LDS RZ, [RZ] ;  /* 0x00000000fffff984 */ /* 0x000fe20000000800 */
[----:B------:R-:W-:Y:S01]  /*15760*/  @!PT LDS RZ, [RZ] ;  /* 0x00000000fffff984 */ /* 0x000fe20000000800 */
[----:B------:R0:W-:Y:S01]  /*15770*/  @!P1 LDGSTS.E.BYPASS.LTC128B.128 [R10+0x1ac00], desc[UR48][R2.64], !P0 ;  /* 0x1ac00000020a9fae */ /* 0x0001e2000c101d70 */
[----:B------:R-:W-:Y:S02]  /*15780*/  IMAD.MOV.U32 R13, RZ, RZ, R0 ;  /* 0x000000ffff0d7224 */ /* 0x000fe400078e0000 */
[----:B0-----:R-:W-:Y:S02]  /*15790*/  VIADD R2, R4, 0x60 ;  /* 0x0000006004027836 */ /* 0x001fe40000000000 */
[----:B------:R-:W-:-:S03]  /*157a0*/  IMAD.MOV.U32 R9, RZ, RZ, R14 ;  /* 0x000000ffff097224 */ /* 0x000fc600078e000e */
[----:B------:R-:W-:-:S13]  /*157b0*/  ISETP.GE.AND P1, PT, R2, R5, PT ;  /* 0x000000050200720c */ /* 0x000fda0003f26270 */
[----:B------:R-:W-:Y:S05]  /*157c0*/  WARPSYNC.COLLECTIVE R15, `(.L_x_2006) ;  /* 0x000000000f087348 */ /* 0x000fea0003c00000 */
[----:B------:R0:W1:Y:S02]  /*157d0*/  SHFL.IDX P6, R14, R13, R12, R11 ;  /* 0x0000000c0d0e7389 */ /* 0x00006400000c000b */
[----:B01----:R-:W-:Y:S01]  /*157e0*/  ENDCOLLECTIVE ;  /* 0x000000000000791b */ /* 0x003fe20003800000 */
.L_x_2006:
[----:B------:R-:W-:Y:S02]  /*157f0*/  IMAD.MOV.U32 R13, RZ, RZ, R7 ;  /* 0x000000ffff0d7224 */ /* 0x000fe400078e0007 */
[----:B------:R-:W-:Y:S01]  /*15800*/  IMAD.MOV.U32 R12, RZ, RZ, 0x7 ;  /* 0x00000007ff0c7424 */ /* 0x000fe200078e00ff */
[----:B------:R-:W-:-:S13]  /*15810*/  @!P1 LEA R2, P2, R8, R14, 0x1 ;  /* 0x0000000e08029211 */ /* 0x000fda00078408ff */
[----:B------:R-:W-:Y:S05]  /*15820*/  WARPSYNC.COLLECTIVE R15, `(.L_x_2007) ;  /* 0x000000000f087348 */ /* 0x000fea0003c00000 */
[----:B------:R0:W1:Y:S02]  /*15830*/  SHFL.IDX P6, R14, R13, R12, R11 ;  /* 0x0000000c0d0e7389 */ /* 0x00006400000c000b */
[----:B01----:R-:W-:Y:S01]  /*15840*/  ENDCOLLECTIVE ;  /* 0x000000000000791b */ /* 0x003fe20003800000 */
.L_x_2007:
[----:B------:R-:W-:Y:S01]  /*15850*/  @!P1 IMAD.X R3, RZ, RZ, R9, P2 ;  /* 0x000000ffff039224 */ /* 0x000fe200010e0609 */
[----:B------:R-:W-:-:S05]  /*15860*/  @!P1 LEA R9, R6, UR38, 0x1 ;  /* 0x0000002606099c11 */ /* 0x000fca000f8e08ff */
[----:B------:R-:W-:Y:S01]  /*15870*/  @!PT LDS RZ, [RZ] ;  /* 0x00000000fffff984 */ /* 0x000fe20000000800 */
[----:B------:R-:W-:Y:S01]  /*15880*/  @!PT LDS RZ, [RZ] ;  /* 0x00000000fffff984 */ /* 0x000fe20000000800 */
[----:B------:R-:W-:Y:S01]  /*15890*/  @!PT LDS RZ, [RZ] ;  /* 0x00000000fffff984 */ /* 0x000fe20000000800 */
[----:B------:R0:W-:Y:S01]  /*158a0*/  @!P1 LDGSTS.E.BYPASS.LTC128B.128 [R9+0x1b400], desc[UR48][R2.64], !P0 ;  /* 0x1b40000002099fae */ /* 0x0001e2000c101d70 */
[----:B------:R-:W-:Y:S02]  /*158b0*/  IMAD.MOV.U32 R13, RZ, RZ, R0 ;  /* 0x000000ffff0d7224 */ /* 0x000fe400078e0000 */
[----:B------:R-:W-:-:S07]  /*158c0*/  IMAD.MOV.U32 R7, RZ, RZ, R14 ;  /* 0x000000ffff077224 */ /* 0x000fce00078e000e */
[----:B0-----:R-:W-:Y:S05]  /*158d0*/  WARPSYNC.COLLECTIVE R15, `(.L_x_2008) ;  /* 0x000000000f087348 */ /* 0x001fea0003c00000 */
[----:B------:R1:W2:Y:S02]  /*158e0*/  SHFL.IDX P6, R14, R13, R12, R11 ;  /* 0x0000000c0d0e7389 */ /* 0x0002a400000c000b */
[----:B012---:R-:W-:Y:S01]  /*158f0*/  ENDCOLLECTIVE ;  /* 0x000000000000791b */ /* 0x007fe20003800000 */
.L_x_2008:
[----:B------:R-:W-:Y:S05]  /*15900*/  BRA `(.L_x_2009) ;  /* 0xffffffcc008c7947 */ /* 0x000fea000383ffff */
.L_x_1917:
[----:B0-----:R-:W-:-:S04]  /*15910*/  IMAD.U32 R3, RZ, RZ, UR38 ;  /* 0x00000026ff037e24 */ /* 0x001fc8000f8e00ff */
[----:B------:R0:W1:Y:S03]  /*15920*/  SYNCS.PHASECHK.TRANS64.TRYWAIT P0, [R3+URZ+0x22820], R4 ;  /* 0x02282004030075a7 */ /* 0x000066000800017f */
[----:B-1----:R-:W-:Y:S05]  /*15930*/  @!P0 NANOSLEEP.SYNCS 0x989680 ;  /* 0x009896800000895d */ /* 0x002fea0003900000 */
[----:B------:R-:W1:Y:S02]  /*15940*/  @!P0 SYNCS.PHASECHK.TRANS64 P0, [R3+URZ+0x22820], R4 ;  /* 0x02282004030085a7 */ /* 0x000e64000800007f */
[----:B-1----:R-:W-:Y:S05]  /*15950*/  @!P0 BRA `(.L_x_1917) ;  /* 0xfffffffc00ec8947 */ /* 0x002fea000383ffff */
[----:B------:R-:W-:Y:S05]  /*15960*/  BRA `(.L_x_2010) ;  /* 0xffffffcc00bc7947 */ /* 0x000fea000383ffff */
.L_x_1920:
[----:B0-----:R-:W-:-:S04]  /*15970*/  IMAD.U32 R3, RZ, RZ, UR38 ;  /* 0x00000026ff037e24 */ /* 0x001fc8000f8e00ff */
[----:B------:R0:W1:Y:S03]  /*15980*/  SYNCS.PHASECHK.TRANS64.TRYWAIT P0, [R3+URZ+0x22860], R4 ;  /* 0x02286004030075a7 */ /* 0x000066000800017f */
[----:B-1----:R-:W-:Y:S05]  /*15990*/  @!P0 NANOSLEEP.SYNCS 0x989680 ;  /* 0x009896800000895d */ /* 0x002fea0003900000 */
[----:B------:R-:W1:Y:S02]  /*159a0*/  @!P0 SYNCS.PHASECHK.TRANS64 P0, [R3+URZ+0x22860], R4 ;  /* 0x02286004030085a7 */ /* 0x000e64000800007f */
[----:B-1----:R-:W-:Y:S05]  /*159b0*/  @!P0 BRA `(.L_x_1920) ;  /* 0xfffffffc00ec8947 */ /* 0x002fea000383ffff */
[----:B------:R-:W-:Y:S05]  /*159c0*/  BRA `(.L_x_2011) ;  /* 0xffffffcc00c87947 */ /* 0x000fea000383ffff */
.L_x_1932:
[----:B-1----:R-:W-:-:S04]  /*159d0*/  IMAD.U32 R3, RZ, RZ, UR38 ;  /* 0x00000026ff037e24 */ /* 0x002fc8000f8e00ff */
[----:B------:R1:W2:Y:S03]  /*159e0*/  SYNCS.PHASECHK.TRANS64.TRYWAIT P0, [R3+URZ+0x22848], R2 ;  /* 0x02284802030075a7 */ /* 0x0002a6000800017f */
[----:B--2---:R-:W-:Y:S05]  /*159f0*/  @!P0 NANOSLEEP.SYNCS 0x989680 ;  /* 0x009896800000895d */ /* 0x004fea0003900000 */
[----:B------:R-:W2:Y:S02]  /*15a00*/  @!P0 SYNCS.PHASECHK.TRANS64 P0, [R3+URZ+0x22848], R2 ;  /* 0x02284802030085a7 */ /* 0x000ea4000800007f */
[----:B--2---:R-:W-:Y:S05]  /*15a10*/  @!P0 BRA `(.L_x_1932) ;  /* 0xfffffffc00ec8947 */ /* 0x004fea000383ffff */
[----:B------:R-:W-:Y:S05]  /*15a20*/  BRA `(.L_x_2012) ;  /* 0xffffffd400c07947 */ /* 0x000fea000383ffff */
.L_x_1937:
[----:B01----:R-:W-:-:S04]  /*15a30*/  IMAD.U32 R3, RZ, RZ, UR38 ;  /* 0x00000026ff037e24 */ /* 0x003fc8000f8e00ff */
[----:B------:R0:W1:Y:S03]  /*15a40*/  SYNCS.PHASECHK.TRANS64.TRYWAIT P0, [R3+URZ+0x22868], R2 ;  /* 0x02286802030075a7 */ /* 0x000066000800017f */
[----:B-1----:R-:W-:Y:S05]  /*15a50*/  @!P0 NANOSLEEP.SYNCS 0x989680 ;  /* 0x009896800000895d */ /* 0x002fea0003900000 */
[----:B------:R-:W1:Y:S02]  /*15a60*/  @!P0 SYNCS.PHASECHK.TRANS64 P0, [R3+URZ+0x22868], R2 ;  /* 0x02286802030085a7 */ /* 0x000e64000800007f */
[----:B-1----:R-:W-:Y:S05]  /*15a70*/  @!P0 BRA `(.L_x_1937) ;  /* 0xfffffffc00ec8947 */ /* 0x002fea000383ffff */
[----:B------:R-:W-:Y:S05]  /*15a80*/  BRA `(.L_x_2013) ;  /* 0xffffffd800207947 */ /* 0x000fea000383ffff */
.L_x_1948:
[----:B-1----:R-:W-:-:S04]  /*15a90*/  IMAD.U32 R3, RZ, RZ, UR38 ;  /* 0x00000026ff037e24 */ /* 0x002fc8000f8e00ff */
[----:B------:R1:W2:Y:S03]  /*15aa0*/  SYNCS.PHASECHK.TRANS64.TRYWAIT P0, [R3+URZ+0x22840], R2 ;  /* 0x02284002030075a7 */ /* 0x0002a6000800017f */
[----:B--2---:R-:W-:Y:S05]  /*15ab0*/  @!P0 NANOSLEEP.SYNCS 0x989680 ;  /* 0x009896800000895d */ /* 0x004fea0003900000 */
[----:B------:R-:W2:Y:S02]  /*15ac0*/  @!P0 SYNCS.PHASECHK.TRANS64 P0, [R3+URZ+0x22840], R2 ;  /* 0x02284002030085a7 */ /* 0x000ea4000800007f */
[----:B--2---:R-:W-:Y:S05]  /*15ad0*/  @!P0 BRA `(.L_x_1948) ;  /* 0xfffffffc00ec8947 */ /* 0x004fea000383ffff */
[----:B------:R-:W-:Y:S05]  /*15ae0*/  BRA `(.L_x_2014) ;  /* 0xffffffdc009c7947 */ /* 0x000fea000383ffff */
.L_x_1953:
[----:B01----:R-:W-:-:S04]  /*15af0*/  IMAD.U32 R3, RZ, RZ, UR38 ;  /* 0x00000026ff037e24 */ /* 0x003fc8000f8e00ff */
[----:B------:R0:W1:Y:S03]  /*15b00*/  SYNCS.PHASECHK.TRANS64.TRYWAIT P0, [R3+URZ+0x22860], R2 ;  /* 0x02286002030075a7 */ /* 0x000066000800017f */
[----:B-1----:R-:W-:Y:S05]  /*15b10*/  @!P0 NANOSLEEP.SYNCS 0x989680 ;  /* 0x009896800000895d */ /* 0x002fea0003900000 */
[----:B------:R-:W1:Y:S02]  /*15b20*/  @!P0 SYNCS.PHASECHK.TRANS64 P0, [R3+URZ+0x22860], R2 ;  /* 0x02286002030085a7 */ /* 0x000e64000800007f */
[----:B-1----:R-:W-:Y:S05]  /*15b30*/  @!P0 BRA `(.L_x_1953) ;  /* 0xfffffffc00ec8947 */ /* 0x002fea000383ffff */
[----:B------:R-:W-:Y:S05]  /*15b40*/  BRA `(.L_x_2015) ;  /* 0xffffffe000007947 */ /* 0x000fea000383ffff */
.L_x_1965:
[----:B-1----:R-:W-:-:S04]  /*15b50*/  IMAD.U32 R3, RZ, RZ, UR38 ;  /* 0x00000026ff037e24 */ /* 0x002fc8000f8e00ff */
[----:B------:R1:W2:Y:S03]  /*15b60*/  SYNCS.PHASECHK.TRANS64.TRYWAIT P0, [R3+URZ+0x22848], R2 ;  /* 0x02284802030075a7 */ /* 0x0002a6000800017f */
[----:B--2---:R-:W-:Y:S05]  /*15b70*/  @!P0 NANOSLEEP.SYNCS 0x989680 ;  /* 0x009896800000895d */ /* 0x004fea0003900000 */
[----:B------:R-:W2:Y:S02]  /*15b80*/  @!P0 SYNCS.PHASECHK.TRANS64 P0, [R3+URZ+0x22848], R2 ;  /* 0x02284802030085a7 */ /* 0x000ea4000800007f */
[----:B--2---:R-:W-:Y:S05]  /*15b90*/  @!P0 BRA `(.L_x_1965) ;  /* 0xfffffffc00ec8947 */ /* 0x004fea000383ffff */
[----:B------:R-:W-:Y:S05]  /*15ba0*/  BRA `(.L_x_2016) ;  /* 0xffffffe400847947 */ /* 0x000fea000383ffff */
.L_x_1970:
[----:B-1----:R-:W-:-:S04]  /*15bb0*/  IMAD.U32 R3, RZ, RZ, UR38 ;  /* 0x00000026ff037e24 */ /* 0x002fc8000f8e00ff */
[----:B------:R1:W2:Y:S03]  /*15bc0*/  SYNCS.PHASECHK.TRANS64.TRYWAIT P0, [R3+URZ+0x22868], R2 ;  /* 0x02286802030075a7 */ /* 0x0002a6000800017f */
[----:B--2---:R-:W-:Y:S05]  /*15bd0*/  @!P0 NANOSLEEP.SYNCS 0x989680 ;  /* 0x009896800000895d */ /* 0x004fea0003900000 */
[----:B------:R-:W2:Y:S02]  /*15be0*/  @!P0 SYNCS.PHASECHK.TRANS64 P0, [R3+URZ+0x22868], R2 ;  /* 0x02286802030085a7 */ /* 0x000ea4000800007f */
[----:B--2---:R-:W-:Y:S05]  /*15bf0*/  @!P0 BRA `(.L_x_1970) ;  /* 0xfffffffc00ec8947 */ /* 0x004fea000383ffff */
[----:B------:R-:W-:Y:S05]  /*15c00*/  BRA `(.L_x_2017) ;  /* 0xffffffe400e87947 */ /* 0x000fea000383ffff */
.L_x_1977:
[----:B-1----:R1:W2:Y:S02]  /*15c10*/  SYNCS.PHASECHK.TRANS64.TRYWAIT P0, [R2+URZ+0x22820], R3 ;  /* 0x02282003020075a7 */ /* 0x0022a4000800017f */
[----:B--2---:R-:W-:Y:S05]  /*15c20*/  @!P0 NANOSLEEP.SYNCS 0x989680 ;  /* 0x009896800000895d */ /* 0x004fea0003900000 */
[----:B------:R-:W2:Y:S02]  /*15c30*/  @!P0 SYNCS.PHASECHK.TRANS64 P0, [R2+URZ+0x22820], R3 ;  /* 0x02282003020085a7 */ /* 0x000ea4000800007f */
[----:B--2---:R-:W-:Y:S05]  /*15c40*/  @!P0 BRA `(.L_x_1977) ;  /* 0xfffffffc00f08947 */ /* 0x004fea000383ffff */
[----:B------:R-:W-:Y:S05]  /*15c50*/  BRA `(.L_x_2018) ;  /* 0xffffffec00087947 */ /* 0x000fea000383ffff */
.L_x_1978:
[----:B------:R-:W2:Y:S01]  /*15c60*/  S2R R4, SR_TID.X ;  /* 0x0000000000047919 */ /* 0x000ea20000002100 */
[----:B------:R-:W-:Y:S01]  /*15c70*/  BSSY B0, `(.L_x_2019) ;  /* 0x000000a000007945 */ /* 0x000fe20003800000 */
[----:B------:R-:W-:Y:S02]  /*15c80*/  IMAD.MOV.U32 R12, RZ, RZ, RZ ;  /* 0x000000ffff0c7224 */ /* 0x000fe400078e00ff */
[----:B------:R-:W-:Y:S02]  /*15c90*/  IMAD.MOV.U32 R11, RZ, RZ, 0x1f ;  /* 0x0000001fff0b7424 */ /* 0x000fe400078e00ff */
[----:B------:R-:W-:Y:S01]  /*15ca0*/  IMAD.MOV.U32 R15, RZ, RZ, -0x1 ;  /* 0xffffffffff0f7424 */ /* 0x000fe200078e00ff */
[----:B--2---:R-:W-:-:S04]  /*15cb0*/  SHF.R.U32.HI R4, RZ, 0x5, R4 ;  /* 0x00000005ff047819 */ /* 0x004fc80000011604 */
[----:B------:R-:W-:-:S05]  /*15cc0*/  LOP3.LUT R4, R4, 0x3, RZ, 0xc0, !PT ;  /* 0x0000000304047812 */ /* 0x000fca00078ec0ff */
[----:B------:R-:W-:-:S07]  /*15cd0*/  IMAD.MOV.U32 R13, RZ, RZ, R4 ;  /* 0x000000ffff0d7224 */ /* 0x000fce00078e0004 */
[----:B01----:R-:W-:Y:S05]  /*15ce0*/  WARPSYNC.COLLECTIVE R15, `(.L_x_2020) ;  /* 0x000000000f087348 */ /* 0x003fea0003c00000 */
[----:B------:R2:W3:Y:S02]  /*15cf0*/  SHFL.IDX P6, R14, R13, R12, R11 ;  /* 0x0000000c0d0e7389 */ /* 0x0004e400000c000b */
[----:B0123--:R-:W-:Y:S01]  /*15d00*/  ENDCOLLECTIVE ;  /* 0x000000000000791b */ /* 0x00ffe20003800000 */
.L_x_2020:
[----:B------:R-:W-:Y:S05]  /*15d10*/  BSYNC B0 ;  /* 0x0000000000007941 */ /* 0x000fea0003800000 */
.L_x_2019:
[----:B------:R-:W-:Y:S05]  /*15d20*/  BRA `(.L_x_2021) ;  /* 0xffffffe800ec7947 */ /* 0x000fea000383ffff */
.L_x_1979:
[----:B------:R-:W-:Y:S01]  /*15d30*/  BSSY B0, `(.L_x_2022) ;  /* 0x0000006000007945 */ /* 0x000fe20003800000 */
[----:B------:R-:W-:-:S07]  /*15d40*/  IMAD.MOV.U32 R15, RZ, RZ, -0x1 ;  /* 0xffffffffff0f7424 */ /* 0x000fce00078e00ff */
[----:B01----:R-:W-:Y:S05]  /*15d50*/  WARPSYNC.COLLECTIVE R15, `(.L_x_2023) ;  /* 0x000000000f0c7348 */ /* 0x003fea0003c00000 */
[----:B------:R-:W-:Y:S02]  /*15d60*/  ELECT P6, UR62, PT ;  /* 0x00000000003e782f */ /* 0x000fe400038c0000 */
[----:B------:R-:W-:Y:S01]  /*15d70*/  MOV R14, UR62 ;  /* 0x0000003e000e7c02 */ /* 0x000fe20008000f00 */
[----:B01----:R-:W-:Y:S10]  /*15d80*/  ENDCOLLECTIVE ;  /* 0x000000000000791b */ /* 0x003ff40003800000 */
.L_x_2023:
[----:B------:R-:W-:Y:S05]  /*15d90*/  BSYNC B0 ;  /* 0x0000000000007941 */ /* 0x000fea0003800000 */
.L_x_2022:
[----:B------:R-:W-:Y:S05]  /*15da0*/  BRA `(.L_x_2024) ;  /* 0xffffffe800e07947 */ /* 0x000fea000383ffff */
.L_x_1981:
[----:B-1----:R1:W2:Y:S02]  /*15db0*/  SYNCS.PHASECHK.TRANS64.TRYWAIT P0, [R7+URZ], R4 ;  /* 0x00000004070075a7 */ /* 0x0022a4000800017f */
[----:B--2---:R-:W-:Y:S05]  /*15dc0*/  @!P0 NANOSLEEP.SYNCS 0x989680 ;  /* 0x009896800000895d */ /* 0x004fea0003900000 */
[----:B------:R-:W2:Y:S02]  /*15dd0*/  @!P0 SYNCS.PHASECHK.TRANS64 P0, [R7+URZ], R4 ;  /* 0x00000004070085a7 */ /* 0x000ea4000800007f */
[----:B--2---:R-:W-:Y:S05]  /*15de0*/  @!P0 BRA `(.L_x_1981) ;  /* 0xfffffffc00f08947 */ /* 0x004fea000383ffff */
[----:B------:R-:W-:Y:S05]  /*15df0*/  BRA `(.L_x_2025) ;  /* 0xffffffec00147947 */ /* 0x000fea000383ffff */
.L_x_1982:
[----:B--2---:R2:W3:Y:S02]  /*15e00*/  SYNCS.PHASECHK.TRANS64.TRYWAIT P0, [R5+URZ], R0 ;  /* 0x00000000050075a7 */ /* 0x0044e4000800017f */
[----:B---3--:R-:W-:Y:S05]  /*15e10*/  @!P0 NANOSLEEP.SYNCS 0x989680 ;  /* 0x009896800000895d */ /* 0x008fea0003900000 */
[----:B------:R-:W3:Y:S02]  /*15e20*/  @!P0 SYNCS.PHASECHK.TRANS64 P0, [R5+URZ], R0 ;  /* 0x00000000050085a7 */ /* 0x000ee4000800007f */
[----:B---3--:R-:W-:Y:S05]  /*15e30*/  @!P0 BRA `(.L_x_1982) ;  /* 0xfffffffc00f08947 */ /* 0x008fea000383ffff */
[----:B------:R-:W-:Y:S05]  /*15e40*/  BRA `(.L_x_2026) ;  /* 0xffffffec00087947 */ /* 0x000fea000383ffff */
.L_x_1984:
[----:B--2---:R2:W3:Y:S02]  /*15e50*/  SYNCS.PHASECHK.TRANS64.TRYWAIT P0, [R5+URZ], R4 ;  /* 0x00000004050075a7 */ /* 0x0044e4000800017f */
[----:B---3--:R-:W-:Y:S05]  /*15e60*/  @!P0 NANOSLEEP.SYNCS 0x989680 ;  /* 0x009896800000895d */ /* 0x008fea0003900000 */
[----:B------:R-:W3:Y:S02]  /*15e70*/  @!P0 SYNCS.PHASECHK.TRANS64 P0, [R5+URZ], R4 ;  /* 0x00000004050085a7 */ /* 0x000ee4000800007f */
[----:B---3--:R-:W-:Y:S05]  /*15e80*/  @!P0 BRA `(.L_x_1984) ;  /* 0xfffffffc00f08947 */ /* 0x008fea000383ffff */
[----:B------:R-:W-:Y:S05]  /*15e90*/  BRA `(.L_x_2027) ;  /* 0xffffffec000c7947 */ /* 0x000fea000383ffff */
.L_x_2028:
        /* <DEDUP_REMOVED lines=14> */
.L_x_6134:


//--------------------- .text._ZN7cutlass13device_kernelIN5flash11enable_sm90INS1_16FlashAttnFwdSm90INS1_25CollectiveMainloopFwdSm90ILi2EN4cute5tupleIJNS5_1CILi1EEES8_S8_EEENS6_IJNS7_ILi128EEENS7_ILi96EEENS7_ILi64EEEEEELi256ENS_10bfloat16_tEfNS_4arch4Sm90ELb0ELb1ELb1ELb0ELb0ELb0ELb1ELb1ELb0ELb1ELb1ELb0EEENS1_21CollectiveEpilogueFwdINS6_IJSA_NS7_ILi256EEESB_EEES9_SE_SG_Li256ELb0ELb1ELb1ELb0EEENS1_19SingleTileSchedulerILb0ELb1ELb1ELi128EEEEEEEEEvNT_6ParamsE --------------------------
	.section	.text._ZN7cutlass13device_kernelIN5flash11enable_sm90INS1_16FlashAttnFwdSm90INS1_25CollectiveMainloopFwdSm90ILi2EN4cute5tupleIJNS5_1CILi1EEES8_S8_EEENS6_IJNS7_ILi128EEENS7_ILi96EEENS7_ILi64EEEEEELi256ENS_10bfloat16_tEfNS_4arch4Sm90ELb0ELb1ELb1ELb0ELb0ELb0ELb1ELb1ELb0ELb1ELb1ELb0EEENS1_21CollectiveEpilogueFwdINS6_IJSA_NS7_ILi256EEESB_EEES9_SE_SG_Li256ELb0ELb1ELb1ELb0EEENS1_19SingleTileSchedulerILb0ELb1ELb1ELi128EEEEEEEEEvNT_6ParamsE,"ax",@progbits
	.align	128
.text._ZN7cutlass13device_kernelIN5flash11enable_sm90INS1_16FlashAttnFwdSm90INS1_25CollectiveMainloopFwdSm90ILi2EN4cute5tupleIJNS5_1CILi1EEES8_S8_EEENS6_IJNS7_ILi128EEENS7_ILi96EEENS7_ILi64EEEEEELi256ENS_10bfloat16_tEfNS_4arch4Sm90ELb0ELb1ELb1ELb0ELb0ELb0ELb1ELb1ELb0ELb1ELb1ELb0EEENS1_21CollectiveEpilogueFwdINS6_IJSA_NS7_ILi256EEESB_EEES9_SE_SG_Li256ELb0ELb1ELb1ELb0EEENS1_19SingleTileSchedulerILb0ELb1ELb1ELi128EEEEEEEEEvNT_6ParamsE:
        .type           _ZN7cutlass13device_kernelIN5flash11enable_sm90INS1_16FlashAttnFwdSm90INS1_25CollectiveMainloopFwdSm90ILi2EN4cute5tupleIJNS5_1CILi1EEES8_S8_EEENS6_IJNS7_ILi128EEENS7_ILi96EEENS7_ILi64EEEEEELi256ENS_10bfloat16_tEfNS_4arch4Sm90ELb0ELb1ELb1ELb0ELb0ELb0ELb1ELb1ELb0ELb1ELb1ELb0EEENS1_21CollectiveEpilogueFwdINS6_IJSA_NS7_ILi256EEESB_EEES9_SE_SG_Li256ELb0ELb1ELb1ELb0EEENS1_19SingleTileSchedulerILb0ELb1ELb1ELi128EEEEEEEEEvNT_6ParamsE,@function
        .size           _ZN7cutlass13device_kernelIN5flash11enable_sm90INS1_16FlashAttnFwdSm90INS1_25CollectiveMainloopFwdSm90ILi2EN4cute5tupleIJNS5_1CILi1EEES8_S8_EEENS6_IJNS7_ILi128EEENS7_ILi96EEENS7_ILi64EEEEEELi256ENS_10bfloat16_tEfNS_4arch4Sm90ELb0ELb1ELb1ELb0ELb0ELb0ELb1ELb1ELb0ELb1ELb1ELb0EEENS1_21CollectiveEpilogueFwdINS6_IJSA_NS7_ILi256EEESB_EEES9_SE_SG_Li256ELb0ELb1ELb1ELb0EEENS1_19SingleTileSchedulerILb0ELb1ELb1ELi128EEEEEEEEEvNT_6ParamsE,(.L_x_6135 - _ZN7cutlass13device_kernelIN5flash11enable_sm90INS1_16FlashAttnFwdSm90INS1_25CollectiveMainloopFwdSm90ILi2EN4cute5tupleIJNS5_1CILi1EEES8_S8_EEENS6_IJNS7_ILi128EEENS7_ILi96EEENS7_ILi64EEEEEELi256ENS_10bfloat16_tEfNS_4arch4Sm90ELb0ELb1ELb1ELb0ELb0ELb0ELb1ELb1ELb0ELb1ELb1ELb0EEENS1_21CollectiveEpilogueFwdINS6_IJSA_NS7_ILi256EEESB_EEES9_SE_SG_Li256ELb0ELb1ELb1ELb0EEENS1_19SingleTileSchedulerILb0ELb1ELb1ELi128EEEEEEEEEvNT_6ParamsE)
        .other          _ZN7cutlass13device_kernelIN5flash11enable_sm90INS1_16FlashAttnFwdSm90INS1_25CollectiveMainloopFwdSm90ILi2EN4cute5tupleIJNS5_1CILi1EEES8_S8_EEENS6_IJNS7_ILi128EEENS7_ILi96EEENS7_ILi64EEEEEELi256ENS_10bfloat16_tEfNS_4arch4Sm90ELb0ELb1ELb1ELb0ELb0ELb0ELb1ELb1ELb0ELb1ELb1ELb0EEENS1_21CollectiveEpilogueFwdINS6_IJSA_NS7_ILi256EEESB_EEES9_SE_SG_Li256ELb0ELb1ELb1ELb0EEENS1_19SingleTileSchedulerILb0ELb1ELb1ELi128EEEEEEEEEvNT_6ParamsE,@"STO_CUDA_ENTRY STV_DEFAULT"
_ZN7cutlass13device_kernelIN5flash11enable_sm90INS1_16FlashAttnFwdSm90INS1_25CollectiveMainloopFwdSm90ILi2EN4cute5tupleIJNS5_1CILi1EEES8_S8_EEENS6_IJNS7_ILi128EEENS7_ILi96EEENS7_ILi64EEEEEELi256ENS_10bfloat16_tEfNS_4arch4Sm90ELb0ELb1ELb1ELb0ELb0ELb0ELb1ELb1ELb0ELb1ELb1ELb0EEENS1_21CollectiveEpilogueFwdINS6_IJSA_NS7_ILi256EEESB_EEES9_SE_SG_Li256ELb0ELb1ELb1ELb0EEENS1_19SingleTileSchedulerILb0ELb1ELb1ELi128EEEEEEEEEvNT_6ParamsE:
[----:B------:R-:W0:Y:S02]  /*0000*/  LDC R1, c[0x0][0x28] ;  /* 0x00000a00ff017b82 */ /* 0x000e240000000800 */
[----:B0-----:R-:W-:Y:S01]  /*0010*/  VIADD R1, R1, 0xffffcbc0 ;  /* 0xffffcbc001017836 */ /* 0x001fe20000000000 */
[----:B------:R-:W0:Y:S01]  /*0020*/  S2R R3, SR_TID.X ;  /* 0x0000000000037919 */ /* 0x000e220000002100 */
[----:B------:R-:W-:Y:S01]  /*0030*/  ELECT P0, URZ, PT ;  /* 0x00000000003f782f */ /* 0x000fe20003800000 */
[----:B------:R-:W-:Y:S01]  /*0040*/  BSSY B0, `(.L_x_2029) ;  /* 0x0000011000007945 */ /* 0x000fe20003800000 */
[----:B------:R-:W-:Y:S02]  /*0050*/  ULDC UR4, c[0x0][0x20] ;  /* 0x0000080000047ab9 */ /* 0x000fe40000000800 */
[----:B------:R-:W-:Y:S01]  /*0060*/  IADD3 R18, P1, R1, UR4, RZ ;  /* 0x0000000401127c10 */ /* 0x000fe2000ff3e0ff */
[----:B------:R-:W-:-:S04]  /*0070*/  ULDC UR4, c[0x0][0x24] ;  /* 0x0000090000047ab9 */ /* 0x000fc80000000800 */
[----:B------:R-:W-:Y:S01]  /*0080*/  IMAD.X R19, RZ, RZ, UR4, P1 ;  /* 0x00000004ff137e24 */ /* 0x000fe200088e06ff */
        /* <DEDUP_REMOVED lines=12> */
.L_x_2030:
[----:B------:R-:W-:Y:S05]  /*0150*/  BSYNC B0 ;  /* 0x0000000000007941 */ /* 0x000fea0003800000 */
.L_x_2029:
        /* <DEDUP_REMOVED lines=42> */
.L_x_2031:
        /* <DEDUP_REMOVED lines=22> */
.L_x_2032:
        /* <DEDUP_REMOVED lines=18> */
.L_x_2033:
        /* <DEDUP_REMOVED lines=22> */
.L_x_2034:
        /* <DEDUP_REMOVED lines=22> */
.L_x_2035:
[----:B------:R-:W-:Y:S01]  /*0940*/  IADD3 R3, P1, R18, 0x70, RZ ;  /* 0x0000007012037810 */ /* 0x000fe20007f3e0ff */
[----:B------:R-:W-:Y:S01]  /*0950*/  NOP ;  /* 0x0000000000007918 */ /* 0x000fe20000000000 */
[----:B01-34-:R-:W-:Y:S01]  /*0960*/  BAR.SYNC.DEFER_BLOCKING 0x0 ;  /* 0x0000000000007b1d */ /* 0x01bfe20000010000 */
[----:B--2---:R-:W-:Y:S01]  /*0970*/  ISETP.NE.AND P0, PT, R2, RZ, PT ;  /* 0x000000ff0200720c */ /* 0x004fe20003f05270 */
[----:B------:R-:W-:Y:S01]  /*0980*/  IMAD.MOV.U32 R2, RZ, RZ, 0x1 ;  /* 0x00000001ff027424 */ /* 0x000fe200078e00ff */
[C---:B------:R-:W-:Y:S02]  /*0990*/  IADD3 R43, P2, R18.reuse, 0x224, RZ ;  /* 0x00000224122b7810 */ /* 0x040fe40007f5e0ff */
[----:B------:R-:W-:Y:S01]  /*09a0*/  IADD3 R46, P3, R18, 0x260, RZ ;  /* 0x00000260122e7810 */ /* 0x000fe20007f7e0ff */
[----:B------:R-:W-:Y:S01]  /*09b0*/  ULDC.64 UR44, c[0x0][0x208] ;  /* 0x00008200002c7ab9 */ /* 0x000fe20000000a00 */
[----:B------:R-:W-:Y:S01]  /*09c0*/  SEL R2, R2, 0x2, !P0 ;  /* 0x0000000202027807 */ /* 0x000fe20004000000 */
[----:B------:R0:W-:Y:S01]  /*09d0*/  STL [R1+0x474], R3 ;  /* 0x0004740301007387 */ /* 0x0001e20000100800 */
[----:B------:R-:W-:Y:S01]  /*09e0*/  BSSY B6, `(.L_x_2036) ;  /* 0x000331e000067945 */ /* 0x000fe20003800000 */
[----:B------:R-:W-:-:S02]  /*09f0*/  IMAD.X R48, RZ, RZ, R19, P2 ;  /* 0x000000ffff307224 */ /* 0x000fc400010e0613 */
[----:B------:R1:W-:Y:S01]  /*0a00*/  STL [R1+0x484], R2 ;  /* 0x0004840201007387 */ /* 0x0003e20000100800 */
[--C-:B------:R-:W-:Y:S02]  /*0a10*/  IMAD.X R39, RZ, RZ, R19.reuse, P3 ;  /* 0x000000ffff277224 */ /* 0x100fe400018e0613 */
[----:B0-----:R-:W-:-:S05]  /*0a20*/  IMAD.X R3, RZ, RZ, R19, P1 ;  /* 0x000000ffff037224 */ /* 0x001fca00008e0613 */
[----:B------:R1:W-:Y:S01]  /*0a30*/  STL [R1+0x470], R3 ;  /* 0x0004700301007387 */ /* 0x0003e20000100800 */
[----:B------:R-:W-:Y:S05]  /*0a40*/  @!P0 BRA `(.L_x_2037) ;  /* 0x000002e400088947 */ /* 0x000fea0003800000 */
.L_x_2038:
[----:B------:R-:W-:-:S08]  /*0a50*/  NOP ;  /* 0x0000000000007918 */ /* 0x000fd00000000000 */
[----:B------:R-:W0:Y:S02]  /*0a60*/  USETMAXREG.TRY_ALLOC.CTAPOOL UP0, 0xf0 ;  /* 0x000000f0000079c8 */ /* 0x000e240008000600 */
[----:B0-----:R-:W-:-:S13]  /*0a70*/  PLOP3.LUT P0, PT, PT, PT, UP0, 0x80, 0x0 ;  /* 0x000000000000781c */ /* 0x001fda0003f0f008 */
[----:B------:R-:W-:Y:S05]  /*0a80*/  @!P0 BRA `(.L_x_2038) ;  /* 0xfffffffc00f08947 */ /* 0x000fea000383ffff */
[----:B-1----:R-:W0:Y:S08]  /*0a90*/  LDC R3, c[0x0][0xd50] ;  /* 0x00035400ff037b82 */ /* 0x002e300000000800 */
[----:B------:R-:W-:Y:S06]  /*0aa0*/  BAR.ARV 0x8, 0x180 ;  /* 0x0206000000007b1d */ /* 0x000fec0000002000 */
[----:B------:R-:W-:-:S02]  /*0ab0*/  ISETP.NE.AND P0, PT, R73, 0x1, PT ;  /* 0x000000014900780c */ /* 0x000fc40003f05270 */
[----:B------:R-:W1:Y:S01]  /*0ac0*/  S2UR UR4, SR_CTAID.Y ;  /* 0x00000000000479c3 */ /* 0x000e620000002600 */
[----:B------:R2:W-:Y:S04]  /*0ad0*/  STL.64 [R1+0x218], RZ ;  /* 0x000218ff01007387 */ /* 0x0005e80000100a00 */
[----:B------:R2:W-:Y:S03]  /*0ae0*/  STL [R1+0x220], RZ ;  /* 0x000220ff01007387 */ /* 0x0005e60000100800 */
[----:B------:R-:W3:Y:S01]  /*0af0*/  S2UR UR36, SR_CTAID.Z ;  /* 0x00000000002479c3 */ /* 0x000ee20000002700 */
[----:B------:R2:W-:Y:S07]  /*0b00*/  STL [R1+0x224], RZ ;  /* 0x000224ff01007387 */ /* 0x0005ee0000100800 */
[----:B------:R-:W-:Y:S06]  /*0b10*/  @!P0 BAR.ARV 0x9, 0x100 ;  /* 0x0244000000008b1d */ /* 0x000fec0000002000 */
[----:B0-----:R-:W-:Y:S01]  /*0b20*/  ISETP.NE.AND P1, PT, R3, 0x1, PT ;  /* 0x000000010300780c */ /* 0x001fe20003f25270 */
[----:B-1----:R-:W-:-:S12]  /*0b30*/  IMAD.U32 R194, RZ, RZ, UR4 ;  /* 0x00000004ffc27e24 */ /* 0x002fd8000f8e00ff */
[----:B------:R-:W0:Y:S01]  /*0b40*/  @P1 LDC R0, c[0x0][0xd54] ;  /* 0x00035500ff001b82 */ /* 0x000e220000000800 */
[----:B---3--:R-:W-:-:S07]  /*0b50*/  ISETP.LE.AND P0, PT, RZ, UR36, PT ;  /* 0x00000024ff007c0c */ /* 0x008fce000bf03270 */
[----:B------:R-:W1:Y:S01]  /*0b60*/  @P1 LDC R5, c[0x0][0xd58] ;  /* 0x00035600ff051b82 */ /* 0x000e620000000800 */
[----:B0-----:R-:W-:-:S05]  /*0b70*/  @P1 IMAD.HI.U32 R0, R0, UR4, RZ ;  /* 0x0000000400001c27 */ /* 0x001fca000f8e00ff */
[----:B-1----:R-:W-:Y:S02]  /*0b80*/  @P1 SHF.R.U32.HI R194, RZ, R5, R0 ;  /* 0x00000005ffc21219 */ /* 0x002fe40000011600 */
[----:B------:R-:W-:-:S03]  /*0b90*/  IADD3 R32, P1, R18, 0x218, RZ ;  /* 0x0000021812207810 */ /* 0x000fc60007f3e0ff */
[----:B------:R-:W-:Y:S02]  /*0ba0*/  IMAD.MOV R234, RZ, RZ, -R194 ;  /* 0x000000ffffea7224 */ /* 0x000fe400078e0ac2 */
[----:B------:R-:W-:Y:S02]  /*0bb0*/  IMAD.X R33, RZ, RZ, R19, P1 ;  /* 0x000000ffff217224 */ /* 0x000fe400008e0613 */
[----:B------:R-:W-:Y:S01]  /*0bc0*/  IMAD R234, R3, R234, UR4 ;  /* 0x0000000403ea7e24 */ /* 0x000fe2000f8e02ea */
[----:B--2---:R-:W-:Y:S06]  /*0bd0*/  @!P0 BRA `(.L_x_2039) ;  /* 0x0000032c00f88947 */ /* 0x004fec0003800000 */
[----:B------:R-:W2:Y:S01]  /*0be0*/  LDL.LU R13, [R1+0x484] ;  /* 0x00048400010d7983 */ /* 0x000ea20000300800 */
[----:B------:R-:W0:Y:S01]  /*0bf0*/  LDC R0, c[0x0][0x448] ;  /* 0x00011200ff007b82 */ /* 0x000e220000000800 */
[----:B------:R-:W1:Y:S01]  /*0c00*/  S2R R11, SR_CgaCtaId ;  /* 0x00000000000b7919 */ /* 0x000e620000008800 */
[----:B------:R-:W3:Y:S01]  /*0c10*/  S2R R9, SR_SWINHI ;  /* 0x0000000000097919 */ /* 0x000ee20000002f00 */
[----:B------:R-:W4:Y:S01]  /*0c20*/  S2R R2, SR_TID.X ;  /* 0x0000000000027919 */ /* 0x000f220000002100 */
[----:B------:R-:W5:Y:S01]  /*0c30*/  S2R R8, SR_CTAID.X ;  /* 0x0000000000087919 */ /* 0x000f620000002500 */
[----:B------:R-:W-:Y:S01]  /*0c40*/  MOV R72, 0x400 ;  /* 0x0000040000487802 */ /* 0x000fe20000000f00 */
[----:B------:R-:W-:Y:S02]  /*0c50*/  IMAD.MOV.U32 R12, RZ, RZ, 0x3000 ;  /* 0x00003000ff0c7424 */ /* 0x000fe400078e00ff */
[----:B------:R-:W5:Y:S01]  /*0c60*/  LDC.64 R22, c[0x0][0x418] ;  /* 0x00010600ff167b82 */ /* 0x000f620000000a00 */
[----:B0-----:R-:W-:Y:S01]  /*0c70*/  ISETP.NE.AND P1, PT, R0, 0x1, PT ;  /* 0x000000010000780c */ /* 0x001fe20003f25270 */
[----:B------:R-:W-:-:S06]  /*0c80*/  IMAD.MOV.U32 R0, RZ, RZ, 0xc000 ;  /* 0x0000c000ff007424 */ /* 0x000fcc00078e00ff */
[----:B------:R-:W0:Y:S01]  /*0c90*/  LDC R16, c[0x0][0xa80] ;  /* 0x0002a000ff107b82 */ /* 0x000e220000000800 */
[----:B------:R-:W-:Y:S02]  /*0ca0*/  IMAD.MOV.U32 R5, RZ, RZ, 0x100 ;  /* 0x00000100ff057424 */ /* 0x000fe400078e00ff */
[----:B------:R-:W-:Y:S02]  /*0cb0*/  IMAD.MOV.U32 R6, RZ, RZ, 0x1 ;  /* 0x00000001ff067424 */ /* 0x000fe400078e00ff */
[----:B------:R-:W-:-:S03]  /*0cc0*/  IMAD.MOV.U32 R7, RZ, RZ, RZ ;  /* 0x000000ffff077224 */ /* 0x000fc600078e00ff */
[----:B------:R-:W0:Y:S01]  /*0cd0*/  LDC R29, c[0x0][0x424] ;  /* 0x00010900ff1d7b82 */ /* 0x000e220000000800 */
[----:B-1----:R-:W-:-:S04]  /*0ce0*/  LEA R72, R11, R72, 0x18 ;  /* 0x000000480b487211 */ /* 0x002fc800078ec0ff */
[----:B------:R-:W-:Y:S02]  /*0cf0*/  MOV R26, R72 ;  /* 0x00000048001a7202 */ /* 0x000fe40000000f00 */
[----:B---3--:R-:W-:Y:S02]  /*0d00*/  MOV R27, R9 ;  /* 0x00000009001b7202 */ /* 0x008fe40000000f00 */
[----:B------:R-:W1:Y:S01]  /*0d10*/  @P1 LDC R9, c[0x0][0x44c] ;  /* 0x00011300ff091b82 */ /* 0x000e620000000800 */
[----:B----4-:R-:W-:-:S04]  /*0d20*/  LOP3.LUT R2, R2, 0x7f, RZ, 0xc0, !PT ;  /* 0x0000007f02027812 */ /* 0x010fc800078ec0ff */
[----:B------:R-:W-:Y:S01]  /*0d30*/  ISETP.NE.AND P0, PT, R2, RZ, PT ;  /* 0x000000ff0200720c */ /* 0x000fe20003f05270 */
[----:B------:R-:W-:Y:S01]  /*0d40*/  IMAD.MOV.U32 R52, RZ, RZ, R0 ;  /* 0x000000ffff347224 */ /* 0x000fe200078e0000 */
[----:B-----5:R-:W-:Y:S01]  /*0d50*/  STL [R1+0x70], R8 ;  /* 0x0000700801007387 */ /* 0x020fe20000100800 */
[----:B------:R-:W3:Y:S01]  /*0d60*/  LDC R10, c[0x0][0x2f0] ;  /* 0x0000bc00ff0a7b82 */ /* 0x000ee20000000800 */
[----:B------:R-:W-:Y:S02]  /*0d70*/  SEL R4, RZ, 0x1, P0 ;  /* 0x00000001ff047807 */ /* 0x000fe40000000000 */
[C---:B------:R-:W-:Y:S02]  /*0d80*/  IADD3 R0, P0, R26.reuse, 0x32450, RZ ;  /* 0x000324501a007810 */ /* 0x040fe40007f1e0ff */
[----:B------:R-:W-:Y:S01]  /*0d90*/  IADD3 R14, P2, R26, 0x32460, RZ ;  /* 0x000324601a0e7810 */ /* 0x000fe20007f5e0ff */
[----:B------:R4:W-:Y:S01]  /*0da0*/  STL.128 [R1+0x20], R4 ;  /* 0x0000200401007387 */ /* 0x0009e20000100c00 */
[----:B------:R-:W-:Y:S01]  /*0db0*/  IMAD.MOV.U32 R54, RZ, RZ, R4 ;  /* 0x000000ffff367224 */ /* 0x000fe200078e0004 */
[----:B------:R-:W5:Y:S02]  /*0dc0*/  @P1 LDC R20, c[0x0][0x450] ;  /* 0x00011400ff141b82 */ /* 0x000f640000000800 */
[----:B------:R-:W-:-:S02]  /*0dd0*/  IMAD.X R15, RZ, RZ, R27, P2 ;  /* 0x000000ffff0f7224 */ /* 0x000fc400010e061b */
[----:B------:R-:W-:Y:S01]  /*0de0*/  IMAD.MOV.U32 R2, RZ, RZ, 0x1 ;  /* 0x00000001ff027424 */ /* 0x000fe200078e00ff */
[----:B----4-:R-:W-:Y:S01]  /*0df0*/  IADD3 R6, P2, R26, 0x32430, RZ ;  /* 0x000324301a067810 */ /* 0x010fe20007f5e0ff */
[----:B------:R-:W-:-:S04]  /*0e00*/  IMAD.MOV.U32 R3, RZ, RZ, RZ ;  /* 0x000000ffff037224 */ /* 0x000fc800078e00ff */
[----:B------:R-:W-:Y:S01]  /*0e10*/  IMAD.X R7, RZ, RZ, R27, P2 ;  /* 0x000000ffff077224 */ /* 0x000fe200010e061b */
[----:B------:R-:W-:Y:S01]  /*0e20*/  IADD3 R193, P2, R18, 0x230, RZ ;  /* 0x0000023012c17810 */ /* 0x000fe20007f5e0ff */
[----:B------:R-:W4:Y:S03]  /*0e30*/  S2R R70, SR_TID.X ;  /* 0x0000000000467919 */ /* 0x000f260000002100 */
[----:B------:R0:W-:Y:S01]  /*0e40*/  STL.64 [R1+0x8], R6 ;  /* 0x0000080601007387 */ /* 0x0001e20000100a00 */
[----:B------:R-:W-:-:S03]  /*0e50*/  IMAD.X R179, RZ, RZ, R19, P2 ;  /* 0x000000ffffb37224 */ /* 0x000fc600010e0613 */
[----:B------:R1:W-:Y:S01]  /*0e60*/  STL.64 [R1+0x60], R2 ;  /* 0x0000600201007387 */ /* 0x0003e20000100a00 */
[----:B------:R-:W-:Y:S01]  /*0e70*/  IADD3 R36, P2, R18, 0x120, RZ ;  /* 0x0000012012247810 */ /* 0x000fe20007f5e0ff */
[----:B0-----:R-:W0:Y:S01]  /*0e80*/  LDC R6, c[0x0][0x288] ;  /* 0x0000a200ff067b82 */ /* 0x001e220000000800 */
[----:B-1----:R-:W-:Y:S01]  /*0e90*/  IMAD.X R3, RZ, RZ, R27, P0 ;  /* 0x000000ffff037224 */ /* 0x002fe200000e061b */
[----:B------:R-:W-:Y:S02]  /*0ea0*/  ISETP.NE.U32.AND P0, PT, R22, RZ, PT ;  /* 0x000000ff1600720c */ /* 0x000fe40003f05070 */
[----:B------:R-:W-:Y:S01]  /*0eb0*/  IMAD.X R37, RZ, RZ, R19, P2 ;  /* 0x000000ffff257224 */ /* 0x000fe200010e0613 */
[C---:B------:R-:W-:Y:S02]  /*0ec0*/  IADD3 R65, P2, R18.reuse, 0x98, RZ ;  /* 0x0000009812417810 */ /* 0x040fe40007f5e0ff */
[----:B------:R-:W-:Y:S01]  /*0ed0*/  ISETP.NE.AND.EX P0, PT, R23, RZ, PT, P0 ;  /* 0x000000ff1700720c */ /* 0x000fe20003f05300 */
[----:B------:R-:W-:Y:S01]  /*0ee0*/  STL.64 [R1+0x68], R14 ;  /* 0x0000680e01007387 */ /* 0x000fe20000100a00 */
[----:B------:R-:W-:-:S02]  /*0ef0*/  IADD3 R40, P6, R18, 0x170, RZ ;  /* 0x0000017012287810 */ /* 0x000fc40007fde0ff */
[----:B------:R-:W-:Y:S01]  /*0f00*/  SEL R29, R29, 0x1, P0 ;  /* 0x000000011d1d7807 */ /* 0x000fe20000000000 */
[----:B------:R-:W-:Y:S01]  /*0f10*/  STL [R1+0x250], R16 ;  /* 0x0002501001007387 */ /* 0x000fe20000100800 */
[----:B------:R-:W-:-:S03]  /*0f20*/  IADD3 R24, P5, R18, 0x16c, RZ ;  /* 0x0000016c12187810 */ /* 0x000fc60007fbe0ff */
[----:B------:R-:W-:Y:S01]  /*0f30*/  STL.128 [R1+0x230], RZ ;  /* 0x000230ff01007387 */ /* 0x000fe20000100c00 */
[----:B------:R-:W-:-:S03]  /*0f40*/  IADD3 R23, P0, R18, 0x13c, RZ ;  /* 0x0000013c12177810 */ /* 0x000fc60007f1e0ff */
[----:B------:R-:W-:Y:S01]  /*0f50*/  STL.128 [R1+0x240], RZ ;  /* 0x000240ff01007387 */ /* 0x000fe20000100c00 */
[----:B------:R-:W-:-:S03]  /*0f60*/  IADD3 R44, P4, R18, 0x138, RZ ;  /* 0x00000138122c7810 */ /* 0x000fc60007f9e0ff */
[----:B------:R-:W-:Y:S04]  /*0f70*/  STL.128 [R1+0x260], RZ ;  /* 0x000260ff01007387 */ /* 0x000fe80000100c00 */
        /* <DEDUP_REMOVED lines=31> */
[----:B------:R-:W-:Y:S04]  /*1170*/  STL.64 [R1], RZ ;  /* 0x000000ff01007387 */ /* 0x000fe80000100a00 */
[----:B------:R-:W-:Y:S01]  /*1180*/  STL.64 [R1+0x38], RZ ;  /* 0x000038ff01007387 */ /* 0x000fe20000100a00 */
[----:B------:R-:W-:-:S02]  /*1190*/  IMAD.X R66, RZ, RZ, R19, P2 ;  /* 0x000000ffff427224 */ /* 0x000fc400010e0613 */
[----:B---3--:R-:W-:Y:S02]  /*11a0*/  IMAD R29, R29, R10, RZ ;  /* 0x0000000a1d1d7224 */ /* 0x008fe400078e02ff */
[--C-:B------:R-:W-:Y:S01]  /*11b0*/  IMAD.X R41, RZ, RZ, R19.reuse, P6 ;  /* 0x000000ffff297224 */ /* 0x100fe200030e0613 */
[----:B------:R-:W-:Y:S01]  /*11c0*/  IADD3 R42, P6, R18, 0x118, RZ ;  /* 0x00000118122a7810 */ /* 0x000fe20007fde0ff */
[----:B------:R-:W-:Y:S01]  /*11d0*/  IMAD.X R25, RZ, RZ, R19, P5 ;  /* 0x000000ffff197224 */ /* 0x000fe200028e0613 */
[----:B--2---:R1:W-:Y:S02]  /*11e0*/  STL.64 [R1+0x18], R12 ;  /* 0x0000180c01007387 */ /* 0x0043e40000100a00 */
[----:B-1----:R-:W-:Y:S02]  /*11f0*/  IMAD.MOV.U32 R12, RZ, RZ, R0 ;  /* 0x000000ffff0c7224 */ /* 0x002fe400078e0000 */
[----:B------:R-:W-:-:S04]  /*1200*/  IMAD.SHL.U32 R0, R8, 0x80, RZ ;  /* 0x0000008008007824 */ /* 0x000fc800078e00ff */
[----:B------:R-:W-:-:S04]  /*1210*/  @P1 VIADD R4, R0, 0x7f ;  /* 0x0000007f00041836 */ /* 0x000fc80000000000 */
[----:B------:R-:W-:Y:S02]  /*1220*/  @P1 IMAD.HI.U32 R5, R4, R9, RZ ;  /* 0x0000000904051227 */ /* 0x000fe400078e00ff */
[----:B------:R-:W1:Y:S02]  /*1230*/  LDC.64 R8, c[0x0][0xad8] ;  /* 0x0002b600ff087b82 */ /* 0x000e640000000a00 */
[----:B------:R-:W-:Y:S02]  /*1240*/  IMAD.MOV.U32 R2, RZ, RZ, R13 ;  /* 0x000000ffff027224 */ /* 0x000fe400078e000d */
[----:B------:R-:W-:Y:S02]  /*1250*/  IMAD.MOV.U32 R13, RZ, RZ, R3 ;  /* 0x000000ffff0d7224 */ /* 0x000fe400078e0003 */
[----:B------:R-:W-:Y:S01]  /*1260*/  IMAD.MOV.U32 R53, RZ, RZ, R2 ;  /* 0x000000ffff357224 */ /* 0x000fe200078e0002 */
[----:B------:R-:W-:Y:S02]  /*1270*/  IADD3 R2, P3, R26, 0x32440, RZ ;  /* 0x000324401a027810 */ /* 0x000fe40007f7e0ff */
[----:B------:R-:W-:Y:S03]  /*1280*/  STL.128 [R1+0x40], R12 ;  /* 0x0000400c01007387 */ /* 0x000fe60000100c00 */
[----:B------:R-:W-:Y:S01]  /*1290*/  IMAD.X R3, RZ, RZ, R27, P3 ;  /* 0x000000ffff037224 */ /* 0x000fe200018e061b */
[C---:B------:R-:W-:Y:S01]  /*12a0*/  IADD3 R38, P3, R18.reuse, 0x128, RZ ;  /* 0x0000012812267810 */ /* 0x040fe20007f7e0ff */
[--C-:B------:R-:W-:Y:S01]  /*12b0*/  IMAD.X R22, RZ, RZ, R19.reuse, P0 ;  /* 0x000000ffff167224 */ /* 0x100fe200000e0613 */
[C---:B------:R-:W-:Y:S01]  /*12c0*/  IADD3 R58, P5, R18.reuse, 0x110, RZ ;  /* 0x00000110123a7810 */ /* 0x040fe20007fbe0ff */
[--C-:B------:R-:W-:Y:S01]  /*12d0*/  IMAD.X R67, RZ, RZ, R19.reuse, P4 ;  /* 0x000000ffff437224 */ /* 0x100fe200020e0613 */
[C---:B------:R-:W-:Y:S01]  /*12e0*/  IADD3 R49, P0, R18.reuse, 0xb0, RZ ;  /* 0x000000b012317810 */ /* 0x040fe20007f1e0ff */
[----:B------:R-:W-:Y:S01]  /*12f0*/  IMAD.X R45, RZ, RZ, R19, P3 ;  /* 0x000000ffff2d7224 */ /* 0x000fe200018e0613 */
[----:B------:R-:W-:-:S02]  /*1300*/  IADD3 R34, P4, R18, 0xa8, RZ ;  /* 0x000000a812227810 */ /* 0x000fc40007f9e0ff */
[----:B-1----:R-:W-:Y:S01]  /*1310*/  ISETP.GE.AND P2, PT, R9, 0x1, PT ;  /* 0x000000010900780c */ /* 0x002fe20003f46270 */
[----:B------:R-:W-:Y:S01]  /*1320*/  VIADD R4, R0, 0x7f ;  /* 0x0000007f00047836 */ /* 0x000fe20000000000 */
[C---:B------:R-:W-:Y:S02]  /*1330*/  IADD3 R63, P3, R18.reuse, 0xa0, RZ ;  /* 0x000000a0123f7810 */ /* 0x040fe40007f7e0ff */
[----:B-----5:R-:W-:Y:S02]  /*1340*/  @P1 SHF.R.U32.HI R4, RZ, R20, R5 ;  /* 0x00000014ff041219 */ /* 0x020fe40000011605 */
[----:B0-----:R-:W-:Y:S01]  /*1350*/  IADD3 R235, R29, 0x1, -R6 ;  /* 0x000000011deb7810 */ /* 0x001fe20007ffe806 */
[----:B------:R-:W-:Y:S02]  /*1360*/  IMAD.MOV.U32 R55, RZ, RZ, 0x100 ;  /* 0x00000100ff377424 */ /* 0x000fe400078e00ff */
[--C-:B------:R-:W-:Y:S01]  /*1370*/  IMAD.X R47, RZ, RZ, R19.reuse, P6 ;  /* 0x000000ffff2f7224 */ /* 0x100fe200030e0613 */
[C---:B------:R-:W-:Y:S01]  /*1380*/  IADD3 R60, P6, R18.reuse, 0x90, RZ ;  /* 0x00000090123c7810 */ /* 0x040fe20007fde0ff */
[--C-:B------:R-:W-:Y:S01]  /*1390*/  IMAD.X R57, RZ, RZ, R19.reuse, P5 ;  /* 0x000000ffff397224 */ /* 0x100fe200028e0613 */
[C---:B------:R-:W-:Y:S01]  /*13a0*/  IADD3 R51, P5, R18.reuse, 0x88, RZ ;  /* 0x0000008812337810 */ /* 0x040fe20007fbe0ff */
[--C-:B------:R-:W-:Y:S01]  /*13b0*/  IMAD.X R50, RZ, RZ, R19.reuse, P0 ;  /* 0x000000ffff327224 */ /* 0x100fe200000e0613 */
[C---:B------:R-:W-:Y:S01]  /*13c0*/  IADD3 R68, P0, R18.reuse, 0x80, RZ ;  /* 0x0000008012447810 */ /* 0x040fe20007f1e0ff */
[--C-:B------:R-:W-:Y:S01]  /*13d0*/  IMAD.X R35, RZ, RZ, R19.reuse, P4 ;  /* 0x000000ffff237224 */ /* 0x100fe200020e0613 */
[C---:B------:R-:W-:Y:S01]  /*13e0*/  IADD3 R30, P4, R18.reuse, 0x78, RZ ;  /* 0x00000078121e7810 */ /* 0x040fe20007f9e0ff */
[----:B------:R-:W-:Y:S01]  /*13f0*/  IMAD.X R64, RZ, RZ, R19, P3 ;  /* 0x000000ffff407224 */ /* 0x000fe200018e0613 */
[C---:B------:R-:W-:Y:S01]  /*1400*/  IADD3 R61, P3, R18.reuse, 0x38, RZ ;  /* 0x00000038123d7810 */ /* 0x040fe20007f7e0ff */
[----:B------:R-:W-:Y:S01]  /*1410*/  IMAD.IADD R7, R235, 0x1, R4 ;  /* 0x00000001eb077824 */ /* 0x000fe200078e0204 */
[----:B------:R-:W-:Y:S01]  /*1420*/  USHF.R.S32.HI UR37, URZ, 0x1f, UR36 ;  /* 0x0000001f3f257899 */ /* 0x000fe20008011424 */
[----:B------:R4:W-:Y:S01]  /*1430*/  STL.128 [R1+0x50], R52 ;  /* 0x0000503401007387 */ /* 0x0009e20000100c00 */
[----:B------:R-:W-:-:S02]  /*1440*/  VIADD R157, R18, 0x178 ;  /* 0x00000178129d7836 */ /* 0x000fc40000000000 */
[--C-:B------:R-:W-:Y:S01]  /*1450*/  IMAD.X R59, RZ, RZ, R19.reuse, P6 ;  /* 0x000000ffff3b7224 */ /* 0x100fe200030e0613 */
[----:B------:R-:W-:Y:S01]  /*1460*/  STL.64 [R1+0x10], R2 ;  /* 0x0000100201007387 */ /* 0x000fe20000100a00 */
[--C-:B------:R-:W-:Y:S02]  /*1470*/  IMAD.X R56, RZ, RZ, R19.reuse, P5 ;  /* 0x000000ffff387224 */ /* 0x100fe400028e0613 */
[--C-:B------:R-:W-:Y:S01]  /*1480*/  IMAD.X R69, RZ, RZ, R19.reuse, P0 ;  /* 0x000000ffff457224 */ /* 0x100fe200000e0613 */
[----:B------:R0:W-:Y:S01]  /*1490*/  STL.64 [R1+0x30], R2 ;  /* 0x0000300201007387 */ /* 0x0001e20000100a00 */
[--C-:B------:R-:W-:Y:S02]  /*14a0*/  IMAD.X R31, RZ, RZ, R19.reuse, P4 ;  /* 0x000000ffff1f7224 */ /* 0x100fe400020e0613 */
[----:B------:R-:W-:Y:S02]  /*14b0*/  IMAD.X R62, RZ, RZ, R19, P3 ;  /* 0x000000ffff3e7224 */ /* 0x000fe400018e0613 */
[----:B----4-:R-:W-:-:S02]  /*14c0*/  VIADD R53, R70, 0xffffff80 ;  /* 0xffffff8046357836 */ /* 0x010fc40000000000 */
[----:B0-----:R-:W-:Y:S01]  /*14d0*/  IMAD.IADD R2, R7, 0x1, R8 ;  /* 0x0000000107027824 */ /* 0x001fe200078e0208 */
[----:B------:R-:W-:Y:S06]  /*14e0*/  @!P2 BRA `(.L_x_2040) ;  /* 0x000000000040a947 */ /* 0x000fec0003800000 */
[C---:B------:R-:W-:Y:S01]  /*14f0*/  ISETP.GT.AND P0, PT, R7.reuse, RZ, PT ;  /* 0x000000ff0700720c */ /* 0x040fe20003f04270 */
[----:B------:R-:W-:-:S12]  /*1500*/  VIADD R3, R7, 0xffffffff ;  /* 0xffffffff07037836 */ /* 0x000fd80000000000 */
[----:B------:R-:W-:Y:S05]  /*1510*/  @P0 BRA `(.L_x_2041) ;  /* 0x00000000001c0947 */ /* 0x000fea0003800000 */
[----:B------:R-:W-:Y:S01]  /*1520*/  ISETP.NE.AND P0, PT, R9, 0x1, PT ;  /* 0x000000010900780c */ /* 0x000fe20003f05270 */
[----:B------:R-:W-:-:S12]  /*1530*/  IMAD.MOV R3, RZ, RZ, -R7 ;  /* 0x000000ffff037224 */ /* 0x000fd800078e0a07 */
[----:B------:R-:W0:Y:S02]  /*1540*/  @P0 LDC.64 R4, c[0x0][0xae0] ;  /* 0x0002b800ff040b82 */ /* 0x000e240000000a00 */
[----:B0-----:R-:W-:-:S05]  /*1550*/  @P0 IMAD.HI.U32 R4, R3, R4, RZ ;  /* 0x0000000403040227 */ /* 0x001fca00078e00ff */
[----:B------:R-:W-:-:S04]  /*1560*/  @P0 SHF.R.U32.HI R3, RZ, R5, R4 ;  /* 0x00000005ff030219 */ /* 0x000fc80000011604 */
[----:B------:R-:W-:Y:S01]  /*1570*/  LOP3.LUT R3, RZ, R3, RZ, 0x33, !PT ;  /* 0x00000003ff037212 */ /* 0x000fe200078e33ff */
[----:B------:R-:W-:Y:S06]  /*1580*/  BRA `(.L_x_2042) ;  /* 0x0000000000107947 */ /* 0x000fec0003800000 */
.L_x_2041:
[----:B------:R-:W-:-:S13]  /*1590*/  ISETP.NE.AND P0, PT, R9, 0x1, PT ;  /* 0x000000010900780c */ /* 0x000fda0003f05270 */
[----:B------:R-:W0:Y:S02]  /*15a0*/  @P0 LDC.64 R4, c[0x0][0xae0] ;  /* 0x0002b800ff040b82 */ /* 0x000e240000000a00 */
[----:B0-----:R-:W-:-:S05]  /*15b0*/  @P0 IMAD.HI.U32 R4, R3, R4, RZ ;  /* 0x0000000403040227 */ /* 0x001fca00078e00ff */
[----:B------:R-:W-:-:S07]  /*15c0*/  @P0 SHF.R.U32.HI R3, RZ, R5, R4 ;  /* 0x00000005ff030219 */ /* 0x000fce0000011604 */
.L_x_2042:
[----:B------:R-:W-:-:S05]  /*15d0*/  IMAD R3, R3, R9, R9 ;  /* 0x0000000903037224 */ /* 0x000fca00078e0209 */
[----:B------:R-:W-:-:S07]  /*15e0*/  VIMNMX R2, R2, R3, PT ;  /* 0x0000000302027248 */ /* 0x000fce0003fe0100 */
.L_x_2040:
[----:B------:R-:W0:Y:S01]  /*15f0*/  @P1 LDC R5, c[0x0][0x44c] ;  /* 0x00011300ff051b82 */ /* 0x000e220000000800 */
[----:B------:R-:W-:Y:S01]  /*1600*/  VIADD R3, R2, 0x5f ;  /* 0x0000005f02037836 */ /* 0x000fe20000000000 */
[----:B------:R-:W-:Y:S01]  /*1610*/  ULDC UR4, c[0x0][0xad4] ;  /* 0x0002b50000047ab9 */ /* 0x000fe20000000800 */
[----:B------:R-:W-:Y:S02]  /*1620*/  VIADD R2, R29, 0x5f ;  /* 0x0000005f1d027836 */ /* 0x000fe40000000000 */
[----:B------:R-:W-:-:S03]  /*1630*/  IMAD.HI R4, R3, 0x2aaaaaab, RZ ;  /* 0x2aaaaaab03047827 */ /* 0x000fc600078e02ff */
[----:B------:R-:W1:Y:S01]  /*1640*/  @P1 LDC R8, c[0x0][0x450] ;  /* 0x00011400ff081b82 */ /* 0x000e620000000800 */
[----:B------:R-:W-:-:S04]  /*1650*/  IMAD.HI R2, R2, 0x2aaaaaab, RZ ;  /* 0x2aaaaaab02027827 */ /* 0x000fc800078e02ff */
[----:B------:R-:W-:Y:S01]  /*1660*/  IMAD.IADD R17, R29, 0x1, -R6 ;  /* 0x000000011d117824 */ /* 0x000fe200078e0a06 */
[----:B------:R-:W-:-:S04]  /*1670*/  SHF.R.U32.HI R3, RZ, 0x1f, R2 ;  /* 0x0000001fff037819 */ /* 0x000fc80000011602 */
[----:B------:R-:W-:Y:S01]  /*1680*/  LEA.HI.SX32 R3, R2, R3, 0x1c ;  /* 0x0000000302037211 */ /* 0x000fe200078fe2ff */
[----:B0-----:R-:W-:-:S05]  /*1690*/  @P1 IMAD.HI.U32 R5, R0, R5, RZ ;  /* 0x0000000500051227 */ /* 0x001fca00078e00ff */
[----:B-1----:R-:W-:Y:S02]  /*16a0*/  @P1 SHF.R.U32.HI R0, RZ, R8, R5 ;  /* 0x00000008ff001219 */ /* 0x002fe40000011605 */
[----:B------:R-:W-:-:S03]  /*16b0*/  SHF.R.U32.HI R5, RZ, 0x1f, R4 ;  /* 0x0000001fff057819 */ /* 0x000fc60000011604 */
[----:B------:R-:W-:Y:S01]  /*16c0*/  IMAD.IADD R0, R17, 0x1, R0 ;  /* 0x0000000111007824 */ /* 0x000fe200078e0200 */
[----:B------:R-:W-:-:S03]  /*16d0*/  LEA.HI.SX32 R4, R4, R5, 0x1c ;  /* 0x0000000504047211 */ /* 0x000fc600078fe2ff */
[----:B------:R-:W-:Y:S01]  /*16e0*/  VIADD R2, R0, -UR4 ;  /* 0x8000000400027c36 */ /* 0x000fe20008000000 */
[----:B------:R-:W-:Y:S01]  /*16f0*/  VIMNMX R11, R3, R4, PT ;  /* 0x00000004030b7248 */ /* 0x000fe20003fe0100 */
[----:B------:R-:W-:Y:S06]  /*1700*/  @!P2 BRA `(.L_x_2043) ;  /* 0x00000000003ca947 */ /* 0x000fec0003800000 */
[----:B------:R-:W-:-:S13]  /*1710*/  ISETP.GT.AND P0, PT, R0, -0x1, PT ;  /* 0xffffffff0000780c */ /* 0x000fda0003f04270 */
[----:B------:R-:W-:Y:S05]  /*1720*/  @P0 BRA `(.L_x_2044) ;  /* 0x00000000001c0947 */ /* 0x000fea0003800000 */
[----:B------:R-:W-:Y:S02]  /*1730*/  ISETP.NE.AND P0, PT, R9, 0x1, PT ;  /* 0x000000010900780c */ /* 0x000fe40003f05270 */
[----:B------:R-:W-:-:S11]  /*1740*/  LOP3.LUT R3, RZ, R0, RZ, 0x33, !PT ;  /* 0x00000000ff037212 */ /* 0x000fd600078e33ff */
[----:B------:R-:W0:Y:S02]  /*1750*/  @P0 LDC.64 R4, c[0x0][0xae0] ;  /* 0x0002b800ff040b82 */ /* 0x000e240000000a00 */
[----:B0-----:R-:W-:-:S05]  /*1760*/  @P0 IMAD.HI.U32 R0, R3, R4, RZ ;  /* 0x0000000403000227 */ /* 0x001fca00078e00ff */
[----:B------:R-:W-:-:S04]  /*1770*/  @P0 SHF.R.U32.HI R3, RZ, R5, R0 ;  /* 0x00000005ff030219 */ /* 0x000fc80000011600 */
[----:B------:R-:W-:Y:S01]  /*1780*/  LOP3.LUT R0, RZ, R3, RZ, 0x33, !PT ;  /* 0x00000003ff007212 */ /* 0x000fe200078e33ff */
[----:B------:R-:W-:Y:S06]  /*1790*/  BRA `(.L_x_2045) ;  /* 0x0000000000107947 */ /* 0x000fec0003800000 */
.L_x_2044:
[----:B------:R-:W-:-:S13]  /*17a0*/  ISETP.NE.AND P0, PT, R9, 0x1, PT ;  /* 0x000000010900780c */ /* 0x000fda0003f05270 */
[----:B------:R-:W0:Y:S02]  /*17b0*/  @P0 LDC.64 R4, c[0x0][0xae0] ;  /* 0x0002b800ff040b82 */ /* 0x000e240000000a00 */
[----:B0-----:R-:W-:-:S05]  /*17c0*/  @P0 IMAD.HI.U32 R4, R0, R4, RZ ;  /* 0x0000000400040227 */ /* 0x001fca00078e00ff */
[----:B------:R-:W-:-:S07]  /*17d0*/  @P0 SHF.R.U32.HI R0, RZ, R5, R4 ;  /* 0x00000005ff000219 */ /* 0x000fce0000011604 */
.L_x_2045:
[----:B------:R-:W-:-:S05]  /*17e0*/  IMAD R3, R0, R9, RZ ;  /* 0x0000000900037224 */ /* 0x000fca00078e02ff */
[----:B------:R-:W-:-:S07]  /*17f0*/  VIMNMX R2, R2, R3, !PT ;  /* 0x0000000302027248 */ /* 0x000fce0007fe0100 */
.L_x_2043:
[----:B------:R-:W-:Y:S01]  /*1800*/  IMAD.HI R2, R2, 0x2aaaaaab, RZ ;  /* 0x2aaaaaab02027827 */ /* 0x000fe200078e02ff */
[----:B------:R-:W-:-:S04]  /*1810*/  LOP3.LUT R192, R234, 0xffff, RZ, 0xc0, !PT ;  /* 0x0000ffffeac07812 */ /* 0x000fc800078ec0ff */
[----:B------:R-:W-:-:S04]  /*1820*/  SHF.R.U32.HI R3, RZ, 0x1f, R2 ;  /* 0x0000001fff037819 */ /* 0x000fc80000011602 */
[----:B------:R-:W-:-:S04]  /*1830*/  LEA.HI.SX32 R3, R2, R3, 0x1c ;  /* 0x0000000302037211 */ /* 0x000fc800078fe2ff */
[----:B------:R-:W-:Y:S01]  /*1840*/  VIMNMX R8, RZ, R3, !PT ;  /* 0x00000003ff087248 */ /* 0x000fe20007fe0100 */
[----:B------:R-:W-:-:S03]  /*1850*/  IMAD.MOV.U32 R3, RZ, RZ, RZ ;  /* 0x000000ffff037224 */ /* 0x000fc600078e00ff */
[----:B------:R-:W-:-:S13]  /*1860*/  ISETP.GT.AND P0, PT, R11, R8, PT ;  /* 0x000000080b00720c */ /* 0x000fda0003f04270 */
[----:B------:R-:W-:Y:S05]  /*1870*/  @!P0 BRA `(.L_x_2046) ;  /* 0x00000000007c8947 */ /* 0x000fea0003800000 */
[----:B------:R-:W-:-:S04]  /*1880*/  SHF.R.U32.HI R0, RZ, 0x10, R234 ;  /* 0x00000010ff007819 */ /* 0x000fc800000116ea */
[----:B------:R-:W-:-:S13]  /*1890*/  ISETP.NE.AND P0, PT, R0, RZ, PT ;  /* 0x000000ff0000720c */ /* 0x000fda0003f05270 */
[----:B------:R-:W0:Y:S02]  /*18a0*/  @!P0 LDC R0, c[0x0][0xae8] ;  /* 0x0002ba00ff008b82 */ /* 0x000e240000000800 */
[-C--:B0-----:R-:W-:Y:S02]  /*18b0*/  IABS R6, R0.reuse ;  /* 0x0000000000067213 */ /* 0x081fe40000000000 */
[----:B------:R-:W-:Y:S02]  /*18c0*/  IADD3 R2, R0, -0x1, R11 ;  /* 0xffffffff00027810 */ /* 0x000fe40007ffe00b */
[----:B------:R-:W0:Y:S03]  /*18d0*/  I2F.RP R4, R6 ;  /* 0x0000000600047306 */ /* 0x000e260000209400 */
[----:B------:R-:W-:Y:S01]  /*18e0*/  IMAD.IADD R5, R2, 0x1, -R8 ;  /* 0x0000000102057824 */ /* 0x000fe200078e0a08 */
[----:B------:R-:W-:-:S04]  /*18f0*/  IABS R2, R0 ;  /* 0x0000000000027213 */ /* 0x000fc80000000000 */
[----:B------:R-:W-:Y:S02]  /*1900*/  IABS R9, R5 ;  /* 0x0000000500097213 */ /* 0x000fe40000000000 */
[----:B------:R-:W-:-:S04]  /*1910*/  LOP3.LUT R5, R5, R0, RZ, 0x3c, !PT ;  /* 0x0000000005057212 */ /* 0x000fc800078e3cff */
[----:B------:R-:W-:Y:S01]  /*1920*/  ISETP.GE.AND P2, PT, R5, RZ, PT ;  /* 0x000000ff0500720c */ /* 0x000fe20003f46270 */
[----:B0-----:R-:W0:Y:S02]  /*1930*/  MUFU.RCP R4, R4 ;  /* 0x0000000400047308 */ /* 0x001e240000001000 */
[----:B0-----:R-:W-:Y:S02]  /*1940*/  VIADD R3, R4, 0xffffffe ;  /* 0x0ffffffe04037836 */ /* 0x001fe40000000000 */
[----:B------:R-:W-:Y:S02]  /*1950*/  IMAD.MOV R4, RZ, RZ, -R2 ;  /* 0x000000ffff047224 */ /* 0x000fe400078e0a02 */
[----:B------:R-:W-:Y:S02]  /*1960*/  IMAD.MOV.U32 R2, RZ, RZ, RZ ;  /* 0x000000ffff027224 */ /* 0x000fe400078e00ff */
[----:B------:R-:W0:Y:S02]  /*1970*/  F2I.FTZ.U32.TRUNC.NTZ R3, R3 ;  /* 0x0000000300037305 */ /* 0x000e24000021f000 */
[----:B0-----:R-:W-:-:S04]  /*1980*/  IMAD.MOV R7, RZ, RZ, -R3 ;  /* 0x000000ffff077224 */ /* 0x001fc800078e0a03 */
[----:B------:R-:W-:-:S04]  /*1990*/  IMAD R7, R7, R6, RZ ;  /* 0x0000000607077224 */ /* 0x000fc800078e02ff */
[----:B------:R-:W-:-:S04]  /*19a0*/  IMAD.HI.U32 R2, R3, R7, R2 ;  /* 0x0000000703027227 */ /* 0x000fc800078e0002 */
[----:B------:R-:W-:-:S04]  /*19b0*/  IMAD.MOV.U32 R3, RZ, RZ, R9 ;  /* 0x000000ffff037224 */ /* 0x000fc800078e0009 */
        /* <DEDUP_REMOVED lines=11> */
.L_x_2046:
[----:B------:R-:W-:Y:S01]  /*1a70*/  IMAD R192, R192, R3, R8 ;  /* 0x00000003c0c07224 */ /* 0x000fe200078e0208 */
[----:B------:R-:W-:-:S04]  /*1a80*/  PLOP3.LUT P0, PT, PT, PT, PT, 0x80, 0x0 ;  /* 0x000000000000781c */ /* 0x000fc80003f0f070 */
[----:B------:R-:W-:-:S04]  /*1a90*/  VIADDMNMX R16, R192, R3, R11, PT ;  /* 0x00000003c0107246 */ /* 0x000fc8000380010b */
[----:B------:R-:W-:-:S13]  /*1aa0*/  ISETP.GT.AND P1, PT, R16, R192, PT ;  /* 0x000000c01000720c */ /* 0x000fda0003f24270 */
[----:B------:R-:W-:Y:S05]  /*1ab0*/  @!P1 BRA `(.L_x_2047) ;  /* 0x000002a800ec9947 */ /* 0x000fea0003800000 */
[----:B------:R-:W-:Y:S01]  /*1ac0*/  SHF.R.S32.HI R0, RZ, 0x1f, R53 ;  /* 0x0000001fff007819 */ /* 0x000fe20000011435 */
[----:B------:R-:W-:Y:S01]  /*1ad0*/  VIADD R15, R72, 0x18400 ;  /* 0x00018400480f7836 */ /* 0x000fe20000000000 */
[----:B------:R-:W-:Y:S01]  /*1ae0*/  STL.64 [R1+0x78], RZ ;  /* 0x000078ff01007387 */ /* 0x000fe20000100a00 */
[----:B------:R-:W-:Y:S01]  /*1af0*/  IMAD.MOV.U32 R4, RZ, RZ, 0x1 ;  /* 0x00000001ff047424 */ /* 0x000fe200078e00ff */
[----:B------:R-:W-:Y:S01]  /*1b00*/  LEA.HI R28, R0, R53, RZ, 0x7 ;  /* 0x00000035001c7211 */ /* 0x000fe200078f38ff */
[----:B------:R-:W-:Y:S01]  /*1b10*/  IMAD.MOV.U32 R5, RZ, RZ, RZ ;  /* 0x000000ffff057224 */ /* 0x000fe200078e00ff */
[----:B------:R-:W-:Y:S01]  /*1b20*/  STL.128 [R1+0xb0], RZ ;  /* 0x0000b0ff01007387 */ /* 0x000fe20000100c00 */
[----:B------:R-:W-:Y:S01]  /*1b30*/  IMAD.MOV.U32 R6, RZ, RZ, 0x1 ;  /* 0x00000001ff067424 */ /* 0x000fe200078e00ff */
[----:B------:R-:W-:Y:S01]  /*1b40*/  SHF.R.S32.HI R55, RZ, 0x7, R28 ;  /* 0x00000007ff377819 */ /* 0x000fe2000001141c */
[----:B------:R-:W-:Y:S01]  /*1b50*/  IMAD.MOV.U32 R7, RZ, RZ, RZ ;  /* 0x000000ffff077224 */ /* 0x000fe200078e00ff */
[----:B------:R-:W-:Y:S01]  /*1b60*/  STL.128 [R1+0xc0], RZ ;  /* 0x0000c0ff01007387 */ /* 0x000fe20000100c00 */
[----:B------:R-:W-:Y:S01]  /*1b70*/  IMAD.MOV.U32 R12, RZ, RZ, 0x1 ;  /* 0x00000001ff0c7424 */ /* 0x000fe200078e00ff */
[----:B------:R-:W-:Y:S01]  /*1b80*/  LOP3.LUT P0, RZ, R15, 0x1bf, RZ, 0xc0, !PT ;  /* 0x000001bf0fff7812 */ /* 0x000fe2000780c0ff */
[----:B------:R-:W-:Y:S01]  /*1b90*/  IMAD.MOV.U32 R13, RZ, RZ, RZ ;  /* 0x000000ffff0d7224 */ /* 0x000fe200078e00ff */
[----:B------:R-:W0:Y:S01]  /*1ba0*/  SHFL.IDX PT, R0, R55, RZ, 0x1f ;  /* 0x00001fff37007589 */ /* 0x000e2200000e0000 */
[----:B------:R-:W-:-:S02]  /*1bb0*/  IMAD.MOV.U32 R11, RZ, RZ, 0x40000040 ;  /* 0x40000040ff0b7424 */ /* 0x000fc400078e00ff */
[----:B------:R-:W-:Y:S01]  /*1bc0*/  IMAD.MOV.U32 R9, RZ, RZ, 0x40000040 ;  /* 0x40000040ff097424 */ /* 0x000fe200078e00ff */
[----:B------:R1:W-:Y:S04]  /*1bd0*/  STL.128 [R1+0x80], R4 ;  /* 0x0000800401007387 */ /* 0x0003e80000100c00 */
[----:B------:R2:W-:Y:S04]  /*1be0*/  STL.64 [R1+0x90], R12 ;  /* 0x0000900c01007387 */ /* 0x0005e80000100a00 */
[----:B------:R3:W-:Y:S04]  /*1bf0*/  STL.128 [R1+0xd0], RZ ;  /* 0x0000d0ff01007387 */ /* 0x0007e80000100c00 */
[----:B------:R3:W-:Y:S01]  /*1c00*/  STL.128 [R1+0xe0], RZ ;  /* 0x0000e0ff01007387 */ /* 0x0007e20000100c00 */
[----:B-1----:R-:W-:-:S03]  /*1c10*/  IMAD.MOV.U32 R5, RZ, RZ, 0x40000040 ;  /* 0x40000040ff057424 */ /* 0x002fc600078e00ff */
[----:B------:R3:W-:Y:S01]  /*1c20*/  STL.128 [R1+0xf0], RZ ;  /* 0x0000f0ff01007387 */ /* 0x0007e20000100c00 */
[----:B------:R-:W-:Y:S01]  /*1c30*/  IMAD.MOV.U32 R7, RZ, RZ, 0x40000040 ;  /* 0x40000040ff077424 */ /* 0x000fe200078e00ff */
[----:B0-----:R-:W-:Y:S01]  /*1c40*/  LEA.HI R2, R0, R0, RZ, 0x1 ;  /* 0x0000000000027211 */ /* 0x001fe200078f08ff */
[----:B--2---:R-:W-:Y:S01]  /*1c50*/  IMAD.MOV.U32 R13, RZ, RZ, 0x40000040 ;  /* 0x40000040ff0d7424 */ /* 0x004fe200078e00ff */
[----:B------:R3:W-:Y:S02]  /*1c60*/  STL.128 [R1+0x100], RZ ;  /* 0x000100ff01007387 */ /* 0x0007e40000100c00 */
[----:B------:R-:W-:Y:S01]  /*1c70*/  LOP3.LUT R3, R2, 0x7fffe, RZ, 0xc0, !PT ;  /* 0x0007fffe02037812 */ /* 0x000fe200078ec0ff */
[----:B------:R-:W-:-:S04]  /*1c80*/  VIADD R2, R72, 0x1c400 ;  /* 0x0001c40048027836 */ /* 0x000fc80000000000 */
[----:B------:R-:W-:Y:S01]  /*1c90*/  IMAD.IADD R0, R0, 0x1, -R3 ;  /* 0x0000000100007824 */ /* 0x000fe200078e0a03 */
[----:B------:R-:W-:Y:S01]  /*1ca0*/  SHF.R.U32.HI R2, RZ, 0x4, R2 ;  /* 0x00000004ff027819 */ /* 0x000fe20000011602 */
[----:B------:R-:W-:Y:S02]  /*1cb0*/  VIADD R3, R72, 0x400 ;  /* 0x0000040048037836 */ /* 0x000fe40000000000 */
[----:B------:R-:W-:Y:S01]  /*1cc0*/  IMAD R0, R0, 0x2000, R15 ;  /* 0x0000200000007824 */ /* 0x000fe200078e020f */
[----:B------:R-:W-:Y:S02]  /*1cd0*/  LOP3.LUT R2, R2, 0x3fff, RZ, 0xc0, !PT ;  /* 0x00003fff02027812 */ /* 0x000fe400078ec0ff */
[----:B------:R-:W-:Y:S01]  /*1ce0*/  SHF.R.U32.HI R3, RZ, 0x4, R3 ;  /* 0x00000004ff037819 */ /* 0x000fe20000011603 */
[----:B------:R-:W-:Y:S01]  /*1cf0*/  VIADD R8, R0, 0xa000 ;  /* 0x0000a00000087836 */ /* 0x000fe20000000000 */
[----:B------:R-:W-:Y:S02]  /*1d00*/  SHF.R.U32.HI R0, RZ, 0x4, R0 ;  /* 0x00000004ff007819 */ /* 0x000fe40000011600 */
[----:B------:R-:W-:-:S02]  /*1d10*/  LOP3.LUT R2, R2, 0x10000, RZ, 0xfc, !PT ;  /* 0x0001000002027812 */ /* 0x000fc400078efcff */
[----:B------:R-:W-:Y:S02]  /*1d20*/  SHF.R.U32.HI R8, RZ, 0x4, R8 ;  /* 0x00000004ff087819 */ /* 0x000fe40000011608 */
[----:B------:R-:W-:Y:S01]  /*1d30*/  LOP3.LUT R3, R3, 0x3fff, RZ, 0xc0, !PT ;  /* 0x00003fff03037812 */ /* 0x000fe200078ec0ff */
[----:B------:R-:W-:Y:S01]  /*1d40*/  IMAD.MOV.U32 R4, RZ, RZ, R2 ;  /* 0x000000ffff047224 */ /* 0x000fe200078e0002 */
[----:B------:R-:W-:Y:S02]  /*1d50*/  LOP3.LUT R0, R0, 0x3fff, RZ, 0xc0, !PT ;  /* 0x00003fff00007812 */ /* 0x000fe400078ec0ff */
[----:B------:R-:W-:Y:S02]  /*1d60*/  LOP3.LUT R8, R8, 0x3fff, RZ, 0xc0, !PT ;  /* 0x00003fff08087812 */ /* 0x000fe400078ec0ff */
[C---:B------:R-:W-:Y:S02]  /*1d70*/  LOP3.LUT R6, R3.reuse, 0x3000000, RZ, 0xfc, !PT ;  /* 0x0300000003067812 */ /* 0x040fe400078efcff */
[----:B------:R-:W-:-:S02]  /*1d80*/  LOP3.LUT R10, R3, 0x10000, RZ, 0xfc, !PT ;  /* 0x00010000030a7812 */ /* 0x000fc400078efcff */
[----:B------:R-:W-:Y:S01]  /*1d90*/  LOP3.LUT R12, R0, 0x10000, RZ, 0xfc, !PT ;  /* 0x00010000000c7812 */ /* 0x000fe200078efcff */
[----:B------:R3:W-:Y:S01]  /*1da0*/  STL.128 [R1+0xa0], R4 ;  /* 0x0000a00401007387 */ /* 0x0007e20000100c00 */
[----:B------:R-:W-:-:S03]  /*1db0*/  LOP3.LUT R8, R8, 0x10000, RZ, 0xfc, !PT ;  /* 0x0001000008087812 */ /* 0x000fc600078efcff */
[----:B------:R3:W-:Y:S04]  /*1dc0*/  STL.64 [R1+0x98], R12 ;  /* 0x0000980c01007387 */ /* 0x0007e80000100a00 */
[----:B------:R3:W-:Y:S01]  /*1dd0*/  STL.128 [R1+0x110], R8 ;  /* 0x0001100801007387 */ /* 0x0007e20000100c00 */
[----:B------:R-:W-:Y:S05]  /*1de0*/  @!P0 BRA `(.L_x_2048) ;  /* 0x0000000000408947 */ /* 0x000fea0003800000 */
[----:B------:R-:W-:Y:S01]  /*1df0*/  MOV R0, 0x0 ;  /* 0x0000000000007802 */ /* 0x000fe20000000f00 */
[----:B------:R-:W-:Y:S01]  /*1e00*/  ULDC.64 UR4, c[0x4][0x98] ;  /* 0x0100260000047ab9 */ /* 0x000fe20000000a00 */
[----:B------:R-:W-:Y:S01]  /*1e10*/  ULDC.64 UR6, c[0x4][0x38] ;  /* 0x01000e0000067ab9 */ /* 0x000fe20000000a00 */
[----:B---3--:R-:W-:Y:S01]  /*1e20*/  IMAD.U32 R4, RZ, RZ, UR4 ;  /* 0x00000004ff047e24 */ /* 0x008fe2000f8e00ff */
        /* <DEDUP_REMOVED lines=12> */
.L_x_2048:
[----:B------:R-:W2:Y:S01]  /*1ef0*/  LDL R21, [R1+0x224] ;  /* 0x0002240001157983 */ /* 0x000ea20000100800 */
[----:B------:R-:W-:Y:S01]  /*1f00*/  LOP3.LUT R0, R28, 0xffffff80, RZ, 0xc0, !PT ;  /* 0xffffff801c007812 */ /* 0x000fe200078ec0ff */
[----:B------:R-:W0:Y:S01]  /*1f10*/  LDC.64 R14, c[0x0][0xad0] ;  /* 0x0002b400ff0e7b82 */ /* 0x000e220000000a00 */
[----:B---3--:R-:W-:Y:S01]  /*1f20*/  LEA.HI R12, R55, R55, RZ, 0x1 ;  /* 0x00000037370c7211 */ /* 0x008fe200078f08ff */
[----:B------:R1:W-:Y:S01]  /*1f30*/  STL.64 [R1+0x170], R24 ;  /* 0x0001701801007387 */ /* 0x0003e20000100a00 */
[----:B------:R-:W-:Y:S01]  /*1f40*/  VIADD R20, R70, 0xffffff80 ;  /* 0xffffff8046147836 */ /* 0x000fe20000000000 */
[----:B------:R-:W-:Y:S01]  /*1f50*/  BSSY B0, `(.L_x_2049) ;  /* 0x000002c000007945 */ /* 0x000fe20003800000 */
[----:B------:R-:W-:Y:S01]  /*1f60*/  IMAD.IADD R0, R53, 0x1, -R0 ;  /* 0x0000000135007824 */ /* 0x000fe200078e0a00 */
[----:B------:R-:W-:Y:S01]  /*1f70*/  LOP3.LUT R12, R12, 0x3fffffe, RZ, 0xc0, !PT ;  /* 0x03fffffe0c0c7812 */ /* 0x000fe200078ec0ff */
[----:B------:R0:W-:Y:S01]  /*1f80*/  STL.64 [R1+0x130], R30 ;  /* 0x0001301e01007387 */ /* 0x0001e20000100a00 */
[----:B------:R-:W3:Y:S01]  /*1f90*/  LDC.64 R8, c[0x0][0xad8] ;  /* 0x0002b600ff087b82 */ /* 0x000ee20000000a00 */
[----:B------:R-:W-:Y:S01]  /*1fa0*/  IMAD.MOV.U32 R52, RZ, RZ, RZ ;  /* 0x000000ffff347224 */ /* 0x000fe200078e00ff */
[----:B------:R-:W-:Y:S01]  /*1fb0*/  SHF.R.S32.HI R7, RZ, 0x1f, R0 ;  /* 0x0000001fff077819 */ /* 0x000fe20000011400 */
[----:B------:R-:W-:Y:S01]  /*1fc0*/  IMAD.IADD R55, R55, 0x1, -R12 ;  /* 0x0000000137377824 */ /* 0x000fe200078e0a0c */
[----:B------:R4:W-:Y:S02]  /*1fd0*/  STL.64 [R1+0x128], R36 ;  /* 0x0001282401007387 */ /* 0x0009e40000100a00 */
[----:B------:R-:W-:-:S02]  /*1fe0*/  LEA.HI R10, R7, R0, RZ, 0x2 ;  /* 0x00000000070a7211 */ /* 0x000fc400078f10ff */
[----:B------:R-:W5:Y:S01]  /*1ff0*/  LDC R28, c[0x0][0x288] ;  /* 0x0000a200ff1c7b82 */ /* 0x000f620000000800 */
[----:B------:R-:W-:Y:S01]  /*2000*/  LEA.HI R7, R7, R0, RZ, 0x5 ;  /* 0x0000000007077211 */ /* 0x000fe200078f28ff */
[----:B------:R4:W-:Y:S01]  /*2010*/  STL [R1+0x13c], R20 ;  /* 0x00013c1401007387 */ /* 0x0009e20000100800 */
[--C-:B------:R-:W-:Y:S02]  /*2020*/  SHF.R.S32.HI R4, RZ, 0x2, R10.reuse ;  /* 0x00000002ff047819 */ /* 0x100fe4000001140a */
[----:B------:R-:W-:Y:S01]  /*2030*/  SHF.R.S32.HI R3, RZ, 0x1f, R10 ;  /* 0x0000001fff037819 */ /* 0x000fe2000001140a */
[----:B------:R4:W-:Y:S01]  /*2040*/  STL.U8 [R1+0x138], RZ ;  /* 0x000138ff01007387 */ /* 0x0009e20000100000 */
[----:B-1----:R-:W-:Y:S01]  /*2050*/  SHF.R.S32.HI R24, RZ, 0x5, R7 ;  /* 0x00000005ff187819 */ /* 0x002fe20000011407 */
[----:B------:R-:W1:Y:S01]  /*2060*/  LDC R6, c[0x0][0x450] ;  /* 0x00011400ff067b82 */ /* 0x000e620000000800 */
[----:B------:R-:W-:Y:S01]  /*2070*/  LEA.HI R3, R3, R4, RZ, 0x3 ;  /* 0x0000000403037211 */ /* 0x000fe200078f18ff */
[----:B0-----:R-:W-:Y:S01]  /*2080*/  IMAD.MOV.U32 R30, RZ, RZ, R15 ;  /* 0x000000ffff1e7224 */ /* 0x001fe200078e000f */
[----:B------:R-:W-:-:S02]  /*2090*/  LOP3.LUT R7, R10, 0x7ffffffc, RZ, 0xc0, !PT ;  /* 0x7ffffffc0a077812 */ /* 0x000fc400078ec0ff */
[----:B------:R-:W-:-:S03]  /*20a0*/  LOP3.LUT R5, R3, 0xfffffff8, RZ, 0xc0, !PT ;  /* 0xfffffff803057812 */ /* 0x000fc600078ec0ff */
[----:B------:R-:W0:Y:S01]  /*20b0*/  LDC.64 R2, c[0x0][0xae0] ;  /* 0x0002b800ff027b82 */ /* 0x000e220000000a00 */
[----:B------:R-:W-:Y:S02]  /*20c0*/  IMAD.IADD R0, R0, 0x1, -R7 ;  /* 0x0000000100007824 */ /* 0x000fe400078e0a07 */
[----:B------:R-:W-:Y:S02]  /*20d0*/  IMAD.IADD R11, R4, 0x1, -R5 ;  /* 0x00000001040b7824 */ /* 0x000fe400078e0a05 */
[----:B---3--:R-:W-:Y:S02]  /*20e0*/  IMAD.MOV.U32 R31, RZ, RZ, R8 ;  /* 0x000000ffff1f7224 */ /* 0x008fe400078e0008 */
[----:B------:R-:W-:Y:S01]  /*20f0*/  IMAD R10, R24, 0x10, R11 ;  /* 0x00000010180a7824 */ /* 0x000fe200078e020b */
[----:B------:R-:W1:Y:S01]  /*2100*/  LDC.64 R4, c[0x0][0x448] ;  /* 0x00011200ff047b82 */ /* 0x000e620000000a00 */
[----:B------:R-:W-:Y:S01]  /*2110*/  IMAD.SHL.U32 R11, R0, 0x2, RZ ;  /* 0x00000002000b7824 */ /* 0x000fe200078e00ff */
[----:B-----5:R4:W-:Y:S01]  /*2120*/  STL.128 [R1+0x140], R28 ;  /* 0x0001401c01007387 */ /* 0x0209e20000100c00 */
[----:B------:R-:W-:-:S02]  /*2130*/  IMAD R10, R55, 0x40, R10 ;  /* 0x00000040370a7824 */ /* 0x000fc400078e020a */
[----:B------:R-:W-:Y:S02]  /*2140*/  IMAD.MOV.U32 R53, RZ, RZ, R9 ;  /* 0x000000ffff357224 */ /* 0x000fe400078e0009 */
[----:B------:R-:W-:Y:S01]  /*2150*/  IMAD.MOV.U32 R7, RZ, RZ, R14 ;  /* 0x000000ffff077224 */ /* 0x000fe200078e000e */
[----:B------:R4:W-:Y:S01]  /*2160*/  STL.64 [R1+0x120], R10 ;  /* 0x0001200a01007387 */ /* 0x0009e20000100a00 */
[----:B0-----:R-:W-:Y:S02]  /*2170*/  IMAD.MOV.U32 R54, RZ, RZ, R2 ;  /* 0x000000ffff367224 */ /* 0x001fe400078e0002 */
[----:B------:R-:W-:-:S05]  /*2180*/  IMAD.MOV.U32 R55, RZ, RZ, R3 ;  /* 0x000000ffff377224 */ /* 0x000fca00078e0003 */
[----:B------:R4:W-:Y:S04]  /*2190*/  STL.128 [R1+0x150], R52 ;  /* 0x0001503401007387 */ /* 0x0009e80000100c00 */
[----:B-1----:R4:W-:Y:S01]  /*21a0*/  STL.128 [R1+0x160], R4 ;  /* 0x0001600401007387 */ /* 0x0029e20000100c00 */
[----:B--2---:R-:W-:-:S04]  /*21b0*/  LEA.HI R13, R21, R21, RZ, 0x1 ;  /* 0x00000015150d7211 */ /* 0x004fc800078f08ff */
[----:B------:R-:W-:-:S05]  /*21c0*/  LOP3.LUT R12, R13, 0xfffffffe, RZ, 0xc0, !PT ;  /* 0xfffffffe0d0c7812 */ /* 0x000fca00078ec0ff */
[----:B------:R-:W-:-:S05]  /*21d0*/  IMAD.IADD R12, R21, 0x1, -R12 ;  /* 0x00000001150c7824 */ /* 0x000fca00078e0a0c */
[----:B------:R-:W-:-:S04]  /*21e0*/  SHF.L.U32 R13, R12, 0x1f, RZ ;  /* 0x0000001f0c0d7819 */ /* 0x000fc800000006ff */
[----:B------:R-:W0:Y:S02]  /*21f0*/  SYNCS.PHASECHK.TRANS64.TRYWAIT P0, [R72+URZ+0x32400], R13 ;  /* 0x0324000d480075a7 */ /* 0x000e24000800017f */
[----:B0---4-:R-:W-:Y:S05]  /*2200*/  @!P0 BRA `(.L_x_2050) ;  /* 0x0000031800748947 */ /* 0x011fea0003800000 */
.L_x_2235:
[----:B------:R-:W-:Y:S05]  /*2210*/  BSYNC B0 ;  /* 0x0000000000007941 */ /* 0x000fea0003800000 */
.L_x_2049:
[----:B------:R-:W2:Y:S04]  /*2220*/  LDL R20, [R1+0x1c] ;  /* 0x00001c0001147983 */ /* 0x000ea80000100800 */
[----:B------:R1:W5:Y:S01]  /*2230*/  LDL.64 R10, [R1+0x218] ;  /* 0x00021800010a7983 */ /* 0x0003620000100a00 */
[----:B------:R-:W-:Y:S01]  /*2240*/  IMAD.MOV.U32 R12, RZ, RZ, R68 ;  /* 0x000000ffff0c7224 */ /* 0x000fe200078e0044 */
[----:B------:R-:W-:Y:S01]  /*2250*/  IADD3 R0, P0, R18, 0x460, RZ ;  /* 0x0000046012007810 */ /* 0x000fe20007f1e0ff */
[----:B0-----:R-:W-:Y:S01]  /*2260*/  IMAD.MOV.U32 R13, RZ, RZ, R69 ;  /* 0x000000ffff0d7224 */ /* 0x001fe200078e0045 */
[----:B------:R-:W-:Y:S01]  /*2270*/  STL.64 [R1+0x178], R32 ;  /* 0x0001782001007387 */ /* 0x000fe20000100a00 */
[----:B------:R-:W-:Y:S01]  /*2280*/  IMAD.MOV.U32 R14, RZ, RZ, R44 ;  /* 0x000000ffff0e7224 */ /* 0x000fe200078e002c */
[----:B------:R-:W-:Y:S05]  /*2290*/  WARPSYNC.ALL ;  /* 0x0000000000007948 */ /* 0x000fea0003800000 */
[----:B------:R-:W-:Y:S01]  /*22a0*/  IMAD.MOV.U32 R15, RZ, RZ, R67 ;  /* 0x000000ffff0f7224 */ /* 0x000fe200078e0043 */
[----:B------:R-:W-:Y:S01]  /*22b0*/  STL.64 [R1+0x210], R34 ;  /* 0x0002102201007387 */ /* 0x000fe20000100a00 */
[----:B------:R-:W-:Y:S01]  /*22c0*/  IMAD.X R7, RZ, RZ, R19, P0 ;  /* 0x000000ffff077224 */ /* 0x000fe200000e0613 */
[----:B------:R-:W-:Y:S01]  /*22d0*/  BSSY B0, `(.L_x_2051) ;  /* 0x000002a000007945 */ /* 0x000fe20003800000 */
[----:B------:R-:W-:Y:S01]  /*22e0*/  IMAD.MOV.U32 R24, RZ, RZ, R63 ;  /* 0x000000ffff187224 */ /* 0x000fe200078e003f */
[----:B------:R0:W-:Y:S01]  /*22f0*/  STL.128 [R1+0x180], R12 ;  /* 0x0001800c01007387 */ /* 0x0001e20000100c00 */
[----:B------:R-:W-:-:S02]  /*2300*/  IMAD.MOV.U32 R25, RZ, RZ, R64 ;  /* 0x000000ffff197224 */ /* 0x000fc400078e0040 */
[----:B------:R-:W-:Y:S02]  /*2310*/  IMAD.MOV.U32 R44, RZ, RZ, R38 ;  /* 0x000000ffff2c7224 */ /* 0x000fe400078e0026 */
[----:B------:R-:W-:Y:S01]  /*2320*/  VIADD R237, R73, 0x8 ;  /* 0x0000000849ed7836 */ /* 0x000fe20000000000 */
[----:B------:R-:W-:Y:S01]  /*2330*/  STL.128 [R1+0x1a0], R24 ;  /* 0x0001a01801007387 */ /* 0x000fe20000100c00 */
[----:B0-----:R-:W-:Y:S02]  /*2340*/  IMAD.MOV.U32 R14, RZ, RZ, R65 ;  /* 0x000000ffff0e7224 */ /* 0x001fe400078e0041 */
[----:B------:R-:W-:Y:S02]  /*2350*/  IMAD.MOV.U32 R15, RZ, RZ, R66 ;  /* 0x000000ffff0f7224 */ /* 0x000fe400078e0042 */
[----:B------:R-:W-:Y:S02]  /*2360*/  IMAD.MOV.U32 R12, RZ, RZ, R18 ;  /* 0x000000ffff0c7224 */ /* 0x000fe400078e0012 */
[----:B------:R-:W-:-:S05]  /*2370*/  IMAD.MOV.U32 R13, RZ, RZ, R19 ;  /* 0x000000ffff0d7224 */ /* 0x000fca00078e0013 */
[----:B------:R0:W-:Y:S02]  /*2380*/  STL.128 [R1+0x190], R12 ;  /* 0x0001900c01007387 */ /* 0x0001e40000100c00 */
[----:B0-----:R-:W-:Y:S02]  /*2390*/  IMAD.MOV.U32 R12, RZ, RZ, R43 ;  /* 0x000000ffff0c7224 */ /* 0x001fe400078e002b */
[----:B------:R-:W-:Y:S02]  /*23a0*/  IMAD.MOV.U32 R13, RZ, RZ, R48 ;  /* 0x000000ffff0d7224 */ /* 0x000fe400078e0030 */
[----:B------:R-:W-:Y:S02]  /*23b0*/  IMAD.MOV.U32 R14, RZ, RZ, R61 ;  /* 0x000000ffff0e7224 */ /* 0x000fe400078e003d */
[----:B------:R-:W-:Y:S02]  /*23c0*/  IMAD.MOV.U32 R15, RZ, RZ, R62 ;  /* 0x000000ffff0f7224 */ /* 0x000fe400078e003e */
[----:B------:R-:W-:-:S03]  /*23d0*/  IMAD.MOV.U32 R43, RZ, RZ, R179 ;  /* 0x000000ffff2b7224 */ /* 0x000fc600078e00b3 */
[----:B------:R0:W-:Y:S02]  /*23e0*/  STL.128 [R1+0x1b0], R12 ;  /* 0x0001b00c01007387 */ /* 0x0001e40000100c00 */
        /* <DEDUP_REMOVED lines=9> */
[----:B------:R-:W-:-:S02]  /*2480*/  IMAD.MOV.U32 R42, RZ, RZ, R193 ;  /* 0x000000ffff2a7224 */ /* 0x000fc400078e00c1 */
[----:B------:R-:W-:Y:S01]  /*2490*/  IMAD.MOV.U32 R47, RZ, RZ, R39 ;  /* 0x000000ffff2f7224 */ /* 0x000fe200078e0027 */
[----:B------:R0:W-:Y:S04]  /*24a0*/  STL.128 [R1+0x1d0], R12 ;  /* 0x0001d00c01007387 */ /* 0x0001e80000100c00 */
[----:B------:R1:W-:Y:S04]  /*24b0*/  STL.128 [R1+0x1e0], R40 ;  /* 0x0001e02801007387 */ /* 0x0003e80000100c00 */
[----:B------:R1:W-:Y:S01]  /*24c0*/  STL.128 [R1+0x1f0], R44 ;  /* 0x0001f02c01007387 */ /* 0x0003e20000100c00 */
[----:B0-----:R-:W-:-:S02]  /*24d0*/  IMAD.MOV.U32 R12, RZ, RZ, R51 ;  /* 0x000000ffff0c7224 */ /* 0x001fc400078e0033 */
[----:B------:R-:W-:Y:S02]  /*24e0*/  IMAD.MOV.U32 R13, RZ, RZ, R56 ;  /* 0x000000ffff0d7224 */ /* 0x000fe400078e0038 */
[----:B------:R-:W-:Y:S02]  /*24f0*/  IMAD.MOV.U32 R14, RZ, RZ, R49 ;  /* 0x000000ffff0e7224 */ /* 0x000fe400078e0031 */
[----:B------:R-:W-:-:S05]  /*2500*/  IMAD.MOV.U32 R15, RZ, RZ, R50 ;  /* 0x000000ffff0f7224 */ /* 0x000fca00078e0032 */
[----:B------:R1:W-:Y:S01]  /*2510*/  STL.128 [R1+0x200], R12 ;  /* 0x0002000c01007387 */ /* 0x0003e20000100c00 */
[----:B--2---:R-:W-:Y:S01]  /*2520*/  LOP3.LUT R0, R20, 0x1, RZ, 0xfc, !PT ;  /* 0x0000000114007812 */ /* 0x004fe200078efcff */
[----:B------:R1:W-:Y:S03]  /*2530*/  BAR.SYNC.DEFER_BLOCKING R237, 0x100 ;  /* 0x000400ed0000751d */ /* 0x0003e60000010000 */
[----:B------:R-:W-:-:S13]  /*2540*/  ISETP.NE.AND P1, PT, R0, 0x3, PT ;  /* 0x000000030000780c */ /* 0x000fda0003f25270 */
[----:B-1----:R-:W-:Y:S05]  /*2550*/  @!P1 BRA `(.L_x_2052) ;  /* 0x0000000000049947 */ /* 0x002fea0003800000 */
[----:B------:R-:W-:Y:S01]  /*2560*/  BPT.TRAP 0x1 ;  /* 0x000000040000795c */ /* 0x000fe20000300000 */
.L_x_2052:
[----:B------:R-:W-:Y:S05]  /*2570*/  BSYNC B0 ;  /* 0x0000000000007941 */ /* 0x000fea0003800000 */
.L_x_2051:
[----:B------:R-:W2:Y:S01]  /*2580*/  LDL.64 R12, [R1+0x8] ;  /* 0x00000800010c7983 */ /* 0x000ea20000100a00 */
[----:B-----5:R-:W-:Y:S01]  /*2590*/  SHF.L.U32 R11, R11, 0x1f, RZ ;  /* 0x0000001f0b0b7819 */ /* 0x020fe200000006ff */
[----:B------:R-:W-:Y:S01]  /*25a0*/  BSSY B0, `(.L_x_2053) ;  /* 0x0000006000007945 */ /* 0x000fe20003800000 */
[----:B--2---:R-:W-:-:S05]  /*25b0*/  MOV R7, R12 ;  /* 0x0000000c00077202 */ /* 0x004fca0000000f00 */
[----:B------:R-:W-:-:S04]  /*25c0*/  IMAD R10, R10, 0x8, R7 ;  /* 0x000000080a0a7824 */ /* 0x000fc800078e0207 */
[----:B------:R0:W1:Y:S01]  /*25d0*/  SYNCS.PHASECHK.TRANS64.TRYWAIT P0, [R10+URZ], R11 ;  /* 0x0000000b0a0075a7 */ /* 0x000062000800017f */
[----:B------:R-:W-:Y:S05]  /*25e0*/  @!P1 BRA `(.L_x_2054) ;  /* 0x0000000000049947 */ /* 0x000fea0003800000 */
[----:B------:R-:W-:Y:S01]  /*25f0*/  BPT.TRAP 0x1 ;  /* 0x000000040000795c */ /* 0x000fe20000300000 */
.L_x_2054:
[----:B------:R-:W-:Y:S05]  /*2600*/  BSYNC B0 ;  /* 0x0000000000007941 */ /* 0x000fea0003800000 */
.L_x_2053:
[----:B------:R-:W-:Y:S04]  /*2610*/  BSSY B0, `(.L_x_2055) ;  /* 0x0000004000007945 */ /* 0x000fe80003800000 */
[----:B-1----:R-:W-:Y:S05]  /*2620*/  @P0 BRA `(.L_x_2056) ;  /* 0x0000000000080947 */ /* 0x002fea0003800000 */
[----:B------:R-:W1:Y:S02]  /*2630*/  SYNCS.PHASECHK.TRANS64.TRYWAIT P0, [R10+URZ], R11 ;  /* 0x0000000b0a0075a7 */ /* 0x000e64000800017f */
[----:B-1----:R-:W-:Y:S05]  /*2640*/  @!P0 BRA `(.L_x_2057) ;  /* 0x0000031400788947 */ /* 0x002fea0003800000 */
.L_x_2056:
[----:B------:R-:W-:Y:S05]  /*2650*/  BSYNC B0 ;  /* 0x0000000000007941 */ /* 0x000fea0003800000 */
.L_x_2055:
[----:B------:R-:W2:Y:S04]  /*2660*/  LDL R15, [R1+0x218] ;  /* 0x00021800010f7983 */ /* 0x000ea80000100800 */
[----:B01----:R-:W2:Y:S01]  /*2670*/  LDL.64 R10, [R1+0xa0] ;  /* 0x0000a000010a7983 */ /* 0x003ea20000100a00 */
[----:B------:R-:W-:Y:S05]  /*2680*/  WARPSYNC.ALL ;  /* 0x0000000000007948 */ /* 0x000fea0003800000 */
[----:B------:R-:W3:Y:S04]  /*2690*/  LDL.64 R24, [R1+0x98] ;  /* 0x0000980001187983 */ /* 0x000ee80000100a00 */
[----:B------:R-:W4:Y:S04]  /*26a0*/  LDL.64 R12, [R1+0x98] ;  /* 0x00009800010c7983 */ /* 0x000f280000100a00 */
[----:B------:R-:W5:Y:S01]  /*26b0*/  LDL.64 R20, [R1+0x98] ;  /* 0x0000980001147983 */ /* 0x000f620000100a00 */
[----:B--2---:R-:W-:-:S03]  /*26c0*/  IMAD R10, R15, 0x300, R10 ;  /* 0x000003000f0a7824 */ /* 0x004fc600078e020a */
[----:B------:R-:W2:Y:S01]  /*26d0*/  LDL.64 R74, [R1+0x98] ;  /* 0x00009800014a7983 */ /* 0x000ea20000100a00 */
[----:B------:R-:W-:Y:S02]  /*26e0*/  R2UR UR7, R11 ;  /* 0x000000000b0772ca */ /* 0x000fe400000e0000 */
[C---:B------:R-:W-:Y:S01]  /*26f0*/  R2UR UR6, R10.reuse ;  /* 0x000000000a0672ca */ /* 0x040fe200000e0000 */
[----:B------:R-:W2:Y:S01]  /*2700*/  LDL R7, [R1+0x224] ;  /* 0x0002240001077983 */ /* 0x000ea20000100800 */
[----:B------:R-:W-:Y:S01]  /*2710*/  VIADD R14, R10, 0x2 ;  /* 0x000000020a0e7836 */ /* 0x000fe20000000000 */
[----:B------:R-:W-:Y:S01]  /*2720*/  BSSY B0, `(.L_x_2058) ;  /* 0x000002e000007945 */ /* 0x000fe20003800000 */
[----:B------:R-:W-:Y:S01]  /*2730*/  IMAD.MOV.U32 R15, RZ, RZ, R11 ;  /* 0x000000ffff0f7224 */ /* 0x000fe200078e000b */
[----:B------:R0:W-:Y:S01]  /*2740*/  STL [R1+0x80], RZ ;  /* 0x000080ff01007387 */ /* 0x0001e20000100800 */
[----:B---3--:R-:W-:Y:S02]  /*2750*/  R2UR UR4, R24 ;  /* 0x00000000180472ca */ /* 0x008fe400000e0000 */
[----:B------:R-:W-:-:S02]  /*2760*/  R2UR UR5, R25 ;  /* 0x00000000190572ca */ /* 0x000fc400000e0000 */
[----:B------:R-:W-:Y:S01]  /*2770*/  WARPGROUP.ARRIVE ;  /* 0x00000000000079c5 */ /* 0x000fe20000000000 */
[----:B----4-:R-:W-:Y:S02]  /*2780*/  VIADD R12, R12, 0x2 ;  /* 0x000000020c0c7836 */ /* 0x010fe40000000000 */
[----:B-----5:R-:W-:Y:S02]  /*2790*/  VIADD R20, R20, 0x4 ;  /* 0x0000000414147836 */ /* 0x020fe40000000000 */
[----:B--2---:R-:W-:-:S06]  /*27a0*/  VIADD R74, R74, 0x6 ;  /* 0x000000064a4a7836 */ /* 0x004fcc0000000000 */
[----:B------:R-:W-:Y:S01]  /*27b0*/  HGMMA.64x96x16.F32.BF16 R24, gdesc[UR4], RZ, !UPT, gsb0 ;  /* 0x01600000041879f0 */ /* 0x000fe2000c0018ff */
[----:B------:R-:W-:Y:S02]  /*27c0*/  R2UR UR6, R14 ;  /* 0x000000000e0672ca */ /* 0x000fe400000e0000 */
[----:B------:R-:W-:Y:S02]  /*27d0*/  R2UR UR7, R15 ;  /* 0x000000000f0772ca */ /* 0x000fe400000e0000 */
[----:B------:R-:W-:Y:S01]  /*27e0*/  R2UR UR4, R12 ;  /* 0x000000000c0472ca */ /* 0x000fe200000e0000 */
[C---:B------:R-:W-:Y:S01]  /*27f0*/  VIADD R12, R10.reuse, 0x4 ;  /* 0x000000040a0c7836 */ /* 0x040fe20000000000 */
[----:B------:R-:W-:Y:S01]  /*2800*/  R2UR UR5, R13 ;  /* 0x000000000d0572ca */ /* 0x000fe200000e0000 */
[----:B------:R-:W-:Y:S01]  /*2810*/  IMAD.MOV.U32 R13, RZ, RZ, R11 ;  /* 0x000000ffff0d7224 */ /* 0x000fe200078e000b */
[----:B------:R-:W-:Y:S01]  /*2820*/  LEA.HI R0, R7, R7, RZ, 0x1 ;  /* 0x0000000707007211 */ /* 0x000fe200078f08ff */
[----:B------:R-:W-:Y:S01]  /*2830*/  VIADD R10, R10, 0x6 ;  /* 0x000000060a0a7836 */ /* 0x000fe20000000000 */
[----:B------:R-:W-:-:S02]  /*2840*/  WARPGROUP.DEPBAR.LE gsb0, 0x0 ;  /* 0x00008000000079c5 */ /* 0x000fc40000010000 */
        /* <DEDUP_REMOVED lines=12> */
[----:B------:R-:W-:Y:S02]  /*2910*/  R2UR UR5, R75 ;  /* 0x000000004b0572ca */ /* 0x000fe400000e0000 */
[----:B------:R-:W-:Y:S01]  /*2920*/  LOP3.LUT R10, R0, 0xfffffffe, RZ, 0xc0, !PT ;  /* 0xfffffffe000a7812 */ /* 0x000fe200078ec0ff */
[----:B------:R-:W-:-:S04]  /*2930*/  IMAD.MOV.U32 R0, RZ, RZ, 0x1 ;  /* 0x00000001ff007424 */ /* 0x000fc800078e00ff */
[----:B------:R-:W-:Y:S01]  /*2940*/  IMAD.IADD R7, R7, 0x1, -R10 ;  /* 0x0000000107077824 */ /* 0x000fe200078e0a0a */
[----:B------:R0:W-:Y:S04]  /*2950*/  STL [R1+0x80], R0 ;  /* 0x0000800001007387 */ /* 0x0001e80000100800 */
[----:B------:R-:W-:Y:S01]  /*2960*/  SHF.L.U32 R7, R7, 0x1f, RZ ;  /* 0x0000001f07077819 */ /* 0x000fe200000006ff */
[----:B------:R0:W-:Y:S04]  /*2970*/  STL [R1+0x80], R0 ;  /* 0x0000800001007387 */ /* 0x0001e80000100800 */
[----:B------:R0:W-:Y:S04]  /*2980*/  STL [R1+0x80], R0 ;  /* 0x0000800001007387 */ /* 0x0001e80000100800 */
[----:B------:R0:W-:Y:S01]  /*2990*/  STL [R1+0x80], R0 ;  /* 0x0000800001007387 */ /* 0x0001e20000100800 */
[----:B------:R-:W-:-:S02]  /*29a0*/  WARPGROUP.DEPBAR.LE gsb0, 0x0 ;  /* 0x00008000000079c5 */ /* 0x000fc40000010000 */
[----:B------:R-:W-:-:S06]  /*29b0*/  WARPGROUP.ARRIVE ;  /* 0x00000000000079c5 */ /* 0x000fcc0000000000 */
[----:B------:R-:W-:Y:S03]  /*29c0*/  HGMMA.64x96x16.F32.BF16 R24, gdesc[UR4], R24, gsb0 ;  /* 0x01600000041879f0 */ /* 0x000fe60008001818 */
[----:B------:R-:W-:Y:S02]  /*29d0*/  WARPGROUP.DEPBAR.LE gsb0, 0x0 ;  /* 0x00008000000079c5 */ /* 0x000fe40000010000 */
[----:B------:R-:W1:Y:S02]  /*29e0*/  SYNCS.PHASECHK.TRANS64.TRYWAIT P0, [R72+URZ+0x32410], R7 ;  /* 0x03241007480075a7 */ /* 0x000e64000800017f */
[----:B01----:R-:W-:Y:S05]  /*29f0*/  @!P0 BRA `(.L_x_2059) ;  /* 0x0000031000a08947 */ /* 0x003fea0003800000 */
.L_x_2236:
[----:B------:R-:W-:Y:S05]  /*2a00*/  BSYNC B0 ;  /* 0x0000000000007941 */ /* 0x000fea0003800000 */
.L_x_2058:
[----:B0-----:R-:W2:Y:S04]  /*2a10*/  LDL R7, [R1+0x54] ;  /* 0x0000540001077983 */ /* 0x001ea80000100800 */
[----:B------:R0:W5:Y:S01]  /*2a20*/  LDL.64 R10, [R1+0x218] ;  /* 0x00021800010a7983 */ /* 0x0001620000100a00 */
[----:B------:R-:W-:Y:S01]  /*2a30*/  BSSY B0, `(.L_x_2060) ;  /* 0x0000005000007945 */ /* 0x000fe20003800000 */
[----:B--2---:R-:W-:-:S04]  /*2a40*/  LOP3.LUT R7, R7, 0x1, RZ, 0xfc, !PT ;  /* 0x0000000107077812 */ /* 0x004fc800078efcff */
[----:B------:R-:W-:-:S13]  /*2a50*/  ISETP.NE.AND P1, PT, R7, 0x3, PT ;  /* 0x000000030700780c */ /* 0x000fda0003f25270 */
[----:B0-----:R-:W-:Y:S05]  /*2a60*/  @!P1 BRA `(.L_x_2061) ;  /* 0x0000000000049947 */ /* 0x001fea0003800000 */
[----:B------:R-:W-:Y:S01]  /*2a70*/  BPT.TRAP 0x1 ;  /* 0x000000040000795c */ /* 0x000fe20000300000 */
.L_x_2061:
[----:B------:R-:W-:Y:S05]  /*2a80*/  BSYNC B0 ;  /* 0x0000000000007941 */ /* 0x000fea0003800000 */
.L_x_2060:
        /* <DEDUP_REMOVED lines=8> */
.L_x_2063:
[----:B------:R-:W-:Y:S05]  /*2b10*/  BSYNC B0 ;  /* 0x0000000000007941 */ /* 0x000fea0003800000 */
.L_x_2062:
[----:B------:R-:W-:Y:S04]  /*2b20*/  BSSY B0, `(.L_x_2064) ;  /* 0x0000004000007945 */ /* 0x000fe80003800000 */
[----:B-1----:R-:W-:Y:S05]  /*2b30*/  @P0 BRA `(.L_x_2065) ;  /* 0x0000000000080947 */ /* 0x002fea0003800000 */
[----:B------:R-:W1:Y:S02]  /*2b40*/  SYNCS.PHASECHK.TRANS64.TRYWAIT P0, [R10+URZ], R11 ;  /* 0x0000000b0a0075a7 */ /* 0x000e64000800017f */
[----:B-1----:R-:W-:Y:S05]  /*2b50*/  @!P0 BRA `(.L_x_2066) ;  /* 0x00000310005c8947 */ /* 0x002fea0003800000 */
.L_x_2065:
[----:B------:R-:W-:Y:S05]  /*2b60*/  BSYNC B0 ;  /* 0x0000000000007941 */ /* 0x000fea0003800000 */
.L_x_2064:
[----:B------:R-:W2:Y:S04]  /*2b70*/  LDL R77, [R1+0x218] ;  /* 0x00021800014d7983 */ /* 0x000ea80000100800 */
[----:B01----:R-:W2:Y:S04]  /*2b80*/  LDL.64 R10, [R1+0x118] ;  /* 0x00011800010a7983 */ /* 0x003ea80000100a00 */
[----:B------:R-:W3:Y:S04]  /*2b90*/  LDL R7, [R1+0x90] ;  /* 0x0000900001077983 */ /* 0x000ee80000100800 */
[----:B------:R-:W4:Y:S04]  /*2ba0*/  LDL.64 R12, [R1+0x110] ;  /* 0x00011000010c7983 */ /* 0x000f280000100a00 */
[----:B------:R-:W5:Y:S04]  /*2bb0*/  LDL.64 R14, [R1+0x110] ;  /* 0x00011000010e7983 */ /* 0x000f680000100a00 */
[----:B------:R-:W5:Y:S04]  /*2bc0*/  LDL.64 R20, [R1+0x110] ;  /* 0x0001100001147983 */ /* 0x000f680000100a00 */
[----:B------:R-:W5:Y:S01]  /*2bd0*/  LDL.64 R74, [R1+0x110] ;  /* 0x00011000014a7983 */ /* 0x000f620000100a00 */
[----:B------:R-:W-:Y:S05]  /*2be0*/  WARPSYNC.ALL ;  /* 0x0000000000007948 */ /* 0x000fea0003800000 */
[----:B------:R-:W-:Y:S01]  /*2bf0*/  WARPGROUP.ARRIVE ;  /* 0x00000000000079c5 */ /* 0x000fe20000000000 */
[----:B--2---:R-:W-:Y:S01]  /*2c00*/  IMAD R10, R77, 0xc00, R10 ;  /* 0x00000c004d0a7824 */ /* 0x004fe200078e020a */
[----:B------:R-:W-:Y:S01]  /*2c10*/  R2UR UR7, R11 ;  /* 0x000000000b0772ca */ /* 0x000fe200000e0000 */
[----:B------:R-:W2:Y:S01]  /*2c20*/  LDL.64 R76, [R1+0x110] ;  /* 0x00011000014c7983 */ /* 0x000ea20000100a00 */
[----:B---3--:R-:W-:-:S02]  /*2c30*/  ISETP.NE.U32.AND P0, PT, R7, RZ, PT ;  /* 0x000000ff0700720c */ /* 0x008fc40003f05070 */
[----:B------:R-:W-:Y:S02]  /*2c40*/  R2UR UR6, R10 ;  /* 0x000000000a0672ca */ /* 0x000fe400000e0000 */
[----:B----4-:R-:W-:Y:S02]  /*2c50*/  R2UR UR4, R12 ;  /* 0x000000000c0472ca */ /* 0x010fe400000e0000 */
[----:B------:R-:W-:-:S07]  /*2c60*/  R2UR UR5, R13 ;  /* 0x000000000d0572ca */ /* 0x000fce00000e0000 */
[----:B------:R-:W-:-:S06]  /*2c70*/  VOTEU.ANY UP0, P0 ;  /* 0x00000000003f7886 */ /* 0x000fcc0000000100 */
[----:B------:R-:W-:Y:S01]  /*2c80*/  HGMMA.64x96x16.F32.BF16 R24, gdesc[UR4], R24, UP0, gsb0 ;  /* 0x01600000041879f0 */ /* 0x000fe2000b801818 */
[----:B-----5:R-:W-:Y:S02]  /*2c90*/  VIADD R14, R14, 0x2 ;  /* 0x000000020e0e7836 */ /* 0x020fe40000000000 */
[----:B------:R-:W-:Y:S02]  /*2ca0*/  VIADD R12, R10, 0x2 ;  /* 0x000000020a0c7836 */ /* 0x000fe40000000000 */
[----:B------:R-:W-:Y:S01]  /*2cb0*/  IMAD.MOV.U32 R13, RZ, RZ, R11 ;  /* 0x000000ffff0d7224 */ /* 0x000fe200078e000b */
[----:B------:R-:W-:Y:S02]  /*2cc0*/  R2UR UR4, R14 ;  /* 0x000000000e0472ca */ /* 0x000fe400000e0000 */
[----:B------:R-:W-:Y:S02]  /*2cd0*/  R2UR UR6, R12 ;  /* 0x000000000c0672ca */ /* 0x000fe400000e0000 */
[----:B------:R-:W-:-:S02]  /*2ce0*/  R2UR UR7, R13 ;  /* 0x000000000d0772ca */ /* 0x000fc400000e0000 */
[----:B------:R-:W-:Y:S02]  /*2cf0*/  R2UR UR5, R15 ;  /* 0x000000000f0572ca */ /* 0x000fe400000e0000 */
[----:B------:R-:W3:Y:S01]  /*2d00*/  LDL.64 R14, [R1+0x110] ;  /* 0x00011000010e7983 */ /* 0x000ee20000100a00 */
[----:B------:R-:W-:Y:S02]  /*2d10*/  WARPGROUP.DEPBAR.LE gsb0, 0x0 ;  /* 0x00008000000079c5 */ /* 0x000fe40000010000 */
[----:B------:R-:W-:-:S08]  /*2d20*/  WARPGROUP.ARRIVE ;  /* 0x00000000000079c5 */ /* 0x000fd00000000000 */
[----:B------:R-:W-:Y:S01]  /*2d30*/  HGMMA.64x96x16.F32.BF16 R24, gdesc[UR4], R24, gsb0 ;  /* 0x01600000041879f0 */ /* 0x000fe20008001818 */
[----:B------:R-:W-:Y:S02]  /*2d40*/  VIADD R20, R20, 0x4 ;  /* 0x0000000414147836 */ /* 0x000fe40000000000 */
[----:B------:R-:W-:Y:S02]  /*2d50*/  VIADD R12, R10, 0x4 ;  /* 0x000000040a0c7836 */ /* 0x000fe40000000000 */
[----:B------:R-:W-:Y:S01]  /*2d60*/  IMAD.MOV.U32 R13, RZ, RZ, R11 ;  /* 0x000000ffff0d7224 */ /* 0x000fe200078e000b */
[----:B------:R-:W-:Y:S02]  /*2d70*/  R2UR UR4, R20 ;  /* 0x00000000140472ca */ /* 0x000fe400000e0000 */
[----:B------:R-:W-:Y:S02]  /*2d80*/  R2UR UR6, R12 ;  /* 0x000000000c0672ca */ /* 0x000fe400000e0000 */
[----:B------:R-:W-:-:S02]  /*2d90*/  R2UR UR7, R13 ;  /* 0x000000000d0772ca */ /* 0x000fc400000e0000 */
[----:B------:R-:W-:Y:S02]  /*2da0*/  R2UR UR5, R21 ;  /* 0x00000000150572ca */ /* 0x000fe400000e0000 */
[----:B------:R-:W4:Y:S01]  /*2db0*/  LDL.64 R20, [R1+0x110] ;  /* 0x0001100001147983 */ /* 0x000f220000100a00 */
        /* <DEDUP_REMOVED lines=10> */
[----:B------:R-:W5:Y:S01]  /*2e60*/  LDL.64 R74, [R1+0x110] ;  /* 0x00011000014a7983 */ /* 0x000f620000100a00 */
[----:B------:R-:W-:Y:S02]  /*2e70*/  WARPGROUP.DEPBAR.LE gsb0, 0x0 ;  /* 0x00008000000079c5 */ /* 0x000fe40000010000 */
[----:B------:R-:W-:-:S08]  /*2e80*/  WARPGROUP.ARRIVE ;  /* 0x00000000000079c5 */ /* 0x000fd00000000000 */
[----:B------:R-:W-:Y:S01]  /*2e90*/  HGMMA.64x96x16.F32.BF16 R24, gdesc[UR4], R24, gsb0 ;  /* 0x01600000041879f0 */ /* 0x000fe20008001818 */
[----:B--2---:R-:W-:Y:S02]  /*2ea0*/  VIADD R76, R76, 0x400 ;  /* 0x000004004c4c7836 */ /* 0x004fe40000000000 */
[----:B------:R-:W-:Y:S02]  /*2eb0*/  VIADD R12, R10, 0x300 ;  /* 0x000003000a0c7836 */ /* 0x000fe40000000000 */
[----:B------:R-:W-:Y:S01]  /*2ec0*/  IMAD.MOV.U32 R13, RZ, RZ, R11 ;  /* 0x000000ffff0d7224 */ /* 0x000fe200078e000b */
[----:B------:R-:W-:Y:S02]  /*2ed0*/  R2UR UR4, R76 ;  /* 0x000000004c0472ca */ /* 0x000fe400000e0000 */
[----:B------:R-:W-:Y:S02]  /*2ee0*/  R2UR UR6, R12 ;  /* 0x000000000c0672ca */ /* 0x000fe400000e0000 */
[----:B------:R-:W-:-:S02]  /*2ef0*/  R2UR UR7, R13 ;  /* 0x000000000d0772ca */ /* 0x000fc400000e0000 */
[----:B------:R-:W-:Y:S02]  /*2f00*/  R2UR UR5, R77 ;  /* 0x000000004d0572ca */ /* 0x000fe400000e0000 */
[----:B------:R-:W2:Y:S01]  /*2f10*/  LDL.64 R76, [R1+0x110] ;  /* 0x00011000014c7983 */ /* 0x000ea20000100a00 */
[----:B------:R-:W-:Y:S02]  /*2f20*/  WARPGROUP.DEPBAR.LE gsb0, 0x0 ;  /* 0x00008000000079c5 */ /* 0x000fe40000010000 */
[----:B------:R-:W-:-:S08]  /*2f30*/  WARPGROUP.ARRIVE ;  /* 0x00000000000079c5 */ /* 0x000fd00000000000 */
[----:B------:R-:W-:Y:S01]  /*2f40*/  HGMMA.64x96x16.F32.BF16 R24, gdesc[UR4], R24, gsb0 ;  /* 0x01600000041879f0 */ /* 0x000fe20008001818 */
[----:B---3--:R-:W-:Y:S02]  /*2f50*/  VIADD R14, R14, 0x402 ;  /* 0x000004020e0e7836 */ /* 0x008fe40000000000 */
        /* <DEDUP_REMOVED lines=10> */
[----:B----4-:R-:W-:Y:S02]  /*3000*/  VIADD R20, R20, 0x404 ;  /* 0x0000040414147836 */ /* 0x010fe40000000000 */
        /* <DEDUP_REMOVED lines=10> */
[----:B-----5:R-:W-:Y:S02]  /*30b0*/  VIADD R74, R74, 0x406 ;  /* 0x000004064a4a7836 */ /* 0x020fe40000000000 */
        /* <DEDUP_REMOVED lines=60> */
[----:B------:R-:W-:Y:S01]  /*3480*/  R2UR UR5, R77 ;  /* 0x000000004d0572ca */ /* 0x000fe200000e0000 */
[----:B------:R-:W0:Y:S01]  /*3490*/  S2R R72, SR_TID.X ;  /* 0x0000000000487919 */ /* 0x000e220000002100 */
[----:B---3--:R-:W-:Y:S01]  /*34a0*/  VIADD R14, R14, 0xc02 ;  /* 0x00000c020e0e7836 */ /* 0x008fe20000000000 */
[----:B------:R-:W-:Y:S02]  /*34b0*/  WARPGROUP.DEPBAR.LE gsb0, 0x0 ;  /* 0x00008000000079c5 */ /* 0x000fe40000010000 */
[----:B------:R-:W-:-:S08]  /*34c0*/  WARPGROUP.ARRIVE ;  /* 0x00000000000079c5 */ /* 0x000fd00000000000 */
[----:B------:R-:W-:Y:S01]  /*34d0*/  HGMMA.64x96x16.F32.BF16 R24, gdesc[UR4], R24, gsb0 ;  /* 0x01600000041879f0 */ /* 0x000fe20008001818 */
[----:B0-----:R-:W-:-:S04]  /*34e0*/  LOP3.LUT R72, R72, 0x7f, RZ, 0xc0, !PT ;  /* 0x0000007f48487812 */ /* 0x001fc800078ec0ff */
[----:B------:R-:W-:Y:S01]  /*34f0*/  ISETP.NE.AND P0, PT, R72, RZ, PT ;  /* 0x000000ff4800720c */ /* 0x000fe20003f05270 */
[----:B------:R-:W-:Y:S02]  /*3500*/  VIADD R12, R10, 0x902 ;  /* 0x000009020a0c7836 */ /* 0x000fe40000000000 */
[----:B------:R-:W-:Y:S01]  /*3510*/  IMAD.MOV.U32 R13, RZ, RZ, R11 ;  /* 0x000000ffff0d7224 */ /* 0x000fe200078e000b */
[----:B------:R-:W-:-:S09]  /*3520*/  R2UR UR4, R14 ;  /* 0x000000000e0472ca */ /* 0x000fd200000e0000 */
[----:B------:R-:W2:Y:S04]  /*3530*/  @!P0 LDL.64 R78, [R1+0x30] ;  /* 0x00003000014e8983 */ /* 0x000ea80000100a00 */
[----:B------:R-:W3:Y:S01]  /*3540*/  @!P0 LDL R7, [R1+0x218] ;  /* 0x0002180001078983 */ /* 0x000ee20000100800 */
[----:B------:R-:W-:Y:S02]  /*3550*/  R2UR UR6, R12 ;  /* 0x000000000c0672ca */ /* 0x000fe400000e0000 */
[----:B------:R-:W-:Y:S02]  /*3560*/  R2UR UR7, R13 ;  /* 0x000000000d0772ca */ /* 0x000fe400000e0000 */
[----:B------:R-:W-:Y:S01]  /*3570*/  R2UR UR5, R15 ;  /* 0x000000000f0572ca */ /* 0x000fe200000e0000 */
[----:B------:R-:W-:-:S02]  /*3580*/  WARPGROUP.DEPBAR.LE gsb0, 0x0 ;  /* 0x00008000000079c5 */ /* 0x000fc40000010000 */
[----:B------:R-:W-:-:S10]  /*3590*/  WARPGROUP.ARRIVE ;  /* 0x00000000000079c5 */ /* 0x000fd40000000000 */
[----:B------:R-:W-:Y:S01]  /*35a0*/  HGMMA.64x96x16.F32.BF16 R24, gdesc[UR4], R24, gsb0 ;  /* 0x01600000041879f0 */ /* 0x000fe20008001818 */
[----:B----4-:R-:W-:Y:S02]  /*35b0*/  VIADD R20, R20, 0xc04 ;  /* 0x00000c0414147836 */ /* 0x010fe40000000000 */
[----:B------:R-:W-:Y:S02]  /*35c0*/  VIADD R12, R10, 0x904 ;  /* 0x000009040a0c7836 */ /* 0x000fe40000000000 */
[----:B------:R-:W-:Y:S01]  /*35d0*/  IMAD.MOV.U32 R13, RZ, RZ, R11 ;  /* 0x000000ffff0d7224 */ /* 0x000fe200078e000b */
[----:B------:R-:W-:Y:S02]  /*35e0*/  R2UR UR4, R20 ;  /* 0x00000000140472ca */ /* 0x000fe400000e0000 */
[----:B------:R-:W-:Y:S02]  /*35f0*/  R2UR UR6, R12 ;  /* 0x000000000c0672ca */ /* 0x000fe400000e0000 */
[----:B------:R-:W-:-:S02]  /*3600*/  R2UR UR7, R13 ;  /* 0x000000000d0772ca */ /* 0x000fc400000e0000 */
[----:B------:R-:W-:Y:S01]  /*3610*/  R2UR UR5, R21 ;  /* 0x00000000150572ca */ /* 0x000fe200000e0000 */
[----:B------:R-:W-:Y:S01]  /*3620*/  VIADD R10, R10, 0x906 ;  /* 0x000009060a0a7836 */ /* 0x000fe20000000000 */
[----:B------:R-:W-:Y:S02]  /*3630*/  WARPGROUP.DEPBAR.LE gsb0, 0x0 ;  /* 0x00008000000079c5 */ /* 0x000fe40000010000 */
[----:B------:R-:W-:-:S09]  /*3640*/  WARPGROUP.ARRIVE ;  /* 0x00000000000079c5 */ /* 0x000fd20000000000 */
[----:B------:R-:W-:Y:S01]  /*3650*/  HGMMA.64x96x16.F32.BF16 R24, gdesc[UR4], R24, gsb0 ;  /* 0x01600000041879f0 */ /* 0x000fe20008001818 */
[----:B-----5:R-:W-:Y:S01]  /*3660*/  VIADD R74, R74, 0xc06 ;  /* 0x00000c064a4a7836 */ /* 0x020fe20000000000 */
[----:B------:R-:W-:Y:S02]  /*3670*/  R2UR UR6, R10 ;  /* 0x000000000a0672ca */ /* 0x000fe400000e0000 */
[----:B------:R-:W-:Y:S02]  /*3680*/  R2UR UR7, R11 ;  /* 0x000000000b0772ca */ /* 0x000fe400000e0000 */
[----:B------:R-:W-:Y:S02]  /*3690*/  R2UR UR4, R74 ;  /* 0x000000004a0472ca */ /* 0x000fe400000e0000 */
[----:B------:R-:W-:Y:S01]  /*36a0*/  R2UR UR5, R75 ;  /* 0x000000004b0572ca */ /* 0x000fe200000e0000 */
[----:B------:R-:W-:Y:S04]  /*36b0*/  STL [R1+0x90], R0 ;  /* 0x0000900001007387 */ /* 0x000fe80000100800 */
[----:B------:R-:W-:Y:S01]  /*36c0*/  STL [R1+0x90], R0 ;  /* 0x0000900001007387 */ /* 0x000fe20000100800 */
[----:B------:R-:W-:-:S02]  /*36d0*/  WARPGROUP.DEPBAR.LE gsb0, 0x0 ;  /* 0x00008000000079c5 */ /* 0x000fc40000010000 */
[----:B------:R-:W-:-:S06]  /*36e0*/  WARPGROUP.ARRIVE ;  /* 0x00000000000079c5 */ /* 0x000fcc0000000000 */
[----:B------:R-:W-:Y:S01]  /*36f0*/  HGMMA.64x96x16.F32.BF16 R24, gdesc[UR4], R24, gsb0 ;  /* 0x01600000041879f0 */ /* 0x000fe20008001818 */
[----:B--2---:R-:W-:Y:S01]  /*3700*/  @!P0 MOV R78, R78 ;  /* 0x0000004e004e8202 */ /* 0x004fe20000000f00 */
[----:B------:R-:W-:Y:S04]  /*3710*/  STL [R1+0x90], R0 ;  /* 0x0000900001007387 */ /* 0x000fe80000100800 */
[----:B------:R-:W-:Y:S01]  /*3720*/  STL [R1+0x90], R0 ;  /* 0x0000900001007387 */ /* 0x000fe20000100800 */
[----:B---3--:R-:W-:-:S03]  /*3730*/  @!P0 IMAD R7, R7, 0x8, R78 ;  /* 0x0000000807078824 */ /* 0x008fc600078e024e */
[----:B------:R-:W-:Y:S04]  /*3740*/  STL [R1+0x90], R0 ;  /* 0x0000900001007387 */ /* 0x000fe80000100800 */
[----:B------:R-:W-:Y:S04]  /*3750*/  STL [R1+0x90], R0 ;  /* 0x0000900001007387 */ /* 0x000fe80000100800 */
[----:B------:R-:W-:Y:S01]  /*3760*/  STL [R1+0x90], R0 ;  /* 0x0000900001007387 */ /* 0x000fe20000100800 */
[----:B------:R-:W-:-:S03]  /*3770*/  IADD3 R236, -R73, 0xb, RZ ;  /* 0x0000000b49ec7810 */ /* 0x000fc60007ffe1ff */
[----:B------:R-:W-:Y:S04]  /*3780*/  STL [R1+0x90], R0 ;  /* 0x0000900001007387 */ /* 0x000fe80000100800 */
[----:B------:R-:W-:Y:S01]  /*3790*/  STL [R1+0x90], R0 ;  /* 0x0000900001007387 */ /* 0x000fe20000100800 */
[----:B------:R-:W-:-:S03]  /*37a0*/  @!P0 PRMT R7, RZ, 0x654, R7 ;  /* 0x00000654ff078816 */ /* 0x000fc60000000007 */
[----:B------:R-:W-:Y:S04]  /*37b0*/  STL [R1+0x90], R0 ;  /* 0x0000900001007387 */ /* 0x000fe80000100800 */
[----:B------:R-:W-:Y:S04]  /*37c0*/  STL [R1+0x90], R0 ;  /* 0x0000900001007387 */ /* 0x000fe80000100800 */
[----:B------:R-:W-:Y:S04]  /*37d0*/  STL [R1+0x90], R0 ;  /* 0x0000900001007387 */ /* 0x000fe80000100800 */
[----:B------:R-:W-:Y:S04]  /*37e0*/  STL [R1+0x90], R0 ;  /* 0x0000900001007387 */ /* 0x000fe80000100800 */
[----:B------:R-:W-:Y:S04]  /*37f0*/  STL [R1+0x90], R0 ;  /* 0x0000900001007387 */ /* 0x000fe80000100800 */
[----:B------:R-:W-:Y:S04]  /*3800*/  STL [R1+0x90], R0 ;  /* 0x0000900001007387 */ /* 0x000fe80000100800 */
[----:B------:R-:W-:Y:S01]  /*3810*/  STL [R1+0x90], R0 ;  /* 0x0000900001007387 */ /* 0x000fe20000100800 */
[----:B------:R-:W-:-:S02]  /*3820*/  WARPGROUP.DEPBAR.LE gsb0, 0x0 ;  /* 0x00008000000079c5 */ /* 0x000fc40000010000 */
[----:B------:R0:W-:Y:S06]  /*3830*/  BAR.ARV R236, 0x100 ;  /* 0x000400ec0000751d */ /* 0x0001ec0000002000 */
[----:B------:R1:W-:Y:S01]  /*3840*/  @!P0 SYNCS.ARRIVE.TRANS64.RED.A1T0 RZ, [R7+URZ], RZ ;  /* 0x000000ff07ff89a7 */ /* 0x0003e2000810043f */
[----:B------:R-:W2:Y:S04]  /*3850*/  LDL.64 R76, [R1+0x170] ;  /* 0x00017000014c7983 */ /* 0x000ea80000100a00 */
[----:B------:R-:W3:Y:S04]  /*3860*/  LDL R78, [R1+0x13c] ;  /* 0x00013c00014e7983 */ /* 0x000ee80000100800 */
[----:B------:R-:W4:Y:S04]  /*3870*/  LDL R79, [R1+0x70] ;  /* 0x00007000014f7983 */ /* 0x000f280000100800 */
[----:B------:R-:W5:Y:S04]  /*3880*/  LDL.64 R10, [R1+0x160] ;  /* 0x00016000010a7983 */ /* 0x000f680000100a00 */
[----:B------:R-:W4:Y:S04]  /*3890*/  LDL R80, [R1+0x168] ;  /* 0x0001680001507983 */ /* 0x000f280000100800 */
[----:B------:R-:W3:Y:S04]  /*38a0*/  LDL.128 R12, [R1+0x140] ;  /* 0x00014000010c7983 */ /* 0x000ee80000100c00 */
[----:B------:R-:W4:Y:S04]  /*38b0*/  LDL.128 R72, [R1+0x150] ;  /* 0x0001500001487983 */ /* 0x000f280000100c00 */
[----:B--2---:R-:W2:Y:S01]  /*38c0*/  LD.E R76, desc[UR44][R76.64] ;  /* 0x0000002c4c4c7980 */ /* 0x004ea2000c101900 */
[----:B-----5:R-:W-:Y:S01]  /*38d0*/  ISETP.NE.AND P1, PT, R10, 0x1, PT ;  /* 0x000000010a00780c */ /* 0x020fe20003f25270 */
[----:B---3--:R-:W-:Y:S01]  /*38e0*/  IMAD R10, R16, -0x60, R13 ;  /* 0xffffffa0100a7824 */ /* 0x008fe200078e020d */
[----:B----4-:R-:W-:Y:S01]  /*38f0*/  ISETP.GE.AND P2, PT, R73, 0x1, PT ;  /* 0x000000014900780c */ /* 0x010fe20003f46270 */
[----:B------:R-:W-:Y:S01]  /*3900*/  BSSY B0, `(.L_x_2067) ;  /* 0x00000a1000007945 */ /* 0x000fe20003800000 */
[-C--:B--2---:R-:W-:Y:S01]  /*3910*/  FMUL.FTZ R20, R27, R76.reuse ;  /* 0x0000004c1b147220 */ /* 0x084fe20000410000 */
[----:B------:R-:W-:Y:S01]  /*3920*/  SHF.R.S32.HI R27, RZ, 0x1f, R78 ;  /* 0x0000001fff1b7819 */ /* 0x000fe2000001144e */
[-C--:B------:R-:W-:Y:S01]  /*3930*/  FMUL.FTZ R21, R24, R76.reuse ;  /* 0x0000004c18157220 */ /* 0x080fe20000410000 */
[----:B------:R-:W-:-:S02]  /*3940*/  FMUL.FTZ R29, R29, R76 ;  /* 0x0000004c1d1d7220 */ /* 0x000fc40000410000 */
[----:B------:R-:W-:Y:S02]  /*3950*/  LEA.HI R24, R27, R78, RZ, 0x7 ;  /* 0x0000004e1b187211 */ /* 0x000fe400078f38ff */
[----:B------:R2:W3:Y:S02]  /*3960*/  MUFU.TANH R89, R29 ;  /* 0x0000001d00597308 */ /* 0x0004e40000002400 */
[----:B--2---:R-:W-:Y:S01]  /*3970*/  LOP3.LUT R29, R24, 0xffffff80, RZ, 0xc0, !PT ;  /* 0xffffff80181d7812 */ /* 0x004fe200078ec0ff */
[----:B-1----:R-:W-:-:S04]  /*3980*/  FMUL.FTZ R7, R26, R76 ;  /* 0x0000004c1a077220 */ /* 0x002fc80000410000 */
[----:B------:R-:W-:Y:S02]  /*3990*/  IMAD.IADD R29, R78, 0x1, -R29 ;  /* 0x000000014e1d7824 */ /* 0x000fe400078e0a1d */
[-C--:B------:R-:W-:Y:S01]  /*39a0*/  FMUL.FTZ R159, R30, R76.reuse ;  /* 0x0000004c1e9f7220 */ /* 0x080fe20000410000 */
[----:B------:R-:W-:Y:S02]  /*39b0*/  FMUL.FTZ R32, R32, R76 ;  /* 0x0000004c20207220 */ /* 0x000fe40000410000 */
[----:B------:R-:W-:Y:S02]  /*39c0*/  SHF.R.S32.HI R26, RZ, 0x1f, R29 ;  /* 0x0000001fff1a7819 */ /* 0x000fe4000001141d */
[----:B------:R-:W-:Y:S02]  /*39d0*/  LEA.HI R27, R27, R78, RZ, 0x2 ;  /* 0x0000004e1b1b7211 */ /* 0x000fe400078f10ff */
[----:B------:R-:W-:Y:S01]  /*39e0*/  LEA.HI R30, R26, R29, RZ, 0x2 ;  /* 0x0000001d1a1e7211 */ /* 0x000fe200078f10ff */
[----:B------:R-:W-:Y:S01]  /*39f0*/  FMUL.FTZ R87, R31, R76 ;  /* 0x0000004c1f577220 */ /* 0x000fe20000410000 */
[----:B------:R1:W2:Y:S01]  /*3a00*/  MUFU.TANH R164, R32 ;  /* 0x0000002000a47308 */ /* 0x0002a20000002400 */
[----:B------:R-:W-:-:S02]  /*3a10*/  LOP3.LUT R27, R27, 0xfffffffc, RZ, 0xc0, !PT ;  /* 0xfffffffc1b1b7812 */ /* 0x000fc400078ec0ff */
[--C-:B------:R-:W-:Y:S02]  /*3a20*/  SHF.R.S32.HI R31, RZ, 0x2, R30.reuse ;  /* 0x00000002ff1f7819 */ /* 0x100fe4000001141e */
[----:B-1----:R-:W-:Y:S01]  /*3a30*/  SHF.R.S32.HI R32, RZ, 0x1f, R30 ;  /* 0x0000001fff207819 */ /* 0x002fe2000001141e */
[----:B------:R-:W-:Y:S01]  /*3a40*/  IMAD.IADD R78, R78, 0x1, -R27 ;  /* 0x000000014e4e7824 */ /* 0x000fe200078e0a1b */
[----:B------:R-:W-:Y:S02]  /*3a50*/  SHF.R.S32.HI R27, RZ, 0x7, R24 ;  /* 0x00000007ff1b7819 */ /* 0x000fe40000011418 */
[----:B------:R-:W-:Y:S02]  /*3a60*/  LEA.HI R32, R32, R31, RZ, 0x3 ;  /* 0x0000001f20207211 */ /* 0x000fe400078f18ff */
[----:B------:R-:W-:Y:S02]  /*3a70*/  LEA.HI R26, R26, R29, RZ, 0x5 ;  /* 0x0000001d1a1a7211 */ /* 0x000fe400078f28ff */
[----:B------:R-:W-:-:S02]  /*3a80*/  LOP3.LUT R32, R32, 0xfffffff8, RZ, 0xc0, !PT ;  /* 0xfffffff820207812 */ /* 0x000fc400078ec0ff */
[----:B------:R-:W-:Y:S02]  /*3a90*/  LEA.HI R24, R24, R27, RZ, 0x1 ;  /* 0x0000001b18187211 */ /* 0x000fe400078f08ff */
[----:B------:R-:W-:Y:S01]  /*3aa0*/  SHF.R.S32.HI R26, RZ, 0x5, R26 ;  /* 0x00000005ff1a7819 */ /* 0x000fe2000001141a */
[----:B------:R-:W-:Y:S01]  /*3ab0*/  IMAD.IADD R32, R31, 0x1, -R32 ;  /* 0x000000011f207824 */ /* 0x000fe200078e0a20 */
[----:B------:R-:W-:Y:S02]  /*3ac0*/  LOP3.LUT R24, R24, 0x3fffffe, RZ, 0xc0, !PT ;  /* 0x03fffffe18187812 */ /* 0x000fe400078ec0ff */
[----:B------:R-:W-:Y:S01]  /*3ad0*/  LEA.HI R31, R78, R78, RZ, 0x1 ;  /* 0x0000004e4e1f7211 */ /* 0x000fe200078f08ff */
[----:B------:R-:W-:Y:S02]  /*3ae0*/  IMAD R79, R79, 0x8, R26 ;  /* 0x000000084f4f7824 */ /* 0x000fe400078e021a */
[----:B------:R-:W-:Y:S01]  /*3af0*/  IMAD.IADD R24, R27, 0x1, -R24 ;  /* 0x000000011b187824 */ /* 0x000fe200078e0a18 */
[----:B------:R-:W-:Y:S01]  /*3b00*/  LOP3.LUT R31, R31, 0x1ffffffe, RZ, 0xc0, !PT ;  /* 0x1ffffffe1f1f7812 */ /* 0x000fe200078ec0ff */
[----:B------:R-:W-:-:S04]  /*3b10*/  IMAD.U32 R27, R79, 0x10, R32 ;  /* 0x000000104f1b7824 */ /* 0x000fc800078e0020 */
[----:B------:R-:W-:Y:S02]  /*3b20*/  IMAD.IADD R31, R78, 0x1, -R31 ;  /* 0x000000014e1f7824 */ /* 0x000fe400078e0a1f */
[----:B------:R-:W-:-:S04]  /*3b30*/  IMAD R24, R24, 0x40, R27 ;  /* 0x0000004018187824 */ /* 0x000fc800078e021b */
[----:B------:R-:W-:-:S04]  /*3b40*/  IMAD R24, R31, 0x8, R24 ;  /* 0x000000081f187824 */ /* 0x000fc800078e0218 */
[----:B------:R-:W-:-:S05]  /*3b50*/  @P1 IMAD.HI.U32 R11, R24, R11, RZ ;  /* 0x0000000b180b1227 */ /* 0x000fca00078e00ff */
[----:B------:R-:W-:Y:S02]  /*3b60*/  @P1 SHF.R.U32.HI R24, RZ, R80, R11 ;  /* 0x00000050ff181219 */ /* 0x000fe4000001160b */
[----:B------:R-:W-:-:S03]  /*3b70*/  LOP3.LUT R30, R30, 0x7ffffffc, RZ, 0xc0, !PT ;  /* 0x7ffffffc1e1e7812 */ /* 0x000fc600078ec0ff */
[----:B------:R-:W1:Y:S01]  /*3b80*/  SHFL.IDX PT, R26, R24, RZ, 0x1c1f ;  /* 0x001c1fff181a7589 */ /* 0x000e6200000e0000 */
        /* <DEDUP_REMOVED lines=40> */
[----:B------:R-:W-:-:S02]  /*3e10*/  IMAD.IADD R30, R29, 0x1, -R30 ;  /* 0x000000011d1e7824 */ /* 0x000fc400078e0a1e */
[----:B------:R-:W-:Y:S01]  /*3e20*/  FMUL.FTZ R71, R71, R76 ;  /* 0x0000004c47477220 */ /* 0x000fe20000410000 */
[----:B------:R-:W-:Y:S01]  /*3e30*/  VIADD R11, R10, 0x61 ;  /* 0x000000610a0b7836 */ /* 0x000fe20000000000 */
[----:B------:R-:W4:Y:S03]  /*3e40*/  MUFU.TANH R21, R21 ;  /* 0x0000001500157308 */ /* 0x000f260000002400 */
[----:B------:R-:W-:Y:S02]  /*3e50*/  IMAD R27, R30, -0x2, R11 ;  /* 0xfffffffe1e1b7824 */ /* 0x000fe400078e020b */
[----:B------:R-:W-:-:S03]  /*3e60*/  VIADD R11, R10, 0x60 ;  /* 0x000000600a0b7836 */ /* 0x000fc60000000000 */
[----:B------:R-:W0:Y:S01]  /*3e70*/  MUFU.TANH R25, R25 ;  /* 0x0000001900197308 */ /* 0x000e220000002400 */
[----:B------:R-:W-:Y:S01]  /*3e80*/  IMAD.IADD R10, R27, 0x1, -R12 ;  /* 0x000000011b0a7824 */ /* 0x000fe200078e0a0c */
[----:B------:R-:W-:Y:S01]  /*3e90*/  LOP3.LUT R27, RZ, R14, RZ, 0x33, !PT ;  /* 0x0000000eff1b7212 */ /* 0x000fe200078e33ff */
[----:B------:R-:W-:-:S05]  /*3ea0*/  IMAD.MOV.U32 R29, RZ, RZ, -0x60 ;  /* 0xffffffa0ff1d7424 */ /* 0x000fca00078e00ff */
[----:B------:R-:W0:Y:S01]  /*3eb0*/  MUFU.TANH R7, R7 ;  /* 0x0000000700077308 */ /* 0x000e220000002400 */
[----:B------:R-:W-:-:S07]  /*3ec0*/  IMAD R31, R30, -0x2, R11 ;  /* 0xfffffffe1e1f7824 */ /* 0x000fce00078e020b */
[----:B------:R-:W0:Y:S01]  /*3ed0*/  MUFU.TANH R20, R20 ;  /* 0x0000001400147308 */ /* 0x000e220000002400 */
[----:B------:R-:W-:-:S07]  /*3ee0*/  IMAD.IADD R32, R10, 0x1, R15 ;  /* 0x000000010a207824 */ /* 0x000fce00078e020f */
        /* <DEDUP_REMOVED lines=42> */
[----:B------:R-:W-:-:S02]  /*4190*/  IMAD R29, R16, R29, 0x60 ;  /* 0x00000060101d7424 */ /* 0x000fc400078e021d */
[----:B------:R-:W-:Y:S01]  /*41a0*/  IMAD.IADD R27, R10, 0x1, R27 ;  /* 0x000000010a1b7824 */ /* 0x000fe200078e021b */
[----:B-1----:R-:W-:Y:S01]  /*41b0*/  VIADDMNMX R10, R26, R32, R31, PT ;  /* 0x000000201a0a7246 */ /* 0x002fe2000380011f */
[----:B------:R-:W-:Y:S02]  /*41c0*/  IMAD R30, R30, -0x2, R29 ;  /* 0xfffffffe1e1e7824 */ /* 0x000fe400078e021d */
[----:B------:R-:W-:Y:S02]  /*41d0*/  IMAD.IADD R72, R29, 0x1, R72 ;  /* 0x000000011d487824 */ /* 0x000fe400078e0248 */
[----:B------:R-:W-:Y:S01]  /*41e0*/  IMAD.IADD R11, R27, 0x1, R26 ;  /* 0x000000011b0b7824 */ /* 0x000fe200078e021a */
[----:B--234-:R-:W-:Y:S06]  /*41f0*/  @!P2 BRA `(.L_x_2068) ;  /* 0x000000000044a947 */ /* 0x01cfec0003800000 */
[----:B------:R-:W-:Y:S01]  /*4200*/  IADD3 R14, -R12, R13, R26 ;  /* 0x0000000d0c0e7210 */ /* 0x000fe20007ffe11a */
[----:B------:R-:W-:Y:S03]  /*4210*/  BSSY B1, `(.L_x_2069) ;  /* 0x000000c000017945 */ /* 0x000fe60003800000 */
[----:B------:R-:W-:-:S13]  /*4220*/  ISETP.GT.AND P1, PT, R14, -0x1, PT ;  /* 0xffffffff0e00780c */ /* 0x000fda0003f24270 */
[----:B------:R-:W-:Y:S05]  /*4230*/  @P1 BRA `(.L_x_2070) ;  /* 0x0000000000181947 */ /* 0x000fea0003800000 */
[----:B------:R-:W-:Y:S02]  /*4240*/  ISETP.NE.AND P1, PT, R73, 0x1, PT ;  /* 0x000000014900780c */ /* 0x000fe40003f25270 */
[----:B------:R-:W-:-:S11]  /*4250*/  LOP3.LUT R15, RZ, R14, RZ, 0x33, !PT ;  /* 0x0000000eff0f7212 */ /* 0x000fd600078e33ff */
[----:B------:R-:W-:-:S05]  /*4260*/  @P1 IMAD.HI.U32 R14, R15, R74, RZ ;  /* 0x0000004a0f0e1227 */ /* 0x000fca00078e00ff */
[----:B------:R-:W-:-:S04]  /*4270*/  @P1 SHF.R.U32.HI R15, RZ, R75, R14 ;  /* 0x0000004bff0f1219 */ /* 0x000fc8000001160e */
[----:B------:R-:W-:Y:S01]  /*4280*/  LOP3.LUT R14, RZ, R15, RZ, 0x33, !PT ;  /* 0x0000000fff0e7212 */ /* 0x000fe200078e33ff */
[----:B------:R-:W-:Y:S06]  /*4290*/  BRA `(.L_x_2071) ;  /* 0x00000000000c7947 */ /* 0x000fec0003800000 */
.L_x_2070:
[----:B------:R-:W-:-:S13]  /*42a0*/  ISETP.NE.AND P1, PT, R73, 0x1, PT ;  /* 0x000000014900780c */ /* 0x000fda0003f25270 */
[----:B------:R-:W-:-:S05]  /*42b0*/  @P1 IMAD.HI.U32 R26, R14, R74, RZ ;  /* 0x0000004a0e1a1227 */ /* 0x000fca00078e00ff */
[----:B------:R-:W-:-:S07]  /*42c0*/  @P1 SHF.R.U32.HI R14, RZ, R75, R26 ;  /* 0x0000004bff0e1219 */ /* 0x000fce000001161a */
.L_x_2071:
[----:B------:R-:W-:Y:S05]  /*42d0*/  BSYNC B1 ;  /* 0x0000000000017941 */ /* 0x000fea0003800000 */
.L_x_2069:
[----:B------:R-:W-:-:S05]  /*42e0*/  IMAD R14, R14, R73, R30 ;  /* 0x000000490e0e7224 */ /* 0x000fca00078e021e */
[----:B------:R-:W-:Y:S02]  /*42f0*/  VIMNMX R11, R11, R14, !PT ;  /* 0x0000000e0b0b7248 */ /* 0x000fe40007fe0100 */
[----:B------:R-:W-:-:S07]  /*4300*/  VIADDMNMX R10, R14, R73, R10, PT ;  /* 0x000000490e0a7246 */ /* 0x000fce000380010a */
.L_x_2068:
[----:B------:R-:W-:Y:S05]  /*4310*/  BSYNC B0 ;  /* 0x0000000000007941 */ /* 0x000fea0003800000 */
.L_x_2067:
[C---:B------:R-:W-:Y:S01]  /*4320*/  ISETP.GE.AND P1, PT, R72.reuse, 0x2, PT ;  /* 0x000000024800780c */ /* 0x040fe20003f26270 */
[----:B------:R-:W1:Y:S01]  /*4330*/  SHFL.IDX PT, R24, R24, 0x1, 0x1c1f ;  /* 0x003c1f0018187f89 */ /* 0x000e6200000e0000 */
[C---:B------:R-:W-:Y:S01]  /*4340*/  ISETP.GE.AND P5, PT, R72.reuse, 0xa, PT ;  /* 0x0000000a4800780c */ /* 0x040fe20003fa6270 */
[----:B------:R-:W-:Y:S01]  /*4350*/  BSSY B0, `(.L_x_2072) ;  /* 0x0000087000007945 */ /* 0x000fe20003800000 */
[----:B------:R-:W-:Y:S02]  /*4360*/  ISETP.GT.AND P3, PT, R11, 0x1, !P1 ;  /* 0x000000010b00780c */ /* 0x000fe40004f64270 */
[----:B------:R-:W-:Y:S02]  /*4370*/  ISETP.GE.AND P2, PT, R72, 0x9, PT ;  /* 0x000000094800780c */ /* 0x000fe40003f46270 */
[----:B------:R-:W-:Y:S02]  /*4380*/  ISETP.LT.OR P3, PT, R10, 0x2, P3 ;  /* 0x000000020a00780c */ /* 0x000fe40001f61670 */
[----:B------:R-:W-:-:S02]  /*4390*/  P2R R15, PR, RZ, 0x20 ;  /* 0x00000020ff0f7803 */ /* 0x000fc40000000000 */
[----:B0-----:R-:W-:Y:S02]  /*43a0*/  FSEL R95, R25, -INF , !P3 ;  /* 0xff800000195f7808 */ /* 0x001fe40005800000 */
        /* <DEDUP_REMOVED lines=84> */
[----:B------:R-:W-:Y:S02]  /*48f0*/  P2R R25, PR, RZ, 0x20 ;  /* 0x00000020ff197803 */ /* 0x000fe40000000000 */
        /* <DEDUP_REMOVED lines=14> */
[----:B------:R-:W-:Y:S02]  /*49e0*/  P2R R14, PR, RZ, 0x40 ;  /* 0x00000040ff0e7803 */ /* 0x000fe40000000000 */
[----:B------:R-:W-:-:S04]  /*49f0*/  ISETP.GT.AND P6, PT, R11, RZ, !P6 ;  /* 0x000000ff0b00720c */ /* 0x000fc800077c4270 */
[----:B------:R-:W-:-:S04]  /*4a00*/  ISETP.LT.OR P6, PT, R10, 0x1, P6 ;  /* 0x000000010a00780c */ /* 0x000fc800037c1670 */
[----:B------:R-:W-:Y:S02]  /*4a10*/  FSEL R97, R21, -INF , !P6 ;  /* 0xff80000015617808 */ /* 0x000fe40007000000 */
[----:B------:R-:W-:-:S04]  /*4a20*/  ISETP.GE.AND P6, PT, R72, 0x5a, PT ;  /* 0x0000005a4800780c */ /* 0x000fc80003fc6270 */
[----:B------:R-:W-:Y:S02]  /*4a30*/  P2R R21, PR, RZ, 0x40 ;  /* 0x00000040ff157803 */ /* 0x000fe40000000000 */
[----:B------:R-:W-:Y:S01]  /*4a40*/  ISETP.GT.AND P6, PT, R11, 0x59, !P6 ;  /* 0x000000590b00780c */ /* 0x000fe200077c4270 */
[----:B-1----:R-:W-:-:S03]  /*4a50*/  IMAD.IADD R11, R27, 0x1, R24 ;  /* 0x000000011b0b7824 */ /* 0x002fc600078e0218 */
[----:B------:R-:W-:Y:S02]  /*4a60*/  ISETP.LT.OR P6, PT, R10, 0x5a, P6 ;  /* 0x0000005a0a00780c */ /* 0x000fe400037c1670 */
[----:B------:R-:W-:Y:S02]  /*4a70*/  VIADDMNMX R10, R24, R32, R31, PT ;  /* 0x00000020180a7246 */ /* 0x000fe4000380011f */
[----:B------:R-:W-:Y:S02]  /*4a80*/  FSEL R191, R69, -INF , !P6 ;  /* 0xff80000045bf7808 */ /* 0x000fe40007000000 */
[----:B------:R-:W-:-:S13]  /*4a90*/  ISETP.GE.AND P6, PT, R73, 0x1, PT ;  /* 0x000000014900780c */ /* 0x000fda0003fc6270 */
[----:B------:R-:W-:Y:S05]  /*4aa0*/  @!P6 BRA `(.L_x_2073) ;  /* 0x000000000044e947 */ /* 0x000fea0003800000 */
        /* <DEDUP_REMOVED lines=10> */
.L_x_2075:
[----:B------:R-:W-:-:S13]  /*4b50*/  ISETP.NE.AND P6, PT, R73, 0x1, PT ;  /* 0x000000014900780c */ /* 0x000fda0003fc5270 */
[----:B------:R-:W-:-:S05]  /*4b60*/  @P6 IMAD.HI.U32 R74, R12, R74, RZ ;  /* 0x0000004a0c4a6227 */ /* 0x000fca00078e00ff */
[----:B------:R-:W-:-:S07]  /*4b70*/  @P6 SHF.R.U32.HI R12, RZ, R75, R74 ;  /* 0x0000004bff0c6219 */ /* 0x000fce000001164a */
.L_x_2076:
[----:B------:R-:W-:Y:S05]  /*4b80*/  BSYNC B1 ;  /* 0x0000000000017941 */ /* 0x000fea0003800000 */
.L_x_2074:
[----:B------:R-:W-:-:S05]  /*4b90*/  IMAD R12, R12, R73, R30 ;  /* 0x000000490c0c7224 */ /* 0x000fca00078e021e */
[----:B------:R-:W-:Y:S02]  /*4ba0*/  VIADDMNMX R10, R12, R73, R10, PT ;  /* 0x000000490c0a7246 */ /* 0x000fe4000380010a */
[----:B------:R-:W-:-:S07]  /*4bb0*/  VIMNMX R11, R11, R12, !PT ;  /* 0x0000000c0b0b7248 */ /* 0x000fce0007fe0100 */
.L_x_2073:
[----:B------:R-:W-:Y:S05]  /*4bc0*/  BSYNC B0 ;  /* 0x0000000000007941 */ /* 0x000fea0003800000 */
.L_x_2072:
[C---:B------:R-:W-:Y:S01]  /*4bd0*/  ISETP.GT.AND P1, PT, R11.reuse, 0x1, !P1 ;  /* 0x000000010b00780c */ /* 0x040fe20004f24270 */
[----:B------:R-:W2:Y:S01]  /*4be0*/  LDL R161, [R1+0x250] ;  /* 0x0002500001a17983 */ /* 0x000ea20000100800 */
[----:B------:R-:W-:Y:S02]  /*4bf0*/  ISETP.GT.AND P2, PT, R11, 0x8, !P2 ;  /* 0x000000080b00780c */ /* 0x000fe40005744270 */
[C---:B------:R-:W-:Y:S01]  /*4c00*/  ISETP.LT.OR P1, PT, R10.reuse, 0x2, P1 ;  /* 0x000000020a00780c */ /* 0x040fe20000f21670 */
[----:B------:R-:W3:Y:S01]  /*4c10*/  LDL R156, [R1+0x338] ;  /* 0x00033800019c7983 */ /* 0x000ee20000100800 */
[----:B------:R-:W-:Y:S02]  /*4c20*/  ISETP.LT.OR P2, PT, R10, 0x9, P2 ;  /* 0x000000090a00780c */ /* 0x000fe40001741670 */
[----:B------:R-:W-:Y:S01]  /*4c30*/  FSEL R91, R20, -INF , !P1 ;  /* 0xff800000145b7808 */ /* 0x000fe20004800000 */
[----:B------:R-:W4:Y:S01]  /*4c40*/  LDL R158, [R1+0x33c] ;  /* 0x00033c00019e7983 */ /* 0x000f220000100800 */
[----:B------:R-:W-:-:S02]  /*4c50*/  ISETP.NE.AND P1, PT, R15, RZ, PT ;  /* 0x000000ff0f00720c */ /* 0x000fc40003f25270 */
[----:B------:R-:W-:Y:S01]  /*4c60*/  FSEL R159, R159, -INF , !P2 ;  /* 0xff8000009f9f7808 */ /* 0x000fe20005000000 */
[----:B------:R-:W5:Y:S01]  /*4c70*/  LDL R15, [R1+0x218] ;  /* 0x00021800010f7983 */ /* 0x000f620000100800 */
[----:B------:R-:W-:Y:S02]  /*4c80*/  ISETP.GT.AND P1, PT, R11, 0x9, !P1 ;  /* 0x000000090b00780c */ /* 0x000fe40004f24270 */
[----:B------:R-:W-:Y:S01]  /*4c90*/  ISETP.NE.AND P2, PT, R28, RZ, PT ;  /* 0x000000ff1c00720c */ /* 0x000fe20003f45270 */
[----:B------:R-:W2:Y:S01]  /*4ca0*/  LDL R20, [R1+0x260] ;  /* 0x0002600001147983 */ /* 0x000ea20000100800 */
[----:B------:R-:W-:Y:S02]  /*4cb0*/  ISETP.LT.OR P1, PT, R10, 0xa, P1 ;  /* 0x0000000a0a00780c */ /* 0x000fe40000f21670 */
[----:B------:R-:W-:Y:S01]  /*4cc0*/  ISETP.NE.AND P6, PT, R29, RZ, PT ;  /* 0x000000ff1d00720c */ /* 0x000fe20003fc5270 */
[----:B------:R-:W5:Y:S01]  /*4cd0*/  LDL R160, [R1+0x344] ;  /* 0x0003440001a07983 */ /* 0x000f620000100800 */
[----:B------:R-:W-:-:S02]  /*4ce0*/  FSEL R87, R87, -INF , !P1 ;  /* 0xff80000057577808 */ /* 0x000fc40004800000 */
[----:B------:R-:W-:Y:S01]  /*4cf0*/  ISETP.NE.AND P1, PT, R25, RZ, PT ;  /* 0x000000ff1900720c */ /* 0x000fe20003f25270 */
[----:B------:R-:W5:Y:S01]  /*4d00*/  LDL R152, [R1+0x32c] ;  /* 0x00032c0001987983 */ /* 0x000f620000100800 */
[C---:B------:R-:W-:Y:S02]  /*4d10*/  ISETP.GT.AND P3, PT, R11.reuse, 0x50, !P3 ;  /* 0x000000500b00780c */ /* 0x040fe40005f64270 */
[C---:B------:R-:W-:Y:S01]  /*4d20*/  ISETP.GT.AND P1, PT, R11.reuse, 0x10, !P1 ;  /* 0x000000100b00780c */ /* 0x040fe20004f24270 */
[----:B------:R-:W5:Y:S01]  /*4d30*/  LDL R154, [R1+0x334] ;  /* 0x00033400019a7983 */ /* 0x000f620000100800 */
[C---:B------:R-:W-:Y:S02]  /*4d40*/  ISETP.GT.AND P4, PT, R11.reuse, 0x51, !P4 ;  /* 0x000000510b00780c */ /* 0x040fe40006784270 */
[----:B------:R-:W-:Y:S01]  /*4d50*/  ISETP.LT.OR P1, PT, R10, 0x11, P1 ;  /* 0x000000110a00780c */ /* 0x000fe20000f21670 */
[----:B------:R-:W5:Y:S01]  /*4d60*/  LDL R76, [R1+0x264] ;  /* 0x00026400014c7983 */ /* 0x000f620000100800 */
[----:B------:R-:W-:-:S02]  /*4d70*/  ISETP.GT.AND P5, PT, R11, 0x58, !P5 ;  /* 0x000000580b00780c */ /* 0x000fc40006fa4270 */
[----:B------:R-:W-:Y:S01]  /*4d80*/  FSEL R233, R233, -INF , !P1 ;  /* 0xff800000e9e97808 */ /* 0x000fe20004800000 */
[----:B------:R-:W5:Y:S01]  /*4d90*/  LDL R78, [R1+0x268] ;  /* 0x00026800014e7983 */ /* 0x000f620000100800 */
[----:B------:R-:W-:Y:S02]  /*4da0*/  ISETP.NE.AND P1, PT, R26, RZ, PT ;  /* 0x000000ff1a00720c */ /* 0x000fe40003f25270 */
[C---:B------:R-:W-:Y:S01]  /*4db0*/  ISETP.LT.OR P3, PT, R10.reuse, 0x51, P3 ;  /* 0x000000510a00780c */ /* 0x040fe20001f61670 */
[----:B------:R-:W5:Y:S01]  /*4dc0*/  LDL R80, [R1+0x26c] ;  /* 0x00026c0001507983 */ /* 0x000f620000100800 */
[----:B------:R-:W-:Y:S02]  /*4dd0*/  ISETP.GT.AND P1, PT, R11, 0x11, !P1 ;  /* 0x000000110b00780c */ /* 0x000fe40004f24270 */
[C---:B------:R-:W-:Y:S01]  /*4de0*/  ISETP.LT.OR P4, PT, R10.reuse, 0x52, P4 ;  /* 0x000000520a00780c */ /* 0x040fe20002781670 */
[----:B------:R-:W5:Y:S01]  /*4df0*/  LDL R24, [R1+0x270] ;  /* 0x0002700001187983 */ /* 0x000f620000100800 */
[----:B------:R-:W-:-:S02]  /*4e00*/  ISETP.LT.OR P1, PT, R10, 0x12, P1 ;  /* 0x000000120a00780c */ /* 0x000fc40000f21670 */
[----:B------:R-:W-:Y:S01]  /*4e10*/  FSEL R195, R66, -INF , !P3 ;  /* 0xff80000042c37808 */ /* 0x000fe20005800000 */
[----:B------:R-:W5:Y:S01]  /*4e20*/  LDL R82, [R1+0x274] ;  /* 0x0002740001527983 */ /* 0x000f620000100800 */
[----:B------:R-:W-:Y:S02]  /*4e30*/  FSEL R232, R232, -INF , !P1 ;  /* 0xff800000e8e87808 */ /* 0x000fe40004800000 */
[----:B------:R-:W-:Y:S01]  /*4e40*/  ISETP.GT.AND P1, PT, R11, 0x18, !P2 ;  /* 0x000000180b00780c */ /* 0x000fe20005724270 */
[----:B------:R-:W5:Y:S01]  /*4e50*/  LDL R84, [R1+0x278] ;  /* 0x0002780001547983 */ /* 0x000f620000100800 */
[----:B------:R-:W-:Y:S02]  /*4e60*/  ISETP.NE.AND P2, PT, R14, RZ, PT ;  /* 0x000000ff0e00720c */ /* 0x000fe40003f45270 */
[----:B------:R-:W-:Y:S01]  /*4e70*/  ISETP.LT.OR P1, PT, R10, 0x19, P1 ;  /* 0x000000190a00780c */ /* 0x000fe20000f21670 */
[----:B------:R-:W5:Y:S01]  /*4e80*/  LDL R86, [R1+0x27c] ;  /* 0x00027c0001567983 */ /* 0x000f620000100800 */
[----:B------:R-:W-:-:S02]  /*4e90*/  FMNMX.FTZ R14, R97, R95, !PT ;  /* 0x0000005f610e7209 */ /* 0x000fc40007810000 */
[----:B------:R-:W-:Y:S01]  /*4ea0*/  FSEL R231, R231, -INF , !P1 ;  /* 0xff800000e7e77808 */ /* 0x000fe20004800000 */
[----:B------:R-:W5:Y:S01]  /*4eb0*/  LDL R26, [R1+0x280] ;  /* 0x00028000011a7983 */ /* 0x000f620000100800 */
[----:B------:R-:W-:Y:S02]  /*4ec0*/  ISETP.GT.AND P1, PT, R11, 0x19, !P6 ;  /* 0x000000190b00780c */ /* 0x000fe40007724270 */
[----:B------:R-:W-:Y:S01]  /*4ed0*/  FMNMX.FTZ R14, R93, R14, !PT ;  /* 0x0000000e5d0e7209 */ /* 0x000fe20007810000 */
[----:B------:R-:W5:Y:S01]  /*4ee0*/  LDL R88, [R1+0x284] ;  /* 0x0002840001587983 */ /* 0x000f620000100800 */
[----:B------:R-:W-:Y:S02]  /*4ef0*/  ISETP.LT.OR P1, PT, R10, 0x1a, P1 ;  /* 0x0000001a0a00780c */ /* 0x000fe40000f21670 */
[----:B------:R-:W-:Y:S01]  /*4f00*/  ISETP.NE.AND P6, PT, R42, RZ, PT ;  /* 0x000000ff2a00720c */ /* 0x000fe20003fc5270 */
[----:B------:R-:W5:Y:S01]  /*4f10*/  LDL R90, [R1+0x288] ;  /* 0x00028800015a7983 */ /* 0x000f620000100800 */
[----:B------:R-:W-:-:S02]  /*4f20*/  FSEL R230, R230, -INF , !P1 ;  /* 0xff800000e6e67808 */ /* 0x000fc40004800000 */
[----:B------:R-:W-:Y:S01]  /*4f30*/  ISETP.NE.AND P1, PT, R33, RZ, PT ;  /* 0x000000ff2100720c */ /* 0x000fe20003f25270 */
[----:B------:R-:W5:Y:S01]  /*4f40*/  LDL R92, [R1+0x28c] ;  /* 0x00028c00015c7983 */ /* 0x000f620000100800 */
[C---:B------:R-:W-:Y:S02]  /*4f50*/  ISETP.LT.OR P5, PT, R10.reuse, 0x59, P5 ;  /* 0x000000590a00780c */ /* 0x040fe40002fa1670 */
[----:B------:R-:W-:Y:S01]  /*4f60*/  ISETP.GT.AND P1, PT, R11, 0x20, !P1 ;  /* 0x000000200b00780c */ /* 0x000fe20004f24270 */
[----:B------:R-:W5:Y:S01]  /*4f70*/  LDL R28, [R1+0x290] ;  /* 0x00029000011c7983 */ /* 0x000f620000100800 */
[----:B------:R-:W-:Y:S02]  /*4f80*/  FSEL R196, R67, -INF , !P4 ;  /* 0xff80000043c47808 */ /* 0x000fe40006000000 */
[----:B------:R-:W-:Y:S01]  /*4f90*/  ISETP.LT.OR P1, PT, R10, 0x21, P1 ;  /* 0x000000210a00780c */ /* 0x000fe20000f21670 */
[----:B------:R-:W5:Y:S01]  /*4fa0*/  LDL R94, [R1+0x294] ;  /* 0x00029400015e7983 */ /* 0x000f620000100800 */
[----:B------:R-:W-:-:S02]  /*4fb0*/  FSEL R197, R70, -INF , !P5 ;  /* 0xff80000046c57808 */ /* 0x000fc40006800000 */
[----:B------:R-:W-:Y:S01]  /*4fc0*/  FSEL R223, R223, -INF , !P1 ;  /* 0xff800000dfdf7808 */ /* 0x000fe20004800000 */
[----:B------:R-:W5:Y:S01]  /*4fd0*/  LDL R96, [R1+0x298] ;  /* 0x0002980001607983 */ /* 0x000f620000100800 */
[----:B------:R-:W-:-:S03]  /*4fe0*/  ISETP.NE.AND P1, PT, R34, RZ, PT ;  /* 0x000000ff2200720c */ /* 0x000fc60003f25270 */
[----:B------:R-:W5:Y:S01]  /*4ff0*/  LDL R98, [R1+0x29c] ;  /* 0x00029c0001627983 */ /* 0x000f620000100800 */
[----:B------:R-:W-:-:S03]  /*5000*/  ISETP.GT.AND P1, PT, R11, 0x21, !P1 ;  /* 0x000000210b00780c */ /* 0x000fc60004f24270 */
[----:B------:R-:W5:Y:S01]  /*5010*/  LDL R30, [R1+0x2a0] ;  /* 0x0002a000011e7983 */ /* 0x000f620000100800 */
[----:B------:R-:W-:-:S03]  /*5020*/  ISETP.LT.OR P1, PT, R10, 0x22, P1 ;  /* 0x000000220a00780c */ /* 0x000fc60000f21670 */
[----:B------:R-:W5:Y:S01]  /*5030*/  LDL R100, [R1+0x2a4] ;  /* 0x0002a40001647983 */ /* 0x000f620000100800 */
[----:B------:R-:W-:Y:S02]  /*5040*/  FSEL R218, R218, -INF , !P1 ;  /* 0xff800000dada7808 */ /* 0x000fe40004800000 */
[----:B------:R-:W-:Y:S01]  /*5050*/  ISETP.NE.AND P1, PT, R35, RZ, PT ;  /* 0x000000ff2300720c */ /* 0x000fe20003f25270 */
[----:B------:R-:W5:Y:S03]  /*5060*/  LDL R102, [R1+0x2a8] ;  /* 0x0002a80001667983 */ /* 0x000f660000100800 */
[----:B------:R-:W-:Y:S01]  /*5070*/  ISETP.GT.AND P1, PT, R11, 0x28, !P1 ;  /* 0x000000280b00780c */ /* 0x000fe20004f24270 */
[----:B------:R-:W5:Y:S03]  /*5080*/  LDL R104, [R1+0x2ac] ;  /* 0x0002ac0001687983 */ /* 0x000f660000100800 */
[----:B------:R-:W-:Y:S01]  /*5090*/  ISETP.LT.OR P1, PT, R10, 0x29, P1 ;  /* 0x000000290a00780c */ /* 0x000fe20000f21670 */
[----:B------:R-:W5:Y:S03]  /*50a0*/  LDL R32, [R1+0x2b0] ;  /* 0x0002b00001207983 */ /* 0x000f660000100800 */
        /* <DEDUP_REMOVED lines=41> */
[C---:B------:R-:W-:Y:S01]  /*5340*/  ISETP.GT.AND P1, PT, R11.reuse, 0x40, !P1 ;  /* 0x000000400b00780c */ /* 0x040fe20004f24270 */
[----:B------:R-:W5:Y:S03]  /*5350*/  LDL R42, [R1+0x300] ;  /* 0x00030000012a7983 */ /* 0x000f660000100800 */
[----:B------:R-:W-:Y:S01]  /*5360*/  ISETP.LT.OR P1, PT, R10, 0x41, P1 ;  /* 0x000000410a00780c */ /* 0x000fe20000f21670 */
[----:B------:R-:W5:Y:S03]  /*5370*/  LDL R136, [R1+0x304] ;  /* 0x0003040001887983 */ /* 0x000f660000100800 */
[----:B------:R-:W-:Y:S01]  /*5380*/  FSEL R205, R58, -INF , !P1 ;  /* 0xff8000003acd7808 */ /* 0x000fe20004800000 */
[----:B------:R-:W5:Y:S01]  /*5390*/  LDL R138, [R1+0x308] ;  /* 0x00030800018a7983 */ /* 0x000f620000100800 */
[----:B------:R-:W-:-:S02]  /*53a0*/  ISETP.GT.AND P1, PT, R11, RZ, !P2 ;  /* 0x000000ff0b00720c */ /* 0x000fc40005724270 */
[----:B------:R-:W-:Y:S01]  /*53b0*/  ISETP.NE.AND P2, PT, R44, RZ, PT ;  /* 0x000000ff2c00720c */ /* 0x000fe20003f45270 */
[----:B------:R-:W5:Y:S01]  /*53c0*/  LDL R140, [R1+0x30c] ;  /* 0x00030c00018c7983 */ /* 0x000f620000100800 */
[----:B------:R-:W-:Y:S02]  /*53d0*/  ISETP.LT.OR P1, PT, R10, 0x1, P1 ;  /* 0x000000010a00780c */ /* 0x000fe40000f21670 */
[----:B------:R-:W-:Y:S01]  /*53e0*/  ISETP.GT.AND P2, PT, R11, 0x49, !P2 ;  /* 0x000000490b00780c */ /* 0x000fe20005744270 */
[----:B------:R-:W5:Y:S01]  /*53f0*/  LDL R44, [R1+0x310] ;  /* 0x00031000012c7983 */ /* 0x000f620000100800 */
[----:B------:R-:W-:Y:S02]  /*5400*/  FSEL R99, R7, -INF , !P1 ;  /* 0xff80000007637808 */ /* 0x000fe40004800000 */
[----:B------:R-:W-:Y:S01]  /*5410*/  FMNMX.FTZ R7, R89, R14, !PT ;  /* 0x0000000e59077209 */ /* 0x000fe20007810000 */
[----:B------:R-:W5:Y:S01]  /*5420*/  LDL R142, [R1+0x314] ;  /* 0x00031400018e7983 */ /* 0x000f620000100800 */
[----:B------:R-:W-:-:S02]  /*5430*/  FMNMX.FTZ R12, R99, R91, !PT ;  /* 0x0000005b630c7209 */ /* 0x000fc40007810000 */
[----:B------:R-:W-:Y:S01]  /*5440*/  FMNMX.FTZ R14, R164, R7, !PT ;  /* 0x00000007a40e7209 */ /* 0x000fe20007810000 */
[----:B------:R-:W5:Y:S01]  /*5450*/  LDL R144, [R1+0x318] ;  /* 0x0003180001907983 */ /* 0x000f620000100800 */
[----:B------:R-:W-:Y:S02]  /*5460*/  FMNMX.FTZ R12, R159, R12, !PT ;  /* 0x0000000c9f0c7209 */ /* 0x000fe40007810000 */
[----:B------:R-:W-:Y:S01]  /*5470*/  FMNMX.FTZ R14, R165, R14, !PT ;  /* 0x0000000ea50e7209 */ /* 0x000fe20007810000 */
[----:B------:R-:W5:Y:S01]  /*5480*/  LDL R146, [R1+0x31c] ;  /* 0x00031c0001927983 */ /* 0x000f620000100800 */
[----:B------:R-:W-:Y:S02]  /*5490*/  FMNMX.FTZ R12, R87, R12, !PT ;  /* 0x0000000c570c7209 */ /* 0x000fe40007810000 */
[----:B------:R-:W-:Y:S01]  /*54a0*/  ISETP.GT.AND P1, PT, R11, 0x41, !P6 ;  /* 0x000000410b00780c */ /* 0x000fe20007724270 */
[----:B------:R-:W5:Y:S01]  /*54b0*/  LDL R46, [R1+0x320] ;  /* 0x00032000012e7983 */ /* 0x000f620000100800 */
[----:B------:R-:W-:-:S02]  /*54c0*/  FMNMX.FTZ R7, R233, R12, !PT ;  /* 0x0000000ce9077209 */ /* 0x000fc40007810000 */
[----:B------:R-:W-:Y:S01]  /*54d0*/  ISETP.LT.OR P1, PT, R10, 0x42, P1 ;  /* 0x000000420a00780c */ /* 0x000fe20000f21670 */
[----:B------:R-:W5:Y:S01]  /*54e0*/  LDL R148, [R1+0x324] ;  /* 0x0003240001947983 */ /* 0x000f620000100800 */
[----:B------:R-:W-:Y:S02]  /*54f0*/  FMNMX.FTZ R12, R232, R7, !PT ;  /* 0x00000007e80c7209 */ /* 0x000fe40007810000 */
[----:B------:R-:W-:Y:S01]  /*5500*/  FMNMX.FTZ R7, R199, R14, !PT ;  /* 0x0000000ec7077209 */ /* 0x000fe20007810000 */
[----:B------:R-:W5:Y:S01]  /*5510*/  LDL R150, [R1+0x328] ;  /* 0x0003280001967983 */ /* 0x000f620000100800 */
[----:B------:R-:W-:Y:S02]  /*5520*/  FMNMX.FTZ R13, R231, R12, !PT ;  /* 0x0000000ce70d7209 */ /* 0x000fe40007810000 */
        /* <DEDUP_REMOVED lines=23> */
[----:B------:R-:W-:Y:S02]  /*56a0*/  FSEL R206, R59, -INF , !P1 ;  /* 0xff8000003bce7808 */ /* 0x000fe40004800000 */
[----:B------:R-:W-:Y:S01]  /*56b0*/  FMNMX.FTZ R7, R212, R7, !PT ;  /* 0x00000007d4077209 */ /* 0x000fe20007810000 */
[----:B------:R-:W5:Y:S01]  /*56c0*/  LDL R33, [R1+0x364] ;  /* 0x0003640001217983 */ /* 0x000f620000100800 */
[----:B------:R-:W-:Y:S02]  /*56d0*/  ISETP.NE.AND P1, PT, R43, RZ, PT ;  /* 0x000000ff2b00720c */ /* 0x000fe40003f25270 */
[----:B------:R-:W-:Y:S01]  /*56e0*/  FMNMX.FTZ R13, R215, R14, !PT ;  /* 0x0000000ed70d7209 */ /* 0x000fe20007810000 */
[----:B------:R-:W5:Y:S01]  /*56f0*/  LDL R35, [R1+0x368] ;  /* 0x0003680001237983 */ /* 0x000f620000100800 */
[----:B------:R-:W-:-:S02]  /*5700*/  ISETP.NE.AND P6, PT, R21, RZ, PT ;  /* 0x000000ff1500720c */ /* 0x000fc40003fc5270 */
[----:B------:R-:W-:Y:S01]  /*5710*/  FMNMX.FTZ R14, R204, R7, !PT ;  /* 0x00000007cc0e7209 */ /* 0x000fe20007810000 */
[----:B------:R-:W5:Y:S01]  /*5720*/  LDL R21, [R1+0x348] ;  /* 0x0003480001157983 */ /* 0x000f620000100800 */
[C---:B------:R-:W-:Y:S02]  /*5730*/  ISETP.GT.AND P1, PT, R11.reuse, 0x48, !P1 ;  /* 0x000000480b00780c */ /* 0x040fe40004f24270 */
[----:B------:R-:W-:Y:S01]  /*5740*/  FMNMX.FTZ R12, R216, R13, !PT ;  /* 0x0000000dd80c7209 */ /* 0x000fe20007810000 */
[----:B------:R-:W5:Y:S01]  /*5750*/  LDL R37, [R1+0x36c] ;  /* 0x00036c0001257983 */ /* 0x000f620000100800 */
[----:B------:R-:W-:Y:S02]  /*5760*/  ISETP.GT.AND P6, PT, R11, 0x59, !P6 ;  /* 0x000000590b00780c */ /* 0x000fe400077c4270 */
[----:B------:R-:W-:Y:S01]  /*5770*/  FMNMX.FTZ R11, R201, R14, !PT ;  /* 0x0000000ec90b7209 */ /* 0x000fe20007810000 */
[----:B------:R-:W5:Y:S01]  /*5780*/  LDL R56, [R1+0x370] ;  /* 0x0003700001387983 */ /* 0x000f620000100800 */
[----:B------:R-:W-:-:S02]  /*5790*/  ISETP.LT.OR P1, PT, R10, 0x49, P1 ;  /* 0x000000490a00780c */ /* 0x000fc40000f21670 */
[----:B------:R-:W-:Y:S01]  /*57a0*/  FMNMX.FTZ R7, R205, R12, !PT ;  /* 0x0000000ccd077209 */ /* 0x000fe20007810000 */
[----:B------:R-:W5:Y:S01]  /*57b0*/  LDL R39, [R1+0x374] ;  /* 0x0003740001277983 */ /* 0x000f620000100800 */
[----:B------:R-:W-:Y:S02]  /*57c0*/  FMNMX.FTZ R14, R202, R11, !PT ;  /* 0x0000000bca0e7209 */ /* 0x000fe40007810000 */
[----:B------:R-:W-:Y:S01]  /*57d0*/  ISETP.LT.OR P2, PT, R10, 0x4a, P2 ;  /* 0x0000004a0a00780c */ /* 0x000fe20001741670 */
[----:B------:R-:W5:Y:S01]  /*57e0*/  LDL R41, [R1+0x378] ;  /* 0x0003780001297983 */ /* 0x000f620000100800 */
[----:B------:R-:W-:Y:S02]  /*57f0*/  FSEL R207, R207, -INF , !P1 ;  /* 0xff800000cfcf7808 */ /* 0x000fe40004800000 */
[----:B------:R-:W-:Y:S01]  /*5800*/  FMNMX.FTZ R12, R206, R7, !PT ;  /* 0x00000007ce0c7209 */ /* 0x000fe20007810000 */
[----:B------:R-:W5:Y:S01]  /*5810*/  LDL R43, [R1+0x37c] ;  /* 0x00037c00012b7983 */ /* 0x000f620000100800 */
[----:B------:R-:W-:-:S02]  /*5820*/  FMNMX.FTZ R11, R203, R14, !PT ;  /* 0x0000000ecb0b7209 */ /* 0x000fc40007810000 */
[----:B------:R-:W-:Y:S01]  /*5830*/  FSEL R208, R208, -INF , !P2 ;  /* 0xff800000d0d07808 */ /* 0x000fe20005000000 */
        /* <DEDUP_REMOVED lines=10> */
[----:B------:R-:W-:Y:S02]  /*58e0*/  ISETP.LT.OR P6, PT, R10, 0x5a, P6 ;  /* 0x0000005a0a00780c */ /* 0x000fe400037c1670 */
[----:B------:R-:W-:Y:S01]  /*58f0*/  FMNMX.FTZ R10, R196, R7, !PT ;  /* 0x00000007c40a7209 */ /* 0x000fe20007810000 */
[----:B------:R-:W5:Y:S01]  /*5900*/  LDL R60, [R1+0x390] ;  /* 0x00039000013c7983 */ /* 0x000f620000100800 */
[----:B------:R-:W-:Y:S02]  /*5910*/  FMNMX.FTZ R12, R191, R12, !PT ;  /* 0x0000000cbf0c7209 */ /* 0x000fe40007810000 */
[----:B------:R-:W-:Y:S01]  /*5920*/  FSEL R198, R71, -INF , !P6 ;  /* 0xff80000047c67808 */ /* 0x000fe20007000000 */
[----:B------:R-:W5:Y:S01]  /*5930*/  LDL R51, [R1+0x394] ;  /* 0x0003940001337983 */ /* 0x000f620000100800 */
[----:B------:R-:W-:-:S03]  /*5940*/  FMNMX.FTZ R13, R197, R10, !PT ;  /* 0x0000000ac50d7209 */ /* 0x000fc60007810000 */
[----:B------:R-:W0:Y:S01]  /*5950*/  SHFL.BFLY PT, R7, R12, 0x2, 0x1f ;  /* 0x0c401f000c077f89 */ /* 0x000e2200000e0000 */
[----:B------:R-:W-:-:S03]  /*5960*/  FMNMX.FTZ R13, R198, R13, !PT ;  /* 0x0000000dc60d7209 */ /* 0x000fc60007810000 */
[----:B------:R-:W5:Y:S04]  /*5970*/  LDL R53, [R1+0x398] ;  /* 0x0003980001357983 */ /* 0x000f680000100800 */
[----:B------:R-:W-:Y:S04]  /*5980*/  STL.64 [R1+0x230], R12 ;  /* 0x0002300c01007387 */ /* 0x000fe80000100a00 */
[----:B------:R-:W5:Y:S04]  /*5990*/  LDL R74, [R1+0x234] ;  /* 0x00023400014a7983 */ /* 0x000f680000100800 */
[----:B------:R-:W5:Y:S04]  /*59a0*/  LDL R55, [R1+0x39c] ;  /* 0x00039c0001377983 */ /* 0x000f680000100800 */
[----:B------:R-:W5:Y:S01]  /*59b0*/  LDL R62, [R1+0x3a0] ;  /* 0x0003a000013e7983 */ /* 0x000f620000100800 */
[----:B0-----:R-:W-:-:S03]  /*59c0*/  FMNMX.FTZ R7, R12, R7, !PT ;  /* 0x000000070c077209 */ /* 0x001fc60007810000 */
[----:B------:R-:W5:Y:S04]  /*59d0*/  LDL R57, [R1+0x3a4] ;  /* 0x0003a40001397983 */ /* 0x000f680000100800 */
[----:B------:R-:W0:Y:S04]  /*59e0*/  SHFL.BFLY PT, R10, R7, 0x1, 0x1f ;  /* 0x0c201f00070a7f89 */ /* 0x000e2800000e0000 */
[----:B------:R-:W5:Y:S04]  /*59f0*/  LDL R59, [R1+0x3a8] ;  /* 0x0003a800013b7983 */ /* 0x000f680000100800 */
[----:B------:R-:W5:Y:S04]  /*5a00*/  LDL R61, [R1+0x3ac] ;  /* 0x0003ac00013d7983 */ /* 0x000f680000100800 */
[----:B------:R-:W5:Y:S04]  /*5a10*/  LDL R64, [R1+0x3b0] ;  /* 0x0003b00001407983 */ /* 0x000f680000100800 */
[----:B------:R-:W5:Y:S04]  /*5a20*/  LDL R63, [R1+0x3b4] ;  /* 0x0003b400013f7983 */ /* 0x000f680000100800 */
[----:B------:R-:W5:Y:S01]  /*5a30*/  LDL R65, [R1+0x3b8] ;  /* 0x0003b80001417983 */ /* 0x000f620000100800 */
[----:B0-----:R-:W-:-:S03]  /*5a40*/  FMNMX.FTZ R14, R7, R10, !PT ;  /* 0x0000000a070e7209 */ /* 0x001fc60007810000 */
[----:B------:R-:W5:Y:S04]  /*5a50*/  LDL R67, [R1+0x3bc] ;  /* 0x0003bc0001437983 */ /* 0x000f680000100800 */
[----:B------:R-:W-:Y:S04]  /*5a60*/  STL [R1+0x230], R14 ;  /* 0x0002300e01007387 */ /* 0x000fe80000100800 */
[----:B------:R-:W5:Y:S04]  /*5a70*/  LDL R162, [R1+0x230] ;  /* 0x0002300001a27983 */ /* 0x000f680000100800 */
[----:B------:R-:W5:Y:S04]  /*5a80*/  LDL.64 R10, [R1+0xa8] ;  /* 0x0000a800010a7983 */ /* 0x000f680000100a00 */
[----:B------:R-:W5:Y:S04]  /*5a90*/  LDL R66, [R1+0x3c0] ;  /* 0x0003c00001427983 */ /* 0x000f680000100800 */
        /* <DEDUP_REMOVED lines=39> */
[----:B--2---:R-:W-:Y:S04]  /*5d10*/  STL [R1+0x260], R20 ;  /* 0x0002601401007387 */ /* 0x004fe80000100800 */
[----:B---3--:R-:W-:Y:S04]  /*5d20*/  STL [R1+0x338], R156 ;  /* 0x0003389c01007387 */ /* 0x008fe80000100800 */
[----:B----4-:R-:W-:Y:S04]  /*5d30*/  STL [R1+0x33c], R158 ;  /* 0x00033c9e01007387 */ /* 0x010fe80000100800 */
[----:B-----5:R-:W-:Y:S04]  /*5d40*/  STL [R1+0x344], R160 ;  /* 0x000344a001007387 */ /* 0x020fe80000100800 */
[----:B------:R-:W0:Y:S02]  /*5d50*/  SHFL.BFLY PT, R7, R74, 0x2, 0x1f ;  /* 0x0c401f004a077f89 */ /* 0x000e2400000e0000 */
[----:B0-----:R-:W-:-:S05]  /*5d60*/  FMNMX.FTZ R7, R7, R74, !PT ;  /* 0x0000004a07077209 */ /* 0x001fca0007810000 */
[----:B------:R-:W0:Y:S04]  /*5d70*/  SHFL.BFLY PT, R14, R7, 0x1, 0x1f ;  /* 0x0c201f00070e7f89 */ /* 0x000e2800000e0000 */
[----:B------:R1:W-:Y:S01]  /*5d80*/  STL [R1+0x348], R21 ;  /* 0x0003481501007387 */ /* 0x0003e20000100800 */
[----:B------:R-:W-:Y:S01]  /*5d90*/  FSETP.NEU.FTZ.AND P1, PT, R162, -INF , PT ;  /* 0xff800000a200780b */ /* 0x000fe20003f3d000 */
[----:B------:R-:W-:Y:S01]  /*5da0*/  FMUL.FTZ R162, R161, R162 ;  /* 0x000000a2a1a27220 */ /* 0x000fe20000410000 */
[----:B0-----:R-:W-:-:S04]  /*5db0*/  FMNMX.FTZ R7, R7, R14, !PT ;  /* 0x0000000e07077209 */ /* 0x001fc80007810000 */
[----:B------:R-:W-:Y:S01]  /*5dc0*/  FSEL R162, R162, RZ, P1 ;  /* 0x000000ffa2a27208 */ /* 0x000fe20000800000 */
[C---:B------:R-:W-:Y:S01]  /*5dd0*/  FMUL.FTZ R163, R7.reuse, R161 ;  /* 0x000000a107a37220 */ /* 0x040fe20000410000 */
[----:B------:R-:W-:-:S04]  /*5de0*/  FSETP.NEU.FTZ.AND P1, PT, R7, -INF , PT ;  /* 0xff8000000700780b */ /* 0x000fc80003f3d000 */
[----:B------:R-:W-:Y:S01]  /*5df0*/  FSEL R163, R163, RZ, P1 ;  /* 0x000000ffa3a37208 */ /* 0x000fe20000800000 */
[----:B------:R-:W-:Y:S02]  /*5e00*/  IMAD R10, R15, 0xc00, R10 ;  /* 0x00000c000f0a7824 */ /* 0x000fe400078e020a */
[-CC-:B------:R-:W-:Y:S01]  /*5e10*/  FFMA.FTZ R14, R97, R161.reuse, -R162.reuse ;  /* 0x000000a1610e7223 */ /* 0x180fe200000108a2 */
[-CC-:B------:R-:W-:Y:S01]  /*5e20*/  FFMA.FTZ R15, R95, R161.reuse, -R162.reuse ;  /* 0x000000a15f0f7223 */ /* 0x180fe200000108a2 */
[-CC-:B------:R-:W-:Y:S01]  /*5e30*/  FFMA.FTZ R20, R93, R161.reuse, -R162.reuse ;  /* 0x000000a15d147223 */ /* 0x180fe200000108a2 */
[-C--:B-1----:R-:W-:Y:S01]  /*5e40*/  FFMA.FTZ R21, R89, R161.reuse, -R162 ;  /* 0x000000a159157223 */ /* 0x082fe200000108a2 */
[-CC-:B------:R-:W-:Y:S01]  /*5e50*/  FFMA.FTZ R156, R99, R161.reuse, -R163.reuse ;  /* 0x000000a1639c7223 */ /* 0x180fe200000108a3 */
[-CC-:B------:R-:W-:Y:S01]  /*5e60*/  FFMA.FTZ R158, R91, R161.reuse, -R163.reuse ;  /* 0x000000a15b9e7223 */ /* 0x180fe200000108a3 */
[-CC-:B------:R-:W-:Y:S01]  /*5e70*/  FFMA.FTZ R159, R159, R161.reuse, -R163.reuse ;  /* 0x000000a19f9f7223 */ /* 0x180fe200000108a3 */
[----:B------:R-:W-:Y:S01]  /*5e80*/  FFMA.FTZ R160, R87, R161, -R163 ;  /* 0x000000a157a07223 */ /* 0x000fe200000108a3 */
[----:B------:R-:W-:Y:S08]  /*5e90*/  MUFU.EX2 R14, R14 ;  /* 0x0000000e000e7308 */ /* 0x000ff00000000800 */
[----:B------:R-:W-:Y:S08]  /*5ea0*/  MUFU.EX2 R15, R15 ;  /* 0x0000000f000f7308 */ /* 0x000ff00000000800 */
[----:B------:R-:W-:Y:S08]  /*5eb0*/  MUFU.EX2 R20, R20 ;  /* 0x0000001400147308 */ /* 0x000ff00000000800 */
[----:B------:R-:W-:Y:S08]  /*5ec0*/  MUFU.EX2 R21, R21 ;  /* 0x0000001500157308 */ /* 0x000ff00000000800 */
[----:B------:R-:W-:Y:S08]  /*5ed0*/  MUFU.EX2 R156, R156 ;  /* 0x0000009c009c7308 */ /* 0x000ff00000000800 */
[----:B------:R-:W0:Y:S08]  /*5ee0*/  MUFU.EX2 R158, R158 ;  /* 0x0000009e009e7308 */ /* 0x000e300000000800 */
[----:B------:R-:W-:Y:S08]  /*5ef0*/  MUFU.EX2 R159, R159 ;  /* 0x0000009f009f7308 */ /* 0x000ff00000000800 */
[----:B------:R-:W1:Y:S01]  /*5f00*/  MUFU.EX2 R160, R160 ;  /* 0x000000a000a07308 */ /* 0x000e620000000800 */
[----:B------:R-:W-:-:S02]  /*5f10*/  R2UR UR6, R10 ;  /* 0x000000000a0672ca */ /* 0x000fc400000e0000 */
[----:B------:R-:W-:Y:S01]  /*5f20*/  R2UR UR7, R11 ;  /* 0x000000000b0772ca */ /* 0x000fe200000e0000 */
[----:B------:R2:W-:Y:S01]  /*5f30*/  STL [R1+0x32c], R152 ;  /* 0x00032c9801007387 */ /* 0x0005e20000100800 */
[----:B0-----:R-:W-:-:S03]  /*5f40*/  F2FP.BF16.F32.PACK_AB R153, R158, R156 ;  /* 0x0000009c9e99723e */ /* 0x001fc600000010ff */
[----:B------:R0:W-:Y:S01]  /*5f50*/  STL [R1+0x334], R154 ;  /* 0x0003349a01007387 */ /* 0x0001e20000100800 */
[----:B--2---:R-:W-:Y:S02]  /*5f60*/  F2FP.BF16.F32.PACK_AB R152, R15, R14 ;  /* 0x0000000e0f98723e */ /* 0x004fe400000010ff */
[----:B-1----:R-:W-:Y:S02]  /*5f70*/  F2FP.BF16.F32.PACK_AB R155, R160, R159 ;  /* 0x0000009fa09b723e */ /* 0x002fe400000010ff */
[----:B0-----:R-:W-:Y:S01]  /*5f80*/  F2FP.BF16.F32.PACK_AB R154, R21, R20 ;  /* 0x00000014159a723e */ /* 0x001fe200000010ff */
[----:B------:R-:W-:Y:S04]  /*5f90*/  STL [R1+0x264], R76 ;  /* 0x0002644c01007387 */ /* 0x000fe80000100800 */
        /* <DEDUP_REMOVED lines=92> */
[----:B------:R0:W-:Y:S01]  /*6560*/  STL [R1+0x3f0], R72 ;  /* 0x0003f04801007387 */ /* 0x0001e20000100800 */
[----:B------:R1:W-:Y:S06]  /*6570*/  BAR.SYNC.DEFER_BLOCKING R237, 0x100 ;  /* 0x000400ed0000751d */ /* 0x0003ec0000010000 */
[----:B0-----:R-:W-:-:S06]  /*6580*/  WARPGROUP.ARRIVE ;  /* 0x00000000000079c5 */ /* 0x001fcc0000000000 */
[----:B------:R-:W-:Y:S01]  /*6590*/  HGMMA.64x256x16.F32.BF16 R24, R152, gdesc[UR4].tnspB, RZ, !UPT, gsb0 ;  /* 0x43e0000498187df0 */ /* 0x000fe2000c0018ff */
[-CC-:B------:R-:W-:Y:S01]  /*65a0*/  FFMA.FTZ R164, R164, R161.reuse, -R162.reuse ;  /* 0x000000a1a4a47223 */ /* 0x180fe200000108a2 */
[-CC-:B------:R-:W-:Y:S01]  /*65b0*/  FFMA.FTZ R165, R165, R161.reuse, -R162.reuse ;  /* 0x000000a1a5a57223 */ /* 0x180fe200000108a2 */
[-CC-:B------:R-:W-:Y:S01]  /*65c0*/  FFMA.FTZ R199, R199, R161.reuse, -R162.reuse ;  /* 0x000000a1c7c77223 */ /* 0x180fe200000108a2 */
[-C--:B------:R-:W-:Y:S01]  /*65d0*/  FFMA.FTZ R200, R200, R161.reuse, -R162 ;  /* 0x000000a1c8c87223 */ /* 0x080fe200000108a2 */
[-CC-:B------:R-:W-:Y:S01]  /*65e0*/  FFMA.FTZ R233, R233, R161.reuse, -R163.reuse ;  /* 0x000000a1e9e97223 */ /* 0x180fe200000108a3 */
[-CC-:B------:R-:W-:Y:S01]  /*65f0*/  FFMA.FTZ R232, R232, R161.reuse, -R163.reuse ;  /* 0x000000a1e8e87223 */ /* 0x180fe200000108a3 */
[-CC-:B------:R-:W-:Y:S01]  /*6600*/  FFMA.FTZ R231, R231, R161.reuse, -R163.reuse ;  /* 0x000000a1e7e77223 */ /* 0x180fe200000108a3 */
[----:B------:R-:W-:Y:S01]  /*6610*/  FFMA.FTZ R230, R230, R161, -R163 ;  /* 0x000000a1e6e67223 */ /* 0x000fe200000108a3 */
[----:B------:R0:W-:Y:S01]  /*6620*/  STL [R1+0x3f4], R166 ;  /* 0x0003f4a601007387 */ /* 0x0001e20000100800 */
[----:B------:R-:W-:Y:S03]  /*6630*/  MUFU.EX2 R164, R164 ;  /* 0x000000a400a47308 */ /* 0x000fe60000000800 */
[----:B------:R2:W-:Y:S04]  /*6640*/  STL [R1+0x404], R167 ;  /* 0x000404a701007387 */ /* 0x0005e80000100800 */
[----:B------:R3:W-:Y:S01]  /*6650*/  STL [R1+0x414], R168 ;  /* 0x000414a801007387 */ /* 0x0007e20000100800 */
[----:B------:R-:W4:Y:S03]  /*6660*/  MUFU.EX2 R165, R165 ;  /* 0x000000a500a57308 */ /* 0x000f260000000800 */
[----:B------:R5:W-:Y:S05]  /*6670*/  STL [R1+0x424], R169 ;  /* 0x000424a901007387 */ /* 0x000bea0000100800 */
[----:B------:R-:W-:Y:S08]  /*6680*/  MUFU.EX2 R199, R199 ;  /* 0x000000c700c77308 */ /* 0x000ff00000000800 */
[----:B------:R-:W1:Y:S08]  /*6690*/  MUFU.EX2 R200, R200 ;  /* 0x000000c800c87308 */ /* 0x000e700000000800 */
[----:B0-----:R-:W-:Y:S08]  /*66a0*/  MUFU.EX2 R166, R233 ;  /* 0x000000e900a67308 */ /* 0x001ff00000000800 */
[----:B--2---:R-:W0:Y:S08]  /*66b0*/  MUFU.EX2 R167, R232 ;  /* 0x000000e800a77308 */ /* 0x004e300000000800 */
[----:B---3--:R-:W-:Y:S08]  /*66c0*/  MUFU.EX2 R168, R231 ;  /* 0x000000e700a87308 */ /* 0x008ff00000000800 */
[----:B-----5:R-:W2:Y:S01]  /*66d0*/  MUFU.EX2 R169, R230 ;  /* 0x000000e600a97308 */ /* 0x020ea20000000800 */
[----:B------:R3:W-:Y:S04]  /*66e0*/  STL [R1+0x438], R12 ;  /* 0x0004380c01007387 */ /* 0x0007e80000100800 */
[----:B------:R5:W-:Y:S01]  /*66f0*/  STL [R1+0x450], R13 ;  /* 0x0004500d01007387 */ /* 0x000be20000100800 */
[----:B---3--:R-:W-:-:S02]  /*6700*/  VIADD R12, R10, 0x80 ;  /* 0x000000800a0c7836 */ /* 0x008fc40000000000 */
[----:B-----5:R-:W-:-:S03]  /*6710*/  IMAD.MOV.U32 R13, RZ, RZ, R11 ;  /* 0x000000ffff0d7224 */ /* 0x020fc600078e000b */
[----:B------:R-:W-:Y:S02]  /*6720*/  R2UR UR6, R12 ;  /* 0x000000000c0672ca */ /* 0x000fe400000e0000 */
[----:B------:R-:W-:Y:S01]  /*6730*/  R2UR UR7, R13 ;  /* 0x000000000d0772ca */ /* 0x000fe200000e0000 */
        /* <DEDUP_REMOVED lines=22> */
[----:B----4-:R-:W-:Y:S02]  /*68a0*/  F2FP.BF16.F32.PACK_AB R152, R165, R164 ;  /* 0x000000a4a598723e */ /* 0x010fe400000010ff */
[----:B-1----:R-:W-:Y:S02]  /*68b0*/  F2FP.BF16.F32.PACK_AB R154, R200, R199 ;  /* 0x000000c7c89a723e */ /* 0x002fe400000010ff */
[----:B0-----:R-:W-:Y:S02]  /*68c0*/  F2FP.BF16.F32.PACK_AB R153, R167, R166 ;  /* 0x000000a6a799723e */ /* 0x001fe400000010ff */
[----:B--2---:R-:W-:Y:S01]  /*68d0*/  F2FP.BF16.F32.PACK_AB R155, R169, R168 ;  /* 0x000000a8a99b723e */ /* 0x004fe200000010ff */
[----:B------:R-:W-:Y:S04]  /*68e0*/  STL.128 [R1+0x260], R24 ;  /* 0x0002601801007387 */ /* 0x000fe80000100c00 */
        /* <DEDUP_REMOVED lines=30> */
[----:B------:R0:W-:Y:S02]  /*6ad0*/  STL.128 [R1+0x450], R148 ;  /* 0x0004509401007387 */ /* 0x0001e40000100c00 */
[----:B0-----:R-:W-:-:S06]  /*6ae0*/  WARPGROUP.ARRIVE ;  /* 0x00000000000079c5 */ /* 0x001fcc0000000000 */
[----:B------:R-:W-:Y:S01]  /*6af0*/  HGMMA.64x256x16.F32.BF16 R24, R152, gdesc[UR4].tnspB, R24, gsb0 ;  /* 0x43e0000498187df0 */ /* 0x000fe20008001818 */
        /* <DEDUP_REMOVED lines=8> */
[----:B------:R-:W-:Y:S08]  /*6b80*/  MUFU.EX2 R170, R170 ;  /* 0x000000aa00aa7308 */ /* 0x000ff00000000800 */
[----:B------:R-:W0:Y:S08]  /*6b90*/  MUFU.EX2 R171, R171 ;  /* 0x000000ab00ab7308 */ /* 0x000e300000000800 */
[----:B------:R-:W-:Y:S08]  /*6ba0*/  MUFU.EX2 R172, R172 ;  /* 0x000000ac00ac7308 */ /* 0x000ff00000000800 */
[----:B------:R-:W1:Y:S08]  /*6bb0*/  MUFU.EX2 R173, R173 ;  /* 0x000000ad00ad7308 */ /* 0x000e700000000800 */
[----:B------:R-:W-:Y:S08]  /*6bc0*/  MUFU.EX2 R182, R182 ;  /* 0x000000b600b67308 */ /* 0x000ff00000000800 */
[----:B------:R-:W2:Y:S08]  /*6bd0*/  MUFU.EX2 R183, R183 ;  /* 0x000000b700b77308 */ /* 0x000eb00000000800 */
[----:B------:R-:W-:Y:S08]  /*6be0*/  MUFU.EX2 R184, R184 ;  /* 0x000000b800b87308 */ /* 0x000ff00000000800 */
[----:B------:R-:W3:Y:S01]  /*6bf0*/  MUFU.EX2 R185, R185 ;  /* 0x000000b900b97308 */ /* 0x000ee20000000800 */
[----:B------:R-:W-:-:S02]  /*6c00*/  VIADD R12, R10, 0x100 ;  /* 0x000001000a0c7836 */ /* 0x000fc40000000000 */
[----:B------:R-:W-:-:S03]  /*6c10*/  IMAD.MOV.U32 R13, RZ, RZ, R11 ;  /* 0x000000ffff0d7224 */ /* 0x000fc600078e000b */
[----:B------:R-:W-:Y:S02]  /*6c20*/  R2UR UR6, R12 ;  /* 0x000000000c0672ca */ /* 0x000fe400000e0000 */
[----:B------:R-:W-:Y:S01]  /*6c30*/  R2UR UR7, R13 ;  /* 0x000000000d0772ca */ /* 0x000fe200000e0000 */
        /* <DEDUP_REMOVED lines=9> */
[----:B------:R-:W4:Y:S08]  /*6cd0*/  MUFU.EX2 R177, R177 ;  /* 0x000000b100b17308 */ /* 0x000f300000000800 */
[----:B------:R-:W-:Y:S08]  /*6ce0*/  MUFU.EX2 R175, R175 ;  /* 0x000000af00af7308 */ /* 0x000ff00000000800 */
[----:B------:R-:W5:Y:S01]  /*6cf0*/  MUFU.EX2 R176, R176 ;  /* 0x000000b000b07308 */ /* 0x000f620000000800 */
[----:B------:R-:W-:-:S02]  /*6d00*/  WARPGROUP.DEPBAR.LE gsb0, 0x0 ;  /* 0x00008000000079c5 */ /* 0x000fc40000010000 */
[----:B0-----:R-:W-:Y:S02]  /*6d10*/  F2FP.BF16.F32.PACK_AB R152, R171, R170 ;  /* 0x000000aaab98723e */ /* 0x001fe400000010ff */
[----:B-1----:R-:W-:Y:S02]  /*6d20*/  F2FP.BF16.F32.PACK_AB R154, R173, R172 ;  /* 0x000000acad9a723e */ /* 0x002fe400000010ff */
[----:B--2---:R-:W-:Y:S02]  /*6d30*/  F2FP.BF16.F32.PACK_AB R153, R183, R182 ;  /* 0x000000b6b799723e */ /* 0x004fe400000010ff */
[----:B---3--:R-:W-:Y:S01]  /*6d40*/  F2FP.BF16.F32.PACK_AB R155, R185, R184 ;  /* 0x000000b8b99b723e */ /* 0x008fe200000010ff */
        /* <DEDUP_REMOVED lines=34> */
[----:B------:R-:W-:Y:S08]  /*6f70*/  MUFU.EX2 R209, R209 ;  /* 0x000000d100d17308 */ /* 0x000ff00000000800 */
[----:B------:R-:W0:Y:S08]  /*6f80*/  MUFU.EX2 R210, R210 ;  /* 0x000000d200d27308 */ /* 0x000e300000000800 */
[----:B------:R-:W-:Y:S08]  /*6f90*/  MUFU.EX2 R211, R211 ;  /* 0x000000d300d37308 */ /* 0x000ff00000000800 */
[----:B------:R-:W1:Y:S01]  /*6fa0*/  MUFU.EX2 R212, R212 ;  /* 0x000000d400d47308 */ /* 0x000e620000000800 */
        /* <DEDUP_REMOVED lines=13> */
[----:B------:R-:W2:Y:S08]  /*7080*/  MUFU.EX2 R181, R181 ;  /* 0x000000b500b57308 */ /* 0x000eb00000000800 */
[----:B------:R-:W-:Y:S08]  /*7090*/  MUFU.EX2 R186, R186 ;  /* 0x000000ba00ba7308 */ /* 0x000ff00000000800 */
[----:B------:R-:W3:Y:S08]  /*70a0*/  MUFU.EX2 R187, R187 ;  /* 0x000000bb00bb7308 */ /* 0x000ef00000000800 */
[----:B------:R-:W-:Y:S08]  /*70b0*/  MUFU.EX2 R201, R201 ;  /* 0x000000c900c97308 */ /* 0x000ff00000000800 */
[----:B------:R-:W3:Y:S08]  /*70c0*/  MUFU.EX2 R202, R202 ;  /* 0x000000ca00ca7308 */ /* 0x000ef00000000800 */
[----:B------:R-:W-:Y:S08]  /*70d0*/  MUFU.EX2 R203, R203 ;  /* 0x000000cb00cb7308 */ /* 0x000ff00000000800 */
[----:B------:R-:W3:Y:S01]  /*70e0*/  MUFU.EX2 R204, R204 ;  /* 0x000000cc00cc7308 */ /* 0x000ee20000000800 */
[----:B------:R-:W-:-:S02]  /*70f0*/  VIADD R12, R10, 0x200 ;  /* 0x000002000a0c7836 */ /* 0x000fc40000000000 */
[----:B------:R-:W-:Y:S01]  /*7100*/  IMAD.MOV.U32 R13, RZ, RZ, R11 ;  /* 0x000000ffff0d7224 */ /* 0x000fe200078e000b */
[----:B------:R-:W-:Y:S02]  /*7110*/  WARPGROUP.DEPBAR.LE gsb0, 0x0 ;  /* 0x00008000000079c5 */ /* 0x000fe40000010000 */
[----:B----4-:R-:W-:Y:S02]  /*7120*/  F2FP.BF16.F32.PACK_AB R152, R177, R174 ;  /* 0x000000aeb198723e */ /* 0x010fe400000010ff */
[----:B-----5:R-:W-:Y:S02]  /*7130*/  F2FP.BF16.F32.PACK_AB R154, R176, R175 ;  /* 0x000000afb09a723e */ /* 0x020fe400000010ff */
[----:B0-----:R-:W-:Y:S02]  /*7140*/  F2FP.BF16.F32.PACK_AB R153, R210, R209 ;  /* 0x000000d1d299723e */ /* 0x001fe400000010ff */
[----:B-1----:R-:W-:Y:S01]  /*7150*/  F2FP.BF16.F32.PACK_AB R155, R212, R211 ;  /* 0x000000d3d49b723e */ /* 0x002fe200000010ff */
        /* <DEDUP_REMOVED lines=49> */
[----:B------:R-:W4:Y:S08]  /*7470*/  MUFU.EX2 R191, R191 ;  /* 0x000000bf00bf7308 */ /* 0x000f300000000800 */
[----:B------:R-:W-:Y:S08]  /*7480*/  MUFU.EX2 R190, R190 ;  /* 0x000000be00be7308 */ /* 0x000ff00000000800 */
[----:B------:R-:W5:Y:S01]  /*7490*/  MUFU.EX2 R161, R161 ;  /* 0x000000a100a17308 */ /* 0x000f620000000800 */
[----:B------:R-:W-:Y:S01]  /*74a0*/  VIADD R10, R10, 0x280 ;  /* 0x000002800a0a7836 */ /* 0x000fe20000000000 */
[----:B------:R-:W-:-:S02]  /*74b0*/  WARPGROUP.DEPBAR.LE gsb0, 0x0 ;  /* 0x00008000000079c5 */ /* 0x000fc40000010000 */
[----:B--2---:R-:W-:Y:S02]  /*74c0*/  F2FP.BF16.F32.PACK_AB R152, R181, R180 ;  /* 0x000000b4b598723e */ /* 0x004fe400000010ff */
[----:B---3--:R-:W-:Y:S02]  /*74d0*/  F2FP.BF16.F32.PACK_AB R154, R187, R186 ;  /* 0x000000babb9a723e */ /* 0x008fe400000010ff */
[----:B------:R-:W-:Y:S02]  /*74e0*/  F2FP.BF16.F32.PACK_AB R153, R202, R201 ;  /* 0x000000c9ca99723e */ /* 0x000fe400000010ff */
[----:B------:R-:W-:Y:S01]  /*74f0*/  F2FP.BF16.F32.PACK_AB R155, R204, R203 ;  /* 0x000000cbcc9b723e */ /* 0x000fe200000010ff */
        /* <DEDUP_REMOVED lines=32> */
[----:B--2---:R-:W-:-:S06]  /*7700*/  WARPGROUP.ARRIVE ;  /* 0x00000000000079c5 */ /* 0x004fcc0000000000 */
[----:B------:R-:W-:Y:S01]  /*7710*/  HGMMA.64x256x16.F32.BF16 R24, R152, gdesc[UR4].tnspB, R24, gsb0 ;  /* 0x43e0000498187df0 */ /* 0x000fe20008001818 */
[----:B------:R-:W-:Y:S02]  /*7720*/  R2UR UR6, R10 ;  /* 0x000000000a0672ca */ /* 0x000fe400000e0000 */
[----:B------:R-:W-:Y:S02]  /*7730*/  R2UR UR7, R11 ;  /* 0x000000000b0772ca */ /* 0x000fe400000e0000 */
[----:B------:R-:W2:Y:S01]  /*7740*/  @!P0 LDL.64 R10, [R1+0x68] ;  /* 0x00006800010a8983 */ /* 0x000ea20000100a00 */
[----:B------:R-:W-:Y:S02]  /*7750*/  WARPGROUP.DEPBAR.LE gsb0, 0x0 ;  /* 0x00008000000079c5 */ /* 0x000fe40000010000 */
[----:B0-----:R-:W-:Y:S02]  /*7760*/  F2FP.BF16.F32.PACK_AB R152, R13, R12 ;  /* 0x0000000c0d98723e */ /* 0x001fe400000010ff */
[----:B-1----:R-:W-:-:S02]  /*7770*/  F2FP.BF16.F32.PACK_AB R154, R189, R188 ;  /* 0x000000bcbd9a723e */ /* 0x002fc400000010ff */
[----:B----4-:R-:W-:Y:S02]  /*7780*/  F2FP.BF16.F32.PACK_AB R153, R191, R162 ;  /* 0x000000a2bf99723e */ /* 0x010fe400000010ff */
[----:B-----5:R-:W-:Y:S01]  /*7790*/  F2FP.BF16.F32.PACK_AB R155, R161, R190 ;  /* 0x000000bea19b723e */ /* 0x020fe200000010ff */
        /* <DEDUP_REMOVED lines=34> */
[----:B------:R-:W-:Y:S01]  /*79c0*/  FADD.FTZ R15, R14, R15 ;  /* 0x0000000f0e0f7221 */ /* 0x000fe20000010000 */
[----:B------:R-:W-:-:S03]  /*79d0*/  FADD.FTZ R156, R156, R158 ;  /* 0x0000009e9c9c7221 */ /* 0x000fc60000010000 */
        /* <DEDUP_REMOVED lines=11> */
[----:B------:R-:W-:Y:S01]  /*7a90*/  FADD.FTZ R169, R169, R168 ;  /* 0x000000a8a9a97221 */ /* 0x000fe20000010000 */
[----:B------:R-:W-:Y:S02]  /*7aa0*/  WARPGROUP.DEPBAR.LE gsb0, 0x0 ;  /* 0x00008000000079c5 */ /* 0x000fe40000010000 */
[----:B------:R0:W-:Y:S04]  /*7ab0*/  STL.128 [R1+0x260], R24 ;  /* 0x0002601801007387 */ /* 0x0001e80000100c00 */
[----:B------:R-:W-:Y:S04]  /*7ac0*/  STL.128 [R1+0x270], R28 ;  /* 0x0002701c01007387 */ /* 0x000fe80000100c00 */
[----:B------:R-:W-:Y:S04]  /*7ad0*/  STL.128 [R1+0x280], R32 ;  /* 0x0002802001007387 */ /* 0x000fe80000100c00 */
[----:B------:R-:W-:Y:S04]  /*7ae0*/  STL.128 [R1+0x290], R36 ;  /* 0x0002902401007387 */ /* 0x000fe80000100c00 */
[----:B0-----:R-:W3:Y:S04]  /*7af0*/  @!P0 LDL R25, [R1+0x218] ;  /* 0x0002180001198983 */ /* 0x001ee80000100800 */
        /* <DEDUP_REMOVED lines=19> */
[----:B------:R0:W-:Y:S04]  /*7c30*/  STL.128 [R1+0x3d0], R116 ;  /* 0x0003d07401007387 */ /* 0x0001e80000100c00 */
        /* <DEDUP_REMOVED lines=8> */
[----:B------:R-:W4:Y:S04]  /*7cc0*/  LDL R155, [R1+0x260] ;  /* 0x00026000019b7983 */ /* 0x000f280000100800 */
[----:B------:R-:W5:Y:S04]  /*7cd0*/  LDL R153, [R1+0x264] ;  /* 0x0002640001997983 */ /* 0x000f680000100800 */
[----:B0-----:R-:W5:Y:S04]  /*7ce0*/  LDL R117, [R1+0x268] ;  /* 0x0002680001757983 */ /* 0x001f680000100800 */
        /* <DEDUP_REMOVED lines=61> */
[----:B-1----:R-:W5:Y:S04]  /*80c0*/  LDL R150, [R1+0x360] ;  /* 0x0003600001967983 */ /* 0x002f680000100800 */
        /* <DEDUP_REMOVED lines=62> */
[----:B------:R-:W5:Y:S01]  /*84b0*/  LDL R26, [R1+0x45c] ;  /* 0x00045c00011a7983 */ /* 0x000f620000100800 */
        /* <DEDUP_REMOVED lines=26> */
[----:B--2---:R-:W-:Y:S02]  /*8660*/  @!P0 MOV R10, R10 ;  /* 0x0000000a000a8202 */ /* 0x004fe40000000f00 */
[----:B------:R-:W-:Y:S01]  /*8670*/  FADD.FTZ R13, R13, R12 ;  /* 0x0000000c0d0d7221 */ /* 0x000fe20000010000 */
[----:B------:R-:W-:Y:S02]  /*8680*/  FADD.FTZ R191, R191, R162 ;  /* 0x000000a2bfbf7221 */ /* 0x000fe40000010000 */
[----:B---3--:R-:W-:Y:S02]  /*8690*/  @!P0 IMAD R25, R25, 0x8, R10 ;  /* 0x0000000819198824 */ /* 0x008fe400078e020a */
[----:B------:R-:W-:Y:S01]  /*86a0*/  FADD.FTZ R12, R188, R13 ;  /* 0x0000000dbc0c7221 */ /* 0x000fe20000010000 */
[----:B------:R-:W-:Y:S01]  /*86b0*/  FADD.FTZ R190, R190, R191 ;  /* 0x000000bfbebe7221 */ /* 0x000fe20000010000 */
[----:B------:R-:W-:Y:S02]  /*86c0*/  STL [R1+0x88], RZ ;  /* 0x000088ff01007387 */ /* 0x000fe40000100800 */
[----:B------:R-:W-:Y:S01]  /*86d0*/  FADD.FTZ R12, R189, R12 ;  /* 0x0000000cbd0c7221 */ /* 0x000fe20000010000 */
[----:B------:R-:W-:Y:S01]  /*86e0*/  FADD.FTZ R13, R161, R190 ;  /* 0x000000bea10d7221 */ /* 0x000fe20000010000 */
[----:B------:R-:W-:Y:S01]  /*86f0*/  STL [R1+0x88], R0 ;  /* 0x0000880001007387 */ /* 0x000fe20000100800 */
[----:B------:R-:W-:-:S03]  /*8700*/  @!P0 PRMT R25, RZ, 0x654, R25 ;  /* 0x00000654ff198816 */ /* 0x000fc60000000019 */
[----:B------:R-:W-:Y:S04]  /*8710*/  STL [R1+0x88], R0 ;  /* 0x0000880001007387 */ /* 0x000fe80000100800 */
[----:B------:R-:W-:Y:S04]  /*8720*/  STL [R1+0x88], R0 ;  /* 0x0000880001007387 */ /* 0x000fe80000100800 */
[----:B------:R-:W-:Y:S04]  /*8730*/  STL [R1+0x88], R0 ;  /* 0x0000880001007387 */ /* 0x000fe80000100800 */
[----:B------:R-:W-:Y:S04]  /*8740*/  STL [R1+0x88], R0 ;  /* 0x0000880001007387 */ /* 0x000fe80000100800 */
[----:B------:R0:W-:Y:S04]  /*8750*/  STL [R1+0x88], R0 ;  /* 0x0000880001007387 */ /* 0x0001e80000100800 */
[----:B------:R1:W-:Y:S04]  /*8760*/  STL [R1+0x234], R7 ;  /* 0x0002340701007387 */ /* 0x0003e80000100800 */
[----:B------:R1:W-:Y:S04]  /*8770*/  STL.64 [R1+0x240], R12 ;  /* 0x0002400c01007387 */ /* 0x0003e80000100a00 */
[----:B----4-:R1:W-:Y:S04]  /*8780*/  STL [R1+0x260], R155 ;  /* 0x0002609b01007387 */ /* 0x0103e80000100800 */
[----:B-----5:R1:W-:Y:S04]  /*8790*/  STL [R1+0x264], R153 ;  /* 0x0002649901007387 */ /* 0x0203e80000100800 */
[----:B------:R1:W-:Y:S04]  /*87a0*/  STL [R1+0x268], R117 ;  /* 0x0002687501007387 */ /* 0x0003e80000100800 */
        /* <DEDUP_REMOVED lines=124> */
[----:B------:R1:W-:Y:S01]  /*8f70*/  STL [R1+0x45c], R26 ;  /* 0x00045c1a01007387 */ /* 0x0003e20000100800 */
[----:B------:R1:W-:Y:S03]  /*8f80*/  @!P0 SYNCS.ARRIVE.TRANS64.RED.A1T0 RZ, [R25+URZ], RZ ;  /* 0x000000ff19ff89a7 */ /* 0x0003e6000810043f */
[----:B0-----:R-:W2:Y:S01]  /*8f90*/  LDL R0, [R1+0x70] ;  /* 0x0000700001007983 */ /* 0x001ea20000100800 */
[----:B------:R-:W-:Y:S01]  /*8fa0*/  ISETP.NE.AND P1, PT, R4, 0x1, PT ;  /* 0x000000010400780c */ /* 0x000fe20003f25270 */
[----:B------:R-:W-:-:S02]  /*8fb0*/  VIADD R20, R16, 0xfffffffe ;  /* 0xfffffffe10147836 */ /* 0x000fc40000000000 */
[----:B--2---:R-:W-:-:S10]  /*8fc0*/  IMAD.SHL.U32 R0, R0, 0x80, RZ ;  /* 0x0000008000007824 */ /* 0x004fd400078e00ff */
[----:B------:R-:W-:-:S04]  /*8fd0*/  @P1 IMAD.HI.U32 R5, R0, R5, RZ ;  /* 0x0000000500051227 */ /* 0x000fc800078e00ff */
[----:B------:R-:W-:Y:S01]  /*8fe0*/  IMAD.MOV.U32 R4, RZ, RZ, R0 ;  /* 0x000000ffff047224 */ /* 0x000fe200078e0000 */
[----:B------:R-:W-:Y:S02]  /*8ff0*/  @P1 SHF.R.U32.HI R4, RZ, R6, R5 ;  /* 0x00000006ff041219 */ /* 0x000fe40000011605 */
[----:B------:R-:W-:-:S03]  /*9000*/  ISETP.GE.AND P1, PT, R9, 0x1, PT ;  /* 0x000000010900780c */ /* 0x000fc60003f26270 */
[----:B------:R-:W-:-:S04]  /*9010*/  IMAD.IADD R17, R17, 0x1, R4 ;  /* 0x0000000111117824 */ /* 0x000fc800078e0204 */
[----:B------:R-:W-:-:S06]  /*9020*/  IMAD.IADD R8, R17, 0x1, R8 ;  /* 0x0000000111087824 */ /* 0x000fcc00078e0208 */
[----:B-1----:R-:W-:Y:S05]  /*9030*/  @!P1 BRA `(.L_x_2077) ;  /* 0x0000000000409947 */ /* 0x002fea0003800000 */
[C---:B------:R-:W-:Y:S01]  /*9040*/  ISETP.GT.AND P1, PT, R17.reuse, RZ, PT ;  /* 0x000000ff1100720c */ /* 0x040fe20003f24270 */
[----:B------:R-:W-:Y:S01]  /*9050*/  BSSY B0, `(.L_x_2078) ;  /* 0x000000c000007945 */ /* 0x000fe20003800000 */
[----:B------:R-:W-:-:S11]  /*9060*/  VIADD R4, R17, 0xffffffff ;  /* 0xffffffff11047836 */ /* 0x000fd60000000000 */
[----:B------:R-:W-:Y:S05]  /*9070*/  @P1 BRA `(.L_x_2079) ;  /* 0x0000000000181947 */ /* 0x000fea0003800000 */
[----:B------:R-:W-:Y:S01]  /*9080*/  ISETP.NE.AND P1, PT, R9, 0x1, PT ;  /* 0x000000010900780c */ /* 0x000fe20003f25270 */
[----:B------:R-:W-:-:S12]  /*9090*/  IMAD.MOV R17, RZ, RZ, -R17 ;  /* 0x000000ffff117224 */ /* 0x000fd800078e0a11 */
[----:B------:R-:W-:-:S05]  /*90a0*/  @P1 IMAD.HI.U32 R2, R17, R2, RZ ;  /* 0x0000000211021227 */ /* 0x000fca00078e00ff */
[----:B------:R-:W-:-:S04]  /*90b0*/  @P1 SHF.R.U32.HI R17, RZ, R3, R2 ;  /* 0x00000003ff111219 */ /* 0x000fc80000011602 */
[----:B------:R-:W-:Y:S01]  /*90c0*/  LOP3.LUT R4, RZ, R17, RZ, 0x33, !PT ;  /* 0x00000011ff047212 */ /* 0x000fe200078e33ff */
[----:B------:R-:W-:Y:S06]  /*90d0*/  BRA `(.L_x_2080) ;  /* 0x00000000000c7947 */ /* 0x000fec0003800000 */
.L_x_2079:
[----:B------:R-:W-:-:S13]  /*90e0*/  ISETP.NE.AND P1, PT, R9, 0x1, PT ;  /* 0x000000010900780c */ /* 0x000fda0003f25270 */
[----:B------:R-:W-:-:S05]  /*90f0*/  @P1 IMAD.HI.U32 R2, R4, R2, RZ ;  /* 0x0000000204021227 */ /* 0x000fca00078e00ff */
[----:B------:R-:W-:-:S07]  /*9100*/  @P1 SHF.R.U32.HI R4, RZ, R3, R2 ;  /* 0x00000003ff041219 */ /* 0x000fce0000011602 */
.L_x_2080:
[----:B------:R-:W-:Y:S05]  /*9110*/  BSYNC B0 ;  /* 0x0000000000007941 */ /* 0x000fea0003800000 */
.L_x_2078:
[----:B------:R-:W-:-:S05]  /*9120*/  IMAD R9, R4, R9, R9 ;  /* 0x0000000904097224 */ /* 0x000fca00078e0209 */
[----:B------:R-:W-:-:S07]  /*9130*/  VIMNMX R8, R8, R9, PT ;  /* 0x0000000908087248 */ /* 0x000fce0003fe0100 */
.L_x_2077:
[----:B------:R-:W-:Y:S01]  /*9140*/  IMAD.HI R8, R8, 0x2aaaaaab, RZ ;  /* 0x2aaaaaab08087827 */ /* 0x000fe200078e02ff */
[----:B------:R-:W-:Y:S04]  /*9150*/  BSSY B2, `(.L_x_2081) ;  /* 0x0000011000027945 */ /* 0x000fe80003800000 */
[----:B------:R-:W-:-:S04]  /*9160*/  SHF.R.U32.HI R3, RZ, 0x1f, R8 ;  /* 0x0000001fff037819 */ /* 0x000fc80000011608 */
[----:B------:R-:W-:-:S04]  /*9170*/  LEA.HI.SX32 R3, R8, R3, 0x1c ;  /* 0x0000000308037211 */ /* 0x000fc800078fe2ff */
[----:B------:R-:W-:-:S04]  /*9180*/  VIMNMX R190, R192, R3, !PT ;  /* 0x00000003c0be7248 */ /* 0x000fc80007fe0100 */
[----:B------:R-:W-:-:S13]  /*9190*/  ISETP.GE.AND P1, PT, R20, R190, PT ;  /* 0x000000be1400720c */ /* 0x000fda0003f26270 */
[----:B------:R-:W-:Y:S05]  /*91a0*/  @!P1 BRA `(.L_x_2082) ;  /* 0x00000000002c9947 */ /* 0x000fea0003800000 */
[----:B------:R-:W-:Y:S01]  /*91b0*/  BSSY B1, `(.L_x_2083) ;  /* 0x0000008000017945 */ /* 0x000fe20003800000 */
.L_x_2085:
[----:B------:R-:W-:Y:S01]  /*91c0*/  BSSY B0, `(.L_x_2084) ;  /* 0x0000003000007945 */ /* 0x000fe20003800000 */
[----:B------:R-:W-:-:S07]  /*91d0*/  MOV R196, 0x91f0 ;  /* 0x000091f000c47802 */ /* 0x000fce0000000f00 */
[----:B------:R-:W-:Y:S05]  /*91e0*/  CALL.REL.NOINC `($_ZN7cutlass13device_kernelIN5flash11enable_sm90INS1_16FlashAttnFwdSm90INS1_25CollectiveMainloopFwdSm90ILi2EN4cute5tupleIJNS5_1CILi1EEES8_S8_EEENS6_IJNS7_ILi128EEENS7_ILi96EEENS7_ILi64EEEEEELi256ENS_10bfloat16_tEfNS_4arch4Sm90ELb0ELb1ELb1ELb0ELb0ELb0ELb1ELb1ELb0ELb1ELb1ELb0EEENS1_21CollectiveEpilogueFwdINS6_IJSA_NS7_ILi256EEESB_EEES9_SE_SG_Li256ELb0ELb1ELb1ELb0EEENS1_19SingleTileSchedulerILb0ELb1ELb1ELi128EEEEEEEEEvNT_6ParamsE$_ZZN5flash25CollectiveMainloopFwdSm90ILi2EN4cute5tupleIJNS1_1CILi1EEES4_S4_EEENS2_IJNS3_ILi128EEENS3_ILi96EEENS3_ILi64EEEEEELi256EN7cutlass10bfloat16_tEfNSA_4arch4Sm90ELb0ELb1ELb1ELb0ELb0ELb0ELb1ELb1ELb0ELb1ELb1ELb0EE3mmaINS_16FlashAttnFwdSm90ISE_NS_21CollectiveEpilogueFwdINS2_IJS6_NS3_ILi256EEES7_EEES5_SB_SD_Li256ELb0ELb1ELb1ELb0EEENS_19SingleTileSchedulerILb0ELb1ELb1ELi128EEEE13SharedStorageENS1_6TensorINS1_11ArrayEngineIfLm128EEENS1_6LayoutINS2_IJNS2_IJNS3_ILi2EEEST_NS3_ILi32EEEEEES4_S4_EEENS2_IJNS2_IJS4_ST_NS3_ILi4EEEEEENS3_ILi0EEESZ_EEEEEEENS_7SoftmaxILi2ELi0EEEEEbRKNSE_6ParamsENSA_25PipelineTmaAsyncNoClusterILi2ENSA_16PipelineTmaAsyncILi2EEEEES1B_RNSA_13PipelineStateILj2EEERT0_RT1_iRiRKNS_16SeqlenInfoQKNewKILb0ELb0EEENS2_IJiiiiEEERT_ENKUliT_T0_T1_E_clIZSF_ISO_S12_S14_EbS17_S1B_S1B_S1E_S1G_S1I_iS1J_S1N_S1O_S1Q_EUlRS1R_iE1_NS3_ILb0EEENS3_ILb1EEEEEDaiS1R_S1S_S1T_) ;  /* 0x000002cc00107944 */ /* 0x000fea0003c00000 */
[----:B------:R-:W-:Y:S05]  /*91f0*/  BSYNC B0 ;  /* 0x0000000000007941 */ /* 0x000fea0003800000 */
.L_x_2084:
[C---:B------:R-:W-:Y:S01]  /*9200*/  ISETP.GT.AND P1, PT, R20.reuse, R190, PT ;  /* 0x000000be1400720c */ /* 0x040fe20003f24270 */
[----:B------:R-:W-:-:S12]  /*9210*/  VIADD R20, R20, 0xffffffff ;  /* 0xffffffff14147836 */ /* 0x000fd80000000000 */
[----:B------:R-:W-:Y:S05]  /*9220*/  @P1 BRA `(.L_x_2085) ;  /* 0xfffffffc00e41947 */ /* 0x000fea000383ffff */
[----:B------:R-:W-:Y:S05]  /*9230*/  BSYNC B1 ;  /* 0x0000000000017941 */ /* 0x000fea0003800000 */
.L_x_2083:
[----:B------:R-:W2:Y:S02]  /*9240*/  LDL R0, [R1+0x70] ;  /* 0x0000700001007983 */ /* 0x000ea40000100800 */
[----:B--2---:R-:W-:-:S07]  /*9250*/  IMAD.SHL.U32 R0, R0, 0x80, RZ ;  /* 0x0000008000007824 */ /* 0x004fce00078e00ff */
.L_x_2082:
[----:B------:R-:W-:Y:S05]  /*9260*/  BSYNC B2 ;  /* 0x0000000000027941 */ /* 0x000fea0003800000 */
.L_x_2081:
[----:B------:R-:W0:Y:S01]  /*9270*/  LDC R2, c[0x0][0x448] ;  /* 0x00011200ff027b82 */ /* 0x000e220000000800 */
[----:B------:R-:W-:Y:S01]  /*9280*/  VIADD R0, R0, 0x7f ;  /* 0x0000007f00007836 */ /* 0x000fe20000000000 */
[----:B------:R-:W-:-:S06]  /*9290*/  ULDC UR4, c[0x0][0xad4] ;  /* 0x0002b50000047ab9 */ /* 0x000fcc0000000800 */
[----:B------:R-:W1:Y:S01]  /*92a0*/  LDC R7, c[0x0][0xadc] ;  /* 0x0002b700ff077b82 */ /* 0x000e620000000800 */
[----:B0-----:R-:W-:-:S13]  /*92b0*/  ISETP.NE.AND P1, PT, R2, 0x1, PT ;  /* 0x000000010200780c */ /* 0x001fda0003f25270 */
[----:B------:R-:W0:Y:S08]  /*92c0*/  @P1 LDC R3, c[0x0][0x44c] ;  /* 0x00011300ff031b82 */ /* 0x000e300000000800 */
[----:B------:R-:W2:Y:S01]  /*92d0*/  @P1 LDC R5, c[0x0][0x450] ;  /* 0x00011400ff051b82 */ /* 0x000ea20000000800 */
[----:B0-----:R-:W-:-:S05]  /*92e0*/  @P1 IMAD.HI.U32 R2, R0, R3, RZ ;  /* 0x0000000300021227 */ /* 0x001fca00078e00ff */
[----:B--2---:R-:W-:Y:S02]  /*92f0*/  @P1 SHF.R.U32.HI R0, RZ, R5, R2 ;  /* 0x00000005ff001219 */ /* 0x004fe40000011602 */
[----:B-1----:R-:W-:-:S03]  /*9300*/  ISETP.GE.AND P1, PT, R7, 0x1, PT ;  /* 0x000000010700780c */ /* 0x002fc60003f26270 */
[----:B------:R-:W-:-:S04]  /*9310*/  IMAD.IADD R0, R235, 0x1, R0 ;  /* 0x00000001eb007824 */ /* 0x000fc800078e0200 */
[----:B------:R-:W-:-:S06]  /*9320*/  VIADD R2, R0, -UR4 ;  /* 0x8000000400027c36 */ /* 0x000fcc0008000000 */
[----:B------:R-:W-:Y:S05]  /*9330*/  @!P1 BRA `(.L_x_2086) ;  /* 0x0000000000449947 */ /* 0x000fea0003800000 */
[----:B------:R-:W-:Y:S01]  /*9340*/  ISETP.GT.AND P1, PT, R0, -0x1, PT ;  /* 0xffffffff0000780c */ /* 0x000fe20003f24270 */
[----:B------:R-:W-:-:S12]  /*9350*/  BSSY B0, `(.L_x_2087) ;  /* 0x000000d000007945 */ /* 0x000fd80003800000 */
        /* <DEDUP_REMOVED lines=8> */
.L_x_2088:
[----:B------:R-:W-:-:S13]  /*93e0*/  ISETP.NE.AND P1, PT, R7, 0x1, PT ;  /* 0x000000010700780c */ /* 0x000fda0003f25270 */
[----:B------:R-:W0:Y:S02]  /*93f0*/  @P1 LDC.64 R4, c[0x0][0xae0] ;  /* 0x0002b800ff041b82 */ /* 0x000e240000000a00 */
[----:B0-----:R-:W-:-:S05]  /*9400*/  @P1 IMAD.HI.U32 R4, R0, R4, RZ ;  /* 0x0000000400041227 */ /* 0x001fca00078e00ff */
[----:B------:R-:W-:-:S07]  /*9410*/  @P1 SHF.R.U32.HI R0, RZ, R5, R4 ;  /* 0x00000005ff001219 */ /* 0x000fce0000011604 */
.L_x_2089:
[----:B------:R-:W-:Y:S05]  /*9420*/  BSYNC B0 ;  /* 0x0000000000007941 */ /* 0x000fea0003800000 */
.L_x_2087:
[----:B------:R-:W-:-:S05]  /*9430*/  IMAD R3, R0, R7, RZ ;  /* 0x0000000700037224 */ /* 0x000fca00078e02ff */
[----:B------:R-:W-:-:S07]  /*9440*/  VIMNMX R2, R2, R3, !PT ;  /* 0x0000000302027248 */ /* 0x000fce0007fe0100 */
.L_x_2086:
[----:B------:R-:W-:-:S04]  /*9450*/  VIADD R2, R2, 0x5f ;  /* 0x0000005f02027836 */ /* 0x000fc80000000000 */
[----:B------:R-:W-:-:S05]  /*9460*/  IMAD.HI R2, R2, 0x2aaaaaab, RZ ;  /* 0x2aaaaaab02027827 */ /* 0x000fca00078e02ff */
[----:B------:R-:W-:-:S04]  /*9470*/  SHF.R.U32.HI R3, RZ, 0x1f, R2 ;  /* 0x0000001fff037819 */ /* 0x000fc80000011602 */
[----:B------:R-:W-:-:S04]  /*9480*/  LEA.HI.SX32 R3, R2, R3, 0x1c ;  /* 0x0000000302037211 */ /* 0x000fc800078fe2ff */
[----:B------:R-:W-:-:S04]  /*9490*/  VIMNMX R182, R192, R3, !PT ;  /* 0x00000003c0b67248 */ /* 0x000fc80007fe0100 */
[----:B------:R-:W-:-:S13]  /*94a0*/  ISETP.GE.AND P1, PT, R20, R182, PT ;  /* 0x000000b61400720c */ /* 0x000fda0003f26270 */
[----:B------:R-:W-:Y:S05]  /*94b0*/  @!P1 BRA `(.L_x_2090) ;  /* 0x0000016c00309947 */ /* 0x000fea0003800000 */
[----:B------:R0:W5:Y:S01]  /*94c0*/  LDL.64 R2, [R1+0x178] ;  /* 0x0001780001027983 */ /* 0x0001620000100a00 */
[----:B------:R-:W-:-:S07]  /*94d0*/  IMAD.MOV.U32 R171, RZ, RZ, R20 ;  /* 0x000000ffffab7224 */ /* 0x000fce00078e0014 */
.L_x_2107:
[----:B0----5:R-:W2:Y:S04]  /*94e0*/  LD.E R5, desc[UR44][R2.64] ;  /* 0x0000002c02057980 */ /* 0x021ea8000c101900 */
[----:B-1----:R-:W3:Y:S01]  /*94f0*/  LD.E R0, desc[UR44][R2.64+0x8] ;  /* 0x0000082c02007980 */ /* 0x002ee2000c101900 */
[----:B--2---:R-:W-:-:S05]  /*9500*/  VIADD R5, R5, 0x1 ;  /* 0x0000000105057836 */ /* 0x004fca0000000000 */
[----:B------:R-:W-:-:S13]  /*9510*/  ISETP.NE.AND P2, PT, R5, 0x2, PT ;  /* 0x000000020500780c */ /* 0x000fda0003f45270 */
[----:B------:R1:W5:Y:S04]  /*9520*/  @P2 LD.E R11, desc[UR44][R2.64+0x4] ;  /* 0x0000042c020b2980 */ /* 0x000368000c101900 */
[----:B------:R-:W2:Y:S01]  /*9530*/  @!P2 LD.E R4, desc[UR44][R2.64+0x4] ;  /* 0x0000042c0204a980 */ /* 0x000ea2000c101900 */
[----:B---3--:R-:W-:-:S03]  /*9540*/  VIADD R9, R0, 0x1 ;  /* 0x0000000100097836 */ /* 0x008fc60000000000 */
[----:B------:R3:W-:Y:S04]  /*9550*/  ST.E desc[UR44][R2.64], R5 ;  /* 0x0000000502007985 */ /* 0x0007e8000c10192c */
[----:B------:R1:W-:Y:S04]  /*9560*/  ST.E desc[UR44][R2.64+0x8], R9 ;  /* 0x0000080902007985 */ /* 0x0003e8000c10192c */
[----:B------:R1:W-:Y:S01]  /*9570*/  @!P2 ST.E desc[UR44][R2.64], RZ ;  /* 0x000000ff0200a985 */ /* 0x0003e2000c10192c */
[----:B--2---:R-:W-:-:S05]  /*9580*/  @!P2 LOP3.LUT R11, R4, 0x1, RZ, 0x3c, !PT ;  /* 0x00000001040ba812 */ /* 0x004fca00078e3cff */
[----:B------:R1:W-:Y:S04]  /*9590*/  @!P2 ST.E desc[UR44][R2.64+0x4], R11 ;  /* 0x0000040b0200a985 */ /* 0x0003e8000c10192c */
[----:B------:R-:W2:Y:S01]  /*95a0*/  LDL R0, [R1+0x1c] ;  /* 0x00001c0001007983 */ /* 0x000ea20000100800 */
[----:B------:R-:W-:Y:S01]  /*95b0*/  IMAD.MOV.U32 R7, RZ, RZ, R171 ;  /* 0x000000ffff077224 */ /* 0x000fe200078e00ab */
[----:B------:R-:W-:Y:S05]  /*95c0*/  YIELD ;  /* 0x0000000000007946 */ /* 0x000fea0003800000 */
[----:B------:R-:W-:Y:S01]  /*95d0*/  BSSY B0, `(.L_x_2091) ;  /* 0x0000008000007945 */ /* 0x000fe20003800000 */
[----:B------:R-:W-:Y:S01]  /*95e0*/  VIADD R171, R171, 0xffffffff ;  /* 0xffffffffabab7836 */ /* 0x000fe20000000000 */
[----:B------:R-:W-:Y:S01]  /*95f0*/  ISETP.GT.AND P1, PT, R7, R182, PT ;  /* 0x000000b60700720c */ /* 0x000fe20003f24270 */
[----:B---3--:R-:W-:Y:S01]  /*9600*/  @!P2 IMAD.MOV.U32 R5, RZ, RZ, RZ ;  /* 0x000000ffff05a224 */ /* 0x008fe200078e00ff */
[----:B--2---:R-:W-:-:S04]  /*9610*/  LOP3.LUT R0, R0, 0x1, RZ, 0xfc, !PT ;  /* 0x0000000100007812 */ /* 0x004fc800078efcff */
[----:B------:R-:W-:-:S13]  /*9620*/  ISETP.NE.AND P3, PT, R0, 0x3, PT ;  /* 0x000000030000780c */ /* 0x000fda0003f65270 */
[----:B-1----:R-:W-:Y:S05]  /*9630*/  @!P3 BRA `(.L_x_2092) ;  /* 0x000000000004b947 */ /* 0x002fea0003800000 */
[----:B------:R-:W-:Y:S01]  /*9640*/  BPT.TRAP 0x1 ;  /* 0x000000040000795c */ /* 0x000fe20000300000 */
.L_x_2092:
[----:B------:R-:W-:Y:S05]  /*9650*/  BSYNC B0 ;  /* 0x0000000000007941 */ /* 0x000fea0003800000 */
.L_x_2091:
[----:B------:R-:W2:Y:S01]  /*9660*/  LDL.64 R6, [R1+0x8] ;  /* 0x0000080001067983 */ /* 0x000ea20000100a00 */
[----:B-----5:R-:W-:Y:S02]  /*9670*/  SHF.L.U32 R8, R11, 0x1f, RZ ;  /* 0x0000001f0b087819 */ /* 0x020fe400000006ff */
[----:B--2---:R-:W-:-:S05]  /*9680*/  MOV R6, R6 ;  /* 0x0000000600067202 */ /* 0x004fca0000000f00 */
[----:B------:R-:W-:-:S04]  /*9690*/  IMAD R5, R5, 0x8, R6 ;  /* 0x0000000805057824 */ /* 0x000fc800078e0206 */
[----:B------:R1:W2:Y:S01]  /*96a0*/  SYNCS.PHASECHK.TRANS64.TRYWAIT P2, [R5+URZ], R8 ;  /* 0x00000008050075a7 */ /* 0x0002a2000804017f */
[----:B------:R1:W5:Y:S04]  /*96b0*/  LD.E R0, desc[UR44][R2.64] ;  /* 0x0000002c02007980 */ /* 0x000368000c101900 */
[----:B------:R1:W5:Y:S01]  /*96c0*/  LD.E R4, desc[UR44][R2.64+0x4] ;  /* 0x0000042c02047980 */ /* 0x000362000c101900 */
[----:B------:R-:W-:Y:S04]  /*96d0*/  BSSY B0, `(.L_x_2093) ;  /* 0x0000003000007945 */ /* 0x000fe80003800000 */
[----:B------:R-:W-:Y:S05]  /*96e0*/  @!P3 BRA `(.L_x_2094) ;  /* 0x000000000004b947 */ /* 0x000fea0003800000 */
[----:B------:R-:W-:Y:S01]  /*96f0*/  BPT.TRAP 0x1 ;  /* 0x000000040000795c */ /* 0x000fe20000300000 */
.L_x_2094:
[----:B------:R-:W-:Y:S05]  /*9700*/  BSYNC B0 ;  /* 0x0000000000007941 */ /* 0x000fea0003800000 */
.L_x_2093:
[----:B------:R-:W-:Y:S04]  /*9710*/  BSSY B0, `(.L_x_2095) ;  /* 0x0000006000007945 */ /* 0x000fe80003800000 */
[----:B--2---:R-:W-:Y:S05]  /*9720*/  @P2 BRA `(.L_x_2096) ;  /* 0x0000000000102947 */ /* 0x004fea0003800000 */
[----:B-----5:R-:W-:Y:S01]  /*9730*/  IMAD R0, R0, 0x8, R6 ;  /* 0x0000000800007824 */ /* 0x020fe200078e0206 */
[----:B-1----:R-:W-:-:S04]  /*9740*/  SHF.L.U32 R5, R4, 0x1f, RZ ;  /* 0x0000001f04057819 */ /* 0x002fc800000006ff */
[----:B------:R-:W1:Y:S02]  /*9750*/  SYNCS.PHASECHK.TRANS64.TRYWAIT P2, [R0+URZ], R5 ;  /* 0x00000005000075a7 */ /* 0x000e64000804017f */
[----:B-1----:R-:W-:Y:S05]  /*9760*/  @!P2 BRA `(.L_x_2097) ;  /* 0x000002a4006ca947 */ /* 0x002fea0003800000 */
.L_x_2096:
[----:B------:R-:W-:Y:S05]  /*9770*/  BSYNC B0 ;  /* 0x0000000000007941 */ /* 0x000fea0003800000 */
.L_x_2095:
[----:B-1----:R-:W2:Y:S04]  /*9780*/  LD.E R5, desc[UR44][R2.64] ;  /* 0x0000002c02057980 */ /* 0x002ea8000c101900 */
[----:B------:R-:W2:Y:S01]  /*9790*/  LDL.64 R8, [R1+0xa0] ;  /* 0x0000a00001087983 */ /* 0x000ea20000100a00 */
[----:B------:R-:W-:Y:S05]  /*97a0*/  WARPSYNC.ALL ;  /* 0x0000000000007948 */ /* 0x000fea0003800000 */
[----:B------:R-:W3:Y:S04]  /*97b0*/  LDL.64 R14, [R1+0x98] ;  /* 0x00009800010e7983 */ /* 0x000ee80000100a00 */
[----:B------:R-:W4:Y:S04]  /*97c0*/  LDL.64 R6, [R1+0x98] ;  /* 0x0000980001067983 */ /* 0x000f280000100a00 */
[----:B------:R-:W4:Y:S01]  /*97d0*/  LDL.64 R10, [R1+0x98] ;  /* 0x00009800010a7983 */ /* 0x000f220000100a00 */
[----:B--2--5:R-:W-:-:S03]  /*97e0*/  IMAD R4, R5, 0x300, R8 ;  /* 0x0000030005047824 */ /* 0x024fc600078e0208 */
[----:B------:R-:W2:Y:S01]  /*97f0*/  LDL.64 R12, [R1+0x98] ;  /* 0x00009800010c7983 */ /* 0x000ea20000100a00 */
[----:B------:R-:W-:Y:S01]  /*9800*/  IMAD.MOV.U32 R5, RZ, RZ, R9 ;  /* 0x000000ffff057224 */ /* 0x000fe200078e0009 */
[----:B------:R-:W-:Y:S01]  /*9810*/  R2UR UR6, R4 ;  /* 0x00000000040672ca */ /* 0x000fe200000e0000 */
[----:B------:R-:W-:-:S03]  /*9820*/  WARPGROUP.ARRIVE ;  /* 0x00000000000079c5 */ /* 0x000fc60000000000 */
[----:B------:R-:W-:Y:S01]  /*9830*/  R2UR UR7, R5 ;  /* 0x00000000050772ca */ /* 0x000fe200000e0000 */
[----:B------:R-:W-:Y:S02]  /*9840*/  VIADD R8, R4, 0x2 ;  /* 0x0000000204087836 */ /* 0x000fe40000000000 */
[----:B------:R-:W-:Y:S01]  /*9850*/  IMAD.MOV.U32 R183, RZ, RZ, 0x1 ;  /* 0x00000001ffb77424 */ /* 0x000fe200078e00ff */
[----:B------:R1:W-:Y:S04]  /*9860*/  STL [R1+0x80], RZ ;  /* 0x000080ff01007387 */ /* 0x0003e80000100800 */
[----:B------:R1:W-:Y:S04]  /*9870*/  STL [R1+0x80], R183 ;  /* 0x000080b701007387 */ /* 0x0003e80000100800 */
[----:B------:R1:W-:Y:S04]  /*9880*/  STL [R1+0x80], R183 ;  /* 0x000080b701007387 */ /* 0x0003e80000100800 */
[----:B------:R1:W-:Y:S04]  /*9890*/  STL [R1+0x80], R183 ;  /* 0x000080b701007387 */ /* 0x0003e80000100800 */
[----:B------:R1:W-:Y:S01]  /*98a0*/  STL [R1+0x80], R183 ;  /* 0x000080b701007387 */ /* 0x0003e20000100800 */
[----:B---3--:R-:W-:-:S02]  /*98b0*/  R2UR UR4, R14 ;  /* 0x000000000e0472ca */ /* 0x008fc400000e0000 */
[----:B------:R-:W-:Y:S01]  /*98c0*/  R2UR UR5, R15 ;  /* 0x000000000f0572ca */ /* 0x000fe200000e0000 */
[----:B------:R-:W3:-:S12]  /*98d0*/  LDL R14, [R1+0x54] ;  /* 0x00005400010e7983 */ /* 0x000ed80000100800 */
[----:B------:R-:W-:Y:S01]  /*98e0*/  HGMMA.64x96x16.F32.BF16 R24, gdesc[UR4], RZ, !UPT, gsb0 ;  /* 0x01600000041879f0 */ /* 0x000fe2000c0018ff */
[----:B----4-:R-:W-:Y:S01]  /*98f0*/  VIADD R6, R6, 0x2 ;  /* 0x0000000206067836 */ /* 0x010fe20000000000 */
[----:B------:R-:W-:Y:S02]  /*9900*/  R2UR UR6, R8 ;  /* 0x00000000080672ca */ /* 0x000fe400000e0000 */
[----:B------:R-:W-:Y:S02]  /*9910*/  R2UR UR7, R9 ;  /* 0x00000000090772ca */ /* 0x000fe400000e0000 */
[----:B------:R-:W-:Y:S02]  /*9920*/  R2UR UR4, R6 ;  /* 0x00000000060472ca */ /* 0x000fe400000e0000 */
[----:B------:R-:W-:Y:S01]  /*9930*/  R2UR UR5, R7 ;  /* 0x00000000070572ca */ /* 0x000fe200000e0000 */
[----:B------:R-:W-:Y:S02]  /*9940*/  VIADD R10, R10, 0x4 ;  /* 0x000000040a0a7836 */ /* 0x000fe40000000000 */
[----:B------:R-:W-:-:S02]  /*9950*/  VIADD R6, R4, 0x4 ;  /* 0x0000000404067836 */ /* 0x000fc40000000000 */
[----:B------:R-:W-:Y:S01]  /*9960*/  IMAD.MOV.U32 R7, RZ, RZ, R9 ;  /* 0x000000ffff077224 */ /* 0x000fe200078e0009 */
[----:B------:R-:W-:Y:S02]  /*9970*/  WARPGROUP.DEPBAR.LE gsb0, 0x0 ;  /* 0x00008000000079c5 */ /* 0x000fe40000010000 */
[----:B------:R1:W5:Y:S04]  /*9980*/  LD.E R0, desc[UR44][R2.64] ;  /* 0x0000002c02007980 */ /* 0x000368000c101900 */
[----:B------:R1:W5:Y:S01]  /*9990*/  LD.E R5, desc[UR44][R2.64+0x4] ;  /* 0x0000042c02057980 */ /* 0x000362000c101900 */
[----:B------:R-:W-:-:S06]  /*99a0*/  WARPGROUP.ARRIVE ;  /* 0x00000000000079c5 */ /* 0x000fcc0000000000 */
[----:B------:R-:W-:Y:S01]  /*99b0*/  HGMMA.64x96x16.F32.BF16 R24, gdesc[UR4], R24, gsb0 ;  /* 0x01600000041879f0 */ /* 0x000fe20008001818 */
[----:B------:R-:W-:Y:S02]  /*99c0*/  R2UR UR6, R6 ;  /* 0x00000000060672ca */ /* 0x000fe400000e0000 */
[----:B------:R-:W-:Y:S02]  /*99d0*/  R2UR UR7, R7 ;  /* 0x00000000070772ca */ /* 0x000fe400000e0000 */
[----:B------:R-:W-:Y:S02]  /*99e0*/  R2UR UR4, R10 ;  /* 0x000000000a0472ca */ /* 0x000fe400000e0000 */
[----:B------:R-:W-:Y:S01]  /*99f0*/  R2UR UR5, R11 ;  /* 0x000000000b0572ca */ /* 0x000fe200000e0000 */
[----:B------:R-:W-:Y:S02]  /*9a00*/  VIADD R6, R4, 0x6 ;  /* 0x0000000604067836 */ /* 0x000fe40000000000 */
[----:B--2---:R-:W-:-:S02]  /*9a10*/  VIADD R12, R12, 0x6 ;  /* 0x000000060c0c7836 */ /* 0x004fc40000000000 */
[----:B------:R-:W-:Y:S01]  /*9a20*/  IMAD.MOV.U32 R7, RZ, RZ, R9 ;  /* 0x000000ffff077224 */ /* 0x000fe200078e0009 */
[----:B------:R-:W-:Y:S02]  /*9a30*/  WARPGROUP.DEPBAR.LE gsb0, 0x0 ;  /* 0x00008000000079c5 */ /* 0x000fe40000010000 */
[----:B------:R-:W-:-:S06]  /*9a40*/  WARPGROUP.ARRIVE ;  /* 0x00000000000079c5 */ /* 0x000fcc0000000000 */
        /* <DEDUP_REMOVED lines=8> */
[----:B---3--:R-:W-:-:S04]  /*9ad0*/  LOP3.LUT R14, R14, 0x1, RZ, 0xfc, !PT ;  /* 0x000000010e0e7812 */ /* 0x008fc800078efcff */
[----:B------:R-:W-:Y:S01]  /*9ae0*/  ISETP.NE.AND P3, PT, R14, 0x3, PT ;  /* 0x000000030e00780c */ /* 0x000fe20003f65270 */
[----:B------:R-:W-:Y:S01]  /*9af0*/  BSSY B0, `(.L_x_2098) ;  /* 0x0000004000007945 */ /* 0x000fe20003800000 */
[----:B------:R-:W-:-:S11]  /*9b00*/  WARPGROUP.DEPBAR.LE gsb0, 0x0 ;  /* 0x00008000000079c5 */ /* 0x000fd60000010000 */
[----:B-1----:R-:W-:Y:S05]  /*9b10*/  @!P3 BRA `(.L_x_2099) ;  /* 0x000000000004b947 */ /* 0x002fea0003800000 */
[----:B------:R-:W-:Y:S01]  /*9b20*/  BPT.TRAP 0x1 ;  /* 0x000000040000795c */ /* 0x000fe20000300000 */
.L_x_2099:
[----:B------:R-:W-:Y:S05]  /*9b30*/  BSYNC B0 ;  /* 0x0000000000007941 */ /* 0x000fea0003800000 */
.L_x_2098:
        /* <DEDUP_REMOVED lines=10> */
.L_x_2101:
[----:B------:R-:W-:Y:S05]  /*9be0*/  BSYNC B0 ;  /* 0x0000000000007941 */ /* 0x000fea0003800000 */
.L_x_2100:
[----:B------:R-:W-:Y:S04]  /*9bf0*/  BSSY B0, `(.L_x_2102) ;  /* 0x0000006000007945 */ /* 0x000fe80003800000 */
[----:B--2---:R-:W-:Y:S05]  /*9c00*/  @P2 BRA `(.L_x_2103) ;  /* 0x0000000000102947 */ /* 0x004fea0003800000 */
[----:B-----5:R-:W-:Y:S01]  /*9c10*/  IMAD R4, R4, 0x8, R7 ;  /* 0x0000000804047824 */ /* 0x020fe200078e0207 */
[----:B------:R-:W-:-:S04]  /*9c20*/  SHF.L.U32 R5, R5, 0x1f, RZ ;  /* 0x0000001f05057819 */ /* 0x000fc800000006ff */
[----:B------:R-:W2:Y:S02]  /*9c30*/  SYNCS.PHASECHK.TRANS64.TRYWAIT P2, [R4+URZ], R5 ;  /* 0x00000005040075a7 */ /* 0x000ea4000804017f */
[----:B--2---:R-:W-:Y:S05]  /*9c40*/  @!P2 BRA `(.L_x_2104) ;  /* 0x000002a00048a947 */ /* 0x004fea0003800000 */
.L_x_2103:
[----:B------:R-:W-:Y:S05]  /*9c50*/  BSYNC B0 ;  /* 0x0000000000007941 */ /* 0x000fea0003800000 */
.L_x_2102:
[----:B------:R-:W3:Y:S04]  /*9c60*/  LD.E R15, desc[UR44][R2.64] ;  /* 0x0000002c020f7980 */ /* 0x000ee8000c101900 */
[----:B------:R-:W3:Y:S04]  /*9c70*/  LDL.64 R6, [R1+0x118] ;  /* 0x0001180001067983 */ /* 0x000ee80000100a00 */
[----:B-1----:R-:W4:Y:S04]  /*9c80*/  LDL R0, [R1+0x90] ;  /* 0x0000900001007983 */ /* 0x002f280000100800 */
[----:B--2--5:R-:W2:Y:S04]  /*9c90*/  LDL.64 R4, [R1+0x110] ;  /* 0x0001100001047983 */ /* 0x024ea80000100a00 */
[----:B------:R-:W2:Y:S04]  /*9ca0*/  LDL.64 R8, [R1+0x110] ;  /* 0x0001100001087983 */ /* 0x000ea80000100a00 */
[----:B------:R-:W2:Y:S04]  /*9cb0*/  LDL.64 R10, [R1+0x110] ;  /* 0x00011000010a7983 */ /* 0x000ea80000100a00 */
[----:B------:R-:W2:Y:S01]  /*9cc0*/  LDL.64 R12, [R1+0x110] ;  /* 0x00011000010c7983 */ /* 0x000ea20000100a00 */
[----:B------:R-:W-:Y:S05]  /*9cd0*/  WARPSYNC.ALL ;  /* 0x0000000000007948 */ /* 0x000fea0003800000 */
[----:B------:R-:W-:Y:S01]  /*9ce0*/  WARPGROUP.ARRIVE ;  /* 0x00000000000079c5 */ /* 0x000fe20000000000 */
[----:B------:R-:W-:Y:S04]  /*9cf0*/  STL [R1+0x1bb4], R171 ;  /* 0x001bb4ab01007387 */ /* 0x000fe80000100800 */
[----:B------:R-:W-:Y:S04]  /*9d00*/  STL [R1+0x1bb0], R234 ;  /* 0x001bb0ea01007387 */ /* 0x000fe80000100800 */
[----:B------:R-:W-:Y:S04]  /*9d10*/  STL [R1+0xbcc], R18 ;  /* 0x000bcc1201007387 */ /* 0x000fe80000100800 */
[----:B------:R-:W-:Y:S01]  /*9d20*/  STL [R1+0xbc8], R19 ;  /* 0x000bc81301007387 */ /* 0x000fe20000100800 */
[----:B---3--:R-:W-:Y:S01]  /*9d30*/  IMAD R6, R15, 0xc00, R6 ;  /* 0x00000c000f067824 */ /* 0x008fe200078e0206 */
[----:B----4-:R-:W-:-:S02]  /*9d40*/  ISETP.NE.U32.AND P2, PT, R0, RZ, PT ;  /* 0x000000ff0000720c */ /* 0x010fc40003f45070 */
[----:B------:R-:W3:Y:S02]  /*9d50*/  LDL.64 R14, [R1+0x110] ;  /* 0x00011000010e7983 */ /* 0x000ee40000100a00 */
[----:B------:R-:W-:Y:S02]  /*9d60*/  R2UR UR6, R6 ;  /* 0x00000000060672ca */ /* 0x000fe400000e0000 */
[----:B------:R-:W-:Y:S02]  /*9d70*/  R2UR UR7, R7 ;  /* 0x00000000070772ca */ /* 0x000fe400000e0000 */
[----:B--2---:R-:W-:Y:S02]  /*9d80*/  R2UR UR4, R4 ;  /* 0x00000000040472ca */ /* 0x004fe400000e0000 */
[----:B------:R-:W-:-:S03]  /*9d90*/  R2UR UR5, R5 ;  /* 0x00000000050572ca */ /* 0x000fc600000e0000 */
[----:B------:R-:W-:-:S10]  /*9da0*/  VOTEU.ANY UP0, P2 ;  /* 0x00000000003f7886 */ /* 0x000fd40001000100 */
[----:B------:R-:W-:Y:S01]  /*9db0*/  HGMMA.64x96x16.F32.BF16 R24, gdesc[UR4], R24, UP0, gsb0 ;  /* 0x01600000041879f0 */ /* 0x000fe2000b801818 */
[----:B------:R-:W-:Y:S02]  /*9dc0*/  VIADD R8, R8, 0x2 ;  /* 0x0000000208087836 */ /* 0x000fe40000000000 */
        /* <DEDUP_REMOVED lines=126> */
[----:B------:R-:W-:Y:S01]  /*a5b0*/  R2UR UR5, R15 ;  /* 0x000000000f0572ca */ /* 0x000fe200000e0000 */
[----:B--2---:R-:W-:Y:S01]  /*a5c0*/  VIADD R8, R8, 0xc02 ;  /* 0x00000c0208087836 */ /* 0x004fe20000000000 */
[----:B------:R-:W-:Y:S02]  /*a5d0*/  WARPGROUP.DEPBAR.LE gsb0, 0x0 ;  /* 0x00008000000079c5 */ /* 0x000fe40000010000 */
[----:B------:R-:W-:-:S09]  /*a5e0*/  WARPGROUP.ARRIVE ;  /* 0x00000000000079c5 */ /* 0x000fd20000000000 */
[----:B------:R-:W-:Y:S01]  /*a5f0*/  HGMMA.64x96x16.F32.BF16 R24, gdesc[UR4], R24, gsb0 ;  /* 0x01600000041879f0 */ /* 0x000fe20008001818 */
[----:B------:R-:W-:Y:S02]  /*a600*/  VIADD R4, R6, 0x902 ;  /* 0x0000090206047836 */ /* 0x000fe40000000000 */
[----:B------:R-:W-:Y:S01]  /*a610*/  IMAD.MOV.U32 R5, RZ, RZ, R7 ;  /* 0x000000ffff057224 */ /* 0x000fe200078e0007 */
[----:B------:R-:W-:Y:S02]  /*a620*/  R2UR UR4, R8 ;  /* 0x00000000080472ca */ /* 0x000fe400000e0000 */
[----:B------:R-:W-:Y:S02]  /*a630*/  R2UR UR6, R4 ;  /* 0x00000000040672ca */ /* 0x000fe400000e0000 */
[----:B------:R-:W-:Y:S02]  /*a640*/  R2UR UR7, R5 ;  /* 0x00000000050772ca */ /* 0x000fe400000e0000 */
[----:B------:R-:W-:Y:S01]  /*a650*/  R2UR UR5, R9 ;  /* 0x00000000090572ca */ /* 0x000fe200000e0000 */
[----:B----4-:R-:W-:-:S02]  /*a660*/  VIADD R10, R10, 0xc04 ;  /* 0x00000c040a0a7836 */ /* 0x010fc40000000000 */
[----:B------:R-:W-:Y:S01]  /*a670*/  VIADD R4, R6, 0x904 ;  /* 0x0000090406047836 */ /* 0x000fe20000000000 */
[----:B------:R-:W-:Y:S02]  /*a680*/  WARPGROUP.DEPBAR.LE gsb0, 0x0 ;  /* 0x00008000000079c5 */ /* 0x000fe40000010000 */
[----:B------:R-:W-:-:S07]  /*a690*/  WARPGROUP.ARRIVE ;  /* 0x00000000000079c5 */ /* 0x000fce0000000000 */
[----:B------:R-:W-:Y:S01]  /*a6a0*/  HGMMA.64x96x16.F32.BF16 R24, gdesc[UR4], R24, gsb0 ;  /* 0x01600000041879f0 */ /* 0x000fe20008001818 */
[----:B------:R-:W-:Y:S01]  /*a6b0*/  IMAD.MOV.U32 R5, RZ, RZ, R7 ;  /* 0x000000ffff057224 */ /* 0x000fe200078e0007 */
        /* <DEDUP_REMOVED lines=14> */
[----:B------:R-:W-:Y:S04]  /*a7a0*/  STL [R1+0x90], R183 ;  /* 0x000090b701007387 */ /* 0x000fe80000100800 */
[----:B------:R-:W-:Y:S01]  /*a7b0*/  STL [R1+0x90], R183 ;  /* 0x000090b701007387 */ /* 0x000fe20000100800 */
[----:B------:R-:W-:-:S02]  /*a7c0*/  WARPGROUP.DEPBAR.LE gsb0, 0x0 ;  /* 0x00008000000079c5 */ /* 0x000fc40000010000 */
[----:B------:R-:W-:Y:S01]  /*a7d0*/  WARPGROUP.ARRIVE ;  /* 0x00000000000079c5 */ /* 0x000fe20000000000 */
[----:B------:R-:W2:Y:S05]  /*a7e0*/  @!P0 LDL.64 R4, [R1+0x30] ;  /* 0x0000300001048983 */ /* 0x000eaa0000100a00 */
[----:B------:R-:W-:Y:S01]  /*a7f0*/  HGMMA.64x96x16.F32.BF16 R24, gdesc[UR4], R24, gsb0 ;  /* 0x01600000041879f0 */ /* 0x000fe20008001818 */
        /* <DEDUP_REMOVED lines=16> */
[----:B------:R-:W3:Y:S01]  /*a900*/  @!P0 LD.E R0, desc[UR44][R2.64] ;  /* 0x0000002c02008980 */ /* 0x000ee2000c101900 */
[----:B--2---:R-:W-:-:S05]  /*a910*/  @!P0 MOV R5, R4 ;  /* 0x0000000400058202 */ /* 0x004fca0000000f00 */
[----:B---3--:R-:W-:-:S05]  /*a920*/  @!P0 IMAD R0, R0, 0x8, R5 ;  /* 0x0000000800008824 */ /* 0x008fca00078e0205 */
[----:B------:R-:W-:-:S04]  /*a930*/  @!P0 PRMT R0, RZ, 0x654, R0 ;  /* 0x00000654ff008816 */ /* 0x000fc80000000000 */
[----:B------:R2:W-:Y:S01]  /*a940*/  @!P0 SYNCS.ARRIVE.TRANS64.RED.A1T0 RZ, [R0+URZ], RZ ;  /* 0x000000ff00ff89a7 */ /* 0x0005e2000810043f */
[----:B------:R-:W3:Y:S04]  /*a950*/  LDL.64 R8, [R1+0x170] ;  /* 0x0001700001087983 */ /* 0x000ee80000100a00 */
[----:B------:R-:W4:Y:S04]  /*a960*/  LDL.64 R4, [R1+0x230] ;  /* 0x0002300001047983 */ /* 0x000f280000100a00 */
        /* <DEDUP_REMOVED lines=39> */
[----:B---3--:R-:W3:Y:S01]  /*abe0*/  LD.E R8, desc[UR44][R8.64] ;  /* 0x0000002c08087980 */ /* 0x008ee2000c101900 */
[----:B------:R1:W-:Y:S01]  /*abf0*/  BAR.SYNC.DEFER_BLOCKING R237, 0x100 ;  /* 0x000400ed0000751d */ /* 0x0003e20000010000 */
[-C--:B---3--:R-:W-:Y:S01]  /*ac00*/  FMUL.FTZ R7, R24, R8.reuse ;  /* 0x0000000818077220 */ /* 0x088fe20000410000 */
[-C--:B------:R-:W-:Y:S01]  /*ac10*/  FMUL.FTZ R10, R25, R8.reuse ;  /* 0x00000008190a7220 */ /* 0x080fe20000410000 */
[-C--:B------:R-:W-:Y:S01]  /*ac20*/  FMUL.FTZ R22, R28, R8.reuse ;  /* 0x000000081c167220 */ /* 0x080fe20000410000 */
[-C--:B------:R-:W-:Y:S01]  /*ac30*/  FMUL.FTZ R73, R29, R8.reuse ;  /* 0x000000081d497220 */ /* 0x080fe20000410000 */
[-C--:B------:R-:W-:Y:S01]  /*ac40*/  FMUL.FTZ R143, R32, R8.reuse ;  /* 0x00000008208f7220 */ /* 0x080fe20000410000 */
[-C--:B------:R-:W-:Y:S01]  /*ac50*/  FMUL.FTZ R6, R26, R8.reuse ;  /* 0x000000081a067220 */ /* 0x080fe20000410000 */
[----:B------:R-:W4:Y:S01]  /*ac60*/  MUFU.TANH R7, R7 ;  /* 0x0000000700077308 */ /* 0x000f220000002400 */
[-C--:B------:R-:W-:Y:S01]  /*ac70*/  FMUL.FTZ R153, R33, R8.reuse ;  /* 0x0000000821997220 */ /* 0x080fe20000410000 */
[-C--:B--2---:R-:W-:Y:S01]  /*ac80*/  FMUL.FTZ R0, R27, R8.reuse ;  /* 0x000000081b007220 */ /* 0x084fe20000410000 */
[-C--:B------:R-:W-:Y:S01]  /*ac90*/  FMUL.FTZ R157, R36, R8.reuse ;  /* 0x00000008249d7220 */ /* 0x080fe20000410000 */
[-C--:B------:R-:W-:Y:S01]  /*aca0*/  FMUL.FTZ R11, R35, R8.reuse ;  /* 0x00000008230b7220 */ /* 0x080fe20000410000 */
[-C--:B------:R-:W-:Y:S01]  /*acb0*/  FMUL.FTZ R72, R30, R8.reuse ;  /* 0x000000081e487220 */ /* 0x080fe20000410000 */
[-C--:B------:R-:W-:Y:S01]  /*acc0*/  FMUL.FTZ R159, R40, R8.reuse ;  /* 0x00000008289f7220 */ /* 0x080fe20000410000 */
[-C--:B------:R-:W-:Y:S01]  /*acd0*/  FMUL.FTZ R139, R34, R8.reuse ;  /* 0x00000008228b7220 */ /* 0x080fe20000410000 */
[----:B------:R-:W2:Y:S01]  /*ace0*/  MUFU.TANH R10, R10 ;  /* 0x0000000a000a7308 */ /* 0x000ea20000002400 */
[-C--:B------:R-:W-:Y:S01]  /*acf0*/  FMUL.FTZ R165, R41, R8.reuse ;  /* 0x0000000829a57220 */ /* 0x080fe20000410000 */
[-C--:B------:R-:W-:Y:S01]  /*ad00*/  FMUL.FTZ R167, R44, R8.reuse ;  /* 0x000000082ca77220 */ /* 0x080fe20000410000 */
[-C--:B------:R-:W-:Y:S01]  /*ad10*/  FMUL.FTZ R169, R45, R8.reuse ;  /* 0x000000082da97220 */ /* 0x080fe20000410000 */
[-C--:B------:R-:W-:Y:S01]  /*ad20*/  FMUL.FTZ R14, R39, R8.reuse ;  /* 0x00000008270e7220 */ /* 0x080fe20000410000 */
[-C--:B------:R-:W-:Y:S01]  /*ad30*/  FMUL.FTZ R177, R48, R8.reuse ;  /* 0x0000000830b17220 */ /* 0x080fe20000410000 */
[-C--:B------:R-:W-:Y:S01]  /*ad40*/  FMUL.FTZ R156, R42, R8.reuse ;  /* 0x000000082a9c7220 */ /* 0x080fe20000410000 */
[----:B------:R-:W-:Y:S01]  /*ad50*/  FMUL.FTZ R28, R31, R8 ;  /* 0x000000081f1c7220 */ /* 0x000fe20000410000 */
[----:B------:R-:W3:Y:S01]  /*ad60*/  MUFU.TANH R22, R22 ;  /* 0x0000001600167308 */ /* 0x000ee20000002400 */
[----:B----4-:R-:W-:Y:S01]  /*ad70*/  FMNMX.FTZ R9, R7, R4, !PT ;  /* 0x0000000407097209 */ /* 0x010fe20007810000 */
[-C--:B------:R-:W-:Y:S01]  /*ad80*/  FMUL.FTZ R175, R49, R8.reuse ;  /* 0x0000000831af7220 */ /* 0x080fe20000410000 */
[-C--:B------:R-:W-:Y:S01]  /*ad90*/  FMUL.FTZ R164, R43, R8.reuse ;  /* 0x000000082ba47220 */ /* 0x080fe20000410000 */
[-C--:B------:R-:W-:Y:S01]  /*ada0*/  FMUL.FTZ R195, R52, R8.reuse ;  /* 0x0000000834c37220 */ /* 0x080fe20000410000 */
[-C--:B------:R-:W-:Y:S01]  /*adb0*/  FMUL.FTZ R166, R46, R8.reuse ;  /* 0x000000082ea67220 */ /* 0x080fe20000410000 */
[-C--:B------:R-:W-:Y:S01]  /*adc0*/  FMUL.FTZ R181, R53, R8.reuse ;  /* 0x0000000835b57220 */ /* 0x080fe20000410000 */
[-C--:B------:R-:W-:Y:S01]  /*add0*/  FMUL.FTZ R168, R47, R8.reuse ;  /* 0x000000082fa87220 */ /* 0x080fe20000410000 */
[----:B------:R-:W4:Y:S01]  /*ade0*/  MUFU.TANH R73, R73 ;  /* 0x0000004900497308 */ /* 0x000f220000002400 */
[----:B--2---:R-:W-:Y:S01]  /*adf0*/  FMNMX.FTZ R9, R10, R9, !PT ;  /* 0x000000090a097209 */ /* 0x004fe20007810000 */
[-C--:B------:R-:W-:Y:S01]  /*ae00*/  FMUL.FTZ R35, R37, R8.reuse ;  /* 0x0000000825237220 */ /* 0x080fe20000410000 */
[-C--:B------:R-:W-:Y:S01]  /*ae10*/  FMUL.FTZ R205, R56, R8.reuse ;  /* 0x0000000838cd7220 */ /* 0x080fe20000410000 */
[-C--:B------:R-:W-:Y:S01]  /*ae20*/  FMUL.FTZ R170, R50, R8.reuse ;  /* 0x0000000832aa7220 */ /* 0x080fe20000410000 */
[-C--:B------:R-:W-:Y:S01]  /*ae30*/  FMUL.FTZ R203, R57, R8.reuse ;  /* 0x0000000839cb7220 */ /* 0x080fe20000410000 */
[-C--:B------:R-:W-:Y:S01]  /*ae40*/  FMUL.FTZ R23, R51, R8.reuse ;  /* 0x0000000833177220 */ /* 0x080fe20000410000 */
[-C--:B------:R-:W-:Y:S01]  /*ae50*/  FMUL.FTZ R213, R60, R8.reuse ;  /* 0x000000083cd57220 */ /* 0x080fe20000410000 */
[----:B------:R-:W2:Y:S01]  /*ae60*/  MUFU.TANH R143, R143 ;  /* 0x0000008f008f7308 */ /* 0x000ea20000002400 */
[----:B---3--:R-:W-:Y:S01]  /*ae70*/  FMNMX.FTZ R12, R22, R9, !PT ;  /* 0x00000009160c7209 */ /* 0x008fe20007810000 */
[-C--:B------:R-:W-:Y:S01]  /*ae80*/  FMUL.FTZ R121, R54, R8.reuse ;  /* 0x0000000836797220 */ /* 0x080fe20000410000 */
[-C--:B------:R-:W-:Y:S01]  /*ae90*/  FMUL.FTZ R211, R61, R8.reuse ;  /* 0x000000083dd37220 */ /* 0x080fe20000410000 */
[-C--:B------:R-:W-:Y:S01]  /*aea0*/  FMUL.FTZ R123, R55, R8.reuse ;  /* 0x00000008377b7220 */ /* 0x080fe20000410000 */
[-C--:B------:R-:W-:Y:S01]  /*aeb0*/  FMUL.FTZ R207, R64, R8.reuse ;  /* 0x0000000840cf7220 */ /* 0x080fe20000410000 */
[-C--:B------:R-:W-:Y:S01]  /*aec0*/  FMUL.FTZ R125, R58, R8.reuse ;  /* 0x000000083a7d7220 */ /* 0x080fe20000410000 */
[-C--:B------:R-:W-:Y:S01]  /*aed0*/  FMUL.FTZ R209, R65, R8.reuse ;  /* 0x0000000841d17220 */ /* 0x080fe20000410000 */
[----:B------:R-:W3:Y:S01]  /*aee0*/  MUFU.TANH R6, R6 ;  /* 0x0000000600067308 */ /* 0x000ee20000002400 */
[-C--:B------:R-:W-:Y:S01]  /*aef0*/  FMUL.FTZ R127, R59, R8.reuse ;  /* 0x000000083b7f7220 */ /* 0x080fe20000410000 */
[-C--:B------:R-:W-:Y:S01]  /*af00*/  FMUL.FTZ R215, R68, R8.reuse ;  /* 0x0000000844d77220 */ /* 0x080fe20000410000 */
[-C--:B------:R-:W-:Y:S01]  /*af10*/  FMUL.FTZ R129, R62, R8.reuse ;  /* 0x000000083e817220 */ /* 0x080fe20000410000 */
[-C--:B------:R-:W-:Y:S01]  /*af20*/  FMUL.FTZ R217, R69, R8.reuse ;  /* 0x0000000845d97220 */ /* 0x080fe20000410000 */
[-C--:B------:R-:W-:Y:S01]  /*af30*/  FMUL.FTZ R131, R63, R8.reuse ;  /* 0x000000083f837220 */ /* 0x080fe20000410000 */
[-C--:B------:R-:W-:Y:S01]  /*af40*/  FMUL.FTZ R135, R66, R8.reuse ;  /* 0x0000000842877220 */ /* 0x080fe20000410000 */
[----:B------:R-:W-:Y:S01]  /*af50*/  FMUL.FTZ R133, R67, R8 ;  /* 0x0000000843857220 */ /* 0x000fe20000410000 */
[----:B------:R-:W0:Y:S01]  /*af60*/  MUFU.TANH R153, R153 ;  /* 0x0000009900997308 */ /* 0x000e220000002400 */
[----:B----4-:R-:W-:Y:S01]  /*af70*/  FMNMX.FTZ R12, R73, R12, !PT ;  /* 0x0000000c490c7209 */ /* 0x010fe20007810000 */
[-C--:B------:R-:W-:Y:S01]  /*af80*/  FMUL.FTZ R137, R70, R8.reuse ;  /* 0x0000000846897220 */ /* 0x080fe20000410000 */
[----:B------:R-:W-:Y:S01]  /*af90*/  FMUL.FTZ R141, R71, R8 ;  /* 0x00000008478d7220 */ /* 0x000fe20000410000 */
[----:B------:R-:W4:Y:S04]  /*afa0*/  LDL R25, [R1+0x250] ;  /* 0x0002500001197983 */ /* 0x000f280000100800 */
[----:B------:R-:W1:Y:S01]  /*afb0*/  MUFU.TANH R0, R0 ;  /* 0x0000000000007308 */ /* 0x000e620000002400 */
[----:B------:R-:W4:Y:S04]  /*afc0*/  LDL.64 R32, [R1+0x3c8] ;  /* 0x0003c80001207983 */ /* 0x000f280000100a00 */
[----:B------:R-:W4:Y:S03]  /*afd0*/  LDL.64 R26, [R1+0x418] ;  /* 0x00041800011a7983 */ /* 0x000f260000100a00 */
[----:B------:R-:W1:Y:S01]  /*afe0*/  MUFU.TANH R157, R157 ;  /* 0x0000009d009d7308 */ /* 0x000e620000002400 */
[----:B--2---:R-:W-:-:S07]  /*aff0*/  FMNMX.FTZ R12, R143, R12, !PT ;  /* 0x0000000c8f0c7209 */ /* 0x004fce0007810000 */
[----:B------:R-:W2:Y:S01]  /*b000*/  MUFU.TANH R72, R72 ;  /* 0x0000004800487308 */ /* 0x000ea20000002400 */
[----:B------:R-:W-:Y:S01]  /*b010*/  FMUL.FTZ R34, R38, R8 ;  /* 0x0000000826227220 */ /* 0x000fe20000410000 */
[----:B------:R-:W4:Y:S04]  /*b020*/  LDL.64 R44, [R1+0x378] ;  /* 0x00037800012c7983 */ /* 0x000f280000100a00 */
[----:B------:R-:W4:Y:S02]  /*b030*/  LDL.64 R46, [R1+0x388] ;  /* 0x00038800012e7983 */ /* 0x000f240000100a00 */
[----:B------:R-:W2:Y:S01]  /*b040*/  MUFU.TANH R35, R35 ;  /* 0x0000002300237308 */ /* 0x000ea20000002400 */
[----:B---3--:R-:W-:Y:S01]  /*b050*/  FMNMX.FTZ R9, R6, R5, !PT ;  /* 0x0000000506097209 */ /* 0x008fe20007810000 */
[----:B------:R-:W3:Y:S01]  /*b060*/  LDL.64 R54, [R1+0x328] ;  /* 0x0003280001367983 */ /* 0x000ee20000100a00 */
[----:B0-----:R-:W-:-:S03]  /*b070*/  FMNMX.FTZ R12, R153, R12, !PT ;  /* 0x0000000c990c7209 */ /* 0x001fc60007810000 */
[----:B------:R-:W3:Y:S02]  /*b080*/  LDL.64 R40, [R1+0x3f8] ;  /* 0x0003f80001287983 */ /* 0x000ee40000100a00 */
[----:B------:R-:W0:Y:S08]  /*b090*/  MUFU.TANH R28, R28 ;  /* 0x0000001c001c7308 */ /* 0x000e300000002400 */
[----:B------:R-:W0:Y:S01]  /*b0a0*/  MUFU.TANH R159, R159 ;  /* 0x0000009f009f7308 */ /* 0x000e220000002400 */
[----:B-1----:R-:W-:Y:S01]  /*b0b0*/  FMNMX.FTZ R9, R0, R9, !PT ;  /* 0x0000000900097209 */ /* 0x002fe20007810000 */
[----:B------:R-:W3:Y:S01]  /*b0c0*/  LDL.64 R64, [R1+0x2d8] ;  /* 0x0002d80001407983 */ /* 0x000ee20000100a00 */
[----:B------:R-:W-:-:S05]  /*b0d0*/  FMNMX.FTZ R16, R157, R12, !PT ;  /* 0x0000000c9d107209 */ /* 0x000fca0007810000 */
[----:B------:R-:W1:Y:S08]  /*b0e0*/  MUFU.TANH R139, R139 ;  /* 0x0000008b008b7308 */ /* 0x000e700000002400 */
[----:B------:R-:W1:Y:S01]  /*b0f0*/  MUFU.TANH R165, R165 ;  /* 0x000000a500a57308 */ /* 0x000e620000002400 */
[----:B--2---:R-:W-:Y:S01]  /*b100*/  FMNMX.FTZ R9, R72, R9, !PT ;  /* 0x0000000948097209 */ /* 0x004fe20007810000 */
[----:B------:R-:W2:Y:S01]  /*b110*/  LDL.64 R66, [R1+0x2e8] ;  /* 0x0002e80001427983 */ /* 0x000ea20000100a00 */
[----:B------:R-:W-:-:S03]  /*b120*/  FMNMX.FTZ R16, R35, R16, !PT ;  /* 0x0000001023107209 */ /* 0x000fc60007810000 */
[----:B------:R-:W2:Y:S02]  /*b130*/  LDL.64 R68, [R1+0x2f8] ;  /* 0x0002f80001447983 */ /* 0x000ea40000100a00 */
[----:B------:R-:W1:Y:S08]  /*b140*/  MUFU.TANH R11, R11 ;  /* 0x0000000b000b7308 */ /* 0x000e700000002400 */
[----:B------:R-:W1:Y:S01]  /*b150*/  MUFU.TANH R167, R167 ;  /* 0x000000a700a77308 */ /* 0x000e620000002400 */
[----:B0-----:R-:W-:Y:S01]  /*b160*/  FMNMX.FTZ R12, R28, R9, !PT ;  /* 0x000000091c0c7209 */ /* 0x001fe20007810000 */
[----:B------:R-:W2:Y:S01]  /*b170*/  LDL.64 R70, [R1+0x308] ;  /* 0x0003080001467983 */ /* 0x000ea20000100a00 */
[----:B------:R-:W-:-:S03]  /*b180*/  FMNMX.FTZ R16, R159, R16, !PT ;  /* 0x000000109f107209 */ /* 0x000fc60007810000 */
[----:B------:R-:W2:Y:S02]  /*b190*/  LDL.64 R56, [R1+0x338] ;  /* 0x0003380001387983 */ /* 0x000ea40000100a00 */
[----:B------:R-:W0:Y:S08]  /*b1a0*/  MUFU.TANH R34, R34 ;  /* 0x0000002200227308 */ /* 0x000e300000002400 */
[----:B------:R-:W0:Y:S01]  /*b1b0*/  MUFU.TANH R169, R169 ;  /* 0x000000a900a97308 */ /* 0x000e220000002400 */
[----:B-1----:R-:W-:Y:S01]  /*b1c0*/  FMNMX.FTZ R12, R139, R12, !PT ;  /* 0x0000000c8b0c7209 */ /* 0x002fe20007810000 */
[----:B------:R-:W2:Y:S01]  /*b1d0*/  LDL.64 R58, [R1+0x348] ;  /* 0x00034800013a7983 */ /* 0x000ea20000100a00 */
[----:B------:R-:W-:-:S03]  /*b1e0*/  FMNMX.FTZ R16, R165, R16, !PT ;  /* 0x00000010a5107209 */ /* 0x000fc60007810000 */
[----:B------:R-:W2:Y:S02]  /*b1f0*/  LDL.64 R30, [R1+0x428] ;  /* 0x00042800011e7983 */ /* 0x000ea40000100a00 */
[----:B------:R-:W1:Y:S08]  /*b200*/  MUFU.TANH R14, R14 ;  /* 0x0000000e000e7308 */ /* 0x000e700000002400 */
[----:B------:R-:W1:Y:S01]  /*b210*/  MUFU.TANH R177, R177 ;  /* 0x000000b100b17308 */ /* 0x000e620000002400 */
[----:B------:R-:W-:Y:S01]  /*b220*/  FMNMX.FTZ R9, R11, R12, !PT ;  /* 0x0000000c0b097209 */ /* 0x000fe20007810000 */
[----:B------:R-:W2:Y:S01]  /*b230*/  LDL.64 R60, [R1+0x358] ;  /* 0x00035800013c7983 */ /* 0x000ea20000100a00 */
[----:B------:R-:W-:-:S03]  /*b240*/  FMNMX.FTZ R16, R167, R16, !PT ;  /* 0x00000010a7107209 */ /* 0x000fc60007810000 */
[----:B------:R-:W2:Y:S02]  /*b250*/  LDL.64 R42, [R1+0x408] ;  /* 0x00040800012a7983 */ /* 0x000ea40000100a00 */
[----:B------:R-:W1:Y:S02]  /*b260*/  MUFU.TANH R156, R156 ;  /* 0x0000009c009c7308 */ /* 0x000e640000002400 */
[----:B------:R-:W2:Y:S06]  /*b270*/  LDL.64 R48, [R1+0x398] ;  /* 0x0003980001307983 */ /* 0x000eac0000100a00 */
        /* <DEDUP_REMOVED lines=15> */
[----:B------:R-:W-:-:S05]  /*b370*/  FMNMX.FTZ R16, R175, R16, !PT ;  /* 0x00000010af107209 */ /* 0x000fca0007810000 */
[----:B------:R-:W1:Y:S08]  /*b380*/  MUFU.TANH R168, R168 ;  /* 0x000000a800a87308 */ /* 0x000e700000002400 */
[----:B------:R-:W1:Y:S01]  /*b390*/  MUFU.TANH R205, R205 ;  /* 0x000000cd00cd7308 */ /* 0x000e620000002400 */
[----:B0-----:R-:W-:Y:S02]  /*b3a0*/  FMNMX.FTZ R9, R164, R9, !PT ;  /* 0x00000009a4097209 */ /* 0x001fe40007810000 */
[----:B------:R-:W-:-:S05]  /*b3b0*/  FMNMX.FTZ R16, R195, R16, !PT ;  /* 0x00000010c3107209 */ /* 0x000fca0007810000 */
[----:B------:R-:W0:Y:S08]  /*b3c0*/  MUFU.TANH R170, R170 ;  /* 0x000000aa00aa7308 */ /* 0x000e300000002400 */
[----:B------:R-:W0:Y:S01]  /*b3d0*/  MUFU.TANH R203, R203 ;  /* 0x000000cb00cb7308 */ /* 0x000e220000002400 */
[----:B-1----:R-:W-:Y:S02]  /*b3e0*/  FMNMX.FTZ R9, R166, R9, !PT ;  /* 0x00000009a6097209 */ /* 0x002fe40007810000 */
[----:B------:R-:W-:-:S05]  /*b3f0*/  FMNMX.FTZ R16, R181, R16, !PT ;  /* 0x00000010b5107209 */ /* 0x000fca0007810000 */
[----:B------:R-:W1:Y:S08]  /*b400*/  MUFU.TANH R23, R23 ;  /* 0x0000001700177308 */ /* 0x000e700000002400 */
[----:B------:R-:W1:Y:S01]  /*b410*/  MUFU.TANH R213, R213 ;  /* 0x000000d500d57308 */ /* 0x000e620000002400 */
[----:B------:R-:W-:Y:S02]  /*b420*/  FMNMX.FTZ R9, R168, R9, !PT ;  /* 0x00000009a8097209 */ /* 0x000fe40007810000 */
        /* <DEDUP_REMOVED lines=21> */
[----:B------:R-:W1:Y:S01]  /*b580*/  MUFU.TANH R131, R131 ;  /* 0x0000008300837308 */ /* 0x000e620000002400 */
[----:B------:R-:W-:Y:S02]  /*b590*/  FMNMX.FTZ R12, R127, R12, !PT ;  /* 0x0000000c7f0c7209 */ /* 0x000fe40007810000 */
[----:B------:R-:W-:-:S05]  /*b5a0*/  FMNMX.FTZ R8, R215, R16, !PT ;  /* 0x00000010d7087209 */ /* 0x000fca0007810000 */
[----:B------:R-:W1:Y:S01]  /*b5b0*/  MUFU.TANH R135, R135 ;  /* 0x0000008700877308 */ /* 0x000e620000002400 */
[----:B0-----:R-:W-:Y:S02]  /*b5c0*/  FMNMX.FTZ R12, R129, R12, !PT ;  /* 0x0000000c810c7209 */ /* 0x001fe40007810000 */
[----:B------:R-:W-:-:S05]  /*b5d0*/  FMNMX.FTZ R8, R217, R8, !PT ;  /* 0x00000008d9087209 */ /* 0x000fca0007810000 */
[----:B------:R-:W0:Y:S01]  /*b5e0*/  MUFU.TANH R133, R133 ;  /* 0x0000008500857308 */ /* 0x000e220000002400 */
[----:B-1----:R-:W-:Y:S01]  /*b5f0*/  FMNMX.FTZ R12, R131, R12, !PT ;  /* 0x0000000c830c7209 */ /* 0x002fe20007810000 */
[----:B------:R-:W1:Y:S06]  /*b600*/  SHFL.BFLY PT, R13, R8, 0x2, 0x1f ;  /* 0x0c401f00080d7f89 */ /* 0x000e6c00000e0000 */
[----:B------:R-:W4:Y:S01]  /*b610*/  MUFU.TANH R137, R137 ;  /* 0x0000008900897308 */ /* 0x000f220000002400 */
[----:B------:R-:W-:-:S07]  /*b620*/  FMNMX.FTZ R12, R135, R12, !PT ;  /* 0x0000000c870c7209 */ /* 0x000fce0007810000 */
[----:B------:R-:W1:Y:S01]  /*b630*/  MUFU.TANH R141, R141 ;  /* 0x0000008d008d7308 */ /* 0x000e620000002400 */
[----:B0-----:R-:W-:-:S04]  /*b640*/  FMNMX.FTZ R12, R133, R12, !PT ;  /* 0x0000000c850c7209 */ /* 0x001fc80007810000 */
[----:B----4-:R-:W-:-:S04]  /*b650*/  FMNMX.FTZ R12, R137, R12, !PT ;  /* 0x0000000c890c7209 */ /* 0x010fc80007810000 */
[----:B-1----:R-:W-:-:S05]  /*b660*/  FMNMX.FTZ R9, R141, R12, !PT ;  /* 0x0000000c8d097209 */ /* 0x002fca0007810000 */
[----:B------:R0:W-:Y:S01]  /*b670*/  STL.64 [R1+0x230], R8 ;  /* 0x0002300801007387 */ /* 0x0001e20000100a00 */
[----:B------:R-:W-:-:S03]  /*b680*/  FMNMX.FTZ R12, R8, R13, !PT ;  /* 0x0000000d080c7209 */ /* 0x000fc60007810000 */
[----:B------:R-:W4:Y:S04]  /*b690*/  LDL R219, [R1+0x234] ;  /* 0x0002340001db7983 */ /* 0x000f280000100800 */
[----:B------:R-:W1:Y:S04]  /*b6a0*/  SHFL.BFLY PT, R13, R12, 0x1, 0x1f ;  /* 0x0c201f000c0d7f89 */ /* 0x000e6800000e0000 */
[----:B0-----:R-:W3:Y:S01]  /*b6b0*/  LDL.64 R8, [R1+0x290] ;  /* 0x0002900001087983 */ /* 0x001ee20000100a00 */
[----:B-1----:R-:W-:-:S05]  /*b6c0*/  FMNMX.FTZ R16, R12, R13, !PT ;  /* 0x0000000d0c107209 */ /* 0x002fca0007810000 */
[----:B------:R0:W-:Y:S04]  /*b6d0*/  STL [R1+0x230], R16 ;  /* 0x0002301001007387 */ /* 0x0001e80000100800 */
[----:B------:R-:W2:Y:S04]  /*b6e0*/  LDL R180, [R1+0x230] ;  /* 0x0002300001b47983 */ /* 0x000ea80000100800 */
[----:B0-----:R-:W3:Y:S04]  /*b6f0*/  LDL.64 R16, [R1+0x3e0] ;  /* 0x0003e00001107983 */ /* 0x001ee80000100a00 */
[----:B----4-:R-:W0:Y:S02]  /*b700*/  SHFL.BFLY PT, R12, R219, 0x2, 0x1f ;  /* 0x0c401f00db0c7f89 */ /* 0x010e2400000e0000 */
[----:B0-----:R-:W-:-:S02]  /*b710*/  FMNMX.FTZ R15, R12, R219, !PT ;  /* 0x000000db0c0f7209 */ /* 0x001fc40007810000 */
[----:B------:R-:W4:Y:S04]  /*b720*/  LDL.64 R12, [R1+0x438] ;  /* 0x00043800010c7983 */ /* 0x000f280000100a00 */
[----:B------:R-:W0:Y:S01]  /*b730*/  SHFL.BFLY PT, R24, R15, 0x1, 0x1f ;  /* 0x0c201f000f187f89 */ /* 0x000e2200000e0000 */
[----:B--2---:R-:W-:-:S04]  /*b740*/  FADD.FTZ R4, R4, -R180 ;  /* 0x800000b404047221 */ /* 0x004fc80000010000 */
[----:B------:R-:W-:-:S06]  /*b750*/  FMUL.FTZ R158, R4, R25 ;  /* 0x00000019049e7220 */ /* 0x000fcc0000410000 */
[----:B------:R-:W1:Y:S01]  /*b760*/  MUFU.EX2 R158, R158 ;  /* 0x0000009e009e7308 */ /* 0x000e620000000800 */
[----:B0-----:R-:W-:-:S05]  /*b770*/  FMNMX.FTZ R24, R15, R24, !PT ;  /* 0x000000180f187209 */ /* 0x001fca0007810000 */
[----:B------:R-:W-:Y:S02]  /*b780*/  FADD.FTZ R120, R5, -R24 ;  /* 0x8000001805787221 */ /* 0x000fe40000010000 */
[----:B------:R-:W2:Y:S01]  /*b790*/  LDL.64 R4, [R1+0x448] ;  /* 0x0004480001047983 */ /* 0x000ea20000100a00 */
[C---:B-1----:R-:W-:Y:S01]  /*b7a0*/  FMUL.FTZ R111, R158.reuse, R111 ;  /* 0x0000006f9e6f7220 */ /* 0x042fe20000410000 */
[----:B------:R-:W-:-:S05]  /*b7b0*/  FMUL.FTZ R110, R158, R110 ;  /* 0x0000006e9e6e7220 */ /* 0x000fca0000410000 */
[----:B------:R3:W-:Y:S01]  /*b7c0*/  STL.64 [R1+0x340], R110 ;  /* 0x0003406e01007387 */ /* 0x0007e20000100a00 */
[----:B------:R-:W-:Y:S01]  /*b7d0*/  FMUL.FTZ R180, R25, R180 ;  /* 0x000000b419b47220 */ /* 0x000fe20000410000 */
[C---:B------:R-:W-:Y:S01]  /*b7e0*/  FMUL.FTZ R145, R158.reuse, R145 ;  /* 0x000000919e917220 */ /* 0x040fe20000410000 */
[C---:B------:R-:W-:Y:S01]  /*b7f0*/  FMUL.FTZ R144, R158.reuse, R144 ;  /* 0x000000909e907220 */ /* 0x040fe20000410000 */
[C---:B------:R-:W-:Y:S01]  /*b800*/  FMUL.FTZ R197, R158.reuse, R197 ;  /* 0x000000c59ec57220 */ /* 0x040fe20000410000 */
[C---:B---3--:R-:W-:Y:S01]  /*b810*/  FMUL.FTZ R111, R158.reuse, R17 ;  /* 0x000000119e6f7220 */ /* 0x048fe20000410000 */
[C---:B------:R-:W-:Y:S01]  /*b820*/  FMUL.FTZ R110, R158.reuse, R16 ;  /* 0x000000109e6e7220 */ /* 0x040fe20000410000 */
[C---:B------:R-:W-:Y:S01]  /*b830*/  FMUL.FTZ R196, R158.reuse, R196 ;  /* 0x000000c49ec47220 */ /* 0x040fe20000410000 */
[----:B------:R-:W3:Y:S01]  /*b840*/  LDL.64 R16, [R1+0x240] ;  /* 0x0002400001107983 */ /* 0x000ee20000100a00 */
[--C-:B------:R-:W-:Y:S01]  /*b850*/  FFMA.FTZ R138, R143, R25, -R180.reuse ;  /* 0x000000198f8a7223 */ /* 0x100fe200000108b4 */
[----:B------:R-:W-:Y:S01]  /*b860*/  FMUL.FTZ R143, R25, R120 ;  /* 0x00000078198f7220 */ /* 0x000fe20000410000 */
[C---:B------:R-:W-:Y:S01]  /*b870*/  FMUL.FTZ R191, R158.reuse, R191 ;  /* 0x000000bf9ebf7220 */ /* 0x040fe20000410000 */
[C---:B------:R-:W-:Y:S01]  /*b880*/  FMUL.FTZ R190, R158.reuse, R190 ;  /* 0x000000be9ebe7220 */ /* 0x040fe20000410000 */
[C---:B------:R-:W-:Y:S01]  /*b890*/  FMUL.FTZ R204, R158.reuse, R8 ;  /* 0x000000089ecc7220 */ /* 0x040fe20000410000 */
[C---:B------:R-:W-:Y:S01]  /*b8a0*/  FMUL.FTZ R163, R158.reuse, R163 ;  /* 0x000000a39ea37220 */ /* 0x040fe20000410000 */
[C---:B------:R-:W-:Y:S01]  /*b8b0*/  FMUL.FTZ R162, R158.reuse, R162 ;  /* 0x000000a29ea27220 */ /* 0x040fe20000410000 */
[----:B------:R-:W0:Y:S01]  /*b8c0*/  MUFU.EX2 R143, R143 ;  /* 0x0000008f008f7308 */ /* 0x000e220000000800 */
[-CC-:B------:R-:W-:Y:S01]  /*b8d0*/  FFMA.FTZ R136, R73, R25.reuse, -R180.reuse ;  /* 0x0000001949887223 */ /* 0x180fe200000108b4 */
[-CC-:B------:R-:W-:Y:S01]  /*b8e0*/  FFMA.FTZ R122, R205, R25.reuse, -R180.reuse ;  /* 0x00000019cd7a7223 */ /* 0x180fe200000108b4 */
[----:B------:R-:W-:Y:S01]  /*b8f0*/  FFMA.FTZ R73, R159, R25, -R180 ;  /* 0x000000199f497223 */ /* 0x000fe200000108b4 */
[C---:B------:R-:W-:Y:S01]  /*b900*/  FMUL.FTZ R205, R158.reuse, R9 ;  /* 0x000000099ecd7220 */ /* 0x040fe20000410000 */
        /* <DEDUP_REMOVED lines=12> */
[C---:B0-----:R-:W-:Y:S01]  /*b9d0*/  FMUL.FTZ R55, R143.reuse, R55 ;  /* 0x000000378f377220 */ /* 0x041fe20000410000 */
[C---:B------:R-:W-:Y:S01]  /*b9e0*/  FMUL.FTZ R54, R143.reuse, R54 ;  /* 0x000000368f367220 */ /* 0x040fe20000410000 */
[C---:B------:R-:W-:Y:S01]  /*b9f0*/  FMUL.FTZ R45, R143.reuse, R45 ;  /* 0x0000002d8f2d7220 */ /* 0x040fe20000410000 */
[C---:B------:R-:W-:Y:S01]  /*ba00*/  FMUL.FTZ R44, R143.reuse, R44 ;  /* 0x0000002c8f2c7220 */ /* 0x040fe20000410000 */
[C---:B------:R-:W-:Y:S01]  /*ba10*/  FMUL.FTZ R115, R158.reuse, R115 ;  /* 0x000000739e737220 */ /* 0x040fe20000410000 */
[C---:B------:R-:W-:Y:S01]  /*ba20*/  FMUL.FTZ R114, R158.reuse, R114 ;  /* 0x000000729e727220 */ /* 0x040fe20000410000 */
[----:B------:R0:W-:Y:S01]  /*ba30*/  STL.64 [R1+0x328], R54 ;  /* 0x0003283601007387 */ /* 0x0001e20000100a00 */
[C---:B------:R-:W-:Y:S01]  /*ba40*/  FMUL.FTZ R113, R158.reuse, R113 ;  /* 0x000000719e717220 */ /* 0x040fe20000410000 */
[C---:B------:R-:W-:Y:S01]  /*ba50*/  FMUL.FTZ R112, R158.reuse, R112 ;  /* 0x000000709e707220 */ /* 0x040fe20000410000 */
[C---:B------:R-:W-:Y:S01]  /*ba60*/  FMUL.FTZ R109, R158.reuse, R109 ;  /* 0x0000006d9e6d7220 */ /* 0x040fe20000410000 */
[----:B------:R1:W-:Y:S01]  /*ba70*/  STL.64 [R1+0x378], R44 ;  /* 0x0003782c01007387 */ /* 0x0003e20000100a00 */
        /* <DEDUP_REMOVED lines=61> */
[C---:B------:R-:W-:Y:S01]  /*be50*/  FMUL.FTZ R41, R143.reuse, R41 ;  /* 0x000000298f297220 */ /* 0x040fe20000410000 */
[C---:B------:R-:W-:Y:S01]  /*be60*/  FMUL.FTZ R40, R143.reuse, R40 ;  /* 0x000000288f287220 */ /* 0x040fe20000410000 */
[C---:B-1----:R-:W-:Y:S01]  /*be70*/  FMUL.FTZ R45, R143.reuse, R27 ;  /* 0x0000001b8f2d7220 */ /* 0x042fe20000410000 */
[C---:B------:R-:W-:Y:S01]  /*be80*/  FMUL.FTZ R44, R143.reuse, R26 ;  /* 0x0000001a8f2c7220 */ /* 0x040fe20000410000 */
[C---:B------:R-:W-:Y:S01]  /*be90*/  FMUL.FTZ R199, R158.reuse, R199 ;  /* 0x000000c79ec77220 */ /* 0x040fe20000410000 */
[C---:B------:R-:W-:Y:S01]  /*bea0*/  FMUL.FTZ R198, R158.reuse, R198 ;  /* 0x000000c69ec67220 */ /* 0x040fe20000410000 */
[C---:B------:R-:W-:Y:S01]  /*beb0*/  FMUL.FTZ R105, R158.reuse, R105 ;  /* 0x000000699e697220 */ /* 0x040fe20000410000 */
[C---:B------:R-:W-:Y:S01]  /*bec0*/  FMUL.FTZ R104, R158.reuse, R104 ;  /* 0x000000689e687220 */ /* 0x040fe20000410000 */
[C---:B------:R-:W-:Y:S01]  /*bed0*/  FMUL.FTZ R43, R143.reuse, R43 ;  /* 0x0000002b8f2b7220 */ /* 0x040fe20000410000 */
[----:B------:R-:W-:Y:S01]  /*bee0*/  FMUL.FTZ R42, R143, R42 ;  /* 0x0000002a8f2a7220 */ /* 0x000fe20000410000 */
[----:B------:R0:W-:Y:S04]  /*bef0*/  STL.64 [R1+0x2f0], R144 ;  /* 0x0002f09001007387 */ /* 0x0001e80000100a00 */
[----:B------:R-:W-:Y:S04]  /*bf00*/  STL.64 [R1+0x270], R196 ;  /* 0x000270c401007387 */ /* 0x000fe80000100a00 */
[----:B------:R-:W-:Y:S01]  /*bf10*/  STL.64 [R1+0x280], R190 ;  /* 0x000280be01007387 */ /* 0x000fe20000100a00 */
[----:B0-----:R-:W-:-:S03]  /*bf20*/  FMUL.FTZ R144, R158, R20 ;  /* 0x000000149e907220 */ /* 0x001fc60000410000 */
[----:B------:R-:W-:Y:S01]  /*bf30*/  STL.64 [R1+0x290], R204 ;  /* 0x000290cc01007387 */ /* 0x000fe20000100a00 */
[----:B------:R0:W-:Y:S03]  /*bf40*/  MUFU.EX2 R20, R73 ;  /* 0x0000004900147308 */ /* 0x0001e60000000800 */
[----:B------:R-:W-:Y:S04]  /*bf50*/  STL.64 [R1+0x2a0], R162 ;  /* 0x0002a0a201007387 */ /* 0x000fe80000100a00 */
        /* <DEDUP_REMOVED lines=22> */
[----:B------:R1:W-:Y:S04]  /*c0c0*/  STL.64 [R1+0x2a8], R80 ;  /* 0x0002a85001007387 */ /* 0x0003e80000100a00 */
[----:B------:R0:W-:Y:S04]  /*c0d0*/  STL.64 [R1+0x2b8], R82 ;  /* 0x0002b85201007387 */ /* 0x0001e80000100a00 */
[----:B------:R4:W-:Y:S04]  /*c0e0*/  STL.64 [R1+0x2c8], R84 ;  /* 0x0002c85401007387 */ /* 0x0009e80000100a00 */
        /* <DEDUP_REMOVED lines=8> */
[----:B------:R2:W-:Y:S04]  /*c170*/  STL.64 [R1+0x368], R62 ;  /* 0x0003683e01007387 */ /* 0x0005e80000100a00 */
[----:B------:R-:W-:Y:S04]  /*c180*/  STL.64 [R1+0x388], R46 ;  /* 0x0003882e01007387 */ /* 0x000fe80000100a00 */
[----:B------:R3:W-:Y:S04]  /*c190*/  STL.64 [R1+0x3a8], R50 ;  /* 0x0003a83201007387 */ /* 0x0007e80000100a00 */
[----:B------:R3:W-:Y:S04]  /*c1a0*/  STL.64 [R1+0x3b8], R52 ;  /* 0x0003b83401007387 */ /* 0x0007e80000100a00 */
[----:B------:R3:W-:Y:S04]  /*c1b0*/  STL.64 [R1+0x3c8], R54 ;  /* 0x0003c83601007387 */ /* 0x0007e80000100a00 */
[----:B------:R-:W-:Y:S04]  /*c1c0*/  STL.64 [R1+0x3d8], R36 ;  /* 0x0003d82401007387 */ /* 0x000fe80000100a00 */
[----:B------:R-:W-:Y:S04]  /*c1d0*/  STL.64 [R1+0x3e8], R38 ;  /* 0x0003e82601007387 */ /* 0x000fe80000100a00 */
[----:B------:R-:W-:Y:S04]  /*c1e0*/  STL.64 [R1+0x3f8], R40 ;  /* 0x0003f82801007387 */ /* 0x000fe80000100a00 */
[----:B------:R3:W-:Y:S04]  /*c1f0*/  STL.64 [R1+0x418], R44 ;  /* 0x0004182c01007387 */ /* 0x0007e80000100a00 */
[----:B------:R-:W-:Y:S04]  /*c200*/  STL.64 [R1+0x260], R198 ;  /* 0x000260c601007387 */ /* 0x000fe80000100a00 */
[----:B------:R3:W-:Y:S04]  /*c210*/  STL.64 [R1+0x3c0], R104 ;  /* 0x0003c06801007387 */ /* 0x0007e80000100a00 */
[----:B------:R-:W-:Y:S04]  /*c220*/  STL.64 [R1+0x408], R42 ;  /* 0x0004082a01007387 */ /* 0x000fe80000100a00 */
[----:B-1----:R-:W3:Y:S04]  /*c230*/  LDL R81, [R1+0x26c] ;  /* 0x00026c0001517983 */ /* 0x002ee80000100800 */
[----:B0-----:R-:W3:Y:S04]  /*c240*/  LDL R83, [R1+0x270] ;  /* 0x0002700001537983 */ /* 0x001ee80000100800 */
[----:B----4-:R-:W4:Y:S04]  /*c250*/  LDL R85, [R1+0x274] ;  /* 0x0002740001557983 */ /* 0x010f280000100800 */
[----:B------:R-:W4:Y:S04]  /*c260*/  LDL R87, [R1+0x278] ;  /* 0x0002780001577983 */ /* 0x000f280000100800 */
        /* <DEDUP_REMOVED lines=17> */
[----:B--2---:R-:W2:Y:S04]  /*c380*/  LDL R57, [R1+0x2c4] ;  /* 0x0002c40001397983 */ /* 0x004ea80000100800 */
[----:B------:R-:W2:Y:S04]  /*c390*/  LDL R59, [R1+0x2c8] ;  /* 0x0002c800013b7983 */ /* 0x000ea80000100800 */
        /* <DEDUP_REMOVED lines=8> */
[----:B---3--:R-:W3:Y:S04]  /*c420*/  LDL R51, [R1+0x2ec] ;  /* 0x0002ec0001337983 */ /* 0x008ee80000100800 */
[----:B------:R-:W3:Y:S04]  /*c430*/  LDL R53, [R1+0x2f0] ;  /* 0x0002f00001357983 */ /* 0x000ee80000100800 */
[----:B------:R-:W3:Y:S04]  /*c440*/  LDL R55, [R1+0x2f4] ;  /* 0x0002f40001377983 */ /* 0x000ee80000100800 */
[----:B------:R-:W3:Y:S04]  /*c450*/  LDL R45, [R1+0x2f8] ;  /* 0x0002f800012d7983 */ /* 0x000ee80000100800 */
[----:B------:R-:W3:Y:S04]  /*c460*/  LDL R47, [R1+0x2fc] ;  /* 0x0002fc00012f7983 */ /* 0x000ee80000100800 */
[----:B------:R-:W4:Y:S04]  /*c470*/  LDL R116, [R1+0x3ac] ;  /* 0x0003ac0001747983 */ /* 0x000f280000100800 */
[----:B------:R-:W2:Y:S04]  /*c480*/  LDL R118, [R1+0x3b0] ;  /* 0x0003b00001767983 */ /* 0x000ea80000100800 */
[----:B------:R-:W3:Y:S04]  /*c490*/  LDL R110, [R1+0x3b8] ;  /* 0x0003b800016e7983 */ /* 0x000ee80000100800 */
        /* <DEDUP_REMOVED lines=17> */
[----:B------:R-:W3:Y:S01]  /*c5b0*/  LDL R78, [R1+0x408] ;  /* 0x00040800014e7983 */ /* 0x000ee20000100800 */
[C---:B------:R-:W-:Y:S01]  /*c5c0*/  FMUL.FTZ R31, R143.reuse, R31 ;  /* 0x0000001f8f1f7220 */ /* 0x040fe20000410000 */
[----:B------:R-:W-:Y:S01]  /*c5d0*/  FMUL.FTZ R30, R143, R30 ;  /* 0x0000001e8f1e7220 */ /* 0x000fe20000410000 */
[-CC-:B------:R-:W-:Y:S01]  /*c5e0*/  FFMA.FTZ R29, R7, R25.reuse, -R180.reuse ;  /* 0x00000019071d7223 */ /* 0x180fe200000108b4 */
[-CC-:B------:R-:W-:Y:S01]  /*c5f0*/  FFMA.FTZ R152, R10, R25.reuse, -R180.reuse ;  /* 0x000000190a987223 */ /* 0x180fe200000108b4 */
[--C-:B------:R-:W-:Y:S01]  /*c600*/  FFMA.FTZ R120, R203, R25, -R180.reuse ;  /* 0x00000019cb787223 */ /* 0x100fe200000108b4 */
[----:B------:R-:W-:Y:S01]  /*c610*/  FMUL.FTZ R5, R143, R5 ;  /* 0x000000058f057220 */ /* 0x000fe20000410000 */
[----:B------:R0:W-:Y:S01]  /*c620*/  STL.64 [R1+0x428], R30 ;  /* 0x0004281e01007387 */ /* 0x0001e20000100a00 */
[--C-:B------:R-:W-:Y:S01]  /*c630*/  FFMA.FTZ R7, R153, R25, -R180.reuse ;  /* 0x0000001999077223 */ /* 0x100fe200000108b4 */
[----:B------:R-:W-:Y:S01]  /*c640*/  MUFU.EX2 R29, R29 ;  /* 0x0000001d001d7308 */ /* 0x000fe20000000800 */
[----:B------:R-:W-:Y:S01]  /*c650*/  FMUL.FTZ R203, R158, R155 ;  /* 0x0000009b9ecb7220 */ /* 0x000fe20000410000 */
[C---:B------:R-:W-:Y:S01]  /*c660*/  FMUL.FTZ R4, R143.reuse, R4 ;  /* 0x000000048f047220 */ /* 0x040fe20000410000 */
[--C-:B------:R-:W-:Y:S01]  /*c670*/  FFMA.FTZ R134, R22, R25, -R180.reuse ;  /* 0x0000001916867223 */ /* 0x100fe200000108b4 */
[C---:B------:R-:W-:Y:S01]  /*c680*/  FMUL.FTZ R202, R158.reuse, R154 ;  /* 0x0000009a9eca7220 */ /* 0x040fe20000410000 */
[C---:B------:R-:W-:Y:S01]  /*c690*/  FMUL.FTZ R13, R143.reuse, R13 ;  /* 0x0000000d8f0d7220 */ /* 0x040fe20000410000 */
[C---:B------:R-:W-:Y:S01]  /*c6a0*/  FMUL.FTZ R147, R158.reuse, R147 ;  /* 0x000000939e937220 */ /* 0x040fe20000410000 */
[----:B------:R-:W-:Y:S01]  /*c6b0*/  FMUL.FTZ R146, R158, R146 ;  /* 0x000000929e927220 */ /* 0x000fe20000410000 */
[----:B------:R-:W-:Y:S01]  /*c6c0*/  MUFU.EX2 R8, R138 ;  /* 0x0000008a00087308 */ /* 0x000fe20000000800 */
[----:B------:R-:W-:Y:S01]  /*c6d0*/  FMUL.FTZ R12, R143, R12 ;  /* 0x0000000c8f0c7220 */ /* 0x000fe20000410000 */
[-C--:B0-----:R-:W-:Y:S01]  /*c6e0*/  FMUL.FTZ R31, R24, R25.reuse ;  /* 0x00000019181f7220 */ /* 0x081fe20000410000 */
[-CC-:B------:R-:W-:Y:S01]  /*c6f0*/  FFMA.FTZ R10, R157, R25.reuse, -R180.reuse ;  /* 0x000000199d0a7223 */ /* 0x180fe200000108b4 */
[-CC-:B------:R-:W-:Y:S01]  /*c700*/  FFMA.FTZ R15, R165, R25.reuse, -R180.reuse ;  /* 0x00000019a50f7223 */ /* 0x180fe200000108b4 */
[-CC-:B------:R-:W-:Y:S01]  /*c710*/  FFMA.FTZ R128, R167, R25.reuse, -R180.reuse ;  /* 0x00000019a7807223 */ /* 0x180fe200000108b4 */
[-CC-:B------:R-:W-:Y:S01]  /*c720*/  FFMA.FTZ R30, R6, R25.reuse, -R31.reuse ;  /* 0x00000019061e7223 */ /* 0x180fe2000001081f */
[-CC-:B------:R-:W-:Y:S01]  /*c730*/  FFMA.FTZ R153, R0, R25.reuse, -R31.reuse ;  /* 0x0000001900997223 */ /* 0x180fe2000001081f */
[-CC-:B------:R-:W-:Y:S01]  /*c740*/  FFMA.FTZ R155, R72, R25.reuse, -R31.reuse ;  /* 0x00000019489b7223 */ /* 0x180fe2000001081f */
[----:B------:R-:W-:Y:S01]  /*c750*/  MUFU.EX2 R152, R152 ;  /* 0x0000009800987308 */ /* 0x000fe20000000800 */
[-CC-:B------:R-:W-:Y:S01]  /*c760*/  FFMA.FTZ R28, R28, R25.reuse, -R31.reuse ;  /* 0x000000191c1c7223 */ /* 0x180fe2000001081f */
[--C-:B------:R-:W-:Y:S01]  /*c770*/  FFMA.FTZ R130, R169, R25, -R180.reuse ;  /* 0x00000019a9827223 */ /* 0x100fe200000108b4 */
[C---:B------:R-:W-:Y:S01]  /*c780*/  FMUL.FTZ R149, R158.reuse, R149 ;  /* 0x000000959e957220 */ /* 0x040fe20000410000 */
[C---:B------:R-:W-:Y:S01]  /*c790*/  FMUL.FTZ R148, R158.reuse, R148 ;  /* 0x000000949e947220 */ /* 0x040fe20000410000 */
[C---:B------:R-:W-:Y:S01]  /*c7a0*/  FMUL.FTZ R151, R158.reuse, R151 ;  /* 0x000000979e977220 */ /* 0x040fe20000410000 */
[C---:B------:R-:W-:Y:S01]  /*c7b0*/  FMUL.FTZ R150, R158.reuse, R150 ;  /* 0x000000969e967220 */ /* 0x040fe20000410000 */
[C---:B------:R-:W-:Y:S01]  /*c7c0*/  FMUL.FTZ R161, R158.reuse, R161 ;  /* 0x000000a19ea17220 */ /* 0x040fe20000410000 */
[----:B------:R-:W0:Y:S01]  /*c7d0*/  MUFU.EX2 R30, R30 ;  /* 0x0000001e001e7308 */ /* 0x000e220000000800 */
[-CC-:B------:R-:W-:Y:S01]  /*c7e0*/  FFMA.FTZ R22, R35, R25.reuse, -R180.reuse ;  /* 0x0000001923167223 */ /* 0x180fe200000108b4 */
[----:B------:R1:W-:Y:S01]  /*c7f0*/  STL.64 [R1+0x448], R4 ;  /* 0x0004480401007387 */ /* 0x0003e20000100a00 */
[--C-:B------:R-:W-:Y:S01]  /*c800*/  FFMA.FTZ R0, R11, R25, -R31.reuse ;  /* 0x000000190b007223 */ /* 0x100fe2000001081f */
[C---:B------:R-:W-:Y:S01]  /*c810*/  FMUL.FTZ R160, R158.reuse, R160 ;  /* 0x000000a09ea07220 */ /* 0x040fe20000410000 */
[----:B------:R-:W-:Y:S01]  /*c820*/  FMUL.FTZ R145, R158, R21 ;  /* 0x000000159e917220 */ /* 0x000fe20000410000 */
[-CC-:B------:R-:W-:Y:S01]  /*c830*/  FFMA.FTZ R132, R177, R25.reuse, -R180.reuse ;  /* 0x00000019b1847223 */ /* 0x180fe200000108b4 */
[-CC-:B------:R-:W-:Y:S01]  /*c840*/  FFMA.FTZ R159, R175, R25.reuse, -R180.reuse ;  /* 0x00000019af9f7223 */ /* 0x180fe200000108b4 */
[----:B------:R-:W0:Y:S01]  /*c850*/  MUFU.EX2 R153, R153 ;  /* 0x0000009900997308 */ /* 0x000e220000000800 */
[-CC-:B------:R-:W-:Y:S01]  /*c860*/  FFMA.FTZ R6, R34, R25.reuse, -R31.reuse ;  /* 0x0000001922067223 */ /* 0x180fe2000001081f */
[-CC-:B------:R-:W-:Y:S01]  /*c870*/  FFMA.FTZ R126, R195, R25.reuse, -R180.reuse ;  /* 0x00000019c37e7223 */ /* 0x180fe200000108b4 */
[-CC-:B------:R-:W-:Y:S01]  /*c880*/  FFMA.FTZ R124, R181, R25.reuse, -R180.reuse ;  /* 0x00000019b57c7223 */ /* 0x180fe200000108b4 */
[-CC-:B------:R-:W-:Y:S01]  /*c890*/  FFMA.FTZ R174, R211, R25.reuse, -R180.reuse ;  /* 0x00000019d3ae7223 */ /* 0x180fe200000108b4 */
[-C--:B------:R-:W-:Y:S01]  /*c8a0*/  FFMA.FTZ R176, R209, R25.reuse, -R180 ;  /* 0x00000019d1b07223 */ /* 0x080fe200000108b4 */
[--C-:B-1----:R-:W-:Y:S01]  /*c8b0*/  FFMA.FTZ R4, R139, R25, -R31.reuse ;  /* 0x000000198b047223 */ /* 0x102fe2000001081f */
[C---:B------:R-:W-:Y:S01]  /*c8c0*/  FMUL.FTZ R201, R143.reuse, R201 ;  /* 0x000000c98fc97220 */ /* 0x040fe20000410000 */
[----:B------:R-:W1:Y:S01]  /*c8d0*/  MUFU.EX2 R155, R155 ;  /* 0x0000009b009b7308 */ /* 0x000e620000000800 */
[----:B------:R-:W-:Y:S01]  /*c8e0*/  FFMA.FTZ R11, R164, R25, -R31 ;  /* 0x00000019a40b7223 */ /* 0x000fe2000001081f */
[C---:B------:R-:W-:Y:S01]  /*c8f0*/  FMUL.FTZ R200, R143.reuse, R200 ;  /* 0x000000c88fc87220 */ /* 0x040fe20000410000 */
[C---:B------:R-:W-:Y:S01]  /*c900*/  FMUL.FTZ R49, R143.reuse, R49 ;  /* 0x000000318f317220 */ /* 0x040fe20000410000 */
[----:B------:R-:W-:Y:S01]  /*c910*/  FMUL.FTZ R48, R143, R48 ;  /* 0x000000308f307220 */ /* 0x000fe20000410000 */
[----:B------:R-:W-:Y:S03]  /*c920*/  STL [R1+0x234], R24 ;  /* 0x0002341801007387 */ /* 0x000fe60000100800 */
[----:B------:R-:W1:Y:S01]  /*c930*/  MUFU.EX2 R35, R134 ;  /* 0x0000008600237308 */ /* 0x000e620000000800 */
[----:B0-----:R-:W-:Y:S01]  /*c940*/  FFMA.FTZ R164, R17, R143, R30 ;  /* 0x0000008f11a47223 */ /* 0x001fe2000001001e */
[----:B------:R-:W-:Y:S01]  /*c950*/  FFMA.FTZ R17, R158, R16, R29 ;  /* 0x000000109e117223 */ /* 0x000fe2000001001d */
[----:B------:R-:W3:Y:S04]  /*c960*/  LDL R206, [R1+0x340] ;  /* 0x0003400001ce7983 */ /* 0x000ee80000100800 */
[----:B------:R-:W3:Y:S01]  /*c970*/  LDL R204, [R1+0x354] ;  /* 0x0003540001cc7983 */ /* 0x000ee20000100800 */
[----:B------:R-:W0:Y:S03]  /*c980*/  MUFU.EX2 R28, R28 ;  /* 0x0000001c001c7308 */ /* 0x000e260000000800 */
[----:B------:R-:W3:Y:S04]  /*c990*/  LDL R74, [R1+0x400] ;  /* 0x00040000014a7983 */ /* 0x000ee80000100800 */
[----:B------:R-:W3:Y:S01]  /*c9a0*/  LDL R41, [R1+0x308] ;  /* 0x0003080001297983 */ /* 0x000ee20000100800 */
[----:B------:R-:W0:Y:S01]  /*c9b0*/  MUFU.EX2 R154, R136 ;  /* 0x00000088009a7308 */ /* 0x000e220000000800 */
[----:B------:R-:W-:Y:S01]  /*c9c0*/  FADD.FTZ R164, R153, R164 ;  /* 0x000000a499a47221 */ /* 0x000fe20000010000 */
[-CC-:B------:R-:W-:Y:S01]  /*c9d0*/  FFMA.FTZ R5, R14, R25.reuse, -R31.reuse ;  /* 0x000000190e057223 */ /* 0x180fe2000001081f */
[-C--:B------:R-:W-:Y:S01]  /*c9e0*/  FFMA.FTZ R157, R123, R25.reuse, -R31 ;  /* 0x000000197b9d7223 */ /* 0x080fe2000001081f */
[----:B------:R0:W-:Y:S04]  /*c9f0*/  STL.64 [R1+0x438], R12 ;  /* 0x0004380c01007387 */ /* 0x0001e80000100a00 */
[----:B------:R-:W0:Y:S01]  /*ca00*/  MUFU.EX2 R4, R4 ;  /* 0x0000000400047308 */ /* 0x000e220000000800 */
[----:B------:R-:W-:Y:S01]  /*ca10*/  FADD.FTZ R16, R152, R17 ;  /* 0x0000001198107221 */ /* 0x000fe20000010000 */
[----:B-1----:R-:W-:Y:S01]  /*ca20*/  FADD.FTZ R123, R155, R164 ;  /* 0x000000a49b7b7221 */ /* 0x002fe20000010000 */
[----:B------:R-:W3:Y:S04]  /*ca30*/  LDL R43, [R1+0x30c] ;  /* 0x00030c00012b7983 */ /* 0x000ee80000100800 */
[----:B------:R-:W3:Y:S01]  /*ca40*/  LDL R112, [R1+0x3bc] ;  /* 0x0003bc0001707983 */ /* 0x000ee20000100800 */
[----:B------:R-:W1:Y:S01]  /*ca50*/  MUFU.EX2 R0, R0 ;  /* 0x0000000000007308 */ /* 0x000e620000000800 */
[-C--:B0-----:R-:W-:Y:S01]  /*ca60*/  FFMA.FTZ R12, R156, R25.reuse, -R31 ;  /* 0x000000199c0c7223 */ /* 0x081fe2000001081f */
[----:B------:R-:W-:Y:S01]  /*ca70*/  FADD.FTZ R17, R35, R16 ;  /* 0x0000001023117221 */ /* 0x000fe20000010000 */
[----:B------:R-:W3:Y:S04]  /*ca80*/  LDL R114, [R1+0x3c0] ;  /* 0x0003c00001727983 */ /* 0x000ee80000100800 */
[----:B------:R-:W3:Y:S01]  /*ca90*/  LDL R104, [R1+0x3c4] ;  /* 0x0003c40001687983 */ /* 0x000ee20000100800 */
[----:B------:R-:W0:Y:S01]  /*caa0*/  MUFU.EX2 R7, R7 ;  /* 0x0000000700077308 */ /* 0x000e220000000800 */
[----:B------:R-:W-:Y:S01]  /*cab0*/  FADD.FTZ R123, R28, R123 ;  /* 0x0000007b1c7b7221 */ /* 0x000fe20000010000 */
[----:B------:R-:W-:Y:S01]  /*cac0*/  FADD.FTZ R17, R154, R17 ;  /* 0x000000119a117221 */ /* 0x000fe20000010000 */
        /* <DEDUP_REMOVED lines=9> */
[----:B------:R-:W3:Y:S04]  /*cb60*/  LDL R68, [R1+0x40c] ;  /* 0x00040c0001447983 */ /* 0x000ee80000100800 */
[----:B------:R-:W-:Y:S01]  /*cb70*/  MUFU.EX2 R5, R5 ;  /* 0x0000000500057308 */ /* 0x000fe20000000800 */
[----:B------:R-:W-:Y:S01]  /*cb80*/  FADD.FTZ R16, R8, R17 ;  /* 0x0000001108107221 */ /* 0x000fe20000010000 */
[----:B------:R-:W3:Y:S04]  /*cb90*/  LDL R70, [R1+0x410] ;  /* 0x0004100001467983 */ /* 0x000ee80000100800 */
[----:B------:R-:W3:Y:S02]  /*cba0*/  LDL R224, [R1+0x31c] ;  /* 0x00031c0001e07983 */ /* 0x000ee40000100800 */
[----:B------:R-:W0:Y:S01]  /*cbb0*/  MUFU.EX2 R9, R22 ;  /* 0x0000001600097308 */ /* 0x000e220000000800 */
[----:B-1----:R-:W-:Y:S01]  /*cbc0*/  FADD.FTZ R123, R0, R123 ;  /* 0x0000007b007b7221 */ /* 0x002fe20000010000 */
[-C--:B------:R-:W-:Y:S01]  /*cbd0*/  FFMA.FTZ R13, R168, R25.reuse, -R31 ;  /* 0x00000019a80d7223 */ /* 0x080fe2000001081f */
[----:B------:R-:W3:Y:S04]  /*cbe0*/  LDL R218, [R1+0x328] ;  /* 0x0003280001da7983 */ /* 0x000ee80000100800 */
[----:B------:R-:W-:Y:S01]  /*cbf0*/  STL [R1+0x3428], R182 ;  /* 0x003428b601007387 */ /* 0x000fe20000100800 */
[----:B------:R-:W1:Y:S01]  /*cc00*/  MUFU.EX2 R12, R12 ;  /* 0x0000000c000c7308 */ /* 0x000e620000000800 */
[----:B0-----:R-:W-:Y:S01]  /*cc10*/  FADD.FTZ R17, R7, R16 ;  /* 0x0000001007117221 */ /* 0x001fe20000010000 */
[----:B------:R-:W-:Y:S01]  /*cc20*/  FADD.FTZ R166, R6, R123 ;  /* 0x0000007b06a67221 */ /* 0x000fe20000010000 */
[----:B------:R-:W3:Y:S04]  /*cc30*/  LDL R184, [R1+0x364] ;  /* 0x0003640001b87983 */ /* 0x000ee80000100800 */
[----:B------:R-:W3:Y:S01]  /*cc40*/  LDL R186, [R1+0x368] ;  /* 0x0003680001ba7983 */ /* 0x000ee20000100800 */
[----:B------:R-:W0:Y:S01]  /*cc50*/  MUFU.EX2 R11, R11 ;  /* 0x0000000b000b7308 */ /* 0x000e220000000800 */
[-C--:B------:R-:W-:Y:S01]  /*cc60*/  FFMA.FTZ R156, R170, R25.reuse, -R31 ;  /* 0x00000019aa9c7223 */ /* 0x080fe2000001081f */
[----:B------:R-:W-:Y:S01]  /*cc70*/  FADD.FTZ R16, R10, R17 ;  /* 0x000000110a107221 */ /* 0x000fe20000010000 */
[----:B------:R-:W3:Y:S04]  /*cc80*/  LDL R188, [R1+0x36c] ;  /* 0x00036c0001bc7983 */ /* 0x000ee80000100800 */
[----:B------:R-:W3:Y:S01]  /*cc90*/  LDL R64, [R1+0x41c] ;  /* 0x00041c0001407983 */ /* 0x000ee20000100800 */
[----:B------:R-:W0:Y:S01]  /*cca0*/  MUFU.EX2 R15, R15 ;  /* 0x0000000f000f7308 */ /* 0x000e220000000800 */
[-CC-:B------:R-:W-:Y:S01]  /*ccb0*/  FFMA.FTZ R23, R23, R25.reuse, -R31.reuse ;  /* 0x0000001917177223 */ /* 0x180fe2000001081f */
[----:B------:R-:W-:Y:S01]  /*ccc0*/  FADD.FTZ R17, R9, R16 ;  /* 0x0000001009117221 */ /* 0x000fe20000010000 */
[----:B------:R0:W-:Y:S01]  /*ccd0*/  STL.64 [R1+0x330], R160 ;  /* 0x000330a001007387 */ /* 0x0001e20000100a00 */
[----:B------:R-:W-:-:S03]  /*cce0*/  FFMA.FTZ R163, R127, R25, -R31 ;  /* 0x000000197fa37223 */ /* 0x000fc6000001081f */
[----:B------:R-:W-:Y:S01]  /*ccf0*/  STL [R1+0x32f0], R194 ;  /* 0x0032f0c201007387 */ /* 0x000fe20000100800 */
[----:B------:R-:W0:Y:S01]  /*cd00*/  MUFU.EX2 R14, R14 ;  /* 0x0000000e000e7308 */ /* 0x000e220000000800 */
[----:B------:R-:W-:Y:S02]  /*cd10*/  FFMA.FTZ R165, R131, R25, -R31 ;  /* 0x0000001983a57223 */ /* 0x000fe4000001081f */
[----:B------:R-:W3:Y:S04]  /*cd20*/  LDL R66, [R1+0x420] ;  /* 0x0004200001427983 */ /* 0x000ee80000100800 */
[----:B------:R-:W-:Y:S01]  /*cd30*/  STL.64 [R1+0x32e8], R192 ;  /* 0x0032e8c001007387 */ /* 0x000fe20000100a00 */
[----:B------:R-:W0:Y:S01]  /*cd40*/  MUFU.EX2 R22, R128 ;  /* 0x0000008000167308 */ /* 0x000e220000000800 */
[----:B------:R-:W-:-:S02]  /*cd50*/  FADD.FTZ R16, R20, R17 ;  /* 0x0000001114107221 */ /* 0x000fc40000010000 */
[----:B------:R-:W3:Y:S04]  /*cd60*/  LDL R190, [R1+0x358] ;  /* 0x0003580001be7983 */ /* 0x000ee80000100800 */
[----:B------:R-:W3:Y:S01]  /*cd70*/  LDL R33, [R1+0x260] ;  /* 0x0002600001217983 */ /* 0x000ee20000100800 */
[----:B------:R-:W0:Y:S03]  /*cd80*/  MUFU.EX2 R13, R13 ;  /* 0x0000000d000d7308 */ /* 0x000e260000000800 */
[----:B------:R-:W3:Y:S04]  /*cd90*/  LDL R220, [R1+0x32c] ;  /* 0x00032c0001dc7983 */ /* 0x000ee80000100800 */
[----:B------:R-:W3:Y:S01]  /*cda0*/  LDL R62, [R1+0x418] ;  /* 0x00041800013e7983 */ /* 0x000ee20000100800 */
[----:B------:R1:W-:Y:S03]  /*cdb0*/  MUFU.EX2 R158, R121 ;  /* 0x00000079009e7308 */ /* 0x0003e60000000800 */
[----:B------:R-:W3:Y:S04]  /*cdc0*/  LDL R56, [R1+0x424] ;  /* 0x0004240001387983 */ /* 0x000ee80000100800 */
[----:B------:R-:W3:Y:S01]  /*cdd0*/  LDL R52, [R1+0x434] ;  /* 0x0004340001347983 */ /* 0x000ee20000100800 */
[----:B------:R-:W4:Y:S01]  /*cde0*/  MUFU.EX2 R21, R130 ;  /* 0x0000008200157308 */ /* 0x000f220000000800 */
[----:B-1----:R-:W-:Y:S01]  /*cdf0*/  FADD.FTZ R121, R5, R166 ;  /* 0x000000a605797221 */ /* 0x002fe20000010000 */
[----:B------:R-:W-:Y:S01]  /*ce00*/  FFMA.FTZ R164, R125, R25, -R31 ;  /* 0x000000197da47223 */ /* 0x000fe2000001081f */
[----:B------:R-:W-:Y:S02]  /*ce10*/  STL [R1+0xbd4], R2 ;  /* 0x000bd40201007387 */ /* 0x000fe40000100800 */
[----:B------:R-:W-:-:S02]  /*ce20*/  FADD.FTZ R168, R12, R121 ;  /* 0x000000790ca87221 */ /* 0x000fc40000010000 */
[----:B------:R-:W-:Y:S01]  /*ce30*/  STL [R1+0xbd0], R3 ;  /* 0x000bd00301007387 */ /* 0x000fe20000100800 */
[----:B------:R-:W1:Y:S01]  /*ce40*/  MUFU.EX2 R156, R156 ;  /* 0x0000009c009c7308 */ /* 0x000e620000000800 */
[----:B0-----:R-:W-:Y:S01]  /*ce50*/  FADD.FTZ R121, R11, R168 ;  /* 0x000000a80b797221 */ /* 0x001fe20000010000 */
        /* <DEDUP_REMOVED lines=8> */
[----:B------:R-:W2:Y:S03]  /*cee0*/  MUFU.EX2 R23, R23 ;  /* 0x0000001700177308 */ /* 0x000ea60000000800 */
[----:B------:R-:W3:Y:S04]  /*cef0*/  LDL R46, [R1+0x440] ;  /* 0x00044000012e7983 */ /* 0x000ee80000100800 */
[----:B------:R-:W3:Y:S01]  /*cf00*/  LDL R196, [R1+0x35c] ;  /* 0x00035c0001c47983 */ /* 0x000ee20000100800 */
[----:B------:R-:W2:Y:S01]  /*cf10*/  MUFU.EX2 R159, R159 ;  /* 0x0000009f009f7308 */ /* 0x000ea20000000800 */
[----:B------:R-:W-:Y:S01]  /*cf20*/  FADD.FTZ R121, R13, R168 ;  /* 0x000000a80d797221 */ /* 0x000fe20000010000 */
[----:B----4-:R-:W-:Y:S01]  /*cf30*/  FADD.FTZ R17, R21, R16 ;  /* 0x0000001015117221 */ /* 0x010fe20000010000 */
[----:B------:R-:W4:Y:S04]  /*cf40*/  LDL R208, [R1+0x344] ;  /* 0x0003440001d07983 */ /* 0x000f280000100800 */
[----:B------:R-:W4:Y:S01]  /*cf50*/  LDL R210, [R1+0x348] ;  /* 0x0003480001d27983 */ /* 0x000f220000100800 */
[----:B------:R-:W2:Y:S01]  /*cf60*/  MUFU.EX2 R162, R126 ;  /* 0x0000007e00a27308 */ /* 0x000ea20000000800 */
[----:B-1----:R-:W-:Y:S01]  /*cf70*/  FADD.FTZ R170, R156, R121 ;  /* 0x000000799caa7221 */ /* 0x002fe20000010000 */
[----:B0-----:R-:W-:Y:S01]  /*cf80*/  FADD.FTZ R16, R160, R17 ;  /* 0x00000011a0107221 */ /* 0x001fe20000010000 */
[----:B------:R-:W-:-:S05]  /*cf90*/  FFMA.FTZ R175, R213, R25, -R180 ;  /* 0x00000019d5af7223 */ /* 0x000fca00000108b4 */
[----:B------:R-:W-:Y:S01]  /*cfa0*/  MUFU.EX2 R173, R122 ;  /* 0x0000007a00ad7308 */ /* 0x000fe20000000800 */
[-C--:B------:R-:W-:Y:S01]  /*cfb0*/  FFMA.FTZ R166, R129, R25.reuse, -R31 ;  /* 0x0000001981a67223 */ /* 0x080fe2000001081f */
[----:B------:R-:W-:-:S06]  /*cfc0*/  FFMA.FTZ R177, R207, R25, -R180 ;  /* 0x00000019cfb17223 */ /* 0x000fcc00000108b4 */
[----:B------:R-:W-:Y:S01]  /*cfd0*/  MUFU.EX2 R172, R120 ;  /* 0x0000007800ac7308 */ /* 0x000fe20000000800 */
[-CC-:B------:R-:W-:Y:S01]  /*cfe0*/  FFMA.FTZ R167, R133, R25.reuse, -R31.reuse ;  /* 0x0000001985a77223 */ /* 0x180fe2000001081f */
[-C--:B------:R-:W-:Y:S01]  /*cff0*/  FFMA.FTZ R181, R215, R25.reuse, -R180 ;  /* 0x00000019d7b57223 */ /* 0x080fe200000108b4 */
[-C--:B------:R-:W-:Y:S01]  /*d000*/  FFMA.FTZ R169, R141, R25.reuse, -R31 ;  /* 0x000000198da97223 */ /* 0x080fe2000001081f */
[----:B------:R-:W-:Y:S04]  /*d010*/  STL.64 [R1+0x450], R202 ;  /* 0x000450ca01007387 */ /* 0x000fe80000100a00 */
[----:B------:R-:W0:Y:S01]  /*d020*/  MUFU.EX2 R157, R157 ;  /* 0x0000009d009d7308 */ /* 0x000e220000000800 */
[----:B------:R-:W-:Y:S04]  /*d030*/  STL.64 [R1+0x300], R146 ;  /* 0x0003009201007387 */ /* 0x000fe80000100a00 */
[----:B------:R-:W-:Y:S03]  /*d040*/  STL.64 [R1+0x310], R148 ;  /* 0x0003109401007387 */ /* 0x000fe60000100a00 */
[----:B------:R-:W1:Y:S01]  /*d050*/  MUFU.EX2 R161, R124 ;  /* 0x0000007c00a17308 */ /* 0x000e620000000800 */
[----:B--2---:R-:W-:Y:S01]  /*d060*/  FADD.FTZ R121, R23, R170 ;  /* 0x000000aa17797221 */ /* 0x004fe20000010000 */
[----:B------:R-:W-:Y:S01]  /*d070*/  FADD.FTZ R17, R159, R16 ;  /* 0x000000109f117221 */ /* 0x000fe20000010000 */
[----:B------:R-:W-:Y:S04]  /*d080*/  STL.64 [R1+0x320], R150 ;  /* 0x0003209601007387 */ /* 0x000fe80000100a00 */
[----:B------:R-:W2:Y:S01]  /*d090*/  LDL R72, [R1+0x414] ;  /* 0x0004140001487983 */ /* 0x000ea20000100800 */
[----:B------:R-:W3:Y:S01]  /*d0a0*/  MUFU.EX2 R164, R164 ;  /* 0x000000a400a47308 */ /* 0x000ee20000000800 */
[----:B------:R-:W-:Y:S01]  /*d0b0*/  FADD.FTZ R170, R158, R121 ;  /* 0x000000799eaa7221 */ /* 0x000fe20000010000 */
[----:B------:R-:W-:Y:S01]  /*d0c0*/  FADD.FTZ R16, R162, R17 ;  /* 0x00000011a2107221 */ /* 0x000fe20000010000 */
[----:B------:R-:W-:Y:S04]  /*d0d0*/  STL [R1+0x3360], R118 ;  /* 0x0033607601007387 */ /* 0x000fe80000100800 */
[----:B------:R-:W-:Y:S01]  /*d0e0*/  STL [R1+0x335c], R116 ;  /* 0x00335c7401007387 */ /* 0x000fe20000100800 */
[----:B------:R-:W3:Y:S01]  /*d0f0*/  MUFU.EX2 R163, R163 ;  /* 0x000000a300a37308 */ /* 0x000ee20000000800 */
[-C--:B------:R-:W-:Y:S01]  /*d100*/  FFMA.FTZ R168, R135, R25.reuse, -R31 ;  /* 0x0000001987a87223 */ /* 0x080fe2000001081f */
[----:B0-----:R-:W-:Y:S01]  /*d110*/  FADD.FTZ R17, R157, R170 ;  /* 0x000000aa9d117221 */ /* 0x001fe20000010000 */
[----:B-1----:R-:W-:Y:S01]  /*d120*/  FADD.FTZ R16, R161, R16 ;  /* 0x00000010a1107221 */ /* 0x002fe20000010000 */
[----:B---3--:R-:W-:Y:S04]  /*d130*/  STL [R1+0x3350], R110 ;  /* 0x0033506e01007387 */ /* 0x008fe80000100800 */
[----:B------:R-:W-:Y:S01]  /*d140*/  MUFU.EX2 R175, R175 ;  /* 0x000000af00af7308 */ /* 0x000fe20000000800 */
[----:B------:R-:W-:Y:S04]  /*d150*/  STL [R1+0x334c], R108 ;  /* 0x00334c6c01007387 */ /* 0x000fe80000100800 */
[----:B------:R-:W-:Y:S03]  /*d160*/  STL [R1+0x3340], R102 ;  /* 0x0033406601007387 */ /* 0x000fe60000100800 */
[----:B------:R-:W0:Y:S01]  /*d170*/  MUFU.EX2 R166, R166 ;  /* 0x000000a600a67308 */ /* 0x000e220000000800 */
[----:B------:R-:W-:Y:S01]  /*d180*/  FADD.FTZ R121, R164, R17 ;  /* 0x00000011a4797221 */ /* 0x000fe20000010000 */
[----:B------:R-:W-:Y:S01]  /*d190*/  FADD.FTZ R17, R173, R16 ;  /* 0x00000010ad117221 */ /* 0x000fe20000010000 */
[----:B------:R-:W-:Y:S04]  /*d1a0*/  STL [R1+0x333c], R100 ;  /* 0x00333c6401007387 */ /* 0x000fe80000100800 */
[----:B------:R-:W-:Y:S01]  /*d1b0*/  STL [R1+0x3338], R98 ;  /* 0x0033386201007387 */ /* 0x000fe20000100800 */
[----:B------:R-:W-:Y:S01]  /*d1c0*/  MUFU.EX2 R174, R174 ;  /* 0x000000ae00ae7308 */ /* 0x000fe20000000800 */
[----:B------:R-:W-:-:S02]  /*d1d0*/  FFMA.FTZ R170, R137, R25, -R31 ;  /* 0x0000001989aa7223 */ /* 0x000fc4000001081f */
[----:B------:R-:W-:Y:S04]  /*d1e0*/  STL [R1+0x3334], R96 ;  /* 0x0033346001007387 */ /* 0x000fe80000100800 */
[----:B------:R-:W-:Y:S01]  /*d1f0*/  STL [R1+0x3330], R94 ;  /* 0x0033305e01007387 */ /* 0x000fe20000100800 */
[----:B------:R-:W1:Y:S01]  /*d200*/  MUFU.EX2 R165, R165 ;  /* 0x000000a500a57308 */ /* 0x000e620000000800 */
        /* <DEDUP_REMOVED lines=8> */
[----:B------:R-:W3:Y:S01]  /*d290*/  MUFU.EX2 R168, R168 ;  /* 0x000000a800a87308 */ /* 0x000ee20000000800 */
[----:B0-----:R-:W-:Y:S01]  /*d2a0*/  FADD.FTZ R121, R166, R121 ;  /* 0x00000079a6797221 */ /* 0x001fe20000010000 */
[----:B------:R-:W-:Y:S01]  /*d2b0*/  FADD.FTZ R17, R175, R16 ;  /* 0x00000010af117221 */ /* 0x000fe20000010000 */
[----:B------:R-:W-:Y:S04]  /*d2c0*/  STL [R1+0x331c], R84 ;  /* 0x00331c5401007387 */ /* 0x000fe80000100800 */
[----:B------:R-:W-:Y:S01]  /*d2d0*/  STL [R1+0x3318], R82 ;  /* 0x0033185201007387 */ /* 0x000fe20000100800 */
[----:B------:R-:W-:Y:S03]  /*d2e0*/  MUFU.EX2 R176, R176 ;  /* 0x000000b000b07308 */ /* 0x000fe60000000800 */
[----:B------:R-:W-:Y:S04]  /*d2f0*/  STL.64 [R1+0x458], R200 ;  /* 0x000458c801007387 */ /* 0x000fe80000100a00 */
[----:B------:R-:W-:Y:S01]  /*d300*/  STL.64 [R1+0x390], R144 ;  /* 0x0003909001007387 */ /* 0x000fe20000100a00 */
[----:B------:R-:W0:Y:S01]  /*d310*/  MUFU.EX2 R167, R167 ;  /* 0x000000a700a77308 */ /* 0x000e220000000800 */
[----:B-1----:R-:W-:Y:S01]  /*d320*/  FADD.FTZ R121, R165, R121 ;  /* 0x00000079a5797221 */ /* 0x002fe20000010000 */
[----:B------:R-:W-:Y:S01]  /*d330*/  FADD.FTZ R16, R174, R17 ;  /* 0x00000011ae107221 */ /* 0x000fe20000010000 */
[----:B------:R1:W-:Y:S04]  /*d340*/  STL.64 [R1+0x398], R48 ;  /* 0x0003983001007387 */ /* 0x0003e80000100a00 */
[----:B------:R-:W-:Y:S01]  /*d350*/  STL [R1+0x3314], R80 ;  /* 0x0033145001007387 */ /* 0x000fe20000100800 */
[----:B------:R-:W-:Y:S03]  /*d360*/  MUFU.EX2 R181, R181 ;  /* 0x000000b500b57308 */ /* 0x000fe60000000800 */
[----:B------:R-:W4:Y:S04]  /*d370*/  LDL R39, [R1+0x304] ;  /* 0x0003040001277983 */ /* 0x000f280000100800 */
[----:B------:R-:W4:Y:S01]  /*d380*/  LDL R122, [R1+0x3a0] ;  /* 0x0003a000017a7983 */ /* 0x000f220000100800 */
[----:B------:R-:W0:Y:S01]  /*d390*/  MUFU.EX2 R170, R170 ;  /* 0x000000aa00aa7308 */ /* 0x000e220000000800 */
[----:B---3--:R-:W-:Y:S01]  /*d3a0*/  FADD.FTZ R121, R168, R121 ;  /* 0x00000079a8797221 */ /* 0x008fe20000010000 */
[----:B------:R-:W-:Y:S01]  /*d3b0*/  FADD.FTZ R17, R177, R16 ;  /* 0x00000010b1117221 */ /* 0x000fe20000010000 */
[----:B-1----:R-:W3:Y:S04]  /*d3c0*/  LDL R49, [R1+0x300] ;  /* 0x0003000001317983 */ /* 0x002ee80000100800 */
[----:B------:R-:W3:Y:S01]  /*d3d0*/  LDL R124, [R1+0x3a4] ;  /* 0x0003a400017c7983 */ /* 0x000ee20000100800 */
[----:B------:R-:W1:Y:S03]  /*d3e0*/  MUFU.EX2 R180, R180 ;  /* 0x000000b400b47308 */ /* 0x000e660000000800 */
[----:B------:R-:W3:Y:S04]  /*d3f0*/  LDL R126, [R1+0x3a8] ;  /* 0x0003a800017e7983 */ /* 0x000ee80000100800 */
[----:B------:R-:W3:Y:S01]  /*d400*/  LDL R120, [R1+0x3b4] ;  /* 0x0003b40001787983 */ /* 0x000ee20000100800 */
[----:B------:R-:W1:Y:S01]  /*d410*/  MUFU.EX2 R169, R169 ;  /* 0x000000a900a97308 */ /* 0x000e620000000800 */
[----:B0-----:R-:W-:Y:S01]  /*d420*/  FADD.FTZ R121, R167, R121 ;  /* 0x00000079a7797221 */ /* 0x001fe20000010000 */
[----:B------:R-:W-:Y:S01]  /*d430*/  FADD.FTZ R16, R176, R17 ;  /* 0x00000011b0107221 */ /* 0x000fe20000010000 */
[----:B------:R-:W3:Y:S02]  /*d440*/  LDL R128, [R1+0x394] ;  /* 0x0003940001807983 */ /* 0x000ee40000100800 */
[----:B------:R-:W-:Y:S01]  /*d450*/  FADD.FTZ R17, R170, R121 ;  /* 0x00000079aa117221 */ /* 0x000fe20000010000 */
[----:B------:R-:W-:Y:S01]  /*d460*/  FADD.FTZ R25, R181, R16 ;  /* 0x00000010b5197221 */ /* 0x000fe20000010000 */
[----:B------:R-:W3:Y:S03]  /*d470*/  LDL R130, [R1+0x398] ;  /* 0x0003980001827983 */ /* 0x000ee60000100800 */
[----:B-1----:R-:W-:Y:S01]  /*d480*/  FADD.FTZ R16, R180, R25 ;  /* 0x00000019b4107221 */ /* 0x002fe20000010000 */
[----:B------:R-:W-:Y:S04]  /*d490*/  STL [R1+0x3310], R78 ;  /* 0x0033104e01007387 */ /* 0x000fe80000100800 */
[----:B------:R-:W-:Y:S01]  /*d4a0*/  STL [R1+0x330c], R76 ;  /* 0x00330c4c01007387 */ /* 0x000fe20000100800 */
[----:B------:R-:W-:-:S03]  /*d4b0*/  FADD.FTZ R17, R169, R17 ;  /* 0x00000011a9117221 */ /* 0x000fc60000010000 */
[----:B------:R-:W3:Y:S04]  /*d4c0*/  LDL.LU R118, [R1+0x3360] ;  /* 0x0033600001767983 */ /* 0x000ee80000300800 */
[----:B------:R-:W-:Y:S04]  /*d4d0*/  STL.64 [R1+0x240], R16 ;  /* 0x0002401001007387 */ /* 0x000fe80000100a00 */
[----:B------:R-:W3:Y:S04]  /*d4e0*/  LD.E R31, desc[UR44][R2.64] ;  /* 0x0000002c021f7980 */ /* 0x000ee8000c101900 */
[----:B------:R-:W-:Y:S04]  /*d4f0*/  STL [R1+0x26c], R81 ;  /* 0x00026c5101007387 */ /* 0x000fe80000100800 */
[----:B------:R0:W-:Y:S04]  /*d500*/  STL [R1+0x270], R83 ;  /* 0x0002705301007387 */ /* 0x0001e80000100800 */
        /* <DEDUP_REMOVED lines=35> */
[----:B------:R2:W-:Y:S04]  /*d740*/  STL [R1+0x268], R79 ;  /* 0x0002684f01007387 */ /* 0x0005e80000100800 */
[----:B------:R-:W-:Y:S04]  /*d750*/  STL [R1+0x29c], R105 ;  /* 0x00029c6901007387 */ /* 0x000fe80000100800 */
[----:B0-----:R-:W3:Y:S04]  /*d760*/  LDL.128 R80, [R1+0x2a0] ;  /* 0x0002a00001507983 */ /* 0x001ee80000100c00 */
[----:B-1----:R-:W3:Y:S04]  /*d770*/  LDL.128 R84, [R1+0x2b0] ;  /* 0x0002b00001547983 */ /* 0x002ee80000100c00 */
[----:B------:R-:W3:Y:S04]  /*d780*/  LDL.128 R88, [R1+0x2c0] ;  /* 0x0002c00001587983 */ /* 0x000ee80000100c00 */
[----:B------:R-:W3:Y:S04]  /*d790*/  LDL.128 R92, [R1+0x2d0] ;  /* 0x0002d000015c7983 */ /* 0x000ee80000100c00 */
[----:B------:R-:W3:Y:S04]  /*d7a0*/  LDL.128 R96, [R1+0x2e0] ;  /* 0x0002e00001607983 */ /* 0x000ee80000100c00 */
[----:B------:R-:W3:Y:S04]  /*d7b0*/  LDL.128 R100, [R1+0x2f0] ;  /* 0x0002f00001647983 */ /* 0x000ee80000100c00 */
[----:B------:R-:W3:Y:S04]  /*d7c0*/  LDL.LU R116, [R1+0x335c] ;  /* 0x00335c0001747983 */ /* 0x000ee80000300800 */
[----:B------:R-:W3:Y:S04]  /*d7d0*/  LDL.LU R110, [R1+0x3350] ;  /* 0x00335000016e7983 */ /* 0x000ee80000300800 */
[----:B------:R-:W3:Y:S04]  /*d7e0*/  LDL.LU R108, [R1+0x334c] ;  /* 0x00334c00016c7983 */ /* 0x000ee80000300800 */
[----:B--2---:R-:W2:Y:S04]  /*d7f0*/  LDL.128 R76, [R1+0x290] ;  /* 0x00029000014c7983 */ /* 0x004ea80000100c00 */
[----:B------:R-:W2:Y:S04]  /*d800*/  LDL R230, [R1+0x310] ;  /* 0x0003100001e67983 */ /* 0x000ea80000100800 */
[----:B------:R-:W-:Y:S04]  /*d810*/  STL [R1+0x3308], R74 ;  /* 0x0033084a01007387 */ /* 0x000fe80000100800 */
[----:B------:R0:W-:Y:S04]  /*d820*/  STL [R1+0x3304], R72 ;  /* 0x0033044801007387 */ /* 0x0001e80000100800 */
[----:B------:R-:W-:Y:S04]  /*d830*/  STL [R1+0x340], R206 ;  /* 0x000340ce01007387 */ /* 0x000fe80000100800 */
[----:B------:R-:W-:Y:S04]  /*d840*/  STL [R1+0x354], R204 ;  /* 0x000354cc01007387 */ /* 0x000fe80000100800 */
        /* <DEDUP_REMOVED lines=9> */
[----:B----4-:R-:W-:Y:S04]  /*d8e0*/  STL [R1+0x3368], R122 ;  /* 0x0033687a01007387 */ /* 0x010fe80000100800 */
[----:B------:R-:W-:Y:S04]  /*d8f0*/  STL [R1+0x3358], R114 ;  /* 0x0033587201007387 */ /* 0x000fe80000100800 */
[----:B---3--:R-:W-:Y:S04]  /*d900*/  STL [R1+0x336c], R124 ;  /* 0x00336c7c01007387 */ /* 0x008fe80000100800 */
[----:B------:R-:W-:Y:S04]  /*d910*/  STL [R1+0x3370], R126 ;  /* 0x0033707e01007387 */ /* 0x000fe80000100800 */
[----:B------:R-:W-:Y:S04]  /*d920*/  STL [R1+0x3364], R120 ;  /* 0x0033647801007387 */ /* 0x000fe80000100800 */
[----:B------:R-:W-:Y:S04]  /*d930*/  STL [R1+0x3374], R128 ;  /* 0x0033748001007387 */ /* 0x000fe80000100800 */
[----:B------:R1:W-:Y:S04]  /*d940*/  STL [R1+0x3378], R130 ;  /* 0x0033788201007387 */ /* 0x0003e80000100800 */
[----:B------:R3:W-:Y:S04]  /*d950*/  STL [R1+0x3354], R112 ;  /* 0x0033547001007387 */ /* 0x0007e80000100800 */
[----:B------:R4:W-:Y:S04]  /*d960*/  STL [R1+0x3348], R106 ;  /* 0x0033486a01007387 */ /* 0x0009e80000100800 */
[----:B------:R4:W-:Y:S04]  /*d970*/  STL [R1+0x3344], R104 ;  /* 0x0033446801007387 */ /* 0x0009e80000100800 */
[----:B------:R-:W-:Y:S04]  /*d980*/  STL [R1+0x300], R49 ;  /* 0x0003003101007387 */ /* 0x000fe80000100800 */
[----:B0-----:R-:W2:Y:S04]  /*d990*/  LDL.128 R72, [R1+0x280] ;  /* 0x0002800001487983 */ /* 0x001ea80000100c00 */
[----:B------:R-:W-:Y:S04]  /*d9a0*/  STL [R1+0x304], R39 ;  /* 0x0003042701007387 */ /* 0x000fe80000100800 */
[----:B------:R-:W-:Y:S04]  /*d9b0*/  STL [R1+0x308], R41 ;  /* 0x0003082901007387 */ /* 0x000fe80000100800 */
[----:B------:R-:W-:Y:S04]  /*d9c0*/  STL [R1+0x30c], R43 ;  /* 0x00030c2b01007387 */ /* 0x000fe80000100800 */
[----:B------:R0:W-:Y:S04]  /*d9d0*/  STL [R1+0x3210], R118 ;  /* 0x0032107601007387 */ /* 0x0001e80000100800 */
[----:B------:R-:W2:Y:S04]  /*d9e0*/  LDL R232, [R1+0x314] ;  /* 0x0003140001e87983 */ /* 0x000ea80000100800 */
[----:B-1----:R-:W2:Y:S04]  /*d9f0*/  LDL.LU R130, [R1+0x3378] ;  /* 0x0033780001827983 */ /* 0x002ea80000300800 */
[----:B------:R-:W2:Y:S04]  /*da00*/  LDL.LU R128, [R1+0x3374] ;  /* 0x0033740001807983 */ /* 0x000ea80000300800 */
[----:B------:R-:W2:Y:S04]  /*da10*/  LDL.LU R126, [R1+0x3370] ;  /* 0x00337000017e7983 */ /* 0x000ea80000300800 */
[----:B------:R-:W2:Y:S04]  /*da20*/  LDL.LU R124, [R1+0x336c] ;  /* 0x00336c00017c7983 */ /* 0x000ea80000300800 */
[----:B------:R-:W2:Y:S04]  /*da30*/  LDL.LU R122, [R1+0x3368] ;  /* 0x00336800017a7983 */ /* 0x000ea80000300800 */
[----:B------:R-:W2:Y:S04]  /*da40*/  LDL.LU R120, [R1+0x3364] ;  /* 0x0033640001787983 */ /* 0x000ea80000300800 */
[----:B------:R-:W2:Y:S04]  /*da50*/  LDL.LU R114, [R1+0x3358] ;  /* 0x0033580001727983 */ /* 0x000ea80000300800 */
[----:B---3--:R-:W3:Y:S04]  /*da60*/  LDL.LU R112, [R1+0x3354] ;  /* 0x0033540001707983 */ /* 0x008ee80000300800 */
[----:B----4-:R-:W4:Y:S04]  /*da70*/  LDL.LU R106, [R1+0x3348] ;  /* 0x00334800016a7983 */ /* 0x010f280000300800 */
[----:B------:R-:W4:Y:S04]  /*da80*/  LDL.LU R104, [R1+0x3344] ;  /* 0x0033440001687983 */ /* 0x000f280000300800 */
[----:B0-----:R-:W4:Y:S04]  /*da90*/  LDL.LU R118, [R1+0x3210] ;  /* 0x0032100001767983 */ /* 0x001f280000300800 */
[----:B------:R-:W4:Y:S04]  /*daa0*/  LDL R226, [R1+0x320] ;  /* 0x0003200001e27983 */ /* 0x000f280000100800 */
[----:B------:R-:W-:Y:S04]  /*dab0*/  STL.64 [R1+0x3420], R180 ;  /* 0x003420b401007387 */ /* 0x000fe80000100a00 */
[----:B------:R-:W-:Y:S04]  /*dac0*/  STL [R1+0x318], R37 ;  /* 0x0003182501007387 */ /* 0x000fe80000100800 */
[----:B------:R-:W-:Y:S04]  /*dad0*/  STL.128 [R1+0x3410], R176 ;  /* 0x003410b001007387 */ /* 0x000fe80000100c00 */
[----:B------:R-:W-:Y:S04]  /*dae0*/  STL.128 [R1+0x3400], R172 ;  /* 0x003400ac01007387 */ /* 0x000fe80000100c00 */
[----:B------:R-:W-:Y:S04]  /*daf0*/  STL [R1+0x33f8], R170 ;  /* 0x0033f8aa01007387 */ /* 0x000fe80000100800 */
[----:B------:R-:W-:Y:S04]  /*db00*/  STL.64 [R1+0x33f0], R168 ;  /* 0x0033f0a801007387 */ /* 0x000fe80000100a00 */
[----:B------:R-:W-:Y:S04]  /*db10*/  STL.128 [R1+0x33e0], R164 ;  /* 0x0033e0a401007387 */ /* 0x000fe80000100c00 */
[----:B------:R-:W-:Y:S04]  /*db20*/  STL.128 [R1+0x33d0], R160 ;  /* 0x0033d0a001007387 */ /* 0x000fe80000100c00 */
[----:B------:R-:W-:Y:S04]  /*db30*/  STL.128 [R1+0x33c0], R156 ;  /* 0x0033c09c01007387 */ /* 0x000fe80000100c00 */
[----:B------:R-:W-:Y:S04]  /*db40*/  STL.128 [R1+0x33b0], R152 ;  /* 0x0033b09801007387 */ /* 0x000fe80000100c00 */
[----:B------:R-:W-:Y:S04]  /*db50*/  STL [R1+0x3390], R142 ;  /* 0x0033908e01007387 */ /* 0x000fe80000100800 */
[----:B------:R-:W-:Y:S04]  /*db60*/  STL [R1+0x338c], R140 ;  /* 0x00338c8c01007387 */ /* 0x000fe80000100800 */
[----:B------:R-:W-:Y:S04]  /*db70*/  STL [R1+0x3300], R70 ;  /* 0x0033004601007387 */ /* 0x000fe80000100800 */
[----:B------:R0:W-:Y:S04]  /*db80*/  STL [R1+0x32fc], R68 ;  /* 0x0032fc4401007387 */ /* 0x0001e80000100800 */
[----:B------:R-:W4:Y:S04]  /*db90*/  LDL R200, [R1+0x34c] ;  /* 0x00034c0001c87983 */ /* 0x000f280000100800 */
[----:B------:R-:W-:Y:S04]  /*dba0*/  STL [R1+0x31c], R224 ;  /* 0x00031ce001007387 */ /* 0x000fe80000100800 */
[----:B0-----:R-:W4:Y:S04]  /*dbb0*/  LDL.128 R68, [R1+0x270] ;  /* 0x0002700001447983 */ /* 0x001f280000100c00 */
[----:B------:R-:W4:Y:S04]  /*dbc0*/  LDL.LU R182, [R1+0x3428] ;  /* 0x0034280001b67983 */ /* 0x000f280000300800 */
[----:B------:R-:W4:Y:S04]  /*dbd0*/  LDL.LU.64 R180, [R1+0x3420] ;  /* 0x0034200001b47983 */ /* 0x000f280000300a00 */
[----:B------:R-:W4:Y:S04]  /*dbe0*/  LDL.LU.128 R176, [R1+0x3410] ;  /* 0x0034100001b07983 */ /* 0x000f280000300c00 */
[----:B------:R-:W4:Y:S04]  /*dbf0*/  LDL.LU.128 R172, [R1+0x3400] ;  /* 0x0034000001ac7983 */ /* 0x000f280000300c00 */
[----:B------:R-:W4:Y:S01]  /*dc00*/  LDL.LU R170, [R1+0x33f8] ;  /* 0x0033f80001aa7983 */ /* 0x000f220000300800 */
[----:B------:R-:W-:-:S03]  /*dc10*/  IMAD.MOV.U32 R227, RZ, RZ, R80 ;  /* 0x000000ffffe37224 */ /* 0x000fc600078e0050 */
[----:B------:R-:W4:Y:S01]  /*dc20*/  LDL.LU.64 R168, [R1+0x33f0] ;  /* 0x0033f00001a87983 */ /* 0x000f220000300a00 */
[----:B------:R-:W-:Y:S02]  /*dc30*/  IMAD.MOV.U32 R219, RZ, RZ, R82 ;  /* 0x000000ffffdb7224 */ /* 0x000fe400078e0052 */
[----:B------:R-:W-:Y:S01]  /*dc40*/  IMAD.MOV.U32 R217, RZ, RZ, R84 ;  /* 0x000000ffffd97224 */ /* 0x000fe200078e0054 */
[----:B------:R-:W4:Y:S01]  /*dc50*/  LDL.LU R82, [R1+0x3318] ;  /* 0x0033180001527983 */ /* 0x000f220000300800 */
[----:B------:R-:W-:Y:S02]  /*dc60*/  IMAD.MOV.U32 R215, RZ, RZ, R86 ;  /* 0x000000ffffd77224 */ /* 0x000fe400078e0056 */
[----:B------:R-:W-:Y:S01]  /*dc70*/  IMAD.MOV.U32 R213, RZ, RZ, R88 ;  /* 0x000000ffffd57224 */ /* 0x000fe200078e0058 */
[----:B------:R-:W4:Y:S01]  /*dc80*/  LDL.LU R86, [R1+0x3320] ;  /* 0x0033200001567983 */ /* 0x000f220000300800 */
[----:B------:R-:W-:Y:S02]  /*dc90*/  IMAD.MOV.U32 R211, RZ, RZ, R90 ;  /* 0x000000ffffd37224 */ /* 0x000fe400078e005a */
[----:B------:R-:W-:Y:S01]  /*dca0*/  IMAD.MOV.U32 R209, RZ, RZ, R92 ;  /* 0x000000ffffd17224 */ /* 0x000fe200078e005c */
[----:B------:R-:W4:Y:S01]  /*dcb0*/  LDL.LU R90, [R1+0x3328] ;  /* 0x00332800015a7983 */ /* 0x000f220000300800 */
[----:B------:R-:W-:-:S02]  /*dcc0*/  IMAD.MOV.U32 R207, RZ, RZ, R94 ;  /* 0x000000ffffcf7224 */ /* 0x000fc400078e005e */
[----:B------:R-:W-:Y:S01]  /*dcd0*/  IMAD.MOV.U32 R206, RZ, RZ, R96 ;  /* 0x000000ffffce7224 */ /* 0x000fe200078e0060 */
[----:B------:R-:W4:Y:S01]  /*dce0*/  LDL.LU R94, [R1+0x3330] ;  /* 0x00333000015e7983 */ /* 0x000f220000300800 */
[----:B------:R-:W-:Y:S02]  /*dcf0*/  IMAD.MOV.U32 R205, RZ, RZ, R98 ;  /* 0x000000ffffcd7224 */ /* 0x000fe400078e0062 */
[----:B------:R-:W-:Y:S01]  /*dd00*/  IMAD.MOV.U32 R204, RZ, RZ, R100 ;  /* 0x000000ffffcc7224 */ /* 0x000fe200078e0064 */
[----:B------:R-:W4:Y:S01]  /*dd10*/  LDL.LU R98, [R1+0x3338] ;  /* 0x0033380001627983 */ /* 0x000f220000300800 */
[----:B------:R-:W-:-:S03]  /*dd20*/  IMAD.MOV.U32 R203, RZ, RZ, R102 ;  /* 0x000000ffffcb7224 */ /* 0x000fc600078e0066 */
[----:B------:R-:W-:Y:S04]  /*dd30*/  STL [R1+0x320c], R116 ;  /* 0x00320c7401007387 */ /* 0x000fe80000100800 */
[----:B------:R-:W-:Y:S04]  /*dd40*/  STL [R1+0x3200], R110 ;  /* 0x0032006e01007387 */ /* 0x000fe80000100800 */
[----:B------:R0:W-:Y:S01]  /*dd50*/  STL [R1+0x31fc], R108 ;  /* 0x0031fc6c01007387 */ /* 0x0001e20000100800 */
[----:B--2---:R-:W-:-:S03]  /*dd60*/  IMAD.MOV.U32 R229, RZ, RZ, R78 ;  /* 0x000000ffffe57224 */ /* 0x004fc600078e004e */
[----:B------:R-:W2:Y:S04]  /*dd70*/  LDL.LU R102, [R1+0x3340] ;  /* 0x0033400001667983 */ /* 0x000ea80000300800 */
[----:B------:R-:W2:Y:S04]  /*dd80*/  LDL.LU R100, [R1+0x333c] ;  /* 0x00333c0001647983 */ /* 0x000ea80000300800 */
[----:B------:R-:W2:Y:S04]  /*dd90*/  LDL.LU R96, [R1+0x3334] ;  /* 0x0033340001607983 */ /* 0x000ea80000300800 */
[----:B------:R-:W2:Y:S04]  /*dda0*/  LDL.LU R92, [R1+0x332c] ;  /* 0x00332c00015c7983 */ /* 0x000ea80000300800 */
[----:B------:R-:W2:Y:S04]  /*ddb0*/  LDL.LU R88, [R1+0x3324] ;  /* 0x0033240001587983 */ /* 0x000ea80000300800 */
[----:B------:R-:W2:Y:S04]  /*ddc0*/  LDL.LU R84, [R1+0x331c] ;  /* 0x00331c0001547983 */ /* 0x000ea80000300800 */
[----:B------:R-:W2:Y:S04]  /*ddd0*/  LDL.LU R80, [R1+0x3314] ;  /* 0x0033140001507983 */ /* 0x000ea80000300800 */
[----:B0-----:R-:W2:Y:S04]  /*dde0*/  LDL.128 R108, [R1+0x300] ;  /* 0x00030000016c7983 */ /* 0x001ea80000100c00 */
[----:B------:R-:W2:Y:S04]  /*ddf0*/  LDL.LU R116, [R1+0x320c] ;  /* 0x00320c0001747983 */ /* 0x000ea80000300800 */
[----:B------:R-:W2:Y:S01]  /*de00*/  LDL.LU R78, [R1+0x3310] ;  /* 0x00331000014e7983 */ /* 0x000ea20000300800 */
[----:B------:R-:W-:-:S03]  /*de10*/  IMAD.MOV.U32 R233, RZ, RZ, R76 ;  /* 0x000000ffffe97224 */ /* 0x000fc600078e004c */
[----:B------:R-:W-:Y:S04]  /*de20*/  STL [R1+0x310], R230 ;  /* 0x000310e601007387 */ /* 0x000fe80000100800 */
        /* <DEDUP_REMOVED lines=8> */
[----:B------:R-:W-:Y:S04]  /*deb0*/  STL [R1+0x350], R202 ;  /* 0x000350ca01007387 */ /* 0x000fe80000100800 */
[----:B------:R-:W2:Y:S04]  /*dec0*/  LDL.LU.128 R164, [R1+0x33e0] ;  /* 0x0033e00001a47983 */ /* 0x000ea80000300c00 */
[----:B------:R-:W2:Y:S04]  /*ded0*/  LDL.LU.128 R160, [R1+0x33d0] ;  /* 0x0033d00001a07983 */ /* 0x000ea80000300c00 */
[----:B------:R-:W2:Y:S04]  /*dee0*/  LDL.LU.128 R156, [R1+0x33c0] ;  /* 0x0033c000019c7983 */ /* 0x000ea80000300c00 */
[----:B------:R-:W2:Y:S04]  /*def0*/  LDL.LU.128 R152, [R1+0x33b0] ;  /* 0x0033b00001987983 */ /* 0x000ea80000300c00 */
[----:B0-----:R-:W2:Y:S04]  /*df00*/  LDL.LU R150, [R1+0x33a0] ;  /* 0x0033a00001967983 */ /* 0x001ea80000300800 */
[----:B-1----:R-:W2:Y:S01]  /*df10*/  LDL.LU R148, [R1+0x339c] ;  /* 0x00339c0001947983 */ /* 0x002ea20000300800 */
[----:B------:R-:W-:-:S03]  /*df20*/  IMAD.MOV.U32 R230, RZ, RZ, R74 ;  /* 0x000000ffffe67224 */ /* 0x000fc600078e004a */
[----:B------:R-:W2:Y:S01]  /*df30*/  LDL.LU R146, [R1+0x3398] ;  /* 0x0033980001927983 */ /* 0x000ea20000300800 */
[----:B------:R-:W-:-:S03]  /*df40*/  IMAD.MOV.U32 R37, RZ, RZ, R72 ;  /* 0x000000ffff257224 */ /* 0x000fc600078e0048 */
[----:B------:R-:W2:Y:S04]  /*df50*/  LDL.LU R144, [R1+0x3394] ;  /* 0x0033940001907983 */ /* 0x000ea80000300800 */
[----:B------:R-:W2:Y:S04]  /*df60*/  LDL.LU R142, [R1+0x3390] ;  /* 0x00339000018e7983 */ /* 0x000ea80000300800 */
[----:B------:R-:W2:Y:S04]  /*df70*/  LDL.LU R140, [R1+0x338c] ;  /* 0x00338c00018c7983 */ /* 0x000ea80000300800 */
[----:B------:R-:W2:Y:S04]  /*df80*/  LDL.LU R138, [R1+0x3388] ;  /* 0x00338800018a7983 */ /* 0x000ea80000300800 */
[----:B------:R-:W-:Y:S04]  /*df90*/  STL [R1+0x314], R232 ;  /* 0x000314e801007387 */ /* 0x000fe80000100800 */
[----:B------:R-:W2:Y:S04]  /*dfa0*/  LDL.LU R136, [R1+0x3384] ;  /* 0x0033840001887983 */ /* 0x000ea80000300800 */
[----:B------:R-:W2:Y:S04]  /*dfb0*/  LDL.LU R134, [R1+0x3380] ;  /* 0x0033800001867983 */ /* 0x000ea80000300800 */
[----:B------:R-:W2:Y:S04]  /*dfc0*/  LDL.LU R132, [R1+0x337c] ;  /* 0x00337c0001847983 */ /* 0x000ea80000300800 */
[----:B------:R-:W2:Y:S04]  /*dfd0*/  LDL.LU R76, [R1+0x330c] ;  /* 0x00330c00014c7983 */ /* 0x000ea80000300800 */
[----:B------:R-:W2:Y:S04]  /*dfe0*/  LDL.LU R74, [R1+0x3308] ;  /* 0x00330800014a7983 */ /* 0x000ea80000300800 */
[----:B------:R-:W2:Y:S04]  /*dff0*/  LDL.LU R72, [R1+0x3304] ;  /* 0x0033040001487983 */ /* 0x000ea80000300800 */
[----:B------:R0:W-:Y:S04]  /*e000*/  STL [R1+0x3228], R130 ;  /* 0x0032288201007387 */ /* 0x0001e80000100800 */
[----:B------:R1:W-:Y:S04]  /*e010*/  STL [R1+0x3224], R128 ;  /* 0x0032248001007387 */ /* 0x0003e80000100800 */
[----:B------:R1:W-:Y:S04]  /*e020*/  STL [R1+0x3220], R126 ;  /* 0x0032207e01007387 */ /* 0x0003e80000100800 */
[----:B------:R1:W-:Y:S04]  /*e030*/  STL [R1+0x321c], R124 ;  /* 0x00321c7c01007387 */ /* 0x0003e80000100800 */
[----:B------:R1:W-:Y:S04]  /*e040*/  STL [R1+0x3218], R122 ;  /* 0x0032187a01007387 */ /* 0x0003e80000100800 */
[----:B------:R1:W-:Y:S04]  /*e050*/  STL [R1+0x3214], R120 ;  /* 0x0032147801007387 */ /* 0x0003e80000100800 */
[----:B------:R1:W-:Y:S04]  /*e060*/  STL [R1+0x3208], R114 ;  /* 0x0032087201007387 */ /* 0x0003e80000100800 */
[----:B---3--:R3:W-:Y:S04]  /*e070*/  STL [R1+0x3204], R112 ;  /* 0x0032047001007387 */ /* 0x0087e80000100800 */
[----:B----4-:R4:W-:Y:S04]  /*e080*/  STL [R1+0x31f8], R106 ;  /* 0x0031f86a01007387 */ /* 0x0109e80000100800 */
[----:B------:R4:W-:Y:S04]  /*e090*/  STL [R1+0x31f4], R104 ;  /* 0x0031f46801007387 */ /* 0x0009e80000100800 */
[----:B------:R-:W-:Y:S04]  /*e0a0*/  STL [R1+0x30d4], R118 ;  /* 0x0030d47601007387 */ /* 0x000fe80000100800 */
[----:B0-----:R-:W2:Y:S04]  /*e0b0*/  LDL.LU R130, [R1+0x3228] ;  /* 0x0032280001827983 */ /* 0x001ea80000300800 */
[----:B-1----:R-:W2:Y:S04]  /*e0c0*/  LDL.LU R128, [R1+0x3224] ;  /* 0x0032240001807983 */ /* 0x002ea80000300800 */
        /* <DEDUP_REMOVED lines=8> */
[----:B------:R-:W-:Y:S04]  /*e150*/  STL [R1+0x3434], R188 ;  /* 0x003434bc01007387 */ /* 0x000fe80000100800 */
[----:B------:R-:W-:Y:S04]  /*e160*/  STL [R1+0x320], R226 ;  /* 0x000320e201007387 */ /* 0x000fe80000100800 */
[----:B------:R-:W-:Y:S04]  /*e170*/  STL [R1+0x328], R218 ;  /* 0x000328da01007387 */ /* 0x000fe80000100800 */
[----:B------:R-:W-:Y:S04]  /*e180*/  STL [R1+0x3430], R186 ;  /* 0x003430ba01007387 */ /* 0x000fe80000100800 */
[----:B------:R-:W-:Y:S04]  /*e190*/  STL [R1+0x342c], R184 ;  /* 0x00342cb801007387 */ /* 0x000fe80000100800 */
[----:B------:R-:W4:Y:S04]  /*e1a0*/  LDL.LU R194, [R1+0x32f0] ;  /* 0x0032f00001c27983 */ /* 0x000f280000300800 */
[----:B------:R-:W4:Y:S04]  /*e1b0*/  LDL.LU.64 R192, [R1+0x32e8] ;  /* 0x0032e80001c07983 */ /* 0x000f280000300a00 */
[----:B------:R-:W-:Y:S04]  /*e1c0*/  STL [R1+0x32f8], R66 ;  /* 0x0032f84201007387 */ /* 0x000fe80000100800 */
[----:B------:R-:W-:Y:S04]  /*e1d0*/  STL [R1+0x31c8], R82 ;  /* 0x0031c85201007387 */ /* 0x000fe80000100800 */
[----:B------:R-:W-:Y:S04]  /*e1e0*/  STL [R1+0x31d0], R86 ;  /* 0x0031d05601007387 */ /* 0x000fe80000100800 */
[----:B------:R0:W-:Y:S04]  /*e1f0*/  STL [R1+0x31d8], R90 ;  /* 0x0031d85a01007387 */ /* 0x0001e80000100800 */
[----:B------:R1:W-:Y:S04]  /*e200*/  STL [R1+0x31e0], R94 ;  /* 0x0031e05e01007387 */ /* 0x0003e80000100800 */
[----:B------:R1:W-:Y:S04]  /*e210*/  STL [R1+0x31e8], R98 ;  /* 0x0031e86201007387 */ /* 0x0003e80000100800 */
[----:B0-----:R-:W4:Y:S04]  /*e220*/  LDL.LU R90, [R1+0x31d8] ;  /* 0x0031d800015a7983 */ /* 0x001f280000300800 */
[----:B-1----:R-:W4:Y:S04]  /*e230*/  LDL.LU R94, [R1+0x31e0] ;  /* 0x0031e000015e7983 */ /* 0x002f280000300800 */
[----:B------:R-:W4:Y:S04]  /*e240*/  LDL.LU R98, [R1+0x31e8] ;  /* 0x0031e80001627983 */ /* 0x000f280000300800 */
[----:B--2---:R0:W-:Y:S04]  /*e250*/  STL [R1+0x31f0], R102 ;  /* 0x0031f06601007387 */ /* 0x0041e80000100800 */
[----:B------:R1:W-:Y:S04]  /*e260*/  STL [R1+0x31ec], R100 ;  /* 0x0031ec6401007387 */ /* 0x0003e80000100800 */
[----:B------:R2:W-:Y:S04]  /*e270*/  STL [R1+0x31e4], R96 ;  /* 0x0031e46001007387 */ /* 0x0005e80000100800 */
[----:B------:R2:W-:Y:S04]  /*e280*/  STL [R1+0x31dc], R92 ;  /* 0x0031dc5c01007387 */ /* 0x0005e80000100800 */
[----:B------:R2:W-:Y:S04]  /*e290*/  STL [R1+0x31d4], R88 ;  /* 0x0031d45801007387 */ /* 0x0005e80000100800 */
[----:B------:R2:W-:Y:S04]  /*e2a0*/  STL [R1+0x31cc], R84 ;  /* 0x0031cc5401007387 */ /* 0x0005e80000100800 */
[----:B------:R2:W-:Y:S01]  /*e2b0*/  STL [R1+0x31c4], R80 ;  /* 0x0031c45001007387 */ /* 0x0005e20000100800 */
[----:B------:R-:W-:-:S03]  /*e2c0*/  IMAD.MOV.U32 R202, RZ, RZ, R108 ;  /* 0x000000ffffca7224 */ /* 0x000fc600078e006c */
[----:B0-----:R-:W4:Y:S01]  /*e2d0*/  LDL.LU R102, [R1+0x31f0] ;  /* 0x0031f00001667983 */ /* 0x001f220000300800 */
[----:B------:R-:W-:-:S03]  /*e2e0*/  IMAD.MOV.U32 R201, RZ, RZ, R110 ;  /* 0x000000ffffc97224 */ /* 0x000fc600078e006e */
[----:B------:R0:W-:Y:S04]  /*e2f0*/  STL [R1+0x30d0], R116 ;  /* 0x0030d07401007387 */ /* 0x0001e80000100800 */
[----:B------:R0:W-:Y:S04]  /*e300*/  STL [R1+0x31c0], R78 ;  /* 0x0031c04e01007387 */ /* 0x0001e80000100800 */
[----:B------:R-:W4:Y:S04]  /*e310*/  LDL.LU R110, [R1+0x3200] ;  /* 0x00320000016e7983 */ /* 0x000f280000300800 */
[----:B------:R-:W4:Y:S04]  /*e320*/  LDL.LU R108, [R1+0x31fc] ;  /* 0x0031fc00016c7983 */ /* 0x000f280000300800 */
[----:B-1----:R-:W4:Y:S04]  /*e330*/  LDL.LU R100, [R1+0x31ec] ;  /* 0x0031ec0001647983 */ /* 0x002f280000300800 */
[----:B--2---:R-:W2:Y:S04]  /*e340*/  LDL.LU R96, [R1+0x31e4] ;  /* 0x0031e40001607983 */ /* 0x004ea80000300800 */
[----:B------:R-:W2:Y:S04]  /*e350*/  LDL.LU R92, [R1+0x31dc] ;  /* 0x0031dc00015c7983 */ /* 0x000ea80000300800 */
[----:B------:R-:W2:Y:S04]  /*e360*/  LDL.LU R88, [R1+0x31d4] ;  /* 0x0031d40001587983 */ /* 0x000ea80000300800 */
[----:B------:R-:W2:Y:S04]  /*e370*/  LDL.LU R86, [R1+0x31d0] ;  /* 0x0031d00001567983 */ /* 0x000ea80000300800 */
[----:B------:R-:W2:Y:S04]  /*e380*/  LDL.LU R84, [R1+0x31cc] ;  /* 0x0031cc0001547983 */ /* 0x000ea80000300800 */
[----:B------:R-:W2:Y:S04]  /*e390*/  LDL.LU R82, [R1+0x31c8] ;  /* 0x0031c80001527983 */ /* 0x000ea80000300800 */
[----:B------:R-:W2:Y:S04]  /*e3a0*/  LDL.LU R80, [R1+0x31c4] ;  /* 0x0031c40001507983 */ /* 0x000ea80000300800 */
[----:B0-----:R-:W2:Y:S04]  /*e3b0*/  LDL.128 R116, [R1+0x310] ;  /* 0x0003100001747983 */ /* 0x001ea80000100c00 */
[----:B------:R-:W2:Y:S01]  /*e3c0*/  LDL.LU R78, [R1+0x31c0] ;  /* 0x0031c000014e7983 */ /* 0x000ea20000300800 */
[----:B------:R-:W-:-:S02]  /*e3d0*/  IMAD.MOV.U32 R226, RZ, RZ, R70 ;  /* 0x000000ffffe27224 */ /* 0x000fc400078e0046 */
[----:B------:R-:W-:Y:S01]  /*e3e0*/  IMAD.MOV.U32 R218, RZ, RZ, R68 ;  /* 0x000000ffffda7224 */ /* 0x000fe200078e0044 */
[----:B------:R-:W-:Y:S04]  /*e3f0*/  STL [R1+0x34c], R200 ;  /* 0x00034cc801007387 */ /* 0x000fe80000100800 */
[----:B------:R0:W-:Y:S04]  /*e400*/  STL [R1+0x32d8], R182 ;  /* 0x0032d8b601007387 */ /* 0x0001e80000100800 */
[----:B------:R1:W-:Y:S04]  /*e410*/  STL.64 [R1+0x32d0], R180 ;  /* 0x0032d0b401007387 */ /* 0x0003e80000100a00 */
[----:B------:R1:W-:Y:S04]  /*e420*/  STL.128 [R1+0x32c0], R176 ;  /* 0x0032c0b001007387 */ /* 0x0003e80000100c00 */
[----:B------:R1:W-:Y:S04]  /*e430*/  STL.128 [R1+0x32b0], R172 ;  /* 0x0032b0ac01007387 */ /* 0x0003e80000100c00 */
[----:B------:R1:W-:Y:S04]  /*e440*/  STL [R1+0x32a8], R170 ;  /* 0x0032a8aa01007387 */ /* 0x0003e80000100800 */
[----:B------:R1:W-:Y:S04]  /*e450*/  STL.64 [R1+0x32a0], R168 ;  /* 0x0032a0a801007387 */ /* 0x0003e80000100a00 */
[----:B------:R1:W-:Y:S04]  /*e460*/  STL.128 [R1+0x3290], R164 ;  /* 0x003290a401007387 */ /* 0x0003e80000100c00 */
[----:B------:R1:W-:Y:S04]  /*e470*/  STL.128 [R1+0x3280], R160 ;  /* 0x003280a001007387 */ /* 0x0003e80000100c00 */
[----:B------:R1:W-:Y:S04]  /*e480*/  STL.128 [R1+0x3270], R156 ;  /* 0x0032709c01007387 */ /* 0x0003e80000100c00 */
[----:B------:R1:W-:Y:S04]  /*e490*/  STL.128 [R1+0x3260], R152 ;  /* 0x0032609801007387 */ /* 0x0003e80000100c00 */
        /* <DEDUP_REMOVED lines=13> */
[----:B------:R-:W2:Y:S04]  /*e570*/  LDL.LU R188, [R1+0x3434] ;  /* 0x0034340001bc7983 */ /* 0x000ea80000300800 */
[----:B------:R-:W2:Y:S04]  /*e580*/  LDL.LU R186, [R1+0x3430] ;  /* 0x0034300001ba7983 */ /* 0x000ea80000300800 */
[----:B------:R-:W2:Y:S04]  /*e590*/  LDL.LU R184, [R1+0x342c] ;  /* 0x00342c0001b87983 */ /* 0x000ea80000300800 */
[----:B------:R-:W2:Y:S04]  /*e5a0*/  LDL.LU R70, [R1+0x3300] ;  /* 0x0033000001467983 */ /* 0x000ea80000300800 */
[----:B------:R-:W2:Y:S04]  /*e5b0*/  LDL.LU R68, [R1+0x32fc] ;  /* 0x0032fc0001447983 */ /* 0x000ea80000300800 */
[----:B0-----:R-:W2:Y:S04]  /*e5c0*/  LDL.LU R182, [R1+0x32d8] ;  /* 0x0032d80001b67983 */ /* 0x001ea80000300800 */
[----:B-1----:R-:W2:Y:S04]  /*e5d0*/  LDL.LU.64 R180, [R1+0x32d0] ;  /* 0x0032d00001b47983 */ /* 0x002ea80000300a00 */
[----:B------:R-:W2:Y:S04]  /*e5e0*/  LDL.LU.128 R176, [R1+0x32c0] ;  /* 0x0032c00001b07983 */ /* 0x000ea80000300c00 */
[----:B------:R-:W2:Y:S04]  /*e5f0*/  LDL.LU.128 R172, [R1+0x32b0] ;  /* 0x0032b00001ac7983 */ /* 0x000ea80000300c00 */
[----:B------:R-:W2:Y:S04]  /*e600*/  LDL.LU R170, [R1+0x32a8] ;  /* 0x0032a80001aa7983 */ /* 0x000ea80000300800 */
[----:B------:R-:W2:Y:S04]  /*e610*/  LDL.LU.64 R168, [R1+0x32a0] ;  /* 0x0032a00001a87983 */ /* 0x000ea80000300a00 */
[----:B------:R-:W2:Y:S04]  /*e620*/  LDL.LU.128 R164, [R1+0x3290] ;  /* 0x0032900001a47983 */ /* 0x000ea80000300c00 */
[----:B------:R-:W2:Y:S04]  /*e630*/  LDL.LU.128 R160, [R1+0x3280] ;  /* 0x0032800001a07983 */ /* 0x000ea80000300c00 */
[----:B------:R-:W2:Y:S04]  /*e640*/  LDL.LU.128 R156, [R1+0x3270] ;  /* 0x00327000019c7983 */ /* 0x000ea80000300c00 */
[----:B------:R-:W2:Y:S04]  /*e650*/  LDL.LU.128 R152, [R1+0x3260] ;  /* 0x0032600001987983 */ /* 0x000ea80000300c00 */
[----:B------:R-:W2:Y:S04]  /*e660*/  LDL.LU R150, [R1+0x3250] ;  /* 0x0032500001967983 */ /* 0x000ea80000300800 */
[----:B------:R-:W2:Y:S04]  /*e670*/  LDL.LU R148, [R1+0x324c] ;  /* 0x00324c0001947983 */ /* 0x000ea80000300800 */
[----:B------:R-:W2:Y:S04]  /*e680*/  LDL.LU R146, [R1+0x3248] ;  /* 0x0032480001927983 */ /* 0x000ea80000300800 */
[----:B------:R-:W2:Y:S04]  /*e690*/  LDL.LU R144, [R1+0x3244] ;  /* 0x0032440001907983 */ /* 0x000ea80000300800 */
[----:B------:R-:W2:Y:S04]  /*e6a0*/  LDL.LU R142, [R1+0x3240] ;  /* 0x00324000018e7983 */ /* 0x000ea80000300800 */
[----:B------:R-:W2:Y:S04]  /*e6b0*/  LDL.LU R140, [R1+0x323c] ;  /* 0x00323c00018c7983 */ /* 0x000ea80000300800 */
[----:B---3--:R-:W3:Y:S04]  /*e6c0*/  LDL.LU R138, [R1+0x3238] ;  /* 0x00323800018a7983 */ /* 0x008ee80000300800 */
[----:B------:R-:W3:Y:S04]  /*e6d0*/  LDL.LU R136, [R1+0x3234] ;  /* 0x0032340001887983 */ /* 0x000ee80000300800 */
[----:B------:R-:W3:Y:S04]  /*e6e0*/  LDL.LU R134, [R1+0x3230] ;  /* 0x0032300001867983 */ /* 0x000ee80000300800 */
[----:B------:R-:W3:Y:S04]  /*e6f0*/  LDL.LU R132, [R1+0x322c] ;  /* 0x00322c0001847983 */ /* 0x000ee80000300800 */
[----:B------:R-:W3:Y:S04]  /*e700*/  LDL.LU R76, [R1+0x31bc] ;  /* 0x0031bc00014c7983 */ /* 0x000ee80000300800 */
[----:B------:R-:W3:Y:S04]  /*e710*/  LDL.LU R74, [R1+0x31b8] ;  /* 0x0031b800014a7983 */ /* 0x000ee80000300800 */
[----:B------:R-:W3:Y:S04]  /*e720*/  LDL.LU R72, [R1+0x31b4] ;  /* 0x0031b40001487983 */ /* 0x000ee80000300800 */
        /* <DEDUP_REMOVED lines=8> */
[----:B----4-:R-:W-:Y:S04]  /*e7b0*/  STL [R1+0x30bc], R106 ;  /* 0x0030bc6a01007387 */ /* 0x010fe80000100800 */
[----:B------:R-:W-:Y:S04]  /*e7c0*/  STL [R1+0x30b8], R104 ;  /* 0x0030b86801007387 */ /* 0x000fe80000100800 */
[----:B------:R-:W-:Y:S04]  /*e7d0*/  STL [R1+0x30b4], R102 ;  /* 0x0030b46601007387 */ /* 0x000fe80000100800 */
[----:B------:R4:W-:Y:S04]  /*e7e0*/  STL [R1+0x30c4], R110 ;  /* 0x0030c46e01007387 */ /* 0x0009e80000100800 */
[----:B------:R4:W-:Y:S04]  /*e7f0*/  STL [R1+0x30c0], R108 ;  /* 0x0030c06c01007387 */ /* 0x0009e80000100800 */
[----:B------:R4:W-:Y:S04]  /*e800*/  STL [R1+0x30b0], R100 ;  /* 0x0030b06401007387 */ /* 0x0009e80000100800 */
[----:B------:R4:W-:Y:S04]  /*e810*/  STL [R1+0x30ac], R98 ;  /* 0x0030ac6201007387 */ /* 0x0009e80000100800 */
[----:B--2---:R2:W-:Y:S04]  /*e820*/  STL [R1+0x30a8], R96 ;  /* 0x0030a86001007387 */ /* 0x0045e80000100800 */
[----:B------:R2:W-:Y:S04]  /*e830*/  STL [R1+0x30a4], R94 ;  /* 0x0030a45e01007387 */ /* 0x0005e80000100800 */
[----:B------:R2:W-:Y:S04]  /*e840*/  STL [R1+0x30a0], R92 ;  /* 0x0030a05c01007387 */ /* 0x0005e80000100800 */
[----:B------:R2:W-:Y:S04]  /*e850*/  STL [R1+0x309c], R90 ;  /* 0x00309c5a01007387 */ /* 0x0005e80000100800 */
[----:B------:R2:W-:Y:S04]  /*e860*/  STL [R1+0x3098], R88 ;  /* 0x0030985801007387 */ /* 0x0005e80000100800 */
[----:B------:R2:W-:Y:S04]  /*e870*/  STL [R1+0x3094], R86 ;  /* 0x0030945601007387 */ /* 0x0005e80000100800 */
[----:B------:R2:W-:Y:S01]  /*e880*/  STL [R1+0x3090], R84 ;  /* 0x0030905401007387 */ /* 0x0005e20000100800 */
[----:B------:R-:W-:-:S02]  /*e890*/  IMAD.MOV.U32 R200, RZ, RZ, R116 ;  /* 0x000000ffffc87224 */ /* 0x000fc400078e0074 */
[----:B------:R-:W-:Y:S01]  /*e8a0*/  IMAD.MOV.U32 R199, RZ, RZ, R118 ;  /* 0x000000ffffc77224 */ /* 0x000fe200078e0076 */
[----:B------:R2:W-:Y:S04]  /*e8b0*/  STL [R1+0x308c], R82 ;  /* 0x00308c5201007387 */ /* 0x0005e80000100800 */
[----:B------:R2:W-:Y:S04]  /*e8c0*/  STL [R1+0x3088], R80 ;  /* 0x0030885001007387 */ /* 0x0005e80000100800 */
[----:B------:R2:W-:Y:S04]  /*e8d0*/  STL [R1+0x3084], R78 ;  /* 0x0030844e01007387 */ /* 0x0005e80000100800 */
[----:B0-----:R-:W3:Y:S04]  /*e8e0*/  LDL.LU R130, [R1+0x30ec] ;  /* 0x0030ec0001827983 */ /* 0x001ee80000300800 */
[----:B-1----:R-:W3:Y:S04]  /*e8f0*/  LDL.LU R128, [R1+0x30e8] ;  /* 0x0030e80001807983 */ /* 0x002ee80000300800 */
[----:B------:R-:W3:Y:S04]  /*e900*/  LDL.LU R126, [R1+0x30e4] ;  /* 0x0030e400017e7983 */ /* 0x000ee80000300800 */
[----:B------:R-:W3:Y:S04]  /*e910*/  LDL.LU R124, [R1+0x30e0] ;  /* 0x0030e000017c7983 */ /* 0x000ee80000300800 */
[----:B------:R-:W3:Y:S04]  /*e920*/  LDL.LU R122, [R1+0x30dc] ;  /* 0x0030dc00017a7983 */ /* 0x000ee80000300800 */
[----:B------:R-:W3:Y:S04]  /*e930*/  LDL.LU R120, [R1+0x30d8] ;  /* 0x0030d80001787983 */ /* 0x000ee80000300800 */
[----:B------:R-:W3:Y:S04]  /*e940*/  LDL.LU R118, [R1+0x30d4] ;  /* 0x0030d40001767983 */ /* 0x000ee80000300800 */
[----:B------:R-:W3:Y:S04]  /*e950*/  LDL.LU R116, [R1+0x30d0] ;  /* 0x0030d00001747983 */ /* 0x000ee80000300800 */
[----:B------:R-:W3:Y:S04]  /*e960*/  LDL.LU R114, [R1+0x30cc] ;  /* 0x0030cc0001727983 */ /* 0x000ee80000300800 */
[----:B------:R-:W3:Y:S04]  /*e970*/  LDL.LU R112, [R1+0x30c8] ;  /* 0x0030c80001707983 */ /* 0x000ee80000300800 */
[----:B----4-:R-:W4:Y:S04]  /*e980*/  LDL.LU R110, [R1+0x30c4] ;  /* 0x0030c400016e7983 */ /* 0x010f280000300800 */
[----:B------:R-:W4:Y:S04]  /*e990*/  LDL.LU R108, [R1+0x30c0] ;  /* 0x0030c000016c7983 */ /* 0x000f280000300800 */
[----:B------:R-:W4:Y:S04]  /*e9a0*/  LDL.LU R106, [R1+0x30bc] ;  /* 0x0030bc00016a7983 */ /* 0x000f280000300800 */
[----:B------:R-:W4:Y:S04]  /*e9b0*/  LDL.LU R104, [R1+0x30b8] ;  /* 0x0030b80001687983 */ /* 0x000f280000300800 */
[----:B------:R-:W4:Y:S04]  /*e9c0*/  LDL.LU R102, [R1+0x30b4] ;  /* 0x0030b40001667983 */ /* 0x000f280000300800 */
[----:B------:R-:W4:Y:S04]  /*e9d0*/  LDL.LU R100, [R1+0x30b0] ;  /* 0x0030b00001647983 */ /* 0x000f280000300800 */
[----:B------:R-:W4:Y:S04]  /*e9e0*/  LDL.LU R98, [R1+0x30ac] ;  /* 0x0030ac0001627983 */ /* 0x000f280000300800 */
[----:B--2---:R-:W2:Y:S04]  /*e9f0*/  LDL.LU R96, [R1+0x30a8] ;  /* 0x0030a80001607983 */ /* 0x004ea80000300800 */
[----:B------:R-:W2:Y:S04]  /*ea00*/  LDL.LU R94, [R1+0x30a4] ;  /* 0x0030a400015e7983 */ /* 0x000ea80000300800 */
[----:B------:R-:W2:Y:S04]  /*ea10*/  LDL.LU R92, [R1+0x30a0] ;  /* 0x0030a000015c7983 */ /* 0x000ea80000300800 */
[----:B------:R-:W2:Y:S04]  /*ea20*/  LDL.LU R90, [R1+0x309c] ;  /* 0x00309c00015a7983 */ /* 0x000ea80000300800 */
[----:B------:R-:W2:Y:S04]  /*ea30*/  LDL.LU R88, [R1+0x3098] ;  /* 0x0030980001587983 */ /* 0x000ea80000300800 */
[----:B------:R-:W2:Y:S04]  /*ea40*/  LDL.LU R86, [R1+0x3094] ;  /* 0x0030940001567983 */ /* 0x000ea80000300800 */
[----:B------:R-:W2:Y:S04]  /*ea50*/  LDL.LU R84, [R1+0x3090] ;  /* 0x0030900001547983 */ /* 0x000ea80000300800 */
[----:B------:R-:W2:Y:S04]  /*ea60*/  LDL.LU R82, [R1+0x308c] ;  /* 0x00308c0001527983 */ /* 0x000ea80000300800 */
[----:B------:R-:W2:Y:S04]  /*ea70*/  LDL.LU R80, [R1+0x3088] ;  /* 0x0030880001507983 */ /* 0x000ea80000300800 */
[----:B------:R0:W-:Y:S04]  /*ea80*/  STL [R1+0x32f4], R64 ;  /* 0x0032f44001007387 */ /* 0x0001e80000100800 */
[----:B------:R-:W2:Y:S04]  /*ea90*/  LDL.LU R78, [R1+0x3084] ;  /* 0x00308400014e7983 */ /* 0x000ea80000300800 */
[----:B------:R-:W2:Y:S04]  /*eaa0*/  LDL R228, [R1+0x324] ;  /* 0x0003240001e47983 */ /* 0x000ea80000100800 */
[----:B------:R-:W2:Y:S04]  /*eab0*/  LDL R58, [R1+0x428] ;  /* 0x00042800013a7983 */ /* 0x000ea80000100800 */
[----:B------:R-:W2:Y:S04]  /*eac0*/  LDL R60, [R1+0x42c] ;  /* 0x00042c00013c7983 */ /* 0x000ea80000100800 */
[----:B------:R-:W2:Y:S04]  /*ead0*/  LDL R54, [R1+0x438] ;  /* 0x0004380001367983 */ /* 0x000ea80000100800 */
[----:B------:R-:W2:Y:S04]  /*eae0*/  LDL.LU R66, [R1+0x32f8] ;  /* 0x0032f80001427983 */ /* 0x000ea80000300800 */
[----:B0-----:R-:W2:Y:S01]  /*eaf0*/  LDL.LU R64, [R1+0x32f4] ;  /* 0x0032f40001407983 */ /* 0x001ea20000300800 */
[----:B------:R-:W-:-:S02]  /*eb00*/  IMAD.MOV.U32 R53, RZ, RZ, R93 ;  /* 0x000000ffff357224 */ /* 0x000fc400078e005d */
[----:B------:R-:W-:Y:S01]  /*eb10*/  IMAD.MOV.U32 R55, RZ, RZ, R95 ;  /* 0x000000ffff377224 */ /* 0x000fe200078e005f */
[----:B------:R0:W-:Y:S01]  /*eb20*/  STL [R1+0x3438], R190 ;  /* 0x003438be01007387 */ /* 0x0001e20000100800 */
[----:B------:R-:W-:Y:S02]  /*eb30*/  IMAD.MOV.U32 R57, RZ, RZ, R97 ;  /* 0x000000ffff397224 */ /* 0x000fe400078e0061 */
[----:B------:R-:W-:Y:S01]  /*eb40*/  IMAD.MOV.U32 R59, RZ, RZ, R99 ;  /* 0x000000ffff3b7224 */ /* 0x000fe200078e0063 */
[----:B------:R-:W2:Y:S01]  /*eb50*/  LDL R222, [R1+0x330] ;  /* 0x0003300001de7983 */ /* 0x000ea20000100800 */
[----:B------:R-:W-:Y:S02]  /*eb60*/  IMAD.MOV.U32 R61, RZ, RZ, R101 ;  /* 0x000000ffff3d7224 */ /* 0x000fe400078e0065 */
[----:B------:R-:W-:Y:S01]  /*eb70*/  IMAD.MOV.U32 R63, RZ, RZ, R103 ;  /* 0x000000ffff3f7224 */ /* 0x000fe200078e0067 */
[----:B------:R-:W2:Y:S01]  /*eb80*/  LDL R212, [R1+0x334] ;  /* 0x0003340001d47983 */ /* 0x000ea20000100800 */
[----:B------:R-:W-:-:S02]  /*eb90*/  IMAD.MOV.U32 R65, RZ, RZ, R109 ;  /* 0x000000ffff417224 */ /* 0x000fc400078e006d */
[----:B------:R-:W-:Y:S01]  /*eba0*/  IMAD.MOV.U32 R67, RZ, RZ, R111 ;  /* 0x000000ffff437224 */ /* 0x000fe200078e006f */
[----:B------:R1:W-:Y:S01]  /*ebb0*/  STL [R1+0x32e4], R188 ;  /* 0x0032e4bc01007387 */ /* 0x0003e20000100800 */
[----:B------:R-:W-:-:S03]  /*ebc0*/  IMAD.MOV.U32 R224, RZ, RZ, R71 ;  /* 0x000000ffffe07224 */ /* 0x000fc600078e0047 */
[----:B------:R1:W-:Y:S04]  /*ebd0*/  STL [R1+0x32e0], R186 ;  /* 0x0032e0ba01007387 */ /* 0x0003e80000100800 */
[----:B------:R1:W-:Y:S04]  /*ebe0*/  STL [R1+0x32dc], R184 ;  /* 0x0032dcb801007387 */ /* 0x0003e80000100800 */
[----:B------:R1:W-:Y:S04]  /*ebf0*/  STL [R1+0x31b0], R70 ;  /* 0x0031b04601007387 */ /* 0x0003e80000100800 */
[----:B------:R1:W-:Y:S04]  /*ec00*/  STL [R1+0x31ac], R68 ;  /* 0x0031ac4401007387 */ /* 0x0003e80000100800 */
[----:B------:R1:W-:Y:S04]  /*ec10*/  STL [R1+0x31a8], R194 ;  /* 0x0031a8c201007387 */ /* 0x0003e80000100800 */
[----:B------:R1:W-:Y:S04]  /*ec20*/  STL.64 [R1+0x31a0], R192 ;  /* 0x0031a0c001007387 */ /* 0x0003e80000100a00 */
        /* <DEDUP_REMOVED lines=16> */
[----:B---3--:R3:W-:Y:S04]  /*ed30*/  STL [R1+0x30fc], R138 ;  /* 0x0030fc8a01007387 */ /* 0x0087e80000100800 */
[----:B------:R3:W-:Y:S04]  /*ed40*/  STL [R1+0x30f8], R136 ;  /* 0x0030f88801007387 */ /* 0x0007e80000100800 */
[----:B------:R3:W-:Y:S04]  /*ed50*/  STL [R1+0x30f4], R134 ;  /* 0x0030f48601007387 */ /* 0x0007e80000100800 */
[----:B------:R3:W-:Y:S04]  /*ed60*/  STL [R1+0x30f0], R132 ;  /* 0x0030f08401007387 */ /* 0x0007e80000100800 */
[----:B------:R3:W-:Y:S04]  /*ed70*/  STL [R1+0x3080], R76 ;  /* 0x0030804c01007387 */ /* 0x0007e80000100800 */
[----:B------:R3:W-:Y:S04]  /*ed80*/  STL [R1+0x307c], R74 ;  /* 0x00307c4a01007387 */ /* 0x0007e80000100800 */
        /* <DEDUP_REMOVED lines=9> */
[----:B------:R-:W2:Y:S04]  /*ee20*/  LDL.LU.64 R192, [R1+0x31a0] ;  /* 0x0031a00001c07983 */ /* 0x000ea80000300a00 */
[----:B------:R-:W2:Y:S04]  /*ee30*/  LDL.LU R182, [R1+0x3198] ;  /* 0x0031980001b67983 */ /* 0x000ea80000300800 */
[----:B------:R-:W2:Y:S04]  /*ee40*/  LDL.LU.64 R180, [R1+0x3190] ;  /* 0x0031900001b47983 */ /* 0x000ea80000300a00 */
        /* <DEDUP_REMOVED lines=21> */
[----:B------:R-:W3:Y:S04]  /*efa0*/  LDL.LU R71, [R1+0x52c] ;  /* 0x00052c0001477983 */ /* 0x000ee80000300800 */
        /* <DEDUP_REMOVED lines=10> */
[----:B----4-:R-:W-:Y:S04]  /*f050*/  STL [R1+0x304c], R110 ;  /* 0x00304c6e01007387 */ /* 0x010fe80000100800 */
[----:B------:R-:W-:Y:S04]  /*f060*/  STL [R1+0x3048], R108 ;  /* 0x0030486c01007387 */ /* 0x000fe80000100800 */
[----:B------:R-:W-:Y:S04]  /*f070*/  STL [R1+0x3044], R106 ;  /* 0x0030446a01007387 */ /* 0x000fe80000100800 */
[----:B------:R-:W-:Y:S04]  /*f080*/  STL [R1+0x3040], R104 ;  /* 0x0030406801007387 */ /* 0x000fe80000100800 */
[----:B------:R-:W-:Y:S04]  /*f090*/  STL [R1+0x303c], R102 ;  /* 0x00303c6601007387 */ /* 0x000fe80000100800 */
[----:B------:R-:W-:Y:S04]  /*f0a0*/  STL [R1+0x3038], R100 ;  /* 0x0030386401007387 */ /* 0x000fe80000100800 */
[----:B------:R-:W-:Y:S04]  /*f0b0*/  STL [R1+0x3034], R98 ;  /* 0x0030346201007387 */ /* 0x000fe80000100800 */
[----:B--2---:R-:W-:Y:S04]  /*f0c0*/  STL [R1+0x3030], R96 ;  /* 0x0030306001007387 */ /* 0x004fe80000100800 */
        /* <DEDUP_REMOVED lines=11> */
[----:B------:R-:W-:Y:S04]  /*f180*/  STL [R1+0x32c], R220 ;  /* 0x00032cdc01007387 */ /* 0x000fe80000100800 */
[----:B------:R-:W-:Y:S04]  /*f190*/  STL.128 [R1+0x2fe0], R64 ;  /* 0x002fe04001007387 */ /* 0x000fe80000100c00 */
[----:B------:R-:W-:Y:S04]  /*f1a0*/  STL.128 [R1+0x2fd0], R60 ;  /* 0x002fd03c01007387 */ /* 0x000fe80000100c00 */
[----:B------:R-:W-:Y:S04]  /*f1b0*/  STL.128 [R1+0x2fc0], R56 ;  /* 0x002fc03801007387 */ /* 0x000fe80000100c00 */
[----:B------:R1:W-:Y:S04]  /*f1c0*/  STL.128 [R1+0x2fb0], R52 ;  /* 0x002fb03401007387 */ /* 0x0003e80000100c00 */
[----:B------:R-:W2:Y:S04]  /*f1d0*/  LDL R44, [R1+0x43c] ;  /* 0x00043c00012c7983 */ /* 0x000ea80000100800 */
[----:B------:R-:W4:Y:S04]  /*f1e0*/  LDL R48, [R1+0x444] ;  /* 0x0004440001307983 */ /* 0x000f280000100800 */
[----:B------:R-:W4:Y:S04]  /*f1f0*/  LDL R38, [R1+0x448] ;  /* 0x0004480001267983 */ /* 0x000f280000100800 */
[----:B------:R-:W4:Y:S04]  /*f200*/  LDL R40, [R1+0x44c] ;  /* 0x00044c0001287983 */ /* 0x000f280000100800 */
[----:B------:R-:W4:Y:S04]  /*f210*/  LDL R42, [R1+0x450] ;  /* 0x00045000012a7983 */ /* 0x000f280000100800 */
[----:B------:R-:W4:Y:S04]  /*f220*/  LDL R32, [R1+0x454] ;  /* 0x0004540001207983 */ /* 0x000f280000100800 */
[----:B------:R-:W4:Y:S04]  /*f230*/  LDL R34, [R1+0x458] ;  /* 0x0004580001227983 */ /* 0x000f280000100800 */
[----:B------:R-:W4:Y:S04]  /*f240*/  LDL R36, [R1+0x45c] ;  /* 0x00045c0001247983 */ /* 0x000f280000100800 */
[----:B0-----:R-:W4:Y:S04]  /*f250*/  LDL R33, [R1+0x88] ;  /* 0x0000880001217983 */ /* 0x001f280000100800 */
[----:B------:R-:W4:Y:S04]  /*f260*/  LDL.64 R16, [R1+0xa8] ;  /* 0x0000a80001107983 */ /* 0x000f280000100a00 */
[----:B------:R-:W4:Y:S04]  /*f270*/  LDL.128 R24, [R1+0x260] ;  /* 0x0002600001187983 */ /* 0x000f280000100c00 */
[----:B-1----:R-:W4:Y:S04]  /*f280*/  LDL.128 R52, [R1+0x320] ;  /* 0x0003200001347983 */ /* 0x002f280000100c00 */
[----:B------:R-:W4:Y:S04]  /*f290*/  LDL.LU.128 R64, [R1+0x2fe0] ;  /* 0x002fe00001407983 */ /* 0x000f280000300c00 */
[----:B------:R-:W4:Y:S04]  /*f2a0*/  LDL.LU.128 R60, [R1+0x2fd0] ;  /* 0x002fd000013c7983 */ /* 0x000f280000300c00 */
[----:B------:R-:W4:Y:S04]  /*f2b0*/  LDL.LU.128 R56, [R1+0x2fc0] ;  /* 0x002fc00001387983 */ /* 0x000f280000300c00 */
[----:B------:R-:W4:Y:S04]  /*f2c0*/  LDL.LU R120, [R1+0x3060] ;  /* 0x0030600001787983 */ /* 0x000f280000300800 */
        /* <DEDUP_REMOVED lines=8> */
[----:B------:R-:W4:Y:S01]  /*f350*/  LDL.LU R92, [R1+0x3028] ;  /* 0x00302800015c7983 */ /* 0x000f220000300800 */
[----:B------:R-:W-:-:S02]  /*f360*/  IMAD.MOV.U32 R228, RZ, RZ, R69 ;  /* 0x000000ffffe47224 */ /* 0x000fc400078e0045 */
[----:B------:R-:W-:Y:S02]  /*f370*/  IMAD.MOV.U32 R39, RZ, RZ, R79 ;  /* 0x000000ffff277224 */ /* 0x000fe400078e004f */
[----:B------:R-:W-:Y:S02]  /*f380*/  IMAD.MOV.U32 R41, RZ, RZ, R81 ;  /* 0x000000ffff297224 */ /* 0x000fe400078e0051 */
[----:B------:R-:W-:Y:S02]  /*f390*/  IMAD.MOV.U32 R43, RZ, RZ, R83 ;  /* 0x000000ffff2b7224 */ /* 0x000fe400078e0053 */
[----:B------:R-:W-:Y:S02]  /*f3a0*/  IMAD.MOV.U32 R45, RZ, RZ, R85 ;  /* 0x000000ffff2d7224 */ /* 0x000fe400078e0055 */
[----:B------:R-:W-:Y:S02]  /*f3b0*/  IMAD.MOV.U32 R47, RZ, RZ, R87 ;  /* 0x000000ffff2f7224 */ /* 0x000fe400078e0057 */
[----:B------:R-:W-:-:S02]  /*f3c0*/  IMAD.MOV.U32 R49, RZ, RZ, R89 ;  /* 0x000000ffff317224 */ /* 0x000fc400078e0059 */
[----:B------:R-:W-:Y:S01]  /*f3d0*/  IMAD.MOV.U32 R51, RZ, RZ, R91 ;  /* 0x000000ffff337224 */ /* 0x000fe200078e005b */
[----:B------:R-:W-:Y:S01]  /*f3e0*/  STL [R1+0x360], R198 ;  /* 0x000360c601007387 */ /* 0x000fe20000100800 */
[----:B------:R-:W-:Y:S02]  /*f3f0*/  IMAD.MOV.U32 R69, RZ, RZ, R117 ;  /* 0x000000ffff457224 */ /* 0x000fe400078e0075 */
[----:B------:R-:W-:Y:S01]  /*f400*/  IMAD.MOV.U32 R232, RZ, RZ, R73 ;  /* 0x000000ffffe87224 */ /* 0x000fe200078e0049 */
[----:B------:R-:W-:Y:S01]  /*f410*/  STL [R1+0x330], R222 ;  /* 0x000330de01007387 */ /* 0x000fe20000100800 */
[----:B------:R-:W-:-:S03]  /*f420*/  IMAD.MOV.U32 R235, RZ, RZ, R75 ;  /* 0x000000ffffeb7224 */ /* 0x000fc600078e004b */
[----:B------:R-:W-:Y:S04]  /*f430*/  STL [R1+0x334], R212 ;  /* 0x000334d401007387 */ /* 0x000fe80000100800 */
[----:B------:R-:W-:Y:S04]  /*f440*/  STL [R1+0x338], R214 ;  /* 0x000338d601007387 */ /* 0x000fe80000100800 */
[----:B------:R-:W-:Y:S04]  /*f450*/  STL [R1+0x33c], R216 ;  /* 0x00033cd801007387 */ /* 0x000fe80000100800 */
[----:B------:R-:W-:Y:S04]  /*f460*/  STL.128 [R1+0x2f50], R28 ;  /* 0x002f501c01007387 */ /* 0x000fe80000100c00 */
[----:B------:R-:W-:Y:S04]  /*f470*/  STL.128 [R1+0x2f30], R20 ;  /* 0x002f301401007387 */ /* 0x000fe80000100c00 */
[----:B------:R-:W-:Y:S04]  /*f480*/  STL.128 [R1+0x2f10], R12 ;  /* 0x002f100c01007387 */ /* 0x000fe80000100c00 */
[----:B------:R-:W-:Y:S04]  /*f490*/  STL.128 [R1+0x2f00], R8 ;  /* 0x002f000801007387 */ /* 0x000fe80000100c00 */
[----:B---3--:R0:W-:Y:S04]  /*f4a0*/  STL [R1+0x3008], R76 ;  /* 0x0030084c01007387 */ /* 0x0081e80000100800 */
[----:B------:R1:W-:Y:S04]  /*f4b0*/  STL [R1+0x3004], R74 ;  /* 0x0030044a01007387 */ /* 0x0003e80000100800 */
[----:B------:R3:W-:Y:S04]  /*f4c0*/  STL [R1+0x3000], R72 ;  /* 0x0030004801007387 */ /* 0x0007e80000100800 */
[----:B------:R3:W-:Y:S04]  /*f4d0*/  STL.128 [R1+0x2ff0], R68 ;  /* 0x002ff04401007387 */ /* 0x0007e80000100c00 */
[----:B------:R3:W-:Y:S04]  /*f4e0*/  STL.128 [R1+0x2ef0], R4 ;  /* 0x002ef00401007387 */ /* 0x0007e80000100c00 */
        /* <DEDUP_REMOVED lines=15> */
[----:B0-----:R-:W4:Y:S04]  /*f5e0*/  LDL.LU R76, [R1+0x3008] ;  /* 0x00300800014c7983 */ /* 0x001f280000300800 */
[----:B-1----:R-:W4:Y:S04]  /*f5f0*/  LDL.LU R74, [R1+0x3004] ;  /* 0x00300400014a7983 */ /* 0x002f280000300800 */
[----:B---3--:R-:W3:Y:S04]  /*f600*/  LDL.LU R72, [R1+0x3000] ;  /* 0x0030000001487983 */ /* 0x008ee80000300800 */
[----:B------:R-:W3:Y:S04]  /*f610*/  LDL.LU.128 R68, [R1+0x2ff0] ;  /* 0x002ff00001447983 */ /* 0x000ee80000300c00 */
[----:B------:R-:W3:Y:S04]  /*f620*/  LDL.LU.128 R28, [R1+0x2f50] ;  /* 0x002f5000011c7983 */ /* 0x000ee80000300c00 */
[----:B------:R-:W3:Y:S04]  /*f630*/  LDL.LU.128 R20, [R1+0x2f30] ;  /* 0x002f300001147983 */ /* 0x000ee80000300c00 */
[----:B------:R-:W3:Y:S04]  /*f640*/  LDL.LU.128 R12, [R1+0x2f10] ;  /* 0x002f1000010c7983 */ /* 0x000ee80000300c00 */
[----:B------:R-:W3:Y:S04]  /*f650*/  LDL.LU.128 R8, [R1+0x2f00] ;  /* 0x002f000001087983 */ /* 0x000ee80000300c00 */
[----:B------:R-:W3:Y:S01]  /*f660*/  LDL.LU.128 R4, [R1+0x2ef0] ;  /* 0x002ef00001047983 */ /* 0x000ee20000300c00 */
[----:B------:R-:W-:-:S03]  /*f670*/  IMAD.MOV.U32 R231, RZ, RZ, R77 ;  /* 0x000000ffffe77224 */ /* 0x000fc600078e004d */
[----:B------:R-:W-:Y:S04]  /*f680*/  STL [R1+0x35c], R196 ;  /* 0x00035cc401007387 */ /* 0x000fe80000100800 */
[----:B------:R-:W-:Y:S04]  /*f690*/  STL [R1+0x344], R208 ;  /* 0x000344d001007387 */ /* 0x000fe80000100800 */
[----:B------:R-:W-:Y:S04]  /*f6a0*/  STL [R1+0x348], R210 ;  /* 0x000348d201007387 */ /* 0x000fe80000100800 */
[----:B------:R-:W3:Y:S04]  /*f6b0*/  LDL.LU R130, [R1+0x3074] ;  /* 0x0030740001827983 */ /* 0x000ee80000300800 */
[----:B------:R-:W3:Y:S04]  /*f6c0*/  LDL.LU R128, [R1+0x3070] ;  /* 0x0030700001807983 */ /* 0x000ee80000300800 */
[----:B--2---:R-:W-:Y:S04]  /*f6d0*/  STL.128 [R1+0x2f90], R44 ;  /* 0x002f902c01007387 */ /* 0x004fe80000100c00 */
[----:B----4-:R0:W-:Y:S04]  /*f6e0*/  STL.128 [R1+0x2fa0], R48 ;  /* 0x002fa03001007387 */ /* 0x0101e80000100c00 */
[----:B------:R-:W-:Y:S04]  /*f6f0*/  STL.128 [R1+0x2f80], R40 ;  /* 0x002f802801007387 */ /* 0x000fe80000100c00 */
[----:B0-----:R-:W2:Y:S04]  /*f700*/  LDL.LU.128 R48, [R1+0x2fa0] ;  /* 0x002fa00001307983 */ /* 0x001ea80000300c00 */
[----:B------:R-:W4:Y:S04]  /*f710*/  LDL.LU.128 R44, [R1+0x2f90] ;  /* 0x002f9000012c7983 */ /* 0x000f280000300c00 */
[----:B------:R-:W-:Y:S04]  /*f720*/  STL.128 [R1+0x2f70], R36 ;  /* 0x002f702401007387 */ /* 0x000fe80000100c00 */
[----:B------:R-:W-:Y:S04]  /*f730*/  STL.128 [R1+0x2f60], R32 ;  /* 0x002f602001007387 */ /* 0x000fe80000100c00 */
[----:B------:R-:W-:Y:S04]  /*f740*/  STL.64 [R1+0x2f20], R16 ;  /* 0x002f201001007387 */ /* 0x000fe80000100a00 */
[----:B------:R-:W-:Y:S01]  /*f750*/  STL.128 [R1+0x2f40], R24 ;  /* 0x002f401801007387 */ /* 0x000fe20000100c00 */
[----:B------:R-:W-:-:S03]  /*f760*/  IMAD.MOV.U32 R198, RZ, RZ, R52 ;  /* 0x000000ffffc67224 */ /* 0x000fc600078e0034 */
[----:B------:R0:W-:Y:S01]  /*f770*/  STL.64 [R1+0x538], R54 ;  /* 0x0005383601007387 */ /* 0x0001e20000100a00 */
[----:B------:R-:W-:-:S03]  /*f780*/  IMAD.MOV.U32 R73, RZ, RZ, R53 ;  /* 0x000000ffff497224 */ /* 0x000fc600078e0035 */
[----:B------:R-:W-:Y:S04]  /*f790*/  STL.128 [R1+0x2e50], R64 ;  /* 0x002e504001007387 */ /* 0x000fe80000100c00 */
[----:B------:R-:W-:Y:S04]  /*f7a0*/  STL.128 [R1+0x2e40], R60 ;  /* 0x002e403c01007387 */ /* 0x000fe80000100c00 */
[----:B------:R1:W-:Y:S04]  /*f7b0*/  STL.128 [R1+0x2e30], R56 ;  /* 0x002e303801007387 */ /* 0x0003e80000100c00 */
[----:B0-----:R-:W4:Y:S04]  /*f7c0*/  LDL.LU.128 R52, [R1+0x2fb0] ;  /* 0x002fb00001347983 */ /* 0x001f280000300c00 */
[----:B------:R-:W4:Y:S04]  /*f7d0*/  LDL.LU.128 R40, [R1+0x2f80] ;  /* 0x002f800001287983 */ /* 0x000f280000300c00 */
[----:B------:R-:W4:Y:S04]  /*f7e0*/  LDL.LU.128 R36, [R1+0x2f70] ;  /* 0x002f700001247983 */ /* 0x000f280000300c00 */
[----:B------:R-:W4:Y:S04]  /*f7f0*/  LDL.LU.128 R32, [R1+0x2f60] ;  /* 0x002f600001207983 */ /* 0x000f280000300c00 */
[----:B------:R-:W4:Y:S04]  /*f800*/  LDL.LU.128 R24, [R1+0x2f40] ;  /* 0x002f400001187983 */ /* 0x000f280000300c00 */
[----:B------:R-:W4:Y:S04]  /*f810*/  LDL.LU.64 R16, [R1+0x2f20] ;  /* 0x002f200001107983 */ /* 0x000f280000300a00 */
[----:B------:R-:W4:Y:S04]  /*f820*/  LDL.LU R75, [R1+0x53c] ;  /* 0x00053c00014b7983 */ /* 0x000f280000300800 */
[----:B------:R0:W-:Y:S04]  /*f830*/  STL [R1+0x2ed8], R120 ;  /* 0x002ed87801007387 */ /* 0x0001e80000100800 */
[----:B------:R0:W-:Y:S04]  /*f840*/  STL [R1+0x2ed4], R118 ;  /* 0x002ed47601007387 */ /* 0x0001e80000100800 */
[----:B------:R0:W-:Y:S04]  /*f850*/  STL [R1+0x2ed0], R116 ;  /* 0x002ed07401007387 */ /* 0x0001e80000100800 */
[----:B------:R0:W-:Y:S04]  /*f860*/  STL [R1+0x2ecc], R114 ;  /* 0x002ecc7201007387 */ /* 0x0001e80000100800 */
[----:B------:R0:W-:Y:S04]  /*f870*/  STL [R1+0x2ec8], R112 ;  /* 0x002ec87001007387 */ /* 0x0001e80000100800 */
[----:B------:R0:W-:Y:S04]  /*f880*/  STL [R1+0x2ec4], R110 ;  /* 0x002ec46e01007387 */ /* 0x0001e80000100800 */
[----:B------:R0:W-:Y:S04]  /*f890*/  STL [R1+0x2ec0], R108 ;  /* 0x002ec06c01007387 */ /* 0x0001e80000100800 */
[----:B-1----:R-:W4:Y:S04]  /*f8a0*/  LDL.128 R56, [R1+0x330] ;  /* 0x0003300001387983 */ /* 0x002f280000100c00 */
[----:B------:R-:W4:Y:S04]  /*f8b0*/  LDL.LU.128 R64, [R1+0x2e50] ;  /* 0x002e500001407983 */ /* 0x000f280000300c00 */
[----:B------:R-:W4:Y:S04]  /*f8c0*/  LDL.LU.128 R60, [R1+0x2e40] ;  /* 0x002e4000013c7983 */ /* 0x000f280000300c00 */
[----:B------:R1:W-:Y:S04]  /*f8d0*/  STL [R1+0x2ebc], R106 ;  /* 0x002ebc6a01007387 */ /* 0x0003e80000100800 */
[----:B0-----:R-:W4:Y:S04]  /*f8e0*/  LDL.LU R120, [R1+0x2ed8] ;  /* 0x002ed80001787983 */ /* 0x001f280000300800 */
[----:B------:R-:W4:Y:S04]  /*f8f0*/  LDL.LU R118, [R1+0x2ed4] ;  /* 0x002ed40001767983 */ /* 0x000f280000300800 */
[----:B------:R-:W4:Y:S04]  /*f900*/  LDL.LU R116, [R1+0x2ed0] ;  /* 0x002ed00001747983 */ /* 0x000f280000300800 */
[----:B------:R-:W4:Y:S04]  /*f910*/  LDL.LU R114, [R1+0x2ecc] ;  /* 0x002ecc0001727983 */ /* 0x000f280000300800 */
[----:B------:R-:W4:Y:S04]  /*f920*/  LDL.LU R112, [R1+0x2ec8] ;  /* 0x002ec80001707983 */ /* 0x000f280000300800 */
[----:B------:R-:W4:Y:S04]  /*f930*/  LDL.LU R110, [R1+0x2ec4] ;  /* 0x002ec400016e7983 */ /* 0x000f280000300800 */
[----:B------:R-:W4:Y:S04]  /*f940*/  LDL.LU R108, [R1+0x2ec0] ;  /* 0x002ec000016c7983 */ /* 0x000f280000300800 */
[----:B------:R0:W-:Y:S04]  /*f950*/  STL [R1+0x2ea4], R94 ;  /* 0x002ea45e01007387 */ /* 0x0001e80000100800 */
[----:B------:R0:W-:Y:S04]  /*f960*/  STL [R1+0x2ea0], R92 ;  /* 0x002ea05c01007387 */ /* 0x0001e80000100800 */
[----:B-1----:R-:W4:Y:S04]  /*f970*/  LDL.LU R106, [R1+0x2ebc] ;  /* 0x002ebc00016a7983 */ /* 0x002f280000300800 */
[----:B0-----:R-:W4:Y:S04]  /*f980*/  LDL.LU R94, [R1+0x2ea4] ;  /* 0x002ea400015e7983 */ /* 0x001f280000300800 */
        /* <DEDUP_REMOVED lines=17> */
[----:B---3--:R3:W-:Y:S04]  /*faa0*/  STL.128 [R1+0x2e60], R68 ;  /* 0x002e604401007387 */ /* 0x0087e80000100c00 */
[----:B------:R-:W-:Y:S04]  /*fab0*/  STL.128 [R1+0x2dc0], R28 ;  /* 0x002dc01c01007387 */ /* 0x000fe80000100c00 */
[----:B------:R-:W-:Y:S04]  /*fac0*/  STL.128 [R1+0x2da0], R20 ;  /* 0x002da01401007387 */ /* 0x000fe80000100c00 */
[----:B------:R-:W-:Y:S04]  /*fad0*/  STL.128 [R1+0x2d80], R12 ;  /* 0x002d800c01007387 */ /* 0x000fe80000100c00 */
[----:B------:R-:W-:Y:S04]  /*fae0*/  STL.128 [R1+0x2d70], R8 ;  /* 0x002d700801007387 */ /* 0x000fe80000100c00 */
[----:B------:R-:W-:Y:S04]  /*faf0*/  STL.128 [R1+0x2d60], R4 ;  /* 0x002d600401007387 */ /* 0x000fe80000100c00 */
        /* <DEDUP_REMOVED lines=13> */
[----:B--2---:R0:W-:Y:S04]  /*fbd0*/  STL.128 [R1+0x2e10], R48 ;  /* 0x002e103001007387 */ /* 0x0041e80000100c00 */
[----:B----4-:R1:W-:Y:S04]  /*fbe0*/  STL.128 [R1+0x2e00], R44 ;  /* 0x002e002c01007387 */ /* 0x0103e80000100c00 */
[----:B------:R-:W2:Y:S04]  /*fbf0*/  LDL.LU R80, [R1+0x2e88] ;  /* 0x002e880001507983 */ /* 0x000ea80000300800 */
[----:B------:R-:W4:Y:S04]  /*fc00*/  LDL.LU R78, [R1+0x2e84] ;  /* 0x002e8400014e7983 */ /* 0x000f280000300800 */
[----:B------:R-:W4:Y:S04]  /*fc10*/  LDL.LU R76, [R1+0x2e80] ;  /* 0x002e8000014c7983 */ /* 0x000f280000300800 */
[----:B---3--:R-:W3:Y:S04]  /*fc20*/  LDL.LU.128 R68, [R1+0x2e60] ;  /* 0x002e600001447983 */ /* 0x008ee80000300c00 */
[----:B0-----:R-:W4:Y:S04]  /*fc30*/  LDL.LU.128 R48, [R1+0x2e10] ;  /* 0x002e100001307983 */ /* 0x001f280000300c00 */
[----:B-1----:R-:W4:Y:S04]  /*fc40*/  LDL.LU.128 R44, [R1+0x2e00] ;  /* 0x002e0000012c7983 */ /* 0x002f280000300c00 */
[----:B------:R-:W4:Y:S04]  /*fc50*/  LDL.LU.128 R28, [R1+0x2dc0] ;  /* 0x002dc000011c7983 */ /* 0x000f280000300c00 */
[----:B------:R-:W4:Y:S04]  /*fc60*/  LDL.LU.128 R20, [R1+0x2da0] ;  /* 0x002da00001147983 */ /* 0x000f280000300c00 */
[----:B------:R0:W-:Y:S04]  /*fc70*/  STL.128 [R1+0x2e20], R52 ;  /* 0x002e203401007387 */ /* 0x0001e80000100c00 */
[----:B------:R1:W-:Y:S04]  /*fc80*/  STL.128 [R1+0x2df0], R40 ;  /* 0x002df02801007387 */ /* 0x0003e80000100c00 */
[----:B------:R1:W-:Y:S04]  /*fc90*/  STL.128 [R1+0x2de0], R36 ;  /* 0x002de02401007387 */ /* 0x0003e80000100c00 */
[----:B------:R-:W-:Y:S04]  /*fca0*/  STL.128 [R1+0x2dd0], R32 ;  /* 0x002dd02001007387 */ /* 0x000fe80000100c00 */
[----:B------:R-:W-:Y:S04]  /*fcb0*/  STL.128 [R1+0x2db0], R24 ;  /* 0x002db01801007387 */ /* 0x000fe80000100c00 */
[----:B------:R-:W-:Y:S04]  /*fcc0*/  STL.64 [R1+0x2d90], R16 ;  /* 0x002d901001007387 */ /* 0x000fe80000100a00 */
[----:B------:R1:W-:Y:S04]  /*fcd0*/  STL.128 [R1+0x2e70], R72 ;  /* 0x002e704801007387 */ /* 0x0003e80000100c00 */
[----:B0-----:R-:W4:Y:S04]  /*fce0*/  LDL.LU.128 R52, [R1+0x2e20] ;  /* 0x002e200001347983 */ /* 0x001f280000300c00 */
[----:B-1----:R-:W4:Y:S04]  /*fcf0*/  LDL.LU.128 R40, [R1+0x2df0] ;  /* 0x002df00001287983 */ /* 0x002f280000300c00 */
[----:B------:R-:W4:Y:S04]  /*fd00*/  LDL.LU.128 R36, [R1+0x2de0] ;  /* 0x002de00001247983 */ /* 0x000f280000300c00 */
[----:B------:R-:W4:Y:S04]  /*fd10*/  LDL.LU.128 R72, [R1+0x2e70] ;  /* 0x002e700001487983 */ /* 0x000f280000300c00 */
[----:B------:R-:W4:Y:S04]  /*fd20*/  LDL.LU.128 R32, [R1+0x2dd0] ;  /* 0x002dd00001207983 */ /* 0x000f280000300c00 */
[----:B------:R-:W4:Y:S04]  /*fd30*/  LDL.LU.128 R24, [R1+0x2db0] ;  /* 0x002db00001187983 */ /* 0x000f280000300c00 */
[----:B------:R-:W4:Y:S01]  /*fd40*/  LDL.LU.64 R16, [R1+0x2d90] ;  /* 0x002d900001107983 */ /* 0x000f220000300a00 */
[----:B------:R-:W-:-:S03]  /*fd50*/  IMAD.MOV.U32 R196, RZ, RZ, R56 ;  /* 0x000000ffffc47224 */ /* 0x000fc600078e0038 */
[----:B------:R0:W-:Y:S01]  /*fd60*/  STL.64 [R1+0x548], R58 ;  /* 0x0005483a01007387 */ /* 0x0001e20000100a00 */
[----:B------:R-:W-:-:S03]  /*fd70*/  IMAD.MOV.U32 R77, RZ, RZ, R57 ;  /* 0x000000ffff4d7224 */ /* 0x000fc600078e0039 */
[----:B------:R-:W-:Y:S04]  /*fd80*/  STL.128 [R1+0x2cb0], R64 ;  /* 0x002cb04001007387 */ /* 0x000fe80000100c00 */
[----:B------:R1:W-:Y:S04]  /*fd90*/  STL.128 [R1+0x2ca0], R60 ;  /* 0x002ca03c01007387 */ /* 0x0003e80000100c00 */
[----:B0-----:R-:W4:Y:S04]  /*fda0*/  LDL.LU.128 R56, [R1+0x2e30] ;  /* 0x002e300001387983 */ /* 0x001f280000300c00 */
[----:B------:R-:W4:Y:S04]  /*fdb0*/  LDL.LU.128 R12, [R1+0x2d80] ;  /* 0x002d8000010c7983 */ /* 0x000f280000300c00 */
[----:B------:R-:W4:Y:S04]  /*fdc0*/  LDL.LU.128 R8, [R1+0x2d70] ;  /* 0x002d700001087983 */ /* 0x000f280000300c00 */
[----:B------:R-:W4:Y:S04]  /*fdd0*/  LDL.LU.128 R4, [R1+0x2d60] ;  /* 0x002d600001047983 */ /* 0x000f280000300c00 */
        /* <DEDUP_REMOVED lines=23> */
[----:B------:R-:W-:Y:S04]  /*ff50*/  STL [R1+0x358], R190 ;  /* 0x000358be01007387 */ /* 0x000fe80000100800 */
[----:B------:R0:W-:Y:S04]  /*ff60*/  STL [R1+0x2eec], R130 ;  /* 0x002eec8201007387 */ /* 0x0001e80000100800 */
[----:B------:R1:W-:Y:S04]  /*ff70*/  STL [R1+0x2ee8], R128 ;  /* 0x002ee88001007387 */ /* 0x0003e80000100800 */
[----:B------:R-:W-:Y:S04]  /*ff80*/  STL [R1+0x36c], R188 ;  /* 0x00036cbc01007387 */ /* 0x000fe80000100800 */
[----:B0-----:R-:W4:Y:S04]  /*ff90*/  LDL.LU R130, [R1+0x2eec] ;  /* 0x002eec0001827983 */ /* 0x001f280000300800 */
[----:B-1----:R-:W4:Y:S04]  /*ffa0*/  LDL.LU R128, [R1+0x2ee8] ;  /* 0x002ee80001807983 */ /* 0x002f280000300800 */
[----:B------:R-:W4:Y:S04]  /*ffb0*/  LDL.LU R197, [R1+0x538] ;  /* 0x0005380001c57983 */ /* 0x000f280000300800 */
        /* <DEDUP_REMOVED lines=14> */
[----:B0-----:R-:W4:Y:S04]  /*100a0*/  LDL.LU R126, [R1+0x2d4c] ;  /* 0x002d4c00017e7983 */ /* 0x001f280000300800 */
[----:B-1----:R-:W4:Y:S04]  /*100b0*/  LDL.LU R124, [R1+0x2d48] ;  /* 0x002d4800017c7983 */ /* 0x002f280000300800 */
[----:B--2---:R0:W-:Y:S04]  /*100c0*/  STL [R1+0x2cf0], R80 ;  /* 0x002cf05001007387 */ /* 0x0041e80000100800 */
[----:B------:R-:W2:Y:S04]  /*100d0*/  LDL.LU R122, [R1+0x2d44] ;  /* 0x002d4400017a7983 */ /* 0x000ea80000300800 */
[----:B------:R-:W2:Y:S04]  /*100e0*/  LDL.LU R104, [R1+0x2d20] ;  /* 0x002d200001687983 */ /* 0x000ea80000300800 */
[----:B---3--:R-:W-:Y:S04]  /*100f0*/  STL.128 [R1+0x2cc0], R68 ;  /* 0x002cc04401007387 */ /* 0x008fe80000100c00 */
[----:B----4-:R-:W-:Y:S04]  /*10100*/  STL.128 [R1+0x2c70], R48 ;  /* 0x002c703001007387 */ /* 0x010fe80000100c00 */
[----:B------:R-:W-:Y:S04]  /*10110*/  STL.128 [R1+0x2c60], R44 ;  /* 0x002c602c01007387 */ /* 0x000fe80000100c00 */
[----:B------:R-:W-:Y:S04]  /*10120*/  STL.128 [R1+0x2c20], R28 ;  /* 0x002c201c01007387 */ /* 0x000fe80000100c00 */
[----:B------:R-:W-:Y:S04]  /*10130*/  STL.128 [R1+0x2c00], R20 ;  /* 0x002c001401007387 */ /* 0x000fe80000100c00 */
[----:B------:R-:W3:Y:S04]  /*10140*/  LDL.LU R102, [R1+0x2d1c] ;  /* 0x002d1c0001667983 */ /* 0x000ee80000300800 */
[----:B------:R-:W4:Y:S04]  /*10150*/  LDL.LU R100, [R1+0x2d18] ;  /* 0x002d180001647983 */ /* 0x000f280000300800 */
[----:B------:R-:W4:Y:S04]  /*10160*/  LDL.LU R98, [R1+0x2d14] ;  /* 0x002d140001627983 */ /* 0x000f280000300800 */
[----:B------:R-:W4:Y:S04]  /*10170*/  LDL.LU R96, [R1+0x2d10] ;  /* 0x002d100001607983 */ /* 0x000f280000300800 */
[----:B------:R-:W4:Y:S04]  /*10180*/  LDL.LU R90, [R1+0x2d04] ;  /* 0x002d0400015a7983 */ /* 0x000f280000300800 */
[----:B------:R-:W4:Y:S04]  /*10190*/  LDL.LU R88, [R1+0x2d00] ;  /* 0x002d000001587983 */ /* 0x000f280000300800 */
[----:B------:R-:W4:Y:S04]  /*101a0*/  LDL.LU R86, [R1+0x2cfc] ;  /* 0x002cfc0001567983 */ /* 0x000f280000300800 */
[----:B------:R-:W-:Y:S04]  /*101b0*/  STL.128 [R1+0x2c80], R52 ;  /* 0x002c803401007387 */ /* 0x000fe80000100c00 */
[----:B------:R-:W-:Y:S04]  /*101c0*/  STL.128 [R1+0x2c50], R40 ;  /* 0x002c502801007387 */ /* 0x000fe80000100c00 */
[----:B------:R-:W-:Y:S04]  /*101d0*/  STL.128 [R1+0x2c40], R36 ;  /* 0x002c402401007387 */ /* 0x000fe80000100c00 */
[----:B------:R1:W-:Y:S04]  /*101e0*/  STL.128 [R1+0x2cd0], R72 ;  /* 0x002cd04801007387 */ /* 0x0003e80000100c00 */
[----:B------:R-:W-:Y:S04]  /*101f0*/  STL.128 [R1+0x2c30], R32 ;  /* 0x002c302001007387 */ /* 0x000fe80000100c00 */
[----:B------:R-:W-:Y:S04]  /*10200*/  STL.128 [R1+0x2c10], R24 ;  /* 0x002c101801007387 */ /* 0x000fe80000100c00 */
[----:B------:R-:W-:Y:S04]  /*10210*/  STL.64 [R1+0x2bf0], R16 ;  /* 0x002bf01001007387 */ /* 0x000fe80000100a00 */
[----:B------:R-:W4:Y:S04]  /*10220*/  LDL.LU R84, [R1+0x2cf8] ;  /* 0x002cf80001547983 */ /* 0x000f280000300800 */
[----:B------:R-:W4:Y:S04]  /*10230*/  LDL.LU R82, [R1+0x2cf4] ;  /* 0x002cf40001527983 */ /* 0x000f280000300800 */
[----:B0-----:R-:W4:Y:S04]  /*10240*/  LDL.LU R80, [R1+0x2cf0] ;  /* 0x002cf00001507983 */ /* 0x001f280000300800 */
[----:B------:R0:W-:Y:S04]  /*10250*/  STL.128 [R1+0x2c90], R56 ;  /* 0x002c903801007387 */ /* 0x0001e80000100c00 */
[----:B------:R-:W-:Y:S04]  /*10260*/  STL.128 [R1+0x2be0], R12 ;  /* 0x002be00c01007387 */ /* 0x000fe80000100c00 */
[----:B------:R-:W-:Y:S04]  /*10270*/  STL.128 [R1+0x2bd0], R8 ;  /* 0x002bd00801007387 */ /* 0x000fe80000100c00 */
[----:B------:R-:W-:Y:S04]  /*10280*/  STL.128 [R1+0x2bc0], R4 ;  /* 0x002bc00401007387 */ /* 0x000fe80000100c00 */
[----:B------:R0:W-:Y:S04]  /*10290*/  STL.128 [R1+0x2ce0], R76 ;  /* 0x002ce04c01007387 */ /* 0x0001e80000100c00 */
[----:B-1----:R-:W4:Y:S04]  /*102a0*/  LDL.LU.128 R72, [R1+0x2cd0] ;  /* 0x002cd00001487983 */ /* 0x002f280000300c00 */
[----:B------:R-:W4:Y:S04]  /*102b0*/  LDL.LU.128 R68, [R1+0x2cc0] ;  /* 0x002cc00001447983 */ /* 0x000f280000300c00 */
[----:B0-----:R-:W4:Y:S04]  /*102c0*/  LDL.LU.128 R56, [R1+0x2c90] ;  /* 0x002c900001387983 */ /* 0x001f280000300c00 */
[----:B------:R-:W4:Y:S04]  /*102d0*/  LDL.LU.128 R76, [R1+0x2ce0] ;  /* 0x002ce000014c7983 */ /* 0x000f280000300c00 */
[----:B------:R-:W4:Y:S04]  /*102e0*/  LDL.LU.128 R52, [R1+0x2c80] ;  /* 0x002c800001347983 */ /* 0x000f280000300c00 */
[----:B------:R-:W4:Y:S04]  /*102f0*/  LDL.LU.128 R48, [R1+0x2c70] ;  /* 0x002c700001307983 */ /* 0x000f280000300c00 */
[----:B------:R-:W4:Y:S01]  /*10300*/  LDL.LU.128 R44, [R1+0x2c60] ;  /* 0x002c6000012c7983 */ /* 0x000f220000300c00 */
[----:B------:R-:W-:-:S03]  /*10310*/  IMAD.MOV.U32 R191, RZ, RZ, R60 ;  /* 0x000000ffffbf7224 */ /* 0x000fc600078e003c */
[----:B------:R0:W-:Y:S01]  /*10320*/  STL.64 [R1+0x558], R62 ;  /* 0x0005583e01007387 */ /* 0x0001e20000100a00 */
[----:B------:R-:W-:-:S03]  /*10330*/  IMAD.MOV.U32 R81, RZ, RZ, R61 ;  /* 0x000000ffff517224 */ /* 0x000fc600078e003d */
[----:B------:R1:W-:Y:S04]  /*10340*/  STL.128 [R1+0x2b10], R64 ;  /* 0x002b104001007387 */ /* 0x0003e80000100c00 */
[----:B------:R-:W4:Y:S04]  /*10350*/  LDL.LU.128 R40, [R1+0x2c50] ;  /* 0x002c500001287983 */ /* 0x000f280000300c00 */
[----:B0-----:R-:W4:Y:S04]  /*10360*/  LDL.LU.128 R60, [R1+0x2ca0] ;  /* 0x002ca000013c7983 */ /* 0x001f280000300c00 */
[----:B------:R-:W4:Y:S04]  /*10370*/  LDL.LU.128 R36, [R1+0x2c40] ;  /* 0x002c400001247983 */ /* 0x000f280000300c00 */
[----:B------:R-:W4:Y:S04]  /*10380*/  LDL.LU.128 R32, [R1+0x2c30] ;  /* 0x002c300001207983 */ /* 0x000f280000300c00 */
[----:B------:R-:W4:Y:S04]  /*10390*/  LDL.LU.128 R28, [R1+0x2c20] ;  /* 0x002c2000011c7983 */ /* 0x000f280000300c00 */
[----:B------:R-:W4:Y:S04]  /*103a0*/  LDL.LU.128 R24, [R1+0x2c10] ;  /* 0x002c100001187983 */ /* 0x000f280000300c00 */
[----:B------:R-:W4:Y:S04]  /*103b0*/  LDL.LU.128 R20, [R1+0x2c00] ;  /* 0x002c000001147983 */ /* 0x000f280000300c00 */
[----:B------:R-:W4:Y:S04]  /*103c0*/  LDL.LU.64 R16, [R1+0x2bf0] ;  /* 0x002bf00001107983 */ /* 0x000f280000300a00 */
        /* <DEDUP_REMOVED lines=29> */
[----:B--2---:R2:W-:Y:S04]  /*105a0*/  STL [R1+0x2bac], R122 ;  /* 0x002bac7a01007387 */ /* 0x0045e80000100800 */
[----:B------:R2:W-:Y:S04]  /*105b0*/  STL [R1+0x2b88], R104 ;  /* 0x002b886801007387 */ /* 0x0005e80000100800 */
[----:B0-----:R-:W2:Y:S04]  /*105c0*/  LDL.LU R130, [R1+0x2d54] ;  /* 0x002d540001827983 */ /* 0x001ea80000300800 */
[----:B-1----:R-:W2:Y:S04]  /*105d0*/  LDL.LU R128, [R1+0x2d50] ;  /* 0x002d500001807983 */ /* 0x002ea80000300800 */
[----:B------:R-:W2:Y:S04]  /*105e0*/  LDL.LU R190, [R1+0x558] ;  /* 0x0005580001be7983 */ /* 0x000ea80000300800 */
[----:B------:R-:W2:Y:S04]  /*105f0*/  LDL.LU R126, [R1+0x2bb4] ;  /* 0x002bb400017e7983 */ /* 0x000ea80000300800 */
[----:B------:R-:W2:Y:S04]  /*10600*/  LDL.LU R124, [R1+0x2bb0] ;  /* 0x002bb000017c7983 */ /* 0x000ea80000300800 */
[----:B---3--:R0:W-:Y:S04]  /*10610*/  STL [R1+0x2b84], R102 ;  /* 0x002b846601007387 */ /* 0x0081e80000100800 */
[----:B----4-:R1:W-:Y:S04]  /*10620*/  STL [R1+0x2b80], R100 ;  /* 0x002b806401007387 */ /* 0x0103e80000100800 */
[----:B------:R3:W-:Y:S04]  /*10630*/  STL [R1+0x2b7c], R98 ;  /* 0x002b7c6201007387 */ /* 0x0007e80000100800 */
[----:B------:R4:W-:Y:S04]  /*10640*/  STL [R1+0x2b78], R96 ;  /* 0x002b786001007387 */ /* 0x0009e80000100800 */
[----:B------:R4:W-:Y:S04]  /*10650*/  STL [R1+0x2b6c], R90 ;  /* 0x002b6c5a01007387 */ /* 0x0009e80000100800 */
[----:B------:R4:W-:Y:S04]  /*10660*/  STL [R1+0x2b68], R88 ;  /* 0x002b685801007387 */ /* 0x0009e80000100800 */
[----:B------:R4:W-:Y:S04]  /*10670*/  STL [R1+0x2b64], R86 ;  /* 0x002b645601007387 */ /* 0x0009e80000100800 */
[----:B--2---:R-:W2:Y:S04]  /*10680*/  LDL.LU R122, [R1+0x2bac] ;  /* 0x002bac00017a7983 */ /* 0x004ea80000300800 */
[----:B------:R-:W2:Y:S04]  /*10690*/  LDL.LU R104, [R1+0x2b88] ;  /* 0x002b880001687983 */ /* 0x000ea80000300800 */
[----:B0-----:R-:W2:Y:S04]  /*106a0*/  LDL.LU R102, [R1+0x2b84] ;  /* 0x002b840001667983 */ /* 0x001ea80000300800 */
[----:B-1----:R-:W2:Y:S04]  /*106b0*/  LDL.LU R100, [R1+0x2b80] ;  /* 0x002b800001647983 */ /* 0x002ea80000300800 */
[----:B---3--:R-:W3:Y:S04]  /*106c0*/  LDL.LU R98, [R1+0x2b7c] ;  /* 0x002b7c0001627983 */ /* 0x008ee80000300800 */
[----:B----4-:R-:W4:Y:S04]  /*106d0*/  LDL.LU R96, [R1+0x2b78] ;  /* 0x002b780001607983 */ /* 0x010f280000300800 */
[----:B------:R-:W4:Y:S04]  /*106e0*/  LDL.LU R90, [R1+0x2b6c] ;  /* 0x002b6c00015a7983 */ /* 0x000f280000300800 */
[----:B------:R0:W-:Y:S04]  /*106f0*/  STL [R1+0x2b60], R84 ;  /* 0x002b605401007387 */ /* 0x0001e80000100800 */
[----:B------:R-:W4:Y:S04]  /*10700*/  LDL.LU R88, [R1+0x2b68] ;  /* 0x002b680001587983 */ /* 0x000f280000300800 */
[----:B------:R-:W4:Y:S04]  /*10710*/  LDL.LU R86, [R1+0x2b64] ;  /* 0x002b640001567983 */ /* 0x000f280000300800 */
[----:B0-----:R-:W4:Y:S04]  /*10720*/  LDL.LU R84, [R1+0x2b60] ;  /* 0x002b600001547983 */ /* 0x001f280000300800 */
[----:B------:R-:W-:Y:S04]  /*10730*/  STL.128 [R1+0x2b30], R72 ;  /* 0x002b304801007387 */ /* 0x000fe80000100c00 */
[----:B------:R-:W-:Y:S04]  /*10740*/  STL.128 [R1+0x2b20], R68 ;  /* 0x002b204401007387 */ /* 0x000fe80000100c00 */
[----:B------:R-:W-:Y:S04]  /*10750*/  STL.128 [R1+0x2af0], R56 ;  /* 0x002af03801007387 */ /* 0x000fe80000100c00 */
[----:B------:R0:W-:Y:S04]  /*10760*/  STL.128 [R1+0x2b40], R76 ;  /* 0x002b404c01007387 */ /* 0x0001e80000100c00 */
[----:B------:R-:W-:Y:S04]  /*10770*/  STL.128 [R1+0x2ae0], R52 ;  /* 0x002ae03401007387 */ /* 0x000fe80000100c00 */
[----:B------:R-:W-:Y:S04]  /*10780*/  STL.128 [R1+0x2ad0], R48 ;  /* 0x002ad03001007387 */ /* 0x000fe80000100c00 */
[----:B------:R-:W-:Y:S04]  /*10790*/  STL.128 [R1+0x2ac0], R44 ;  /* 0x002ac02c01007387 */ /* 0x000fe80000100c00 */
[----:B0-----:R-:W4:Y:S04]  /*107a0*/  LDL.LU.128 R76, [R1+0x2b40] ;  /* 0x002b4000014c7983 */ /* 0x001f280000300c00 */
[----:B------:R-:W4:Y:S04]  /*107b0*/  LDL.LU.128 R72, [R1+0x2b30] ;  /* 0x002b300001487983 */ /* 0x000f280000300c00 */
[----:B------:R-:W4:Y:S04]  /*107c0*/  LDL.LU.128 R68, [R1+0x2b20] ;  /* 0x002b200001447983 */ /* 0x000f280000300c00 */
[----:B------:R-:W-:Y:S04]  /*107d0*/  STL.128 [R1+0x2ab0], R40 ;  /* 0x002ab02801007387 */ /* 0x000fe80000100c00 */
[----:B------:R0:W-:Y:S04]  /*107e0*/  STL.128 [R1+0x2b00], R60 ;  /* 0x002b003c01007387 */ /* 0x0001e80000100c00 */
[----:B------:R-:W-:Y:S04]  /*107f0*/  STL.128 [R1+0x2aa0], R36 ;  /* 0x002aa02401007387 */ /* 0x000fe80000100c00 */
[----:B------:R-:W-:Y:S04]  /*10800*/  STL.128 [R1+0x2a90], R32 ;  /* 0x002a902001007387 */ /* 0x000fe80000100c00 */
[----:B------:R-:W-:Y:S04]  /*10810*/  STL.128 [R1+0x2a80], R28 ;  /* 0x002a801c01007387 */ /* 0x000fe80000100c00 */
[----:B------:R-:W-:Y:S04]  /*10820*/  STL.128 [R1+0x2a70], R24 ;  /* 0x002a701801007387 */ /* 0x000fe80000100c00 */
[----:B------:R-:W-:Y:S04]  /*10830*/  STL.128 [R1+0x2a60], R20 ;  /* 0x002a601401007387 */ /* 0x000fe80000100c00 */
[----:B------:R-:W-:Y:S04]  /*10840*/  STL.64 [R1+0x2a50], R16 ;  /* 0x002a501001007387 */ /* 0x000fe80000100a00 */
[----:B------:R-:W-:Y:S04]  /*10850*/  STL.128 [R1+0x2a40], R12 ;  /* 0x002a400c01007387 */ /* 0x000fe80000100c00 */
[----:B------:R-:W-:Y:S04]  /*10860*/  STL.128 [R1+0x2a30], R8 ;  /* 0x002a300801007387 */ /* 0x000fe80000100c00 */
[----:B------:R-:W-:Y:S04]  /*10870*/  STL.128 [R1+0x2a20], R4 ;  /* 0x002a200401007387 */ /* 0x000fe80000100c00 */
[----:B------:R1:W-:Y:S04]  /*10880*/  STL.128 [R1+0x2b50], R80 ;  /* 0x002b505001007387 */ /* 0x0003e80000100c00 */
[----:B0-----:R-:W4:Y:S04]  /*10890*/  LDL.LU.128 R60, [R1+0x2b00] ;  /* 0x002b0000013c7983 */ /* 0x001f280000300c00 */
[----:B------:R-:W4:Y:S04]  /*108a0*/  LDL.LU.128 R56, [R1+0x2af0] ;  /* 0x002af00001387983 */ /* 0x000f280000300c00 */
[----:B------:R-:W4:Y:S04]  /*108b0*/  LDL.LU.128 R52, [R1+0x2ae0] ;  /* 0x002ae00001347983 */ /* 0x000f280000300c00 */
[----:B-1----:R-:W4:Y:S04]  /*108c0*/  LDL.LU.128 R80, [R1+0x2b50] ;  /* 0x002b500001507983 */ /* 0x002f280000300c00 */
[----:B------:R-:W4:Y:S04]  /*108d0*/  LDL.LU.128 R48, [R1+0x2ad0] ;  /* 0x002ad00001307983 */ /* 0x000f280000300c00 */
[----:B------:R-:W4:Y:S04]  /*108e0*/  LDL.LU.128 R44, [R1+0x2ac0] ;  /* 0x002ac000012c7983 */ /* 0x000f280000300c00 */
[----:B------:R-:W4:Y:S01]  /*108f0*/  LDL.LU.128 R40, [R1+0x2ab0] ;  /* 0x002ab00001287983 */ /* 0x000f220000300c00 */
[----:B------:R-:W-:-:S02]  /*10900*/  IMAD.MOV.U32 R189, RZ, RZ, R64 ;  /* 0x000000ffffbd7224 */ /* 0x000fc400078e0040 */
[----:B------:R-:W-:Y:S01]  /*10910*/  IMAD.MOV.U32 R85, RZ, RZ, R65 ;  /* 0x000000ffff557224 */ /* 0x000fe200078e0041 */
[----:B------:R0:W-:Y:S04]  /*10920*/  STL.64 [R1+0x568], R66 ;  /* 0x0005684201007387 */ /* 0x0001e80000100a00 */
[----:B------:R-:W4:Y:S04]  /*10930*/  LDL.LU.128 R36, [R1+0x2aa0] ;  /* 0x002aa00001247983 */ /* 0x000f280000300c00 */
[----:B------:R-:W4:Y:S04]  /*10940*/  LDL.LU.128 R32, [R1+0x2a90] ;  /* 0x002a900001207983 */ /* 0x000f280000300c00 */
[----:B0-----:R-:W4:Y:S04]  /*10950*/  LDL.LU.128 R64, [R1+0x2b10] ;  /* 0x002b100001407983 */ /* 0x001f280000300c00 */
        /* <DEDUP_REMOVED lines=8> */
[----:B------:R-:W4:Y:S04]  /*109e0*/  LDL.LU R87, [R1+0x56c] ;  /* 0x00056c0001577983 */ /* 0x000f280000300800 */
        /* <DEDUP_REMOVED lines=9> */
[----:B------:R1:W-:Y:S04]  /*10a80*/  STL [R1+0x29d8], R92 ;  /* 0x0029d85c01007387 */ /* 0x0003e80000100800 */
[----:B------:R-:W-:Y:S04]  /*10a90*/  STL [R1+0x370], R146 ;  /* 0x0003709201007387 */ /* 0x000fe80000100800 */
[----:B0-----:R-:W3:Y:S04]  /*10aa0*/  LDL.LU R94, [R1+0x29dc] ;  /* 0x0029dc00015e7983 */ /* 0x001ee80000300800 */
[----:B-1----:R-:W4:Y:S04]  /*10ab0*/  LDL.LU R92, [R1+0x29d8] ;  /* 0x0029d800015c7983 */ /* 0x002f280000300800 */
        /* <DEDUP_REMOVED lines=9> */
[----:B------:R-:W4:Y:S04]  /*10b50*/  LDL.LU R108, [R1+0x29f8] ;  /* 0x0029f800016c7983 */ /* 0x000f280000300800 */
[----:B------:R-:W4:Y:S04]  /*10b60*/  LDL.LU R106, [R1+0x29f4] ;  /* 0x0029f400016a7983 */ /* 0x000f280000300800 */
[----:B------:R-:W4:Y:S04]  /*10b70*/  LDL.LU R112, [R1+0x2a00] ;  /* 0x002a000001707983 */ /* 0x000f280000300800 */
[----:B------:R-:W4:Y:S04]  /*10b80*/  LDL.LU R110, [R1+0x29fc] ;  /* 0x0029fc00016e7983 */ /* 0x000f280000300800 */
[----:B------:R-:W-:Y:S04]  /*10b90*/  STL [R1+0x390], R138 ;  /* 0x0003908a01007387 */ /* 0x000fe80000100800 */
[----:B------:R-:W-:Y:S04]  /*10ba0*/  STL [R1+0x394], R128 ;  /* 0x0003948001007387 */ /* 0x000fe80000100800 */
[----:B------:R-:W-:Y:S04]  /*10bb0*/  STL [R1+0x398], R130 ;  /* 0x0003988201007387 */ /* 0x000fe80000100800 */
[----:B------:R-:W-:Y:S04]  /*10bc0*/  STL [R1+0x39c], R132 ;  /* 0x00039c8401007387 */ /* 0x000fe80000100800 */
[----:B------:R-:W4:Y:S04]  /*10bd0*/  LDL.LU R120, [R1+0x2a10] ;  /* 0x002a100001787983 */ /* 0x000f280000300800 */
[----:B------:R-:W4:Y:S04]  /*10be0*/  LDL.LU R118, [R1+0x2a0c] ;  /* 0x002a0c0001767983 */ /* 0x000f280000300800 */
[----:B------:R-:W4:Y:S04]  /*10bf0*/  LDL.LU R116, [R1+0x2a08] ;  /* 0x002a080001747983 */ /* 0x000f280000300800 */
[----:B--2---:R-:W-:Y:S04]  /*10c00*/  STL [R1+0x3a0], R122 ;  /* 0x0003a07a01007387 */ /* 0x004fe80000100800 */
[----:B------:R-:W-:Y:S04]  /*10c10*/  STL [R1+0x3a4], R124 ;  /* 0x0003a47c01007387 */ /* 0x000fe80000100800 */
[----:B------:R-:W-:Y:S04]  /*10c20*/  STL [R1+0x3a8], R126 ;  /* 0x0003a87e01007387 */ /* 0x000fe80000100800 */
[----:B------:R-:W-:Y:S04]  /*10c30*/  STL.128 [R1+0x2340], R192 ;  /* 0x002340c001007387 */ /* 0x000fe80000100c00 */
[----:B------:R-:W2:Y:S04]  /*10c40*/  LDL.LU R114, [R1+0x2a04] ;  /* 0x002a040001727983 */ /* 0x000ea80000300800 */
[----:B---3--:R-:W-:Y:S04]  /*10c50*/  STL [R1+0x2854], R94 ;  /* 0x0028545e01007387 */ /* 0x008fe80000100800 */
[----:B----4-:R0:W-:Y:S04]  /*10c60*/  STL [R1+0x2850], R92 ;  /* 0x0028505c01007387 */ /* 0x0101e80000100800 */
[----:B0-----:R-:W3:Y:S04]  /*10c70*/  LDL.128 R92, [R1+0x370] ;  /* 0x00037000015c7983 */ /* 0x001ee80000100c00 */
[----:B------:R0:W-:Y:S04]  /*10c80*/  STL [R1+0x29e4], R98 ;  /* 0x0029e46201007387 */ /* 0x0001e80000100800 */
[----:B------:R1:W-:Y:S04]  /*10c90*/  STL [R1+0x29e0], R96 ;  /* 0x0029e06001007387 */ /* 0x0003e80000100800 */
[----:B0-----:R-:W4:Y:S04]  /*10ca0*/  LDL.LU R98, [R1+0x29e4] ;  /* 0x0029e40001627983 */ /* 0x001f280000300800 */
[----:B-1----:R-:W2:Y:S01]  /*10cb0*/  LDL.LU R96, [R1+0x29e0] ;  /* 0x0029e00001607983 */ /* 0x002ea20000300800 */
[----:B---3--:R-:W-:-:S03]  /*10cc0*/  IMAD.MOV.U32 R185, RZ, RZ, R92 ;  /* 0x000000ffffb97224 */ /* 0x008fc600078e005c */
[----:B------:R0:W-:Y:S04]  /*10cd0*/  STL.64 [R1+0x588], R94 ;  /* 0x0005885e01007387 */ /* 0x0001e80000100a00 */
[----:B------:R-:W3:Y:S04]  /*10ce0*/  LDL.LU R92, [R1+0x2850] ;  /* 0x00285000015c7983 */ /* 0x000ee80000300800 */
[----:B------:R-:W-:Y:S04]  /*10cf0*/  STL [R1+0x29f0], R104 ;  /* 0x0029f06801007387 */ /* 0x000fe80000100800 */
[----:B0-----:R-:W3:Y:S04]  /*10d00*/  LDL.LU R94, [R1+0x2854] ;  /* 0x00285400015e7983 */ /* 0x001ee80000300800 */
[----:B------:R-:W3:Y:S04]  /*10d10*/  LDL.LU R95, [R1+0x58c] ;  /* 0x00058c00015f7983 */ /* 0x000ee80000300800 */
[----:B----4-:R0:W-:Y:S04]  /*10d20*/  STL [R1+0x285c], R98 ;  /* 0x00285c6201007387 */ /* 0x0101e80000100800 */
[----:B--2---:R1:W-:Y:S04]  /*10d30*/  STL [R1+0x2858], R96 ;  /* 0x0028586001007387 */ /* 0x0043e80000100800 */
[----:B------:R-:W-:Y:S04]  /*10d40*/  STL [R1+0x29d4], R90 ;  /* 0x0029d45a01007387 */ /* 0x000fe80000100800 */
[----:B0-----:R-:W2:Y:S04]  /*10d50*/  LDL.LU R98, [R1+0x285c] ;  /* 0x00285c0001627983 */ /* 0x001ea80000300800 */
[----:B-1----:R-:W4:Y:S04]  /*10d60*/  LDL.LU R96, [R1+0x2858] ;  /* 0x0028580001607983 */ /* 0x002f280000300800 */
[----:B------:R0:W-:Y:S04]  /*10d70*/  STL [R1+0x29d0], R88 ;  /* 0x0029d05801007387 */ /* 0x0001e80000100800 */
[----:B------:R-:W4:Y:S04]  /*10d80*/  LDL.LU R104, [R1+0x29f0] ;  /* 0x0029f00001687983 */ /* 0x000f280000300800 */
[----:B------:R1:W-:Y:S04]  /*10d90*/  STL [R1+0x29ec], R102 ;  /* 0x0029ec6601007387 */ /* 0x0003e80000100800 */
[----:B0-----:R-:W4:Y:S04]  /*10da0*/  LDL.128 R88, [R1+0x360] ;  /* 0x0003600001587983 */ /* 0x001f280000100c00 */
[----:B------:R0:W-:Y:S04]  /*10db0*/  STL [R1+0x29e8], R100 ;  /* 0x0029e86401007387 */ /* 0x0001e80000100800 */
[----:B------:R0:W-:Y:S04]  /*10dc0*/  STL.128 [R1+0x29c0], R84 ;  /* 0x0029c05401007387 */ /* 0x0001e80000100c00 */
        /* <DEDUP_REMOVED lines=16> */
[----:B------:R0:W-:Y:S04]  /*10ed0*/  STL.64 [R1+0x28b0], R16 ;  /* 0x0028b01001007387 */ /* 0x0001e80000100a00 */
[----:B------:R0:W-:Y:S04]  /*10ee0*/  STL.128 [R1+0x28a0], R12 ;  /* 0x0028a00c01007387 */ /* 0x0001e80000100c00 */
[----:B------:R0:W-:Y:S04]  /*10ef0*/  STL.128 [R1+0x2890], R8 ;  /* 0x0028900801007387 */ /* 0x0001e80000100c00 */
[----:B------:R0:W-:Y:S04]  /*10f00*/  STL.128 [R1+0x2880], R4 ;  /* 0x0028800401007387 */ /* 0x0001e80000100c00 */
[----:B------:R0:W-:Y:S04]  /*10f10*/  STL [R1+0x2870], R108 ;  /* 0x0028706c01007387 */ /* 0x0001e80000100800 */
[----:B------:R0:W-:Y:S04]  /*10f20*/  STL [R1+0x286c], R106 ;  /* 0x00286c6a01007387 */ /* 0x0001e80000100800 */
[----:B-1----:R-:W4:Y:S04]  /*10f30*/  LDL.LU R102, [R1+0x29ec] ;  /* 0x0029ec0001667983 */ /* 0x002f280000300800 */
[----:B0-----:R-:W4:Y:S04]  /*10f40*/  LDL.LU R100, [R1+0x29e8] ;  /* 0x0029e80001647983 */ /* 0x001f280000300800 */
[----:B------:R-:W4:Y:S04]  /*10f50*/  LDL.LU.128 R84, [R1+0x29c0] ;  /* 0x0029c00001547983 */ /* 0x000f280000300c00 */
        /* <DEDUP_REMOVED lines=20> */
[----:B------:R0:W-:Y:S04]  /*110a0*/  STL [R1+0x2878], R112 ;  /* 0x0028787001007387 */ /* 0x0001e80000100800 */
[----:B------:R1:W-:Y:S04]  /*110b0*/  STL [R1+0x2874], R110 ;  /* 0x0028746e01007387 */ /* 0x0003e80000100800 */
[----:B------:R-:W4:Y:S04]  /*110c0*/  LDL.LU R108, [R1+0x2870] ;  /* 0x00287000016c7983 */ /* 0x000f280000300800 */
[----:B------:R-:W4:Y:S04]  /*110d0*/  LDL.LU R106, [R1+0x286c] ;  /* 0x00286c00016a7983 */ /* 0x000f280000300800 */
[----:B0-----:R-:W4:Y:S04]  /*110e0*/  LDL.LU R112, [R1+0x2878] ;  /* 0x0028780001707983 */ /* 0x001f280000300800 */
[----:B-1----:R-:W4:Y:S04]  /*110f0*/  LDL.LU R110, [R1+0x2874] ;  /* 0x00287400016e7983 */ /* 0x002f280000300800 */
[----:B------:R-:W-:Y:S04]  /*11100*/  STL [R1+0x3ac], R116 ;  /* 0x0003ac7401007387 */ /* 0x000fe80000100800 */
[----:B------:R-:W-:Y:S04]  /*11110*/  STL [R1+0x3b0], R118 ;  /* 0x0003b07601007387 */ /* 0x000fe80000100800 */
[----:B------:R-:W-:Y:S04]  /*11120*/  STL [R1+0x3b4], R120 ;  /* 0x0003b47801007387 */ /* 0x000fe80000100800 */
[----:B------:R0:W-:Y:S04]  /*11130*/  STL.128 [R1+0x2330], R188 ;  /* 0x002330bc01007387 */ /* 0x0001e80000100c00 */
[----:B------:R-:W4:Y:S04]  /*11140*/  LDL.LU R184, [R1+0x588] ;  /* 0x0005880001b87983 */ /* 0x000f280000300800 */
[----:B0-----:R-:W4:Y:S04]  /*11150*/  LDL.128 R188, [R1+0x3a0] ;  /* 0x0003a00001bc7983 */ /* 0x001f280000100c00 */
[----:B---3--:R0:W-:Y:S04]  /*11160*/  STL.128 [R1+0x26c0], R92 ;  /* 0x0026c05c01007387 */ /* 0x0081e80000100c00 */
[----:B0-----:R-:W3:Y:S04]  /*11170*/  LDL.128 R92, [R1+0x380] ;  /* 0x00038000015c7983 */ /* 0x001ee80000100c00 */
[----:B--2---:R0:W-:Y:S04]  /*11180*/  STL [R1+0x26d4], R98 ;  /* 0x0026d46201007387 */ /* 0x0041e80000100800 */
[----:B----4-:R1:W-:Y:S04]  /*11190*/  STL [R1+0x26d0], R96 ;  /* 0x0026d06001007387 */ /* 0x0103e80000100800 */
[----:B0-----:R-:W2:Y:S04]  /*111a0*/  LDL.LU R98, [R1+0x26d4] ;  /* 0x0026d40001627983 */ /* 0x001ea80000300800 */
[----:B-1----:R-:W2:Y:S04]  /*111b0*/  LDL.LU R96, [R1+0x26d0] ;  /* 0x0026d00001607983 */ /* 0x002ea80000300800 */
[----:B---3--:R-:W-:Y:S04]  /*111c0*/  STL.64 [R1+0x598], R94 ;  /* 0x0005985e01007387 */ /* 0x008fe80000100a00 */
[----:B------:R-:W2:Y:S01]  /*111d0*/  LDL.LU R99, [R1+0x59c] ;  /* 0x00059c0001637983 */ /* 0x000ea20000300800 */
[----:B------:R-:W-:-:S02]  /*111e0*/  IMAD.MOV.U32 R97, RZ, RZ, R93 ;  /* 0x000000ffff617224 */ /* 0x000fc400078e005d */
[----:B------:R-:W-:Y:S01]  /*111f0*/  IMAD.MOV.U32 R187, RZ, RZ, R88 ;  /* 0x000000ffffbb7224 */ /* 0x000fe200078e0058 */
[----:B------:R0:W-:Y:S04]  /*11200*/  STL.64 [R1+0x578], R90 ;  /* 0x0005785a01007387 */ /* 0x0001e80000100a00 */
[----:B------:R1:W-:Y:S04]  /*11210*/  STL [R1+0x2868], R104 ;  /* 0x0028686801007387 */ /* 0x0003e80000100800 */
[----:B------:R-:W3:Y:S04]  /*11220*/  LDL.LU R88, [R1+0x29d0] ;  /* 0x0029d00001587983 */ /* 0x000ee80000300800 */
[----:B0-----:R-:W3:Y:S04]  /*11230*/  LDL.LU R90, [R1+0x29d4] ;  /* 0x0029d400015a7983 */ /* 0x001ee80000300800 */
[----:B------:R-:W3:Y:S04]  /*11240*/  LDL.LU R91, [R1+0x57c] ;  /* 0x00057c00015b7983 */ /* 0x000ee80000300800 */
[----:B-1----:R-:W4:Y:S04]  /*11250*/  LDL.LU R104, [R1+0x2868] ;  /* 0x0028680001687983 */ /* 0x002f280000300800 */
[----:B------:R0:W-:Y:S04]  /*11260*/  STL [R1+0x2864], R102 ;  /* 0x0028646601007387 */ /* 0x0001e80000100800 */
        /* <DEDUP_REMOVED lines=24> */
[----:B0-----:R-:W4:Y:S04]  /*113f0*/  LDL.LU R102, [R1+0x2864] ;  /* 0x0028640001667983 */ /* 0x001f280000300800 */
[----:B-1----:R-:W4:Y:S04]  /*11400*/  LDL.LU R100, [R1+0x2860] ;  /* 0x0028600001647983 */ /* 0x002f280000300800 */
        /* <DEDUP_REMOVED lines=21> */
[----:B------:R-:W-:Y:S04]  /*11560*/  STL [R1+0x3b8], R110 ;  /* 0x0003b86e01007387 */ /* 0x000fe80000100800 */
[----:B------:R-:W-:Y:S04]  /*11570*/  STL [R1+0x3bc], R112 ;  /* 0x0003bc7001007387 */ /* 0x000fe80000100800 */
[----:B------:R-:W4:Y:S04]  /*11580*/  LDL.LU R108, [R1+0x26e8] ;  /* 0x0026e800016c7983 */ /* 0x000f280000300800 */
[----:B------:R-:W4:Y:S04]  /*11590*/  LDL.LU R106, [R1+0x26e4] ;  /* 0x0026e400016a7983 */ /* 0x000f280000300800 */
[----:B------:R-:W4:Y:S04]  /*115a0*/  LDL.LU R186, [R1+0x578] ;  /* 0x0005780001ba7983 */ /* 0x000f280000300800 */
[----:B------:R-:W4:Y:S04]  /*115b0*/  LDL.LU R150, [R1+0x598] ;  /* 0x0005980001967983 */ /* 0x000f280000300800 */
[----:B------:R-:W4:Y:S04]  /*115c0*/  LDL.128 R192, [R1+0x3b0] ;  /* 0x0003b00001c07983 */ /* 0x000f280000100c00 */
[----:B--2---:R0:W-:Y:S04]  /*115d0*/  STL.128 [R1+0x2540], R96 ;  /* 0x0025406001007387 */ /* 0x0041e80000100c00 */
[----:B0-----:R-:W2:Y:S04]  /*115e0*/  LDL.128 R96, [R1+0x390] ;  /* 0x0003900001607983 */ /* 0x001ea80000100c00 */
[----:B---3--:R-:W-:Y:S04]  /*115f0*/  STL.128 [R1+0x2840], R88 ;  /* 0x0028405801007387 */ /* 0x008fe80000100c00 */
[----:B----4-:R0:W-:Y:S04]  /*11600*/  STL [R1+0x26e0], R104 ;  /* 0x0026e06801007387 */ /* 0x0101e80000100800 */
[----:B0-----:R-:W3:Y:S04]  /*11610*/  LDL.LU R104, [R1+0x26e0] ;  /* 0x0026e00001687983 */ /* 0x001ee80000300800 */
[----:B------:R-:W4:Y:S04]  /*11620*/  LDL.LU.128 R88, [R1+0x2840] ;  /* 0x0028400001587983 */ /* 0x000f280000300c00 */
[----:B--2---:R-:W-:Y:S04]  /*11630*/  STL.64 [R1+0x5a8], R98 ;  /* 0x0005a86201007387 */ /* 0x004fe80000100a00 */
[----:B------:R-:W2:Y:S01]  /*11640*/  LDL.LU R148, [R1+0x5a8] ;  /* 0x0005a80001947983 */ /* 0x000ea20000300800 */
[----:B------:R-:W-:-:S02]  /*11650*/  IMAD.MOV.U32 R151, RZ, RZ, R92 ;  /* 0x000000ffff977224 */ /* 0x000fc400078e005c */
[----:B------:R-:W-:Y:S01]  /*11660*/  IMAD.MOV.U32 R149, RZ, RZ, R96 ;  /* 0x000000ffff957224 */ /* 0x000fe200078e0060 */
[----:B------:R-:W-:Y:S01]  /*11670*/  STL [R1+0x26dc], R102 ;  /* 0x0026dc6601007387 */ /* 0x000fe20000100800 */
[----:B------:R-:W-:Y:S02]  /*11680*/  IMAD.MOV.U32 R105, RZ, RZ, R189 ;  /* 0x000000ffff697224 */ /* 0x000fe400078e00bd */
[----:B------:R-:W-:Y:S01]  /*11690*/  IMAD.MOV.U32 R107, RZ, RZ, R191 ;  /* 0x000000ffff6b7224 */ /* 0x000fe200078e00bf */
[----:B------:R-:W-:Y:S01]  /*116a0*/  STL [R1+0x26d8], R100 ;  /* 0x0026d86401007387 */ /* 0x000fe20000100800 */
[----:B------:R-:W-:-:S03]  /*116b0*/  IMAD.MOV.U32 R101, RZ, RZ, R97 ;  /* 0x000000ffff657224 */ /* 0x000fc600078e0061 */
[----:B------:R-:W-:Y:S04]  /*116c0*/  STL.128 [R1+0x26a0], R84 ;  /* 0x0026a05401007387 */ /* 0x000fe80000100c00 */
[----:B------:R-:W-:Y:S04]  /*116d0*/  STL.128 [R1+0x2690], R80 ;  /* 0x0026905001007387 */ /* 0x000fe80000100c00 */
[----:B----4-:R-:W-:Y:S04]  /*116e0*/  STL.128 [R1+0x26b0], R88 ;  /* 0x0026b05801007387 */ /* 0x010fe80000100c00 */
        /* <DEDUP_REMOVED lines=19> */
[----:B---3--:R0:W-:Y:S04]  /*11820*/  STL [R1+0x3c4], R104 ;  /* 0x0003c46801007387 */ /* 0x0081e80000100800 */
[----:B------:R1:W-:Y:S04]  /*11830*/  STL [R1+0x3c8], R106 ;  /* 0x0003c86a01007387 */ /* 0x0003e80000100800 */
[----:B------:R3:W-:Y:S01]  /*11840*/  STL [R1+0x3cc], R108 ;  /* 0x0003cc6c01007387 */ /* 0x0007e20000100800 */
[----:B0-----:R-:W-:-:S03]  /*11850*/  IMAD.MOV.U32 R104, RZ, RZ, R188 ;  /* 0x000000ffff687224 */ /* 0x001fc600078e00bc */
[----:B------:R-:W4:Y:S01]  /*11860*/  LDL.LU R102, [R1+0x26dc] ;  /* 0x0026dc0001667983 */ /* 0x000f220000300800 */
[----:B-1----:R-:W-:-:S03]  /*11870*/  IMAD.MOV.U32 R106, RZ, RZ, R190 ;  /* 0x000000ffff6a7224 */ /* 0x002fc600078e00be */
[----:B------:R-:W4:Y:S01]  /*11880*/  LDL.LU R100, [R1+0x26d8] ;  /* 0x0026d80001647983 */ /* 0x000f220000300800 */
[----:B---3--:R-:W-:-:S03]  /*11890*/  IMAD.MOV.U32 R108, RZ, RZ, R192 ;  /* 0x000000ffff6c7224 */ /* 0x008fc600078e00c0 */
[----:B------:R-:W3:Y:S04]  /*118a0*/  LDL.LU.128 R92, [R1+0x26c0] ;  /* 0x0026c000015c7983 */ /* 0x000ee80000300c00 */
        /* <DEDUP_REMOVED lines=18> */
[----:B------:R-:W3:Y:S04]  /*119d0*/  LDL.LU.64 R16, [R1+0x2590] ;  /* 0x0025900001107983 */ /* 0x000ee80000300a00 */
[----:B------:R-:W3:Y:S04]  /*119e0*/  LDL.LU.128 R12, [R1+0x2580] ;  /* 0x00258000010c7983 */ /* 0x000ee80000300c00 */
[----:B------:R-:W3:Y:S04]  /*119f0*/  LDL.LU.128 R8, [R1+0x2570] ;  /* 0x0025700001087983 */ /* 0x000ee80000300c00 */
[----:B------:R-:W3:Y:S04]  /*11a00*/  LDL.LU.128 R4, [R1+0x2560] ;  /* 0x0025600001047983 */ /* 0x000ee80000300c00 */
[----:B------:R0:W-:Y:S04]  /*11a10*/  STL.64 [R1+0x2398], R218 ;  /* 0x002398da01007387 */ /* 0x0001e80000100a00 */
[----:B------:R1:W-:Y:S04]  /*11a20*/  STL [R1+0x2390], R217 ;  /* 0x002390d901007387 */ /* 0x0003e80000100800 */
[----:B------:R1:W-:Y:S04]  /*11a30*/  STL [R1+0x238c], R215 ;  /* 0x00238cd701007387 */ /* 0x0003e80000100800 */
[----:B------:R1:W-:Y:S04]  /*11a40*/  STL [R1+0x2388], R213 ;  /* 0x002388d501007387 */ /* 0x0003e80000100800 */
[----:B------:R1:W-:Y:S04]  /*11a50*/  STL [R1+0x2384], R211 ;  /* 0x002384d301007387 */ /* 0x0003e80000100800 */
[----:B------:R1:W-:Y:S04]  /*11a60*/  STL [R1+0x2380], R209 ;  /* 0x002380d101007387 */ /* 0x0003e80000100800 */
[----:B------:R1:W-:Y:S04]  /*11a70*/  STL.128 [R1+0x2370], R204 ;  /* 0x002370cc01007387 */ /* 0x0003e80000100c00 */
[----:B------:R1:W-:Y:S04]  /*11a80*/  STL.128 [R1+0x2360], R200 ;  /* 0x002360c801007387 */ /* 0x0003e80000100c00 */
[----:B------:R1:W-:Y:S04]  /*11a90*/  STL.128 [R1+0x2350], R196 ;  /* 0x002350c401007387 */ /* 0x0003e80000100c00 */
[----:B------:R-:W-:Y:S04]  /*11aa0*/  STL.128 [R1+0x2320], R184 ;  /* 0x002320b801007387 */ /* 0x000fe80000100c00 */
[----:B------:R-:W-:Y:S04]  /*11ab0*/  STL [R1+0x2318], R182 ;  /* 0x002318b601007387 */ /* 0x000fe80000100800 */
[----:B------:R-:W-:Y:S04]  /*11ac0*/  STL.64 [R1+0x2310], R180 ;  /* 0x002310b401007387 */ /* 0x000fe80000100a00 */
        /* <DEDUP_REMOVED lines=9> */
[----:B------:R1:W-:Y:S04]  /*11b60*/  STL.64 [R1+0x5c8], R194 ;  /* 0x0005c8c201007387 */ /* 0x0003e80000100a00 */
[----:B--2---:R2:W-:Y:S04]  /*11b70*/  STL.128 [R1+0x2290], R148 ;  /* 0x0022909401007387 */ /* 0x0045e80000100c00 */
[----:B------:R-:W3:Y:S04]  /*11b80*/  LDL.LU R103, [R1+0x5ac] ;  /* 0x0005ac0001677983 */ /* 0x000ee80000300800 */
[----:B0-----:R-:W3:Y:S04]  /*11b90*/  LDL.LU.64 R218, [R1+0x2398] ;  /* 0x0023980001da7983 */ /* 0x001ee80000300a00 */
[----:B-1----:R-:W3:Y:S04]  /*11ba0*/  LDL.LU R217, [R1+0x2390] ;  /* 0x0023900001d97983 */ /* 0x002ee80000300800 */
[----:B------:R-:W3:Y:S04]  /*11bb0*/  LDL.LU R215, [R1+0x238c] ;  /* 0x00238c0001d77983 */ /* 0x000ee80000300800 */
[----:B------:R-:W3:Y:S04]  /*11bc0*/  LDL.LU R213, [R1+0x2388] ;  /* 0x0023880001d57983 */ /* 0x000ee80000300800 */
[----:B------:R-:W3:Y:S04]  /*11bd0*/  LDL.LU R211, [R1+0x2384] ;  /* 0x0023840001d37983 */ /* 0x000ee80000300800 */
[----:B------:R-:W3:Y:S04]  /*11be0*/  LDL.LU R209, [R1+0x2380] ;  /* 0x0023800001d17983 */ /* 0x000ee80000300800 */
[----:B------:R-:W3:Y:S04]  /*11bf0*/  LDL.LU.128 R204, [R1+0x2370] ;  /* 0x0023700001cc7983 */ /* 0x000ee80000300c00 */
[----:B------:R-:W3:Y:S04]  /*11c00*/  LDL.LU.128 R200, [R1+0x2360] ;  /* 0x0023600001c87983 */ /* 0x000ee80000300c00 */
[----:B------:R-:W3:Y:S04]  /*11c10*/  LDL.LU.128 R196, [R1+0x2350] ;  /* 0x0023500001c47983 */ /* 0x000ee80000300c00 */
[----:B------:R-:W3:Y:S04]  /*11c20*/  LDL.LU.128 R192, [R1+0x2340] ;  /* 0x0023400001c07983 */ /* 0x000ee80000300c00 */
[----:B------:R-:W3:Y:S04]  /*11c30*/  LDL.LU.128 R188, [R1+0x2330] ;  /* 0x0023300001bc7983 */ /* 0x000ee80000300c00 */
[----:B------:R-:W3:Y:S04]  /*11c40*/  LDL.LU.128 R184, [R1+0x2320] ;  /* 0x0023200001b87983 */ /* 0x000ee80000300c00 */
[----:B------:R-:W3:Y:S04]  /*11c50*/  LDL.LU R182, [R1+0x2318] ;  /* 0x0023180001b67983 */ /* 0x000ee80000300800 */
[----:B------:R-:W3:Y:S04]  /*11c60*/  LDL.LU.64 R180, [R1+0x2310] ;  /* 0x0023100001b47983 */ /* 0x000ee80000300a00 */
[----:B------:R-:W3:Y:S04]  /*11c70*/  LDL.LU.128 R176, [R1+0x2300] ;  /* 0x0023000001b07983 */ /* 0x000ee80000300c00 */
[----:B------:R-:W3:Y:S04]  /*11c80*/  LDL.LU.128 R172, [R1+0x22f0] ;  /* 0x0022f00001ac7983 */ /* 0x000ee80000300c00 */
[----:B------:R-:W3:Y:S04]  /*11c90*/  LDL.LU R170, [R1+0x22e8] ;  /* 0x0022e80001aa7983 */ /* 0x000ee80000300800 */
[----:B------:R-:W3:Y:S04]  /*11ca0*/  LDL.LU.64 R168, [R1+0x22e0] ;  /* 0x0022e00001a87983 */ /* 0x000ee80000300a00 */
[----:B------:R-:W3:Y:S04]  /*11cb0*/  LDL.LU.128 R164, [R1+0x22d0] ;  /* 0x0022d00001a47983 */ /* 0x000ee80000300c00 */
[----:B------:R-:W3:Y:S04]  /*11cc0*/  LDL.LU.128 R160, [R1+0x22c0] ;  /* 0x0022c00001a07983 */ /* 0x000ee80000300c00 */
[----:B------:R-:W3:Y:S04]  /*11cd0*/  LDL.LU.128 R156, [R1+0x22b0] ;  /* 0x0022b000019c7983 */ /* 0x000ee80000300c00 */
[----:B------:R-:W3:Y:S04]  /*11ce0*/  LDL.LU.128 R152, [R1+0x22a0] ;  /* 0x0022a00001987983 */ /* 0x000ee80000300c00 */
[----:B--2---:R-:W2:Y:S04]  /*11cf0*/  LDL.LU.128 R148, [R1+0x2290] ;  /* 0x0022900001947983 */ /* 0x004ea80000300c00 */
[----:B------:R-:W2:Y:S04]  /*11d00*/  LDL.LU R109, [R1+0x5c4] ;  /* 0x0005c400016d7983 */ /* 0x000ea80000300800 */
[----:B------:R-:W2:Y:S04]  /*11d10*/  LDL.LU R110, [R1+0x5c8] ;  /* 0x0005c800016e7983 */ /* 0x000ea80000300800 */
[----:B------:R-:W2:Y:S04]  /*11d20*/  LDL.LU R111, [R1+0x5cc] ;  /* 0x0005cc00016f7983 */ /* 0x000ea80000300800 */
[----:B------:R-:W2:Y:S04]  /*11d30*/  LDL.LU.128 R96, [R1+0x2540] ;  /* 0x0025400001607983 */ /* 0x000ea80000300c00 */
[----:B------:R0:W-:Y:S04]  /*11d40*/  STL [R1+0x287c], R114 ;  /* 0x00287c7201007387 */ /* 0x0001e80000100800 */
[----:B----4-:R1:W-:Y:S04]  /*11d50*/  STL [R1+0x2554], R102 ;  /* 0x0025546601007387 */ /* 0x0103e80000100800 */
[----:B------:R4:W-:Y:S04]  /*11d60*/  STL [R1+0x2550], R100 ;  /* 0x0025506401007387 */ /* 0x0009e80000100800 */
[----:B---3--:R3:W-:Y:S04]  /*11d70*/  STL.128 [R1+0x2530], R92 ;  /* 0x0025305c01007387 */ /* 0x0087e80000100c00 */
        /* <DEDUP_REMOVED lines=23> */
[----:B------:R3:W-:Y:S04]  /*11ef0*/  STL.64 [R1+0x23c0], R232 ;  /* 0x0023c0e801007387 */ /* 0x0007e80000100a00 */
[----:B------:R3:W-:Y:S04]  /*11f00*/  STL.128 [R1+0x23b0], R228 ;  /* 0x0023b0e401007387 */ /* 0x0007e80000100c00 */
[----:B------:R3:W-:Y:S04]  /*11f10*/  STL.64 [R1+0x23a8], R226 ;  /* 0x0023a8e201007387 */ /* 0x0007e80000100a00 */
[----:B------:R3:W-:Y:S04]  /*11f20*/  STL [R1+0x23a0], R224 ;  /* 0x0023a0e001007387 */ /* 0x0007e80000100800 */
[----:B0-----:R-:W2:Y:S04]  /*11f30*/  LDL.LU R114, [R1+0x287c] ;  /* 0x00287c0001727983 */ /* 0x001ea80000300800 */
[----:B-1----:R-:W2:Y:S04]  /*11f40*/  LDL.LU R102, [R1+0x2554] ;  /* 0x0025540001667983 */ /* 0x002ea80000300800 */
[----:B----4-:R-:W4:Y:S04]  /*11f50*/  LDL.LU R100, [R1+0x2550] ;  /* 0x0025500001647983 */ /* 0x010f280000300800 */
[----:B---3--:R-:W3:Y:S04]  /*11f60*/  LDL.LU.128 R92, [R1+0x2530] ;  /* 0x00253000015c7983 */ /* 0x008ee80000300c00 */
        /* <DEDUP_REMOVED lines=22> */
[----:B------:R-:W3:Y:S04]  /*120d0*/  LDL.LU R235, [R1+0x23c8] ;  /* 0x0023c80001eb7983 */ /* 0x000ee80000300800 */
[----:B------:R-:W3:Y:S04]  /*120e0*/  LDL.LU.64 R232, [R1+0x23c0] ;  /* 0x0023c00001e87983 */ /* 0x000ee80000300a00 */
[----:B------:R-:W3:Y:S04]  /*120f0*/  LDL.LU.128 R228, [R1+0x23b0] ;  /* 0x0023b00001e47983 */ /* 0x000ee80000300c00 */
[----:B------:R-:W3:Y:S04]  /*12100*/  LDL.LU.64 R226, [R1+0x23a8] ;  /* 0x0023a80001e27983 */ /* 0x000ee80000300a00 */
[----:B------:R-:W3:Y:S04]  /*12110*/  LDL.LU R224, [R1+0x23a0] ;  /* 0x0023a00001e07983 */ /* 0x000ee80000300800 */
[----:B------:R-:W-:Y:S04]  /*12120*/  STL.64 [R1+0x2288], R218 ;  /* 0x002288da01007387 */ /* 0x000fe80000100a00 */
[----:B------:R-:W-:Y:S04]  /*12130*/  STL [R1+0x2280], R217 ;  /* 0x002280d901007387 */ /* 0x000fe80000100800 */
[----:B------:R-:W-:Y:S04]  /*12140*/  STL [R1+0x227c], R215 ;  /* 0x00227cd701007387 */ /* 0x000fe80000100800 */
[----:B------:R-:W-:Y:S04]  /*12150*/  STL [R1+0x2278], R213 ;  /* 0x002278d501007387 */ /* 0x000fe80000100800 */
[----:B------:R-:W-:Y:S04]  /*12160*/  STL [R1+0x2274], R211 ;  /* 0x002274d301007387 */ /* 0x000fe80000100800 */
[----:B------:R-:W-:Y:S04]  /*12170*/  STL [R1+0x2270], R209 ;  /* 0x002270d101007387 */ /* 0x000fe80000100800 */
[----:B------:R-:W-:Y:S04]  /*12180*/  STL.128 [R1+0x2260], R204 ;  /* 0x002260cc01007387 */ /* 0x000fe80000100c00 */
[----:B------:R-:W-:Y:S04]  /*12190*/  STL.128 [R1+0x2250], R200 ;  /* 0x002250c801007387 */ /* 0x000fe80000100c00 */
[----:B------:R-:W-:Y:S04]  /*121a0*/  STL.128 [R1+0x2240], R196 ;  /* 0x002240c401007387 */ /* 0x000fe80000100c00 */
[----:B------:R-:W-:Y:S04]  /*121b0*/  STL.128 [R1+0x2230], R192 ;  /* 0x002230c001007387 */ /* 0x000fe80000100c00 */
[----:B------:R-:W-:Y:S04]  /*121c0*/  STL.128 [R1+0x2220], R188 ;  /* 0x002220bc01007387 */ /* 0x000fe80000100c00 */
[----:B------:R-:W-:Y:S04]  /*121d0*/  STL.128 [R1+0x2210], R184 ;  /* 0x002210b801007387 */ /* 0x000fe80000100c00 */
[----:B------:R-:W-:Y:S04]  /*121e0*/  STL [R1+0x2208], R182 ;  /* 0x002208b601007387 */ /* 0x000fe80000100800 */
[----:B------:R-:W-:Y:S04]  /*121f0*/  STL.64 [R1+0x2200], R180 ;  /* 0x002200b401007387 */ /* 0x000fe80000100a00 */
[----:B------:R0:W-:Y:S04]  /*12200*/  STL.128 [R1+0x21f0], R176 ;  /* 0x0021f0b001007387 */ /* 0x0001e80000100c00 */
[----:B------:R1:W-:Y:S04]  /*12210*/  STL.128 [R1+0x21e0], R172 ;  /* 0x0021e0ac01007387 */ /* 0x0003e80000100c00 */
[----:B------:R-:W-:Y:S04]  /*12220*/  STL [R1+0x21d8], R170 ;  /* 0x0021d8aa01007387 */ /* 0x000fe80000100800 */
[----:B------:R-:W-:Y:S04]  /*12230*/  STL.64 [R1+0x21d0], R168 ;  /* 0x0021d0a801007387 */ /* 0x000fe80000100a00 */
[----:B------:R-:W-:Y:S04]  /*12240*/  STL.128 [R1+0x21c0], R164 ;  /* 0x0021c0a401007387 */ /* 0x000fe80000100c00 */
[----:B------:R-:W-:Y:S04]  /*12250*/  STL.128 [R1+0x21b0], R160 ;  /* 0x0021b0a001007387 */ /* 0x000fe80000100c00 */
[----:B------:R-:W-:Y:S04]  /*12260*/  STL.128 [R1+0x21a0], R156 ;  /* 0x0021a09c01007387 */ /* 0x000fe80000100c00 */
[----:B------:R-:W-:Y:S04]  /*12270*/  STL.128 [R1+0x2190], R152 ;  /* 0x0021909801007387 */ /* 0x000fe80000100c00 */
[----:B--2---:R-:W-:Y:S04]  /*12280*/  STL.128 [R1+0x2180], R148 ;  /* 0x0021809401007387 */ /* 0x004fe80000100c00 */
[----:B------:R2:W-:Y:S04]  /*12290*/  STL.128 [R1+0x2170], R108 ;  /* 0x0021706c01007387 */ /* 0x0005e80000100c00 */
[----:B------:R2:W-:Y:S04]  /*122a0*/  STL.128 [R1+0x2160], R104 ;  /* 0x0021606801007387 */ /* 0x0005e80000100c00 */
[----:B------:R2:W-:Y:S04]  /*122b0*/  STL [R1+0x2154], R103 ;  /* 0x0021546701007387 */ /* 0x0005e80000100800 */
[----:B------:R2:W-:Y:S04]  /*122c0*/  STL [R1+0x2150], R101 ;  /* 0x0021506501007387 */ /* 0x0005e80000100800 */
[----:B------:R3:W-:Y:S04]  /*122d0*/  STL [R1+0x214c], R99 ;  /* 0x00214c6301007387 */ /* 0x0007e80000100800 */
[----:B0-----:R-:W3:Y:S04]  /*122e0*/  LDL.LU.128 R176, [R1+0x21f0] ;  /* 0x0021f00001b07983 */ /* 0x001ee80000300c00 */
[----:B------:R-:W3:Y:S04]  /*122f0*/  LDL.LU R182, [R1+0x2208] ;  /* 0x0022080001b67983 */ /* 0x000ee80000300800 */
[----:B------:R-:W3:Y:S04]  /*12300*/  LDL.LU.64 R180, [R1+0x2200] ;  /* 0x0022000001b47983 */ /* 0x000ee80000300a00 */
[----:B-1----:R-:W3:Y:S04]  /*12310*/  LDL.LU.128 R172, [R1+0x21e0] ;  /* 0x0021e00001ac7983 */ /* 0x002ee80000300c00 */
[----:B------:R-:W-:Y:S04]  /*12320*/  STL [R1+0x3d0], R98 ;  /* 0x0003d06201007387 */ /* 0x000fe80000100800 */
[----:B------:R-:W-:Y:S04]  /*12330*/  STL [R1+0x3e4], R96 ;  /* 0x0003e46001007387 */ /* 0x000fe80000100800 */
[----:B--2---:R-:W2:Y:S04]  /*12340*/  LDL.LU.128 R108, [R1+0x2170] ;  /* 0x00217000016c7983 */ /* 0x004ea80000300c00 */
[----:B------:R-:W2:Y:S04]  /*12350*/  LDL.LU.128 R104, [R1+0x2160] ;  /* 0x0021600001687983 */ /* 0x000ea80000300c00 */
[----:B------:R-:W2:Y:S04]  /*12360*/  LDL.LU R103, [R1+0x2154] ;  /* 0x0021540001677983 */ /* 0x000ea80000300800 */
[----:B------:R-:W2:Y:S04]  /*12370*/  LDL.LU R101, [R1+0x2150] ;  /* 0x0021500001657983 */ /* 0x000ea80000300800 */
[----:B------:R-:W2:Y:S04]  /*12380*/  LDL.LU.128 R192, [R1+0x2230] ;  /* 0x0022300001c07983 */ /* 0x000ea80000300c00 */
[----:B------:R-:W2:Y:S04]  /*12390*/  LDL.LU.128 R188, [R1+0x2220] ;  /* 0x0022200001bc7983 */ /* 0x000ea80000300c00 */
[----:B------:R-:W2:Y:S04]  /*123a0*/  LDL.LU R170, [R1+0x21d8] ;  /* 0x0021d80001aa7983 */ /* 0x000ea80000300800 */
[----:B------:R-:W2:Y:S04]  /*123b0*/  LDL.LU.64 R168, [R1+0x21d0] ;  /* 0x0021d00001a87983 */ /* 0x000ea80000300a00 */
[----:B------:R-:W2:Y:S04]  /*123c0*/  LDL.LU.128 R164, [R1+0x21c0] ;  /* 0x0021c00001a47983 */ /* 0x000ea80000300c00 */
[----:B------:R-:W2:Y:S04]  /*123d0*/  LDL.LU.128 R160, [R1+0x21b0] ;  /* 0x0021b00001a07983 */ /* 0x000ea80000300c00 */
[----:B------:R-:W-:Y:S04]  /*123e0*/  STL [R1+0x3c0], R114 ;  /* 0x0003c07201007387 */ /* 0x000fe80000100800 */
[----:B------:R-:W2:Y:S04]  /*123f0*/  LDL.128 R184, [R1+0x3c0] ;  /* 0x0003c00001b87983 */ /* 0x000ea80000100c00 */
[----:B----4-:R-:W-:Y:S04]  /*12400*/  STL [R1+0x3d4], R100 ;  /* 0x0003d46401007387 */ /* 0x010fe80000100800 */
[----:B------:R-:W-:Y:S04]  /*12410*/  STL [R1+0x3d8], R102 ;  /* 0x0003d86601007387 */ /* 0x000fe80000100800 */
[----:B---3--:R-:W-:Y:S04]  /*12420*/  STL [R1+0x3dc], R92 ;  /* 0x0003dc5c01007387 */ /* 0x008fe80000100800 */
[----:B------:R-:W-:Y:S04]  /*12430*/  STL [R1+0x3e0], R94 ;  /* 0x0003e05e01007387 */ /* 0x000fe80000100800 */
[----:B------:R-:W-:Y:S04]  /*12440*/  STL [R1+0x3e8], R86 ;  /* 0x0003e85601007387 */ /* 0x000fe80000100800 */
[----:B------:R-:W-:Y:S04]  /*12450*/  STL [R1+0x3ec], R88 ;  /* 0x0003ec5801007387 */ /* 0x000fe80000100800 */
[----:B------:R-:W3:Y:S04]  /*12460*/  LDL.LU.128 R156, [R1+0x21a0] ;  /* 0x0021a000019c7983 */ /* 0x000ee80000300c00 */
[----:B------:R-:W4:Y:S04]  /*12470*/  LDL.LU.128 R152, [R1+0x2190] ;  /* 0x0021900001987983 */ /* 0x000f280000300c00 */
[----:B------:R-:W4:Y:S04]  /*12480*/  LDL.LU.128 R148, [R1+0x2180] ;  /* 0x0021800001947983 */ /* 0x000f280000300c00 */
[----:B------:R-:W4:Y:S04]  /*12490*/  LDL.LU R99, [R1+0x214c] ;  /* 0x00214c0001637983 */ /* 0x000f280000300800 */
[----:B------:R-:W-:Y:S04]  /*124a0*/  STL [R1+0x1ff4], R91 ;  /* 0x001ff45b01007387 */ /* 0x000fe80000100800 */
[----:B------:R0:W-:Y:S04]  /*124b0*/  STL [R1+0x2148], R97 ;  /* 0x0021486101007387 */ /* 0x0001e80000100800 */
[----:B------:R1:W-:Y:S04]  /*124c0*/  STL [R1+0x2144], R95 ;  /* 0x0021445f01007387 */ /* 0x0003e80000100800 */
[----:B------:R1:W-:Y:S04]  /*124d0*/  STL [R1+0x2140], R93 ;  /* 0x0021405d01007387 */ /* 0x0003e80000100800 */
[----:B0-----:R-:W4:Y:S04]  /*124e0*/  LDL.LU R97, [R1+0x2148] ;  /* 0x0021480001617983 */ /* 0x001f280000300800 */
[----:B-1----:R-:W4:Y:S04]  /*124f0*/  LDL.LU R95, [R1+0x2144] ;  /* 0x00214400015f7983 */ /* 0x002f280000300800 */
[----:B------:R-:W4:Y:S04]  /*12500*/  LDL.LU R93, [R1+0x2140] ;  /* 0x00214000015d7983 */ /* 0x000f280000300800 */
[----:B------:R0:W-:Y:S04]  /*12510*/  STL [R1+0x1ff0], R89 ;  /* 0x001ff05901007387 */ /* 0x0001e80000100800 */
[----:B------:R-:W-:Y:S04]  /*12520*/  STL [R1+0x3f0], R90 ;  /* 0x0003f05a01007387 */ /* 0x000fe80000100800 */
[----:B------:R-:W4:Y:S04]  /*12530*/  LDL.LU.128 R200, [R1+0x2250] ;  /* 0x0022500001c87983 */ /* 0x000f280000300c00 */
[----:B------:R-:W4:Y:S04]  /*12540*/  LDL.LU.128 R196, [R1+0x2240] ;  /* 0x0022400001c47983 */ /* 0x000f280000300c00 */
[----:B------:R-:W-:Y:S04]  /*12550*/  STL [R1+0x3f4], R80 ;  /* 0x0003f45001007387 */ /* 0x000fe80000100800 */
[----:B------:R-:W-:Y:S04]  /*12560*/  STL [R1+0x3f8], R82 ;  /* 0x0003f85201007387 */ /* 0x000fe80000100800 */
[----:B------:R-:W-:Y:S04]  /*12570*/  STL [R1+0x3fc], R84 ;  /* 0x0003fc5401007387 */ /* 0x000fe80000100800 */
[----:B------:R-:W4:Y:S04]  /*12580*/  LDL.LU R91, [R1+0x1ff4] ;  /* 0x001ff400015b7983 */ /* 0x000f280000300800 */
[----:B0-----:R-:W4:Y:S04]  /*12590*/  LDL.LU R89, [R1+0x1ff0] ;  /* 0x001ff00001597983 */ /* 0x001f280000300800 */
[----:B------:R0:W-:Y:S04]  /*125a0*/  STL [R1+0x1e9c], R87 ;  /* 0x001e9c5701007387 */ /* 0x0001e80000100800 */
[----:B------:R1:W-:Y:S04]  /*125b0*/  STL [R1+0x1e98], R85 ;  /* 0x001e985501007387 */ /* 0x0003e80000100800 */
[----:B------:R1:W-:Y:S04]  /*125c0*/  STL [R1+0x1e94], R83 ;  /* 0x001e945301007387 */ /* 0x0003e80000100800 */
[----:B------:R1:W-:Y:S04]  /*125d0*/  STL [R1+0x1e90], R81 ;  /* 0x001e905101007387 */ /* 0x0003e80000100800 */
[----:B------:R-:W4:Y:S04]  /*125e0*/  LDL.LU.128 R204, [R1+0x2260] ;  /* 0x0022600001cc7983 */ /* 0x000f280000300c00 */
[----:B------:R-:W-:Y:S04]  /*125f0*/  STL [R1+0x400], R74 ;  /* 0x0004004a01007387 */ /* 0x000fe80000100800 */
[----:B------:R-:W-:Y:S04]  /*12600*/  STL [R1+0x404], R76 ;  /* 0x0004044c01007387 */ /* 0x000fe80000100800 */
[----:B------:R-:W-:Y:S04]  /*12610*/  STL [R1+0x408], R78 ;  /* 0x0004084e01007387 */ /* 0x000fe80000100800 */
[----:B0-----:R-:W4:Y:S04]  /*12620*/  LDL.LU R87, [R1+0x1e9c] ;  /* 0x001e9c0001577983 */ /* 0x001f280000300800 */
[----:B-1----:R-:W4:Y:S04]  /*12630*/  LDL.LU R85, [R1+0x1e98] ;  /* 0x001e980001557983 */ /* 0x002f280000300800 */
[----:B------:R-:W4:Y:S04]  /*12640*/  LDL.LU R83, [R1+0x1e94] ;  /* 0x001e940001537983 */ /* 0x000f280000300800 */
[----:B------:R-:W4:Y:S04]  /*12650*/  LDL.LU R81, [R1+0x1e90] ;  /* 0x001e900001517983 */ /* 0x000f280000300800 */
[----:B------:R-:W-:Y:S04]  /*12660*/  STL [R1+0x40c], R68 ;  /* 0x00040c4401007387 */ /* 0x000fe80000100800 */
[----:B------:R0:W-:Y:S04]  /*12670*/  STL [R1+0x1d24], R79 ;  /* 0x001d244f01007387 */ /* 0x0001e80000100800 */
[----:B------:R1:W-:Y:S04]  /*12680*/  STL [R1+0x1d20], R77 ;  /* 0x001d204d01007387 */ /* 0x0003e80000100800 */
[----:B------:R-:W4:Y:S04]  /*12690*/  LDL.LU R215, [R1+0x227c] ;  /* 0x00227c0001d77983 */ /* 0x000f280000300800 */
[----:B------:R-:W4:Y:S04]  /*126a0*/  LDL.LU R213, [R1+0x2278] ;  /* 0x0022780001d57983 */ /* 0x000f280000300800 */
[----:B------:R-:W4:Y:S04]  /*126b0*/  LDL.LU R211, [R1+0x2274] ;  /* 0x0022740001d37983 */ /* 0x000f280000300800 */
[----:B------:R-:W4:Y:S04]  /*126c0*/  LDL.LU R209, [R1+0x2270] ;  /* 0x0022700001d17983 */ /* 0x000f280000300800 */
[----:B0-----:R-:W4:Y:S04]  /*126d0*/  LDL.LU R79, [R1+0x1d24] ;  /* 0x001d2400014f7983 */ /* 0x001f280000300800 */
[----:B-1----:R-:W4:Y:S04]  /*126e0*/  LDL.LU R77, [R1+0x1d20] ;  /* 0x001d2000014d7983 */ /* 0x002f280000300800 */
[----:B------:R0:W-:Y:S04]  /*126f0*/  STL [R1+0x1bc4], R75 ;  /* 0x001bc44b01007387 */ /* 0x0001e80000100800 */
[----:B------:R1:W-:Y:S04]  /*12700*/  STL [R1+0x1bc0], R73 ;  /* 0x001bc04901007387 */ /* 0x0003e80000100800 */
[----:B------:R1:W-:Y:S04]  /*12710*/  STL [R1+0x1bbc], R71 ;  /* 0x001bbc4701007387 */ /* 0x0003e80000100800 */
[----:B------:R1:W-:Y:S04]  /*12720*/  STL [R1+0x1bb8], R69 ;  /* 0x001bb84501007387 */ /* 0x0003e80000100800 */
[----:B------:R-:W4:Y:S04]  /*12730*/  LDL.LU.64 R218, [R1+0x2288] ;  /* 0x0022880001da7983 */ /* 0x000f280000300a00 */
[----:B------:R-:W4:Y:S04]  /*12740*/  LDL.LU R217, [R1+0x2280] ;  /* 0x0022800001d97983 */ /* 0x000f280000300800 */
[----:B0-----:R-:W4:Y:S04]  /*12750*/  LDL.LU R75, [R1+0x1bc4] ;  /* 0x001bc400014b7983 */ /* 0x001f280000300800 */
[----:B-1----:R-:W4:Y:S04]  /*12760*/  LDL.LU R73, [R1+0x1bc0] ;  /* 0x001bc00001497983 */ /* 0x002f280000300800 */
[----:B------:R-:W4:Y:S04]  /*12770*/  LDL.LU R71, [R1+0x1bbc] ;  /* 0x001bbc0001477983 */ /* 0x000f280000300800 */
[----:B------:R-:W4:Y:S04]  /*12780*/  LDL.LU R69, [R1+0x1bb8] ;  /* 0x001bb80001457983 */ /* 0x000f280000300800 */
[----:B------:R0:W-:Y:S04]  /*12790*/  STL.128 [R1+0x20b0], R176 ;  /* 0x0020b0b001007387 */ /* 0x0001e80000100c00 */
[----:B------:R-:W4:Y:S04]  /*127a0*/  LDL.LU R171, [R1+0x1bb4] ;  /* 0x001bb40001ab7983 */ /* 0x000f280000300800 */
[----:B------:R-:W4:Y:S04]  /*127b0*/  LDL.LU R234, [R1+0x1bb0] ;  /* 0x001bb00001ea7983 */ /* 0x000f280000300800 */
[----:B0-----:R-:W3:Y:S04]  /*127c0*/  LDL.LU.128 R176, [R1+0x20b0] ;  /* 0x0020b00001b07983 */ /* 0x001ee80000300c00 */
[----:B------:R-:W-:Y:S04]  /*127d0*/  STL [R1+0x20c8], R182 ;  /* 0x0020c8b601007387 */ /* 0x000fe80000100800 */
[----:B------:R0:W-:Y:S04]  /*127e0*/  STL.64 [R1+0x20c0], R180 ;  /* 0x0020c0b401007387 */ /* 0x0001e80000100a00 */
[----:B------:R1:W-:Y:S04]  /*127f0*/  STL.128 [R1+0x20a0], R172 ;  /* 0x0020a0ac01007387 */ /* 0x0003e80000100c00 */
[----:B0-----:R-:W4:Y:S04]  /*12800*/  LDL.128 R180, [R1+0x3d0] ;  /* 0x0003d00001b47983 */ /* 0x001f280000100c00 */
[----:B-1----:R-:W4:Y:S04]  /*12810*/  LDL.LU.128 R172, [R1+0x20a0] ;  /* 0x0020a00001ac7983 */ /* 0x002f280000300c00 */
[----:B--2---:R-:W-:Y:S04]  /*12820*/  STL [R1+0x5d4], R185 ;  /* 0x0005d4b901007387 */ /* 0x004fe80000100800 */
[----:B------:R-:W-:Y:S04]  /*12830*/  STL.64 [R1+0x5d8], R186 ;  /* 0x0005d8ba01007387 */ /* 0x000fe80000100a00 */
[----:B------:R-:W2:Y:S04]  /*12840*/  LDL.LU R113, [R1+0x5d4] ;  /* 0x0005d40001717983 */ /* 0x000ea80000300800 */
[----:B------:R-:W2:Y:S04]  /*12850*/  LDL.LU R114, [R1+0x5d8] ;  /* 0x0005d80001727983 */ /* 0x000ea80000300800 */
[----:B------:R-:W2:Y:S04]  /*12860*/  LDL.LU R115, [R1+0x5dc] ;  /* 0x0005dc0001737983 */ /* 0x000ea80000300800 */
[----:B---3--:R0:W-:Y:S04]  /*12870*/  STL.128 [R1+0x1f70], R176 ;  /* 0x001f70b001007387 */ /* 0x0081e80000100c00 */
[----:B0-----:R-:W3:Y:S01]  /*12880*/  LDL.128 R176, [R1+0x3e0] ;  /* 0x0003e00001b07983 */ /* 0x001ee20000100c00 */
[----:B------:R-:W-:-:S03]  /*12890*/  IMAD.MOV.U32 R112, RZ, RZ, R184 ;  /* 0x000000ffff707224 */ /* 0x000fc600078e00b8 */
[----:B------:R-:W3:Y:S04]  /*128a0*/  LDL.LU.128 R184, [R1+0x2210] ;  /* 0x0022100001b87983 */ /* 0x000ee80000300c00 */
[----:B------:R0:W-:Y:S04]  /*128b0*/  STL.128 [R1+0x2020], R108 ;  /* 0x0020206c01007387 */ /* 0x0001e80000100c00 */
[----:B------:R1:W-:Y:S04]  /*128c0*/  STL.128 [R1+0x2010], R104 ;  /* 0x0020106801007387 */ /* 0x0003e80000100c00 */
[----:B------:R1:W-:Y:S04]  /*128d0*/  STL [R1+0x200c], R103 ;  /* 0x00200c6701007387 */ /* 0x0003e80000100800 */
[----:B----4-:R-:W-:Y:S04]  /*128e0*/  STL [R1+0x5e4], R181 ;  /* 0x0005e4b501007387 */ /* 0x010fe80000100800 */
[----:B------:R-:W-:Y:S04]  /*128f0*/  STL.64 [R1+0x5e8], R182 ;  /* 0x0005e8b601007387 */ /* 0x000fe80000100a00 */
[----:B------:R4:W-:Y:S04]  /*12900*/  STL.128 [R1+0x1f60], R172 ;  /* 0x001f60ac01007387 */ /* 0x0009e80000100c00 */
[----:B------:R-:W-:Y:S04]  /*12910*/  STL [R1+0x2008], R101 ;  /* 0x0020086501007387 */ /* 0x000fe80000100800 */
[----:B0-----:R-:W3:Y:S04]  /*12920*/  LDL.LU.128 R108, [R1+0x2020] ;  /* 0x00202000016c7983 */ /* 0x001ee80000300c00 */
[----:B-1----:R-:W3:Y:S04]  /*12930*/  LDL.LU.128 R104, [R1+0x2010] ;  /* 0x0020100001687983 */ /* 0x002ee80000300c00 */
[----:B------:R-:W3:Y:S04]  /*12940*/  LDL.LU R103, [R1+0x200c] ;  /* 0x00200c0001677983 */ /* 0x000ee80000300800 */
[----:B------:R-:W3:Y:S04]  /*12950*/  LDL.LU R117, [R1+0x5e4] ;  /* 0x0005e40001757983 */ /* 0x000ee80000300800 */
[----:B--2---:R0:W-:Y:S04]  /*12960*/  STL.128 [R1+0x2030], R112 ;  /* 0x0020307001007387 */ /* 0x0041e80000100c00 */
[----:B------:R-:W2:Y:S04]  /*12970*/  LDL.LU R118, [R1+0x5e8] ;  /* 0x0005e80001767983 */ /* 0x000ea80000300800 */
[----:B------:R-:W2:Y:S04]  /*12980*/  LDL.LU R119, [R1+0x5ec] ;  /* 0x0005ec0001777983 */ /* 0x000ea80000300800 */
[----:B----4-:R-:W4:Y:S04]  /*12990*/  LDL.LU.128 R172, [R1+0x1f60] ;  /* 0x001f600001ac7983 */ /* 0x010f280000300c00 */
[----:B0-----:R-:W4:Y:S04]  /*129a0*/  LDL.LU.128 R112, [R1+0x2030] ;  /* 0x0020300001707983 */ /* 0x001f280000300c00 */
[----:B------:R-:W4:Y:S01]  /*129b0*/  LDL.LU R101, [R1+0x2008] ;  /* 0x0020080001657983 */ /* 0x000f220000300800 */
[----:B------:R-:W-:-:S03]  /*129c0*/  IMAD.MOV.U32 R116, RZ, RZ, R180 ;  /* 0x000000ffff747224 */ /* 0x000fc600078e00b4 */
        /* <DEDUP_REMOVED lines=13> */
[----:B0-----:R-:W4:Y:S04]  /*12aa0*/  LDL.LU.128 R192, [R1+0x20f0] ;  /* 0x0020f00001c07983 */ /* 0x001f280000300c00 */
[----:B-1----:R-:W4:Y:S04]  /*12ab0*/  LDL.LU.128 R188, [R1+0x20e0] ;  /* 0x0020e00001bc7983 */ /* 0x002f280000300c00 */
[----:B------:R-:W4:Y:S04]  /*12ac0*/  LDL.LU R182, [R1+0x20c8] ;  /* 0x0020c80001b67983 */ /* 0x000f280000300800 */
[----:B------:R-:W4:Y:S04]  /*12ad0*/  LDL.LU.64 R180, [R1+0x20c0] ;  /* 0x0020c00001b47983 */ /* 0x000f280000300a00 */
[----:B------:R-:W4:Y:S04]  /*12ae0*/  LDL.LU R170, [R1+0x2098] ;  /* 0x0020980001aa7983 */ /* 0x000f280000300800 */
[----:B------:R-:W4:Y:S04]  /*12af0*/  LDL.LU.64 R168, [R1+0x2090] ;  /* 0x0020900001a87983 */ /* 0x000f280000300a00 */
[----:B------:R-:W4:Y:S04]  /*12b00*/  LDL.LU.128 R164, [R1+0x2080] ;  /* 0x0020800001a47983 */ /* 0x000f280000300c00 */
[----:B------:R-:W4:Y:S04]  /*12b10*/  LDL.LU.128 R160, [R1+0x2070] ;  /* 0x0020700001a07983 */ /* 0x000f280000300c00 */
[----:B------:R-:W4:Y:S04]  /*12b20*/  LDL.LU.128 R156, [R1+0x2060] ;  /* 0x00206000019c7983 */ /* 0x000f280000300c00 */
[----:B------:R-:W4:Y:S04]  /*12b30*/  LDL.LU.128 R152, [R1+0x2050] ;  /* 0x0020500001987983 */ /* 0x000f280000300c00 */
[----:B------:R-:W4:Y:S04]  /*12b40*/  LDL.LU.128 R148, [R1+0x2040] ;  /* 0x0020400001947983 */ /* 0x000f280000300c00 */
[----:B------:R-:W4:Y:S04]  /*12b50*/  LDL.LU R99, [R1+0x2004] ;  /* 0x0020040001637983 */ /* 0x000f280000300800 */
[----:B------:R-:W4:Y:S04]  /*12b60*/  LDL.LU R97, [R1+0x2000] ;  /* 0x0020000001617983 */ /* 0x000f280000300800 */
[----:B------:R-:W4:Y:S04]  /*12b70*/  LDL.LU R95, [R1+0x1ffc] ;  /* 0x001ffc00015f7983 */ /* 0x000f280000300800 */
[----:B------:R-:W4:Y:S04]  /*12b80*/  LDL.LU R93, [R1+0x1ff8] ;  /* 0x001ff800015d7983 */ /* 0x000f280000300800 */
[----:B---3--:R-:W-:Y:S01]  /*12b90*/  STL [R1+0x5f4], R177 ;  /* 0x0005f4b101007387 */ /* 0x008fe20000100800 */
[----:B------:R-:W-:-:S03]  /*12ba0*/  IMAD.MOV.U32 R120, RZ, RZ, R176 ;  /* 0x000000ffff787224 */ /* 0x000fc600078e00b0 */
[----:B------:R0:W-:Y:S04]  /*12bb0*/  STL.64 [R1+0x5f8], R178 ;  /* 0x0005f8b201007387 */ /* 0x0001e80000100a00 */
[----:B------:R1:W-:Y:S04]  /*12bc0*/  STL.128 [R1+0x20d0], R184 ;  /* 0x0020d0b801007387 */ /* 0x0003e80000100c00 */
[----:B------:R-:W3:Y:S04]  /*12bd0*/  LDL.LU R121, [R1+0x5f4] ;  /* 0x0005f40001797983 */ /* 0x000ee80000300800 */
[----:B0-----:R-:W3:Y:S04]  /*12be0*/  LDL.LU.128 R176, [R1+0x1f70] ;  /* 0x001f700001b07983 */ /* 0x001ee80000300c00 */
[----:B------:R-:W3:Y:S04]  /*12bf0*/  LDL.LU R122, [R1+0x5f8] ;  /* 0x0005f800017a7983 */ /* 0x000ee80000300800 */
[----:B-1----:R-:W3:Y:S04]  /*12c00*/  LDL.LU.128 R184, [R1+0x20d0] ;  /* 0x0020d00001b87983 */ /* 0x002ee80000300c00 */
[----:B------:R-:W3:Y:S04]  /*12c10*/  LDL.LU R123, [R1+0x5fc] ;  /* 0x0005fc00017b7983 */ /* 0x000ee80000300800 */
[----:B------:R0:W-:Y:S04]  /*12c20*/  STL.128 [R1+0x1ed0], R108 ;  /* 0x001ed06c01007387 */ /* 0x0001e80000100c00 */
[----:B------:R1:W-:Y:S04]  /*12c30*/  STL.128 [R1+0x1ec0], R104 ;  /* 0x001ec06801007387 */ /* 0x0003e80000100c00 */
[----:B------:R-:W-:Y:S04]  /*12c40*/  STL [R1+0x1ebc], R103 ;  /* 0x001ebc6701007387 */ /* 0x000fe80000100800 */
[----:B0-----:R-:W3:Y:S04]  /*12c50*/  LDL.LU.128 R108, [R1+0x1ed0] ;  /* 0x001ed000016c7983 */ /* 0x001ee80000300c00 */
[----:B-1----:R-:W3:Y:S04]  /*12c60*/  LDL.LU.128 R104, [R1+0x1ec0] ;  /* 0x001ec00001687983 */ /* 0x002ee80000300c00 */
[----:B--2---:R0:W-:Y:S04]  /*12c70*/  STL.128 [R1+0x1ef0], R116 ;  /* 0x001ef07401007387 */ /* 0x0041e80000100c00 */
[----:B----4-:R-:W-:Y:S04]  /*12c80*/  STL.128 [R1+0x1e10], R172 ;  /* 0x001e10ac01007387 */ /* 0x010fe80000100c00 */
[----:B------:R1:W-:Y:S04]  /*12c90*/  STL.128 [R1+0x1ee0], R112 ;  /* 0x001ee07001007387 */ /* 0x0003e80000100c00 */
[----:B------:R2:W-:Y:S04]  /*12ca0*/  STL [R1+0x1eb8], R101 ;  /* 0x001eb86501007387 */ /* 0x0005e80000100800 */
[----:B0-----:R-:W4:Y:S04]  /*12cb0*/  LDL.LU.128 R116, [R1+0x1ef0] ;  /* 0x001ef00001747983 */ /* 0x001f280000300c00 */
[----:B------:R-:W4:Y:S04]  /*12cc0*/  LDL.LU R103, [R1+0x1ebc] ;  /* 0x001ebc0001677983 */ /* 0x000f280000300800 */
[----:B-1----:R-:W4:Y:S04]  /*12cd0*/  LDL.LU.128 R112, [R1+0x1ee0] ;  /* 0x001ee00001707983 */ /* 0x002f280000300c00 */
[----:B------:R-:W4:Y:S04]  /*12ce0*/  LDL.LU.128 R172, [R1+0x1e10] ;  /* 0x001e100001ac7983 */ /* 0x000f280000300c00 */
[----:B--2---:R-:W2:Y:S04]  /*12cf0*/  LDL.LU R101, [R1+0x1eb8] ;  /* 0x001eb80001657983 */ /* 0x004ea80000300800 */
[----:B---3--:R0:W-:Y:S04]  /*12d00*/  STL.128 [R1+0x1e20], R176 ;  /* 0x001e20b001007387 */ /* 0x0081e80000100c00 */
[----:B0-----:R-:W3:Y:S04]  /*12d10*/  LDL.128 R176, [R1+0x3f0] ;  /* 0x0003f00001b07983 */ /* 0x001ee80000100c00 */
[----:B------:R0:W-:Y:S04]  /*12d20*/  STL.128 [R1+0x2110], R200 ;  /* 0x002110c801007387 */ /* 0x0001e80000100c00 */
[----:B------:R1:W-:Y:S04]  /*12d30*/  STL.128 [R1+0x2100], R196 ;  /* 0x002100c401007387 */ /* 0x0003e80000100c00 */
[----:B------:R1:W-:Y:S04]  /*12d40*/  STL.128 [R1+0x1fb0], R192 ;  /* 0x001fb0c001007387 */ /* 0x0003e80000100c00 */
[----:B------:R1:W-:Y:S04]  /*12d50*/  STL.128 [R1+0x1fa0], R188 ;  /* 0x001fa0bc01007387 */ /* 0x0003e80000100c00 */
[----:B------:R1:W-:Y:S04]  /*12d60*/  STL.128 [R1+0x1f90], R184 ;  /* 0x001f90b801007387 */ /* 0x0003e80000100c00 */
[----:B------:R1:W-:Y:S04]  /*12d70*/  STL [R1+0x1f88], R182 ;  /* 0x001f88b601007387 */ /* 0x0003e80000100800 */
[----:B------:R4:W-:Y:S04]  /*12d80*/  STL.64 [R1+0x1f80], R180 ;  /* 0x001f80b401007387 */ /* 0x0009e80000100a00 */
        /* <DEDUP_REMOVED lines=13> */
[----:B0-----:R-:W3:Y:S04]  /*12e60*/  LDL.LU.128 R200, [R1+0x2110] ;  /* 0x0021100001c87983 */ /* 0x001ee80000300c00 */
[----:B-1----:R-:W3:Y:S04]  /*12e70*/  LDL.LU.128 R196, [R1+0x2100] ;  /* 0x0021000001c47983 */ /* 0x002ee80000300c00 */
[----:B------:R-:W3:Y:S04]  /*12e80*/  LDL.LU.128 R192, [R1+0x1fb0] ;  /* 0x001fb00001c07983 */ /* 0x000ee80000300c00 */
[----:B------:R-:W3:Y:S04]  /*12e90*/  LDL.LU.128 R188, [R1+0x1fa0] ;  /* 0x001fa00001bc7983 */ /* 0x000ee80000300c00 */
[----:B------:R-:W3:Y:S04]  /*12ea0*/  LDL.LU.128 R184, [R1+0x1f90] ;  /* 0x001f900001b87983 */ /* 0x000ee80000300c00 */
[----:B------:R-:W3:Y:S04]  /*12eb0*/  LDL.LU R182, [R1+0x1f88] ;  /* 0x001f880001b67983 */ /* 0x000ee80000300800 */
[----:B----4-:R-:W4:Y:S04]  /*12ec0*/  LDL.LU.64 R180, [R1+0x1f80] ;  /* 0x001f800001b47983 */ /* 0x010f280000300a00 */
[----:B------:R-:W4:Y:S04]  /*12ed0*/  LDL.LU R170, [R1+0x1f58] ;  /* 0x001f580001aa7983 */ /* 0x000f280000300800 */
[----:B------:R-:W4:Y:S04]  /*12ee0*/  LDL.LU.64 R168, [R1+0x1f50] ;  /* 0x001f500001a87983 */ /* 0x000f280000300a00 */
[----:B--2---:R-:W2:Y:S04]  /*12ef0*/  LDL.LU.128 R164, [R1+0x1f40] ;  /* 0x001f400001a47983 */ /* 0x004ea80000300c00 */
        /* <DEDUP_REMOVED lines=10> */
[----:B------:R0:W-:Y:S04]  /*12fa0*/  STL.128 [R1+0x1da0], R120 ;  /* 0x001da07801007387 */ /* 0x0001e80000100c00 */
[----:B------:R1:W-:Y:S04]  /*12fb0*/  STL.128 [R1+0x1d90], R116 ;  /* 0x001d907401007387 */ /* 0x0003e80000100c00 */
[----:B------:R1:W-:Y:S04]  /*12fc0*/  STL.128 [R1+0x1d80], R112 ;  /* 0x001d807001007387 */ /* 0x0003e80000100c00 */
[----:B------:R1:W-:Y:S04]  /*12fd0*/  STL.128 [R1+0x1d70], R108 ;  /* 0x001d706c01007387 */ /* 0x0003e80000100c00 */
[----:B------:R1:W-:Y:S04]  /*12fe0*/  STL.128 [R1+0x1d60], R104 ;  /* 0x001d606801007387 */ /* 0x0003e80000100c00 */
[----:B------:R1:W-:Y:S04]  /*12ff0*/  STL [R1+0x1d54], R103 ;  /* 0x001d546701007387 */ /* 0x0003e80000100800 */
[----:B------:R1:W-:Y:S04]  /*13000*/  STL.128 [R1+0x1cc0], R172 ;  /* 0x001cc0ac01007387 */ /* 0x0003e80000100c00 */
[----:B------:R1:W-:Y:S04]  /*13010*/  STL [R1+0x1d50], R101 ;  /* 0x001d506501007387 */ /* 0x0003e80000100800 */
[----:B0-----:R-:W2:Y:S04]  /*13020*/  LDL.LU.128 R120, [R1+0x1da0] ;  /* 0x001da00001787983 */ /* 0x001ea80000300c00 */
[----:B-1----:R-:W2:Y:S04]  /*13030*/  LDL.LU.128 R116, [R1+0x1d90] ;  /* 0x001d900001747983 */ /* 0x002ea80000300c00 */
[----:B------:R-:W2:Y:S04]  /*13040*/  LDL.LU.128 R112, [R1+0x1d80] ;  /* 0x001d800001707983 */ /* 0x000ea80000300c00 */
[----:B------:R-:W2:Y:S04]  /*13050*/  LDL.LU.128 R108, [R1+0x1d70] ;  /* 0x001d7000016c7983 */ /* 0x000ea80000300c00 */
[----:B------:R-:W2:Y:S04]  /*13060*/  LDL.LU.128 R104, [R1+0x1d60] ;  /* 0x001d600001687983 */ /* 0x000ea80000300c00 */
[----:B------:R-:W2:Y:S04]  /*13070*/  LDL.LU R103, [R1+0x1d54] ;  /* 0x001d540001677983 */ /* 0x000ea80000300800 */
[----:B------:R-:W2:Y:S04]  /*13080*/  LDL.128 R172, [R1+0x400] ;  /* 0x0004000001ac7983 */ /* 0x000ea80000100c00 */
[----:B------:R-:W2:Y:S04]  /*13090*/  LDL.LU R101, [R1+0x1d50] ;  /* 0x001d500001657983 */ /* 0x000ea80000300800 */
[----:B---3--:R-:W-:Y:S04]  /*130a0*/  STL [R1+0x604], R177 ;  /* 0x000604b101007387 */ /* 0x008fe80000100800 */
[----:B------:R-:W-:Y:S04]  /*130b0*/  STL.64 [R1+0x608], R178 ;  /* 0x000608b201007387 */ /* 0x000fe80000100a00 */
[----:B------:R-:W3:Y:S04]  /*130c0*/  LDL.LU R125, [R1+0x604] ;  /* 0x00060400017d7983 */ /* 0x000ee80000300800 */
[----:B------:R-:W3:Y:S04]  /*130d0*/  LDL.LU R126, [R1+0x608] ;  /* 0x00060800017e7983 */ /* 0x000ee80000300800 */
[----:B------:R-:W3:Y:S01]  /*130e0*/  LDL.LU R127, [R1+0x60c] ;  /* 0x00060c00017f7983 */ /* 0x000ee20000300800 */
[----:B------:R-:W-:-:S03]  /*130f0*/  IMAD.MOV.U32 R124, RZ, RZ, R176 ;  /* 0x000000ffff7c7224 */ /* 0x000fc600078e00b0 */
[----:B------:R0:W-:Y:S04]  /*13100*/  STL.128 [R1+0x2120], R204 ;  /* 0x002120cc01007387 */ /* 0x0001e80000100c00 */
[----:B------:R1:W-:Y:S04]  /*13110*/  STL [R1+0x1d34], R87 ;  /* 0x001d345701007387 */ /* 0x0003e80000100800 */
[----:B------:R1:W-:Y:S04]  /*13120*/  STL [R1+0x1d30], R85 ;  /* 0x001d305501007387 */ /* 0x0003e80000100800 */
[----:B------:R1:W-:Y:S04]  /*13130*/  STL [R1+0x1d2c], R83 ;  /* 0x001d2c5301007387 */ /* 0x0003e80000100800 */
[----:B------:R1:W-:Y:S04]  /*13140*/  STL [R1+0x1d28], R81 ;  /* 0x001d285101007387 */ /* 0x0003e80000100800 */
[----:B0-----:R-:W3:Y:S04]  /*13150*/  LDL.LU.128 R204, [R1+0x2120] ;  /* 0x0021200001cc7983 */ /* 0x001ee80000300c00 */
[----:B------:R-:W3:Y:S04]  /*13160*/  LDL.LU.128 R176, [R1+0x1e20] ;  /* 0x001e200001b07983 */ /* 0x000ee80000300c00 */
[----:B-1----:R-:W3:Y:S04]  /*13170*/  LDL.LU R87, [R1+0x1d34] ;  /* 0x001d340001577983 */ /* 0x002ee80000300800 */
[----:B------:R-:W3:Y:S04]  /*13180*/  LDL.LU R85, [R1+0x1d30] ;  /* 0x001d300001557983 */ /* 0x000ee80000300800 */
[----:B------:R-:W3:Y:S04]  /*13190*/  LDL.LU R83, [R1+0x1d2c] ;  /* 0x001d2c0001537983 */ /* 0x000ee80000300800 */
[----:B------:R-:W3:Y:S04]  /*131a0*/  LDL.LU R81, [R1+0x1d28] ;  /* 0x001d280001517983 */ /* 0x000ee80000300800 */
[----:B------:R0:W-:Y:S04]  /*131b0*/  STL.128 [R1+0x1fd0], R200 ;  /* 0x001fd0c801007387 */ /* 0x0001e80000100c00 */
[----:B------:R1:W-:Y:S04]  /*131c0*/  STL.128 [R1+0x1fc0], R196 ;  /* 0x001fc0c401007387 */ /* 0x0003e80000100c00 */
[----:B------:R1:W-:Y:S04]  /*131d0*/  STL.128 [R1+0x1e60], R192 ;  /* 0x001e60c001007387 */ /* 0x0003e80000100c00 */
[----:B------:R1:W-:Y:S04]  /*131e0*/  STL.128 [R1+0x1e50], R188 ;  /* 0x001e50bc01007387 */ /* 0x0003e80000100c00 */
[----:B------:R1:W-:Y:S04]  /*131f0*/  STL.128 [R1+0x1e40], R184 ;  /* 0x001e40b801007387 */ /* 0x0003e80000100c00 */
[----:B------:R1:W-:Y:S04]  /*13200*/  STL [R1+0x1e38], R182 ;  /* 0x001e38b601007387 */ /* 0x0003e80000100800 */
[----:B----4-:R4:W-:Y:S04]  /*13210*/  STL.64 [R1+0x1e30], R180 ;  /* 0x001e30b401007387 */ /* 0x0109e80000100a00 */
[----:B------:R4:W-:Y:S04]  /*13220*/  STL [R1+0x1e08], R170 ;  /* 0x001e08aa01007387 */ /* 0x0009e80000100800 */
[----:B------:R4:W-:Y:S04]  /*13230*/  STL.64 [R1+0x1e00], R168 ;  /* 0x001e00a801007387 */ /* 0x0009e80000100a00 */
[----:B--2---:R2:W-:Y:S04]  /*13240*/  STL.128 [R1+0x1df0], R164 ;  /* 0x001df0a401007387 */ /* 0x0045e80000100c00 */
        /* <DEDUP_REMOVED lines=36> */
[----:B------:R-:W-:Y:S04]  /*13490*/  STL [R1+0x614], R173 ;  /* 0x000614ad01007387 */ /* 0x000fe80000100800 */
[----:B------:R-:W-:Y:S04]  /*134a0*/  STL.64 [R1+0x618], R174 ;  /* 0x000618ae01007387 */ /* 0x000fe80000100a00 */
[----:B------:R3:W-:Y:S04]  /*134b0*/  STL [R1+0x1bf8], R101 ;  /* 0x001bf86501007387 */ /* 0x0007e80000100800 */
[----:B0-----:R-:W2:Y:S04]  /*134c0*/  LDL.LU.128 R120, [R1+0x1c40] ;  /* 0x001c400001787983 */ /* 0x001ea80000300c00 */
[----:B-1----:R-:W2:Y:S04]  /*134d0*/  LDL.LU.128 R116, [R1+0x1c30] ;  /* 0x001c300001747983 */ /* 0x002ea80000300c00 */
[----:B------:R-:W2:Y:S04]  /*134e0*/  LDL.LU.128 R112, [R1+0x1c20] ;  /* 0x001c200001707983 */ /* 0x000ea80000300c00 */
[----:B------:R-:W2:Y:S04]  /*134f0*/  LDL.LU.128 R108, [R1+0x1c10] ;  /* 0x001c1000016c7983 */ /* 0x000ea80000300c00 */
[----:B------:R-:W2:Y:S04]  /*13500*/  LDL.LU.128 R104, [R1+0x1c00] ;  /* 0x001c000001687983 */ /* 0x000ea80000300c00 */
[----:B------:R-:W2:Y:S04]  /*13510*/  LDL.LU R103, [R1+0x1bfc] ;  /* 0x001bfc0001677983 */ /* 0x000ea80000300800 */
[----:B------:R-:W2:Y:S04]  /*13520*/  LDL.LU R129, [R1+0x614] ;  /* 0x0006140001817983 */ /* 0x000ea80000300800 */
[----:B------:R-:W2:Y:S04]  /*13530*/  LDL.LU R130, [R1+0x618] ;  /* 0x0006180001827983 */ /* 0x000ea80000300800 */
[----:B------:R-:W2:Y:S04]  /*13540*/  LDL.LU R131, [R1+0x61c] ;  /* 0x00061c0001837983 */ /* 0x000ea80000300800 */
[----:B---3--:R0:W-:Y:S04]  /*13550*/  STL.128 [R1+0x1c50], R124 ;  /* 0x001c507c01007387 */ /* 0x0081e80000100c00 */
[----:B------:R-:W3:Y:S04]  /*13560*/  LDL.LU R101, [R1+0x1bf8] ;  /* 0x001bf80001657983 */ /* 0x000ee80000300800 */
[----:B0-----:R-:W3:Y:S01]  /*13570*/  LDL.LU.128 R124, [R1+0x1c50] ;  /* 0x001c5000017c7983 */ /* 0x001ee20000300c00 */
[----:B------:R-:W-:-:S03]  /*13580*/  IMAD.MOV.U32 R128, RZ, RZ, R172 ;  /* 0x000000ffff807224 */ /* 0x000fc600078e00ac */
[----:B------:R0:W-:Y:S04]  /*13590*/  STL [R1+0x213c], R215 ;  /* 0x00213cd701007387 */ /* 0x0001e80000100800 */
[----:B------:R1:W-:Y:S04]  /*135a0*/  STL [R1+0x2138], R213 ;  /* 0x002138d501007387 */ /* 0x0003e80000100800 */
[----:B------:R1:W-:Y:S04]  /*135b0*/  STL [R1+0x2134], R211 ;  /* 0x002134d301007387 */ /* 0x0003e80000100800 */
[----:B------:R1:W-:Y:S04]  /*135c0*/  STL [R1+0x2130], R209 ;  /* 0x002130d101007387 */ /* 0x0003e80000100800 */
        /* <DEDUP_REMOVED lines=8> */
[----:B0-----:R-:W3:Y:S04]  /*13650*/  LDL.LU R215, [R1+0x213c] ;  /* 0x00213c0001d77983 */ /* 0x001ee80000300800 */
[----:B-1----:R-:W3:Y:S04]  /*13660*/  LDL.LU R213, [R1+0x2138] ;  /* 0x0021380001d57983 */ /* 0x002ee80000300800 */
[----:B------:R-:W3:Y:S04]  /*13670*/  LDL.LU R211, [R1+0x2134] ;  /* 0x0021340001d37983 */ /* 0x000ee80000300800 */
[----:B------:R-:W3:Y:S04]  /*13680*/  LDL.LU R209, [R1+0x2130] ;  /* 0x0021300001d17983 */ /* 0x000ee80000300800 */
[----:B------:R-:W3:Y:S04]  /*13690*/  LDL.LU.128 R204, [R1+0x1fe0] ;  /* 0x001fe00001cc7983 */ /* 0x000ee80000300c00 */
[----:B------:R-:W3:Y:S04]  /*136a0*/  LDL.LU.128 R176, [R1+0x1cd0] ;  /* 0x001cd00001b07983 */ /* 0x000ee80000300c00 */
[----:B------:R-:W3:Y:S04]  /*136b0*/  LDL.LU.128 R172, [R1+0x1cc0] ;  /* 0x001cc00001ac7983 */ /* 0x000ee80000300c00 */
        /* <DEDUP_REMOVED lines=40> */
[----:B------:R-:W4:Y:S04]  /*13940*/  LDL.LU.128 R160, [R1+0x1c90] ;  /* 0x001c900001a07983 */ /* 0x000f280000300c00 */
[----:B------:R-:W4:Y:S04]  /*13950*/  LDL.LU.128 R156, [R1+0x1c80] ;  /* 0x001c8000019c7983 */ /* 0x000f280000300c00 */
[----:B------:R-:W4:Y:S04]  /*13960*/  LDL.LU.128 R152, [R1+0x1c70] ;  /* 0x001c700001987983 */ /* 0x000f280000300c00 */
[----:B------:R-:W4:Y:S04]  /*13970*/  LDL.LU.128 R148, [R1+0x1c60] ;  /* 0x001c600001947983 */ /* 0x000f280000300c00 */
[----:B------:R-:W2:Y:S04]  /*13980*/  LDL.LU R99, [R1+0x1bf4] ;  /* 0x001bf40001637983 */ /* 0x000ea80000300800 */
[----:B------:R-:W4:Y:S04]  /*13990*/  LDL.LU R97, [R1+0x1bf0] ;  /* 0x001bf00001617983 */ /* 0x000f280000300800 */
[----:B------:R-:W4:Y:S04]  /*139a0*/  LDL.LU R95, [R1+0x1bec] ;  /* 0x001bec00015f7983 */ /* 0x000f280000300800 */
[----:B------:R-:W4:Y:S04]  /*139b0*/  LDL.LU R93, [R1+0x1be8] ;  /* 0x001be800015d7983 */ /* 0x000f280000300800 */
[----:B------:R-:W4:Y:S04]  /*139c0*/  LDL.LU R91, [R1+0x1be4] ;  /* 0x001be400015b7983 */ /* 0x000f280000300800 */
[----:B------:R-:W4:Y:S04]  /*139d0*/  LDL.LU R89, [R1+0x1be0] ;  /* 0x001be00001597983 */ /* 0x000f280000300800 */
[----:B------:R-:W-:Y:S04]  /*139e0*/  STL.128 [R1+0x1ba0], R128 ;  /* 0x001ba08001007387 */ /* 0x000fe80000100c00 */
[----:B------:R-:W-:Y:S04]  /*139f0*/  STL.128 [R1+0x1b80], R120 ;  /* 0x001b807801007387 */ /* 0x000fe80000100c00 */
[----:B---3--:R0:W-:Y:S04]  /*13a00*/  STL.128 [R1+0x1b90], R124 ;  /* 0x001b907c01007387 */ /* 0x0081e80000100c00 */
[----:B------:R1:W-:Y:S04]  /*13a10*/  STL.128 [R1+0x1b70], R116 ;  /* 0x001b707401007387 */ /* 0x0003e80000100c00 */
[----:B------:R-:W-:Y:S04]  /*13a20*/  STL.128 [R1+0x1b60], R112 ;  /* 0x001b607001007387 */ /* 0x000fe80000100c00 */
[----:B------:R-:W-:Y:S04]  /*13a30*/  STL.128 [R1+0x1b50], R108 ;  /* 0x001b506c01007387 */ /* 0x000fe80000100c00 */
[----:B------:R-:W-:Y:S04]  /*13a40*/  STL.128 [R1+0x1b40], R104 ;  /* 0x001b406801007387 */ /* 0x000fe80000100c00 */
[----:B------:R-:W-:Y:S04]  /*13a50*/  STL [R1+0x1b3c], R103 ;  /* 0x001b3c6701007387 */ /* 0x000fe80000100800 */
[----:B------:R-:W-:Y:S04]  /*13a60*/  STL [R1+0x1b38], R101 ;  /* 0x001b386501007387 */ /* 0x000fe80000100800 */
[----:B------:R3:W-:Y:S04]  /*13a70*/  STL.128 [R1+0x1ab0], R44 ;  /* 0x001ab02c01007387 */ /* 0x0007e80000100c00 */
[----:B------:R3:W-:Y:S04]  /*13a80*/  STL.128 [R1+0x1aa0], R40 ;  /* 0x001aa02801007387 */ /* 0x0007e80000100c00 */
[----:B------:R3:W-:Y:S04]  /*13a90*/  STL.128 [R1+0x1a90], R36 ;  /* 0x001a902401007387 */ /* 0x0007e80000100c00 */
[----:B0-----:R-:W4:Y:S04]  /*13aa0*/  LDL.LU.128 R124, [R1+0x1b90] ;  /* 0x001b9000017c7983 */ /* 0x001f280000300c00 */
[----:B------:R-:W4:Y:S04]  /*13ab0*/  LDL.LU.128 R120, [R1+0x1b80] ;  /* 0x001b800001787983 */ /* 0x000f280000300c00 */
[----:B-1----:R-:W4:Y:S04]  /*13ac0*/  LDL.LU.128 R116, [R1+0x1b70] ;  /* 0x001b700001747983 */ /* 0x002f280000300c00 */
[----:B---3--:R-:W3:Y:S04]  /*13ad0*/  LDL.LU.128 R44, [R1+0x1ab0] ;  /* 0x001ab000012c7983 */ /* 0x008ee80000300c00 */
[----:B------:R-:W3:Y:S04]  /*13ae0*/  LDL.LU.128 R40, [R1+0x1aa0] ;  /* 0x001aa00001287983 */ /* 0x000ee80000300c00 */
[----:B------:R-:W3:Y:S04]  /*13af0*/  LDL.LU.128 R36, [R1+0x1a90] ;  /* 0x001a900001247983 */ /* 0x000ee80000300c00 */
[----:B------:R-:W3:Y:S04]  /*13b00*/  LDL.128 R112, [R1+0x410] ;  /* 0x0004100001707983 */ /* 0x000ee80000100c00 */
[----:B------:R0:W-:Y:S04]  /*13b10*/  STL.128 [R1+0x1a80], R32 ;  /* 0x001a802001007387 */ /* 0x0001e80000100c00 */
[----:B------:R-:W-:Y:S04]  /*13b20*/  STL [R1+0x420], R66 ;  /* 0x0004204201007387 */ /* 0x000fe80000100800 */
[----:B------:R-:W-:Y:S04]  /*13b30*/  STL [R1+0x424], R56 ;  /* 0x0004243801007387 */ /* 0x000fe80000100800 */
[----:B------:R-:W-:Y:S04]  /*13b40*/  STL [R1+0x428], R58 ;  /* 0x0004283a01007387 */ /* 0x000fe80000100800 */
[----:B0-----:R-:W3:Y:S04]  /*13b50*/  LDL.LU.128 R32, [R1+0x1a80] ;  /* 0x001a800001207983 */ /* 0x001ee80000300c00 */
[----:B------:R-:W-:Y:S04]  /*13b60*/  STL [R1+0x42c], R60 ;  /* 0x00042c3c01007387 */ /* 0x000fe80000100800 */
[----:B------:R0:W-:Y:S04]  /*13b70*/  STL.128 [R1+0x1ad0], R52 ;  /* 0x001ad03401007387 */ /* 0x0001e80000100c00 */
[----:B------:R1:W-:Y:S04]  /*13b80*/  STL.128 [R1+0x1ac0], R48 ;  /* 0x001ac03001007387 */ /* 0x0003e80000100c00 */
[----:B------:R-:W3:Y:S04]  /*13b90*/  LDL.LU.128 R128, [R1+0x1ba0] ;  /* 0x001ba00001807983 */ /* 0x000ee80000300c00 */
[----:B------:R-:W3:Y:S04]  /*13ba0*/  LDL.LU.128 R108, [R1+0x1b50] ;  /* 0x001b5000016c7983 */ /* 0x000ee80000300c00 */
[----:B0-----:R-:W3:Y:S04]  /*13bb0*/  LDL.LU.128 R52, [R1+0x1ad0] ;  /* 0x001ad00001347983 */ /* 0x001ee80000300c00 */
[----:B-1----:R-:W3:Y:S04]  /*13bc0*/  LDL.LU.128 R48, [R1+0x1ac0] ;  /* 0x001ac00001307983 */ /* 0x002ee80000300c00 */
        /* <DEDUP_REMOVED lines=16> */
[----:B------:R-:W3:Y:S04]  /*13cd0*/  LDL.LU.128 R104, [R1+0x1b40] ;  /* 0x001b400001687983 */ /* 0x000ee80000300c00 */
[----:B------:R-:W3:Y:S04]  /*13ce0*/  LDL.LU R103, [R1+0x1b3c] ;  /* 0x001b3c0001677983 */ /* 0x000ee80000300800 */
[----:B------:R-:W3:Y:S04]  /*13cf0*/  LDL.LU R101, [R1+0x1b38] ;  /* 0x001b380001657983 */ /* 0x000ee80000300800 */
        /* <DEDUP_REMOVED lines=16> */
[----:B--2---:R0:W-:Y:S04]  /*13e00*/  STL [R1+0x1b34], R99 ;  /* 0x001b346301007387 */ /* 0x0041e80000100800 */
[----:B----4-:R1:W-:Y:S04]  /*13e10*/  STL [R1+0x1b30], R97 ;  /* 0x001b306101007387 */ /* 0x0103e80000100800 */
[----:B------:R2:W-:Y:S04]  /*13e20*/  STL [R1+0x1b2c], R95 ;  /* 0x001b2c5f01007387 */ /* 0x0005e80000100800 */
[----:B------:R4:W-:Y:S04]  /*13e30*/  STL [R1+0x1b28], R93 ;  /* 0x001b285d01007387 */ /* 0x0009e80000100800 */
[----:B------:R4:W-:Y:S04]  /*13e40*/  STL [R1+0x1b24], R91 ;  /* 0x001b245b01007387 */ /* 0x0009e80000100800 */
[----:B------:R4:W-:Y:S04]  /*13e50*/  STL [R1+0x1b20], R89 ;  /* 0x001b205901007387 */ /* 0x0009e80000100800 */
[----:B0-----:R-:W3:Y:S04]  /*13e60*/  LDL.LU R99, [R1+0x1b34] ;  /* 0x001b340001637983 */ /* 0x001ee80000300800 */
[----:B-1----:R-:W3:Y:S04]  /*13e70*/  LDL.LU R97, [R1+0x1b30] ;  /* 0x001b300001617983 */ /* 0x002ee80000300800 */
[----:B--2---:R-:W2:Y:S04]  /*13e80*/  LDL.LU R95, [R1+0x1b2c] ;  /* 0x001b2c00015f7983 */ /* 0x004ea80000300800 */
[----:B----4-:R-:W4:Y:S04]  /*13e90*/  LDL.LU R93, [R1+0x1b28] ;  /* 0x001b2800015d7983 */ /* 0x010f280000300800 */
[----:B------:R-:W4:Y:S04]  /*13ea0*/  LDL.LU R91, [R1+0x1b24] ;  /* 0x001b2400015b7983 */ /* 0x000f280000300800 */
[----:B------:R-:W4:Y:S04]  /*13eb0*/  LDL.LU R89, [R1+0x1b20] ;  /* 0x001b200001597983 */ /* 0x000f280000300800 */
[----:B------:R-:W-:Y:S04]  /*13ec0*/  STL.128 [R1+0x19f0], R124 ;  /* 0x0019f07c01007387 */ /* 0x000fe80000100c00 */
[----:B------:R-:W-:Y:S04]  /*13ed0*/  STL.128 [R1+0x19e0], R120 ;  /* 0x0019e07801007387 */ /* 0x000fe80000100c00 */
[----:B------:R0:W-:Y:S04]  /*13ee0*/  STL.128 [R1+0x19d0], R116 ;  /* 0x0019d07401007387 */ /* 0x0001e80000100c00 */
[----:B---3--:R1:W-:Y:S04]  /*13ef0*/  STL.128 [R1+0x1910], R44 ;  /* 0x0019102c01007387 */ /* 0x0083e80000100c00 */
[----:B------:R3:W-:Y:S04]  /*13f00*/  STL.128 [R1+0x1900], R40 ;  /* 0x0019002801007387 */ /* 0x0007e80000100c00 */
[----:B------:R3:W-:Y:S01]  /*13f10*/  STL.128 [R1+0x18f0], R36 ;  /* 0x0018f02401007387 */ /* 0x0007e20000100c00 */
[----:B------:R-:W-:-:S03]  /*13f20*/  IMAD.MOV.U32 R132, RZ, RZ, R112 ;  /* 0x000000ffff847224 */ /* 0x000fc600078e0070 */
[----:B0-----:R-:W4:Y:S01]  /*13f30*/  LDL.128 R116, [R1+0x420] ;  /* 0x0004200001747983 */ /* 0x001f220000100c00 */
[----:B------:R-:W-:Y:S02]  /*13f40*/  IMAD.MOV.U32 R133, RZ, RZ, R113 ;  /* 0x000000ffff857224 */ /* 0x000fe400078e0071 */
[----:B------:R-:W-:Y:S01]  /*13f50*/  IMAD.MOV.U32 R134, RZ, RZ, R114 ;  /* 0x000000ffff867224 */ /* 0x000fe200078e0072 */
[----:B------:R-:W4:Y:S01]  /*13f60*/  LDL.LU.128 R124, [R1+0x19f0] ;  /* 0x0019f000017c7983 */ /* 0x000f220000300c00 */
[----:B------:R-:W-:-:S03]  /*13f70*/  IMAD.MOV.U32 R135, RZ, RZ, R115 ;  /* 0x000000ffff877224 */ /* 0x000fc600078e0073 */
[----:B------:R-:W4:Y:S04]  /*13f80*/  LDL.LU.128 R120, [R1+0x19e0] ;  /* 0x0019e00001787983 */ /* 0x000f280000300c00 */
[----:B-1----:R-:W4:Y:S04]  /*13f90*/  LDL.LU.128 R44, [R1+0x1910] ;  /* 0x00191000012c7983 */ /* 0x002f280000300c00 */
[----:B---3--:R-:W3:Y:S04]  /*13fa0*/  LDL.LU.128 R40, [R1+0x1900] ;  /* 0x0019000001287983 */ /* 0x008ee80000300c00 */
[----:B------:R-:W3:Y:S04]  /*13fb0*/  LDL.LU.128 R36, [R1+0x18f0] ;  /* 0x0018f00001247983 */ /* 0x000ee80000300c00 */
[----:B------:R-:W3:Y:S04]  /*13fc0*/  LDL.LU.128 R112, [R1+0x1b60] ;  /* 0x001b600001707983 */ /* 0x000ee80000300c00 */
[----:B------:R0:W-:Y:S04]  /*13fd0*/  STL.128 [R1+0x1a70], R28 ;  /* 0x001a701c01007387 */ /* 0x0001e80000100c00 */
[----:B------:R1:W-:Y:S04]  /*13fe0*/  STL.64 [R1+0x1a40], R16 ;  /* 0x001a401001007387 */ /* 0x0003e80000100a00 */
[----:B------:R1:W-:Y:S04]  /*13ff0*/  STL.128 [R1+0x1a60], R24 ;  /* 0x001a601801007387 */ /* 0x0003e80000100c00 */
[----:B------:R1:W-:Y:S04]  /*14000*/  STL.128 [R1+0x18e0], R32 ;  /* 0x0018e02001007387 */ /* 0x0003e80000100c00 */
[----:B0-----:R-:W3:Y:S04]  /*14010*/  LDL.LU.128 R28, [R1+0x1a70] ;  /* 0x001a7000011c7983 */ /* 0x001ee80000300c00 */
[----:B-1----:R-:W3:Y:S04]  /*14020*/  LDL.LU.64 R16, [R1+0x1a40] ;  /* 0x001a400001107983 */ /* 0x002ee80000300a00 */
[----:B------:R0:W-:Y:S04]  /*14030*/  STL.128 [R1+0x1a50], R20 ;  /* 0x001a501401007387 */ /* 0x0001e80000100c00 */
[----:B------:R1:W-:Y:S04]  /*14040*/  STL.128 [R1+0x1a30], R12 ;  /* 0x001a300c01007387 */ /* 0x0003e80000100c00 */
[----:B------:R1:W-:Y:S04]  /*14050*/  STL.128 [R1+0x1a20], R8 ;  /* 0x001a200801007387 */ /* 0x0003e80000100c00 */
[----:B------:R1:W-:Y:S04]  /*14060*/  STL.128 [R1+0x1a10], R4 ;  /* 0x001a100401007387 */ /* 0x0003e80000100c00 */
[----:B------:R-:W3:Y:S04]  /*14070*/  LDL.LU.128 R24, [R1+0x1a60] ;  /* 0x001a600001187983 */ /* 0x000ee80000300c00 */
[----:B------:R-:W3:Y:S04]  /*14080*/  LDL.LU.128 R32, [R1+0x18e0] ;  /* 0x0018e00001207983 */ /* 0x000ee80000300c00 */
[----:B0-----:R-:W3:Y:S04]  /*14090*/  LDL.LU.128 R20, [R1+0x1a50] ;  /* 0x001a500001147983 */ /* 0x001ee80000300c00 */
[----:B-1----:R-:W3:Y:S04]  /*140a0*/  LDL.LU.128 R12, [R1+0x1a30] ;  /* 0x001a3000010c7983 */ /* 0x002ee80000300c00 */
[----:B------:R-:W3:Y:S04]  /*140b0*/  LDL.LU.128 R8, [R1+0x1a20] ;  /* 0x001a200001087983 */ /* 0x000ee80000300c00 */
[----:B------:R-:W3:Y:S04]  /*140c0*/  LDL.LU.128 R4, [R1+0x1a10] ;  /* 0x001a100001047983 */ /* 0x000ee80000300c00 */
[----:B------:R-:W-:Y:S04]  /*140d0*/  STL [R1+0x430], R50 ;  /* 0x0004303201007387 */ /* 0x000fe80000100800 */
[----:B------:R-:W-:Y:S04]  /*140e0*/  STL [R1+0x434], R52 ;  /* 0x0004343401007387 */ /* 0x000fe80000100800 */
[----:B------:R-:W-:Y:S04]  /*140f0*/  STL [R1+0x438], R54 ;  /* 0x0004383601007387 */ /* 0x000fe80000100800 */
[----:B------:R0:W-:Y:S04]  /*14100*/  STL.128 [R1+0x1a00], R128 ;  /* 0x001a008001007387 */ /* 0x0001e80000100c00 */
[----:B------:R1:W-:Y:S04]  /*14110*/  STL.64 [R1+0x1920], R48 ;  /* 0x0019203001007387 */ /* 0x0003e80000100a00 */
[----:B------:R1:W-:Y:S04]  /*14120*/  STL.128 [R1+0x19b0], R108 ;  /* 0x0019b06c01007387 */ /* 0x0003e80000100c00 */
[----:B0-----:R-:W3:Y:S04]  /*14130*/  LDL.LU.128 R128, [R1+0x1a00] ;  /* 0x001a000001807983 */ /* 0x001ee80000300c00 */
[----:B-1----:R-:W3:Y:S04]  /*14140*/  LDL.LU.64 R48, [R1+0x1920] ;  /* 0x0019200001307983 */ /* 0x002ee80000300a00 */
[----:B------:R0:W-:Y:S04]  /*14150*/  STL.128 [R1+0x19a0], R104 ;  /* 0x0019a06801007387 */ /* 0x0001e80000100c00 */
[----:B------:R1:W-:Y:S04]  /*14160*/  STL [R1+0x1990], R103 ;  /* 0x0019906701007387 */ /* 0x0003e80000100800 */
        /* <DEDUP_REMOVED lines=20> */
[----:B------:R-:W3:Y:S04]  /*142b0*/  LDL.LU.128 R108, [R1+0x19b0] ;  /* 0x0019b000016c7983 */ /* 0x000ee80000300c00 */
[----:B0-----:R-:W3:Y:S04]  /*142c0*/  LDL.LU.128 R104, [R1+0x19a0] ;  /* 0x0019a00001687983 */ /* 0x001ee80000300c00 */
[----:B-1----:R-:W3:Y:S04]  /*142d0*/  LDL.LU R103, [R1+0x1990] ;  /* 0x0019900001677983 */ /* 0x002ee80000300800 */
[----:B------:R0:W-:Y:S04]  /*142e0*/  STL [R1+0x1988], R99 ;  /* 0x0019886301007387 */ /* 0x0001e80000100800 */
[----:B------:R1:W-:Y:S04]  /*142f0*/  STL [R1+0x1984], R97 ;  /* 0x0019846101007387 */ /* 0x0003e80000100800 */
[----:B--2---:R2:W-:Y:S04]  /*14300*/  STL [R1+0x1980], R95 ;  /* 0x0019805f01007387 */ /* 0x0045e80000100800 */
[----:B----4-:R4:W-:Y:S04]  /*14310*/  STL [R1+0x197c], R93 ;  /* 0x00197c5d01007387 */ /* 0x0109e80000100800 */
[----:B------:R4:W-:Y:S04]  /*14320*/  STL [R1+0x1978], R91 ;  /* 0x0019785b01007387 */ /* 0x0009e80000100800 */
[----:B------:R4:W-:Y:S04]  /*14330*/  STL [R1+0x1974], R89 ;  /* 0x0019745901007387 */ /* 0x0009e80000100800 */
[----:B------:R-:W3:Y:S04]  /*14340*/  LDL.LU R101, [R1+0x198c] ;  /* 0x00198c0001657983 */ /* 0x000ee80000300800 */
[----:B0-----:R-:W3:Y:S04]  /*14350*/  LDL.LU R99, [R1+0x1988] ;  /* 0x0019880001637983 */ /* 0x001ee80000300800 */
[----:B-1----:R-:W3:Y:S04]  /*14360*/  LDL.LU R97, [R1+0x1984] ;  /* 0x0019840001617983 */ /* 0x002ee80000300800 */
[----:B--2---:R-:W2:Y:S04]  /*14370*/  LDL.LU R95, [R1+0x1980] ;  /* 0x00198000015f7983 */ /* 0x004ea80000300800 */
[----:B----4-:R-:W4:Y:S04]  /*14380*/  LDL.LU R93, [R1+0x197c] ;  /* 0x00197c00015d7983 */ /* 0x010f280000300800 */
[----:B------:R-:W4:Y:S04]  /*14390*/  LDL.LU R91, [R1+0x1978] ;  /* 0x00197800015b7983 */ /* 0x000f280000300800 */
[----:B------:R-:W4:Y:S04]  /*143a0*/  LDL.LU R89, [R1+0x1974] ;  /* 0x0019740001597983 */ /* 0x000f280000300800 */
[----:B------:R-:W4:Y:S04]  /*143b0*/  LDL.LU R87, [R1+0x1970] ;  /* 0x0019700001577983 */ /* 0x000f280000300800 */
[----:B------:R-:W4:Y:S04]  /*143c0*/  LDL.LU R85, [R1+0x196c] ;  /* 0x00196c0001557983 */ /* 0x000f280000300800 */
[----:B------:R-:W4:Y:S04]  /*143d0*/  LDL.LU R83, [R1+0x1968] ;  /* 0x0019680001537983 */ /* 0x000f280000300800 */
[----:B------:R-:W4:Y:S04]  /*143e0*/  LDL.LU R81, [R1+0x1964] ;  /* 0x0019640001517983 */ /* 0x000f280000300800 */
[----:B------:R-:W4:Y:S01]  /*143f0*/  LDL.LU R79, [R1+0x1960] ;  /* 0x00196000014f7983 */ /* 0x000f220000300800 */
[----:B------:R-:W-:-:S03]  /*14400*/  IMAD.MOV.U32 R136, RZ, RZ, R116 ;  /* 0x000000ffff887224 */ /* 0x000fc600078e0074 */
[----:B------:R-:W4:Y:S01]  /*14410*/  LDL.LU R77, [R1+0x195c] ;  /* 0x00195c00014d7983 */ /* 0x000f220000300800 */
[----:B------:R-:W-:Y:S02]  /*14420*/  IMAD.MOV.U32 R137, RZ, RZ, R117 ;  /* 0x000000ffff897224 */ /* 0x000fe400078e0075 */
[----:B------:R-:W-:Y:S01]  /*14430*/  IMAD.MOV.U32 R138, RZ, RZ, R118 ;  /* 0x000000ffff8a7224 */ /* 0x000fe200078e0076 */
[----:B------:R-:W-:Y:S01]  /*14440*/  STL.128 [R1+0x1850], R124 ;  /* 0x0018507c01007387 */ /* 0x000fe20000100c00 */
[----:B------:R-:W-:-:S03]  /*14450*/  IMAD.MOV.U32 R139, RZ, RZ, R119 ;  /* 0x000000ffff8b7224 */ /* 0x000fc600078e0077 */
[----:B------:R0:W-:Y:S04]  /*14460*/  STL.128 [R1+0x1840], R120 ;  /* 0x0018407801007387 */ /* 0x0001e80000100c00 */
[----:B------:R-:W-:Y:S04]  /*14470*/  STL [R1+0x43c], R44 ;  /* 0x00043c2c01007387 */ /* 0x000fe80000100800 */
[----:B---3--:R1:W-:Y:S04]  /*14480*/  STL.128 [R1+0x1770], R40 ;  /* 0x0017702801007387 */ /* 0x0083e80000100c00 */
[----:B------:R3:W-:Y:S04]  /*14490*/  STL.128 [R1+0x1760], R36 ;  /* 0x0017602401007387 */ /* 0x0007e80000100c00 */
[----:B------:R3:W-:Y:S04]  /*144a0*/  STL.128 [R1+0x19c0], R112 ;  /* 0x0019c07001007387 */ /* 0x0007e80000100c00 */
[----:B------:R-:W4:Y:S04]  /*144b0*/  LDL.LU.128 R116, [R1+0x19d0] ;  /* 0x0019d00001747983 */ /* 0x000f280000300c00 */
[----:B0-----:R-:W4:Y:S04]  /*144c0*/  LDL.128 R120, [R1+0x430] ;  /* 0x0004300001787983 */ /* 0x001f280000100c00 */
[----:B------:R-:W4:Y:S04]  /*144d0*/  LDL.LU.128 R124, [R1+0x1850] ;  /* 0x00185000017c7983 */ /* 0x000f280000300c00 */
[----:B-1----:R-:W4:Y:S04]  /*144e0*/  LDL.LU.128 R40, [R1+0x1770] ;  /* 0x0017700001287983 */ /* 0x002f280000300c00 */
[----:B---3--:R-:W3:Y:S04]  /*144f0*/  LDL.LU.128 R36, [R1+0x1760] ;  /* 0x0017600001247983 */ /* 0x008ee80000300c00 */
[----:B------:R-:W3:Y:S04]  /*14500*/  LDL.LU.128 R112, [R1+0x19c0] ;  /* 0x0019c00001707983 */ /* 0x000ee80000300c00 */
        /* <DEDUP_REMOVED lines=31> */
[----:B------:R0:W-:Y:S04]  /*14700*/  STL.128 [R1+0x1860], R128 ;  /* 0x0018608001007387 */ /* 0x0001e80000100c00 */
[----:B------:R1:W-:Y:S04]  /*14710*/  STL [R1+0x1788], R49 ;  /* 0x0017883101007387 */ /* 0x0003e80000100800 */
[----:B------:R1:W-:Y:S04]  /*14720*/  STL [R1+0x1784], R47 ;  /* 0x0017842f01007387 */ /* 0x0003e80000100800 */
[----:B------:R1:W-:Y:S04]  /*14730*/  STL [R1+0x1780], R45 ;  /* 0x0017802d01007387 */ /* 0x0003e80000100800 */
[----:B0-----:R-:W3:Y:S04]  /*14740*/  LDL.LU.128 R128, [R1+0x1860] ;  /* 0x0018600001807983 */ /* 0x001ee80000300c00 */
[----:B-1----:R-:W3:Y:S04]  /*14750*/  LDL.LU R49, [R1+0x1788] ;  /* 0x0017880001317983 */ /* 0x002ee80000300800 */
[----:B------:R-:W3:Y:S04]  /*14760*/  LDL.LU R47, [R1+0x1784] ;  /* 0x00178400012f7983 */ /* 0x000ee80000300800 */
[----:B------:R-:W3:Y:S04]  /*14770*/  LDL.LU R45, [R1+0x1780] ;  /* 0x00178000012d7983 */ /* 0x000ee80000300800 */
[----:B------:R0:W-:Y:S04]  /*14780*/  STL.128 [R1+0x1810], R108 ;  /* 0x0018106c01007387 */ /* 0x0001e80000100c00 */
[----:B------:R1:W-:Y:S04]  /*14790*/  STL.128 [R1+0x1800], R104 ;  /* 0x0018006801007387 */ /* 0x0003e80000100c00 */
[----:B------:R1:W-:Y:S04]  /*147a0*/  STL [R1+0x17f4], R103 ;  /* 0x0017f46701007387 */ /* 0x0003e80000100800 */
[----:B0-----:R-:W3:Y:S04]  /*147b0*/  LDL.LU.128 R108, [R1+0x1810] ;  /* 0x00181000016c7983 */ /* 0x001ee80000300c00 */
[----:B-1----:R-:W3:Y:S04]  /*147c0*/  LDL.LU.128 R104, [R1+0x1800] ;  /* 0x0018000001687983 */ /* 0x002ee80000300c00 */
[----:B------:R-:W3:Y:S04]  /*147d0*/  LDL.LU R103, [R1+0x17f4] ;  /* 0x0017f40001677983 */ /* 0x000ee80000300800 */
[----:B------:R0:W-:Y:S04]  /*147e0*/  STL [R1+0x17f0], R101 ;  /* 0x0017f06501007387 */ /* 0x0001e80000100800 */
[----:B------:R1:W-:Y:S04]  /*147f0*/  STL [R1+0x17ec], R99 ;  /* 0x0017ec6301007387 */ /* 0x0003e80000100800 */
[----:B------:R1:W-:Y:S04]  /*14800*/  STL [R1+0x17e8], R97 ;  /* 0x0017e86101007387 */ /* 0x0003e80000100800 */
[----:B--2---:R2:W-:Y:S04]  /*14810*/  STL [R1+0x17e4], R95 ;  /* 0x0017e45f01007387 */ /* 0x0045e80000100800 */
[----:B----4-:R4:W-:Y:S04]  /*14820*/  STL [R1+0x17e0], R93 ;  /* 0x0017e05d01007387 */ /* 0x0109e80000100800 */
[----:B------:R4:W-:Y:S04]  /*14830*/  STL [R1+0x17dc], R91 ;  /* 0x0017dc5b01007387 */ /* 0x0009e80000100800 */
[----:B------:R4:W-:Y:S04]  /*14840*/  STL [R1+0x17d8], R89 ;  /* 0x0017d85901007387 */ /* 0x0009e80000100800 */
[----:B------:R4:W-:Y:S04]  /*14850*/  STL [R1+0x17d4], R87 ;  /* 0x0017d45701007387 */ /* 0x0009e80000100800 */
[----:B------:R-:W-:Y:S04]  /*14860*/  STL [R1+0x17d0], R85 ;  /* 0x0017d05501007387 */ /* 0x000fe80000100800 */
[----:B------:R-:W-:Y:S04]  /*14870*/  STL [R1+0x17cc], R83 ;  /* 0x0017cc5301007387 */ /* 0x000fe80000100800 */
[----:B------:R-:W-:Y:S04]  /*14880*/  STL [R1+0x17c8], R81 ;  /* 0x0017c85101007387 */ /* 0x000fe80000100800 */
[----:B------:R-:W-:Y:S04]  /*14890*/  STL [R1+0x17c4], R79 ;  /* 0x0017c44f01007387 */ /* 0x000fe80000100800 */
[----:B0-----:R-:W3:Y:S04]  /*148a0*/  LDL.LU R101, [R1+0x17f0] ;  /* 0x0017f00001657983 */ /* 0x001ee80000300800 */
[----:B------:R-:W-:Y:S04]  /*148b0*/  STL [R1+0x17c0], R77 ;  /* 0x0017c04d01007387 */ /* 0x000fe80000100800 */
[----:B-1----:R-:W3:Y:S04]  /*148c0*/  LDL.LU R99, [R1+0x17ec] ;  /* 0x0017ec0001637983 */ /* 0x002ee80000300800 */
[----:B------:R-:W3:Y:S04]  /*148d0*/  LDL.LU R97, [R1+0x17e8] ;  /* 0x0017e80001617983 */ /* 0x000ee80000300800 */
[----:B--2---:R-:W2:Y:S04]  /*148e0*/  LDL.LU R95, [R1+0x17e4] ;  /* 0x0017e400015f7983 */ /* 0x004ea80000300800 */
[----:B----4-:R-:W4:Y:S04]  /*148f0*/  LDL.LU R93, [R1+0x17e0] ;  /* 0x0017e000015d7983 */ /* 0x010f280000300800 */
[----:B------:R-:W4:Y:S04]  /*14900*/  LDL.LU R91, [R1+0x17dc] ;  /* 0x0017dc00015b7983 */ /* 0x000f280000300800 */
[----:B------:R-:W4:Y:S04]  /*14910*/  LDL.LU R89, [R1+0x17d8] ;  /* 0x0017d80001597983 */ /* 0x000f280000300800 */
[----:B------:R0:W-:Y:S01]  /*14920*/  STL.128 [R1+0x1830], R116 ;  /* 0x0018307401007387 */ /* 0x0001e20000100c00 */
[----:B------:R-:W-:-:S02]  /*14930*/  IMAD.MOV.U32 R140, RZ, RZ, R120 ;  /* 0x000000ffff8c7224 */ /* 0x000fc400078e0078 */
[----:B------:R-:W-:Y:S01]  /*14940*/  IMAD.MOV.U32 R141, RZ, RZ, R121 ;  /* 0x000000ffff8d7224 */ /* 0x000fe200078e0079 */
[----:B------:R-:W4:Y:S01]  /*14950*/  LDL.LU R87, [R1+0x17d4] ;  /* 0x0017d40001577983 */ /* 0x000f220000300800 */
[----:B------:R-:W-:Y:S02]  /*14960*/  IMAD.MOV.U32 R142, RZ, RZ, R122 ;  /* 0x000000ffff8e7224 */ /* 0x000fe400078e007a */
[----:B------:R-:W-:Y:S01]  /*14970*/  IMAD.MOV.U32 R143, RZ, RZ, R123 ;  /* 0x000000ffff8f7224 */ /* 0x000fe200078e007b */
[----:B------:R1:W-:Y:S04]  /*14980*/  STL.128 [R1+0x16c0], R124 ;  /* 0x0016c07c01007387 */ /* 0x0003e80000100c00 */
[----:B------:R-:W-:Y:S04]  /*14990*/  STL [R1+0x44c], R40 ;  /* 0x00044c2801007387 */ /* 0x000fe80000100800 */
[----:B---3--:R-:W-:Y:S04]  /*149a0*/  STL [R1+0x448], R38 ;  /* 0x0004482601007387 */ /* 0x008fe80000100800 */
[----:B------:R3:W-:Y:S04]  /*149b0*/  STL.128 [R1+0x1820], R112 ;  /* 0x0018207001007387 */ /* 0x0007e80000100c00 */
[----:B------:R-:W4:Y:S04]  /*149c0*/  LDL.LU.128 R120, [R1+0x1840] ;  /* 0x0018400001787983 */ /* 0x000f280000300c00 */
[----:B0-----:R-:W4:Y:S04]  /*149d0*/  LDL.LU.128 R116, [R1+0x1830] ;  /* 0x0018300001747983 */ /* 0x001f280000300c00 */
[----:B-1----:R-:W4:Y:S04]  /*149e0*/  LDL.128 R124, [R1+0x440] ;  /* 0x00044000017c7983 */ /* 0x002f280000100c00 */
[----:B---3--:R-:W3:Y:S04]  /*149f0*/  LDL.LU.128 R112, [R1+0x1820] ;  /* 0x0018200001707983 */ /* 0x008ee80000300c00 */
        /* <DEDUP_REMOVED lines=13> */
[----:B------:R-:W3:Y:S04]  /*14ad0*/  LDL.LU R85, [R1+0x17d0] ;  /* 0x0017d00001557983 */ /* 0x000ee80000300800 */
[----:B------:R-:W3:Y:S04]  /*14ae0*/  LDL.LU R83, [R1+0x17cc] ;  /* 0x0017cc0001537983 */ /* 0x000ee80000300800 */
[----:B------:R-:W3:Y:S04]  /*14af0*/  LDL.LU R81, [R1+0x17c8] ;  /* 0x0017c80001517983 */ /* 0x000ee80000300800 */
        /* <DEDUP_REMOVED lines=18> */
[----:B------:R1:W-:Y:S04]  /*14c20*/  STL.64 [R1+0x15e0], R36 ;  /* 0x0015e02401007387 */ /* 0x0003e80000100a00 */
[----:B0-----:R-:W3:Y:S04]  /*14c30*/  LDL.LU.128 R28, [R1+0x1740] ;  /* 0x00174000011c7983 */ /* 0x001ee80000300c00 */
[----:B-1----:R-:W3:Y:S04]  /*14c40*/  LDL.LU.64 R16, [R1+0x1710] ;  /* 0x0017100001107983 */ /* 0x002ee80000300a00 */
[----:B------:R0:W-:Y:S04]  /*14c50*/  STL.128 [R1+0x15d0], R32 ;  /* 0x0015d02001007387 */ /* 0x0001e80000100c00 */
[----:B------:R1:W-:Y:S04]  /*14c60*/  STL.128 [R1+0x1720], R20 ;  /* 0x0017201401007387 */ /* 0x0003e80000100c00 */
[----:B------:R1:W-:Y:S04]  /*14c70*/  STL.128 [R1+0x1700], R12 ;  /* 0x0017000c01007387 */ /* 0x0003e80000100c00 */
[----:B------:R1:W-:Y:S04]  /*14c80*/  STL.128 [R1+0x16f0], R8 ;  /* 0x0016f00801007387 */ /* 0x0003e80000100c00 */
[----:B------:R1:W-:Y:S04]  /*14c90*/  STL.128 [R1+0x16e0], R4 ;  /* 0x0016e00401007387 */ /* 0x0003e80000100c00 */
[----:B------:R-:W3:Y:S04]  /*14ca0*/  LDL.LU.128 R24, [R1+0x1730] ;  /* 0x0017300001187983 */ /* 0x000ee80000300c00 */
[----:B------:R-:W3:Y:S04]  /*14cb0*/  LDL.LU.64 R36, [R1+0x15e0] ;  /* 0x0015e00001247983 */ /* 0x000ee80000300a00 */
[----:B0-----:R-:W3:Y:S04]  /*14cc0*/  LDL.LU.128 R32, [R1+0x15d0] ;  /* 0x0015d00001207983 */ /* 0x001ee80000300c00 */
[----:B-1----:R-:W3:Y:S04]  /*14cd0*/  LDL.LU.128 R20, [R1+0x1720] ;  /* 0x0017200001147983 */ /* 0x002ee80000300c00 */
[----:B------:R-:W3:Y:S04]  /*14ce0*/  LDL.LU.128 R12, [R1+0x1700] ;  /* 0x00170000010c7983 */ /* 0x000ee80000300c00 */
[----:B------:R-:W3:Y:S04]  /*14cf0*/  LDL.LU.128 R8, [R1+0x16f0] ;  /* 0x0016f00001087983 */ /* 0x000ee80000300c00 */
[----:B------:R-:W3:Y:S04]  /*14d00*/  LDL.LU.128 R4, [R1+0x16e0] ;  /* 0x0016e00001047983 */ /* 0x000ee80000300c00 */
[----:B------:R0:W-:Y:S04]  /*14d10*/  STL.128 [R1+0x16d0], R128 ;  /* 0x0016d08001007387 */ /* 0x0001e80000100c00 */
[----:B------:R1:W-:Y:S04]  /*14d20*/  STL.128 [R1+0x1680], R108 ;  /* 0x0016806c01007387 */ /* 0x0003e80000100c00 */
[----:B------:R1:W-:Y:S04]  /*14d30*/  STL.128 [R1+0x1670], R104 ;  /* 0x0016706801007387 */ /* 0x0003e80000100c00 */
[----:B0-----:R-:W3:Y:S04]  /*14d40*/  LDL.LU.128 R128, [R1+0x16d0] ;  /* 0x0016d00001807983 */ /* 0x001ee80000300c00 */
[----:B------:R0:W-:Y:S04]  /*14d50*/  STL [R1+0x1668], R103 ;  /* 0x0016686701007387 */ /* 0x0001e80000100800 */
[----:B------:R-:W-:Y:S04]  /*14d60*/  STL [R1+0x15fc], R49 ;  /* 0x0015fc3101007387 */ /* 0x000fe80000100800 */
[----:B------:R-:W-:Y:S04]  /*14d70*/  STL [R1+0x15f8], R47 ;  /* 0x0015f82f01007387 */ /* 0x000fe80000100800 */
[----:B------:R0:W-:Y:S04]  /*14d80*/  STL [R1+0x1664], R101 ;  /* 0x0016646501007387 */ /* 0x0001e80000100800 */
[----:B------:R-:W-:Y:S04]  /*14d90*/  STL [R1+0x15f4], R45 ;  /* 0x0015f42d01007387 */ /* 0x000fe80000100800 */
[----:B------:R-:W-:Y:S04]  /*14da0*/  STL [R1+0x1660], R99 ;  /* 0x0016606301007387 */ /* 0x000fe80000100800 */
[----:B------:R-:W-:Y:S04]  /*14db0*/  STL [R1+0x165c], R97 ;  /* 0x00165c6101007387 */ /* 0x000fe80000100800 */
[----:B--2---:R-:W-:Y:S04]  /*14dc0*/  STL [R1+0x1658], R95 ;  /* 0x0016585f01007387 */ /* 0x004fe80000100800 */
[----:B----4-:R-:W-:Y:S04]  /*14dd0*/  STL [R1+0x1654], R93 ;  /* 0x0016545d01007387 */ /* 0x010fe80000100800 */
[----:B------:R-:W-:Y:S04]  /*14de0*/  STL [R1+0x1650], R91 ;  /* 0x0016505b01007387 */ /* 0x000fe80000100800 */
[----:B------:R-:W-:Y:S04]  /*14df0*/  STL [R1+0x164c], R89 ;  /* 0x00164c5901007387 */ /* 0x000fe80000100800 */
[----:B------:R-:W-:Y:S04]  /*14e00*/  STL [R1+0x15f0], R43 ;  /* 0x0015f02b01007387 */ /* 0x000fe80000100800 */
[----:B------:R-:W-:Y:S04]  /*14e10*/  STL [R1+0x1648], R87 ;  /* 0x0016485701007387 */ /* 0x000fe80000100800 */
[----:B------:R-:W-:Y:S04]  /*14e20*/  STL [R1+0x15ec], R41 ;  /* 0x0015ec2901007387 */ /* 0x000fe80000100800 */
[----:B-1----:R-:W2:Y:S04]  /*14e30*/  LDL.LU.128 R108, [R1+0x1680] ;  /* 0x00168000016c7983 */ /* 0x002ea80000300c00 */
[----:B------:R-:W4:Y:S04]  /*14e40*/  LDL.LU.128 R104, [R1+0x1670] ;  /* 0x0016700001687983 */ /* 0x000f280000300c00 */
[----:B0-----:R-:W4:Y:S04]  /*14e50*/  LDL.LU R103, [R1+0x1668] ;  /* 0x0016680001677983 */ /* 0x001f280000300800 */
[----:B------:R0:W-:Y:S04]  /*14e60*/  STL.128 [R1+0x16b0], R120 ;  /* 0x0016b07801007387 */ /* 0x0001e80000100c00 */
[----:B------:R1:W-:Y:S01]  /*14e70*/  STL.128 [R1+0x16a0], R116 ;  /* 0x0016a07401007387 */ /* 0x0003e20000100c00 */
[----:B------:R-:W-:-:S03]  /*14e80*/  IMAD.MOV.U32 R144, RZ, RZ, R124 ;  /* 0x000000ffff907224 */ /* 0x000fc600078e007c */
[----:B------:R-:W4:Y:S01]  /*14e90*/  LDL.LU R101, [R1+0x1664] ;  /* 0x0016640001657983 */ /* 0x000f220000300800 */
[----:B------:R-:W-:Y:S02]  /*14ea0*/  IMAD.MOV.U32 R145, RZ, RZ, R125 ;  /* 0x000000ffff917224 */ /* 0x000fe400078e007d */
[----:B------:R-:W-:Y:S01]  /*14eb0*/  IMAD.MOV.U32 R146, RZ, RZ, R126 ;  /* 0x000000ffff927224 */ /* 0x000fe200078e007e */
[----:B---3--:R3:W-:Y:S01]  /*14ec0*/  STL.128 [R1+0x1690], R112 ;  /* 0x0016907001007387 */ /* 0x0087e20000100c00 */
[----:B------:R-:W-:-:S03]  /*14ed0*/  IMAD.MOV.U32 R147, RZ, RZ, R127 ;  /* 0x000000ffff937224 */ /* 0x000fc600078e007f */
[----:B------:R-:W2:Y:S04]  /*14ee0*/  LDL.LU.128 R124, [R1+0x16c0] ;  /* 0x0016c000017c7983 */ /* 0x000ea80000300c00 */
[----:B0-----:R-:W4:Y:S04]  /*14ef0*/  LDL.LU.128 R120, [R1+0x16b0] ;  /* 0x0016b00001787983 */ /* 0x001f280000300c00 */
[----:B-1----:R-:W4:Y:S04]  /*14f00*/  LDL.LU.128 R116, [R1+0x16a0] ;  /* 0x0016a00001747983 */ /* 0x002f280000300c00 */
[----:B---3--:R-:W3:Y:S04]  /*14f10*/  LDL.LU.128 R112, [R1+0x1690] ;  /* 0x0016900001707983 */ /* 0x008ee80000300c00 */
        /* <DEDUP_REMOVED lines=50> */
[----:B------:R-:W-:Y:S04]  /*15240*/  STL [R1+0x450], R42 ;  /* 0x0004502a01007387 */ /* 0x000fe80000100800 */
[----:B------:R1:W-:Y:S04]  /*15250*/  STL.128 [R1+0x15b0], R24 ;  /* 0x0015b01801007387 */ /* 0x0003e80000100c00 */
[----:B0-----:R-:W3:Y:S04]  /*15260*/  LDL.LU.128 R28, [R1+0x15c0] ;  /* 0x0015c000011c7983 */ /* 0x001ee80000300c00 */
[----:B-1----:R-:W3:Y:S04]  /*15270*/  LDL.LU.64 R16, [R1+0x1590] ;  /* 0x0015900001107983 */ /* 0x002ee80000300a00 */
[----:B------:R0:W-:Y:S04]  /*15280*/  STL.128 [R1+0x1550], R164 ;  /* 0x001550a401007387 */ /* 0x0001e80000100c00 */
[----:B------:R-:W-:Y:S04]  /*15290*/  STL [R1+0x454], R32 ;  /* 0x0004542001007387 */ /* 0x000fe80000100800 */
[----:B------:R-:W-:Y:S04]  /*152a0*/  STL [R1+0x458], R34 ;  /* 0x0004582201007387 */ /* 0x000fe80000100800 */
[----:B------:R-:W-:Y:S04]  /*152b0*/  STL [R1+0x45c], R36 ;  /* 0x00045c2401007387 */ /* 0x000fe80000100800 */
[----:B------:R1:W-:Y:S04]  /*152c0*/  STL [R1+0x15e8], R39 ;  /* 0x0015e82701007387 */ /* 0x0003e80000100800 */
[----:B------:R1:W-:Y:S04]  /*152d0*/  STL.128 [R1+0x15a0], R20 ;  /* 0x0015a01401007387 */ /* 0x0003e80000100c00 */
[----:B------:R1:W-:Y:S04]  /*152e0*/  STL.128 [R1+0x1580], R12 ;  /* 0x0015800c01007387 */ /* 0x0003e80000100c00 */
[----:B------:R1:W-:Y:S04]  /*152f0*/  STL.128 [R1+0x1570], R8 ;  /* 0x0015700801007387 */ /* 0x0003e80000100c00 */
[----:B------:R1:W-:Y:S04]  /*15300*/  STL.128 [R1+0x1560], R4 ;  /* 0x0015600401007387 */ /* 0x0003e80000100c00 */
[----:B------:R-:W3:Y:S04]  /*15310*/  LDL.LU.128 R24, [R1+0x15b0] ;  /* 0x0015b00001187983 */ /* 0x000ee80000300c00 */
[----:B0-----:R-:W3:Y:S04]  /*15320*/  LDL.128 R164, [R1+0x450] ;  /* 0x0004500001a47983 */ /* 0x001ee80000100c00 */
[----:B-1----:R-:W3:Y:S04]  /*15330*/  LDL.LU R39, [R1+0x15e8] ;  /* 0x0015e80001277983 */ /* 0x002ee80000300800 */
[----:B------:R-:W3:Y:S04]  /*15340*/  LDL.LU.128 R20, [R1+0x15a0] ;  /* 0x0015a00001147983 */ /* 0x000ee80000300c00 */
[----:B------:R-:W3:Y:S04]  /*15350*/  LDL.LU.128 R12, [R1+0x1580] ;  /* 0x00158000010c7983 */ /* 0x000ee80000300c00 */
[----:B------:R-:W3:Y:S04]  /*15360*/  LDL.LU.128 R8, [R1+0x1570] ;  /* 0x0015700001087983 */ /* 0x000ee80000300c00 */
[----:B------:R-:W3:Y:S04]  /*15370*/  LDL.LU.128 R4, [R1+0x1560] ;  /* 0x0015600001047983 */ /* 0x000ee80000300c00 */
[----:B------:R-:W-:Y:S04]  /*15380*/  STL.128 [R1+0x1540], R160 ;  /* 0x001540a001007387 */ /* 0x000fe80000100c00 */
[----:B------:R-:W-:Y:S04]  /*15390*/  STL.128 [R1+0x1530], R156 ;  /* 0x0015309c01007387 */ /* 0x000fe80000100c00 */
[----:B------:R0:W-:Y:S04]  /*153a0*/  STL.128 [R1+0x1520], R152 ;  /* 0x0015209801007387 */ /* 0x0001e80000100c00 */
[----:B------:R1:W-:Y:S04]  /*153b0*/  STL.128 [R1+0x1510], R148 ;  /* 0x0015109401007387 */ /* 0x0003e80000100c00 */
[----:B------:R1:W-:Y:S04]  /*153c0*/  STL.128 [R1+0x1500], R144 ;  /* 0x0015009001007387 */ /* 0x0003e80000100c00 */
[----:B------:R1:W-:Y:S04]  /*153d0*/  STL.128 [R1+0x14f0], R140 ;  /* 0x0014f08c01007387 */ /* 0x0003e80000100c00 */
[----:B------:R1:W-:Y:S04]  /*153e0*/  STL.128 [R1+0x14e0], R136 ;  /* 0x0014e08801007387 */ /* 0x0003e80000100c00 */
[----:B------:R1:W-:Y:S04]  /*153f0*/  STL.128 [R1+0x14d0], R132 ;  /* 0x0014d08401007387 */ /* 0x0003e80000100c00 */
[----:B------:R1:W-:Y:S04]  /*15400*/  STL.128 [R1+0x14c0], R128 ;  /* 0x0014c08001007387 */ /* 0x0003e80000100c00 */
[----:B--2---:R2:W-:Y:S04]  /*15410*/  STL.128 [R1+0x14b0], R124 ;  /* 0x0014b07c01007387 */ /* 0x0045e80000100c00 */
[----:B----4-:R4:W-:Y:S04]  /*15420*/  STL.128 [R1+0x14a0], R120 ;  /* 0x0014a07801007387 */ /* 0x0109e80000100c00 */
[----:B------:R4:W-:Y:S04]  /*15430*/  STL.128 [R1+0x1490], R116 ;  /* 0x0014907401007387 */ /* 0x0009e80000100c00 */
[----:B---3--:R3:W-:Y:S04]  /*15440*/  STL.128 [R1+0x1480], R112 ;  /* 0x0014807001007387 */ /* 0x0087e80000100c00 */
[----:B0-----:R-:W3:Y:S04]  /*15450*/  LDL.LU.128 R152, [R1+0x1520] ;  /* 0x0015200001987983 */ /* 0x001ee80000300c00 */
[----:B-1----:R-:W3:Y:S04]  /*15460*/  LDL.LU.128 R148, [R1+0x1510] ;  /* 0x0015100001947983 */ /* 0x002ee80000300c00 */
        /* <DEDUP_REMOVED lines=12> */
[----:B------:R-:W-:Y:S04]  /*15530*/  STL [R1+0x13ec], R47 ;  /* 0x0013ec2f01007387 */ /* 0x000fe80000100800 */
[----:B------:R-:W3:Y:S04]  /*15540*/  LDL.LU.128 R144, [R1+0x1500] ;  /* 0x0015000001907983 */ /* 0x000ee80000300c00 */
[----:B------:R-:W3:Y:S04]  /*15550*/  LDL.LU.128 R140, [R1+0x14f0] ;  /* 0x0014f000018c7983 */ /* 0x000ee80000300c00 */
[----:B------:R-:W3:Y:S04]  /*15560*/  LDL.LU.128 R136, [R1+0x14e0] ;  /* 0x0014e00001887983 */ /* 0x000ee80000300c00 */
[----:B------:R-:W3:Y:S04]  /*15570*/  LDL.LU.128 R132, [R1+0x14d0] ;  /* 0x0014d00001847983 */ /* 0x000ee80000300c00 */
        /* <DEDUP_REMOVED lines=22> */
[----:B--2---:R-:W2:Y:S04]  /*156e0*/  LDL.LU.128 R124, [R1+0x14b0] ;  /* 0x0014b000017c7983 */ /* 0x004ea80000300c00 */
[----:B----4-:R-:W2:Y:S04]  /*156f0*/  LDL.LU.128 R120, [R1+0x14a0] ;  /* 0x0014a00001787983 */ /* 0x010ea80000300c00 */
[----:B------:R-:W2:Y:S04]  /*15700*/  LDL.LU.128 R116, [R1+0x1490] ;  /* 0x0014900001747983 */ /* 0x000ea80000300c00 */
[----:B---3--:R-:W2:Y:S04]  /*15710*/  LDL.LU.128 R112, [R1+0x1480] ;  /* 0x0014800001707983 */ /* 0x008ea80000300c00 */
[----:B0-----:R-:W2:Y:S04]  /*15720*/  LDL.LU.128 R108, [R1+0x1470] ;  /* 0x00147000016c7983 */ /* 0x001ea80000300c00 */
[----:B-1----:R-:W2:Y:S04]  /*15730*/  LDL.LU.128 R104, [R1+0x1460] ;  /* 0x0014600001687983 */ /* 0x002ea80000300c00 */
        /* <DEDUP_REMOVED lines=31> */
[----:B------:R-:W2:Y:S01]  /*15930*/  LDL.LU R41, [R1+0x13e0] ;  /* 0x0013e00001297983 */ /* 0x000ea20000300800 */
[----:B------:R-:W-:Y:S01]  /*15940*/  ISETP.NE.U32.AND P2, PT, R33, RZ, PT ;  /* 0x000000ff2100720c */ /* 0x000fe20003f45070 */
[----:B------:R-:W-:-:S02]  /*15950*/  IMAD R16, R31, 0xc00, R16 ;  /* 0x00000c001f107824 */ /* 0x000fc400078e0210 */
[----:B------:R-:W-:Y:S02]  /*15960*/  IMAD.MOV.U32 R19, RZ, RZ, R164 ;  /* 0x000000ffff137224 */ /* 0x000fe400078e00a4 */
[----:B------:R-:W-:Y:S02]  /*15970*/  IMAD.MOV.U32 R18, RZ, RZ, R165 ;  /* 0x000000ffff127224 */ /* 0x000fe400078e00a5 */
[----:B------:R-:W-:Y:S02]  /*15980*/  IMAD.MOV.U32 R3, RZ, RZ, R166 ;  /* 0x000000ffff037224 */ /* 0x000fe400078e00a6 */
[----:B------:R-:W-:Y:S02]  /*15990*/  IMAD.MOV.U32 R2, RZ, RZ, R167 ;  /* 0x000000ffff027224 */ /* 0x000fe400078e00a7 */
[----:B------:R-:W-:Y:S02]  /*159a0*/  IMAD.MOV.U32 R225, RZ, RZ, R27 ;  /* 0x000000ffffe17224 */ /* 0x000fe400078e001b */
[----:B------:R-:W-:-:S02]  /*159b0*/  IMAD.MOV.U32 R223, RZ, RZ, R26 ;  /* 0x000000ffffdf7224 */ /* 0x000fc400078e001a */
[----:B------:R-:W-:Y:S01]  /*159c0*/  IMAD.MOV.U32 R221, RZ, RZ, R25 ;  /* 0x000000ffffdd7224 */ /* 0x000fe200078e0019 */
[----:B------:R-:W-:Y:S01]  /*159d0*/  R2UR UR6, R16 ;  /* 0x00000000100672ca */ /* 0x000fe200000e0000 */
[----:B------:R-:W-:Y:S01]  /*159e0*/  IMAD.MOV.U32 R32, RZ, RZ, R37 ;  /* 0x000000ffff207224 */ /* 0x000fe200078e0025 */
[----:B------:R-:W-:Y:S01]  /*159f0*/  R2UR UR7, R17 ;  /* 0x00000000110772ca */ /* 0x000fe200000e0000 */
        /* <DEDUP_REMOVED lines=9> */
[----:B------:R-:W3:Y:S01]  /*15a90*/  LDL.LU.128 R160, [R1+0x1540] ;  /* 0x0015400001a07983 */ /* 0x000ee20000300c00 */
[----:B------:R-:W-:-:S02]  /*15aa0*/  IMAD.MOV.U32 R29, RZ, RZ, R228 ;  /* 0x000000ffff1d7224 */ /* 0x000fc400078e00e4 */
[----:B------:R-:W-:Y:S01]  /*15ab0*/  IMAD.MOV.U32 R30, RZ, RZ, R226 ;  /* 0x000000ffff1e7224 */ /* 0x000fe200078e00e2 */
[----:B------:R-:W4:Y:S01]  /*15ac0*/  LDL.LU.128 R156, [R1+0x1530] ;  /* 0x00153000019c7983 */ /* 0x000f220000300c00 */
[----:B------:R-:W-:Y:S02]  /*15ad0*/  IMAD.MOV.U32 R31, RZ, RZ, R224 ;  /* 0x000000ffff1f7224 */ /* 0x000fe400078e00e0 */
[----:B------:R-:W-:Y:S02]  /*15ae0*/  IMAD.MOV.U32 R33, RZ, RZ, R232 ;  /* 0x000000ffff217224 */ /* 0x000fe400078e00e8 */
[----:B------:R-:W-:Y:S02]  /*15af0*/  IMAD.MOV.U32 R34, RZ, RZ, R230 ;  /* 0x000000ffff227224 */ /* 0x000fe400078e00e6 */
[----:B------:R-:W-:Y:S02]  /*15b00*/  IMAD.MOV.U32 R36, RZ, RZ, R233 ;  /* 0x000000ffff247224 */ /* 0x000fe400078e00e9 */
[----:B------:R-:W-:-:S02]  /*15b10*/  IMAD.MOV.U32 R38, RZ, RZ, R229 ;  /* 0x000000ffff267224 */ /* 0x000fc400078e00e5 */
[----:B------:R-:W-:Y:S02]  /*15b20*/  IMAD.MOV.U32 R40, RZ, RZ, R227 ;  /* 0x000000ffff287224 */ /* 0x000fe400078e00e3 */
        /* <DEDUP_REMOVED lines=26> */
[----:B------:R-:W-:Y:S01]  /*15cd0*/  IMAD.MOV.U32 R94, RZ, RZ, R184 ;  /* 0x000000ffff5e7224 */ /* 0x000fe200078e00b8 */
[----:B------:R-:W-:Y:S01]  /*15ce0*/  VOTEU.ANY UP0, P2 ;  /* 0x00000000003f7886 */ /* 0x000fe20001000100 */
[----:B------:R-:W-:Y:S01]  /*15cf0*/  IMAD.MOV.U32 R35, RZ, RZ, R235 ;  /* 0x000000ffff237224 */ /* 0x000fe200078e00eb */
[----:B------:R-:W3:Y:S01]  /*15d00*/  LDL.LU.128 R164, [R1+0x1550] ;  /* 0x0015500001a47983 */ /* 0x000ee20000300c00 */
[----:B------:R-:W-:-:S02]  /*15d10*/  IMAD.MOV.U32 R37, RZ, RZ, R231 ;  /* 0x000000ffff257224 */ /* 0x000fc400078e00e7 */
[----:B------:R-:W-:Y:S02]  /*15d20*/  IMAD.MOV.U32 R148, RZ, RZ, R19 ;  /* 0x000000ffff947224 */ /* 0x000fe400078e0013 */
[----:B------:R-:W-:Y:S02]  /*15d30*/  IMAD.MOV.U32 R149, RZ, RZ, R18 ;  /* 0x000000ffff957224 */ /* 0x000fe400078e0012 */
[----:B------:R-:W-:Y:S02]  /*15d40*/  IMAD.MOV.U32 R150, RZ, RZ, R3 ;  /* 0x000000ffff967224 */ /* 0x000fe400078e0003 */
[----:B------:R-:W-:Y:S02]  /*15d50*/  IMAD.MOV.U32 R151, RZ, RZ, R2 ;  /* 0x000000ffff977224 */ /* 0x000fe400078e0002 */
[----:B------:R-:W-:Y:S02]  /*15d60*/  IMAD.MOV.U32 R27, RZ, RZ, R225 ;  /* 0x000000ffff1b7224 */ /* 0x000fe400078e00e1 */
[----:B------:R-:W-:-:S02]  /*15d70*/  IMAD.MOV.U32 R26, RZ, RZ, R223 ;  /* 0x000000ffff1a7224 */ /* 0x000fc400078e00df */
[----:B------:R-:W-:-:S06]  /*15d80*/  IMAD.MOV.U32 R25, RZ, RZ, R221 ;  /* 0x000000ffff197224 */ /* 0x000fcc00078e00dd */
[----:B--2---:R-:W-:-:S06]  /*15d90*/  WARPGROUP.ARRIVE ;  /* 0x00000000000079c5 */ /* 0x004fcc0000000000 */
[----:B------:R-:W-:Y:S03]  /*15da0*/  HGMMA.64x256x16.F32.BF16 R24, R152, gdesc[UR4].tnspB, R24, UP0, gsb0 ;  /* 0x43e0000498187df0 */ /* 0x000fe6000b801818 */
[----:B------:R-:W-:Y:S02]  /*15db0*/  WARPGROUP.DEPBAR.LE gsb0, 0x0 ;  /* 0x00008000000079c5 */ /* 0x000fe40000010000 */
[----:B------:R-:W-:Y:S02]  /*15dc0*/  VIADD R154, R16, 0x80 ;  /* 0x00000080109a7836 */ /* 0x000fe40000000000 */
[----:B------:R-:W-:Y:S01]  /*15dd0*/  IMAD.MOV.U32 R155, RZ, RZ, R17 ;  /* 0x000000ffff9b7224 */ /* 0x000fe200078e0011 */
[----:B------:R-:W-:Y:S01]  /*15de0*/  F2FP.BF16.F32.PACK_AB R152, R7, R8 ;  /* 0x000000080798723e */ /* 0x000fe200000010ff */
        /* <DEDUP_REMOVED lines=45> */
[----:B------:R-:W-:Y:S01]  /*160c0*/  IMAD.MOV.U32 R184, RZ, RZ, R100 ;  /* 0x000000ffffb87224 */ /* 0x000fe200078e0064 */
[----:B------:R0:W-:Y:S04]  /*160d0*/  STL.128 [R1+0x13d0], R224 ;  /* 0x0013d0e001007387 */ /* 0x0001e80000100c00 */
[----:B------:R1:W-:Y:S04]  /*160e0*/  STL.128 [R1+0x13c0], R220 ;  /* 0x0013c0dc01007387 */ /* 0x0003e80000100c00 */
        /* <DEDUP_REMOVED lines=9> */
[----:B------:R4:W-:Y:S01]  /*16180*/  STL.128 [R1+0x12b0], R152 ;  /* 0x0012b09801007387 */ /* 0x0009e20000100c00 */
[----:B------:R-:W-:-:S03]  /*16190*/  IMAD.MOV.U32 R232, RZ, RZ, R148 ;  /* 0x000000ffffe87224 */ /* 0x000fc600078e0094 */
[----:B0-----:R-:W3:Y:S01]  /*161a0*/  LDL.LU.128 R224, [R1+0x13d0] ;  /* 0x0013d00001e07983 */ /* 0x001ee20000300c00 */
[----:B------:R-:W-:-:S03]  /*161b0*/  IMAD.MOV.U32 R231, RZ, RZ, R147 ;  /* 0x000000ffffe77224 */ /* 0x000fc600078e0093 */
[----:B-1----:R-:W3:Y:S01]  /*161c0*/  LDL.LU.128 R220, [R1+0x13c0] ;  /* 0x0013c00001dc7983 */ /* 0x002ee20000300c00 */
[----:B------:R-:W-:-:S03]  /*161d0*/  IMAD.MOV.U32 R230, RZ, RZ, R146 ;  /* 0x000000ffffe67224 */ /* 0x000fc600078e0092 */
[----:B--2---:R-:W2:Y:S01]  /*161e0*/  LDL.LU.128 R216, [R1+0x13b0] ;  /* 0x0013b00001d87983 */ /* 0x004ea20000300c00 */
[----:B------:R-:W-:Y:S02]  /*161f0*/  IMAD.MOV.U32 R229, RZ, RZ, R145 ;  /* 0x000000ffffe57224 */ /* 0x000fe400078e0091 */
[----:B----4-:R-:W-:Y:S01]  /*16200*/  IMAD.MOV.U32 R155, RZ, RZ, R79 ;  /* 0x000000ffff9b7224 */ /* 0x010fe200078e004f */
[----:B------:R-:W4:Y:S01]  /*16210*/  LDL.LU.128 R212, [R1+0x13a0] ;  /* 0x0013a00001d47983 */ /* 0x000f220000300c00 */
[----:B------:R-:W-:Y:S02]  /*16220*/  IMAD.MOV.U32 R154, RZ, RZ, R78 ;  /* 0x000000ffff9a7224 */ /* 0x000fe400078e004e */
[----:B------:R-:W-:Y:S01]  /*16230*/  IMAD.MOV.U32 R153, RZ, RZ, R77 ;  /* 0x000000ffff997224 */ /* 0x000fe200078e004d */
[----:B------:R-:W2:Y:S01]  /*16240*/  LDL.LU.128 R208, [R1+0x1390] ;  /* 0x0013900001d07983 */ /* 0x000ea20000300c00 */
[----:B------:R-:W-:-:S03]  /*16250*/  IMAD.MOV.U32 R152, RZ, RZ, R76 ;  /* 0x000000ffff987224 */ /* 0x000fc600078e004c */
[----:B------:R-:W4:Y:S04]  /*16260*/  LDL.LU.128 R204, [R1+0x1380] ;  /* 0x0013800001cc7983 */ /* 0x000f280000300c00 */
[----:B------:R-:W2:Y:S04]  /*16270*/  LDL.LU.128 R200, [R1+0x1370] ;  /* 0x0013700001c87983 */ /* 0x000ea80000300c00 */
[----:B------:R-:W4:Y:S04]  /*16280*/  LDL.LU.128 R196, [R1+0x1360] ;  /* 0x0013600001c47983 */ /* 0x000f280000300c00 */
[----:B------:R-:W2:Y:S04]  /*16290*/  LDL.LU.128 R192, [R1+0x1350] ;  /* 0x0013500001c07983 */ /* 0x000ea80000300c00 */
[----:B------:R-:W4:Y:S04]  /*162a0*/  LDL.LU.128 R188, [R1+0x1340] ;  /* 0x0013400001bc7983 */ /* 0x000f280000300c00 */
[----:B------:R-:W2:Y:S01]  /*162b0*/  LDL.LU.128 R184, [R1+0x1330] ;  /* 0x0013300001b87983 */ /* 0x000ea20000300c00 */
[----:B------:R-:W-:-:S02]  /*162c0*/  IMAD.MOV.U32 R148, RZ, RZ, R72 ;  /* 0x000000ffff947224 */ /* 0x000fc400078e0048 */
[----:B------:R-:W-:Y:S01]  /*162d0*/  IMAD.MOV.U32 R147, RZ, RZ, R71 ;  /* 0x000000ffff937224 */ /* 0x000fe200078e0047 */
[----:B------:R0:W-:Y:S01]  /*162e0*/  STL.128 [R1+0x330], R152 ;  /* 0x0003309801007387 */ /* 0x0001e20000100c00 */
[----:B------:R-:W-:Y:S02]  /*162f0*/  IMAD.MOV.U32 R146, RZ, RZ, R70 ;  /* 0x000000ffff927224 */ /* 0x000fe400078e0046 */
[----:B------:R-:W-:Y:S02]  /*16300*/  IMAD.MOV.U32 R145, RZ, RZ, R69 ;  /* 0x000000ffff917224 */ /* 0x000fe400078e0045 */
[----:B------:R-:W-:Y:S02]  /*16310*/  IMAD.MOV.U32 R72, RZ, RZ, R155 ;  /* 0x000000ffff487224 */ /* 0x000fe400078e009b */
[----:B------:R-:W-:Y:S02]  /*16320*/  IMAD.MOV.U32 R71, RZ, RZ, R154 ;  /* 0x000000ffff477224 */ /* 0x000fe400078e009a */
[----:B------:R-:W-:-:S02]  /*16330*/  IMAD.MOV.U32 R70, RZ, RZ, R153 ;  /* 0x000000ffff467224 */ /* 0x000fc400078e0099 */
[----:B------:R-:W-:Y:S02]  /*16340*/  IMAD.MOV.U32 R69, RZ, RZ, R152 ;  /* 0x000000ffff457224 */ /* 0x000fe400078e0098 */
[----:B0-----:R-:W4:Y:S01]  /*16350*/  LDL.LU.128 R152, [R1+0x12b0] ;  /* 0x0012b00001987983 */ /* 0x001f220000300c00 */
[----:B------:R-:W-:-:S03]  /*16360*/  IMAD.MOV.U32 R235, RZ, RZ, R151 ;  /* 0x000000ffffeb7224 */ /* 0x000fc600078e0097 */
[----:B------:R0:W-:Y:S01]  /*16370*/  STL.128 [R1+0x1300], R172 ;  /* 0x001300ac01007387 */ /* 0x0001e20000100c00 */
[----:B------:R-:W-:-:S03]  /*16380*/  IMAD.MOV.U32 R7, RZ, RZ, R150 ;  /* 0x000000ffff077224 */ /* 0x000fc600078e0096 */
[----:B------:R1:W-:Y:S01]  /*16390*/  STL.128 [R1+0x12f0], R168 ;  /* 0x0012f0a801007387 */ /* 0x0003e20000100c00 */
[----:B------:R-:W-:-:S03]  /*163a0*/  IMAD.MOV.U32 R233, RZ, RZ, R149 ;  /* 0x000000ffffe97224 */ /* 0x000fc600078e0095 */
[----:B---3--:R3:W-:Y:S01]  /*163b0*/  STL.128 [R1+0x12e0], R164 ;  /* 0x0012e0a401007387 */ /* 0x0087e20000100c00 */
[----:B------:R-:W-:-:S03]  /*163c0*/  IMAD.MOV.U32 R228, RZ, RZ, R144 ;  /* 0x000000ffffe47224 */ /* 0x000fc600078e0090 */
[----:B------:R3:W-:Y:S01]  /*163d0*/  STL.128 [R1+0x12d0], R160 ;  /* 0x0012d0a001007387 */ /* 0x0007e20000100c00 */
[----:B------:R-:W-:Y:S02]  /*163e0*/  IMAD.MOV.U32 R151, RZ, RZ, R75 ;  /* 0x000000ffff977224 */ /* 0x000fe400078e004b */
[----:B0-----:R-:W-:Y:S01]  /*163f0*/  IMAD.MOV.U32 R175, RZ, RZ, R99 ;  /* 0x000000ffffaf7224 */ /* 0x001fe200078e0063 */
[----:B------:R0:W-:Y:S01]  /*16400*/  STL.128 [R1+0x12c0], R156 ;  /* 0x0012c09c01007387 */ /* 0x0001e20000100c00 */
[----:B------:R-:W-:Y:S02]  /*16410*/  IMAD.MOV.U32 R174, RZ, RZ, R98 ;  /* 0x000000ffffae7224 */ /* 0x000fe400078e0062 */
[----:B------:R-:W-:Y:S02]  /*16420*/  IMAD.MOV.U32 R173, RZ, RZ, R97 ;  /* 0x000000ffffad7224 */ /* 0x000fe400078e0061 */
[----:B------:R-:W-:Y:S02]  /*16430*/  IMAD.MOV.U32 R172, RZ, RZ, R96 ;  /* 0x000000ffffac7224 */ /* 0x000fe400078e0060 */
[----:B-1----:R-:W-:-:S02]  /*16440*/  IMAD.MOV.U32 R171, RZ, RZ, R95 ;  /* 0x000000ffffab7224 */ /* 0x002fc400078e005f */
[----:B------:R-:W-:Y:S02]  /*16450*/  IMAD.MOV.U32 R170, RZ, RZ, R94 ;  /* 0x000000ffffaa7224 */ /* 0x000fe400078e005e */
[----:B------:R-:W-:Y:S02]  /*16460*/  IMAD.MOV.U32 R169, RZ, RZ, R93 ;  /* 0x000000ffffa97224 */ /* 0x000fe400078e005d */
[----:B------:R-:W-:Y:S02]  /*16470*/  IMAD.MOV.U32 R168, RZ, RZ, R92 ;  /* 0x000000ffffa87224 */ /* 0x000fe400078e005c */
[----:B---3--:R-:W-:Y:S02]  /*16480*/  IMAD.MOV.U32 R167, RZ, RZ, R91 ;  /* 0x000000ffffa77224 */ /* 0x008fe400078e005b */
[----:B------:R-:W-:Y:S02]  /*16490*/  IMAD.MOV.U32 R166, RZ, RZ, R90 ;  /* 0x000000ffffa67224 */ /* 0x000fe400078e005a */
[----:B------:R-:W-:-:S02]  /*164a0*/  IMAD.MOV.U32 R165, RZ, RZ, R89 ;  /* 0x000000ffffa57224 */ /* 0x000fc400078e0059 */
[----:B------:R-:W-:Y:S02]  /*164b0*/  IMAD.MOV.U32 R164, RZ, RZ, R88 ;  /* 0x000000ffffa47224 */ /* 0x000fe400078e0058 */
[----:B------:R-:W-:Y:S02]  /*164c0*/  IMAD.MOV.U32 R163, RZ, RZ, R87 ;  /* 0x000000ffffa37224 */ /* 0x000fe400078e0057 */
[----:B------:R-:W-:Y:S02]  /*164d0*/  IMAD.MOV.U32 R162, RZ, RZ, R86 ;  /* 0x000000ffffa27224 */ /* 0x000fe400078e0056 */
[----:B------:R-:W-:Y:S02]  /*164e0*/  IMAD.MOV.U32 R161, RZ, RZ, R85 ;  /* 0x000000ffffa17224 */ /* 0x000fe400078e0055 */
[----:B------:R-:W-:Y:S02]  /*164f0*/  IMAD.MOV.U32 R160, RZ, RZ, R84 ;  /* 0x000000ffffa07224 */ /* 0x000fe400078e0054 */
[----:B0-----:R-:W-:-:S02]  /*16500*/  IMAD.MOV.U32 R159, RZ, RZ, R83 ;  /* 0x000000ffff9f7224 */ /* 0x001fc400078e0053 */
        /* <DEDUP_REMOVED lines=175> */
[----:B------:R-:W-:Y:S01]  /*17000*/  IMAD.MOV.U32 R45, RZ, RZ, R38 ;  /* 0x000000ffff2d7224 */ /* 0x000fe200078e0026 */
[----:B------:R4:W-:Y:S01]  /*17010*/  STL.128 [R1+0x270], R104 ;  /* 0x0002706801007387 */ /* 0x0009e20000100c00 */
[----:B------:R-:W-:Y:S02]  /*17020*/  IMAD.MOV.U32 R44, RZ, RZ, R37 ;  /* 0x000000ffff2c7224 */ /* 0x000fe400078e0025 */
[----:B------:R-:W-:Y:S01]  /*17030*/  IMAD.MOV.U32 R43, RZ, RZ, R36 ;  /* 0x000000ffff2b7224 */ /* 0x000fe200078e0024 */
[----:B------:R0:W-:Y:S01]  /*17040*/  STL.128 [R1+0x280], R108 ;  /* 0x0002806c01007387 */ /* 0x0001e20000100c00 */
[----:B------:R-:W-:Y:S02]  /*17050*/  IMAD.MOV.U32 R42, RZ, RZ, R35 ;  /* 0x000000ffff2a7224 */ /* 0x000fe400078e0023 */
[----:B------:R-:W-:Y:S01]  /*17060*/  IMAD.MOV.U32 R41, RZ, RZ, R34 ;  /* 0x000000ffff297224 */ /* 0x000fe200078e0022 */
[----:B------:R1:W-:Y:S01]  /*17070*/  STL.128 [R1+0x290], R112 ;  /* 0x0002907001007387 */ /* 0x0003e20000100c00 */
[----:B------:R-:W-:-:S02]  /*17080*/  IMAD.MOV.U32 R40, RZ, RZ, R33 ;  /* 0x000000ffff287224 */ /* 0x000fc400078e0021 */
        /* <DEDUP_REMOVED lines=18> */
[----:B--2---:R-:W-:Y:S01]  /*171b0*/  IMAD.MOV.U32 R100, RZ, RZ, R184 ;  /* 0x000000ffff647224 */ /* 0x004fe200078e00b8 */
[----:B------:R2:W-:Y:S01]  /*171c0*/  STL.128 [R1+0x300], R140 ;  /* 0x0003008c01007387 */ /* 0x0005e20000100c00 */
[----:B------:R-:W-:Y:S02]  /*171d0*/  IMAD.MOV.U32 R101, RZ, RZ, R185 ;  /* 0x000000ffff657224 */ /* 0x000fe400078e00b9 */
[----:B------:R-:W-:Y:S01]  /*171e0*/  IMAD.MOV.U32 R102, RZ, RZ, R186 ;  /* 0x000000ffff667224 */ /* 0x000fe200078e00ba */
[----:B------:R2:W-:Y:S01]  /*171f0*/  STL.128 [R1+0x310], R144 ;  /* 0x0003109001007387 */ /* 0x0005e20000100c00 */
[----:B------:R-:W-:Y:S02]  /*17200*/  IMAD.MOV.U32 R103, RZ, RZ, R187 ;  /* 0x000000ffff677224 */ /* 0x000fe400078e00bb */
[----:B----4-:R-:W-:Y:S01]  /*17210*/  IMAD.MOV.U32 R104, RZ, RZ, R188 ;  /* 0x000000ffff687224 */ /* 0x010fe200078e00bc */
[----:B------:R4:W-:Y:S01]  /*17220*/  STL.128 [R1+0x320], R148 ;  /* 0x0003209401007387 */ /* 0x0009e20000100c00 */
[----:B------:R-:W-:-:S02]  /*17230*/  IMAD.MOV.U32 R105, RZ, RZ, R189 ;  /* 0x000000ffff697224 */ /* 0x000fc400078e00bd */
[----:B------:R-:W-:Y:S02]  /*17240*/  IMAD.MOV.U32 R106, RZ, RZ, R190 ;  /* 0x000000ffff6a7224 */ /* 0x000fe400078e00be */
[----:B------:R-:W-:Y:S02]  /*17250*/  IMAD.MOV.U32 R107, RZ, RZ, R191 ;  /* 0x000000ffff6b7224 */ /* 0x000fe400078e00bf */
[----:B0-----:R-:W-:Y:S02]  /*17260*/  IMAD.MOV.U32 R108, RZ, RZ, R4 ;  /* 0x000000ffff6c7224 */ /* 0x001fe400078e0004 */
[----:B------:R-:W-:Y:S02]  /*17270*/  IMAD.MOV.U32 R109, RZ, RZ, R0 ;  /* 0x000000ffff6d7224 */ /* 0x000fe400078e0000 */
[----:B------:R-:W-:Y:S02]  /*17280*/  IMAD.MOV.U32 R110, RZ, RZ, R8 ;  /* 0x000000ffff6e7224 */ /* 0x000fe400078e0008 */
[----:B------:R-:W-:-:S02]  /*17290*/  IMAD.MOV.U32 R111, RZ, RZ, R195 ;  /* 0x000000ffff6f7224 */ /* 0x000fc400078e00c3 */
[----:B-1----:R-:W-:Y:S02]  /*172a0*/  IMAD.MOV.U32 R112, RZ, RZ, R196 ;  /* 0x000000ffff707224 */ /* 0x002fe400078e00c4 */
[----:B------:R-:W-:Y:S02]  /*172b0*/  IMAD.MOV.U32 R113, RZ, RZ, R197 ;  /* 0x000000ffff717224 */ /* 0x000fe400078e00c5 */
[----:B------:R-:W-:Y:S02]  /*172c0*/  IMAD.MOV.U32 R114, RZ, RZ, R198 ;  /* 0x000000ffff727224 */ /* 0x000fe400078e00c6 */
[----:B------:R-:W-:Y:S02]  /*172d0*/  IMAD.MOV.U32 R115, RZ, RZ, R199 ;  /* 0x000000ffff737224 */ /* 0x000fe400078e00c7 */
[----:B---3--:R-:W-:Y:S02]  /*172e0*/  IMAD.MOV.U32 R116, RZ, RZ, R200 ;  /* 0x000000ffff747224 */ /* 0x008fe400078e00c8 */
        /* <DEDUP_REMOVED lines=23> */
[----:B--2---:R-:W-:Y:S02]  /*17460*/  IMAD.MOV.U32 R140, RZ, RZ, R224 ;  /* 0x000000ffff8c7224 */ /* 0x004fe400078e00e0 */
[----:B------:R-:W-:-:S02]  /*17470*/  IMAD.MOV.U32 R141, RZ, RZ, R225 ;  /* 0x000000ffff8d7224 */ /* 0x000fc400078e00e1 */
[----:B------:R-:W-:Y:S02]  /*17480*/  IMAD.MOV.U32 R142, RZ, RZ, R226 ;  /* 0x000000ffff8e7224 */ /* 0x000fe400078e00e2 */
[----:B------:R-:W-:Y:S02]  /*17490*/  IMAD.MOV.U32 R143, RZ, RZ, R227 ;  /* 0x000000ffff8f7224 */ /* 0x000fe400078e00e3 */
[----:B------:R-:W-:Y:S02]  /*174a0*/  IMAD.MOV.U32 R144, RZ, RZ, R228 ;  /* 0x000000ffff907224 */ /* 0x000fe400078e00e4 */
[----:B------:R-:W-:Y:S02]  /*174b0*/  IMAD.MOV.U32 R145, RZ, RZ, R229 ;  /* 0x000000ffff917224 */ /* 0x000fe400078e00e5 */
[----:B------:R-:W-:Y:S02]  /*174c0*/  IMAD.MOV.U32 R146, RZ, RZ, R230 ;  /* 0x000000ffff927224 */ /* 0x000fe400078e00e6 */
[----:B------:R-:W-:-:S02]  /*174d0*/  IMAD.MOV.U32 R147, RZ, RZ, R231 ;  /* 0x000000ffff937224 */ /* 0x000fc400078e00e7 */
[----:B----4-:R-:W-:Y:S02]  /*174e0*/  IMAD.MOV.U32 R148, RZ, RZ, R232 ;  /* 0x000000ffff947224 */ /* 0x010fe400078e00e8 */
[----:B------:R-:W-:Y:S02]  /*174f0*/  IMAD.MOV.U32 R149, RZ, RZ, R233 ;  /* 0x000000ffff957224 */ /* 0x000fe400078e00e9 */
[----:B------:R-:W-:Y:S02]  /*17500*/  IMAD.MOV.U32 R150, RZ, RZ, R7 ;  /* 0x000000ffff967224 */ /* 0x000fe400078e0007 */
[----:B------:R-:W-:Y:S02]  /*17510*/  IMAD.MOV.U32 R151, RZ, RZ, R235 ;  /* 0x000000ffff977224 */ /* 0x000fe400078e00eb */
[----:B------:R-:W-:Y:S02]  /*17520*/  IMAD.MOV.U32 R24, RZ, RZ, R18 ;  /* 0x000000ffff187224 */ /* 0x000fe400078e0012 */
[----:B------:R-:W-:-:S02]  /*17530*/  IMAD.MOV.U32 R25, RZ, RZ, R2 ;  /* 0x000000ffff197224 */ /* 0x000fc400078e0002 */
[----:B------:R-:W-:Y:S02]  /*17540*/  IMAD.MOV.U32 R26, RZ, RZ, R3 ;  /* 0x000000ffff1a7224 */ /* 0x000fe400078e0003 */
[----:B------:R-:W-:-:S06]  /*17550*/  IMAD.MOV.U32 R27, RZ, RZ, R19 ;  /* 0x000000ffff1b7224 */ /* 0x000fcc00078e0013 */
[----:B------:R-:W-:-:S06]  /*17560*/  WARPGROUP.ARRIVE ;  /* 0x00000000000079c5 */ /* 0x000fcc0000000000 */
[----:B------:R-:W-:Y:S01]  /*17570*/  HGMMA.64x256x16.F32.BF16 R24, R152, gdesc[UR4].tnspB, R24, gsb0 ;  /* 0x43e0000498187df0 */ /* 0x000fe20008001818 */
[----:B------:R0:W-:Y:S04]  /*17580*/  STL.128 [R1+0x340], R156 ;  /* 0x0003409c01007387 */ /* 0x0001e80000100c00 */
[----:B------:R1:W-:Y:S04]  /*17590*/  STL.128 [R1+0x350], R160 ;  /* 0x000350a001007387 */ /* 0x0003e80000100c00 */
[----:B0-----:R-:W2:Y:S04]  /*175a0*/  LDL.LU.128 R156, [R1+0x12c0] ;  /* 0x0012c000019c7983 */ /* 0x001ea80000300c00 */
[----:B-1----:R-:W3:Y:S04]  /*175b0*/  LDL.LU.128 R160, [R1+0x12d0] ;  /* 0x0012d00001a07983 */ /* 0x002ee80000300c00 */
[----:B------:R0:W-:Y:S04]  /*175c0*/  STL.128 [R1+0x370], R168 ;  /* 0x000370a801007387 */ /* 0x0001e80000100c00 */
[----:B------:R1:W-:Y:S04]  /*175d0*/  STL.128 [R1+0x360], R164 ;  /* 0x000360a401007387 */ /* 0x0003e80000100c00 */
[----:B0-----:R-:W4:Y:S04]  /*175e0*/  LDL.LU.128 R168, [R1+0x12f0] ;  /* 0x0012f00001a87983 */ /* 0x001f280000300c00 */
[----:B-1----:R-:W4:Y:S04]  /*175f0*/  LDL.LU.128 R164, [R1+0x12e0] ;  /* 0x0012e00001a47983 */ /* 0x002f280000300c00 */
[----:B------:R0:W-:Y:S04]  /*17600*/  STL [R1+0x12a8], R194 ;  /* 0x0012a8c201007387 */ /* 0x0001e80000100800 */
[----:B------:R1:W-:Y:S01]  /*17610*/  STL.64 [R1+0x12a0], R192 ;  /* 0x0012a0c001007387 */ /* 0x0003e20000100a00 */
[----:B0-----:R-:W-:-:S02]  /*17620*/  IMAD.MOV.U32 R194, RZ, RZ, R8 ;  /* 0x000000ffffc27224 */ /* 0x001fc400078e0008 */
[----:B-1----:R-:W-:Y:S02]  /*17630*/  IMAD.MOV.U32 R192, RZ, RZ, R4 ;  /* 0x000000ffffc07224 */ /* 0x002fe400078e0004 */
[----:B------:R-:W-:-:S05]  /*17640*/  IMAD.MOV.U32 R193, RZ, RZ, R0 ;  /* 0x000000ffffc17224 */ /* 0x000fca00078e0000 */
[----:B------:R0:W-:Y:S04]  /*17650*/  STL.128 [R1+0x3b0], R192 ;  /* 0x0003b0c001007387 */ /* 0x0001e80000100c00 */
[----:B0-----:R-:W4:Y:S04]  /*17660*/  LDL.LU R194, [R1+0x12a8] ;  /* 0x0012a80001c27983 */ /* 0x001f280000300800 */
[----:B------:R-:W4:Y:S01]  /*17670*/  LDL.LU.64 R192, [R1+0x12a0] ;  /* 0x0012a00001c07983 */ /* 0x000f220000300a00 */
[----:B------:R-:W-:-:S05]  /*17680*/  IMAD.MOV.U32 R183, RZ, RZ, 0x1 ;  /* 0x00000001ffb77424 */ /* 0x000fca00078e00ff */
[----:B------:R0:W-:Y:S04]  /*17690*/  STL.128 [R1+0x1320], R180 ;  /* 0x001320b401007387 */ /* 0x0001e80000100c00 */
[----:B------:R1:W-:Y:S04]  /*176a0*/  STL.128 [R1+0x1310], R176 ;  /* 0x001310b001007387 */ /* 0x0003e80000100c00 */
[----:B------:R1:W-:Y:S04]  /*176b0*/  STL.128 [R1+0x380], R172 ;  /* 0x000380ac01007387 */ /* 0x0003e80000100c00 */
[----:B0-----:R-:W4:Y:S04]  /*176c0*/  LDL.LU.128 R180, [R1+0x1320] ;  /* 0x0013200001b47983 */ /* 0x001f280000300c00 */
[----:B-1----:R-:W4:Y:S04]  /*176d0*/  LDL.LU.128 R176, [R1+0x1310] ;  /* 0x0013100001b07983 */ /* 0x002f280000300c00 */
[----:B------:R-:W4:Y:S01]  /*176e0*/  LDL.LU.128 R172, [R1+0x1300] ;  /* 0x0013000001ac7983 */ /* 0x000f220000300c00 */
[----:B------:R-:W-:-:S03]  /*176f0*/  WARPGROUP.DEPBAR.LE gsb0, 0x0 ;  /* 0x00008000000079c5 */ /* 0x000fc60000010000 */
        /* <DEDUP_REMOVED lines=9> */
[----:B0-----:R-:W4:Y:S04]  /*17790*/  LDL.LU.128 R140, [R1+0x1200] ;  /* 0x00120000018c7983 */ /* 0x001f280000300c00 */
[----:B-1----:R-:W4:Y:S04]  /*177a0*/  LDL.LU.128 R136, [R1+0x11f0] ;  /* 0x0011f00001887983 */ /* 0x002f280000300c00 */
[----:B------:R-:W4:Y:S04]  /*177b0*/  LDL.LU.128 R132, [R1+0x11e0] ;  /* 0x0011e00001847983 */ /* 0x000f280000300c00 */
[----:B------:R-:W4:Y:S04]  /*177c0*/  LDL.LU.128 R128, [R1+0x11d0] ;  /* 0x0011d00001807983 */ /* 0x000f280000300c00 */
[----:B------:R-:W4:Y:S04]  /*177d0*/  LDL.LU.128 R124, [R1+0x11c0] ;  /* 0x0011c000017c7983 */ /* 0x000f280000300c00 */
[----:B------:R-:W4:Y:S04]  /*177e0*/  LDL.LU.128 R120, [R1+0x11b0] ;  /* 0x0011b00001787983 */ /* 0x000f280000300c00 */
[----:B------:R-:W4:Y:S04]  /*177f0*/  LDL.LU.128 R116, [R1+0x11a0] ;  /* 0x0011a00001747983 */ /* 0x000f280000300c00 */
[----:B------:R-:W4:Y:S04]  /*17800*/  LDL.LU.128 R112, [R1+0x1190] ;  /* 0x0011900001707983 */ /* 0x000f280000300c00 */
[----:B------:R-:W4:Y:S04]  /*17810*/  LDL.LU.128 R108, [R1+0x1180] ;  /* 0x00118000016c7983 */ /* 0x000f280000300c00 */
[----:B------:R0:W-:Y:S04]  /*17820*/  STL.128 [R1+0x1220], R148 ;  /* 0x0012209401007387 */ /* 0x0001e80000100c00 */
[----:B------:R1:W-:Y:S04]  /*17830*/  STL.128 [R1+0x1210], R144 ;  /* 0x0012109001007387 */ /* 0x0003e80000100c00 */
[----:B0-----:R-:W4:Y:S04]  /*17840*/  LDL.LU.128 R148, [R1+0x1220] ;  /* 0x0012200001947983 */ /* 0x001f280000300c00 */
[----:B-1----:R-:W4:Y:S04]  /*17850*/  LDL.LU.128 R144, [R1+0x1210] ;  /* 0x0012100001907983 */ /* 0x002f280000300c00 */
[----:B---3--:R0:W-:Y:S04]  /*17860*/  STL.128 [R1+0x1240], R160 ;  /* 0x001240a001007387 */ /* 0x0081e80000100c00 */
[----:B--2---:R1:W-:Y:S04]  /*17870*/  STL.128 [R1+0x1230], R156 ;  /* 0x0012309c01007387 */ /* 0x0043e80000100c00 */
[----:B0-----:R-:W2:Y:S04]  /*17880*/  LDL.LU.128 R160, [R1+0x1240] ;  /* 0x0012400001a07983 */ /* 0x001ea80000300c00 */
[----:B-1----:R-:W3:Y:S04]  /*17890*/  LDL.LU.128 R156, [R1+0x1230] ;  /* 0x00123000019c7983 */ /* 0x002ee80000300c00 */
[----:B----4-:R0:W-:Y:S04]  /*178a0*/  STL.128 [R1+0x1260], R168 ;  /* 0x001260a801007387 */ /* 0x0101e80000100c00 */
[----:B------:R1:W-:Y:S04]  /*178b0*/  STL.128 [R1+0x1250], R164 ;  /* 0x001250a401007387 */ /* 0x0003e80000100c00 */
[----:B0-----:R-:W4:Y:S04]  /*178c0*/  LDL.LU.128 R168, [R1+0x1260] ;  /* 0x0012600001a87983 */ /* 0x001f280000300c00 */
[----:B-1----:R-:W4:Y:S01]  /*178d0*/  LDL.LU.128 R164, [R1+0x1250] ;  /* 0x0012500001a47983 */ /* 0x002f220000300c00 */
[----:B------:R-:W-:-:S02]  /*178e0*/  F2FP.BF16.F32.PACK_AB R152, R15, R20 ;  /* 0x000000140f98723e */ /* 0x000fc400000010ff */
[----:B------:R-:W-:Y:S01]  /*178f0*/  F2FP.BF16.F32.PACK_AB R153, R11, R12 ;  /* 0x0000000c0b99723e */ /* 0x000fe200000010ff */
[----:B------:R0:W-:Y:S01]  /*17900*/  STL.128 [R1+0x390], R184 ;  /* 0x000390b801007387 */ /* 0x0001e20000100c00 */
[----:B------:R-:W-:Y:S02]  /*17910*/  F2FP.BF16.F32.PACK_AB R154, R21, R22 ;  /* 0x00000016159a723e */ /* 0x000fe400000010ff */
[----:B------:R-:W-:Y:S01]  /*17920*/  F2FP.BF16.F32.PACK_AB R155, R13, R14 ;  /* 0x0000000e0d9b723e */ /* 0x000fe200000010ff */
[----:B------:R1:W-:Y:S04]  /*17930*/  STL.128 [R1+0x3a0], R188 ;  /* 0x0003a0bc01007387 */ /* 0x0003e80000100c00 */
[----:B------:R-:W-:Y:S04]  /*17940*/  STL.128 [R1+0x3c0], R196 ;  /* 0x0003c0c401007387 */ /* 0x000fe80000100c00 */
[----:B------:R-:W-:Y:S04]  /*17950*/  STL.128 [R1+0x3d0], R200 ;  /* 0x0003d0c801007387 */ /* 0x000fe80000100c00 */
[----:B------:R-:W-:Y:S01]  /*17960*/  STL.128 [R1+0x3e0], R204 ;  /* 0x0003e0cc01007387 */ /* 0x000fe20000100c00 */
[----:B0-----:R-:W-:-:S02]  /*17970*/  IMAD.MOV.U32 R187, RZ, RZ, R103 ;  /* 0x000000ffffbb7224 */ /* 0x001fc400078e0067 */
[----:B------:R-:W-:Y:S01]  /*17980*/  IMAD.MOV.U32 R186, RZ, RZ, R102 ;  /* 0x000000ffffba7224 */ /* 0x000fe200078e0066 */
[----:B------:R-:W-:Y:S01]  /*17990*/  STL.128 [R1+0x3f0], R208 ;  /* 0x0003f0d001007387 */ /* 0x000fe20000100c00 */
[----:B-1----:R-:W-:Y:S02]  /*179a0*/  IMAD.MOV.U32 R191, RZ, RZ, R107 ;  /* 0x000000ffffbf7224 */ /* 0x002fe400078e006b */
[----:B------:R-:W-:Y:S01]  /*179b0*/  IMAD.MOV.U32 R190, RZ, RZ, R106 ;  /* 0x000000ffffbe7224 */ /* 0x000fe200078e006a */
[----:B------:R-:W-:Y:S01]  /*179c0*/  STL.128 [R1+0x400], R212 ;  /* 0x000400d401007387 */ /* 0x000fe20000100c00 */
[----:B------:R-:W-:Y:S02]  /*179d0*/  IMAD.MOV.U32 R189, RZ, RZ, R105 ;  /* 0x000000ffffbd7224 */ /* 0x000fe400078e0069 */
[----:B------:R-:W-:Y:S01]  /*179e0*/  IMAD.MOV.U32 R188, RZ, RZ, R104 ;  /* 0x000000ffffbc7224 */ /* 0x000fe200078e0068 */
[----:B------:R-:W-:Y:S01]  /*179f0*/  STL.128 [R1+0x410], R216 ;  /* 0x000410d801007387 */ /* 0x000fe20000100c00 */
[----:B------:R-:W-:-:S02]  /*17a00*/  IMAD.MOV.U32 R185, RZ, RZ, R101 ;  /* 0x000000ffffb97224 */ /* 0x000fc400078e0065 */
[----:B------:R-:W-:Y:S01]  /*17a10*/  IMAD.MOV.U32 R184, RZ, RZ, R100 ;  /* 0x000000ffffb87224 */ /* 0x000fe200078e0064 */
[----:B------:R-:W-:Y:S04]  /*17a20*/  STL.128 [R1+0x420], R220 ;  /* 0x000420dc01007387 */ /* 0x000fe80000100c00 */
[----:B------:R-:W-:Y:S01]  /*17a30*/  STL.128 [R1+0x430], R224 ;  /* 0x000430e001007387 */ /* 0x000fe20000100c00 */
[----:B------:R-:W-:-:S03]  /*17a40*/  IMAD.MOV.U32 R15, RZ, RZ, R19 ;  /* 0x000000ffff0f7224 */ /* 0x000fc600078e0013 */
[----:B------:R0:W-:Y:S04]  /*17a50*/  STL.128 [R1+0x10e0], R188 ;  /* 0x0010e0bc01007387 */ /* 0x0001e80000100c00 */
[----:B------:R1:W-:Y:S04]  /*17a60*/  STL.128 [R1+0x10d0], R184 ;  /* 0x0010d0b801007387 */ /* 0x0003e80000100c00 */
[----:B------:R1:W-:Y:S04]  /*17a70*/  STL.128 [R1+0x1050], R152 ;  /* 0x0010509801007387 */ /* 0x0003e80000100c00 */
[----:B------:R-:W-:Y:S04]  /*17a80*/  STL.128 [R1+0x440], R228 ;  /* 0x000440e401007387 */ /* 0x000fe80000100c00 */
[----:B0-----:R-:W4:Y:S04]  /*17a90*/  LDL.LU.128 R188, [R1+0x10e0] ;  /* 0x0010e00001bc7983 */ /* 0x001f280000300c00 */
[----:B-1----:R-:W4:Y:S01]  /*17aa0*/  LDL.LU.128 R184, [R1+0x10d0] ;  /* 0x0010d00001b87983 */ /* 0x002f220000300c00 */
[----:B------:R-:W-:-:S02]  /*17ab0*/  IMAD.MOV.U32 R155, RZ, RZ, R79 ;  /* 0x000000ffff9b7224 */ /* 0x000fc400078e004f */
[----:B------:R-:W-:Y:S02]  /*17ac0*/  IMAD.MOV.U32 R154, RZ, RZ, R78 ;  /* 0x000000ffff9a7224 */ /* 0x000fe400078e004e */
[----:B------:R-:W-:Y:S02]  /*17ad0*/  IMAD.MOV.U32 R153, RZ, RZ, R77 ;  /* 0x000000ffff997224 */ /* 0x000fe400078e004d */
[----:B------:R-:W-:-:S05]  /*17ae0*/  IMAD.MOV.U32 R152, RZ, RZ, R76 ;  /* 0x000000ffff987224 */ /* 0x000fca00078e004c */
[----:B------:R-:W-:Y:S04]  /*17af0*/  STL.128 [R1+0x330], R152 ;  /* 0x0003309801007387 */ /* 0x000fe80000100c00 */
[----:B------:R0:W-:Y:S04]  /*17b00*/  STL.128 [R1+0x1290], R180 ;  /* 0x001290b401007387 */ /* 0x0001e80000100c00 */
[----:B------:R1:W-:Y:S04]  /*17b10*/  STL.128 [R1+0x1280], R176 ;  /* 0x001280b001007387 */ /* 0x0003e80000100c00 */
[----:B------:R1:W-:Y:S04]  /*17b20*/  STL.128 [R1+0x1270], R172 ;  /* 0x001270ac01007387 */ /* 0x0003e80000100c00 */
[----:B0-----:R-:W4:Y:S04]  /*17b30*/  LDL.LU.128 R180, [R1+0x1290] ;  /* 0x0012900001b47983 */ /* 0x001f280000300c00 */
[----:B-1----:R-:W4:Y:S04]  /*17b40*/  LDL.LU.128 R176, [R1+0x1280] ;  /* 0x0012800001b07983 */ /* 0x002f280000300c00 */
[----:B------:R-:W4:Y:S01]  /*17b50*/  LDL.LU.128 R172, [R1+0x1270] ;  /* 0x0012700001ac7983 */ /* 0x000f220000300c00 */
        /* <DEDUP_REMOVED lines=41> */
[----:B------:R1:W-:Y:S01]  /*17df0*/  STL.128 [R1+0x10f0], R192 ;  /* 0x0010f0c001007387 */ /* 0x0003e20000100c00 */
[----:B------:R-:W-:-:S03]  /*17e00*/  IMAD.MOV.U32 R10, RZ, RZ, R148 ;  /* 0x000000ffff0a7224 */ /* 0x000fc600078e0094 */
[----:B0-----:R-:W4:Y:S01]  /*17e10*/  LDL.LU.128 R224, [R1+0x1170] ;  /* 0x0011700001e07983 */ /* 0x001f220000300c00 */
[----:B------:R-:W-:-:S03]  /*17e20*/  IMAD.MOV.U32 R19, RZ, RZ, R147 ;  /* 0x000000ffff137224 */ /* 0x000fc600078e0093 */
[----:B-1----:R-:W4:Y:S01]  /*17e30*/  LDL.LU.128 R220, [R1+0x1160] ;  /* 0x0011600001dc7983 */ /* 0x002f220000300c00 */
[----:B------:R-:W-:-:S03]  /*17e40*/  IMAD.MOV.U32 R230, RZ, RZ, R146 ;  /* 0x000000ffffe67224 */ /* 0x000fc600078e0092 */
[----:B------:R-:W4:Y:S01]  /*17e50*/  LDL.LU.128 R216, [R1+0x1150] ;  /* 0x0011500001d87983 */ /* 0x000f220000300c00 */
[----:B------:R-:W-:-:S03]  /*17e60*/  IMAD.MOV.U32 R229, RZ, RZ, R145 ;  /* 0x000000ffffe57224 */ /* 0x000fc600078e0091 */
[----:B------:R-:W4:Y:S04]  /*17e70*/  LDL.LU.128 R212, [R1+0x1140] ;  /* 0x0011400001d47983 */ /* 0x000f280000300c00 */
[----:B------:R-:W4:Y:S04]  /*17e80*/  LDL.LU.128 R208, [R1+0x1130] ;  /* 0x0011300001d07983 */ /* 0x000f280000300c00 */
[----:B------:R-:W4:Y:S04]  /*17e90*/  LDL.LU.128 R204, [R1+0x1120] ;  /* 0x0011200001cc7983 */ /* 0x000f280000300c00 */
[----:B------:R-:W4:Y:S04]  /*17ea0*/  LDL.LU.128 R200, [R1+0x1110] ;  /* 0x0011100001c87983 */ /* 0x000f280000300c00 */
[----:B------:R-:W4:Y:S04]  /*17eb0*/  LDL.LU.128 R196, [R1+0x1100] ;  /* 0x0011000001c47983 */ /* 0x000f280000300c00 */
        /* <DEDUP_REMOVED lines=9> */
[----:B------:R-:W4:Y:S04]  /*17f50*/  LDL.LU.128 R152, [R1+0x1050] ;  /* 0x0010500001987983 */ /* 0x000f280000300c00 */
[----:B--2---:R0:W-:Y:S04]  /*17f60*/  STL.128 [R1+0x1070], R160 ;  /* 0x001070a001007387 */ /* 0x0041e80000100c00 */
[----:B---3--:R1:W-:Y:S01]  /*17f70*/  STL.128 [R1+0x1060], R156 ;  /* 0x0010609c01007387 */ /* 0x0083e20000100c00 */
[----:B------:R-:W-:-:S03]  /*17f80*/  IMAD.MOV.U32 R6, RZ, RZ, R151 ;  /* 0x000000ffff067224 */ /* 0x000fc600078e0097 */
[----:B------:R2:W-:Y:S01]  /*17f90*/  STL [R1+0x12ac], R234 ;  /* 0x0012acea01007387 */ /* 0x0005e20000100800 */
        /* <DEDUP_REMOVED lines=10> */
[----:B--2---:R-:W-:Y:S02]  /*18040*/  IMAD.MOV.U32 R234, RZ, RZ, R7 ;  /* 0x000000ffffea7224 */ /* 0x004fe400078e0007 */
[----:B------:R-:W-:Y:S01]  /*18050*/  IMAD.MOV.U32 R7, RZ, RZ, R150 ;  /* 0x000000ffff077224 */ /* 0x000fe200078e0096 */
[----:B------:R0:W-:Y:S01]  /*18060*/  STL.128 [R1+0x340], R156 ;  /* 0x0003409c01007387 */ /* 0x0001e20000100c00 */
        /* <DEDUP_REMOVED lines=8> */
[----:B------:R-:W-:Y:S01]  /*180f0*/  IMAD.MOV.U32 R79, RZ, RZ, R162 ;  /* 0x000000ffff4f7224 */ /* 0x000fe200078e00a2 */
[----:B0-----:R-:W2:Y:S01]  /*18100*/  LDL.LU.128 R156, [R1+0x1060] ;  /* 0x00106000019c7983 */ /* 0x001ea20000300c00 */
[----:B------:R-:W-:Y:S02]  /*18110*/  IMAD.MOV.U32 R78, RZ, RZ, R161 ;  /* 0x000000ffff4e7224 */ /* 0x000fe400078e00a1 */
[----:B------:R-:W-:Y:S02]  /*18120*/  IMAD.MOV.U32 R77, RZ, RZ, R160 ;  /* 0x000000ffff4d7224 */ /* 0x000fe400078e00a0 */
[----:B-1----:R-:W3:Y:S04]  /*18130*/  LDL.LU.128 R160, [R1+0x1070] ;  /* 0x0010700001a07983 */ /* 0x002ee80000300c00 */
[----:B----4-:R0:W-:Y:S01]  /*18140*/  STL.128 [R1+0x1090], R168 ;  /* 0x001090a801007387 */ /* 0x0101e20000100c00 */
[----:B------:R-:W-:-:S03]  /*18150*/  IMAD.MOV.U32 R228, RZ, RZ, R144 ;  /* 0x000000ffffe47224 */ /* 0x000fc600078e0090 */
[----:B------:R1:W-:Y:S01]  /*18160*/  STL.128 [R1+0x1080], R164 ;  /* 0x001080a401007387 */ /* 0x0003e20000100c00 */
[----:B------:R-:W-:Y:S02]  /*18170*/  IMAD.MOV.U32 R144, RZ, RZ, R68 ;  /* 0x000000ffff907224 */ /* 0x000fe400078e0044 */
[----:B------:R-:W-:Y:S02]  /*18180*/  IMAD.MOV.U32 R143, RZ, RZ, R67 ;  /* 0x000000ffff8f7224 */ /* 0x000fe400078e0043 */
[----:B------:R-:W-:Y:S02]  /*18190*/  IMAD.MOV.U32 R142, RZ, RZ, R66 ;  /* 0x000000ffff8e7224 */ /* 0x000fe400078e0042 */
[----:B------:R-:W-:Y:S02]  /*181a0*/  IMAD.MOV.U32 R141, RZ, RZ, R65 ;  /* 0x000000ffff8d7224 */ /* 0x000fe400078e0041 */
[----:B0-----:R-:W-:Y:S02]  /*181b0*/  IMAD.MOV.U32 R171, RZ, RZ, R95 ;  /* 0x000000ffffab7224 */ /* 0x001fe400078e005f */
[----:B------:R-:W-:-:S02]  /*181c0*/  IMAD.MOV.U32 R170, RZ, RZ, R94 ;  /* 0x000000ffffaa7224 */ /* 0x000fc400078e005e */
[----:B------:R-:W-:Y:S02]  /*181d0*/  IMAD.MOV.U32 R169, RZ, RZ, R93 ;  /* 0x000000ffffa97224 */ /* 0x000fe400078e005d */
[----:B------:R-:W-:Y:S02]  /*181e0*/  IMAD.MOV.U32 R168, RZ, RZ, R92 ;  /* 0x000000ffffa87224 */ /* 0x000fe400078e005c */
[----:B-1----:R-:W-:Y:S02]  /*181f0*/  IMAD.MOV.U32 R167, RZ, RZ, R91 ;  /* 0x000000ffffa77224 */ /* 0x002fe400078e005b */
        /* <DEDUP_REMOVED lines=35> */
[----:B------:R-:W-:Y:S02]  /*18430*/  VIADD R4, R16, 0x100 ;  /* 0x0000010010047836 */ /* 0x000fe40000000000 */
        /* <DEDUP_REMOVED lines=30> */
[----:B------:R-:W-:Y:S01]  /*18620*/  STL.128 [R1+0x2f0], R136 ;  /* 0x0002f08801007387 */ /* 0x000fe20000100c00 */
[----:B0-----:R-:W-:Y:S02]  /*18630*/  IMAD.MOV.U32 R232, RZ, RZ, R109 ;  /* 0x000000ffffe87224 */ /* 0x001fe400078e006d */
[----:B------:R-:W-:Y:S01]  /*18640*/  IMAD.MOV.U32 R233, RZ, RZ, R108 ;  /* 0x000000ffffe97224 */ /* 0x000fe200078e006c */
[----:B------:R-:W-:Y:S01]  /*18650*/  STL.128 [R1+0x300], R140 ;  /* 0x0003008c01007387 */ /* 0x000fe20000100c00 */
[----:B------:R-:W-:Y:S02]  /*18660*/  IMAD.MOV.U32 R59, RZ, RZ, R142 ;  /* 0x000000ffff3b7224 */ /* 0x000fe400078e008e */
[----:B------:R-:W-:Y:S01]  /*18670*/  IMAD.MOV.U32 R110, RZ, RZ, R34 ;  /* 0x000000ffff6e7224 */ /* 0x000fe200078e0022 */
[----:B------:R-:W-:Y:S01]  /*18680*/  STL.128 [R1+0x310], R144 ;  /* 0x0003109001007387 */ /* 0x000fe20000100c00 */
[----:B------:R-:W-:-:S02]  /*18690*/  IMAD.MOV.U32 R109, RZ, RZ, R33 ;  /* 0x000000ffff6d7224 */ /* 0x000fc400078e0021 */
[----:B------:R-:W-:Y:S01]  /*186a0*/  IMAD.MOV.U32 R108, RZ, RZ, R32 ;  /* 0x000000ffff6c7224 */ /* 0x000fe200078e0020 */
[----:B------:R-:W-:Y:S01]  /*186b0*/  STL.128 [R1+0x320], R148 ;  /* 0x0003209401007387 */ /* 0x000fe20000100c00 */
[----:B------:R-:W-:Y:S02]  /*186c0*/  IMAD.MOV.U32 R52, RZ, RZ, R135 ;  /* 0x000000ffff347224 */ /* 0x000fe400078e0087 */
[----:B------:R-:W-:Y:S02]  /*186d0*/  IMAD.MOV.U32 R56, RZ, RZ, R139 ;  /* 0x000000ffff387224 */ /* 0x000fe400078e008b */
[----:B------:R-:W-:Y:S02]  /*186e0*/  IMAD.MOV.U32 R100, RZ, RZ, R184 ;  /* 0x000000ffff647224 */ /* 0x000fe400078e00b8 */
[----:B------:R-:W-:Y:S02]  /*186f0*/  IMAD.MOV.U32 R101, RZ, RZ, R185 ;  /* 0x000000ffff657224 */ /* 0x000fe400078e00b9 */
        /* <DEDUP_REMOVED lines=17> */
[----:B------:R-:W2:Y:S01]  /*18810*/  LDL.LU R234, [R1+0x12ac] ;  /* 0x0012ac0001ea7983 */ /* 0x000ea20000300800 */
        /* <DEDUP_REMOVED lines=15> */
[----:B------:R-:W-:Y:S01]  /*18910*/  IMAD.MOV.U32 R41, RZ, RZ, R124 ;  /* 0x000000ffff297224 */ /* 0x000fe200078e007c */
[----:B------:R-:W-:Y:S01]  /*18920*/  R2UR UR6, R4 ;  /* 0x00000000040672ca */ /* 0x000fe200000e0000 */
        /* <DEDUP_REMOVED lines=19> */
[----:B------:R-:W-:Y:S01]  /*18a60*/  R2UR UR7, R5 ;  /* 0x00000000050772ca */ /* 0x000fe200000e0000 */
        /* <DEDUP_REMOVED lines=25> */
[----:B0-----:R-:W2:Y:S01]  /*18c00*/  LDL.LU.128 R180, [R1+0x10c0] ;  /* 0x0010c00001b47983 */ /* 0x001ea20000300c00 */
[----:B------:R-:W-:Y:S02]  /*18c10*/  IMAD.MOV.U32 R68, RZ, RZ, R61 ;  /* 0x000000ffff447224 */ /* 0x000fe400078e003d */
[----:B------:R-:W-:Y:S01]  /*18c20*/  IMAD.MOV.U32 R67, RZ, RZ, R60 ;  /* 0x000000ffff437224 */ /* 0x000fe200078e003c */
[----:B-1----:R-:W2:Y:S01]  /*18c30*/  LDL.LU.128 R176, [R1+0x10b0] ;  /* 0x0010b00001b07983 */ /* 0x002ea20000300c00 */
[----:B------:R-:W-:-:S02]  /*18c40*/  IMAD.MOV.U32 R66, RZ, RZ, R59 ;  /* 0x000000ffff427224 */ /* 0x000fc400078e003b */
[----:B------:R-:W-:Y:S01]  /*18c50*/  IMAD.MOV.U32 R27, RZ, RZ, R110 ;  /* 0x000000ffff1b7224 */ /* 0x000fe200078e006e */
[----:B----4-:R-:W4:Y:S01]  /*18c60*/  LDL.LU.128 R172, [R1+0x10a0] ;  /* 0x0010a00001ac7983 */ /* 0x010f220000300c00 */
[----:B------:R-:W-:Y:S02]  /*18c70*/  IMAD.MOV.U32 R26, RZ, RZ, R109 ;  /* 0x000000ffff1a7224 */ /* 0x000fe400078e006d */
[----:B------:R-:W-:Y:S01]  /*18c80*/  IMAD.MOV.U32 R65, RZ, RZ, R58 ;  /* 0x000000ffff417224 */ /* 0x000fe200078e003a */
[----:B------:R-:W4:Y:S01]  /*18c90*/  LDL.LU.128 R164, [R1+0x1080] ;  /* 0x0010800001a47983 */ /* 0x000f220000300c00 */
[----:B------:R-:W-:Y:S02]  /*18ca0*/  IMAD.MOV.U32 R64, RZ, RZ, R57 ;  /* 0x000000ffff407224 */ /* 0x000fe400078e0039 */
[----:B------:R-:W-:Y:S01]  /*18cb0*/  IMAD.MOV.U32 R63, RZ, RZ, R56 ;  /* 0x000000ffff3f7224 */ /* 0x000fe200078e0038 */
        /* <DEDUP_REMOVED lines=45> */
[----:B---3--:R-:W-:Y:S02]  /*18f90*/  IMAD.MOV.U32 R104, RZ, RZ, R188 ;  /* 0x000000ffff687224 */ /* 0x008fe400078e00bc */
        /* <DEDUP_REMOVED lines=47> */
[----:B------:R-:W-:-:S06]  /*19290*/  WARPGROUP.ARRIVE ;  /* 0x00000000000079c5 */ /* 0x000fcc0000000000 */
[----:B------:R-:W-:Y:S01]  /*192a0*/  HGMMA.64x256x16.F32.BF16 R24, R152, gdesc[UR4].tnspB, R24, gsb0 ;  /* 0x43e0000498187df0 */ /* 0x000fe20008001818 */
[----:B------:R0:W-:Y:S04]  /*192b0*/  STL.128 [R1+0xfe0], R160 ;  /* 0x000fe0a001007387 */ /* 0x0001e80000100c00 */
[----:B--2---:R1:W-:Y:S04]  /*192c0*/  STL.128 [R1+0xfd0], R156 ;  /* 0x000fd09c01007387 */ /* 0x0043e80000100c00 */
[----:B------:R2:W-:Y:S04]  /*192d0*/  STL [R1+0x1048], R194 ;  /* 0x001048c201007387 */ /* 0x0005e80000100800 */
[----:B0-----:R-:W3:Y:S04]  /*192e0*/  LDL.LU.128 R160, [R1+0xfe0] ;  /* 0x000fe00001a07983 */ /* 0x001ee80000300c00 */
[----:B-1----:R-:W3:Y:S01]  /*192f0*/  LDL.LU.128 R156, [R1+0xfd0] ;  /* 0x000fd000019c7983 */ /* 0x002ee20000300c00 */
[----:B--2---:R-:W-:-:S03]  /*19300*/  IMAD.MOV.U32 R194, RZ, RZ, R231 ;  /* 0x000000ffffc27224 */ /* 0x004fc600078e00e7 */
[----:B------:R0:W-:Y:S02]  /*19310*/  STL.64 [R1+0x1040], R192 ;  /* 0x001040c001007387 */ /* 0x0001e40000100a00 */
[----:B0-----:R-:W-:Y:S02]  /*19320*/  IMAD.MOV.U32 R192, RZ, RZ, R233 ;  /* 0x000000ffffc07224 */ /* 0x001fe400078e00e9 */
[----:B------:R-:W-:-:S05]  /*19330*/  IMAD.MOV.U32 R193, RZ, RZ, R232 ;  /* 0x000000ffffc17224 */ /* 0x000fca00078e00e8 */
[----:B------:R0:W-:Y:S04]  /*19340*/  STL.128 [R1+0x3b0], R192 ;  /* 0x0003b0c001007387 */ /* 0x0001e80000100c00 */
[----:B0-----:R-:W2:Y:S04]  /*19350*/  LDL.LU R194, [R1+0x1048] ;  /* 0x0010480001c27983 */ /* 0x001ea80000300800 */
[----:B------:R-:W2:Y:S04]  /*19360*/  LDL.LU.64 R192, [R1+0x1040] ;  /* 0x0010400001c07983 */ /* 0x000ea80000300a00 */
[----:B------:R-:W-:Y:S01]  /*19370*/  STL.128 [R1+0x1030], R180 ;  /* 0x001030b401007387 */ /* 0x000fe20000100c00 */
        /* <DEDUP_REMOVED lines=8> */
[----:B0-----:R-:W2:Y:S04]  /*19400*/  LDL.LU.128 R132, [R1+0xf80] ;  /* 0x000f800001847983 */ /* 0x001ea80000300c00 */
[----:B-1----:R-:W2:Y:S04]  /*19410*/  LDL.LU.128 R128, [R1+0xf70] ;  /* 0x000f700001807983 */ /* 0x002ea80000300c00 */
[----:B----4-:R-:W4:Y:S04]  /*19420*/  LDL.LU.128 R124, [R1+0xf60] ;  /* 0x000f6000017c7983 */ /* 0x010f280000300c00 */
[----:B------:R-:W4:Y:S04]  /*19430*/  LDL.LU.128 R120, [R1+0xf50] ;  /* 0x000f500001787983 */ /* 0x000f280000300c00 */
[----:B------:R-:W4:Y:S04]  /*19440*/  LDL.LU.128 R116, [R1+0xf40] ;  /* 0x000f400001747983 */ /* 0x000f280000300c00 */
[----:B------:R-:W4:Y:S04]  /*19450*/  LDL.LU.128 R112, [R1+0xf30] ;  /* 0x000f300001707983 */ /* 0x000f280000300c00 */
[----:B------:R-:W4:Y:S04]  /*19460*/  LDL.LU.128 R108, [R1+0xf20] ;  /* 0x000f2000016c7983 */ /* 0x000f280000300c00 */
[----:B------:R0:W-:Y:S04]  /*19470*/  STL.128 [R1+0xfc0], R148 ;  /* 0x000fc09401007387 */ /* 0x0001e80000100c00 */
[----:B0-----:R-:W4:Y:S01]  /*19480*/  LDL.LU.128 R148, [R1+0xfc0] ;  /* 0x000fc00001947983 */ /* 0x001f220000300c00 */
[----:B------:R-:W-:-:S02]  /*19490*/  IMAD.MOV.U32 R180, RZ, RZ, R11 ;  /* 0x000000ffffb47224 */ /* 0x000fc400078e000b */
[----:B------:R-:W-:Y:S02]  /*194a0*/  IMAD.MOV.U32 R181, RZ, RZ, R20 ;  /* 0x000000ffffb57224 */ /* 0x000fe400078e0014 */
[----:B------:R-:W-:Y:S02]  /*194b0*/  IMAD.MOV.U32 R182, RZ, RZ, R4 ;  /* 0x000000ffffb67224 */ /* 0x000fe400078e0004 */
[----:B------:R-:W-:Y:S01]  /*194c0*/  IMAD.MOV.U32 R183, RZ, RZ, R235 ;  /* 0x000000ffffb77224 */ /* 0x000fe200078e00eb */
        /* <DEDUP_REMOVED lines=8> */
[----:B------:R0:W-:Y:S04]  /*19550*/  STL.128 [R1+0x1000], R168 ;  /* 0x001000a801007387 */ /* 0x0001e80000100c00 */
[----:B0-----:R-:W4:Y:S04]  /*19560*/  LDL.LU.128 R168, [R1+0x1000] ;  /* 0x0010000001a87983 */ /* 0x001f280000300c00 */
[----:B------:R0:W-:Y:S04]  /*19570*/  STL.128 [R1+0xfb0], R144 ;  /* 0x000fb09001007387 */ /* 0x0001e80000100c00 */
[----:B------:R1:W-:Y:S04]  /*19580*/  STL.128 [R1+0xfa0], R140 ;  /* 0x000fa08c01007387 */ /* 0x0003e80000100c00 */
[----:B------:R1:W-:Y:S04]  /*19590*/  STL.128 [R1+0xf90], R136 ;  /* 0x000f908801007387 */ /* 0x0003e80000100c00 */
[----:B0-----:R-:W4:Y:S04]  /*195a0*/  LDL.LU.128 R144, [R1+0xfb0] ;  /* 0x000fb00001907983 */ /* 0x001f280000300c00 */
[----:B-1----:R-:W4:Y:S04]  /*195b0*/  LDL.LU.128 R140, [R1+0xfa0] ;  /* 0x000fa000018c7983 */ /* 0x002f280000300c00 */
[----:B------:R-:W4:Y:S01]  /*195c0*/  LDL.LU.128 R136, [R1+0xf90] ;  /* 0x000f900001887983 */ /* 0x000f220000300c00 */
[----:B---3--:R-:W-:Y:S01]  /*195d0*/  F2FP.BF16.F32.PACK_AB R152, R159, R160 ;  /* 0x000000a09f98723e */ /* 0x008fe200000010ff */
[----:B------:R-:W-:Y:S01]  /*195e0*/  IMAD.MOV.U32 R159, RZ, RZ, R96 ;  /* 0x000000ffff9f7224 */ /* 0x000fe200078e0060 */
[----:B------:R-:W-:Y:S01]  /*195f0*/  F2FP.BF16.F32.PACK_AB R153, R23, R156 ;  /* 0x0000009c1799723e */ /* 0x000fe200000010ff */
[----:B------:R-:W-:Y:S01]  /*19600*/  IMAD.MOV.U32 R156, RZ, RZ, R93 ;  /* 0x000000ffff9c7224 */ /* 0x000fe200078e005d */
[----:B------:R-:W-:Y:S01]  /*19610*/  F2FP.BF16.F32.PACK_AB R154, R161, R162 ;  /* 0x000000a2a19a723e */ /* 0x000fe200000010ff */
[----:B------:R0:W-:Y:S01]  /*19620*/  STL.128 [R1+0x390], R184 ;  /* 0x000390b801007387 */ /* 0x0001e20000100c00 */
[----:B------:R-:W-:Y:S01]  /*19630*/  F2FP.BF16.F32.PACK_AB R155, R157, R158 ;  /* 0x0000009e9d9b723e */ /* 0x000fe200000010ff */
[----:B------:R-:W-:-:S02]  /*19640*/  IMAD.MOV.U32 R160, RZ, RZ, R95 ;  /* 0x000000ffffa07224 */ /* 0x000fc400078e005f */
[----:B------:R1:W-:Y:S01]  /*19650*/  STL.128 [R1+0x3a0], R188 ;  /* 0x0003a0bc01007387 */ /* 0x0003e20000100c00 */
[----:B------:R-:W-:Y:S02]  /*19660*/  IMAD.MOV.U32 R161, RZ, RZ, R92 ;  /* 0x000000ffffa17224 */ /* 0x000fe400078e005c */
[----:B------:R-:W-:Y:S01]  /*19670*/  IMAD.MOV.U32 R158, RZ, RZ, R90 ;  /* 0x000000ffff9e7224 */ /* 0x000fe200078e005a */
[----:B------:R-:W-:Y:S01]  /*19680*/  STL.128 [R1+0x3c0], R196 ;  /* 0x0003c0c401007387 */ /* 0x000fe20000100c00 */
[----:B------:R-:W-:-:S03]  /*19690*/  IMAD.MOV.U32 R157, RZ, RZ, R89 ;  /* 0x000000ffff9d7224 */ /* 0x000fc600078e0059 */
[----:B------:R-:W-:Y:S04]  /*196a0*/  STL.128 [R1+0x3d0], R200 ;  /* 0x0003d0c801007387 */ /* 0x000fe80000100c00 */
[----:B------:R-:W-:Y:S01]  /*196b0*/  STL.128 [R1+0x3e0], R204 ;  /* 0x0003e0cc01007387 */ /* 0x000fe20000100c00 */
[----:B0-----:R-:W-:Y:S02]  /*196c0*/  IMAD.MOV.U32 R187, RZ, RZ, R103 ;  /* 0x000000ffffbb7224 */ /* 0x001fe400078e0067 */
[----:B------:R-:W-:Y:S01]  /*196d0*/  IMAD.MOV.U32 R186, RZ, RZ, R102 ;  /* 0x000000ffffba7224 */ /* 0x000fe200078e0066 */
[----:B------:R-:W-:Y:S01]  /*196e0*/  STL.128 [R1+0x3f0], R208 ;  /* 0x0003f0d001007387 */ /* 0x000fe20000100c00 */
[----:B-1----:R-:W-:Y:S02]  /*196f0*/  IMAD.MOV.U32 R191, RZ, RZ, R107 ;  /* 0x000000ffffbf7224 */ /* 0x002fe400078e006b */
[----:B------:R-:W-:Y:S01]  /*19700*/  IMAD.MOV.U32 R190, RZ, RZ, R106 ;  /* 0x000000ffffbe7224 */ /* 0x000fe200078e006a */
[----:B------:R-:W-:Y:S01]  /*19710*/  STL.128 [R1+0x400], R212 ;  /* 0x000400d401007387 */ /* 0x000fe20000100c00 */
[----:B------:R-:W-:-:S02]  /*19720*/  IMAD.MOV.U32 R189, RZ, RZ, R105 ;  /* 0x000000ffffbd7224 */ /* 0x000fc400078e0069 */
[----:B------:R-:W-:Y:S01]  /*19730*/  IMAD.MOV.U32 R188, RZ, RZ, R104 ;  /* 0x000000ffffbc7224 */ /* 0x000fe200078e0068 */
[----:B------:R-:W-:Y:S01]  /*19740*/  STL.128 [R1+0x410], R216 ;  /* 0x000410d801007387 */ /* 0x000fe20000100c00 */
[----:B------:R-:W-:Y:S02]  /*19750*/  IMAD.MOV.U32 R185, RZ, RZ, R101 ;  /* 0x000000ffffb97224 */ /* 0x000fe400078e0065 */
[----:B------:R-:W-:Y:S01]  /*19760*/  IMAD.MOV.U32 R184, RZ, RZ, R100 ;  /* 0x000000ffffb87224 */ /* 0x000fe200078e0064 */
[----:B------:R0:W-:Y:S04]  /*19770*/  STL [R1+0xe24], R159 ;  /* 0x000e249f01007387 */ /* 0x0001e80000100800 */
[----:B------:R1:W-:Y:S01]  /*19780*/  STL [R1+0xe20], R156 ;  /* 0x000e209c01007387 */ /* 0x0003e20000100800 */
[----:B0-----:R-:W-:-:S03]  /*19790*/  IMAD.MOV.U32 R159, RZ, RZ, R91 ;  /* 0x000000ffff9f7224 */ /* 0x001fc600078e005b */
[----:B------:R0:W-:Y:S01]  /*197a0*/  STL.128 [R1+0xe10], R152 ;  /* 0x000e109801007387 */ /* 0x0001e20000100c00 */
[----:B-1----:R-:W-:-:S03]  /*197b0*/  IMAD.MOV.U32 R156, RZ, RZ, R88 ;  /* 0x000000ffff9c7224 */ /* 0x002fc600078e0058 */
[----:B------:R1:W-:Y:S01]  /*197c0*/  STL.128 [R1+0xea0], R188 ;  /* 0x000ea0bc01007387 */ /* 0x0003e20000100c00 */
[----:B------:R-:W-:-:S03]  /*197d0*/  IMAD.MOV.U32 R231, RZ, RZ, R19 ;  /* 0x000000ffffe77224 */ /* 0x000fc600078e0013 */
[----:B------:R3:W-:Y:S01]  /*197e0*/  STL.128 [R1+0xe90], R184 ;  /* 0x000e90b801007387 */ /* 0x0007e20000100c00 */
[----:B------:R-:W-:-:S03]  /*197f0*/  IMAD.MOV.U32 R235, RZ, RZ, R6 ;  /* 0x000000ffffeb7224 */ /* 0x000fc600078e0006 */
[----:B------:R3:W-:Y:S01]  /*19800*/  STL.64 [R1+0xe28], R160 ;  /* 0x000e28a001007387 */ /* 0x0007e20000100a00 */
[----:B0-----:R-:W-:-:S03]  /*19810*/  IMAD.MOV.U32 R155, RZ, RZ, R87 ;  /* 0x000000ffff9b7224 */ /* 0x001fc600078e0057 */
[----:B------:R0:W-:Y:S01]  /*19820*/  STL.128 [R1+0x360], R156 ;  /* 0x0003609c01007387 */ /* 0x0001e20000100c00 */
[----:B------:R-:W-:Y:S02]  /*19830*/  IMAD.MOV.U32 R152, RZ, RZ, R84 ;  /* 0x000000ffff987224 */ /* 0x000fe400078e0054 */
[----:B------:R-:W-:Y:S01]  /*19840*/  IMAD.MOV.U32 R87, RZ, RZ, R159 ;  /* 0x000000ffff577224 */ /* 0x000fe200078e009f */
[----:B-1----:R-:W4:Y:S01]  /*19850*/  LDL.LU.128 R188, [R1+0xea0] ;  /* 0x000ea00001bc7983 */ /* 0x002f220000300c00 */
[----:B------:R-:W-:Y:S02]  /*19860*/  IMAD.MOV.U32 R84, RZ, RZ, R156 ;  /* 0x000000ffff547224 */ /* 0x000fe400078e009c */
[----:B------:R-:W-:Y:S01]  /*19870*/  IMAD.MOV.U32 R154, RZ, RZ, R86 ;  /* 0x000000ffff9a7224 */ /* 0x000fe200078e0056 */
[----:B---3--:R-:W3:Y:S01]  /*19880*/  LDL.LU.128 R184, [R1+0xe90] ;  /* 0x000e900001b87983 */ /* 0x008ee20000300c00 */
[----:B------:R-:W-:-:S03]  /*19890*/  IMAD.MOV.U32 R153, RZ, RZ, R85 ;  /* 0x000000ffff997224 */ /* 0x000fc600078e0055 */
[----:B------:R-:W3:Y:S01]  /*198a0*/  LDL.LU.64 R160, [R1+0xe28] ;  /* 0x000e280001a07983 */ /* 0x000ee20000300a00 */
[----:B------:R-:W-:-:S03]  /*198b0*/  IMAD.MOV.U32 R12, RZ, RZ, R18 ;  /* 0x000000ffff0c7224 */ /* 0x000fc600078e0012 */
[----:B0-----:R-:W3:Y:S04]  /*198c0*/  LDL.LU R159, [R1+0xe24] ;  /* 0x000e2400019f7983 */ /* 0x001ee80000300800 */
[----:B------:R-:W3:Y:S04]  /*198d0*/  LDL.LU R156, [R1+0xe20] ;  /* 0x000e2000019c7983 */ /* 0x000ee80000300800 */
[----:B------:R0:W-:Y:S04]  /*198e0*/  STL [R1+0x104c], R234 ;  /* 0x00104cea01007387 */ /* 0x0001e80000100800 */
[----:B------:R-:W-:Y:S01]  /*198f0*/  STL.128 [R1+0x350], R152 ;  /* 0x0003509801007387 */ /* 0x000fe20000100c00 */
[----:B0-----:R-:W-:-:S02]  /*19900*/  IMAD.MOV.U32 R234, RZ, RZ, R7 ;  /* 0x000000ffffea7224 */ /* 0x001fc400078e0007 */
[----:B--2---:R-:W-:Y:S02]  /*19910*/  IMAD.MOV.U32 R219, RZ, RZ, R135 ;  /* 0x000000ffffdb7224 */ /* 0x004fe400078e0087 */
[----:B------:R-:W-:Y:S02]  /*19920*/  IMAD.MOV.U32 R218, RZ, RZ, R134 ;  /* 0x000000ffffda7224 */ /* 0x000fe400078e0086 */
[----:B------:R-:W-:Y:S02]  /*19930*/  IMAD.MOV.U32 R217, RZ, RZ, R133 ;  /* 0x000000ffffd97224 */ /* 0x000fe400078e0085 */
[----:B------:R-:W-:Y:S02]  /*19940*/  IMAD.MOV.U32 R216, RZ, RZ, R132 ;  /* 0x000000ffffd87224 */ /* 0x000fe400078e0084 */
[----:B------:R-:W-:Y:S02]  /*19950*/  IMAD.MOV.U32 R215, RZ, RZ, R131 ;  /* 0x000000ffffd77224 */ /* 0x000fe400078e0083 */
[----:B------:R-:W-:-:S02]  /*19960*/  IMAD.MOV.U32 R214, RZ, RZ, R130 ;  /* 0x000000ffffd67224 */ /* 0x000fc400078e0082 */
[----:B------:R-:W-:Y:S02]  /*19970*/  IMAD.MOV.U32 R213, RZ, RZ, R129 ;  /* 0x000000ffffd57224 */ /* 0x000fe400078e0081 */
[----:B------:R-:W-:Y:S02]  /*19980*/  IMAD.MOV.U32 R212, RZ, RZ, R128 ;  /* 0x000000ffffd47224 */ /* 0x000fe400078e0080 */
[----:B----4-:R-:W-:Y:S02]  /*19990*/  IMAD.MOV.U32 R211, RZ, RZ, R127 ;  /* 0x000000ffffd37224 */ /* 0x010fe400078e007f */
        /* <DEDUP_REMOVED lines=24> */
[----:B0-----:R-:W3:Y:S01]  /*19b20*/  LDL.LU.128 R216, [R1+0xf10] ;  /* 0x000f100001d87983 */ /* 0x001ee20000300c00 */
[----:B------:R-:W-:-:S03]  /*19b30*/  IMAD.MOV.U32 R7, RZ, RZ, R150 ;  /* 0x000000ffff077224 */ /* 0x000fc600078e0096 */
[----:B-1----:R-:W3:Y:S01]  /*19b40*/  LDL.LU.128 R212, [R1+0xf00] ;  /* 0x000f000001d47983 */ /* 0x002ee20000300c00 */
[----:B------:R-:W-:-:S03]  /*19b50*/  IMAD.MOV.U32 R18, RZ, RZ, R149 ;  /* 0x000000ffff127224 */ /* 0x000fc600078e0095 */
[----:B--2---:R-:W2:Y:S01]  /*19b60*/  LDL.LU.128 R208, [R1+0xef0] ;  /* 0x000ef00001d07983 */ /* 0x004ea20000300c00 */
[----:B------:R-:W-:-:S03]  /*19b70*/  IMAD.MOV.U32 R19, RZ, RZ, R148 ;  /* 0x000000ffff137224 */ /* 0x000fc600078e0094 */
[----:B----4-:R-:W4:Y:S04]  /*19b80*/  LDL.LU.128 R204, [R1+0xee0] ;  /* 0x000ee00001cc7983 */ /* 0x010f280000300c00 */
[----:B------:R-:W2:Y:S04]  /*19b90*/  LDL.LU.128 R200, [R1+0xed0] ;  /* 0x000ed00001c87983 */ /* 0x000ea80000300c00 */
[----:B------:R-:W4:Y:S04]  /*19ba0*/  LDL.LU.128 R196, [R1+0xec0] ;  /* 0x000ec00001c47983 */ /* 0x000f280000300c00 */
[----:B------:R-:W2:Y:S01]  /*19bb0*/  LDL.LU.128 R192, [R1+0xeb0] ;  /* 0x000eb00001c07983 */ /* 0x000ea20000300c00 */
        /* <DEDUP_REMOVED lines=8> */
[----:B------:R-:W4:Y:S01]  /*19c40*/  LDL.LU.128 R152, [R1+0xe10] ;  /* 0x000e100001987983 */ /* 0x000f220000300c00 */
[----:B------:R-:W-:Y:S02]  /*19c50*/  IMAD.MOV.U32 R232, RZ, RZ, R10 ;  /* 0x000000ffffe87224 */ /* 0x000fe400078e000a */
[----:B------:R-:W-:Y:S01]  /*19c60*/  IMAD.MOV.U32 R233, RZ, RZ, R9 ;  /* 0x000000ffffe97224 */ /* 0x000fe200078e0009 */
[----:B------:R0:W-:Y:S04]  /*19c70*/  STL.128 [R1+0xe80], R180 ;  /* 0x000e80b401007387 */ /* 0x0001e80000100c00 */
[----:B------:R1:W-:Y:S04]  /*19c80*/  STL.128 [R1+0x450], R232 ;  /* 0x000450e801007387 */ /* 0x0003e80000100c00 */
[----:B------:R1:W-:Y:S04]  /*19c90*/  STL.128 [R1+0xe70], R176 ;  /* 0x000e70b001007387 */ /* 0x0003e80000100c00 */
[----:B------:R1:W-:Y:S04]  /*19ca0*/  STL.128 [R1+0xe60], R172 ;  /* 0x000e60ac01007387 */ /* 0x0003e80000100c00 */
[----:B0-----:R-:W4:Y:S04]  /*19cb0*/  LDL.LU.128 R180, [R1+0xe80] ;  /* 0x000e800001b47983 */ /* 0x001f280000300c00 */
[----:B-1----:R-:W4:Y:S04]  /*19cc0*/  LDL.LU R234, [R1+0x104c] ;  /* 0x00104c0001ea7983 */ /* 0x002f280000300800 */
[----:B------:R0:W-:Y:S04]  /*19cd0*/  STL.128 [R1+0xe40], R164 ;  /* 0x000e40a401007387 */ /* 0x0001e80000100c00 */
[----:B------:R1:W-:Y:S04]  /*19ce0*/  STL [R1+0xe30], R163 ;  /* 0x000e30a301007387 */ /* 0x0003e80000100800 */
[----:B------:R-:W4:Y:S04]  /*19cf0*/  LDL.LU.128 R176, [R1+0xe70] ;  /* 0x000e700001b07983 */ /* 0x000f280000300c00 */
[----:B------:R-:W4:Y:S04]  /*19d00*/  LDL.LU.128 R172, [R1+0xe60] ;  /* 0x000e600001ac7983 */ /* 0x000f280000300c00 */
[----:B0-----:R-:W4:Y:S04]  /*19d10*/  LDL.LU.128 R164, [R1+0xe40] ;  /* 0x000e400001a47983 */ /* 0x001f280000300c00 */
[----:B-1----:R-:W4:Y:S04]  /*19d20*/  LDL.LU R163, [R1+0xe30] ;  /* 0x000e300001a37983 */ /* 0x002f280000300800 */
[----:B------:R0:W-:Y:S04]  /*19d30*/  STL.128 [R1+0xe50], R168 ;  /* 0x000e50a801007387 */ /* 0x0001e80000100c00 */
[----:B0-----:R-:W4:Y:S01]  /*19d40*/  LDL.LU.128 R168, [R1+0xe50] ;  /* 0x000e500001a87983 */ /* 0x001f220000300c00 */
        /* <DEDUP_REMOVED lines=10> */
[----:B------:R-:W-:Y:S02]  /*19df0*/  IMAD.MOV.U32 R134, RZ, RZ, R66 ;  /* 0x000000ffff867224 */ /* 0x000fe400078e0042 */
[----:B0-----:R-:W-:Y:S02]  /*19e00*/  IMAD.MOV.U32 R229, RZ, RZ, R145 ;  /* 0x000000ffffe57224 */ /* 0x001fe400078e0091 */
[----:B------:R-:W-:Y:S02]  /*19e10*/  IMAD.MOV.U32 R228, RZ, RZ, R144 ;  /* 0x000000ffffe47224 */ /* 0x000fe400078e0090 */
[----:B-1----:R-:W-:Y:S02]  /*19e20*/  IMAD.MOV.U32 R227, RZ, RZ, R143 ;  /* 0x000000ffffe37224 */ /* 0x002fe400078e008f */
        /* <DEDUP_REMOVED lines=31> */
[----:B------:R-:W-:-:S02]  /*1a020*/  VIADD R4, R16, 0x180 ;  /* 0x0000018010047836 */ /* 0x000fc40000000000 */
        /* <DEDUP_REMOVED lines=171> */
[----:B---3--:R-:W-:Y:S01]  /*1aae0*/  IMAD.MOV.U32 R92, RZ, RZ, R161 ;  /* 0x000000ffff5c7224 */ /* 0x008fe200078e00a1 */
[----:B------:R3:W-:Y:S01]  /*1aaf0*/  STL.128 [R1+0x2d0], R120 ;  /* 0x0002d07801007387 */ /* 0x0007e20000100c00 */
[----:B------:R-:W-:Y:S02]  /*1ab00*/  IMAD.MOV.U32 R93, RZ, RZ, R156 ;  /* 0x000000ffff5d7224 */ /* 0x000fe400078e009c */
[----:B------:R-:W-:Y:S01]  /*1ab10*/  IMAD.MOV.U32 R94, RZ, RZ, R23 ;  /* 0x000000ffff5e7224 */ /* 0x000fe200078e0017 */
[----:B------:R3:W-:Y:S01]  /*1ab20*/  STL.128 [R1+0x2e0], R124 ;  /* 0x0002e07c01007387 */ /* 0x0007e20000100c00 */
[----:B------:R-:W-:Y:S02]  /*1ab30*/  IMAD.MOV.U32 R95, RZ, RZ, R160 ;  /* 0x000000ffff5f7224 */ /* 0x000fe400078e00a0 */
[----:B0-----:R-:W-:Y:S01]  /*1ab40*/  IMAD.MOV.U32 R96, RZ, RZ, R159 ;  /* 0x000000ffff607224 */ /* 0x001fe200078e009f */
[----:B------:R0:W-:Y:S01]  /*1ab50*/  STL.128 [R1+0x2f0], R128 ;  /* 0x0002f08001007387 */ /* 0x0001e20000100c00 */
[----:B------:R-:W-:-:S02]  /*1ab60*/  IMAD.MOV.U32 R97, RZ, RZ, R4 ;  /* 0x000000ffff617224 */ /* 0x000fc400078e0004 */
[----:B------:R-:W-:Y:S01]  /*1ab70*/  IMAD.MOV.U32 R98, RZ, RZ, R235 ;  /* 0x000000ffff627224 */ /* 0x000fe200078e00eb */
[----:B------:R0:W-:Y:S01]  /*1ab80*/  STL.128 [R1+0x300], R132 ;  /* 0x0003008401007387 */ /* 0x0001e20000100c00 */
[----:B------:R-:W-:Y:S02]  /*1ab90*/  IMAD.MOV.U32 R99, RZ, RZ, R233 ;  /* 0x000000ffff637224 */ /* 0x000fe400078e00e9 */
[----:B-1----:R-:W-:Y:S01]  /*1aba0*/  IMAD.MOV.U32 R100, RZ, RZ, R184 ;  /* 0x000000ffff647224 */ /* 0x002fe200078e00b8 */
        /* <DEDUP_REMOVED lines=11> */
[----:B----4-:R-:W-:Y:S02]  /*1ac60*/  IMAD.MOV.U32 R108, RZ, RZ, R232 ;  /* 0x000000ffff6c7224 */ /* 0x010fe400078e00e8 */
        /* <DEDUP_REMOVED lines=19> */
[----:B0-----:R-:W-:Y:S02]  /*1ada0*/  IMAD.MOV.U32 R128, RZ, RZ, R212 ;  /* 0x000000ffff807224 */ /* 0x001fe400078e00d4 */
[----:B------:R-:W-:Y:S02]  /*1adb0*/  IMAD.MOV.U32 R129, RZ, RZ, R213 ;  /* 0x000000ffff817224 */ /* 0x000fe400078e00d5 */
[----:B------:R-:W-:Y:S02]  /*1adc0*/  IMAD.MOV.U32 R130, RZ, RZ, R214 ;  /* 0x000000ffff827224 */ /* 0x000fe400078e00d6 */
[----:B------:R-:W-:Y:S02]  /*1add0*/  IMAD.MOV.U32 R131, RZ, RZ, R215 ;  /* 0x000000ffff837224 */ /* 0x000fe400078e00d7 */
[----:B------:R-:W-:Y:S02]  /*1ade0*/  IMAD.MOV.U32 R132, RZ, RZ, R216 ;  /* 0x000000ffff847224 */ /* 0x000fe400078e00d8 */
        /* <DEDUP_REMOVED lines=18> */
[----:B------:R-:W-:-:S06]  /*1af10*/  IMAD.MOV.U32 R151, RZ, RZ, R6 ;  /* 0x000000ffff977224 */ /* 0x000fcc00078e0006 */
[----:B------:R-:W-:-:S06]  /*1af20*/  WARPGROUP.ARRIVE ;  /* 0x00000000000079c5 */ /* 0x000fcc0000000000 */
[----:B------:R-:W-:Y:S01]  /*1af30*/  HGMMA.64x256x16.F32.BF16 R24, R152, gdesc[UR4].tnspB, R24, gsb0 ;  /* 0x43e0000498187df0 */ /* 0x000fe20008001818 */
[----:B------:R0:W-:Y:S04]  /*1af40*/  STL.64 [R1+0xe00], R192 ;  /* 0x000e00c001007387 */ /* 0x0001e80000100a00 */
[----:B------:R-:W-:Y:S04]  /*1af50*/  STL.128 [R1+0xdf0], R180 ;  /* 0x000df0b401007387 */ /* 0x000fe80000100c00 */
[----:B------:R1:W-:Y:S01]  /*1af60*/  STL [R1+0xe0c], R234 ;  /* 0x000e0cea01007387 */ /* 0x0003e20000100800 */
[----:B0-----:R-:W-:-:S03]  /*1af70*/  IMAD.MOV.U32 R192, RZ, RZ, R232 ;  /* 0x000000ffffc07224 */ /* 0x001fc600078e00e8 */
[----:B------:R0:W-:Y:S01]  /*1af80*/  STL.128 [R1+0xde0], R176 ;  /* 0x000de0b001007387 */ /* 0x0001e20000100c00 */
[----:B------:R-:W-:-:S03]  /*1af90*/  IMAD.MOV.U32 R232, RZ, RZ, R19 ;  /* 0x000000ffffe87224 */ /* 0x000fc600078e0013 */
[----:B------:R2:W-:Y:S01]  /*1afa0*/  STL.128 [R1+0xdd0], R172 ;  /* 0x000dd0ac01007387 */ /* 0x0005e20000100c00 */
[----:B-1----:R-:W-:Y:S02]  /*1afb0*/  IMAD.MOV.U32 R234, RZ, RZ, R7 ;  /* 0x000000ffffea7224 */ /* 0x002fe400078e0007 */
[----:B------:R-:W-:Y:S02]  /*1afc0*/  IMAD.MOV.U32 R182, RZ, RZ, R235 ;  /* 0x000000ffffb67224 */ /* 0x000fe400078e00eb */
[----:B------:R-:W-:Y:S01]  /*1afd0*/  IMAD.MOV.U32 R183, RZ, RZ, R233 ;  /* 0x000000ffffb77224 */ /* 0x000fe200078e00e9 */
[----:B------:R-:W-:Y:S01]  /*1afe0*/  STL.128 [R1+0xdb0], R164 ;  /* 0x000db0a401007387 */ /* 0x000fe20000100c00 */
[----:B------:R-:W-:Y:S02]  /*1aff0*/  IMAD.MOV.U32 R233, RZ, RZ, R18 ;  /* 0x000000ffffe97224 */ /* 0x000fe400078e0012 */
[----:B------:R-:W-:Y:S01]  /*1b000*/  IMAD.MOV.U32 R235, RZ, RZ, R6 ;  /* 0x000000ffffeb7224 */ /* 0x000fe200078e0006 */
[----:B------:R1:W-:Y:S01]  /*1b010*/  STL [R1+0xda0], R163 ;  /* 0x000da0a301007387 */ /* 0x0003e20000100800 */
[----:B------:R-:W-:-:S02]  /*1b020*/  IMAD.MOV.U32 R180, RZ, RZ, R159 ;  /* 0x000000ffffb47224 */ /* 0x000fc400078e009f */
[----:B0-----:R-:W-:Y:S02]  /*1b030*/  IMAD.MOV.U32 R176, RZ, RZ, R161 ;  /* 0x000000ffffb07224 */ /* 0x001fe400078e00a1 */
[----:B------:R-:W-:Y:S01]  /*1b040*/  IMAD.MOV.U32 R177, RZ, RZ, R156 ;  /* 0x000000ffffb17224 */ /* 0x000fe200078e009c */
[----:B--2---:R-:W2:Y:S01]  /*1b050*/  LDL.LU.128 R172, [R1+0xdd0] ;  /* 0x000dd00001ac7983 */ /* 0x004ea20000300c00 */
[----:B------:R-:W-:Y:S02]  /*1b060*/  IMAD.MOV.U32 R178, RZ, RZ, R23 ;  /* 0x000000ffffb27224 */ /* 0x000fe400078e0017 */
[----:B------:R-:W-:Y:S01]  /*1b070*/  IMAD.MOV.U32 R179, RZ, RZ, R160 ;  /* 0x000000ffffb37224 */ /* 0x000fe200078e00a0 */
[----:B-1----:R-:W3:Y:S01]  /*1b080*/  LDL.LU R163, [R1+0xda0] ;  /* 0x000da00001a37983 */ /* 0x002ee20000300800 */
[----:B------:R-:W-:-:S03]  /*1b090*/  IMAD.MOV.U32 R181, RZ, RZ, R4 ;  /* 0x000000ffffb57224 */ /* 0x000fc600078e0004 */
[----:B------:R-:W3:Y:S01]  /*1b0a0*/  LDL.LU.128 R164, [R1+0xdb0] ;  /* 0x000db00001a47983 */ /* 0x000ee20000300c00 */
[----:B------:R-:W-:-:S03]  /*1b0b0*/  IMAD.MOV.U32 R193, RZ, RZ, R231 ;  /* 0x000000ffffc17224 */ /* 0x000fc600078e00e7 */
[----:B------:R0:W-:Y:S04]  /*1b0c0*/  STL [R1+0xe08], R194 ;  /* 0x000e08c201007387 */ /* 0x0001e80000100800 */
[----:B------:R1:W-:Y:S04]  /*1b0d0*/  STL.128 [R1+0x450], R232 ;  /* 0x000450e801007387 */ /* 0x0003e80000100c00 */
[----:B------:R4:W-:Y:S01]  /*1b0e0*/  STL.128 [R1+0xdc0], R168 ;  /* 0x000dc0a801007387 */ /* 0x0009e20000100c00 */
[----:B0-----:R-:W-:-:S03]  /*1b0f0*/  IMAD.MOV.U32 R194, RZ, RZ, R230 ;  /* 0x000000ffffc27224 */ /* 0x001fc600078e00e6 */
[----:B------:R0:W-:Y:S04]  /*1b100*/  STL.128 [R1+0x370], R176 ;  /* 0x000370b001007387 */ /* 0x0001e80000100c00 */
[----:B------:R0:W-:Y:S04]  /*1b110*/  STL.128 [R1+0x380], R180 ;  /* 0x000380b401007387 */ /* 0x0001e80000100c00 */
[----:B-1----:R-:W3:Y:S04]  /*1b120*/  LDL.LU R234, [R1+0xe0c] ;  /* 0x000e0c0001ea7983 */ /* 0x002ee80000300800 */
[----:B----4-:R-:W4:Y:S04]  /*1b130*/  LDL.LU.128 R168, [R1+0xdc0] ;  /* 0x000dc00001a87983 */ /* 0x010f280000300c00 */
[----:B0-----:R-:W4:Y:S04]  /*1b140*/  LDL.LU.128 R176, [R1+0xde0] ;  /* 0x000de00001b07983 */ /* 0x001f280000300c00 */
[----:B------:R-:W4:Y:S04]  /*1b150*/  LDL.LU.128 R180, [R1+0xdf0] ;  /* 0x000df00001b47983 */ /* 0x000f280000300c00 */
[----:B------:R0:W-:Y:S04]  /*1b160*/  STL.128 [R1+0x3b0], R192 ;  /* 0x0003b0c001007387 */ /* 0x0001e80000100c00 */
[----:B0-----:R-:W4:Y:S04]  /*1b170*/  LDL.LU R194, [R1+0xe08] ;  /* 0x000e080001c27983 */ /* 0x001f280000300800 */
[----:B------:R-:W4:Y:S01]  /*1b180*/  LDL.LU.64 R192, [R1+0xe00] ;  /* 0x000e000001c07983 */ /* 0x000f220000300a00 */
[----:B------:R-:W-:-:S03]  /*1b190*/  WARPGROUP.DEPBAR.LE gsb0, 0x0 ;  /* 0x00008000000079c5 */ /* 0x000fc60000010000 */
[----:B------:R0:W-:Y:S04]  /*1b1a0*/  STL.128 [R1+0xd90], R148 ;  /* 0x000d909401007387 */ /* 0x0001e80000100c00 */
[----:B------:R1:W-:Y:S04]  /*1b1b0*/  STL.128 [R1+0xd80], R144 ;  /* 0x000d809001007387 */ /* 0x0003e80000100c00 */
[----:B------:R1:W-:Y:S04]  /*1b1c0*/  STL.128 [R1+0xd70], R140 ;  /* 0x000d708c01007387 */ /* 0x0003e80000100c00 */
[----:B------:R1:W-:Y:S04]  /*1b1d0*/  STL.128 [R1+0xd60], R136 ;  /* 0x000d608801007387 */ /* 0x0003e80000100c00 */
[----:B0-----:R-:W4:Y:S04]  /*1b1e0*/  LDL.LU.128 R148, [R1+0xd90] ;  /* 0x000d900001947983 */ /* 0x001f280000300c00 */
[----:B-1----:R-:W4:Y:S04]  /*1b1f0*/  LDL.LU.128 R144, [R1+0xd80] ;  /* 0x000d800001907983 */ /* 0x002f280000300c00 */
[----:B------:R0:W-:Y:S04]  /*1b200*/  STL.128 [R1+0xd50], R132 ;  /* 0x000d508401007387 */ /* 0x0001e80000100c00 */
[----:B------:R1:W-:Y:S04]  /*1b210*/  STL.128 [R1+0xd40], R128 ;  /* 0x000d408001007387 */ /* 0x0003e80000100c00 */
[----:B------:R1:W-:Y:S04]  /*1b220*/  STL.128 [R1+0xd30], R124 ;  /* 0x000d307c01007387 */ /* 0x0003e80000100c00 */
[----:B------:R1:W-:Y:S04]  /*1b230*/  STL.128 [R1+0xd20], R120 ;  /* 0x000d207801007387 */ /* 0x0003e80000100c00 */
[----:B------:R1:W-:Y:S04]  /*1b240*/  STL.128 [R1+0xd10], R116 ;  /* 0x000d107401007387 */ /* 0x0003e80000100c00 */
[----:B------:R-:W4:Y:S04]  /*1b250*/  LDL.LU.128 R140, [R1+0xd70] ;  /* 0x000d7000018c7983 */ /* 0x000f280000300c00 */
[----:B------:R-:W4:Y:S04]  /*1b260*/  LDL.LU.128 R136, [R1+0xd60] ;  /* 0x000d600001887983 */ /* 0x000f280000300c00 */
[----:B0-----:R-:W4:Y:S04]  /*1b270*/  LDL.LU.128 R132, [R1+0xd50] ;  /* 0x000d500001847983 */ /* 0x001f280000300c00 */
[----:B-1----:R-:W4:Y:S04]  /*1b280*/  LDL.LU.128 R128, [R1+0xd40] ;  /* 0x000d400001807983 */ /* 0x002f280000300c00 */
[----:B------:R-:W4:Y:S04]  /*1b290*/  LDL.LU.128 R124, [R1+0xd30] ;  /* 0x000d3000017c7983 */ /* 0x000f280000300c00 */
[----:B------:R-:W4:Y:S04]  /*1b2a0*/  LDL.LU.128 R120, [R1+0xd20] ;  /* 0x000d200001787983 */ /* 0x000f280000300c00 */
[----:B------:R-:W4:Y:S04]  /*1b2b0*/  LDL.LU.128 R116, [R1+0xd10] ;  /* 0x000d100001747983 */ /* 0x000f280000300c00 */
[----:B------:R0:W-:Y:S04]  /*1b2c0*/  STL.128 [R1+0xd00], R112 ;  /* 0x000d007001007387 */ /* 0x0001e80000100c00 */
[----:B------:R1:W-:Y:S04]  /*1b2d0*/  STL.128 [R1+0xcf0], R108 ;  /* 0x000cf06c01007387 */ /* 0x0003e80000100c00 */
[----:B0-----:R-:W4:Y:S04]  /*1b2e0*/  LDL.LU.128 R112, [R1+0xd00] ;  /* 0x000d000001707983 */ /* 0x001f280000300c00 */
[----:B-1----:R-:W4:Y:S01]  /*1b2f0*/  LDL.LU.128 R108, [R1+0xcf0] ;  /* 0x000cf000016c7983 */ /* 0x002f220000300c00 */
[----:B------:R-:W-:-:S02]  /*1b300*/  IMAD.MOV.U32 R5, RZ, RZ, R17 ;  /* 0x000000ffff057224 */ /* 0x000fc400078e0011 */
[----:B------:R-:W-:Y:S02]  /*1b310*/  IMAD.MOV.U32 R230, RZ, RZ, R22 ;  /* 0x000000ffffe67224 */ /* 0x000fe400078e0016 */
[----:B------:R-:W-:Y:S01]  /*1b320*/  IMAD.MOV.U32 R231, RZ, RZ, R21 ;  /* 0x000000ffffe77224 */ /* 0x000fe200078e0015 */
[----:B------:R-:W-:Y:S01]  /*1b330*/  R2UR UR7, R5 ;  /* 0x00000000050772ca */ /* 0x000fe200000e0000 */
[----:B------:R-:W-:Y:S02]  /*1b340*/  IMAD.MOV.U32 R7, RZ, RZ, R3 ;  /* 0x000000ffff077224 */ /* 0x000fe400078e0003 */
[----:B------:R-:W-:Y:S02]  /*1b350*/  IMAD.MOV.U32 R6, RZ, RZ, R2 ;  /* 0x000000ffff067224 */ /* 0x000fe400078e0002 */
[----:B------:R-:W-:Y:S01]  /*1b360*/  IMAD.MOV.U32 R5, RZ, RZ, R0 ;  /* 0x000000ffff057224 */ /* 0x000fe200078e0000 */
[----:B--2---:R-:W-:Y:S01]  /*1b370*/  F2FP.BF16.F32.PACK_AB R152, R172, R173 ;  /* 0x000000adac98723e */ /* 0x004fe200000010ff */
[----:B------:R-:W-:Y:S01]  /*1b380*/  VIADD R4, R16, 0x200 ;  /* 0x0000020010047836 */ /* 0x000fe20000000000 */
[----:B---3--:R-:W-:-:S02]  /*1b390*/  F2FP.BF16.F32.PACK_AB R153, R163, R164 ;  /* 0x000000a4a399723e */ /* 0x008fc400000010ff */
[----:B------:R-:W-:Y:S02]  /*1b3a0*/  F2FP.BF16.F32.PACK_AB R154, R174, R175 ;  /* 0x000000afae9a723e */ /* 0x000fe400000010ff */
[----:B------:R-:W-:Y:S01]  /*1b3b0*/  F2FP.BF16.F32.PACK_AB R155, R165, R166 ;  /* 0x000000a6a59b723e */ /* 0x000fe200000010ff */
[----:B------:R-:W-:Y:S01]  /*1b3c0*/  STL.128 [R1+0x3c0], R196 ;  /* 0x0003c0c401007387 */ /* 0x000fe20000100c00 */
[----:B------:R-:W-:Y:S01]  /*1b3d0*/  R2UR UR6, R4 ;  /* 0x00000000040672ca */ /* 0x000fe200000e0000 */
[----:B------:R-:W-:Y:S02]  /*1b3e0*/  IMAD.MOV.U32 R175, RZ, RZ, R91 ;  /* 0x000000ffffaf7224 */ /* 0x000fe400078e005b */
[----:B------:R-:W-:Y:S01]  /*1b3f0*/  STL.128 [R1+0x3d0], R200 ;  /* 0x0003d0c801007387 */ /* 0x000fe20000100c00 */
[----:B------:R-:W-:-:S03]  /*1b400*/  IMAD.MOV.U32 R174, RZ, RZ, R90 ;  /* 0x000000ffffae7224 */ /* 0x000fc600078e005a */
        /* <DEDUP_REMOVED lines=11> */
[----:B------:R-:W-:Y:S02]  /*1b4c0*/  IMAD.MOV.U32 R163, RZ, RZ, R79 ;  /* 0x000000ffffa37224 */ /* 0x000fe400078e004f */
[----:B------:R-:W-:Y:S01]  /*1b4d0*/  IMAD.MOV.U32 R162, RZ, RZ, R78 ;  /* 0x000000ffffa27224 */ /* 0x000fe200078e004e */
[----:B------:R0:W-:Y:S01]  /*1b4e0*/  STL.128 [R1+0x390], R184 ;  /* 0x000390b801007387 */ /* 0x0001e20000100c00 */
[----:B------:R-:W-:Y:S02]  /*1b4f0*/  IMAD.MOV.U32 R161, RZ, RZ, R77 ;  /* 0x000000ffffa17224 */ /* 0x000fe400078e004d */
[----:B------:R-:W-:Y:S01]  /*1b500*/  IMAD.MOV.U32 R160, RZ, RZ, R76 ;  /* 0x000000ffffa07224 */ /* 0x000fe200078e004c */
[----:B------:R1:W-:Y:S01]  /*1b510*/  STL.128 [R1+0x3a0], R188 ;  /* 0x0003a0bc01007387 */ /* 0x0003e20000100c00 */
[----:B------:R-:W-:Y:S02]  /*1b520*/  IMAD.MOV.U32 R159, RZ, RZ, R75 ;  /* 0x000000ffff9f7224 */ /* 0x000fe400078e004b */
[----:B------:R-:W-:-:S02]  /*1b530*/  IMAD.MOV.U32 R158, RZ, RZ, R74 ;  /* 0x000000ffff9e7224 */ /* 0x000fc400078e004a */
[----:B------:R-:W-:Y:S02]  /*1b540*/  IMAD.MOV.U32 R157, RZ, RZ, R73 ;  /* 0x000000ffff9d7224 */ /* 0x000fe400078e0049 */
[----:B------:R-:W-:Y:S02]  /*1b550*/  IMAD.MOV.U32 R156, RZ, RZ, R72 ;  /* 0x000000ffff9c7224 */ /* 0x000fe400078e0048 */
[----:B0-----:R-:W-:Y:S02]  /*1b560*/  IMAD.MOV.U32 R187, RZ, RZ, R103 ;  /* 0x000000ffffbb7224 */ /* 0x001fe400078e0067 */
[----:B------:R-:W-:Y:S02]  /*1b570*/  IMAD.MOV.U32 R186, RZ, RZ, R102 ;  /* 0x000000ffffba7224 */ /* 0x000fe400078e0066 */
[----:B-1----:R-:W-:Y:S02]  /*1b580*/  IMAD.MOV.U32 R191, RZ, RZ, R107 ;  /* 0x000000ffffbf7224 */ /* 0x002fe400078e006b */
[----:B------:R-:W-:-:S02]  /*1b590*/  IMAD.MOV.U32 R190, RZ, RZ, R106 ;  /* 0x000000ffffbe7224 */ /* 0x000fc400078e006a */
[----:B------:R-:W-:Y:S02]  /*1b5a0*/  IMAD.MOV.U32 R189, RZ, RZ, R105 ;  /* 0x000000ffffbd7224 */ /* 0x000fe400078e0069 */
[----:B------:R-:W-:Y:S02]  /*1b5b0*/  IMAD.MOV.U32 R188, RZ, RZ, R104 ;  /* 0x000000ffffbc7224 */ /* 0x000fe400078e0068 */
[----:B------:R-:W-:Y:S02]  /*1b5c0*/  IMAD.MOV.U32 R185, RZ, RZ, R101 ;  /* 0x000000ffffb97224 */ /* 0x000fe400078e0065 */
        /* <DEDUP_REMOVED lines=8> */
[----:B------:R-:W-:Y:S01]  /*1b650*/  IMAD.MOV.U32 R23, RZ, RZ, R144 ;  /* 0x000000ffff177224 */ /* 0x000fe200078e0090 */
[----:B------:R-:W-:Y:S01]  /*1b660*/  STL [R1+0x66c], R0 ;  /* 0x00066c0001007387 */ /* 0x000fe20000100800 */
[----:B------:R-:W-:-:S03]  /*1b670*/  IMAD.MOV.U32 R233, RZ, RZ, R3 ;  /* 0x000000ffffe97224 */ /* 0x000fc600078e0003 */
[----:B------:R-:W-:Y:S01]  /*1b680*/  STL [R1+0x668], R2 ;  /* 0x0006680201007387 */ /* 0x000fe20000100800 */
[----:B------:R-:W-:-:S03]  /*1b690*/  IMAD.MOV.U32 R235, RZ, RZ, R0 ;  /* 0x000000ffffeb7224 */ /* 0x000fc600078e0000 */
[----:B------:R-:W-:Y:S04]  /*1b6a0*/  STL [R1+0x664], R3 ;  /* 0x0006640301007387 */ /* 0x000fe80000100800 */
[----:B------:R-:W-:Y:S01]  /*1b6b0*/  STL [R1+0x660], R18 ;  /* 0x0006601201007387 */ /* 0x000fe20000100800 */
[----:B------:R-:W-:-:S03]  /*1b6c0*/  IMAD.MOV.U32 R224, RZ, RZ, R140 ;  /* 0x000000ffffe07224 */ /* 0x000fc600078e008c */
        /* <DEDUP_REMOVED lines=57> */
[----:B------:R-:W-:Y:S02]  /*1ba60*/  IMAD.MOV.U32 R225, RZ, RZ, R141 ;  /* 0x000000ffffe17224 */ /* 0x000fe400078e008d */
[----:B------:R-:W-:Y:S01]  /*1ba70*/  IMAD.MOV.U32 R226, RZ, RZ, R142 ;  /* 0x000000ffffe27224 */ /* 0x000fe200078e008e */
[----:B------:R0:W-:Y:S01]  /*1ba80*/  STL [R1+0xcec], R234 ;  /* 0x000cecea01007387 */ /* 0x0001e20000100800 */
[----:B------:R-:W-:Y:S02]  /*1ba90*/  IMAD.MOV.U32 R227, RZ, RZ, R143 ;  /* 0x000000ffffe37224 */ /* 0x000fe400078e008f */
[----:B------:R-:W-:Y:S01]  /*1baa0*/  IMAD.MOV.U32 R4, RZ, RZ, R108 ;  /* 0x000000ffff047224 */ /* 0x000fe200078e006c */
[----:B------:R-:W-:Y:S01]  /*1bab0*/  STL [R1+0x5e8], R118 ;  /* 0x0005e87601007387 */ /* 0x000fe20000100800 */
[----:B------:R-:W-:Y:S02]  /*1bac0*/  IMAD.MOV.U32 R151, RZ, RZ, R67 ;  /* 0x000000ffff977224 */ /* 0x000fe400078e0043 */
[----:B------:R-:W-:Y:S01]  /*1bad0*/  IMAD.MOV.U32 R150, RZ, RZ, R66 ;  /* 0x000000ffff967224 */ /* 0x000fe200078e0042 */
[----:B------:R-:W-:Y:S01]  /*1bae0*/  STL [R1+0x5e4], R117 ;  /* 0x0005e47501007387 */ /* 0x000fe20000100800 */
[----:B------:R-:W-:-:S02]  /*1baf0*/  IMAD.MOV.U32 R149, RZ, RZ, R65 ;  /* 0x000000ffff957224 */ /* 0x000fc400078e0041 */
[----:B0-----:R-:W-:Y:S01]  /*1bb00*/  IMAD.MOV.U32 R234, RZ, RZ, R2 ;  /* 0x000000ffffea7224 */ /* 0x001fe200078e0002 */
[----:B------:R-:W-:Y:S01]  /*1bb10*/  STL [R1+0x5e0], R116 ;  /* 0x0005e07401007387 */ /* 0x000fe20000100800 */
[----:B------:R-:W-:Y:S02]  /*1bb20*/  IMAD.MOV.U32 R148, RZ, RZ, R64 ;  /* 0x000000ffff947224 */ /* 0x000fe400078e0040 */
[----:B------:R-:W-:Y:S01]  /*1bb30*/  IMAD.MOV.U32 R147, RZ, RZ, R63 ;  /* 0x000000ffff937224 */ /* 0x000fe200078e003f */
[----:B------:R-:W-:Y:S01]  /*1bb40*/  STL [R1+0x5dc], R115 ;  /* 0x0005dc7301007387 */ /* 0x000fe20000100800 */
[----:B------:R-:W-:Y:S02]  /*1bb50*/  IMAD.MOV.U32 R146, RZ, RZ, R62 ;  /* 0x000000ffff927224 */ /* 0x000fe400078e003e */
[----:B------:R-:W-:Y:S01]  /*1bb60*/  IMAD.MOV.U32 R145, RZ, RZ, R61 ;  /* 0x000000ffff917224 */ /* 0x000fe200078e003d */
[----:B------:R-:W-:Y:S01]  /*1bb70*/  STL [R1+0x5d8], R114 ;  /* 0x0005d87201007387 */ /* 0x000fe20000100800 */
[----:B------:R-:W-:-:S02]  /*1bb80*/  IMAD.MOV.U32 R144, RZ, RZ, R60 ;  /* 0x000000ffff907224 */ /* 0x000fc400078e003c */
[----:B------:R-:W-:Y:S01]  /*1bb90*/  IMAD.MOV.U32 R143, RZ, RZ, R59 ;  /* 0x000000ffff8f7224 */ /* 0x000fe200078e003b */
[----:B------:R-:W-:Y:S01]  /*1bba0*/  STL [R1+0x5d4], R113 ;  /* 0x0005d47101007387 */ /* 0x000fe20000100800 */
[----:B------:R-:W-:Y:S02]  /*1bbb0*/  IMAD.MOV.U32 R142, RZ, RZ, R58 ;  /* 0x000000ffff8e7224 */ /* 0x000fe400078e003a */
[----:B------:R-:W-:Y:S01]  /*1bbc0*/  IMAD.MOV.U32 R141, RZ, RZ, R57 ;  /* 0x000000ffff8d7224 */ /* 0x000fe200078e0039 */
[----:B------:R-:W-:Y:S01]  /*1bbd0*/  STL [R1+0x5d0], R112 ;  /* 0x0005d07001007387 */ /* 0x000fe20000100800 */
        /* <DEDUP_REMOVED lines=11> */
[----:B------:R3:W-:Y:S01]  /*1bc90*/  STL [R1+0xca0], R167 ;  /* 0x000ca0a701007387 */ /* 0x0007e20000100800 */
[----:B------:R-:W-:-:S02]  /*1bca0*/  IMAD.MOV.U32 R132, RZ, RZ, R48 ;  /* 0x000000ffff847224 */ /* 0x000fc400078e0030 */
[----:B------:R-:W-:Y:S01]  /*1bcb0*/  IMAD.MOV.U32 R131, RZ, RZ, R47 ;  /* 0x000000ffff837224 */ /* 0x000fe200078e002f */
[----:B------:R4:W-:Y:S01]  /*1bcc0*/  STL.128 [R1+0xc90], R152 ;  /* 0x000c909801007387 */ /* 0x0009e20000100c00 */
[----:B0-----:R-:W-:Y:S02]  /*1bcd0*/  IMAD.MOV.U32 R183, RZ, RZ, R99 ;  /* 0x000000ffffb77224 */ /* 0x001fe400078e0063 */
[----:B------:R-:W-:Y:S02]  /*1bce0*/  IMAD.MOV.U32 R182, RZ, RZ, R98 ;  /* 0x000000ffffb67224 */ /* 0x000fe400078e0062 */
[----:B------:R-:W-:Y:S02]  /*1bcf0*/  IMAD.MOV.U32 R181, RZ, RZ, R97 ;  /* 0x000000ffffb57224 */ /* 0x000fe400078e0061 */
[----:B------:R-:W-:Y:S02]  /*1bd00*/  IMAD.MOV.U32 R180, RZ, RZ, R96 ;  /* 0x000000ffffb47224 */ /* 0x000fe400078e0060 */
[----:B-1----:R-:W-:-:S02]  /*1bd10*/  IMAD.MOV.U32 R179, RZ, RZ, R95 ;  /* 0x000000ffffb37224 */ /* 0x002fc400078e005f */
[----:B------:R-:W-:Y:S02]  /*1bd20*/  IMAD.MOV.U32 R178, RZ, RZ, R94 ;  /* 0x000000ffffb27224 */ /* 0x000fe400078e005e */
[----:B------:R-:W-:Y:S02]  /*1bd30*/  IMAD.MOV.U32 R177, RZ, RZ, R93 ;  /* 0x000000ffffb17224 */ /* 0x000fe400078e005d */
[----:B------:R-:W-:Y:S02]  /*1bd40*/  IMAD.MOV.U32 R176, RZ, RZ, R92 ;  /* 0x000000ffffb07224 */ /* 0x000fe400078e005c */
[----:B--2---:R-:W-:Y:S02]  /*1bd50*/  IMAD.MOV.U32 R171, RZ, RZ, R87 ;  /* 0x000000ffffab7224 */ /* 0x004fe400078e0057 */
[----:B------:R-:W-:Y:S02]  /*1bd60*/  IMAD.MOV.U32 R170, RZ, RZ, R86 ;  /* 0x000000ffffaa7224 */ /* 0x000fe400078e0056 */
[----:B------:R-:W-:-:S02]  /*1bd70*/  IMAD.MOV.U32 R169, RZ, RZ, R85 ;  /* 0x000000ffffa97224 */ /* 0x000fc400078e0055 */
[----:B------:R-:W-:Y:S02]  /*1bd80*/  IMAD.MOV.U32 R168, RZ, RZ, R84 ;  /* 0x000000ffffa87224 */ /* 0x000fe400078e0054 */
[----:B---3--:R-:W-:Y:S02]  /*1bd90*/  IMAD.MOV.U32 R167, RZ, RZ, R83 ;  /* 0x000000ffffa77224 */ /* 0x008fe400078e0053 */
        /* <DEDUP_REMOVED lines=26> */
[----:B------:R0:W-:Y:S01]  /*1bf40*/  STL [R1+0xce8], R194 ;  /* 0x000ce8c201007387 */ /* 0x0001e20000100800 */
[----:B------:R-:W-:-:S03]  /*1bf50*/  IMAD.MOV.U32 R195, RZ, RZ, R111 ;  /* 0x000000ffffc37224 */ /* 0x000fc600078e006f */
[----:B------:R1:W-:Y:S04]  /*1bf60*/  STL.64 [R1+0xce0], R192 ;  /* 0x000ce0c001007387 */ /* 0x0003e80000100a00 */
[----:B------:R-:W-:Y:S01]  /*1bf70*/  STL [R1+0x5cc], R111 ;  /* 0x0005cc6f01007387 */ /* 0x000fe20000100800 */
[----:B0-----:R-:W-:-:S03]  /*1bf80*/  IMAD.MOV.U32 R194, RZ, RZ, R110 ;  /* 0x000000ffffc27224 */ /* 0x001fc600078e006e */
[----:B------:R-:W-:Y:S04]  /*1bf90*/  STL [R1+0x5c8], R110 ;  /* 0x0005c86e01007387 */ /* 0x000fe80000100800 */
[----:B------:R-:W-:Y:S01]  /*1bfa0*/  STL [R1+0x5c4], R109 ;  /* 0x0005c46d01007387 */ /* 0x000fe20000100800 */
[----:B-1----:R-:W-:-:S03]  /*1bfb0*/  IMAD.MOV.U32 R193, RZ, RZ, R109 ;  /* 0x000000ffffc17224 */ /* 0x002fc600078e006d */
        /* <DEDUP_REMOVED lines=95> */
[----:B------:R-:W-:Y:S04]  /*1c5b0*/  STL [R1+0x470], R24 ;  /* 0x0004701801007387 */ /* 0x000fe80000100800 */
[----:B------:R1:W-:Y:S04]  /*1c5c0*/  STL [R1+0xc80], R24 ;  /* 0x000c801801007387 */ /* 0x0003e80000100800 */
[----:B------:R-:W2:Y:S04]  /*1c5d0*/  LDL.LU.128 R28, [R1+0x480] ;  /* 0x00048000011c7983 */ /* 0x000ea80000300c00 */
[----:B0-----:R-:W2:Y:S04]  /*1c5e0*/  LDL.LU.128 R152, [R1+0xc90] ;  /* 0x000c900001987983 */ /* 0x001ea80000300c00 */
[----:B-1----:R-:W2:Y:S04]  /*1c5f0*/  LDL.LU.128 R24, [R1+0x470] ;  /* 0x0004700001187983 */ /* 0x002ea80000300c00 */
[----:B------:R-:W2:Y:S04]  /*1c600*/  LDL.LU.128 R32, [R1+0x490] ;  /* 0x0004900001207983 */ /* 0x000ea80000300c00 */
        /* <DEDUP_REMOVED lines=29> */
[----:B------:R0:W-:Y:S01]  /*1c7e0*/  STL.128 [R1+0x440], R228 ;  /* 0x000440e401007387 */ /* 0x0001e20000100c00 */
[----:B------:R-:W-:-:S02]  /*1c7f0*/  IMAD.MOV.U32 R192, RZ, RZ, R4 ;  /* 0x000000ffffc07224 */ /* 0x000fc400078e0004 */
[----:B0-----:R-:W-:Y:S02]  /*1c800*/  IMAD.MOV.U32 R228, RZ, RZ, R23 ;  /* 0x000000ffffe47224 */ /* 0x001fe400078e0017 */
[----:B------:R-:W-:Y:S02]  /*1c810*/  IMAD.MOV.U32 R229, RZ, RZ, R22 ;  /* 0x000000ffffe57224 */ /* 0x000fe400078e0016 */
[----:B------:R-:W-:Y:S02]  /*1c820*/  IMAD.MOV.U32 R230, RZ, RZ, R21 ;  /* 0x000000ffffe67224 */ /* 0x000fe400078e0015 */
[----:B------:R-:W-:Y:S02]  /*1c830*/  IMAD.MOV.U32 R21, RZ, RZ, R3 ;  /* 0x000000ffff157224 */ /* 0x000fe400078e0003 */
[----:B------:R-:W-:Y:S02]  /*1c840*/  IMAD.MOV.U32 R22, RZ, RZ, R2 ;  /* 0x000000ffff167224 */ /* 0x000fe400078e0002 */
[----:B------:R-:W-:-:S05]  /*1c850*/  IMAD.MOV.U32 R23, RZ, RZ, R0 ;  /* 0x000000ffff177224 */ /* 0x000fca00078e0000 */
[----:B------:R0:W-:Y:S04]  /*1c860*/  STL.128 [R1+0xc70], R20 ;  /* 0x000c701401007387 */ /* 0x0001e80000100c00 */
[----:B------:R1:W-:Y:S04]  /*1c870*/  STL.128 [R1+0x3b0], R192 ;  /* 0x0003b0c001007387 */ /* 0x0003e80000100c00 */
[----:B------:R-:W-:Y:S04]  /*1c880*/  STL.128 [R1+0x340], R164 ;  /* 0x000340a401007387 */ /* 0x000fe80000100c00 */
[----:B0-----:R-:W3:Y:S04]  /*1c890*/  LDL.LU.128 R20, [R1+0xc70] ;  /* 0x000c700001147983 */ /* 0x001ee80000300c00 */
[----:B------:R-:W-:Y:S04]  /*1c8a0*/  STL.128 [R1+0x350], R168 ;  /* 0x000350a801007387 */ /* 0x000fe80000100c00 */
[----:B------:R0:W-:Y:S04]  /*1c8b0*/  STL.128 [R1+0x370], R176 ;  /* 0x000370b001007387 */ /* 0x0001e80000100c00 */
[----:B------:R4:W-:Y:S04]  /*1c8c0*/  STL.128 [R1+0x380], R180 ;  /* 0x000380b401007387 */ /* 0x0009e80000100c00 */
[----:B-1----:R-:W3:Y:S04]  /*1c8d0*/  LDL.LU R194, [R1+0xce8] ;  /* 0x000ce80001c27983 */ /* 0x002ee80000300800 */
[----:B------:R-:W3:Y:S04]  /*1c8e0*/  LDL.LU.64 R192, [R1+0xce0] ;  /* 0x000ce00001c07983 */ /* 0x000ee80000300a00 */
[----:B0-----:R-:W3:Y:S04]  /*1c8f0*/  LDL.LU.128 R176, [R1+0xcc0] ;  /* 0x000cc00001b07983 */ /* 0x001ee80000300c00 */
[----:B----4-:R-:W4:Y:S04]  /*1c900*/  LDL.LU.128 R180, [R1+0xcd0] ;  /* 0x000cd00001b47983 */ /* 0x010f280000300c00 */
[----:B------:R-:W4:Y:S04]  /*1c910*/  LDL.LU.128 R168, [R1+0xcb0] ;  /* 0x000cb00001a87983 */ /* 0x000f280000300c00 */
[----:B------:R-:W4:Y:S01]  /*1c920*/  LDL.LU R167, [R1+0xca0] ;  /* 0x000ca00001a77983 */ /* 0x000f220000300800 */
[----:B--2---:R-:W-:-:S06]  /*1c930*/  WARPGROUP.ARRIVE ;  /* 0x00000000000079c5 */ /* 0x004fcc0000000000 */
[----:B------:R-:W-:Y:S03]  /*1c940*/  HGMMA.64x256x16.F32.BF16 R24, R152, gdesc[UR4].tnspB, R24, gsb0 ;  /* 0x43e0000498187df0 */ /* 0x000fe60008001818 */
[----:B------:R-:W-:Y:S02]  /*1c950*/  WARPGROUP.DEPBAR.LE gsb0, 0x0 ;  /* 0x00008000000079c5 */ /* 0x000fe40000010000 */
[----:B------:R0:W-:Y:S04]  /*1c960*/  STL.128 [R1+0x470], R24 ;  /* 0x0004701801007387 */ /* 0x0001e80000100c00 */
[----:B0-----:R-:W2:Y:S01]  /*1c970*/  LDL.LU R24, [R1+0xc80] ;  /* 0x000c800001187983 */ /* 0x001ea20000300800 */
[----:B---3--:R-:W-:-:S02]  /*1c980*/  IMAD.MOV.U32 R4, RZ, RZ, R20 ;  /* 0x000000ffff047224 */ /* 0x008fc400078e0014 */
        /* <DEDUP_REMOVED lines=9> */
[----:B------:R-:W-:Y:S01]  /*1ca20*/  VIADD R16, R16, 0x280 ;  /* 0x0000028010107836 */ /* 0x000fe20000000000 */
[----:B------:R4:W-:Y:S01]  /*1ca30*/  STL.128 [R1+0x390], R184 ;  /* 0x000390b801007387 */ /* 0x0009e20000100c00 */
[----:B------:R-:W-:-:S03]  /*1ca40*/  IMAD.MOV.U32 R3, RZ, RZ, R108 ;  /* 0x000000ffff037224 */ /* 0x000fc600078e006c */
[----:B------:R4:W-:Y:S01]  /*1ca50*/  STL.128 [R1+0x3a0], R188 ;  /* 0x0003a0bc01007387 */ /* 0x0009e20000100c00 */
[----:B0-----:R-:W-:Y:S02]  /*1ca60*/  IMAD.MOV.U32 R156, RZ, RZ, R72 ;  /* 0x000000ffff9c7224 */ /* 0x001fe400078e0048 */
[----:B------:R-:W-:Y:S01]  /*1ca70*/  IMAD.MOV.U32 R157, RZ, RZ, R73 ;  /* 0x000000ffff9d7224 */ /* 0x000fe200078e0049 */
[----:B------:R-:W-:Y:S01]  /*1ca80*/  STL.128 [R1+0x510], R64 ;  /* 0x0005104001007387 */ /* 0x000fe20000100c00 */
[----:B------:R-:W-:Y:S02]  /*1ca90*/  IMAD.MOV.U32 R158, RZ, RZ, R74 ;  /* 0x000000ffff9e7224 */ /* 0x000fe400078e004a */
[----:B------:R-:W-:Y:S02]  /*1caa0*/  IMAD.MOV.U32 R159, RZ, RZ, R75 ;  /* 0x000000ffff9f7224 */ /* 0x000fe400078e004b */
[----:B-1----:R-:W-:Y:S02]  /*1cab0*/  IMAD.MOV.U32 R160, RZ, RZ, R76 ;  /* 0x000000ffffa07224 */ /* 0x002fe400078e004c */
[----:B------:R-:W-:-:S02]  /*1cac0*/  IMAD.MOV.U32 R161, RZ, RZ, R77 ;  /* 0x000000ffffa17224 */ /* 0x000fc400078e004d */
[----:B------:R-:W-:Y:S02]  /*1cad0*/  IMAD.MOV.U32 R162, RZ, RZ, R78 ;  /* 0x000000ffffa27224 */ /* 0x000fe400078e004e */
[----:B------:R-:W-:Y:S02]  /*1cae0*/  IMAD.MOV.U32 R163, RZ, RZ, R79 ;  /* 0x000000ffffa37224 */ /* 0x000fe400078e004f */
[----:B---3--:R-:W-:Y:S02]  /*1caf0*/  IMAD.MOV.U32 R172, RZ, RZ, R88 ;  /* 0x000000ffffac7224 */ /* 0x008fe400078e0058 */
        /* <DEDUP_REMOVED lines=12> */
[----:B------:R-:W-:Y:S02]  /*1cbc0*/  IMAD.MOV.U32 R18, RZ, RZ, R109 ;  /* 0x000000ffff127224 */ /* 0x000fe400078e006d */
[----:B------:R-:W-:Y:S01]  /*1cbd0*/  IMAD.MOV.U32 R19, RZ, RZ, R110 ;  /* 0x000000ffff137224 */ /* 0x000fe200078e006e */
[----:B------:R-:W-:Y:S01]  /*1cbe0*/  STL.128 [R1+0x260], R8 ;  /* 0x0002600801007387 */ /* 0x000fe20000100c00 */
[----:B------:R-:W-:-:S03]  /*1cbf0*/  IMAD.MOV.U32 R2, RZ, RZ, R99 ;  /* 0x000000ffff027224 */ /* 0x000fc600078e0063 */
[----:B------:R-:W3:Y:S01]  /*1cc00*/  LDL.LU.128 R108, [R1+0x510] ;  /* 0x00051000016c7983 */ /* 0x000ee20000300c00 */
[----:B------:R-:W-:Y:S02]  /*1cc10*/  R2UR UR6, R16 ;  /* 0x00000000100672ca */ /* 0x000fe400000e0000 */
[----:B------:R-:W-:Y:S01]  /*1cc20*/  R2UR UR7, R17 ;  /* 0x00000000110772ca */ /* 0x000fe200000e0000 */
[----:B------:R-:W-:Y:S01]  /*1cc30*/  STL.128 [R1+0x480], R28 ;  /* 0x0004801c01007387 */ /* 0x000fe20000100c00 */
[----:B------:R-:W-:-:S03]  /*1cc40*/  F2FP.BF16.F32.PACK_AB R152, R176, R177 ;  /* 0x000000b1b098723e */ /* 0x000fc600000010ff */
[----:B------:R-:W-:Y:S01]  /*1cc50*/  STL.128 [R1+0x490], R32 ;  /* 0x0004902001007387 */ /* 0x000fe20000100c00 */
[----:B------:R-:W-:-:S03]  /*1cc60*/  F2FP.BF16.F32.PACK_AB R153, R167, R168 ;  /* 0x000000a8a799723e */ /* 0x000fc600000010ff */
[----:B------:R-:W-:Y:S01]  /*1cc70*/  STL.128 [R1+0x4a0], R36 ;  /* 0x0004a02401007387 */ /* 0x000fe20000100c00 */
[----:B------:R-:W-:-:S03]  /*1cc80*/  F2FP.BF16.F32.PACK_AB R154, R180, R181 ;  /* 0x000000b5b49a723e */ /* 0x000fc600000010ff */
[----:B------:R-:W-:Y:S01]  /*1cc90*/  STL.128 [R1+0x4b0], R40 ;  /* 0x0004b02801007387 */ /* 0x000fe20000100c00 */
[----:B------:R-:W-:-:S03]  /*1cca0*/  F2FP.BF16.F32.PACK_AB R155, R169, R170 ;  /* 0x000000aaa99b723e */ /* 0x000fc600000010ff */
[----:B------:R-:W-:Y:S04]  /*1ccb0*/  STL.128 [R1+0x4c0], R44 ;  /* 0x0004c02c01007387 */ /* 0x000fe80000100c00 */
[----:B------:R-:W-:Y:S04]  /*1ccc0*/  STL.128 [R1+0x4d0], R48 ;  /* 0x0004d03001007387 */ /* 0x000fe80000100c00 */
[----:B------:R-:W-:Y:S04]  /*1ccd0*/  STL.128 [R1+0x4e0], R52 ;  /* 0x0004e03401007387 */ /* 0x000fe80000100c00 */
[----:B------:R-:W-:Y:S04]  /*1cce0*/  STL.128 [R1+0x4f0], R56 ;  /* 0x0004f03801007387 */ /* 0x000fe80000100c00 */
[----:B------:R-:W-:Y:S04]  /*1ccf0*/  STL.128 [R1+0x500], R60 ;  /* 0x0005003c01007387 */ /* 0x000fe80000100c00 */
[----:B------:R0:W-:Y:S04]  /*1cd00*/  STL.128 [R1+0x520], R68 ;  /* 0x0005204401007387 */ /* 0x0001e80000100c00 */
[----:B------:R1:W-:Y:S04]  /*1cd10*/  STL [R1+0x55c], R83 ;  /* 0x00055c5301007387 */ /* 0x0003e80000100800 */
[----:B------:R4:W-:Y:S04]  /*1cd20*/  STL.128 [R1+0x560], R84 ;  /* 0x0005605401007387 */ /* 0x0009e80000100c00 */
[----:B------:R4:W-:Y:S04]  /*1cd30*/  STL.128 [R1+0x580], R92 ;  /* 0x0005805c01007387 */ /* 0x0009e80000100c00 */
[----:B------:R-:W-:Y:S04]  /*1cd40*/  STL.64 [R1+0x590], R96 ;  /* 0x0005906001007387 */ /* 0x000fe80000100a00 */
[----:B------:R4:W-:Y:S04]  /*1cd50*/  STL [R1+0x598], R98 ;  /* 0x0005986201007387 */ /* 0x0009e80000100800 */
[----:B------:R4:W-:Y:S04]  /*1cd60*/  STL.128 [R1+0x260], R4 ;  /* 0x0002600401007387 */ /* 0x0009e80000100c00 */
[----:B------:R4:W-:Y:S04]  /*1cd70*/  STL.128 [R1+0xc60], R192 ;  /* 0x000c60c001007387 */ /* 0x0009e80000100c00 */
[----:B------:R4:W-:Y:S04]  /*1cd80*/  STL.128 [R1+0xc50], R188 ;  /* 0x000c50bc01007387 */ /* 0x0009e80000100c00 */
[----:B------:R4:W-:Y:S04]  /*1cd90*/  STL.128 [R1+0xc40], R184 ;  /* 0x000c40b801007387 */ /* 0x0009e80000100c00 */
[----:B------:R4:W-:Y:S04]  /*1cda0*/  STL.128 [R1+0xc20], R172 ;  /* 0x000c20ac01007387 */ /* 0x0009e80000100c00 */
[----:B------:R4:W-:Y:S04]  /*1cdb0*/  STL [R1+0xc18], R166 ;  /* 0x000c18a601007387 */ /* 0x0009e80000100800 */
[----:B------:R4:W-:Y:S04]  /*1cdc0*/  STL.64 [R1+0xc10], R164 ;  /* 0x000c10a401007387 */ /* 0x0009e80000100a00 */
[----:B------:R2:W-:Y:S04]  /*1cdd0*/  STL.128 [R1+0xc00], R160 ;  /* 0x000c00a001007387 */ /* 0x0005e80000100c00 */
[----:B------:R2:W-:Y:S04]  /*1cde0*/  STL.128 [R1+0xbf0], R156 ;  /* 0x000bf09c01007387 */ /* 0x0005e80000100c00 */
[----:B0-----:R-:W3:Y:S04]  /*1cdf0*/  LDL.LU.128 R68, [R1+0x470] ;  /* 0x0004700001447983 */ /* 0x001ee80000300c00 */
[----:B------:R-:W3:Y:S04]  /*1ce00*/  LDL.LU.128 R72, [R1+0x480] ;  /* 0x0004800001487983 */ /* 0x000ee80000300c00 */
[----:B------:R-:W3:Y:S04]  /*1ce10*/  LDL.LU.128 R76, [R1+0x490] ;  /* 0x00049000014c7983 */ /* 0x000ee80000300c00 */
[----:B-1----:R-:W3:Y:S04]  /*1ce20*/  LDL.LU.128 R80, [R1+0x4a0] ;  /* 0x0004a00001507983 */ /* 0x002ee80000300c00 */
[----:B----4-:R-:W4:Y:S04]  /*1ce30*/  LDL.LU.128 R84, [R1+0x4b0] ;  /* 0x0004b00001547983 */ /* 0x010f280000300c00 */
        /* <DEDUP_REMOVED lines=19> */
[----:B------:R-:W4:Y:S04]  /*1cf70*/  LDL.LU.128 R192, [R1+0xc60] ;  /* 0x000c600001c07983 */ /* 0x000f280000300c00 */
[----:B------:R-:W4:Y:S04]  /*1cf80*/  LDL.LU.128 R188, [R1+0xc50] ;  /* 0x000c500001bc7983 */ /* 0x000f280000300c00 */
[----:B------:R-:W4:Y:S04]  /*1cf90*/  LDL.LU.128 R184, [R1+0xc40] ;  /* 0x000c400001b87983 */ /* 0x000f280000300c00 */
[----:B------:R-:W4:Y:S04]  /*1cfa0*/  LDL.LU.128 R172, [R1+0xc20] ;  /* 0x000c200001ac7983 */ /* 0x000f280000300c00 */
[----:B------:R-:W4:Y:S04]  /*1cfb0*/  LDL.LU R166, [R1+0xc18] ;  /* 0x000c180001a67983 */ /* 0x000f280000300800 */
[----:B------:R-:W4:Y:S04]  /*1cfc0*/  LDL.LU.64 R164, [R1+0xc10] ;  /* 0x000c100001a47983 */ /* 0x000f280000300a00 */
[----:B--2---:R-:W2:Y:S04]  /*1cfd0*/  LDL.LU.128 R160, [R1+0xc00] ;  /* 0x000c000001a07983 */ /* 0x004ea80000300c00 */
[----:B------:R-:W2:Y:S01]  /*1cfe0*/  LDL.LU.128 R156, [R1+0xbf0] ;  /* 0x000bf000019c7983 */ /* 0x000ea20000300c00 */
[----:B------:R-:W-:-:S05]  /*1cff0*/  IMAD.MOV.U32 R20, RZ, RZ, R24 ;  /* 0x000000ffff147224 */ /* 0x000fca00078e0018 */
[----:B------:R0:W-:Y:S04]  /*1d000*/  STL.128 [R1+0x260], R20 ;  /* 0x0002601401007387 */ /* 0x0001e80000100c00 */
[----:B------:R1:W-:Y:S04]  /*1d010*/  STL.128 [R1+0xbe0], R152 ;  /* 0x000be09801007387 */ /* 0x0003e80000100c00 */
[----:B0-----:R-:W2:Y:S04]  /*1d020*/  LDL.LU R22, [R1+0x520] ;  /* 0x0005200001167983 */ /* 0x001ea80000300800 */
[----:B------:R-:W2:Y:S04]  /*1d030*/  LDL.LU R23, [R1+0x524] ;  /* 0x0005240001177983 */ /* 0x000ea80000300800 */
[----:B-1----:R-:W2:Y:S01]  /*1d040*/  LDL.LU.128 R152, [R1+0xbe0] ;  /* 0x000be00001987983 */ /* 0x002ea20000300c00 */
[----:B------:R-:W-:-:S03]  /*1d050*/  IMAD.MOV.U32 R0, RZ, RZ, R151 ;  /* 0x000000ffff007224 */ /* 0x000fc600078e0097 */
[----:B------:R0:W-:Y:S04]  /*1d060*/  STL.128 [R1+0x3c0], R196 ;  /* 0x0003c0c401007387 */ /* 0x0001e80000100c00 */
[----:B------:R1:W-:Y:S04]  /*1d070*/  STL.128 [R1+0x3d0], R200 ;  /* 0x0003d0c801007387 */ /* 0x0003e80000100c00 */
[----:B------:R1:W-:Y:S04]  /*1d080*/  STL.128 [R1+0x3e0], R204 ;  /* 0x0003e0cc01007387 */ /* 0x0003e80000100c00 */
[----:B------:R1:W-:Y:S04]  /*1d090*/  STL.128 [R1+0x3f0], R208 ;  /* 0x0003f0d001007387 */ /* 0x0003e80000100c00 */
[----:B------:R3:W-:Y:S01]  /*1d0a0*/  STL.128 [R1+0x400], R212 ;  /* 0x000400d401007387 */ /* 0x0007e20000100c00 */
[----:B0-----:R-:W-:-:S02]  /*1d0b0*/  IMAD.MOV.U32 R196, RZ, RZ, R112 ;  /* 0x000000ffffc47224 */ /* 0x001fc400078e0070 */
[----:B------:R-:W-:Y:S01]  /*1d0c0*/  IMAD.MOV.U32 R197, RZ, RZ, R113 ;  /* 0x000000ffffc57224 */ /* 0x000fe200078e0071 */
[----:B------:R0:W-:Y:S01]  /*1d0d0*/  STL.128 [R1+0x410], R216 ;  /* 0x000410d801007387 */ /* 0x0001e20000100c00 */
[----:B------:R-:W-:Y:S02]  /*1d0e0*/  IMAD.MOV.U32 R198, RZ, RZ, R114 ;  /* 0x000000ffffc67224 */ /* 0x000fe400078e0072 */
        /* <DEDUP_REMOVED lines=10> */
[----:B------:R1:W-:Y:S01]  /*1d190*/  STL.128 [R1+0x450], R232 ;  /* 0x000450e801007387 */ /* 0x0003e20000100c00 */
[----:B------:R-:W-:Y:S02]  /*1d1a0*/  IMAD.MOV.U32 R206, RZ, RZ, R122 ;  /* 0x000000ffffce7224 */ /* 0x000fe400078e007a */
[----:B------:R-:W-:Y:S02]  /*1d1b0*/  IMAD.MOV.U32 R207, RZ, RZ, R123 ;  /* 0x000000ffffcf7224 */ /* 0x000fe400078e007b */
[----:B------:R-:W-:-:S02]  /*1d1c0*/  IMAD.MOV.U32 R208, RZ, RZ, R124 ;  /* 0x000000ffffd07224 */ /* 0x000fc400078e007c */
[----:B------:R-:W-:Y:S02]  /*1d1d0*/  IMAD.MOV.U32 R209, RZ, RZ, R125 ;  /* 0x000000ffffd17224 */ /* 0x000fe400078e007d */
[----:B------:R-:W-:Y:S02]  /*1d1e0*/  IMAD.MOV.U32 R210, RZ, RZ, R126 ;  /* 0x000000ffffd27224 */ /* 0x000fe400078e007e */
[----:B------:R-:W-:Y:S02]  /*1d1f0*/  IMAD.MOV.U32 R211, RZ, RZ, R127 ;  /* 0x000000ffffd37224 */ /* 0x000fe400078e007f */
[----:B---3--:R-:W-:Y:S02]  /*1d200*/  IMAD.MOV.U32 R212, RZ, RZ, R128 ;  /* 0x000000ffffd47224 */ /* 0x008fe400078e0080 */
[----:B------:R-:W-:Y:S01]  /*1d210*/  IMAD.MOV.U32 R213, RZ, RZ, R129 ;  /* 0x000000ffffd57224 */ /* 0x000fe200078e0081 */
[----:B------:R-:W-:Y:S01]  /*1d220*/  STL.128 [R1+0x300], R108 ;  /* 0x0003006c01007387 */ /* 0x000fe20000100c00 */
[----:B------:R-:W-:-:S02]  /*1d230*/  IMAD.MOV.U32 R214, RZ, RZ, R130 ;  /* 0x000000ffffd67224 */ /* 0x000fc400078e0082 */
[----:B------:R-:W-:Y:S01]  /*1d240*/  IMAD.MOV.U32 R215, RZ, RZ, R131 ;  /* 0x000000ffffd77224 */ /* 0x000fe200078e0083 */
[----:B------:R3:W-:Y:S01]  /*1d250*/  STL.64 [R1+0xc30], R178 ;  /* 0x000c30b201007387 */ /* 0x0007e20000100a00 */
[----:B0-----:R-:W-:Y:S02]  /*1d260*/  IMAD.MOV.U32 R216, RZ, RZ, R132 ;  /* 0x000000ffffd87224 */ /* 0x001fe400078e0084 */
[----:B------:R-:W-:Y:S01]  /*1d270*/  IMAD.MOV.U32 R217, RZ, RZ, R133 ;  /* 0x000000ffffd97224 */ /* 0x000fe200078e0085 */
[----:B------:R0:W-:Y:S01]  /*1d280*/  STL [R1+0xc1c], R171 ;  /* 0x000c1cab01007387 */ /* 0x0001e20000100800 */
[----:B------:R-:W-:Y:S02]  /*1d290*/  IMAD.MOV.U32 R218, RZ, RZ, R134 ;  /* 0x000000ffffda7224 */ /* 0x000fe400078e0086 */
[----:B------:R-:W-:Y:S01]  /*1d2a0*/  IMAD.MOV.U32 R219, RZ, RZ, R135 ;  /* 0x000000ffffdb7224 */ /* 0x000fe200078e0087 */
[----:B-1----:R-:W2:Y:S01]  /*1d2b0*/  LDL.LU R234, [R1+0xcec] ;  /* 0x000cec0001ea7983 */ /* 0x002ea20000300800 */
[----:B------:R-:W-:-:S02]  /*1d2c0*/  IMAD.MOV.U32 R220, RZ, RZ, R136 ;  /* 0x000000ffffdc7224 */ /* 0x000fc400078e0088 */
[----:B------:R-:W-:Y:S01]  /*1d2d0*/  IMAD.MOV.U32 R221, RZ, RZ, R137 ;  /* 0x000000ffffdd7224 */ /* 0x000fe200078e0089 */
[----:B---3--:R-:W3:Y:S01]  /*1d2e0*/  LDL.LU.64 R178, [R1+0xc30] ;  /* 0x000c300001b27983 */ /* 0x008ee20000300a00 */
[----:B------:R-:W-:Y:S02]  /*1d2f0*/  IMAD.MOV.U32 R222, RZ, RZ, R138 ;  /* 0x000000ffffde7224 */ /* 0x000fe400078e008a */
[----:B------:R-:W-:Y:S01]  /*1d300*/  IMAD.MOV.U32 R223, RZ, RZ, R139 ;  /* 0x000000ffffdf7224 */ /* 0x000fe200078e008b */
[----:B0-----:R-:W3:Y:S01]  /*1d310*/  LDL.LU R171, [R1+0xc1c] ;  /* 0x000c1c0001ab7983 */ /* 0x001ee20000300800 */
        /* <DEDUP_REMOVED lines=42> */
[----:B------:R-:W-:Y:S01]  /*1d5c0*/  IMAD.MOV.U32 R31, RZ, RZ, R75 ;  /* 0x000000ffff1f7224 */ /* 0x000fe200078e004b */
[----:B----4-:R1:W-:Y:S01]  /*1d5d0*/  STL.128 [R1+0x2a0], R84 ;  /* 0x0002a05401007387 */ /* 0x0103e20000100c00 */
        /* <DEDUP_REMOVED lines=37> */
[----:B0-----:R-:W-:Y:S02]  /*1d830*/  IMAD.MOV.U32 R83, RZ, RZ, R4 ;  /* 0x000000ffff537224 */ /* 0x001fe400078e0004 */
[----:B-1----:R-:W-:Y:S02]  /*1d840*/  IMAD.MOV.U32 R84, RZ, RZ, R5 ;  /* 0x000000ffff547224 */ /* 0x002fe400078e0005 */
        /* <DEDUP_REMOVED lines=18> */
[----:B--2---:R-:W-:Y:S02]  /*1d970*/  IMAD.MOV.U32 R76, RZ, RZ, R160 ;  /* 0x000000ffff4c7224 */ /* 0x004fe400078e00a0 */
        /* <DEDUP_REMOVED lines=48> */
[----:B------:R-:W-:-:S06]  /*1dc80*/  IMAD.MOV.U32 R151, RZ, RZ, R0 ;  /* 0x000000ffff977224 */ /* 0x000fcc00078e0000 */
[----:B------:R-:W-:-:S06]  /*1dc90*/  WARPGROUP.ARRIVE ;  /* 0x00000000000079c5 */ /* 0x000fcc0000000000 */
[----:B------:R-:W-:Y:S01]  /*1dca0*/  HGMMA.64x256x16.F32.BF16 R24, R152, gdesc[UR4].tnspB, R24, gsb0 ;  /* 0x43e0000498187df0 */ /* 0x000fe20008001818 */
[----:B------:R0:W-:Y:S04]  /*1dcb0*/  STL [R1+0xbc0], R194 ;  /* 0x000bc0c201007387 */ /* 0x0001e80000100800 */
[----:B------:R1:W-:Y:S01]  /*1dcc0*/  STL.64 [R1+0xbb8], R192 ;  /* 0x000bb8c001007387 */ /* 0x0003e20000100a00 */
[----:B0-----:R-:W-:-:S03]  /*1dcd0*/  IMAD.MOV.U32 R194, RZ, RZ, R19 ;  /* 0x000000ffffc27224 */ /* 0x001fc600078e0013 */
[----:B------:R-:W2:Y:S01]  /*1dce0*/  LDL.LU R19, [R1+0xbc8] ;  /* 0x000bc80001137983 */ /* 0x000ea20000300800 */
[----:B-1----:R-:W-:-:S03]  /*1dcf0*/  IMAD.MOV.U32 R193, RZ, RZ, R18 ;  /* 0x000000ffffc17224 */ /* 0x002fc600078e0012 */
[----:B------:R-:W2:Y:S01]  /*1dd00*/  LDL.LU R18, [R1+0xbcc] ;  /* 0x000bcc0001127983 */ /* 0x000ea20000300800 */
[----:B------:R-:W-:-:S03]  /*1dd10*/  WARPGROUP.DEPBAR.LE gsb0, 0x0 ;  /* 0x00008000000079c5 */ /* 0x000fc60000010000 */
[----:B------:R0:W-:Y:S04]  /*1dd20*/  STL.128 [R1+0xb40], R128 ;  /* 0x000b408001007387 */ /* 0x0001e80000100c00 */
[----:B------:R1:W-:Y:S04]  /*1dd30*/  STL.128 [R1+0xb30], R124 ;  /* 0x000b307c01007387 */ /* 0x0003e80000100c00 */
[----:B------:R4:W-:Y:S04]  /*1dd40*/  STL.128 [R1+0xb20], R120 ;  /* 0x000b207801007387 */ /* 0x0009e80000100c00 */
[----:B------:R3:W-:Y:S01]  /*1dd50*/  STL.128 [R1+0xb10], R116 ;  /* 0x000b107401007387 */ /* 0x0007e20000100c00 */
[----:B0-----:R-:W-:-:S02]  /*1dd60*/  IMAD.MOV.U32 R131, RZ, RZ, R47 ;  /* 0x000000ffff837224 */ /* 0x001fc400078e002f */
[----:B------:R-:W-:Y:S02]  /*1dd70*/  IMAD.MOV.U32 R130, RZ, RZ, R46 ;  /* 0x000000ffff827224 */ /* 0x000fe400078e002e */
[----:B------:R-:W-:Y:S02]  /*1dd80*/  IMAD.MOV.U32 R129, RZ, RZ, R45 ;  /* 0x000000ffff817224 */ /* 0x000fe400078e002d */
[----:B-1----:R-:W-:Y:S02]  /*1dd90*/  IMAD.MOV.U32 R127, RZ, RZ, R43 ;  /* 0x000000ffff7f7224 */ /* 0x002fe400078e002b */
[----:B------:R-:W-:Y:S02]  /*1dda0*/  IMAD.MOV.U32 R126, RZ, RZ, R42 ;  /* 0x000000ffff7e7224 */ /* 0x000fe400078e002a */
[----:B------:R-:W-:Y:S02]  /*1ddb0*/  IMAD.MOV.U32 R125, RZ, RZ, R41 ;  /* 0x000000ffff7d7224 */ /* 0x000fe400078e0029 */
[----:B----4-:R-:W-:-:S02]  /*1ddc0*/  IMAD.MOV.U32 R123, RZ, RZ, R39 ;  /* 0x000000ffff7b7224 */ /* 0x010fc400078e0027 */
[----:B------:R-:W-:Y:S02]  /*1ddd0*/  IMAD.MOV.U32 R122, RZ, RZ, R38 ;  /* 0x000000ffff7a7224 */ /* 0x000fe400078e0026 */
[----:B------:R-:W-:Y:S02]  /*1dde0*/  IMAD.MOV.U32 R121, RZ, RZ, R37 ;  /* 0x000000ffff797224 */ /* 0x000fe400078e0025 */
[----:B------:R-:W-:Y:S02]  /*1ddf0*/  IMAD.MOV.U32 R120, RZ, RZ, R36 ;  /* 0x000000ffff787224 */ /* 0x000fe400078e0024 */
[----:B------:R-:W-:Y:S02]  /*1de00*/  IMAD.MOV.U32 R124, RZ, RZ, R40 ;  /* 0x000000ffff7c7224 */ /* 0x000fe400078e0028 */
[----:B------:R-:W-:Y:S01]  /*1de10*/  IMAD.MOV.U32 R128, RZ, RZ, R44 ;  /* 0x000000ffff807224 */ /* 0x000fe200078e002c */
[----:B------:R0:W-:Y:S01]  /*1de20*/  STL.128 [R1+0x290], R120 ;  /* 0x0002907801007387 */ /* 0x0001e20000100c00 */
[----:B---3--:R-:W-:-:S02]  /*1de30*/  IMAD.MOV.U32 R119, RZ, RZ, R35 ;  /* 0x000000ffff777224 */ /* 0x008fc400078e0023 */
[----:B------:R-:W-:Y:S01]  /*1de40*/  IMAD.MOV.U32 R118, RZ, RZ, R34 ;  /* 0x000000ffff767224 */ /* 0x000fe200078e0022 */
[----:B------:R1:W-:Y:S01]  /*1de50*/  STL.128 [R1+0x2a0], R124 ;  /* 0x0002a07c01007387 */ /* 0x0003e20000100c00 */
[----:B------:R-:W-:Y:S02]  /*1de60*/  IMAD.MOV.U32 R117, RZ, RZ, R33 ;  /* 0x000000ffff757224 */ /* 0x000fe400078e0021 */
[----:B------:R-:W-:Y:S01]  /*1de70*/  IMAD.MOV.U32 R116, RZ, RZ, R32 ;  /* 0x000000ffff747224 */ /* 0x000fe200078e0020 */
[----:B------:R3:W-:Y:S04]  /*1de80*/  STL.128 [R1+0x2b0], R128 ;  /* 0x0002b08001007387 */ /* 0x0007e80000100c00 */
[----:B------:R4:W-:Y:S04]  /*1de90*/  STL.128 [R1+0x280], R116 ;  /* 0x0002807401007387 */ /* 0x0009e80000100c00 */
[----:B0-----:R-:W2:Y:S04]  /*1dea0*/  LDL.LU.128 R120, [R1+0xb20] ;  /* 0x000b200001787983 */ /* 0x001ea80000300c00 */
[----:B-1----:R-:W2:Y:S04]  /*1deb0*/  LDL.LU.128 R124, [R1+0xb30] ;  /* 0x000b3000017c7983 */ /* 0x002ea80000300c00 */
[----:B---3--:R-:W3:Y:S04]  /*1dec0*/  LDL.LU.128 R128, [R1+0xb40] ;  /* 0x000b400001807983 */ /* 0x008ee80000300c00 */
[----:B------:R0:W-:Y:S04]  /*1ded0*/  STL.128 [R1+0xaa0], R24 ;  /* 0x000aa01801007387 */ /* 0x0001e80000100c00 */
[----:B----4-:R-:W4:Y:S04]  /*1dee0*/  LDL.LU.128 R116, [R1+0xb10] ;  /* 0x000b100001747983 */ /* 0x010f280000300c00 */
[----:B0-----:R-:W4:Y:S04]  /*1def0*/  LDL.LU.128 R24, [R1+0xaa0] ;  /* 0x000aa00001187983 */ /* 0x001f280000300c00 */
[----:B------:R0:W-:Y:S04]  /*1df00*/  STL.128 [R1+0xb00], R112 ;  /* 0x000b007001007387 */ /* 0x0001e80000100c00 */
[----:B------:R1:W-:Y:S04]  /*1df10*/  STL.64 [R1+0xc38], R182 ;  /* 0x000c38b601007387 */ /* 0x0003e80000100a00 */
[----:B------:R1:W-:Y:S01]  /*1df20*/  STL.128 [R1+0xb50], R132 ;  /* 0x000b508401007387 */ /* 0x0003e20000100c00 */
[----:B0-----:R-:W-:-:S03]  /*1df30*/  IMAD.MOV.U32 R115, RZ, RZ, R31 ;  /* 0x000000ffff737224 */ /* 0x001fc600078e001f */
[----:B-1----:R-:W4:Y:S01]  /*1df40*/  LDL.LU.64 R182, [R1+0xc38] ;  /* 0x000c380001b67983 */ /* 0x002f220000300a00 */
[----:B------:R-:W-:Y:S02]  /*1df50*/  IMAD.MOV.U32 R114, RZ, RZ, R30 ;  /* 0x000000ffff727224 */ /* 0x000fe400078e001e */
        /* <DEDUP_REMOVED lines=8> */
[----:B------:R1:W-:Y:S04]  /*1dfe0*/  STL.128 [R1+0xb90], R148 ;  /* 0x000b909401007387 */ /* 0x0003e80000100c00 */
[----:B------:R1:W-:Y:S04]  /*1dff0*/  STL.128 [R1+0xb80], R144 ;  /* 0x000b809001007387 */ /* 0x0003e80000100c00 */
[----:B0-----:R-:W4:Y:S04]  /*1e000*/  LDL.LU.128 R108, [R1+0xaf0] ;  /* 0x000af000016c7983 */ /* 0x001f280000300c00 */
[----:B-1----:R-:W4:Y:S04]  /*1e010*/  LDL.LU.128 R112, [R1+0xb00] ;  /* 0x000b000001707983 */ /* 0x002f280000300c00 */
        /* <DEDUP_REMOVED lines=11> */
[----:B0-----:R-:W-:Y:S02]  /*1e0d0*/  IMAD.MOV.U32 R143, RZ, RZ, R59 ;  /* 0x000000ffff8f7224 */ /* 0x001fe400078e003b */
[----:B------:R-:W-:Y:S02]  /*1e0e0*/  IMAD.MOV.U32 R142, RZ, RZ, R58 ;  /* 0x000000ffff8e7224 */ /* 0x000fe400078e003a */
[----:B-1----:R-:W-:Y:S02]  /*1e0f0*/  IMAD.MOV.U32 R139, RZ, RZ, R55 ;  /* 0x000000ffff8b7224 */ /* 0x002fe400078e0037 */
[----:B------:R-:W-:Y:S01]  /*1e100*/  IMAD.MOV.U32 R138, RZ, RZ, R54 ;  /* 0x000000ffff8a7224 */ /* 0x000fe200078e0036 */
[----:B------:R-:W4:Y:S01]  /*1e110*/  LDL.LU.128 R132, [R1+0xb50] ;  /* 0x000b500001847983 */ /* 0x000f220000300c00 */
        /* <DEDUP_REMOVED lines=12> */
[----:B--2---:R0:W-:Y:S04]  /*1e1e0*/  STL.64 [R1+0xa90], R18 ;  /* 0x000a901201007387 */ /* 0x0041e80000100a00 */
[----:B0-----:R-:W2:Y:S04]  /*1e1f0*/  LDL.LU.64 R18, [R1+0xa90] ;  /* 0x000a900001127983 */ /* 0x001ea80000300a00 */
[----:B------:R0:W-:Y:S04]  /*1e200*/  STL.128 [R1+0xac0], R120 ;  /* 0x000ac07801007387 */ /* 0x0001e80000100c00 */
[----:B------:R1:W-:Y:S04]  /*1e210*/  STL.128 [R1+0xad0], R124 ;  /* 0x000ad07c01007387 */ /* 0x0003e80000100c00 */
[----:B---3--:R3:W-:Y:S04]  /*1e220*/  STL.128 [R1+0xae0], R128 ;  /* 0x000ae08001007387 */ /* 0x0087e80000100c00 */
[----:B0-----:R-:W2:Y:S04]  /*1e230*/  LDL.LU.128 R120, [R1+0xac0] ;  /* 0x000ac00001787983 */ /* 0x001ea80000300c00 */
[----:B-1----:R-:W2:Y:S04]  /*1e240*/  LDL.LU.128 R124, [R1+0xad0] ;  /* 0x000ad000017c7983 */ /* 0x002ea80000300c00 */
[----:B---3--:R-:W3:Y:S04]  /*1e250*/  LDL.LU.128 R128, [R1+0xae0] ;  /* 0x000ae00001807983 */ /* 0x008ee80000300c00 */
[----:B----4-:R0:W-:Y:S04]  /*1e260*/  STL.128 [R1+0xab0], R116 ;  /* 0x000ab07401007387 */ /* 0x0101e80000100c00 */
[----:B------:R1:W-:Y:S04]  /*1e270*/  STL.128 [R1+0xa80], R24 ;  /* 0x000a801801007387 */ /* 0x0003e80000100c00 */
[----:B0-----:R-:W4:Y:S04]  /*1e280*/  LDL.LU.128 R116, [R1+0xab0] ;  /* 0x000ab00001747983 */ /* 0x001f280000300c00 */
[----:B-1----:R-:W4:Y:S01]  /*1e290*/  LDL.LU.128 R24, [R1+0xa80] ;  /* 0x000a800001187983 */ /* 0x002f220000300c00 */
[----:B------:R-:W-:-:S02]  /*1e2a0*/  IMAD.MOV.U32 R167, RZ, RZ, R4 ;  /* 0x000000ffffa77224 */ /* 0x000fc400078e0004 */
[----:B------:R-:W-:Y:S01]  /*1e2b0*/  IMAD.MOV.U32 R168, RZ, RZ, R5 ;  /* 0x000000ffffa87224 */ /* 0x000fe200078e0005 */
[----:B------:R0:W-:Y:S01]  /*1e2c0*/  STL.64 [R1+0xba8], R178 ;  /* 0x000ba8b201007387 */ /* 0x0001e20000100a00 */
[----:B------:R-:W-:Y:S02]  /*1e2d0*/  IMAD.MOV.U32 R169, RZ, RZ, R6 ;  /* 0x000000ffffa97224 */ /* 0x000fe400078e0006 */
[----:B------:R-:W-:Y:S01]  /*1e2e0*/  IMAD.MOV.U32 R170, RZ, RZ, R7 ;  /* 0x000000ffffaa7224 */ /* 0x000fe200078e0007 */
[----:B------:R1:W-:Y:S01]  /*1e2f0*/  STL [R1+0xba0], R171 ;  /* 0x000ba0ab01007387 */ /* 0x0003e20000100800 */
[----:B------:R-:W-:Y:S02]  /*1e300*/  IMAD.MOV.U32 R176, RZ, RZ, R9 ;  /* 0x000000ffffb07224 */ /* 0x000fe400078e0009 */
[----:B------:R-:W-:Y:S01]  /*1e310*/  IMAD.MOV.U32 R177, RZ, RZ, R10 ;  /* 0x000000ffffb17224 */ /* 0x000fe200078e000a */
[----:B------:R1:W-:Y:S01]  /*1e320*/  STL [R1+0xbc4], R234 ;  /* 0x000bc4ea01007387 */ /* 0x0003e20000100800 */
[----:B------:R-:W-:-:S02]  /*1e330*/  IMAD.MOV.U32 R154, RZ, RZ, R16 ;  /* 0x000000ffff9a7224 */ /* 0x000fc400078e0010 */
[----:B0-----:R-:W-:Y:S01]  /*1e340*/  IMAD.MOV.U32 R178, RZ, RZ, R11 ;  /* 0x000000ffffb27224 */ /* 0x001fe200078e000b */
[----:B------:R0:W-:Y:S01]  /*1e350*/  STL.64 [R1+0xbb0], R182 ;  /* 0x000bb0b601007387 */ /* 0x0001e20000100a00 */
[----:B-1----:R-:W-:Y:S02]  /*1e360*/  IMAD.MOV.U32 R171, RZ, RZ, R8 ;  /* 0x000000ffffab7224 */ /* 0x002fe400078e0008 */
[----:B------:R-:W-:Y:S02]  /*1e370*/  IMAD.MOV.U32 R179, RZ, RZ, R12 ;  /* 0x000000ffffb37224 */ /* 0x000fe400078e000c */
[----:B------:R-:W-:Y:S02]  /*1e380*/  IMAD.MOV.U32 R234, RZ, RZ, R235 ;  /* 0x000000ffffea7224 */ /* 0x000fe400078e00eb */
[----:B------:R-:W-:Y:S02]  /*1e390*/  IMAD.MOV.U32 R155, RZ, RZ, R17 ;  /* 0x000000ffff9b7224 */ /* 0x000fe400078e0011 */
[----:B------:R-:W-:-:S02]  /*1e3a0*/  IMAD.MOV.U32 R180, RZ, RZ, R13 ;  /* 0x000000ffffb47224 */ /* 0x000fc400078e000d */
[----:B------:R-:W-:Y:S02]  /*1e3b0*/  IMAD.MOV.U32 R181, RZ, RZ, R14 ;  /* 0x000000ffffb57224 */ /* 0x000fe400078e000e */
[----:B0-----:R-:W-:Y:S02]  /*1e3c0*/  IMAD.MOV.U32 R182, RZ, RZ, R15 ;  /* 0x000000ffffb67224 */ /* 0x001fe400078e000f */
        /* <DEDUP_REMOVED lines=15> */
[----:B------:R-:W-:Y:S01]  /*1e4c0*/  IMAD.MOV.U32 R6, RZ, RZ, R112 ;  /* 0x000000ffff067224 */ /* 0x000fe200078e0070 */
[----:B------:R0:W-:Y:S01]  /*1e4d0*/  STL.128 [R1+0x340], R164 ;  /* 0x000340a401007387 */ /* 0x0001e20000100c00 */
[----:B------:R-:W-:-:S02]  /*1e4e0*/  IMAD.MOV.U32 R152, RZ, RZ, R22 ;  /* 0x000000ffff987224 */ /* 0x000fc400078e0016 */
[----:B------:R-:W-:Y:S01]  /*1e4f0*/  IMAD.MOV.U32 R153, RZ, RZ, R23 ;  /* 0x000000ffff997224 */ /* 0x000fe200078e0017 */
[----:B------:R1:W-:Y:S01]  /*1e500*/  STL.128 [R1+0x350], R168 ;  /* 0x000350a801007387 */ /* 0x0003e20000100c00 */
[----:B------:R-:W-:-:S03]  /*1e510*/  IMAD.MOV.U32 R21, RZ, RZ, R99 ;  /* 0x000000ffff157224 */ /* 0x000fc600078e0063 */
[----:B------:R1:W-:Y:S01]  /*1e520*/  STL.128 [R1+0x360], R172 ;  /* 0x000360ac01007387 */ /* 0x0003e20000100c00 */
[----:B------:R-:W-:-:S03]  /*1e530*/  IMAD.MOV.U32 R22, RZ, RZ, R98 ;  /* 0x000000ffff167224 */ /* 0x000fc600078e0062 */
[----:B------:R1:W-:Y:S01]  /*1e540*/  STL.128 [R1+0x370], R176 ;  /* 0x000370b001007387 */ /* 0x0003e20000100c00 */
        /* <DEDUP_REMOVED lines=35> */
[----:B------:R0:W-:Y:S01]  /*1e780*/  STL.128 [R1+0x310], R152 ;  /* 0x0003109801007387 */ /* 0x0001e20000100c00 */
[----:B------:R-:W-:-:S03]  /*1e790*/  IMAD.MOV.U32 R164, RZ, RZ, R80 ;  /* 0x000000ffffa47224 */ /* 0x000fc600078e0050 */
[----:B------:R1:W-:Y:S01]  /*1e7a0*/  STL.128 [R1+0x330], R160 ;  /* 0x000330a001007387 */ /* 0x0003e20000100c00 */
        /* <DEDUP_REMOVED lines=9> */
[----:B------:R-:W-:Y:S01]  /*1e840*/  IMAD.MOV.U32 R28, RZ, RZ, R96 ;  /* 0x000000ffff1c7224 */ /* 0x000fe200078e0060 */
[----:B------:R0:W-:Y:S01]  /*1e850*/  STL.128 [R1+0x320], R156 ;  /* 0x0003209c01007387 */ /* 0x0001e20000100c00 */
[----:B-1----:R-:W-:Y:S02]  /*1e860*/  IMAD.MOV.U32 R163, RZ, RZ, R79 ;  /* 0x000000ffffa37224 */ /* 0x002fe400078e004f */
[----:B------:R-:W-:-:S02]  /*1e870*/  IMAD.MOV.U32 R162, RZ, RZ, R78 ;  /* 0x000000ffffa27224 */ /* 0x000fc400078e004e */
[----:B------:R-:W-:Y:S02]  /*1e880*/  IMAD.MOV.U32 R192, RZ, RZ, R3 ;  /* 0x000000ffffc07224 */ /* 0x000fe400078e0003 */
[----:B------:R-:W-:Y:S01]  /*1e890*/  IMAD.MOV.U32 R112, RZ, RZ, R132 ;  /* 0x000000ffff707224 */ /* 0x000fe200078e0084 */
[----:B------:R-:W-:Y:S01]  /*1e8a0*/  STL.128 [R1+0x390], R184 ;  /* 0x000390b801007387 */ /* 0x000fe20000100c00 */
        /* <DEDUP_REMOVED lines=12> */
[----:B0-----:R-:W-:Y:S02]  /*1e970*/  IMAD.MOV.U32 R159, RZ, RZ, R75 ;  /* 0x000000ffff9f7224 */ /* 0x001fe400078e004b */
[----:B------:R-:W-:Y:S01]  /*1e980*/  IMAD.MOV.U32 R158, RZ, RZ, R74 ;  /* 0x000000ffff9e7224 */ /* 0x000fe200078e004a */
[----:B------:R0:W-:Y:S01]  /*1e990*/  STL.128 [R1+0x380], R180 ;  /* 0x000380b401007387 */ /* 0x0001e20000100c00 */
[----:B------:R-:W-:-:S02]  /*1e9a0*/  IMAD.MOV.U32 R157, RZ, RZ, R73 ;  /* 0x000000ffff9d7224 */ /* 0x000fc400078e0049 */
[----:B------:R-:W-:Y:S01]  /*1e9b0*/  IMAD.MOV.U32 R156, RZ, RZ, R72 ;  /* 0x000000ffff9c7224 */ /* 0x000fe200078e0048 */
[----:B------:R-:W-:Y:S01]  /*1e9c0*/  STL.128 [R1+0x3b0], R192 ;  /* 0x0003b0c001007387 */ /* 0x000fe20000100c00 */
[----:B------:R-:W-:-:S03]  /*1e9d0*/  IMAD.MOV.U32 R76, RZ, RZ, R28 ;  /* 0x000000ffff4c7224 */ /* 0x000fc600078e001c */
[----:B------:R-:W-:Y:S01]  /*1e9e0*/  STL.128 [R1+0x3e0], R204 ;  /* 0x0003e0cc01007387 */ /* 0x000fe20000100c00 */
[----:B-1----:R-:W-:-:S03]  /*1e9f0*/  IMAD.MOV.U32 R153, RZ, RZ, R5 ;  /* 0x000000ffff997224 */ /* 0x002fc600078e0005 */
[----:B------:R-:W-:Y:S01]  /*1ea00*/  STL.128 [R1+0x3f0], R208 ;  /* 0x0003f0d001007387 */ /* 0x000fe20000100c00 */
[----:B------:R-:W-:Y:S02]  /*1ea10*/  IMAD.MOV.U32 R154, RZ, RZ, R4 ;  /* 0x000000ffff9a7224 */ /* 0x000fe400078e0004 */
[----:B------:R-:W-:Y:S01]  /*1ea20*/  IMAD.MOV.U32 R155, RZ, RZ, R0 ;  /* 0x000000ffff9b7224 */ /* 0x000fe200078e0000 */
[----:B0-----:R-:W4:Y:S04]  /*1ea30*/  LDL.LU.64 R182, [R1+0xbb0] ;  /* 0x000bb00001b67983 */ /* 0x001f280000300a00 */
        /* <DEDUP_REMOVED lines=8> */
[----:B------:R-:W-:Y:S01]  /*1eac0*/  STL.128 [R1+0x340], R164 ;  /* 0x000340a401007387 */ /* 0x000fe20000100c00 */
[----:B--2---:R-:W-:-:S02]  /*1ead0*/  IMAD.MOV.U32 R14, RZ, RZ, R123 ;  /* 0x000000ffff0e7224 */ /* 0x004fc400078e007b */
        /* <DEDUP_REMOVED lines=12> */
[----:B------:R-:W-:-:S02]  /*1eba0*/  IMAD.MOV.U32 R100, RZ, RZ, R17 ;  /* 0x000000ffff647224 */ /* 0x000fc400078e0011 */
[----:B----4-:R-:W-:Y:S02]  /*1ebb0*/  IMAD.MOV.U32 R31, RZ, RZ, R27 ;  /* 0x000000ffff1f7224 */ /* 0x010fe400078e001b */
        /* <DEDUP_REMOVED lines=8> */
[----:B------:R-:W2:Y:S01]  /*1ec40*/  LDL R132, [R1+0x30c] ;  /* 0x00030c0001847983 */ /* 0x000ea20000100800 */
[----:B------:R-:W-:Y:S02]  /*1ec50*/  IMAD.MOV.U32 R105, RZ, RZ, R12 ;  /* 0x000000ffff697224 */ /* 0x000fe400078e000c */
[----:B------:R-:W-:Y:S01]  /*1ec60*/  IMAD.MOV.U32 R106, RZ, RZ, R11 ;  /* 0x000000ffff6a7224 */ /* 0x000fe200078e000b */
[----:B------:R-:W-:Y:S01]  /*1ec70*/  STL.64 [R1+0xa70], R18 ;  /* 0x000a701201007387 */ /* 0x000fe20000100a00 */
[----:B------:R-:W-:Y:S02]  /*1ec80*/  IMAD.MOV.U32 R107, RZ, RZ, R10 ;  /* 0x000000ffff6b7224 */ /* 0x000fe400078e000a */
[----:B------:R-:W-:Y:S01]  /*1ec90*/  IMAD.MOV.U32 R108, RZ, RZ, R9 ;  /* 0x000000ffff6c7224 */ /* 0x000fe200078e0009 */
[----:B------:R0:W5:Y:S01]  /*1eca0*/  LDL.LU R2, [R1+0xbd4] ;  /* 0x000bd40001027983 */ /* 0x0001620000300800 */
[----:B------:R-:W-:-:S02]  /*1ecb0*/  IMAD.MOV.U32 R109, RZ, RZ, R8 ;  /* 0x000000ffff6d7224 */ /* 0x000fc400078e0008 */
[----:B------:R-:W-:Y:S01]  /*1ecc0*/  IMAD.MOV.U32 R110, RZ, RZ, R7 ;  /* 0x000000ffff6e7224 */ /* 0x000fe200078e0007 */
[----:B------:R0:W5:Y:S01]  /*1ecd0*/  LDL.LU R3, [R1+0xbd0] ;  /* 0x000bd00001037983 */ /* 0x0001620000300800 */
        /* <DEDUP_REMOVED lines=20> */
[----:B------:R-:W-:Y:S01]  /*1ee20*/  STL.128 [R1+0x410], R112 ;  /* 0x0004107001007387 */ /* 0x000fe20000100c00 */
[----:B------:R-:W-:Y:S02]  /*1ee30*/  IMAD.MOV.U32 R16, RZ, RZ, R138 ;  /* 0x000000ffff107224 */ /* 0x000fe400078e008a */
[----:B------:R-:W-:Y:S01]  /*1ee40*/  IMAD.MOV.U32 R17, RZ, RZ, R137 ;  /* 0x000000ffff117224 */ /* 0x000fe200078e0089 */
[----:B------:R-:W2:Y:S01]  /*1ee50*/  LDL R4, [R1+0x270] ;  /* 0x0002700001047983 */ /* 0x000ea20000100800 */
[----:B------:R-:W-:-:S02]  /*1ee60*/  IMAD.MOV.U32 R96, RZ, RZ, R23 ;  /* 0x000000ffff607224 */ /* 0x000fc400078e0017 */
[----:B------:R-:W-:Y:S01]  /*1ee70*/  IMAD.MOV.U32 R97, RZ, RZ, R22 ;  /* 0x000000ffff617224 */ /* 0x000fe200078e0016 */
[----:B------:R-:W2:Y:S01]  /*1ee80*/  LDL R74, [R1+0x274] ;  /* 0x00027400014a7983 */ /* 0x000ea20000100800 */
        /* <DEDUP_REMOVED lines=26> */
[----:B------:R0:W-:Y:S04]  /*1f030*/  STL.128 [R1+0x3d0], R96 ;  /* 0x0003d06001007387 */ /* 0x0001e80000100c00 */
[----:B------:R0:W-:Y:S04]  /*1f040*/  STL.128 [R1+0x3e0], R100 ;  /* 0x0003e06401007387 */ /* 0x0001e80000100c00 */
[----:B------:R0:W-:Y:S04]  /*1f050*/  STL.128 [R1+0x3f0], R104 ;  /* 0x0003f06801007387 */ /* 0x0001e80000100c00 */
[----:B------:R0:W-:Y:S04]  /*1f060*/  STL.128 [R1+0x400], R108 ;  /* 0x0004006c01007387 */ /* 0x0001e80000100c00 */
[----:B------:R-:W-:Y:S04]  /*1f070*/  STL.128 [R1+0x420], R140 ;  /* 0x0004208c01007387 */ /* 0x000fe80000100c00 */
[----:B------:R-:W-:Y:S04]  /*1f080*/  STL.128 [R1+0x430], R144 ;  /* 0x0004309001007387 */ /* 0x000fe80000100c00 */
[----:B------:R-:W-:Y:S04]  /*1f090*/  STL.128 [R1+0x440], R148 ;  /* 0x0004409401007387 */ /* 0x000fe80000100c00 */
[----:B------:R-:W-:Y:S04]  /*1f0a0*/  STL.128 [R1+0x450], R152 ;  /* 0x0004509801007387 */ /* 0x000fe80000100c00 */
[----:B------:R0:W-:Y:S04]  /*1f0b0*/  STL.128 [R1+0x260], R24 ;  /* 0x0002601801007387 */ /* 0x0001e80000100c00 */
[----:B------:R-:W2:Y:S04]  /*1f0c0*/  LDL R0, [R1+0x260] ;  /* 0x0002600001007983 */ /* 0x000ea80000100800 */
[----:B------:R-:W2:Y:S04]  /*1f0d0*/  LDL R68, [R1+0x264] ;  /* 0x0002640001447983 */ /* 0x000ea80000100800 */
[----:B------:R-:W2:Y:S04]  /*1f0e0*/  LDL R70, [R1+0x268] ;  /* 0x0002680001467983 */ /* 0x000ea80000100800 */
[----:B------:R-:W2:Y:S04]  /*1f0f0*/  LDL R72, [R1+0x26c] ;  /* 0x00026c0001487983 */ /* 0x000ea80000100800 */
[----:B-1----:R-:W2:Y:S04]  /*1f100*/  LDL R76, [R1+0x278] ;  /* 0x00027800014c7983 */ /* 0x002ea80000100800 */
[----:B------:R-:W2:Y:S04]  /*1f110*/  LDL R78, [R1+0x27c] ;  /* 0x00027c00014e7983 */ /* 0x000ea80000100800 */
[----:B------:R-:W2:Y:S04]  /*1f120*/  LDL R6, [R1+0x280] ;  /* 0x0002800001067983 */ /* 0x000ea80000100800 */
[----:B---3--:R-:W3:Y:S04]  /*1f130*/  LDL R80, [R1+0x284] ;  /* 0x0002840001507983 */ /* 0x008ee80000100800 */
[----:B------:R-:W3:Y:S04]  /*1f140*/  LDL R82, [R1+0x288] ;  /* 0x0002880001527983 */ /* 0x000ee80000100800 */
[----:B----4-:R-:W4:Y:S04]  /*1f150*/  LDL R84, [R1+0x28c] ;  /* 0x00028c0001547983 */ /* 0x010f280000100800 */
[----:B------:R-:W4:Y:S04]  /*1f160*/  LDL R8, [R1+0x290] ;  /* 0x0002900001087983 */ /* 0x000f280000100800 */
[----:B------:R-:W4:Y:S04]  /*1f170*/  LDL R86, [R1+0x294] ;  /* 0x0002940001567983 */ /* 0x000f280000100800 */
[----:B0-----:R-:W4:Y:S04]  /*1f180*/  LDL R88, [R1+0x298] ;  /* 0x0002980001587983 */ /* 0x001f280000100800 */
        /* <DEDUP_REMOVED lines=104> */
[----:B------:R0:W5:Y:S04]  /*1f810*/  LDL.LU R234, [R1+0xbc4] ;  /* 0x000bc40001ea7983 */ /* 0x0001680000300800 */
[----:B------:R0:W5:Y:S04]  /*1f820*/  LDL.LU R194, [R1+0xbc0] ;  /* 0x000bc00001c27983 */ /* 0x0001680000300800 */
[----:B------:R0:W5:Y:S04]  /*1f830*/  LDL.LU.64 R192, [R1+0xbb8] ;  /* 0x000bb80001c07983 */ /* 0x0001680000300a00 */
[----:B------:R0:W5:Y:S04]  /*1f840*/  LDL.LU.64 R178, [R1+0xba8] ;  /* 0x000ba80001b27983 */ /* 0x0001680000300a00 */
[----:B------:R0:W5:Y:S04]  /*1f850*/  LDL.LU R171, [R1+0xba0] ;  /* 0x000ba00001ab7983 */ /* 0x0001680000300800 */
[----:B------:R0:W5:Y:S04]  /*1f860*/  LDL.LU.64 R18, [R1+0xa70] ;  /* 0x000a700001127983 */ /* 0x0001680000300a00 */
[----:B------:R0:W-:Y:S04]  /*1f870*/  STL [R1+0x88], R183 ;  /* 0x000088b701007387 */ /* 0x0001e80000100800 */
[----:B------:R0:W-:Y:S04]  /*1f880*/  STL [R1+0x88], R183 ;  /* 0x000088b701007387 */ /* 0x0001e80000100800 */
        /* <DEDUP_REMOVED lines=15> */
[----:B----4-:R0:W-:Y:S04]  /*1f980*/  STL [R1+0x28c], R84 ;  /* 0x00028c5401007387 */ /* 0x0101e80000100800 */
        /* <DEDUP_REMOVED lines=116> */
[----:B------:R-:W-:Y:S04]  /*200d0*/  BSSY B0, `(.L_x_2105) ;  /* 0x0000008000007945 */ /* 0x000fe80003800000 */
[----:B------:R-:W-:Y:S05]  /*200e0*/  @P0 BRA `(.L_x_2106) ;  /* 0x0000000000180947 */ /* 0x000fea0003800000 */
[----:B0-----:R-:W2:Y:S04]  /*200f0*/  LDL.64 R4, [R1+0x68] ;  /* 0x0000680001047983 */ /* 0x001ea80000100a00 */
[----:B-----5:R-:W3:Y:S01]  /*20100*/  LD.E R0, desc[UR44][R2.64] ;  /* 0x0000002c02007980 */ /* 0x020ee2000c101900 */
[----:B--2---:R-:W-:-:S05]  /*20110*/  MOV R5, R4 ;  /* 0x0000000400057202 */ /* 0x004fca0000000f00 */
[----:B---3--:R-:W-:-:S05]  /*20120*/  IMAD R0, R0, 0x8, R5 ;  /* 0x0000000800007824 */ /* 0x008fca00078e0205 */
[----:B------:R-:W-:-:S04]  /*20130*/  PRMT R0, RZ, 0x654, R0 ;  /* 0x00000654ff007816 */ /* 0x000fc80000000000 */
[----:B------:R1:W-:Y:S03]  /*20140*/  SYNCS.ARRIVE.TRANS64.RED.A1T0 RZ, [R0+URZ], RZ ;  /* 0x000000ff00ff79a7 */ /* 0x0003e6000810043f */
.L_x_2106:
[----:B------:R-:W-:Y:S05]  /*20150*/  BSYNC B0 ;  /* 0x0000000000007941 */ /* 0x000fea0003800000 */
.L_x_2105:
[----:B------:R-:W-:Y:S05]  /*20160*/  @P1 BRA `(.L_x_2107) ;  /* 0xfffffe9000dc1947 */ /* 0x000fea000383ffff */
[----:B0----5:R-:W-:-:S07]  /*20170*/  IMAD.MOV.U32 R20, RZ, RZ, R171 ;  /* 0x000000ffff147224 */ /* 0x021fce00078e00ab */
.L_x_2090:
[----:B------:R-:W-:-:S13]  /*20180*/  ISETP.GE.AND P1, PT, R20, R192, PT ;  /* 0x000000c01400720c */ /* 0x000fda0003f26270 */
[----:B------:R-:W-:Y:S05]  /*20190*/  @!P1 BRA `(.L_x_2108) ;  /* 0x000000b000609947 */ /* 0x000fea0003800000 */
[----:B------:R0:W5:Y:S02]  /*201a0*/  LDL.64 R4, [R1+0x178] ;  /* 0x0001780001047983 */ /* 0x0001640000100a00 */
.L_x_2135:
        /* <DEDUP_REMOVED lines=12> */
[----:B------:R-:W2:Y:S04]  /*20270*/  LDL.64 R72, [R1+0x190] ;  /* 0x0001900001487983 */ /* 0x000ea80000100a00 */
[----:B--2---:R-:W2:Y:S01]  /*20280*/  LD.E R0, desc[UR44][R72.64+0x1c] ;  /* 0x00001c2c48007980 */ /* 0x004ea2000c101900 */
[----:B------:R-:W-:Y:S05]  /*20290*/  YIELD ;  /* 0x0000000000007946 */ /* 0x000fea0003800000 */
[----:B------:R-:W-:Y:S01]  /*202a0*/  BSSY B0, `(.L_x_2109) ;  /* 0x0000006000007945 */ /* 0x000fe20003800000 */
[----:B---3--:R-:W-:Y:S01]  /*202b0*/  @!P1 IMAD.MOV.U32 R3, RZ, RZ, RZ ;  /* 0x000000ffff039224 */ /* 0x008fe200078e00ff */
[----:B--2---:R-:W-:-:S04]  /*202c0*/  LOP3.LUT R0, R0, 0x1, RZ, 0xfc, !PT ;  /* 0x0000000100007812 */ /* 0x004fc800078efcff */
[----:B------:R-:W-:-:S13]  /*202d0*/  ISETP.NE.AND P2, PT, R0, 0x3, PT ;  /* 0x000000030000780c */ /* 0x000fda0003f45270 */
[----:B-1----:R-:W-:Y:S05]  /*202e0*/  @!P2 BRA `(.L_x_2110) ;  /* 0x000000000004a947 */ /* 0x002fea0003800000 */
[----:B------:R-:W-:Y:S01]  /*202f0*/  BPT.TRAP 0x1 ;  /* 0x000000040000795c */ /* 0x000fe20000300000 */
.L_x_2110:
[----:B------:R-:W-:Y:S05]  /*20300*/  BSYNC B0 ;  /* 0x0000000000007941 */ /* 0x000fea0003800000 */
.L_x_2109:
[----:B------:R-:W2:Y:S01]  /*20310*/  LD.E.64 R6, desc[UR44][R72.64+0x8] ;  /* 0x0000082c48067980 */ /* 0x000ea2000c101b00 */
[----:B-----5:R-:W-:Y:S02]  /*20320*/  SHF.L.U32 R8, R9, 0x1f, RZ ;  /* 0x0000001f09087819 */ /* 0x020fe400000006ff */
[----:B--2---:R-:W-:-:S05]  /*20330*/  MOV R6, R6 ;  /* 0x0000000600067202 */ /* 0x004fca0000000f00 */
[----:B------:R-:W-:-:S04]  /*20340*/  IMAD R3, R3, 0x8, R6 ;  /* 0x0000000803037824 */ /* 0x000fc800078e0206 */
[----:B------:R1:W2:Y:S01]  /*20350*/  SYNCS.PHASECHK.TRANS64.TRYWAIT P1, [R3+URZ], R8 ;  /* 0x00000008030075a7 */ /* 0x0002a2000802017f */
[----:B------:R-:W3:Y:S04]  /*20360*/  LD.E R2, desc[UR44][R72.64+0x1c] ;  /* 0x00001c2c48027980 */ /* 0x000ee8000c101900 */
[----:B------:R1:W5:Y:S04]  /*20370*/  LD.E R0, desc[UR44][R4.64] ;  /* 0x0000002c04007980 */ /* 0x000368000c101900 */
[----:B------:R1:W5:Y:S01]  /*20380*/  LD.E R6, desc[UR44][R4.64+0x4] ;  /* 0x0000042c04067980 */ /* 0x000362000c101900 */
[----:B------:R-:W-:Y:S01]  /*20390*/  BSSY B0, `(.L_x_2111) ;  /* 0x0000005000007945 */ /* 0x000fe20003800000 */
[----:B---3--:R-:W-:-:S04]  /*203a0*/  LOP3.LUT R2, R2, 0x1, RZ, 0xfc, !PT ;  /* 0x0000000102027812 */ /* 0x008fc800078efcff */
[----:B------:R-:W-:-:S13]  /*203b0*/  ISETP.NE.AND P2, PT, R2, 0x3, PT ;  /* 0x000000030200780c */ /* 0x000fda0003f45270 */
[----:B-12---:R-:W-:Y:S05]  /*203c0*/  @!P2 BRA `(.L_x_2112) ;  /* 0x000000000004a947 */ /* 0x006fea0003800000 */
[----:B------:R-:W-:Y:S01]  /*203d0*/  BPT.TRAP 0x1 ;  /* 0x000000040000795c */ /* 0x000fe20000300000 */
.L_x_2112:
[----:B------:R-:W-:Y:S05]  /*203e0*/  BSYNC B0 ;  /* 0x0000000000007941 */ /* 0x000fea0003800000 */
.L_x_2111:
[----:B------:R-:W-:Y:S04]  /*203f0*/  BSSY B0, `(.L_x_2113) ;  /* 0x0000008000007945 */ /* 0x000fe80003800000 */
[----:B------:R-:W-:Y:S05]  /*20400*/  @P1 BRA `(.L_x_2114) ;  /* 0x0000000000181947 */ /* 0x000fea0003800000 */
[----:B------:R-:W2:Y:S01]  /*20410*/  LD.E.64 R2, desc[UR44][R72.64+0x8] ;  /* 0x0000082c48027980 */ /* 0x000ea2000c101b00 */
[----:B-----5:R-:W-:Y:S02]  /*20420*/  SHF.L.U32 R7, R6, 0x1f, RZ ;  /* 0x0000001f06077819 */ /* 0x020fe400000006ff */
[----:B--2---:R-:W-:-:S05]  /*20430*/  MOV R3, R2 ;  /* 0x0000000200037202 */ /* 0x004fca0000000f00 */
[----:B------:R-:W-:-:S04]  /*20440*/  IMAD R0, R0, 0x8, R3 ;  /* 0x0000000800007824 */ /* 0x000fc800078e0203 */
[----:B------:R-:W1:Y:S02]  /*20450*/  SYNCS.PHASECHK.TRANS64.TRYWAIT P1, [R0+URZ], R7 ;  /* 0x00000007000075a7 */ /* 0x000e64000802017f */
[----:B-1----:R-:W-:Y:S05]  /*20460*/  @!P1 BRA `(.L_x_2115) ;  /* 0x0000013800549947 */ /* 0x002fea0003800000 */
.L_x_2114:
[----:B------:R-:W-:Y:S05]  /*20470*/  BSYNC B0 ;  /* 0x0000000000007941 */ /* 0x000fea0003800000 */
.L_x_2113:
[----:B------:R-:W2:Y:S04]  /*20480*/  LD.E R3, desc[UR44][R4.64] ;  /* 0x0000002c04037980 */ /* 0x000ea8000c101900 */
[----:B------:R-:W2:Y:S01]  /*20490*/  LDL.64 R8, [R1+0xa0] ;  /* 0x0000a00001087983 */ /* 0x000ea20000100a00 */
[----:B------:R-:W-:Y:S05]  /*204a0*/  WARPSYNC.ALL ;  /* 0x0000000000007948 */ /* 0x000fea0003800000 */
[----:B------:R-:W3:Y:S04]  /*204b0*/  LDL.64 R14, [R1+0x98] ;  /* 0x00009800010e7983 */ /* 0x000ee80000100a00 */
[----:B-1---5:R-:W4:Y:S04]  /*204c0*/  LDL.64 R6, [R1+0x98] ;  /* 0x0000980001067983 */ /* 0x022f280000100a00 */
[----:B------:R-:W4:Y:S01]  /*204d0*/  LDL.64 R10, [R1+0x98] ;  /* 0x00009800010a7983 */ /* 0x000f220000100a00 */
[----:B--2---:R-:W-:-:S03]  /*204e0*/  IMAD R2, R3, 0x300, R8 ;  /* 0x0000030003027824 */ /* 0x004fc600078e0208 */
        /* <DEDUP_REMOVED lines=52> */
.L_x_2117:
[----:B------:R-:W-:Y:S05]  /*20830*/  BSYNC B0 ;  /* 0x0000000000007941 */ /* 0x000fea0003800000 */
.L_x_2116:
        /* <DEDUP_REMOVED lines=10> */
.L_x_2119:
[----:B------:R-:W-:Y:S05]  /*208e0*/  BSYNC B0 ;  /* 0x0000000000007941 */ /* 0x000fea0003800000 */
.L_x_2118:
[----:B------:R-:W-:Y:S04]  /*208f0*/  BSSY B0, `(.L_x_2120) ;  /* 0x0000006000007945 */ /* 0x000fe80003800000 */
[----:B--2---:R-:W-:Y:S05]  /*20900*/  @P1 BRA `(.L_x_2121) ;  /* 0x0000000000101947 */ /* 0x004fea0003800000 */
[----:B-----5:R-:W-:Y:S01]  /*20910*/  IMAD R2, R2, 0x8, R7 ;  /* 0x0000000802027824 */ /* 0x020fe200078e0207 */
[----:B------:R-:W-:-:S04]  /*20920*/  SHF.L.U32 R3, R3, 0x1f, RZ ;  /* 0x0000001f03037819 */ /* 0x000fc800000006ff */
[----:B------:R-:W2:Y:S02]  /*20930*/  SYNCS.PHASECHK.TRANS64.TRYWAIT P1, [R2+URZ], R3 ;  /* 0x00000003020075a7 */ /* 0x000ea4000802017f */
[----:B--2---:R-:W-:Y:S05]  /*20940*/  @!P1 BRA `(.L_x_2122) ;  /* 0x0000013400309947 */ /* 0x004fea0003800000 */
.L_x_2121:
[----:B------:R-:W-:Y:S05]  /*20950*/  BSYNC B0 ;  /* 0x0000000000007941 */ /* 0x000fea0003800000 */
.L_x_2120:
        /* <DEDUP_REMOVED lines=9> */
[----:B---3--:R-:W-:Y:S01]  /*209f0*/  IMAD R6, R15, 0xc00, R6 ;  /* 0x00000c000f067824 */ /* 0x008fe200078e0206 */
[----:B------:R-:W-:Y:S01]  /*20a00*/  R2UR UR7, R7 ;  /* 0x00000000070772ca */ /* 0x000fe200000e0000 */
[----:B------:R-:W3:Y:S01]  /*20a10*/  LDL.64 R14, [R1+0x110] ;  /* 0x00011000010e7983 */ /* 0x000ee20000100a00 */
[----:B----4-:R-:W-:-:S02]  /*20a20*/  ISETP.NE.U32.AND P1, PT, R0, RZ, PT ;  /* 0x000000ff0000720c */ /* 0x010fc40003f25070 */
[----:B------:R-:W-:Y:S02]  /*20a30*/  R2UR UR6, R6 ;  /* 0x00000000060672ca */ /* 0x000fe400000e0000 */
[----:B--2---:R-:W-:Y:S02]  /*20a40*/  R2UR UR4, R2 ;  /* 0x00000000020472ca */ /* 0x004fe400000e0000 */
[----:B------:R-:W-:-:S07]  /*20a50*/  R2UR UR5, R3 ;  /* 0x00000000030572ca */ /* 0x000fce00000e0000 */
[----:B------:R-:W-:-:S06]  /*20a60*/  VOTEU.ANY UP0, P1 ;  /* 0x00000000003f7886 */ /* 0x000fcc0000800100 */
        /* <DEDUP_REMOVED lines=180> */
[----:B------:R-:W2:Y:S04]  /*215b0*/  @!P0 LD.E.64 R2, desc[UR44][R72.64+0x30] ;  /* 0x0000302c48028980 */ /* 0x000ea8000c101b00 */
[----:B------:R-:W3:Y:S01]  /*215c0*/  @!P0 LD.E R0, desc[UR44][R4.64] ;  /* 0x0000002c04008980 */ /* 0x000ee2000c101900 */
[----:B--2---:R-:W-:-:S05]  /*215d0*/  @!P0 MOV R3, R2 ;  /* 0x0000000200038202 */ /* 0x004fca0000000f00 */
[----:B---3--:R-:W-:-:S05]  /*215e0*/  @!P0 IMAD R0, R0, 0x8, R3 ;  /* 0x0000000800008824 */ /* 0x008fca00078e0203 */
[----:B------:R-:W-:-:S04]  /*215f0*/  @!P0 PRMT R0, RZ, 0x654, R0 ;  /* 0x00000654ff008816 */ /* 0x000fc80000000000 */
[----:B------:R2:W-:Y:S01]  /*21600*/  @!P0 SYNCS.ARRIVE.TRANS64.RED.A1T0 RZ, [R0+URZ], RZ ;  /* 0x000000ff00ff89a7 */ /* 0x0005e2000810043f */
[----:B------:R-:W3:Y:S04]  /*21610*/  LDL.64 R16, [R1+0x170] ;  /* 0x0001700001107983 */ /* 0x000ee80000100a00 */
[----:B------:R-:W4:Y:S04]  /*21620*/  LDL R21, [R1+0x13c] ;  /* 0x00013c0001157983 */ /* 0x000f280000100800 */
[----:B------:R-:W4:Y:S04]  /*21630*/  LDL R22, [R1+0x70] ;  /* 0x0000700001167983 */ /* 0x000f280000100800 */
[----:B------:R-:W2:Y:S04]  /*21640*/  LDL.64 R2, [R1+0x160] ;  /* 0x0001600001027983 */ /* 0x000ea80000100a00 */
[----:B------:R-:W4:Y:S04]  /*21650*/  LDL R23, [R1+0x168] ;  /* 0x0001680001177983 */ /* 0x000f280000100800 */
[----:B------:R-:W4:Y:S04]  /*21660*/  LDL.128 R12, [R1+0x150] ;  /* 0x00015000010c7983 */ /* 0x000f280000100c00 */
[----:B------:R-:W4:Y:S04]  /*21670*/  LDL.128 R8, [R1+0x140] ;  /* 0x0001400001087983 */ /* 0x000f280000100c00 */
[----:B---3--:R-:W3:Y:S01]  /*21680*/  LD.E R16, desc[UR44][R16.64] ;  /* 0x0000002c10107980 */ /* 0x008ee2000c101900 */
[----:B--2---:R-:W-:-:S02]  /*21690*/  ISETP.NE.AND P1, PT, R2, 0x1, PT ;  /* 0x000000010200780c */ /* 0x004fc40003f25270 */
[----:B----4-:R-:W-:Y:S01]  /*216a0*/  ISETP.GE.AND P2, PT, R13, 0x1, PT ;  /* 0x000000010d00780c */ /* 0x010fe20003f46270 */
[----:B------:R-:W-:Y:S01]  /*216b0*/  BSSY B0, `(.L_x_2123) ;  /* 0x000009e000007945 */ /* 0x000fe20003800000 */
[-C--:B---3--:R-:W-:Y:S01]  /*216c0*/  FMUL.FTZ R36, R36, R16.reuse ;  /* 0x0000001024247220 */ /* 0x088fe20000410000 */
[----:B------:R-:W-:-:S03]  /*216d0*/  FMUL.FTZ R0, R26, R16 ;  /* 0x000000101a007220 */ /* 0x000fc60000410000 */
[----:B------:R2:W3:Y:S01]  /*216e0*/  MUFU.TANH R75, R36 ;  /* 0x00000024004b7308 */ /* 0x0004e20000002400 */
[-C--:B------:R-:W-:Y:S01]  /*216f0*/  FMUL.FTZ R17, R30, R16.reuse ;  /* 0x000000101e117220 */ /* 0x080fe20000410000 */
[-C--:B------:R-:W-:Y:S01]  /*21700*/  FMUL.FTZ R26, R29, R16.reuse ;  /* 0x000000101d1a7220 */ /* 0x080fe20000410000 */
[----:B------:R-:W-:Y:S01]  /*21710*/  FMUL.FTZ R30, R35, R16 ;  /* 0x00000010231e7220 */ /* 0x000fe20000410000 */
[----:B--2---:R-:W-:-:S04]  /*21720*/  SHF.R.S32.HI R36, RZ, 0x1f, R21 ;  /* 0x0000001fff247819 */ /* 0x004fc80000011415 */
[----:B------:R2:W4:Y:S01]  /*21730*/  MUFU.TANH R72, R26 ;  /* 0x0000001a00487308 */ /* 0x0005220000002400 */
[----:B------:R-:W-:Y:S01]  /*21740*/  LEA.HI R35, R36, R21, RZ, 0x7 ;  /* 0x0000001524237211 */ /* 0x000fe200078f38ff */
[----:B------:R-:W-:-:S03]  /*21750*/  FMUL.FTZ R37, R37, R16 ;  /* 0x0000001025257220 */ /* 0x000fc60000410000 */
[----:B--2---:R-:W-:-:S03]  /*21760*/  LOP3.LUT R26, R35, 0xffffff80, RZ, 0xc0, !PT ;  /* 0xffffff80231a7812 */ /* 0x004fc600078ec0ff */
[----:B------:R2:W0:Y:S01]  /*21770*/  MUFU.TANH R76, R37 ;  /* 0x00000025004c7308 */ /* 0x0004220000002400 */
[-C--:B------:R-:W-:Y:S01]  /*21780*/  FMUL.FTZ R7, R24, R16.reuse ;  /* 0x0000001018077220 */ /* 0x080fe20000410000 */
[-C--:B------:R-:W-:Y:S01]  /*21790*/  FMUL.FTZ R24, R31, R16.reuse ;  /* 0x000000101f187220 */ /* 0x080fe20000410000 */
[-C--:B------:R-:W-:Y:S01]  /*217a0*/  FMUL.FTZ R32, R32, R16.reuse ;  /* 0x0000001020207220 */ /* 0x080fe20000410000 */
[----:B------:R-:W-:Y:S01]  /*217b0*/  FMUL.FTZ R31, R38, R16 ;  /* 0x00000010261f7220 */ /* 0x000fe20000410000 */
[----:B--2---:R-:W-:-:S03]  /*217c0*/  IMAD.IADD R37, R21, 0x1, -R26 ;  /* 0x0000000115257824 */ /* 0x004fc600078e0a1a */
[----:B------:R2:W0:Y:S01]  /*217d0*/  MUFU.TANH R73, R32 ;  /* 0x0000002000497308 */ /* 0x0004220000002400 */
[----:B------:R-:W-:Y:S02]  /*217e0*/  LEA.HI R36, R36, R21, RZ, 0x2 ;  /* 0x0000001524247211 */ /* 0x000fe400078f10ff */
[----:B------:R-:W-:Y:S01]  /*217f0*/  SHF.R.S32.HI R38, RZ, 0x1f, R37 ;  /* 0x0000001fff267819 */ /* 0x000fe20000011425 */
[-C--:B------:R-:W-:Y:S01]  /*21800*/  FMUL.FTZ R40, R40, R16.reuse ;  /* 0x0000001028287220 */ /* 0x080fe20000410000 */
[-C--:B------:R-:W-:Y:S01]  /*21810*/  FMUL.FTZ R41, R41, R16.reuse ;  /* 0x0000001029297220 */ /* 0x080fe20000410000 */
[-C--:B------:R-:W-:Y:S01]  /*21820*/  FMUL.FTZ R33, R33, R16.reuse ;  /* 0x0000001021217220 */ /* 0x080fe20000410000 */
[----:B--2---:R-:W-:Y:S01]  /*21830*/  FMUL.FTZ R32, R39, R16 ;  /* 0x0000001027207220 */ /* 0x004fe20000410000 */
[----:B------:R-:W-:Y:S01]  /*21840*/  LEA.HI R39, R38, R37, RZ, 0x2 ;  /* 0x0000002526277211 */ /* 0x000fe200078f10ff */
[----:B------:R2:W0:Y:S01]  /*21850*/  MUFU.TANH R77, R40 ;  /* 0x00000028004d7308 */ /* 0x0004220000002400 */
[----:B------:R-:W-:-:S02]  /*21860*/  LOP3.LUT R36, R36, 0xfffffffc, RZ, 0xc0, !PT ;  /* 0xfffffffc24247812 */ /* 0x000fc400078ec0ff */
[----:B------:R-:W-:-:S05]  /*21870*/  LEA.HI R38, R38, R37, RZ, 0x5 ;  /* 0x0000002526267211 */ /* 0x000fca00078f28ff */
[----:B------:R1:W0:Y:S01]  /*21880*/  MUFU.TANH R78, R41 ;  /* 0x00000029004e7308 */ /* 0x0002220000002400 */
[----:B--2---:R-:W-:-:S07]  /*21890*/  SHF.R.S32.HI R40, RZ, 0x2, R39 ;  /* 0x00000002ff287819 */ /* 0x004fce0000011427 */
[----:B------:R2:W0:Y:S01]  /*218a0*/  MUFU.TANH R74, R33 ;  /* 0x00000021004a7308 */ /* 0x0004220000002400 */
[----:B-1----:R-:W-:-:S04]  /*218b0*/  SHF.R.S32.HI R41, RZ, 0x1f, R39 ;  /* 0x0000001fff297819 */ /* 0x002fc80000011427 */
[----:B------:R-:W-:Y:S01]  /*218c0*/  LEA.HI R41, R41, R40, RZ, 0x3 ;  /* 0x0000002829297211 */ /* 0x000fe200078f18ff */
[----:B--2---:R-:W-:Y:S01]  /*218d0*/  FMUL.FTZ R33, R42, R16 ;  /* 0x000000102a217220 */ /* 0x004fe20000410000 */
[----:B------:R-:W-:Y:S01]  /*218e0*/  IMAD.IADD R42, R21, 0x1, -R36 ;  /* 0x00000001152a7824 */ /* 0x000fe200078e0a24 */
[----:B------:R-:W-:Y:S02]  /*218f0*/  SHF.R.S32.HI R36, RZ, 0x7, R35 ;  /* 0x00000007ff247819 */ /* 0x000fe40000011423 */
[----:B------:R-:W-:Y:S02]  /*21900*/  LOP3.LUT R41, R41, 0xfffffff8, RZ, 0xc0, !PT ;  /* 0xfffffff829297812 */ /* 0x000fe400078ec0ff */
[----:B------:R-:W-:Y:S02]  /*21910*/  LEA.HI R35, R35, R36, RZ, 0x1 ;  /* 0x0000002423237211 */ /* 0x000fe400078f08ff */
[----:B------:R-:W-:Y:S01]  /*21920*/  SHF.R.S32.HI R21, RZ, 0x5, R38 ;  /* 0x00000005ff157819 */ /* 0x000fe20000011426 */
[----:B------:R-:W-:Y:S01]  /*21930*/  IMAD.IADD R41, R40, 0x1, -R41 ;  /* 0x0000000128297824 */ /* 0x000fe200078e0a29 */
[----:B------:R-:W-:-:S02]  /*21940*/  LOP3.LUT R35, R35, 0x3fffffe, RZ, 0xc0, !PT ;  /* 0x03fffffe23237812 */ /* 0x000fc400078ec0ff */
        /* <DEDUP_REMOVED lines=9> */
[----:B------:R-:W-:Y:S01]  /*219e0*/  @P1 SHF.R.U32.HI R2, RZ, R23, R22 ;  /* 0x00000017ff021219 */ /* 0x000fe20000011616 */
[----:B------:R-:W-:Y:S01]  /*219f0*/  IMAD.MOV.U32 R3, RZ, RZ, -0x60 ;  /* 0xffffffa0ff037424 */ /* 0x000fe200078e00ff */
        /* <DEDUP_REMOVED lines=32> */
[-C--:B------:R-:W-:Y:S01]  /*21c00*/  FMUL.FTZ R66, R66, R16.reuse ;  /* 0x0000001042427220 */ /* 0x080fe20000410000 */
[----:B------:R-:W-:Y:S02]  /*21c10*/  IMAD R3, R20, R3, 0x1 ;  /* 0x0000000114037424 */ /* 0x000fe400078e0203 */
[-C--:B------:R-:W-:Y:S01]  /*21c20*/  FMUL.FTZ R67, R67, R16.reuse ;  /* 0x0000001043437220 */ /* 0x080fe20000410000 */
[-C--:B------:R-:W-:Y:S01]  /*21c30*/  FMUL.FTZ R70, R70, R16.reuse ;  /* 0x0000001046467220 */ /* 0x080fe20000410000 */
[----:B------:R-:W-:Y:S01]  /*21c40*/  FMUL.FTZ R16, R71, R16 ;  /* 0x0000001047107220 */ /* 0x000fe20000410000 */
[----:B------:R-:W-:Y:S01]  /*21c50*/  IMAD R3, R22, -0x2, R3 ;  /* 0xfffffffe16037824 */ /* 0x000fe200078e0203 */
[----:B------:R-:W2:Y:S01]  /*21c60*/  MUFU.TANH R7, R7 ;  /* 0x0000000700077308 */ /* 0x000ea20000002400 */
[----:B------:R-:W-:-:S03]  /*21c70*/  LOP3.LUT R21, RZ, R10, RZ, 0x33, !PT ;  /* 0x0000000aff157212 */ /* 0x000fc600078e33ff */
[----:B------:R-:W-:-:S04]  /*21c80*/  IADD3 R22, -R8, R3, R9 ;  /* 0x0000000308167210 */ /* 0x000fc80007ffe109 */
        /* <DEDUP_REMOVED lines=34> */
[----:B------:R0:W0:Y:S08]  /*21eb0*/  MUFU.TANH R40, R66 ;  /* 0x0000004200287308 */ /* 0x0000300000002400 */
[----:B------:R0:W0:Y:S08]  /*21ec0*/  MUFU.TANH R41, R67 ;  /* 0x0000004300297308 */ /* 0x0000300000002400 */
[----:B------:R-:W0:Y:S08]  /*21ed0*/  MUFU.TANH R68, R68 ;  /* 0x0000004400447308 */ /* 0x000e300000002400 */
[----:B------:R-:W0:Y:S08]  /*21ee0*/  MUFU.TANH R69, R69 ;  /* 0x0000004500457308 */ /* 0x000e300000002400 */
[----:B------:R0:W0:Y:S08]  /*21ef0*/  MUFU.TANH R42, R70 ;  /* 0x00000046002a7308 */ /* 0x0000300000002400 */
[----:B------:R0:W0:Y:S01]  /*21f00*/  MUFU.TANH R43, R16 ;  /* 0x00000010002b7308 */ /* 0x0000220000002400 */
[----:B------:R-:W-:-:S02]  /*21f10*/  IMAD.IADD R35, R22, 0x1, R11 ;  /* 0x0000000116237824 */ /* 0x000fc400078e020b */
[----:B------:R-:W-:Y:S02]  /*21f20*/  IMAD.IADD R36, R22, 0x1, R21 ;  /* 0x0000000116247824 */ /* 0x000fe400078e0215 */
[----:B------:R-:W-:Y:S02]  /*21f30*/  VIADD R38, R3, 0xffffffff ;  /* 0xffffffff03267836 */ /* 0x000fe40000000000 */
[----:B------:R-:W-:Y:S02]  /*21f40*/  IMAD R22, R20, -0x60, R12 ;  /* 0xffffffa014167824 */ /* 0x000fe400078e020c */
[--C-:B-1----:R-:W-:Y:S02]  /*21f50*/  IMAD.IADD R10, R35, 0x1, R23.reuse ;  /* 0x00000001230a7824 */ /* 0x102fe400078e0217 */
        /* <DEDUP_REMOVED lines=12> */
.L_x_2126:
[----:B------:R-:W-:-:S13]  /*22020*/  ISETP.NE.AND P1, PT, R13, 0x1, PT ;  /* 0x000000010d00780c */ /* 0x000fda0003f25270 */
[----:B------:R-:W-:-:S05]  /*22030*/  @P1 IMAD.HI.U32 R12, R11, R14, RZ ;  /* 0x0000000e0b0c1227 */ /* 0x000fca00078e00ff */
[----:B------:R-:W-:-:S07]  /*22040*/  @P1 SHF.R.U32.HI R11, RZ, R15, R12 ;  /* 0x0000000fff0b1219 */ /* 0x000fce000001160c */
.L_x_2127:
[----:B------:R-:W-:Y:S05]  /*22050*/  BSYNC B1 ;  /* 0x0000000000017941 */ /* 0x000fea0003800000 */
.L_x_2125:
[----:B------:R-:W-:-:S05]  /*22060*/  IMAD R12, R11, R13, R38 ;  /* 0x0000000d0b0c7224 */ /* 0x000fca00078e0226 */
[----:B------:R-:W-:Y:S02]  /*22070*/  VIMNMX R3, R3, R12, !PT ;  /* 0x0000000c03037248 */ /* 0x000fe40007fe0100 */
[----:B------:R-:W-:-:S07]  /*22080*/  VIADDMNMX R10, R12, R13, R10, PT ;  /* 0x0000000d0c0a7246 */ /* 0x000fce000380010a */
.L_x_2124:
[----:B------:R-:W-:Y:S05]  /*22090*/  BSYNC B0 ;  /* 0x0000000000007941 */ /* 0x000fea0003800000 */
.L_x_2123:
[C---:B------:R-:W-:Y:S01]  /*220a0*/  ISETP.GE.AND P1, PT, R22.reuse, 0x2, PT ;  /* 0x000000021600780c */ /* 0x040fe20003f26270 */
[----:B------:R-:W1:Y:S01]  /*220b0*/  SHFL.IDX PT, R2, R2, 0x1, 0x1c1f ;  /* 0x003c1f0002027f89 */ /* 0x000e6200000e0000 */
[C---:B------:R-:W-:Y:S01]  /*220c0*/  ISETP.GE.AND P5, PT, R22.reuse, 0xa, PT ;  /* 0x0000000a1600780c */ /* 0x040fe20003fa6270 */
[----:B------:R-:W-:Y:S01]  /*220d0*/  BSSY B0, `(.L_x_2128) ;  /* 0x0000087000007945 */ /* 0x000fe20003800000 */
[C---:B------:R-:W-:Y:S02]  /*220e0*/  ISETP.GT.AND P3, PT, R3.reuse, 0x1, !P1 ;  /* 0x000000010300780c */ /* 0x040fe40004f64270 */
[----:B------:R-:W-:Y:S02]  /*220f0*/  ISETP.GE.AND P2, PT, R22, 0x9, PT ;  /* 0x000000091600780c */ /* 0x000fe40003f46270 */
[----:B------:R-:W-:Y:S02]  /*22100*/  ISETP.LT.OR P3, PT, R10, 0x2, P3 ;  /* 0x000000020a00780c */ /* 0x000fe40001f61670 */
[----:B------:R-:W-:-:S02]  /*22110*/  ISETP.GT.AND P4, PT, R3, 0x8, !P2 ;  /* 0x000000080300780c */ /* 0x000fc40005784270 */
[----:B0-----:R-:W-:Y:S02]  /*22120*/  FSEL R63, R25, -INF , !P3 ;  /* 0xff800000193f7808 */ /* 0x001fe40005800000 */
[----:B------:R-:W-:Y:S02]  /*22130*/  ISETP.GT.AND P3, PT, R3, 0x9, !P5 ;  /* 0x000000090300780c */ /* 0x000fe40006f64270 */
[----:B------:R-:W-:Y:S02]  /*22140*/  P2R R25, PR, RZ, 0x20 ;  /* 0x00000020ff197803 */ /* 0x000fe40000000000 */
[----:B------:R-:W-:Y:S02]  /*22150*/  ISETP.LT.OR P3, PT, R10, 0xa, P3 ;  /* 0x0000000a0a00780c */ /* 0x000fe40001f61670 */
[----:B------:R-:W-:Y:S02]  /*22160*/  ISETP.GE.AND P5, PT, R22, 0x11, PT ;  /* 0x000000111600780c */ /* 0x000fe40003fa6270 */
[----:B------:R-:W-:-:S02]  /*22170*/  FSEL R185, R72, -INF , !P3 ;  /* 0xff80000048b97808 */ /* 0x000fc40005800000 */
[----:B------:R-:W-:Y:S01]  /*22180*/  ISETP.LT.OR P4, PT, R10, 0x9, P4 ;  /* 0x000000090a00780c */ /* 0x000fe20002781670 */
[----:B-1----:R-:W-:Y:S01]  /*22190*/  IMAD.IADD R11, R36, 0x1, R2 ;  /* 0x00000001240b7824 */ /* 0x002fe200078e0202 */
[----:B------:R-:W-:Y:S02]  /*221a0*/  ISETP.GT.AND P3, PT, R3, 0x10, !P5 ;  /* 0x000000100300780c */ /* 0x000fe40006f64270 */
[----:B------:R-:W-:Y:S02]  /*221b0*/  FSEL R67, R28, -INF , !P4 ;  /* 0xff8000001c437808 */ /* 0x000fe40006000000 */
[----:B------:R-:W-:Y:S02]  /*221c0*/  ISETP.LT.OR P3, PT, R10, 0x11, P3 ;  /* 0x000000110a00780c */ /* 0x000fe40001f61670 */
[----:B------:R-:W-:Y:S02]  /*221d0*/  ISETP.GE.AND P4, PT, R22, 0x12, PT ;  /* 0x000000121600780c */ /* 0x000fe40003f86270 */
[----:B------:R-:W-:-:S02]  /*221e0*/  FSEL R73, R73, -INF , !P3 ;  /* 0xff80000049497808 */ /* 0x000fc40005800000 */
[C---:B------:R-:W-:Y:S02]  /*221f0*/  ISETP.GT.AND P3, PT, R3.reuse, 0x11, !P4 ;  /* 0x000000110300780c */ /* 0x040fe40006764270 */
        /* <DEDUP_REMOVED lines=93> */
[----:B------:R-:W-:-:S04]  /*227d0*/  ISETP.GT.AND P6, PT, R3, 0x59, !P6 ;  /* 0x000000590300780c */ /* 0x000fc800077c4270 */
[----:B------:R-:W-:Y:S01]  /*227e0*/  ISETP.LT.OR P6, PT, R10, 0x5a, P6 ;  /* 0x0000005a0a00780c */ /* 0x000fe200037c1670 */
[----:B------:R-:W-:-:S03]  /*227f0*/  IMAD.IADD R10, R35, 0x1, R2 ;  /* 0x00000001230a7824 */ /* 0x000fc600078e0202 */
        /* <DEDUP_REMOVED lines=13> */
.L_x_2131:
[----:B------:R-:W-:-:S13]  /*228d0*/  ISETP.NE.AND P6, PT, R13, 0x1, PT ;  /* 0x000000010d00780c */ /* 0x000fda0003fc5270 */
[----:B------:R-:W-:-:S05]  /*228e0*/  @P6 IMAD.HI.U32 R14, R8, R14, RZ ;  /* 0x0000000e080e6227 */ /* 0x000fca00078e00ff */
[----:B------:R-:W-:-:S07]  /*228f0*/  @P6 SHF.R.U32.HI R8, RZ, R15, R14 ;  /* 0x0000000fff086219 */ /* 0x000fce000001160e */
.L_x_2132:
[----:B------:R-:W-:Y:S05]  /*22900*/  BSYNC B1 ;  /* 0x0000000000017941 */ /* 0x000fea0003800000 */
.L_x_2130:
[----:B------:R-:W-:-:S05]  /*22910*/  IMAD R8, R8, R13, R38 ;  /* 0x0000000d08087224 */ /* 0x000fca00078e0226 */
[----:B------:R-:W-:Y:S02]  /*22920*/  VIADDMNMX R10, R8, R13, R10, PT ;  /* 0x0000000d080a7246 */ /* 0x000fe4000380010a */
[----:B------:R-:W-:-:S07]  /*22930*/  VIMNMX R11, R11, R8, !PT ;  /* 0x000000080b0b7248 */ /* 0x000fce0007fe0100 */
.L_x_2129:
[----:B------:R-:W-:Y:S05]  /*22940*/  BSYNC B0 ;  /* 0x0000000000007941 */ /* 0x000fea0003800000 */
.L_x_2128:
[----:B------:R-:W2:Y:S01]  /*22950*/  LD.E.64 R2, desc[UR44][R18.64+0x230] ;  /* 0x0002302c12027980 */ /* 0x000ea2000c101b00 */
[C---:B------:R-:W-:Y:S02]  /*22960*/  ISETP.GT.AND P1, PT, R11.reuse, 0x1, !P1 ;  /* 0x000000010b00780c */ /* 0x040fe40004f24270 */
[----:B------:R-:W-:Y:S02]  /*22970*/  ISETP.GT.AND P2, PT, R11, 0x8, !P2 ;  /* 0x000000080b00780c */ /* 0x000fe40005744270 */
[C---:B------:R-:W-:Y:S02]  /*22980*/  ISETP.LT.OR P1, PT, R10.reuse, 0x2, P1 ;  /* 0x000000020a00780c */ /* 0x040fe40000f21670 */
[----:B------:R-:W-:Y:S02]  /*22990*/  ISETP.LT.OR P2, PT, R10, 0x9, P2 ;  /* 0x000000090a00780c */ /* 0x000fe40001741670 */
[----:B------:R-:W-:Y:S02]  /*229a0*/  FSEL R8, R6, -INF , !P1 ;  /* 0xff80000006087808 */ /* 0x000fe40004800000 */
[----:B------:R-:W-:-:S02]  /*229b0*/  ISETP.NE.AND P1, PT, R25, RZ, PT ;  /* 0x000000ff1900720c */ /* 0x000fc40003f25270 */
[----:B------:R-:W-:Y:S02]  /*229c0*/  FSEL R17, R17, -INF , !P2 ;  /* 0xff80000011117808 */ /* 0x000fe40005000000 */
[----:B------:R-:W-:Y:S02]  /*229d0*/  ISETP.GT.AND P1, PT, R11, 0x9, !P1 ;  /* 0x000000090b00780c */ /* 0x000fe40004f24270 */
[----:B------:R-:W-:Y:S02]  /*229e0*/  ISETP.NE.AND P2, PT, R39, RZ, PT ;  /* 0x000000ff2700720c */ /* 0x000fe40003f45270 */
[----:B------:R-:W-:Y:S02]  /*229f0*/  ISETP.LT.OR P1, PT, R10, 0xa, P1 ;  /* 0x0000000a0a00780c */ /* 0x000fe40000f21670 */
[----:B------:R-:W-:Y:S02]  /*22a00*/  ISETP.NE.AND P6, PT, R62, RZ, PT ;  /* 0x000000ff3e00720c */ /* 0x000fe40003fc5270 */
[----:B------:R-:W-:-:S02]  /*22a10*/  FSEL R24, R24, -INF , !P1 ;  /* 0xff80000018187808 */ /* 0x000fc40004800000 */
[----:B------:R-:W-:-:S04]  /*22a20*/  ISETP.NE.AND P1, PT, R28, RZ, PT ;  /* 0x000000ff1c00720c */ /* 0x000fc80003f25270 */
[----:B------:R-:W-:-:S04]  /*22a30*/  ISETP.GT.AND P1, PT, R11, 0x10, !P1 ;  /* 0x000000100b00780c */ /* 0x000fc80004f24270 */
[----:B------:R-:W-:-:S04]  /*22a40*/  ISETP.LT.OR P1, PT, R10, 0x11, P1 ;  /* 0x000000110a00780c */ /* 0x000fc80000f21670 */
[----:B------:R-:W-:Y:S02]  /*22a50*/  FSEL R29, R29, -INF , !P1 ;  /* 0xff8000001d1d7808 */ /* 0x000fe40004800000 */
[----:B------:R-:W-:-:S04]  /*22a60*/  ISETP.NE.AND P1, PT, R37, RZ, PT ;  /* 0x000000ff2500720c */ /* 0x000fc80003f25270 */
[----:B------:R-:W-:-:S04]  /*22a70*/  ISETP.GT.AND P1, PT, R11, 0x11, !P1 ;  /* 0x000000110b00780c */ /* 0x000fc80004f24270 */
[----:B------:R-:W-:-:S04]  /*22a80*/  ISETP.LT.OR P1, PT, R10, 0x12, P1 ;  /* 0x000000120a00780c */ /* 0x000fc80000f21670 */
[----:B------:R-:W-:Y:S02]  /*22a90*/  FSEL R30, R30, -INF , !P1 ;  /* 0xff8000001e1e7808 */ /* 0x000fe40004800000 */
[----:B------:R-:W-:Y:S02]  /*22aa0*/  ISETP.GT.AND P1, PT, R11, 0x18, !P2 ;  /* 0x000000180b00780c */ /* 0x000fe40005724270 */
[----:B------:R-:W-:Y:S02]  /*22ab0*/  ISETP.NE.AND P2, PT, R56, RZ, PT ;  /* 0x000000ff3800720c */ /* 0x000fe40003f45270 */
[----:B------:R-:W-:-:S04]  /*22ac0*/  ISETP.LT.OR P1, PT, R10, 0x19, P1 ;  /* 0x000000190a00780c */ /* 0x000fc80000f21670 */
[----:B------:R-:W-:Y:S02]  /*22ad0*/  FSEL R31, R31, -INF , !P1 ;  /* 0xff8000001f1f7808 */ /* 0x000fe40004800000 */
[----:B------:R-:W-:Y:S02]  /*22ae0*/  ISETP.GT.AND P1, PT, R11, 0x19, !P6 ;  /* 0x000000190b00780c */ /* 0x000fe40007724270 */
[----:B------:R-:W-:Y:S02]  /*22af0*/  ISETP.NE.AND P6, PT, R12, RZ, PT ;  /* 0x000000ff0c00720c */ /* 0x000fe40003fc5270 */
[----:B------:R-:W-:-:S04]  /*22b00*/  ISETP.LT.OR P1, PT, R10, 0x1a, P1 ;  /* 0x0000001a0a00780c */ /* 0x000fc80000f21670 */
[----:B------:R-:W-:Y:S02]  /*22b10*/  FSEL R32, R32, -INF , !P1 ;  /* 0xff80000020207808 */ /* 0x000fe40004800000 */
        /* <DEDUP_REMOVED lines=40> */
[----:B------:R-:W-:Y:S02]  /*22da0*/  ISETP.GT.AND P1, PT, R11, RZ, !P6 ;  /* 0x000000ff0b00720c */ /* 0x000fe40007724270 */
[----:B--2---:R-:W-:Y:S02]  /*22db0*/  FMNMX.FTZ R12, R187, R2, !PT ;  /* 0x00000002bb0c7209 */ /* 0x004fe40007810000 */
[----:B------:R-:W-:Y:S02]  /*22dc0*/  ISETP.LT.OR P1, PT, R10, 0x1, P1 ;  /* 0x000000010a00780c */ /* 0x000fe40000f21670 */
[----:B------:R-:W-:Y:S02]  /*22dd0*/  FMNMX.FTZ R12, R63, R12, !PT ;  /* 0x0000000c3f0c7209 */ /* 0x000fe40007810000 */
[----:B------:R-:W-:-:S02]  /*22de0*/  FSEL R0, R0, -INF , !P1 ;  /* 0xff80000000007808 */ /* 0x000fc40004800000 */
[----:B------:R-:W-:Y:S02]  /*22df0*/  FMNMX.FTZ R12, R67, R12, !PT ;  /* 0x0000000c430c7209 */ /* 0x000fe40007810000 */
[----:B------:R-:W-:Y:S02]  /*22e00*/  ISETP.NE.AND P1, PT, R78, RZ, PT ;  /* 0x000000ff4e00720c */ /* 0x000fe40003f25270 */
[----:B------:R-:W-:Y:S02]  /*22e10*/  FMNMX.FTZ R12, R185, R12, !PT ;  /* 0x0000000cb90c7209 */ /* 0x000fe40007810000 */
[----:B------:R-:W-:Y:S02]  /*22e20*/  ISETP.GT.AND P2, PT, R11, 0x49, !P2 ;  /* 0x000000490b00780c */ /* 0x000fe40005744270 */
[----:B------:R-:W-:Y:S02]  /*22e30*/  FMNMX.FTZ R12, R73, R12, !PT ;  /* 0x0000000c490c7209 */ /* 0x000fe40007810000 */
[----:B------:R-:W-:-:S02]  /*22e40*/  ISETP.GT.AND P3, PT, R11, 0x50, !P3 ;  /* 0x000000500b00780c */ /* 0x000fc40005f64270 */
[----:B------:R-:W-:Y:S02]  /*22e50*/  FMNMX.FTZ R12, R71, R12, !PT ;  /* 0x0000000c470c7209 */ /* 0x000fe40007810000 */
[----:B------:R-:W-:Y:S02]  /*22e60*/  ISETP.GT.AND P4, PT, R11, 0x51, !P4 ;  /* 0x000000510b00780c */ /* 0x000fe40006784270 */
[----:B------:R-:W-:Y:S02]  /*22e70*/  FMNMX.FTZ R12, R75, R12, !PT ;  /* 0x0000000c4b0c7209 */ /* 0x000fe40007810000 */
[----:B------:R-:W-:Y:S02]  /*22e80*/  ISETP.NE.AND P6, PT, R64, RZ, PT ;  /* 0x000000ff4000720c */ /* 0x000fe40003fc5270 */
[----:B------:R-:W-:-:S04]  /*22e90*/  FMNMX.FTZ R12, R79, R12, !PT ;  /* 0x0000000c4f0c7209 */ /* 0x000fc80007810000 */
[----:B------:R-:W-:-:S04]  /*22ea0*/  FMNMX.FTZ R12, R77, R12, !PT ;  /* 0x0000000c4d0c7209 */ /* 0x000fc80007810000 */
[----:B------:R-:W-:-:S04]  /*22eb0*/  FMNMX.FTZ R12, R81, R12, !PT ;  /* 0x0000000c510c7209 */ /* 0x000fc80007810000 */
[----:B------:R-:W-:-:S04]  /*22ec0*/  FMNMX.FTZ R12, R159, R12, !PT ;  /* 0x0000000c9f0c7209 */ /* 0x000fc80007810000 */
[----:B------:R-:W-:-:S04]  /*22ed0*/  FMNMX.FTZ R12, R83, R12, !PT ;  /* 0x0000000c530c7209 */ /* 0x000fc80007810000 */
[----:B------:R-:W-:-:S04]  /*22ee0*/  FMNMX.FTZ R12, R171, R12, !PT ;  /* 0x0000000cab0c7209 */ /* 0x000fc80007810000 */
[----:B------:R-:W-:Y:S02]  /*22ef0*/  FMNMX.FTZ R12, R49, R12, !PT ;  /* 0x0000000c310c7209 */ /* 0x000fe40007810000 */
[----:B------:R-:W-:Y:S02]  /*22f00*/  FMNMX.FTZ R13, R0, R3, !PT ;  /* 0x00000003000d7209 */ /* 0x000fe40007810000 */
[----:B------:R-:W-:Y:S02]  /*22f10*/  FMNMX.FTZ R14, R169, R12, !PT ;  /* 0x0000000ca90e7209 */ /* 0x000fe40007810000 */
[----:B------:R-:W-:Y:S02]  /*22f20*/  FMNMX.FTZ R12, R8, R13, !PT ;  /* 0x0000000d080c7209 */ /* 0x000fe40007810000 */
[----:B------:R-:W-:Y:S02]  /*22f30*/  FMNMX.FTZ R14, R53, R14, !PT ;  /* 0x0000000e350e7209 */ /* 0x000fe40007810000 */
[----:B------:R-:W-:-:S02]  /*22f40*/  FMNMX.FTZ R13, R17, R12, !PT ;  /* 0x0000000c110d7209 */ /* 0x000fc40007810000 */
        /* <DEDUP_REMOVED lines=15> */
[----:B------:R-:W-:-:S03]  /*23040*/  FMNMX.FTZ R13, R25, R12, !PT ;  /* 0x0000000c190d7209 */ /* 0x000fc60007810000 */
[----:B------:R-:W0:Y:S01]  /*23050*/  SHFL.BFLY PT, R14, R15, 0x2, 0x1f ;  /* 0x0c401f000f0e7f89 */ /* 0x000e2200000e0000 */
[----:B------:R-:W-:-:S04]  /*23060*/  FMNMX.FTZ R13, R28, R13, !PT ;  /* 0x0000000d1c0d7209 */ /* 0x000fc80007810000 */
[----:B------:R-:W-:-:S04]  /*23070*/  FMNMX.FTZ R12, R36, R13, !PT ;  /* 0x0000000d240c7209 */ /* 0x000fc80007810000 */
[----:B------:R-:W-:-:S04]  /*23080*/  FMNMX.FTZ R13, R37, R12, !PT ;  /* 0x0000000c250d7209 */ /* 0x000fc80007810000 */
[----:B------:R-:W-:Y:S02]  /*23090*/  FMNMX.FTZ R12, R38, R13, !PT ;  /* 0x0000000d260c7209 */ /* 0x000fe40007810000 */
[----:B------:R-:W-:Y:S02]  /*230a0*/  ISETP.GT.AND P1, PT, R11, 0x48, !P1 ;  /* 0x000000480b00780c */ /* 0x000fe40004f24270 */
[----:B------:R-:W-:Y:S02]  /*230b0*/  FMNMX.FTZ R12, R39, R12, !PT ;  /* 0x0000000c270c7209 */ /* 0x000fe40007810000 */
[----:B------:R-:W-:Y:S02]  /*230c0*/  ISETP.LT.OR P1, PT, R10, 0x49, P1 ;  /* 0x000000490a00780c */ /* 0x000fe40000f21670 */
[----:B------:R-:W-:Y:S02]  /*230d0*/  FMNMX.FTZ R13, R7, R12, !PT ;  /* 0x0000000c070d7209 */ /* 0x000fe40007810000 */
[----:B0-----:R-:W-:-:S02]  /*230e0*/  FMNMX.FTZ R14, R15, R14, !PT ;  /* 0x0000000e0f0e7209 */ /* 0x001fc40007810000 */
[----:B------:R-:W-:Y:S02]  /*230f0*/  ISETP.LT.OR P2, PT, R10, 0x4a, P2 ;  /* 0x0000004a0a00780c */ /* 0x000fe40001741670 */
[----:B------:R-:W-:Y:S01]  /*23100*/  FSEL R26, R26, -INF , !P1 ;  /* 0xff8000001a1a7808 */ /* 0x000fe20004800000 */
[----:B------:R-:W0:Y:S01]  /*23110*/  SHFL.BFLY PT, R33, R14, 0x1, 0x1f ;  /* 0x0c201f000e217f89 */ /* 0x000e2200000e0000 */
[----:B------:R-:W-:Y:S02]  /*23120*/  FMNMX.FTZ R13, R6, R13, !PT ;  /* 0x0000000d060d7209 */ /* 0x000fe40007810000 */
[----:B------:R-:W-:Y:S02]  /*23130*/  ISETP.LT.OR P3, PT, R10, 0x51, P3 ;  /* 0x000000510a00780c */ /* 0x000fe40001f61670 */
[----:B------:R-:W-:Y:S02]  /*23140*/  FSEL R27, R27, -INF , !P2 ;  /* 0xff8000001b1b7808 */ /* 0x000fe40005000000 */
[----:B------:R-:W-:-:S02]  /*23150*/  FMNMX.FTZ R12, R26, R13, !PT ;  /* 0x0000000d1a0c7209 */ /* 0x000fc40007810000 */
[----:B------:R-:W-:Y:S02]  /*23160*/  ISETP.GT.AND P5, PT, R11, 0x58, !P5 ;  /* 0x000000580b00780c */ /* 0x000fe40006fa4270 */
[----:B------:R-:W-:Y:S02]  /*23170*/  ISETP.LT.OR P4, PT, R10, 0x52, P4 ;  /* 0x000000520a00780c */ /* 0x000fe40002781670 */
[----:B------:R-:W-:Y:S02]  /*23180*/  FSEL R40, R40, -INF , !P3 ;  /* 0xff80000028287808 */ /* 0x000fe40005800000 */
[----:B------:R-:W-:Y:S02]  /*23190*/  FMNMX.FTZ R13, R27, R12, !PT ;  /* 0x0000000c1b0d7209 */ /* 0x000fe40007810000 */
[----:B------:R-:W-:Y:S02]  /*231a0*/  ISETP.GT.AND P1, PT, R11, 0x59, !P6 ;  /* 0x000000590b00780c */ /* 0x000fe40007724270 */
[----:B------:R-:W-:-:S02]  /*231b0*/  ISETP.LT.OR P5, PT, R10, 0x59, P5 ;  /* 0x000000590a00780c */ /* 0x000fc40002fa1670 */
[----:B------:R-:W-:Y:S02]  /*231c0*/  FSEL R41, R41, -INF , !P4 ;  /* 0xff80000029297808 */ /* 0x000fe40006000000 */
[----:B------:R-:W-:Y:S02]  /*231d0*/  FMNMX.FTZ R12, R40, R13, !PT ;  /* 0x0000000d280c7209 */ /* 0x000fe40007810000 */
[----:B------:R-:W-:Y:S02]  /*231e0*/  ISETP.LT.OR P1, PT, R10, 0x5a, P1 ;  /* 0x0000005a0a00780c */ /* 0x000fe40000f21670 */
[----:B------:R-:W-:Y:S02]  /*231f0*/  FSEL R42, R42, -INF , !P5 ;  /* 0xff8000002a2a7808 */ /* 0x000fe40006800000 */
[----:B------:R-:W-:Y:S02]  /*23200*/  FMNMX.FTZ R11, R41, R12, !PT ;  /* 0x0000000c290b7209 */ /* 0x000fe40007810000 */
[----:B------:R-:W-:-:S02]  /*23210*/  FSEL R43, R43, -INF , !P1 ;  /* 0xff8000002b2b7808 */ /* 0x000fc40004800000 */
[----:B------:R-:W-:Y:S02]  /*23220*/  FMNMX.FTZ R10, R42, R11, !PT ;  /* 0x0000000b2a0a7209 */ /* 0x000fe40007810000 */
[----:B------:R-:W-:Y:S02]  /*23230*/  LOP3.LUT R178, R193, 0x4, RZ, 0xfc, !PT ;  /* 0x00000004c1b27812 */ /* 0x000fe400078efcff */
[----:B------:R-:W-:Y:S02]  /*23240*/  FMNMX.FTZ R11, R43, R10, !PT ;  /* 0x0000000a2b0b7209 */ /* 0x000fe40007810000 */
[----:B0-----:R-:W-:Y:S01]  /*23250*/  FMNMX.FTZ R33, R14, R33, !PT ;  /* 0x000000210e217209 */ /* 0x001fe20007810000 */
[----:B------:R-:W-:Y:S04]  /*23260*/  ST.E desc[UR44][R18.64+0x230], R15 ;  /* 0x0002300f12007985 */ /* 0x000fe8000c10192c */
[----:B------:R-:W-:Y:S04]  /*23270*/  ST.E desc[UR44][R178.64], R11 ;  /* 0x0000000bb2007985 */ /* 0x000fe8000c10192c */
[----:B------:R-:W-:Y:S04]  /*23280*/  ST.E desc[UR44][R18.64+0x230], R33 ;  /* 0x0002302112007985 */ /* 0x000fe8000c10192c */
[----:B------:R-:W2:Y:S04]  /*23290*/  LD.E R10, desc[UR44][R178.64] ;  /* 0x0000002cb20a7980 */ /* 0x000ea8000c101900 */
[----:B--2---:R-:W0:Y:S02]  /*232a0*/  SHFL.BFLY PT, R13, R10, 0x2, 0x1f ;  /* 0x0c401f000a0d7f89 */ /* 0x004e2400000e0000 */
[----:B0-----:R-:W-:-:S05]  /*232b0*/  FMNMX.FTZ R13, R10, R13, !PT ;  /* 0x0000000d0a0d7209 */ /* 0x001fca0007810000 */
[----:B------:R-:W0:Y:S02]  /*232c0*/  SHFL.BFLY PT, R12, R13, 0x1, 0x1f ;  /* 0x0c201f000d0c7f89 */ /* 0x000e2400000e0000 */
[----:B0-----:R-:W-:-:S05]  /*232d0*/  FMNMX.FTZ R35, R13, R12, !PT ;  /* 0x0000000c0d237209 */ /* 0x001fca0007810000 */
[----:B------:R0:W-:Y:S04]  /*232e0*/  ST.E desc[UR44][R178.64], R35 ;  /* 0x00000023b2007985 */ /* 0x0001e8000c10192c */
[----:B------:R-:W2:Y:S04]  /*232f0*/  LD.E R44, desc[UR44][R18.64+0x230] ;  /* 0x0002302c122c7980 */ /* 0x000ea8000c101900 */
[----:B------:R-:W3:Y:S04]  /*23300*/  LD.E R45, desc[UR44][R18.64+0x250] ;  /* 0x0002502c122d7980 */ /* 0x000ee8000c101900 */
[----:B------:R-:W4:Y:S04]  /*23310*/  LD.E R46, desc[UR44][R18.64+0x240] ;  /* 0x0002402c122e7980 */ /* 0x000f28000c101900 */
[----:B------:R-:W5:Y:S01]  /*23320*/  LD.E R47, desc[UR44][R18.64+0x244] ;  /* 0x0002442c122f7980 */ /* 0x000f62000c101900 */
[----:B------:R-:W-:-:S04]  /*23330*/  FSETP.NEU.FTZ.AND P2, PT, R35, -INF , PT ;  /* 0xff8000002300780b */ /* 0x000fc80003f5d000 */
[----:B------:R-:W-:-:S05]  /*23340*/  FSEL R12, R35, RZ, P2 ;  /* 0x000000ff230c7208 */ /* 0x000fca0001000000 */
[----:B------:R-:W-:Y:S01]  /*23350*/  FADD.FTZ R12, R3, -R12 ;  /* 0x8000000c030c7221 */ /* 0x000fe20000010000 */
[C---:B--2---:R-:W-:Y:S01]  /*23360*/  FSETP.NEU.FTZ.AND P1, PT, R44.reuse, -INF , PT ;  /* 0xff8000002c00780b */ /* 0x044fe20003f3d000 */
[----:B---3--:R-:W-:-:S03]  /*23370*/  FMUL.FTZ R10, R44, R45 ;  /* 0x0000002d2c0a7220 */ /* 0x008fc60000410000 */
[----:B------:R-:W-:Y:S01]  /*23380*/  FSEL R3, R44, RZ, P1 ;  /* 0x000000ff2c037208 */ /* 0x000fe20000800000 */
[----:B0-----:R-:W-:Y:S01]  /*23390*/  FMUL.FTZ R35, R35, R45 ;  /* 0x0000002d23237220 */ /* 0x001fe20000410000 */
[----:B------:R-:W-:-:S03]  /*233a0*/  FSEL R14, R10, RZ, P1 ;  /* 0x000000ff0a0e7208 */ /* 0x000fc60000800000 */
[----:B------:R-:W-:Y:S02]  /*233b0*/  FADD.FTZ R3, R2, -R3 ;  /* 0x8000000302037221 */ /* 0x000fe40000010000 */
[-CC-:B------:R-:W-:Y:S01]  /*233c0*/  FFMA.FTZ R182, R22, R45.reuse, -R14.reuse ;  /* 0x0000002d16b67223 */ /* 0x180fe2000001080e */
[----:B------:R-:W-:Y:S01]  /*233d0*/  FSEL R22, R35, RZ, P2 ;  /* 0x000000ff23167208 */ /* 0x000fe20001000000 */
[-C--:B------:R-:W-:Y:S01]  /*233e0*/  FMUL.FTZ R3, R3, R45.reuse ;  /* 0x0000002d03037220 */ /* 0x080fe20000410000 */
[-C--:B------:R-:W-:Y:S01]  /*233f0*/  FFMA.FTZ R187, R187, R45.reuse, -R14 ;  /* 0x0000002dbbbb7223 */ /* 0x080fe2000001080e */
[----:B------:R-:W-:Y:S02]  /*23400*/  FMUL.FTZ R12, R45, R12 ;  /* 0x0000000c2d0c7220 */ /* 0x000fe40000410000 */
[-C--:B------:R-:W-:Y:S01]  /*23410*/  FFMA.FTZ R188, R0, R45.reuse, -R22 ;  /* 0x0000002d00bc7223 */ /* 0x080fe20000010816 */
[----:B------:R-:W4:Y:S01]  /*23420*/  MUFU.EX2 R35, R3 ;  /* 0x0000000300237308 */ /* 0x000f220000000800 */
[-C--:B------:R-:W-:Y:S01]  /*23430*/  FFMA.FTZ R152, R63, R45.reuse, -R14 ;  /* 0x0000002d3f987223 */ /* 0x080fe2000001080e */
[-C--:B------:R-:W-:Y:S01]  /*23440*/  FFMA.FTZ R153, R8, R45.reuse, -R22 ;  /* 0x0000002d08997223 */ /* 0x080fe20000010816 */
[-C--:B------:R-:W-:Y:S01]  /*23450*/  FFMA.FTZ R154, R67, R45.reuse, -R14 ;  /* 0x0000002d439a7223 */ /* 0x080fe2000001080e */
[----:B------:R-:W-:-:S04]  /*23460*/  FFMA.FTZ R186, R17, R45, -R22 ;  /* 0x0000002d11ba7223 */ /* 0x000fc80000010816 */
[----:B------:R0:W-:Y:S01]  /*23470*/  MUFU.EX2 R33, R12 ;  /* 0x0000000c00217308 */ /* 0x0001e20000000800 */
[-C--:B------:R-:W-:Y:S01]  /*23480*/  FFMA.FTZ R185, R185, R45.reuse, -R14 ;  /* 0x0000002db9b97223 */ /* 0x080fe2000001080e */
[----:B------:R-:W-:-:S06]  /*23490*/  FFMA.FTZ R155, R24, R45, -R22 ;  /* 0x0000002d189b7223 */ /* 0x000fcc0000010816 */
[----:B------:R-:W-:Y:S08]  /*234a0*/  MUFU.EX2 R187, R187 ;  /* 0x000000bb00bb7308 */ /* 0x000ff00000000800 */
[----:B------:R-:W5:Y:S01]  /*234b0*/  MUFU.EX2 R188, R188 ;  /* 0x000000bc00bc7308 */ /* 0x000f620000000800 */
[-C--:B------:R-:W-:Y:S01]  /*234c0*/  FFMA.FTZ R11, R73, R45.reuse, -R14 ;  /* 0x0000002d490b7223 */ /* 0x080fe2000001080e */
[----:B------:R-:W-:-:S06]  /*234d0*/  FFMA.FTZ R15, R29, R45, -R22 ;  /* 0x0000002d1d0f7223 */ /* 0x000fcc0000010816 */
[----:B------:R-:W-:Y:S08]  /*234e0*/  MUFU.EX2 R152, R152 ;  /* 0x0000009800987308 */ /* 0x000ff00000000800 */
[----:B------:R-:W1:Y:S01]  /*234f0*/  MUFU.EX2 R153, R153 ;  /* 0x0000009900997308 */ /* 0x000e620000000800 */
[-CC-:B------:R-:W-:Y:S01]  /*23500*/  FFMA.FTZ R10, R71, R45.reuse, -R14.reuse ;  /* 0x0000002d470a7223 */ /* 0x180fe2000001080e */
[-CC-:B------:R-:W-:Y:S01]  /*23510*/  FFMA.FTZ R13, R75, R45.reuse, -R14.reuse ;  /* 0x0000002d4b0d7223 */ /* 0x180fe2000001080e */
[----:B0-----:R-:W-:-:S05]  /*23520*/  FFMA.FTZ R12, R79, R45, -R14 ;  /* 0x0000002d4f0c7223 */ /* 0x001fca000001080e */
[----:B------:R-:W-:Y:S01]  /*23530*/  MUFU.EX2 R154, R154 ;  /* 0x0000009a009a7308 */ /* 0x000fe20000000800 */
[-CC-:B------:R-:W-:Y:S01]  /*23540*/  FFMA.FTZ R157, R77, R45.reuse, -R14.reuse ;  /* 0x0000002d4d9d7223 */ /* 0x180fe2000001080e */
[-CC-:B------:R-:W-:Y:S01]  /*23550*/  FFMA.FTZ R156, R81, R45.reuse, -R14.reuse ;  /* 0x0000002d519c7223 */ /* 0x180fe2000001080e */
[----:B------:R-:W-:-:S05]  /*23560*/  FFMA.FTZ R159, R159, R45, -R14 ;  /* 0x0000002d9f9f7223 */ /* 0x000fca000001080e */
        /* <DEDUP_REMOVED lines=13> */
[----:B------:R-:W-:Y:S01]  /*23640*/  FFMA.FTZ R183, R16, R45, -R14 ;  /* 0x0000002d10b77223 */ /* 0x000fe2000001080e */
[----:B----4-:R-:W-:-:S02]  /*23650*/  FMUL.FTZ R46, R35, R46 ;  /* 0x0000002e232e7220 */ /* 0x010fc40000410000 */
[----:B------:R-:W2:Y:S01]  /*23660*/  MUFU.EX2 R155, R155 ;  /* 0x0000009b009b7308 */ /* 0x000ea20000000800 */
[-CC-:B------:R-:W-:Y:S01]  /*23670*/  FFMA.FTZ R14, R30, R45.reuse, -R22.reuse ;  /* 0x0000002d1e0e7223 */ /* 0x180fe20000010816 */
[----:B------:R-:W-:Y:S01]  /*23680*/  FFMA.FTZ R161, R9, R45, -R22 ;  /* 0x0000002d09a17223 */ /* 0x000fe20000010816 */
[----:B-----5:R-:W-:Y:S01]  /*23690*/  FFMA.FTZ R2, R33, R47, R188 ;  /* 0x0000002f21027223 */ /* 0x020fe200000100bc */
[----:B------:R-:W-:Y:S01]  /*236a0*/  FADD.FTZ R9, R46, R187 ;  /* 0x000000bb2e097221 */ /* 0x000fe20000010000 */
[----:B------:R-:W-:-:S03]  /*236b0*/  FFMA.FTZ R16, R31, R45, -R22 ;  /* 0x0000002d1f107223 */ /* 0x000fc60000010816 */
[----:B------:R-:W-:Y:S01]  /*236c0*/  MUFU.EX2 R11, R11 ;  /* 0x0000000b000b7308 */ /* 0x000fe20000000800 */
[----:B-1----:R-:W-:Y:S01]  /*236d0*/  FADD.FTZ R3, R153, R2 ;  /* 0x0000000299037221 */ /* 0x002fe20000010000 */
[----:B------:R-:W-:-:S06]  /*236e0*/  FADD.FTZ R9, R152, R9 ;  /* 0x0000000998097221 */ /* 0x000fcc0000010000 */
[----:B------:R-:W1:Y:S01]  /*236f0*/  MUFU.EX2 R15, R15 ;  /* 0x0000000f000f7308 */ /* 0x000e620000000800 */
[----:B------:R-:W-:Y:S01]  /*23700*/  FFMA.FTZ R0, R32, R45, -R22 ;  /* 0x0000002d20007223 */ /* 0x000fe20000010816 */
[----:B0-----:R-:W-:Y:S01]  /*23710*/  FADD.FTZ R8, R186, R3 ;  /* 0x00000003ba087221 */ /* 0x001fe20000010000 */
[----:B------:R-:W-:-:S05]  /*23720*/  FADD.FTZ R2, R154, R9 ;  /* 0x000000099a027221 */ /* 0x000fca0000010000 */
[----:B------:R-:W-:Y:S08]  /*23730*/  MUFU.EX2 R10, R10 ;  /* 0x0000000a000a7308 */ /* 0x000ff00000000800 */
[----:B------:R-:W0:Y:S01]  /*23740*/  MUFU.EX2 R14, R14 ;  /* 0x0000000e000e7308 */ /* 0x000e220000000800 */
[----:B--2---:R-:W-:Y:S01]  /*23750*/  FADD.FTZ R8, R155, R8 ;  /* 0x000000089b087221 */ /* 0x004fe20000010000 */
[----:B------:R-:W-:-:S06]  /*23760*/  FADD.FTZ R2, R185, R2 ;  /* 0x00000002b9027221 */ /* 0x000fcc0000010000 */
[----:B------:R-:W-:Y:S01]  /*23770*/  MUFU.EX2 R13, R13 ;  /* 0x0000000d000d7308 */ /* 0x000fe20000000800 */
[----:B------:R-:W-:-:S07]  /*23780*/  FFMA.FTZ R160, R34, R45, -R22 ;  /* 0x0000002d22a07223 */ /* 0x000fce0000010816 */
[----:B------:R-:W2:Y:S01]  /*23790*/  MUFU.EX2 R16, R16 ;  /* 0x0000001000107308 */ /* 0x000ea20000000800 */
[----:B------:R-:W-:Y:S01]  /*237a0*/  FFMA.FTZ R175, R7, R45, -R22 ;  /* 0x0000002d07af7223 */ /* 0x000fe20000010816 */
[----:B-1----:R-:W-:Y:S01]  /*237b0*/  FADD.FTZ R7, R15, R8 ;  /* 0x000000080f077221 */ /* 0x002fe20000010000 */
[----:B------:R-:W-:-:S05]  /*237c0*/  FADD.FTZ R3, R11, R2 ;  /* 0x000000020b037221 */ /* 0x000fca0000010000 */
[----:B------:R-:W-:Y:S01]  /*237d0*/  MUFU.EX2 R12, R12 ;  /* 0x0000000c000c7308 */ /* 0x000fe20000000800 */
[----:B------:R-:W-:-:S07]  /*237e0*/  FFMA.FTZ R163, R25, R45, -R22 ;  /* 0x0000002d19a37223 */ /* 0x000fce0000010816 */
[----:B------:R-:W1:Y:S01]  /*237f0*/  MUFU.EX2 R0, R0 ;  /* 0x0000000000007308 */ /* 0x000e620000000800 */
[----:B0-----:R-:W-:Y:S01]  /*23800*/  FADD.FTZ R7, R14, R7 ;  /* 0x000000070e077221 */ /* 0x001fe20000010000 */
[----:B------:R-:W-:-:S06]  /*23810*/  FADD.FTZ R2, R10, R3 ;  /* 0x000000030a027221 */ /* 0x000fcc0000010000 */
[----:B------:R-:W-:Y:S01]  /*23820*/  MUFU.EX2 R157, R157 ;  /* 0x0000009d009d7308 */ /* 0x000fe20000000800 */
[----:B------:R-:W-:-:S07]  /*23830*/  FFMA.FTZ R162, R28, R45, -R22 ;  /* 0x0000002d1ca27223 */ /* 0x000fce0000010816 */
        /* <DEDUP_REMOVED lines=22> */
[----:B-1----:R-:W-:Y:S01]  /*239a0*/  FADD.FTZ R7, R163, R6 ;  /* 0x00000006a3077221 */ /* 0x002fe20000010000 */
[----:B------:R-:W-:-:S06]  /*239b0*/  FADD.FTZ R3, R159, R2 ;  /* 0x000000029f037221 */ /* 0x000fcc0000010000 */
[----:B------:R-:W-:Y:S08]  /*239c0*/  MUFU.EX2 R170, R170 ;  /* 0x000000aa00aa7308 */ /* 0x000ff00000000800 */
[----:B------:R-:W1:Y:S01]  /*239d0*/  MUFU.EX2 R166, R166 ;  /* 0x000000a600a67308 */ /* 0x000e620000000800 */
[----:B0-----:R-:W-:Y:S01]  /*239e0*/  FADD.FTZ R6, R162, R7 ;  /* 0x00000007a2067221 */ /* 0x001fe20000010000 */
[----:B------:R-:W-:-:S06]  /*239f0*/  FADD.FTZ R2, R158, R3 ;  /* 0x000000039e027221 */ /* 0x000fcc0000010000 */
[----:B------:R-:W-:Y:S08]  /*23a00*/  MUFU.EX2 R169, R169 ;  /* 0x000000a900a97308 */ /* 0x000ff00000000800 */
        /* <DEDUP_REMOVED lines=33> */
[----:B------:R-:W-:Y:S08]  /*23c20*/  MUFU.EX2 R180, R180 ;  /* 0x000000b400b47308 */ /* 0x000ff00000000800 */
[----:B------:R-:W2:Y:S01]  /*23c30*/  MUFU.EX2 R17, R17 ;  /* 0x0000001100117308 */ /* 0x000ea20000000800 */
[----:B-1----:R-:W-:Y:S01]  /*23c40*/  FADD.FTZ R6, R8, R7 ;  /* 0x0000000708067221 */ /* 0x002fe20000010000 */
[----:B------:R-:W-:-:S06]  /*23c50*/  FADD.FTZ R2, R176, R3 ;  /* 0x00000003b0027221 */ /* 0x000fcc0000010000 */
[----:B------:R-:W-:Y:S08]  /*23c60*/  MUFU.EX2 R183, R183 ;  /* 0x000000b700b77308 */ /* 0x000ff00000000800 */
[----:B------:R-:W1:Y:S01]  /*23c70*/  MUFU.EX2 R23, R23 ;  /* 0x0000001700177308 */ /* 0x000e620000000800 */
[----:B0-----:R-:W-:Y:S01]  /*23c80*/  FADD.FTZ R6, R21, R6 ;  /* 0x0000000615067221 */ /* 0x001fe20000010000 */
[----:B------:R-:W-:-:S06]  /*23c90*/  FADD.FTZ R3, R181, R2 ;  /* 0x00000002b5037221 */ /* 0x000fcc0000010000 */
[----:B------:R-:W0:Y:S08]  /*23ca0*/  MUFU.EX2 R182, R182 ;  /* 0x000000b600b67308 */ /* 0x000e300000000800 */
[----:B------:R-:W3:Y:S01]  /*23cb0*/  MUFU.EX2 R22, R22 ;  /* 0x0000001600167308 */ /* 0x000ee20000000800 */
[----:B--2---:R-:W-:Y:S01]  /*23cc0*/  FADD.FTZ R6, R17, R6 ;  /* 0x0000000611067221 */ /* 0x004fe20000010000 */
[----:B------:R-:W-:-:S03]  /*23cd0*/  FADD.FTZ R2, R180, R3 ;  /* 0x00000003b4027221 */ /* 0x000fc60000010000 */
[----:B-1----:R-:W-:Y:S01]  /*23ce0*/  FADD.FTZ R7, R23, R6 ;  /* 0x0000000617077221 */ /* 0x002fe20000010000 */
[----:B------:R-:W-:-:S04]  /*23cf0*/  FADD.FTZ R3, R183, R2 ;  /* 0x00000002b7037221 */ /* 0x000fc80000010000 */
[----:B0-----:R-:W-:Y:S01]  /*23d00*/  FADD.FTZ R36, R182, R3 ;  /* 0x00000003b6247221 */ /* 0x001fe20000010000 */
[----:B------:R-:W-:Y:S01]  /*23d10*/  ST.E desc[UR44][R18.64+0x240], R46 ;  /* 0x0002402e12007985 */ /* 0x000fe2000c10192c */
[----:B---3--:R-:W-:-:S05]  /*23d20*/  FADD.FTZ R37, R22, R7 ;  /* 0x0000000716257221 */ /* 0x008fca0000010000 */
[----:B------:R0:W-:Y:S04]  /*23d30*/  ST.E.64 desc[UR44][R18.64+0x240], R36 ;  /* 0x0002402412007985 */ /* 0x0001e8000c101b2c */
[----:B------:R-:W2:Y:S04]  /*23d40*/  LDL.64 R2, [R1+0x1f8] ;  /* 0x0001f80001027983 */ /* 0x000ea80000100a00 */
[----:B--2---:R-:W2:Y:S04]  /*23d50*/  LD.E R31, desc[UR44][R2.64+0x1fc] ;  /* 0x0001fc2c021f7980 */ /* 0x004ea8000c101900 */
[----:B------:R-:W3:Y:S04]  /*23d60*/  LD.E R6, desc[UR44][R2.64] ;  /* 0x0000002c02067980 */ /* 0x000ee8000c101900 */
[----:B------:R-:W4:Y:S04]  /*23d70*/  LD.E R7, desc[UR44][R2.64+0x4] ;  /* 0x0000042c02077980 */ /* 0x000f28000c101900 */
[----:B------:R-:W5:Y:S04]  /*23d80*/  LD.E R25, desc[UR44][R2.64+0x14] ;  /* 0x0000142c02197980 */ /* 0x000f68000c101900 */
[----:B------:R-:W5:Y:S04]  /*23d90*/  LD.E R27, desc[UR44][R2.64+0x24] ;  /* 0x0000242c021b7980 */ /* 0x000f68000c101900 */
[----:B------:R-:W5:Y:S04]  /*23da0*/  LD.E R28, desc[UR44][R2.64+0x30] ;  /* 0x0000302c021c7980 */ /* 0x000f68000c101900 */
[----:B------:R-:W5:Y:S04]  /*23db0*/  LD.E R29, desc[UR44][R2.64+0x34] ;  /* 0x0000342c021d7980 */ /* 0x000f68000c101900 */
[----:B0-----:R-:W5:Y:S04]  /*23dc0*/  LD.E R37, desc[UR44][R2.64+0x164] ;  /* 0x0001642c02257980 */ /* 0x001f68000c101900 */
[----:B------:R-:W5:Y:S04]  /*23dd0*/  LD.E R41, desc[UR44][R2.64+0x154] ;  /* 0x0001542c02297980 */ /* 0x000f68000c101900 */
        /* <DEDUP_REMOVED lines=118> */
[----:B------:R-:W5:Y:S01]  /*24540*/  LD.E R34, desc[UR44][R2.64+0x1f8] ;  /* 0x0001f82c02227980 */ /* 0x000f62000c101900 */
[----:B--2---:R-:W-:Y:S01]  /*24550*/  FMUL.FTZ R119, R33, R31 ;  /* 0x0000001f21777220 */ /* 0x004fe20000410000 */
[C---:B---3--:R-:W-:Y:S01]  /*24560*/  FMUL.FTZ R31, R35.reuse, R6 ;  /* 0x00000006231f7220 */ /* 0x048fe20000410000 */
[C---:B----4-:R-:W-:Y:S01]  /*24570*/  FMUL.FTZ R7, R35.reuse, R7 ;  /* 0x0000000723077220 */ /* 0x050fe20000410000 */
[C---:B-----5:R-:W-:Y:S01]  /*24580*/  FMUL.FTZ R25, R35.reuse, R25 ;  /* 0x0000001923197220 */ /* 0x060fe20000410000 */
[C---:B------:R-:W-:Y:S01]  /*24590*/  FMUL.FTZ R27, R35.reuse, R27 ;  /* 0x0000001b231b7220 */ /* 0x040fe20000410000 */
[C---:B------:R-:W-:Y:S01]  /*245a0*/  FMUL.FTZ R29, R35.reuse, R29 ;  /* 0x0000001d231d7220 */ /* 0x040fe20000410000 */
[----:B------:R0:W-:Y:S01]  /*245b0*/  ST.E desc[UR44][R2.64], R31 ;  /* 0x0000001f02007985 */ /* 0x0001e2000c10192c */
[C---:B------:R-:W-:Y:S01]  /*245c0*/  FMUL.FTZ R37, R35.reuse, R37 ;  /* 0x0000002523257220 */ /* 0x040fe20000410000 */
[C---:B------:R-:W-:Y:S01]  /*245d0*/  FMUL.FTZ R41, R35.reuse, R41 ;  /* 0x0000002923297220 */ /* 0x040fe20000410000 */
[C---:B------:R-:W-:Y:S01]  /*245e0*/  FMUL.FTZ R39, R35.reuse, R39 ;  /* 0x0000002723277220 */ /* 0x040fe20000410000 */
[----:B------:R1:W-:Y:S01]  /*245f0*/  ST.E desc[UR44][R2.64+0x4], R7 ;  /* 0x0000040702007985 */ /* 0x0003e2000c10192c */
[C---:B------:R-:W-:Y:S01]  /*24600*/  FMUL.FTZ R45, R35.reuse, R24 ;  /* 0x00000018232d7220 */ /* 0x040fe20000410000 */
[C---:B------:R-:W-:Y:S01]  /*24610*/  FMUL.FTZ R43, R35.reuse, R43 ;  /* 0x0000002b232b7220 */ /* 0x040fe20000410000 */
[C---:B0-----:R-:W-:Y:S01]  /*24620*/  FMUL.FTZ R31, R35.reuse, R28 ;  /* 0x0000001c231f7220 */ /* 0x041fe20000410000 */
[----:B------:R0:W-:Y:S01]  /*24630*/  ST.E desc[UR44][R2.64+0x14], R25 ;  /* 0x0000141902007985 */ /* 0x0001e2000c10192c */
[----:B-1----:R-:W-:-:S03]  /*24640*/  FMUL.FTZ R7, R35, R232 ;  /* 0x000000e823077220 */ /* 0x002fc60000410000 */
[----:B------:R1:W-:Y:S04]  /*24650*/  ST.E desc[UR44][R2.64+0x24], R27 ;  /* 0x0000241b02007985 */ /* 0x0003e8000c10192c */
[----:B------:R2:W-:Y:S04]  /*24660*/  ST.E desc[UR44][R2.64+0x30], R31 ;  /* 0x0000301f02007985 */ /* 0x0005e8000c10192c */
[----:B------:R3:W-:Y:S01]  /*24670*/  ST.E desc[UR44][R2.64+0x34], R29 ;  /* 0x0000341d02007985 */ /* 0x0007e2000c10192c */
[----:B0-----:R-:W-:-:S03]  /*24680*/  FMUL.FTZ R25, R35, R224 ;  /* 0x000000e023197220 */ /* 0x001fc60000410000 */
[----:B------:R0:W-:Y:S01]  /*24690*/  ST.E desc[UR44][R2.64+0x164], R37 ;  /* 0x0001642502007985 */ /* 0x0001e2000c10192c */
[----:B-1----:R-:W-:-:S03]  /*246a0*/  FMUL.FTZ R27, R35, R230 ;  /* 0x000000e6231b7220 */ /* 0x002fc60000410000 */
[----:B------:R1:W-:Y:S01]  /*246b0*/  ST.E desc[UR44][R2.64+0x154], R41 ;  /* 0x0001542902007985 */ /* 0x0003e2000c10192c */
[----:B--2---:R-:W-:-:S03]  /*246c0*/  FMUL.FTZ R31, R35, R226 ;  /* 0x000000e2231f7220 */ /* 0x004fc60000410000 */
[----:B------:R2:W-:Y:S01]  /*246d0*/  ST.E desc[UR44][R2.64+0x160], R39 ;  /* 0x0001602702007985 */ /* 0x0005e2000c10192c */
[C---:B---3--:R-:W-:Y:S01]  /*246e0*/  FMUL.FTZ R29, R35.reuse, R228 ;  /* 0x000000e4231d7220 */ /* 0x048fe20000410000 */
[C---:B0-----:R-:W-:Y:S01]  /*246f0*/  FMUL.FTZ R37, R35.reuse, R222 ;  /* 0x000000de23257220 */ /* 0x041fe20000410000 */
[C---:B-1----:R-:W-:Y:S01]  /*24700*/  FMUL.FTZ R41, R35.reuse, R220 ;  /* 0x000000dc23297220 */ /* 0x042fe20000410000 */
[C---:B--2---:R-:W-:Y:S01]  /*24710*/  FMUL.FTZ R39, R35.reuse, R214 ;  /* 0x000000d623277220 */ /* 0x044fe20000410000 */
[----:B------:R-:W-:Y:S01]  /*24720*/  ST.E desc[UR44][R2.64+0x10], R45 ;  /* 0x0000102d02007985 */ /* 0x000fe2000c10192c */
[C---:B------:R-:W-:Y:S01]  /*24730*/  FMUL.FTZ R117, R35.reuse, R30 ;  /* 0x0000001e23757220 */ /* 0x040fe20000410000 */
        /* <DEDUP_REMOVED lines=44> */
[----:B------:R0:W-:Y:S01]  /*24a00*/  ST.E desc[UR44][R2.64+0x1a0], R39 ;  /* 0x0001a02702007985 */ /* 0x0001e2000c10192c */
[C---:B-1----:R-:W-:Y:S01]  /*24a10*/  FMUL.FTZ R7, R35.reuse, R212 ;  /* 0x000000d423077220 */ /* 0x042fe20000410000 */
[C---:B--2---:R-:W-:Y:S01]  /*24a20*/  FMUL.FTZ R25, R35.reuse, R204 ;  /* 0x000000cc23197220 */ /* 0x044fe20000410000 */
[C---:B---3--:R-:W-:Y:S01]  /*24a30*/  FMUL.FTZ R27, R35.reuse, R210 ;  /* 0x000000d2231b7220 */ /* 0x048fe20000410000 */
[----:B------:R1:W-:Y:S01]  /*24a40*/  ST.E desc[UR44][R2.64+0x1a4], R41 ;  /* 0x0001a42902007985 */ /* 0x0003e2000c10192c */
[C---:B----4-:R-:W-:Y:S01]  /*24a50*/  FMUL.FTZ R29, R35.reuse, R208 ;  /* 0x000000d0231d7220 */ /* 0x050fe20000410000 */
[C---:B-----5:R-:W-:Y:S01]  /*24a60*/  FMUL.FTZ R31, R35.reuse, R206 ;  /* 0x000000ce231f7220 */ /* 0x060fe20000410000 */
[C---:B------:R-:W-:Y:S01]  /*24a70*/  FMUL.FTZ R37, R35.reuse, R202 ;  /* 0x000000ca23257220 */ /* 0x040fe20000410000 */
[----:B------:R-:W-:Y:S01]  /*24a80*/  FMUL.FTZ R35, R35, R190 ;  /* 0x000000be23237220 */ /* 0x000fe20000410000 */
[C---:B0-----:R-:W-:Y:S01]  /*24a90*/  FMUL.FTZ R39, R33.reuse, R200 ;  /* 0x000000c821277220 */ /* 0x041fe20000410000 */
[C---:B-1----:R-:W-:Y:S01]  /*24aa0*/  FMUL.FTZ R41, R33.reuse, R198 ;  /* 0x000000c621297220 */ /* 0x042fe20000410000 */
[----:B------:R0:W-:Y:S04]  /*24ab0*/  ST.E desc[UR44][R2.64+0x1b0], R43 ;  /* 0x0001b02b02007985 */ /* 0x0001e8000c10192c */
        /* <DEDUP_REMOVED lines=9> */
[----:B---3--:R-:W-:-:S03]  /*24b50*/  FMUL.FTZ R27, R33, R148 ;  /* 0x00000094211b7220 */ /* 0x008fc60000410000 */
[----:B------:R3:W-:Y:S01]  /*24b60*/  ST.E desc[UR44][R2.64+0x1f0], R35 ;  /* 0x0001f02302007985 */ /* 0x0007e2000c10192c */
[----:B0-----:R-:W-:-:S03]  /*24b70*/  FMUL.FTZ R29, R33, R146 ;  /* 0x00000092211d7220 */ /* 0x001fc60000410000 */
[----:B------:R0:W-:Y:S01]  /*24b80*/  ST.E desc[UR44][R2.64+0x8], R39 ;  /* 0x0000082702007985 */ /* 0x0001e2000c10192c */
[----:B-1----:R-:W-:-:S03]  /*24b90*/  FMUL.FTZ R31, R33, R144 ;  /* 0x00000090211f7220 */ /* 0x002fc60000410000 */
[----:B------:R1:W-:Y:S01]  /*24ba0*/  ST.E desc[UR44][R2.64+0xc], R41 ;  /* 0x00000c2902007985 */ /* 0x0003e2000c10192c */
[C---:B--2---:R-:W-:Y:S01]  /*24bb0*/  FMUL.FTZ R37, R33.reuse, R132 ;  /* 0x0000008421257220 */ /* 0x044fe20000410000 */
[C---:B---3--:R-:W-:Y:S01]  /*24bc0*/  FMUL.FTZ R35, R33.reuse, R140 ;  /* 0x0000008c21237220 */ /* 0x048fe20000410000 */
        /* <DEDUP_REMOVED lines=102> */
[----:B------:R-:W-:Y:S01]  /*25230*/  FMUL.FTZ R33, R33, R34 ;  /* 0x0000002221217220 */ /* 0x000fe20000410000 */
[----:B------:R-:W-:Y:S04]  /*25240*/  ST.E desc[UR44][R2.64+0x1f4], R117 ;  /* 0x0001f47502007985 */ /* 0x000fe8000c10192c */
        /* <DEDUP_REMOVED lines=39> */
[----:B------:R0:W-:Y:S04]  /*254c0*/  ST.E desc[UR44][R2.64+0x1b8], R25 ;  /* 0x0001b81902007985 */ /* 0x0001e8000c10192c */
[----:B------:R1:W-:Y:S04]  /*254d0*/  ST.E desc[UR44][R2.64+0x1bc], R27 ;  /* 0x0001bc1b02007985 */ /* 0x0003e8000c10192c */
[----:B------:R2:W-:Y:S04]  /*254e0*/  ST.E desc[UR44][R2.64+0x1c8], R29 ;  /* 0x0001c81d02007985 */ /* 0x0005e8000c10192c */
[----:B------:R3:W-:Y:S04]  /*254f0*/  ST.E desc[UR44][R2.64+0x1cc], R31 ;  /* 0x0001cc1f02007985 */ /* 0x0007e8000c10192c */
[----:B------:R4:W-:Y:S04]  /*25500*/  ST.E desc[UR44][R2.64+0x1d8], R35 ;  /* 0x0001d82302007985 */ /* 0x0009e8000c10192c */
[----:B------:R5:W-:Y:S04]  /*25510*/  ST.E desc[UR44][R2.64+0x1dc], R37 ;  /* 0x0001dc2502007985 */ /* 0x000be8000c10192c */
[----:B------:R5:W-:Y:S04]  /*25520*/  ST.E desc[UR44][R2.64+0x1e8], R39 ;  /* 0x0001e82702007985 */ /* 0x000be8000c10192c */
[----:B------:R5:W-:Y:S04]  /*25530*/  ST.E desc[UR44][R2.64+0x1ec], R41 ;  /* 0x0001ec2902007985 */ /* 0x000be8000c10192c */
[----:B------:R5:W-:Y:S01]  /*25540*/  ST.E desc[UR44][R2.64+0x1f8], R33 ;  /* 0x0001f82102007985 */ /* 0x000be2000c10192c */
[----:B------:R2:W-:Y:S06]  /*25550*/  BAR.SYNC.DEFER_BLOCKING R237, 0x100 ;  /* 0x000400ed0000751d */ /* 0x0005ec0000010000 */
[----:B0-----:R-:W5:Y:S04]  /*25560*/  LD.E R25, desc[UR44][R2.64] ;  /* 0x0000002c02197980 */ /* 0x001f68000c101900 */
[----:B-1----:R-:W5:Y:S04]  /*25570*/  LD.E R27, desc[UR44][R2.64+0x4] ;  /* 0x0000042c021b7980 */ /* 0x002f68000c101900 */
[----:B--2---:R-:W2:Y:S04]  /*25580*/  LD.E R29, desc[UR44][R2.64+0x8] ;  /* 0x0000082c021d7980 */ /* 0x004ea8000c101900 */
[----:B---3--:R-:W3:Y:S04]  /*25590*/  LD.E R31, desc[UR44][R2.64+0xc] ;  /* 0x00000c2c021f7980 */ /* 0x008ee8000c101900 */
[----:B------:R-:W3:Y:S04]  /*255a0*/  LD.E R43, desc[UR44][R2.64+0x10] ;  /* 0x0000102c022b7980 */ /* 0x000ee8000c101900 */
[----:B----4-:R-:W4:Y:S04]  /*255b0*/  LD.E R35, desc[UR44][R2.64+0x14] ;  /* 0x0000142c02237980 */ /* 0x010f28000c101900 */
[----:B-----5:R-:W5:Y:S04]  /*255c0*/  LD.E R37, desc[UR44][R2.64+0x18] ;  /* 0x0000182c02257980 */ /* 0x020f68000c101900 */
        /* <DEDUP_REMOVED lines=122> */
[----:B------:R-:W5:Y:S04]  /*25d70*/  LD.E.64 R6, desc[UR44][R18.64+0xa8] ;  /* 0x0000a82c12067980 */ /* 0x000f68000c101b00 */
[----:B------:R0:W-:Y:S04]  /*25d80*/  ST.E desc[UR44][R2.64], R25 ;  /* 0x0000001902007985 */ /* 0x0001e8000c10192c */
[----:B------:R-:W-:Y:S04]  /*25d90*/  ST.E desc[UR44][R2.64+0x4], R27 ;  /* 0x0000041b02007985 */ /* 0x000fe8000c10192c */
[----:B--2---:R-:W-:Y:S04]  /*25da0*/  ST.E desc[UR44][R2.64+0x8], R29 ;  /* 0x0000081d02007985 */ /* 0x004fe8000c10192c */
[----:B---3--:R-:W-:Y:S04]  /*25db0*/  ST.E desc[UR44][R2.64+0xc], R31 ;  /* 0x00000c1f02007985 */ /* 0x008fe8000c10192c */
[----:B------:R-:W-:Y:S04]  /*25dc0*/  ST.E desc[UR44][R2.64+0x10], R43 ;  /* 0x0000102b02007985 */ /* 0x000fe8000c10192c */
[----:B----4-:R-:W-:Y:S04]  /*25dd0*/  ST.E desc[UR44][R2.64+0x14], R35 ;  /* 0x0000142302007985 */ /* 0x010fe8000c10192c */
[----:B-----5:R-:W-:Y:S04]  /*25de0*/  ST.E desc[UR44][R2.64+0x18], R37 ;  /* 0x0000182502007985 */ /* 0x020fe8000c10192c */
        /* <DEDUP_REMOVED lines=121> */
[----:B------:R-:W5:Y:S04]  /*26580*/  LD.E R190, desc[UR44][R18.64+0x88] ;  /* 0x0000882c12be7980 */ /* 0x000f68000c101900 */
[----:B0-----:R-:W5:Y:S04]  /*26590*/  LD.E R25, desc[UR44][R2.64+0x4] ;  /* 0x0000042c02197980 */ /* 0x001f68000c101900 */
[----:B-1----:R-:W5:Y:S04]  /*265a0*/  LD.E R26, desc[UR44][R2.64+0x8] ;  /* 0x0000082c021a7980 */ /* 0x002f68000c101900 */
[----:B------:R-:W5:Y:S04]  /*265b0*/  LD.E R27, desc[UR44][R2.64+0xc] ;  /* 0x00000c2c021b7980 */ /* 0x000f68000c101900 */
[----:B--2---:R-:W2:Y:S04]  /*265c0*/  LD.E R28, desc[UR44][R2.64+0x10] ;  /* 0x0000102c021c7980 */ /* 0x004ea8000c101900 */
[----:B------:R-:W2:Y:S04]  /*265d0*/  LD.E R29, desc[UR44][R2.64+0x14] ;  /* 0x0000142c021d7980 */ /* 0x000ea8000c101900 */
[----:B---3--:R-:W2:Y:S04]  /*265e0*/  LD.E R30, desc[UR44][R2.64+0x18] ;  /* 0x0000182c021e7980 */ /* 0x008ea8000c101900 */
[----:B------:R-:W2:Y:S04]  /*265f0*/  LD.E R31, desc[UR44][R2.64+0x1c] ;  /* 0x00001c2c021f7980 */ /* 0x000ea8000c101900 */
[----:B----4-:R-:W2:Y:S04]  /*26600*/  LD.E R32, desc[UR44][R2.64+0x20] ;  /* 0x0000202c02207980 */ /* 0x010ea8000c101900 */
[----:B------:R-:W2:Y:S04]  /*26610*/  LD.E R33, desc[UR44][R2.64+0x24] ;  /* 0x0000242c02217980 */ /* 0x000ea8000c101900 */
[----:B-----5:R-:W2:Y:S04]  /*26620*/  LD.E R34, desc[UR44][R2.64+0x28] ;  /* 0x0000282c02227980 */ /* 0x020ea8000c101900 */
[----:B------:R-:W2:Y:S04]  /*26630*/  LD.E R35, desc[UR44][R2.64+0x2c] ;  /* 0x00002c2c02237980 */ /* 0x000ea8000c101900 */
        /* <DEDUP_REMOVED lines=116> */
[----:B------:R-:W2:Y:S01]  /*26d80*/  LD.E R24, desc[UR44][R2.64] ;  /* 0x0000002c02187980 */ /* 0x000ea2000c101900 */
[----:B------:R-:W-:Y:S01]  /*26d90*/  IMAD R6, R189, 0xc00, R6 ;  /* 0x00000c00bd067824 */ /* 0x000fe200078e0206 */
[----:B------:R-:W-:-:S02]  /*26da0*/  ISETP.NE.U32.AND P1, PT, R190, RZ, PT ;  /* 0x000000ffbe00720c */ /* 0x000fc40003f25070 */
[----:B------:R-:W-:Y:S02]  /*26db0*/  R2UR UR7, R7 ;  /* 0x00000000070772ca */ /* 0x000fe400000e0000 */
[----:B------:R-:W-:Y:S02]  /*26dc0*/  R2UR UR6, R6 ;  /* 0x00000000060672ca */ /* 0x000fe400000e0000 */
[----:B------:R-:W-:Y:S02]  /*26dd0*/  F2FP.BF16.F32.PACK_AB R152, R152, R187 ;  /* 0x000000bb9898723e */ /* 0x000fe400000010ff */
[----:B------:R-:W-:Y:S02]  /*26de0*/  F2FP.BF16.F32.PACK_AB R154, R185, R154 ;  /* 0x0000009ab99a723e */ /* 0x000fe400000010ff */
[----:B------:R-:W-:Y:S02]  /*26df0*/  F2FP.BF16.F32.PACK_AB R153, R153, R188 ;  /* 0x000000bc9999723e */ /* 0x000fe400000010ff */
[----:B------:R-:W-:Y:S01]  /*26e00*/  F2FP.BF16.F32.PACK_AB R155, R155, R186 ;  /* 0x000000ba9b9b723e */ /* 0x000fe200000010ff */
[----:B------:R-:W-:-:S03]  /*26e10*/  VOTEU.ANY UP0, P1 ;  /* 0x00000000003f7886 */ /* 0x000fc60000800100 */
[----:B--2---:R-:W-:-:S06]  /*26e20*/  WARPGROUP.ARRIVE ;  /* 0x00000000000079c5 */ /* 0x004fcc0000000000 */
[----:B------:R-:W-:Y:S03]  /*26e30*/  HGMMA.64x256x16.F32.BF16 R24, R152, gdesc[UR4].tnspB, R24, UP0, gsb0 ;  /* 0x43e0000498187df0 */ /* 0x000fe6000b801818 */
[----:B------:R-:W-:Y:S02]  /*26e40*/  WARPGROUP.DEPBAR.LE gsb0, 0x0 ;  /* 0x00008000000079c5 */ /* 0x000fe40000010000 */
[----:B------:R0:W-:Y:S04]  /*26e50*/  ST.E desc[UR44][R2.64], R24 ;  /* 0x0000001802007985 */ /* 0x0001e8000c10192c */
        /* <DEDUP_REMOVED lines=127> */
[----:B------:R-:W-:Y:S04]  /*27650*/  ST.E desc[UR44][R18.64+0x88], R184 ;  /* 0x000088b812007985 */ /* 0x000fe8000c10192c */
[----:B0-----:R-:W1:Y:S01]  /*27660*/  LD.E R24, desc[UR44][R2.64] ;  /* 0x0000002c02187980 */ /* 0x001e62000c101900 */
[----:B------:R-:W-:-:S02]  /*27670*/  VIADD R154, R6, 0x80 ;  /* 0x00000080069a7836 */ /* 0x000fc40000000000 */
[----:B------:R-:W-:-:S03]  /*27680*/  IMAD.MOV.U32 R155, RZ, RZ, R7 ;  /* 0x000000ffff9b7224 */ /* 0x000fc600078e0007 */
[----:B------:R-:W-:Y:S02]  /*27690*/  R2UR UR6, R154 ;  /* 0x000000009a0672ca */ /* 0x000fe400000e0000 */
[----:B------:R-:W-:Y:S02]  /*276a0*/  R2UR UR7, R155 ;  /* 0x000000009b0772ca */ /* 0x000fe400000e0000 */
[----:B------:R-:W-:Y:S02]  /*276b0*/  F2FP.BF16.F32.PACK_AB R152, R10, R11 ;  /* 0x0000000b0a98723e */ /* 0x000fe400000010ff */
[----:B------:R-:W-:Y:S02]  /*276c0*/  F2FP.BF16.F32.PACK_AB R154, R12, R13 ;  /* 0x0000000d0c9a723e */ /* 0x000fe400000010ff */
[----:B------:R-:W-:Y:S02]  /*276d0*/  F2FP.BF16.F32.PACK_AB R153, R14, R15 ;  /* 0x0000000f0e99723e */ /* 0x000fe400000010ff */
[----:B------:R-:W-:-:S04]  /*276e0*/  F2FP.BF16.F32.PACK_AB R155, R0, R16 ;  /* 0x00000010009b723e */ /* 0x000fc800000010ff */
[----:B-1----:R-:W-:-:S06]  /*276f0*/  WARPGROUP.ARRIVE ;  /* 0x00000000000079c5 */ /* 0x002fcc0000000000 */
[----:B------:R-:W-:Y:S03]  /*27700*/  HGMMA.64x256x16.F32.BF16 R24, R152, gdesc[UR4].tnspB, R24, gsb0 ;  /* 0x43e0000498187df0 */ /* 0x000fe60008001818 */
        /* <DEDUP_REMOVED lines=554> */
[----:B------:R-:W-:Y:S01]  /*299b0*/  VIADD R6, R6, 0x280 ;  /* 0x0000028006067836 */ /* 0x000fe20000000000 */
[----:B------:R-:W-:-:S04]  /*299c0*/  R2UR UR7, R7 ;  /* 0x00000000070772ca */ /* 0x000fc800000e0000 */
        /* <DEDUP_REMOVED lines=24> */
[----:B------:R-:W-:Y:S04]  /*29b50*/  ST.E desc[UR44][R2.64+0x40], R40 ;  /* 0x0000402802007985 */ /* 0x000fe8000c10192c */
        /* <DEDUP_REMOVED lines=111> */
[----:B------:R1:W-:Y:S04]  /*2a250*/  ST.E desc[UR44][R18.64+0x88], R184 ;  /* 0x000088b812007985 */ /* 0x0003e8000c10192c */
        /* <DEDUP_REMOVED lines=16> */
[----:B-1----:R-:W5:Y:S04]  /*2a360*/  LD.E R39, desc[UR44][R2.64+0x3c] ;  /* 0x00003c2c02277980 */ /* 0x002f68000c101900 */
[----:B--2---:R-:W2:Y:S04]  /*2a370*/  LD.E R41, desc[UR44][R2.64+0x40] ;  /* 0x0000402c02297980 */ /* 0x004ea8000c101900 */
[----:B---3--:R-:W3:Y:S04]  /*2a380*/  LD.E R43, desc[UR44][R2.64+0x44] ;  /* 0x0000442c022b7980 */ /* 0x008ee8000c101900 */
        /* <DEDUP_REMOVED lines=126> */
[----:B--2---:R0:W-:Y:S04]  /*2ab70*/  ST.E desc[UR44][R2.64+0x40], R41 ;  /* 0x0000402902007985 */ /* 0x0041e8000c10192c */
[----:B---3--:R0:W-:Y:S04]  /*2ab80*/  ST.E desc[UR44][R2.64+0x44], R43 ;  /* 0x0000442b02007985 */ /* 0x0081e8000c10192c */
[----:B----4-:R0:W-:Y:S04]  /*2ab90*/  ST.E desc[UR44][R2.64+0x48], R45 ;  /* 0x0000482d02007985 */ /* 0x0101e8000c10192c */
[----:B-----5:R0:W-:Y:S04]  /*2aba0*/  ST.E desc[UR44][R2.64+0x4c], R47 ;  /* 0x00004c2f02007985 */ /* 0x0201e8000c10192c */
        /* <DEDUP_REMOVED lines=107> */
[----:B------:R-:W-:Y:S04]  /*2b260*/  BSSY B0, `(.L_x_2133) ;  /* 0x0000008000007945 */ /* 0x000fe80003800000 */
[----:B------:R-:W-:Y:S05]  /*2b270*/  @P0 BRA `(.L_x_2134) ;  /* 0x0000000000180947 */ /* 0x000fea0003800000 */
[----:B0-----:R-:W2:Y:S04]  /*2b280*/  LDL.64 R2, [R1+0x68] ;  /* 0x0000680001027983 */ /* 0x001ea80000100a00 */
[----:B------:R-:W3:Y:S01]  /*2b290*/  LD.E R0, desc[UR44][R4.64] ;  /* 0x0000002c04007980 */ /* 0x000ee2000c101900 */
[----:B--2---:R-:W-:-:S05]  /*2b2a0*/  MOV R3, R2 ;  /* 0x0000000200037202 */ /* 0x004fca0000000f00 */
[----:B---3--:R-:W-:-:S05]  /*2b2b0*/  IMAD R0, R0, 0x8, R3 ;  /* 0x0000000800007824 */ /* 0x008fca00078e0203 */
[----:B------:R-:W-:-:S04]  /*2b2c0*/  PRMT R0, RZ, 0x654, R0 ;  /* 0x00000654ff007816 */ /* 0x000fc80000000000 */
[----:B------:R1:W-:Y:S03]  /*2b2d0*/  SYNCS.ARRIVE.TRANS64.RED.A1T0 RZ, [R0+URZ], RZ ;  /* 0x000000ff00ff79a7 */ /* 0x0003e6000810043f */
.L_x_2134:
[----:B------:R-:W-:Y:S05]  /*2b2e0*/  BSYNC B0 ;  /* 0x0000000000007941 */ /* 0x000fea0003800000 */
.L_x_2133:
[C---:B------:R-:W-:Y:S01]  /*2b2f0*/  ISETP.GT.AND P1, PT, R20.reuse, R192, PT ;  /* 0x000000c01400720c */ /* 0x040fe20003f24270 */
[----:B------:R-:W-:-:S12]  /*2b300*/  VIADD R20, R20, 0xffffffff ;  /* 0xffffffff14147836 */ /* 0x000fd80000000000 */
[----:B------:R-:W-:Y:S05]  /*2b310*/  @P1 BRA `(.L_x_2135) ;  /* 0xffffff4c00a41947 */ /* 0x000fea000383ffff */
.L_x_2108:
[----:B------:R-:W-:Y:S05]  /*2b320*/  WARPSYNC.ALL ;  /* 0x0000000000007948 */ /* 0x000fea0003800000 */
[----:B------:R-:W1:Y:S04]  /*2b330*/  LDL R5, [R1+0x240] ;  /* 0x0002400001057983 */ /* 0x000e680000100800 */
[----:B0-----:R-:W2:Y:S04]  /*2b340*/  LDL R6, [R1+0x244] ;  /* 0x0002440001067983 */ /* 0x001ea80000100800 */
[----:B------:R-:W3:Y:S04]  /*2b350*/  LDL R62, [R1+0x218] ;  /* 0x00021800013e7983 */ /* 0x000ee80000100800 */
[----:B------:R-:W4:Y:S04]  /*2b360*/  LDL.64 R12, [R1+0x3c8] ;  /* 0x0003c800010c7983 */ /* 0x000f280000100a00 */
[----:B------:R-:W5:Y:S04]  /*2b370*/  LDL.64 R82, [R1+0x260] ;  /* 0x0002600001527983 */ /* 0x000f680000100a00 */
        /* <DEDUP_REMOVED lines=59> */
[----:B------:R-:W4:Y:S04]  /*2b730*/  LDL R61, [R1+0x220] ;  /* 0x00022000013d7983 */ /* 0x000f280000100800 */
[----:B-1----:R-:W0:Y:S02]  /*2b740*/  SHFL.BFLY PT, R0, R5, 0x2, 0x1f ;  /* 0x0c401f0005007f89 */ /* 0x002e2400000e0000 */
[----:B0-----:R-:W-:-:S05]  /*2b750*/  FADD.FTZ R0, R5, R0 ;  /* 0x0000000005007221 */ /* 0x001fca0000010000 */
[----:B------:R-:W0:Y:S02]  /*2b760*/  SHFL.BFLY PT, R3, R0, 0x1, 0x1f ;  /* 0x0c201f0000037f89 */ /* 0x000e2400000e0000 */
[----:B0-----:R-:W-:Y:S01]  /*2b770*/  FADD.FTZ R2, R0, R3 ;  /* 0x0000000300027221 */ /* 0x001fe20000010000 */
[----:B---3--:R-:W-:Y:S01]  /*2b780*/  VIADD R62, R62, 0x1 ;  /* 0x000000013e3e7836 */ /* 0x008fe20000000000 */
[----:B------:R-:W3:Y:S04]  /*2b790*/  LDL R0, [R1+0x224] ;  /* 0x0002240001007983 */ /* 0x000ee80000100800 */
[----:B------:R-:W-:Y:S04]  /*2b7a0*/  STL [R1+0x240], R2 ;  /* 0x0002400201007387 */ /* 0x000fe80000100800 */
[----:B------:R-:W5:Y:S04]  /*2b7b0*/  LDL R81, [R1+0x240] ;  /* 0x0002400001517983 */ /* 0x000f680000100800 */
[----:B--2---:R-:W0:Y:S02]  /*2b7c0*/  SHFL.BFLY PT, R3, R6, 0x2, 0x1f ;  /* 0x0c401f0006037f89 */ /* 0x004e2400000e0000 */
[----:B0-----:R-:W-:Y:S01]  /*2b7d0*/  FADD.FTZ R3, R3, R6 ;  /* 0x0000000603037221 */ /* 0x001fe20000010000 */
[----:B------:R-:W-:Y:S01]  /*2b7e0*/  ISETP.NE.AND P2, PT, R62, 0x2, PT ;  /* 0x000000023e00780c */ /* 0x000fe20003f45270 */
[----:B------:R-:W2:Y:S04]  /*2b7f0*/  LDL.64 R6, [R1+0x458] ;  /* 0x0004580001067983 */ /* 0x000ea80000100a00 */
[----:B------:R-:W0:Y:S08]  /*2b800*/  SHFL.BFLY PT, R4, R3, 0x1, 0x1f ;  /* 0x0c201f0003047f89 */ /* 0x000e3000000e0000 */
[----:B------:R-:W4:Y:S01]  /*2b810*/  @!P2 LDL R60, [R1+0x21c] ;  /* 0x00021c00013ca983 */ /* 0x000f220000100800 */
[----:B0-----:R-:W-:-:S03]  /*2b820*/  FADD.FTZ R72, R3, R4 ;  /* 0x0000000403487221 */ /* 0x001fc60000010000 */
[----:B------:R-:W2:Y:S02]  /*2b830*/  LDL.64 R4, [R1+0x428] ;  /* 0x0004280001047983 */ /* 0x000ea40000100a00 */
[----:B------:R-:W-:Y:S02]  /*2b840*/  FSETP.NE.FTZ.AND P1, PT, R72, RZ, PT ;  /* 0x000000ff4800720b */ /* 0x000fe40003f35000 */
[----:B------:R-:W2:Y:S11]  /*2b850*/  LDL.64 R2, [R1+0x448] ;  /* 0x0004480001027983 */ /* 0x000eb60000100a00 */
[----:B------:R-:W2:Y:S04]  /*2b860*/  @P1 LDL R77, [R1+0x250] ;  /* 0x00025000014d1983 */ /* 0x000ea80000100800 */
[----:B------:R-:W2:Y:S01]  /*2b870*/  @P1 LDL R79, [R1+0x234] ;  /* 0x00023400014f1983 */ /* 0x000ea20000100800 */
[----:B------:R-:W-:-:S02]  /*2b880*/  IMAD.MOV.U32 R74, RZ, RZ, -0x800000 ;  /* 0xff800000ff4a7424 */ /* 0x000fc400078e00ff */
[----:B------:R-:W-:Y:S01]  /*2b890*/  IMAD.MOV.U32 R73, RZ, RZ, RZ ;  /* 0x000000ffff497224 */ /* 0x000fe200078e00ff */
[----:B------:R0:W-:Y:S08]  /*2b8a0*/  BAR.ARV R236, 0x100 ;  /* 0x000400ec0000751d */ /* 0x0001f00000002000 */
[----:B------:R-:W-:Y:S06]  /*2b8b0*/  BAR.ARV 0x8, 0x180 ;  /* 0x0206000000007b1d */ /* 0x000fec0000002000 */
[----:B-----5:R-:W-:-:S13]  /*2b8c0*/  FSETP.NE.FTZ.AND P0, PT, R81, RZ, PT ;  /* 0x000000ff5100720b */ /* 0x020fda0003f15000 */
[----:B------:R-:W5:Y:S04]  /*2b8d0*/  @P0 LDL R63, [R1+0x250] ;  /* 0x00025000013f0983 */ /* 0x000f680000100800 */
[----:B------:R-:W2:Y:S01]  /*2b8e0*/  @P0 LDL R76, [R1+0x230] ;  /* 0x00023000014c0983 */ /* 0x000ea20000100800 */
[----:B------:R-:W1:Y:S02]  /*2b8f0*/  @P0 MUFU.LG2 R75, R81 ;  /* 0x00000051004b0308 */ /* 0x000e640000000c00 */
[----:B-1----:R-:W-:-:S06]  /*2b900*/  @P0 FMUL.FTZ R78, R75, 0.69314718246459960938 ;  /* 0x3f3172184b4e0820 */ /* 0x002fcc0000410000 */
[----:B------:R-:W1:Y:S08]  /*2b910*/  @P1 MUFU.LG2 R80, R72 ;  /* 0x0000004800501308 */ /* 0x000e700000000c00 */
[----:B------:R-:W0:Y:S01]  /*2b920*/  @P0 MUFU.RCP R73, R81 ;  /* 0x0000005100490308 */ /* 0x000e220000001000 */
[----:B----4-:R-:W-:Y:S01]  /*2b930*/  @!P2 LOP3.LUT R60, R60, 0x1, RZ, 0x3c, !PT ;  /* 0x000000013c3ca812 */ /* 0x010fe200078e3cff */
[----:B---3--:R-:W-:-:S02]  /*2b940*/  VIADD R0, R0, 0x1 ;  /* 0x0000000100007836 */ /* 0x008fc40000000000 */
[----:B-1----:R-:W-:Y:S01]  /*2b950*/  @P1 FMUL.FTZ R75, R80, 0.69314718246459960938 ;  /* 0x3f317218504b1820 */ /* 0x002fe20000410000 */
[----:B------:R-:W-:Y:S01]  /*2b960*/  STL [R1+0x244], R72 ;  /* 0x0002444801007387 */ /* 0x000fe20000100800 */
        /* <DEDUP_REMOVED lines=64> */
[----:B------:R-:W-:Y:S04]  /*2bd70*/  STL [R1+0x218], R62 ;  /* 0x0002183e01007387 */ /* 0x000fe80000100800 */
        /* <DEDUP_REMOVED lines=32> */
[----:B------:R-:W-:Y:S04]  /*2bf80*/  @!P2 STL [R1+0x21c], R60 ;  /* 0x00021c3c0100a387 */ /* 0x000fe80000100800 */
[----:B------:R-:W-:Y:S04]  /*2bf90*/  STL [R1+0x224], R0 ;  /* 0x0002240001007387 */ /* 0x000fe80000100800 */
[----:B------:R-:W-:Y:S01]  /*2bfa0*/  @!P2 STL [R1+0x218], RZ ;  /* 0x000218ff0100a387 */ /* 0x000fe20000100800 */
[----:B-----5:R-:W-:-:S04]  /*2bfb0*/  @P0 FMUL.FTZ R63, R63, 0.69314718246459960938 ;  /* 0x3f3172183f3f0820 */ /* 0x020fc80000410000 */
[----:B--2---:R-:W-:Y:S01]  /*2bfc0*/  @P0 FFMA.FTZ R74, R63, R76, R78 ;  /* 0x0000004c3f4a0223 */ /* 0x004fe2000001004e */
[----:B------:R-:W-:-:S06]  /*2bfd0*/  IMAD.MOV.U32 R63, RZ, RZ, RZ ;  /* 0x000000ffff3f7224 */ /* 0x000fcc00078e00ff */
[----:B------:R-:W0:Y:S01]  /*2bfe0*/  @P1 MUFU.RCP R63, R72 ;  /* 0x00000048003f1308 */ /* 0x000e220000001000 */
[----:B------:R-:W-:Y:S01]  /*2bff0*/  @P1 FMUL.FTZ R78, R77, 0.69314718246459960938 ;  /* 0x3f3172184d4e1820 */ /* 0x000fe20000410000 */
[----:B------:R-:W-:-:S03]  /*2c000*/  IMAD.MOV.U32 R76, RZ, RZ, -0x800000 ;  /* 0xff800000ff4c7424 */ /* 0x000fc600078e00ff */
[----:B------:R-:W-:Y:S01]  /*2c010*/  @P1 FFMA.FTZ R76, R78, R79, R75 ;  /* 0x0000004f4e4c1223 */ /* 0x000fe2000001004b */
[----:B------:R-:W-:Y:S01]  /*2c020*/  STL [R1+0x240], R74 ;  /* 0x0002404a01007387 */ /* 0x000fe20000100800 */
[-C--:B0-----:R-:W-:Y:S01]  /*2c030*/  FMUL.FTZ R13, R13, R63.reuse ;  /* 0x0000003f0d0d7220 */ /* 0x081fe20000410000 */
[-C--:B------:R-:W-:Y:S01]  /*2c040*/  FMUL.FTZ R12, R12, R63.reuse ;  /* 0x0000003f0c0c7220 */ /* 0x080fe20000410000 */
[-C--:B------:R-:W-:Y:S01]  /*2c050*/  FMUL.FTZ R69, R69, R63.reuse ;  /* 0x0000003f45457220 */ /* 0x080fe20000410000 */
[-C--:B------:R-:W-:Y:S01]  /*2c060*/  FMUL.FTZ R68, R68, R63.reuse ;  /* 0x0000003f44447220 */ /* 0x080fe20000410000 */
[-C--:B------:R-:W-:Y:S01]  /*2c070*/  FMUL.FTZ R67, R67, R63.reuse ;  /* 0x0000003f43437220 */ /* 0x080fe20000410000 */
[-C--:B------:R-:W-:Y:S01]  /*2c080*/  FMUL.FTZ R66, R66, R63.reuse ;  /* 0x0000003f42427220 */ /* 0x080fe20000410000 */
[----:B------:R0:W-:Y:S01]  /*2c090*/  STL.64 [R1+0x3c8], R12 ;  /* 0x0003c80c01007387 */ /* 0x0001e20000100a00 */
        /* <DEDUP_REMOVED lines=58> */
[----:B0-----:R-:W-:Y:S01]  /*2c440*/  VIADD R12, R61, 0x1 ;  /* 0x000000013d0c7836 */ /* 0x001fe20000000000 */
[----:B------:R0:W-:Y:S04]  /*2c450*/  STL [R1+0x244], R76 ;  /* 0x0002444c01007387 */ /* 0x0001e80000100800 */
[----:B------:R0:W-:Y:S04]  /*2c460*/  STL.64 [R1+0x268], R68 ;  /* 0x0002684401007387 */ /* 0x0001e80000100a00 */
        /* <DEDUP_REMOVED lines=30> */
[----:B------:R0:W-:Y:S01]  /*2c650*/  STL [R1+0x220], R12 ;  /* 0x0002200c01007387 */ /* 0x0001e20000100800 */
[----:B------:R-:W-:-:S13]  /*2c660*/  PLOP3.LUT P0, PT, PT, PT, PT, 0x8, 0x0 ;  /* 0x000000000000781c */ /* 0x000fda0003f0e170 */
.L_x_2047:
[----:B------:R-:W-:Y:S05]  /*2c670*/  @P0 BRA `(.L_x_2136) ;  /* 0x0000002400340947 */ /* 0x000fea0003800000 */
[----:B------:R-:W1:Y:S01]  /*2c680*/  S2R R0, SR_TID.X ;  /* 0x0000000000007919 */ /* 0x000e620000002100 */
[----:B------:R-:W2:Y:S01]  /*2c690*/  S2UR UR5, SR_CgaCtaId ;  /* 0x00000000000579c3 */ /* 0x000ea20000008800 */
[----:B------:R-:W-:Y:S01]  /*2c6a0*/  UMOV UR4, 0x400 ;  /* 0x0000040000047882 */ /* 0x000fe20000000000 */
[----:B------:R-:W-:Y:S01]  /*2c6b0*/  ULDC UR6, c[0x0][0xb88] ;  /* 0x0002e20000067ab9 */ /* 0x000fe20000000800 */
[----:B0-----:R-:W0:Y:S05]  /*2c6c0*/  S2R R14, SR_CTAID.X ;  /* 0x00000000000e7919 */ /* 0x001e2a0000002500 */
[----:B------:R-:W3:Y:S01]  /*2c6d0*/  LDC R12, c[0x0][0xce8] ;  /* 0x00033a00ff0c7b82 */ /* 0x000ee20000000800 */
[----:B--2---:R-:W-:-:S04]  /*2c6e0*/  ULEA UR4, UR5, UR4, 0x18 ;  /* 0x0000000405047291 */ /* 0x004fc8000f8ec03f */
[----:B------:R-:W-:Y:S01]  /*2c6f0*/  UIADD3 UR4, UR4, 0x32420, URZ ;  /* 0x0003242004047890 */ /* 0x000fe2000fffe03f */
[----:B-1----:R-:W-:-:S03]  /*2c700*/  VIADD R3, R0, 0xffffff80 ;  /* 0xffffff8000037836 */ /* 0x002fc60000000000 */
[----:B------:R-:W-:Y:S01]  /*2c710*/  UPRMT UR4, URZ, 0x654, UR4 ;  /* 0x000006543f047896 */ /* 0x000fe20008000004 */
[----:B------:R-:W-:Y:S01]  /*2c720*/  BAR.SYNC.DEFER_BLOCKING 0x1, 0x100 ;  /* 0x0044000000007b1d */ /* 0x000fe20000010000 */
[----:B---3--:R-:W-:Y:S01]  /*2c730*/  IMAD R18, R12, UR6, RZ ;  /* 0x000000060c127c24 */ /* 0x008fe2000f8e02ff */
[----:B------:R-:W-:-:S04]  /*2c740*/  SHF.R.S32.HI R2, RZ, 0x1f, R3 ;  /* 0x0000001fff027819 */ /* 0x000fc80000011403 */
[----:B------:R-:W-:-:S04]  /*2c750*/  LEA.HI R0, R2, R3, RZ, 0x7 ;  /* 0x0000000302007211 */ /* 0x000fc800078f38ff */
[----:B------:R-:W-:-:S05]  /*2c760*/  LOP3.LUT R4, R0, 0xffffff80, RZ, 0xc0, !PT ;  /* 0xffffff8000047812 */ /* 0x000fca00078ec0ff */
[----:B------:R-:W-:-:S05]  /*2c770*/  IMAD.IADD R19, R3, 0x1, -R4 ;  /* 0x0000000103137824 */ /* 0x000fca00078e0a04 */
[----:B------:R-:W-:Y:S02]  /*2c780*/  SHF.R.S32.HI R4, RZ, 0x1f, R19 ;  /* 0x0000001fff047819 */ /* 0x000fe40000011413 */
[----:B------:R-:W-:Y:S01]  /*2c790*/  LOP3.LUT P0, RZ, R19, 0x3, RZ, 0xc0, !PT ;  /* 0x0000000313ff7812 */ /* 0x000fe2000780c0ff */
[----:B------:R-:W-:Y:S01]  /*2c7a0*/  SYNCS.ARRIVE.TRANS64.RED.A1T0 RZ, [UR4], RZ ;  /* 0x000000ffffff79a7 */ /* 0x000fe20008100404 */
[CC--:B------:R-:W-:Y:S01]  /*2c7b0*/  LEA.HI R27, R4.reuse, R19.reuse, RZ, 0x2 ;  /* 0x00000013041b7211 */ /* 0x0c0fe200078f10ff */
[----:B------:R-:W-:Y:S01]  /*2c7c0*/  ULDC.64 UR4, c[0x0][0xcd0] ;  /* 0x0003340000047ab9 */ /* 0x000fe20000000a00 */
[----:B------:R-:W-:Y:S02]  /*2c7d0*/  LEA.HI R4, R4, R19, RZ, 0x5 ;  /* 0x0000001304047211 */ /* 0x000fe400078f28ff */
[--C-:B------:R-:W-:Y:S02]  /*2c7e0*/  SHF.R.S32.HI R6, RZ, 0x2, R27.reuse ;  /* 0x00000002ff067819 */ /* 0x100fe4000001141b */
[----:B------:R-:W-:-:S02]  /*2c7f0*/  SHF.R.S32.HI R5, RZ, 0x1f, R27 ;  /* 0x0000001fff057819 */ /* 0x000fc4000001141b */
[----:B------:R-:W-:Y:S02]  /*2c800*/  SHF.R.S32.HI R4, RZ, 0x5, R4 ;  /* 0x00000005ff047819 */ /* 0x000fe40000011404 */
[----:B------:R-:W-:Y:S02]  /*2c810*/  LEA.HI R7, R5, R6, RZ, 0x3 ;  /* 0x0000000605077211 */ /* 0x000fe400078f18ff */
[----:B------:R-:W-:Y:S02]  /*2c820*/  SHF.R.S32.HI R5, RZ, 0x7, R0 ;  /* 0x00000007ff057819 */ /* 0x000fe40000011400 */
[----:B------:R-:W-:Y:S02]  /*2c830*/  LOP3.LUT R7, R7, 0xfffffff8, RZ, 0xc0, !PT ;  /* 0xfffffff807077812 */ /* 0x000fe400078ec0ff */
[----:B------:R-:W-:-:S03]  /*2c840*/  LEA.HI R0, R0, R5, RZ, 0x1 ;  /* 0x0000000500007211 */ /* 0x000fc600078f08ff */
[----:B------:R-:W-:Y:S01]  /*2c850*/  IMAD.IADD R7, R6, 0x1, -R7 ;  /* 0x0000000106077824 */ /* 0x000fe200078e0a07 */
[----:B------:R-:W-:-:S05]  /*2c860*/  LOP3.LUT R0, R0, 0x3fffffe, RZ, 0xc0, !PT ;  /* 0x03fffffe00007812 */ /* 0x000fca00078ec0ff */
[----:B------:R-:W-:Y:S02]  /*2c870*/  IMAD.IADD R0, R5, 0x1, -R0 ;  /* 0x0000000105007824 */ /* 0x000fe400078e0a00 */
[----:B------:R-:W-:Y:S01]  /*2c880*/  IMAD R5, R4, 0x10, R7 ;  /* 0x0000001004057824 */ /* 0x000fe200078e0207 */
[----:B------:R-:W-:Y:S01]  /*2c890*/  ISETP.NE.AND P2, PT, R12, 0x1, PT ;  /* 0x000000010c00780c */ /* 0x000fe20003f45270 */
[----:B------:R-:W1:Y:S02]  /*2c8a0*/  LDC.64 R6, c[0x0][0xcd8] ;  /* 0x00033600ff067b82 */ /* 0x000e640000000a00 */
[----:B------:R-:W-:-:S04]  /*2c8b0*/  IMAD R5, R0, 0x40, R5 ;  /* 0x0000004000057824 */ /* 0x000fc800078e0205 */
[----:B0-----:R-:W-:-:S05]  /*2c8c0*/  IMAD R13, R14, 0x80, R5 ;  /* 0x000000800e0d7824 */ /* 0x001fca00078e0205 */
[----:B------:R-:W-:Y:S01]  /*2c8d0*/  ISETP.GE.OR P1, PT, R13, R18, P0 ;  /* 0x000000120d00720c */ /* 0x000fe20000726670 */
[----:B------:R-:W0:-:S12]  /*2c8e0*/  @P2 LDC R4, c[0x0][0xcf0] ;  /* 0x00033c00ff042b82 */ /* 0x000e180000000800 */
[----:B------:R-:W2:Y:S01]  /*2c8f0*/  @!P1 LDL R15, [R1+0x240] ;  /* 0x00024000010f9983 */ /* 0x000ea20000100800 */
[----:B------:R-:W-:Y:S01]  /*2c900*/  LEA.HI R0, R2, R3, RZ, 0x2 ;  /* 0x0000000302007211 */ /* 0x000fe200078f10ff */
[----:B------:R-:W-:Y:S01]  /*2c910*/  IMAD.WIDE.U32 R10, R194, UR4, RZ ;  /* 0x00000004c20a7c25 */ /* 0x000fe2000f8e00ff */
[----:B------:R-:W-:Y:S02]  /*2c920*/  SHF.R.S32.HI R8, RZ, 0x1f, R194 ;  /* 0x0000001fff087819 */ /* 0x000fe400000114c2 */
[----:B------:R-:W-:Y:S01]  /*2c930*/  LOP3.LUT R0, R0, 0xfffffffc, RZ, 0xc0, !PT ;  /* 0xfffffffc00007812 */ /* 0x000fe200078ec0ff */
[----:B------:R-:W-:Y:S02]  /*2c940*/  VIADD R21, R13, 0x8 ;  /* 0x000000080d157836 */ /* 0x000fe40000000000 */
[----:B------:R-:W-:Y:S02]  /*2c950*/  IMAD R17, R8, UR4, RZ ;  /* 0x0000000408117c24 */ /* 0x000fe4000f8e02ff */
[----:B------:R-:W-:Y:S01]  /*2c960*/  IMAD.IADD R0, R3, 0x1, -R0 ;  /* 0x0000000103007824 */ /* 0x000fe200078e0a00 */
[----:B------:R-:W-:Y:S01]  /*2c970*/  ISETP.GE.OR P0, PT, R21, R18, P0 ;  /* 0x000000121500720c */ /* 0x000fe20000706670 */
[----:B------:R-:W3:Y:S01]  /*2c980*/  @P2 LDC R3, c[0x0][0xcec] ;  /* 0x00033b00ff032b82 */ /* 0x000ee20000000800 */
[----:B------:R-:W-:Y:S01]  /*2c990*/  IMAD R17, R194, UR5, R17 ;  /* 0x00000005c2117c24 */ /* 0x000fe2000f8e0211 */
[----:B------:R-:W-:Y:S01]  /*2c9a0*/  ULDC.64 UR4, c[0x0][0xce0] ;  /* 0x0003380000047ab9 */ /* 0x000fe20000000a00 */
[----:B------:R-:W-:-:S02]  /*2c9b0*/  LEA.HI R2, R0, R0, RZ, 0x1 ;  /* 0x0000000000027211 */ /* 0x000fc400078f08ff */
[----:B------:R-:W-:Y:S02]  /*2c9c0*/  IMAD.IADD R11, R11, 0x1, R17 ;  /* 0x000000010b0b7824 */ /* 0x000fe400078e0211 */
[----:B------:R-:W-:Y:S01]  /*2c9d0*/  LOP3.LUT R9, R2, 0x1ffffffe, RZ, 0xc0, !PT ;  /* 0x1ffffffe02097812 */ /* 0x000fe200078ec0ff */
[----:B-1----:R-:W-:-:S04]  /*2c9e0*/  IMAD R2, R6, UR37, RZ ;  /* 0x0000002506027c24 */ /* 0x002fc8000f8e02ff */
[----:B------:R-:W-:Y:S02]  /*2c9f0*/  IMAD.IADD R0, R0, 0x1, -R9 ;  /* 0x0000000100007824 */ /* 0x000fe400078e0a09 */
[----:B------:R-:W-:Y:S02]  /*2ca00*/  IMAD R17, R7, UR36, R2 ;  /* 0x0000002407117c24 */ /* 0x000fe4000f8e0202 */
[----:B------:R-:W-:Y:S02]  /*2ca10*/  IMAD R0, R0, 0x8, R5 ;  /* 0x0000000800007824 */ /* 0x000fe400078e0205 */
[----:B------:R-:W-:-:S04]  /*2ca20*/  IMAD.WIDE.U32 R6, R6, UR36, R10 ;  /* 0x0000002406067c25 */ /* 0x000fc8000f8e000a */
[----:B------:R-:W-:Y:S01]  /*2ca30*/  IMAD R9, R14, 0x80, R0 ;  /* 0x000000800e097824 */ /* 0x000fe200078e0200 */
[----:B------:R-:W-:Y:S01]  /*2ca40*/  SHF.R.S32.HI R14, RZ, 0x1f, R234 ;  /* 0x0000001fff0e7819 */ /* 0x000fe200000114ea */
[----:B------:R-:W-:Y:S02]  /*2ca50*/  IMAD.IADD R7, R7, 0x1, R17 ;  /* 0x0000000107077824 */ /* 0x000fe400078e0211 */
[----:B---3--:R-:W-:-:S04]  /*2ca60*/  @P2 IMAD.HI.U32 R3, R9, R3, RZ ;  /* 0x0000000309032227 */ /* 0x008fc800078e00ff */
[----:B------:R-:W-:Y:S01]  /*2ca70*/  IMAD.MOV.U32 R5, RZ, RZ, R9 ;  /* 0x000000ffff057224 */ /* 0x000fe200078e0009 */
[----:B0-----:R-:W-:Y:S01]  /*2ca80*/  @P2 SHF.R.U32.HI R5, RZ, R4, R3 ;  /* 0x00000004ff052219 */ /* 0x001fe20000011603 */
[----:B------:R-:W-:Y:S02]  /*2ca90*/  IMAD R11, R14, UR4, RZ ;  /* 0x000000040e0b7c24 */ /* 0x000fe4000f8e02ff */
[C---:B------:R-:W-:Y:S02]  /*2caa0*/  IMAD.WIDE.U32 R2, R234.reuse, UR4, R6 ;  /* 0x00000004ea027c25 */ /* 0x040fe4000f8e0006 */
[----:B------:R-:W0:Y:S02]  /*2cab0*/  @P2 LDC R6, c[0x0][0xcec] ;  /* 0x00033b00ff062b82 */ /* 0x000e240000000800 */
[----:B------:R-:W-:Y:S01]  /*2cac0*/  IMAD.MOV R0, RZ, RZ, -R5 ;  /* 0x000000ffff007224 */ /* 0x000fe200078e0a05 */
[----:B------:R-:W-:Y:S01]  /*2cad0*/  IADD3 R2, P3, R5, R2, RZ ;  /* 0x0000000205027210 */ /* 0x000fe20007f7e0ff */
[----:B------:R-:W-:Y:S01]  /*2cae0*/  IMAD R4, R234, UR5, R11 ;  /* 0x00000005ea047c24 */ /* 0x000fe2000f8e020b */
[----:B------:R-:W-:Y:S01]  /*2caf0*/  SHF.R.S32.HI R11, RZ, 0x1f, R5 ;  /* 0x0000001fff0b7819 */ /* 0x000fe20000011405 */
[----:B------:R-:W-:Y:S01]  /*2cb00*/  IMAD R7, R12, R0, R9 ;  /* 0x000000000c077224 */ /* 0x000fe200078e0209 */
[----:B------:R-:W-:-:S02]  /*2cb10*/  ULDC.64 UR4, c[0x0][0xcc8] ;  /* 0x0003320000047ab9 */ /* 0x000fc40000000a00 */
[----:B------:R-:W-:Y:S02]  /*2cb20*/  IADD3.X R3, R11, R3, R4, P3, !PT ;  /* 0x000000030b037210 */ /* 0x000fe40001ffe404 */
[----:B------:R-:W-:Y:S01]  /*2cb30*/  SHF.R.S32.HI R0, RZ, 0x1f, R7 ;  /* 0x0000001fff007819 */ /* 0x000fe20000011407 */
[----:B------:R-:W1:Y:S01]  /*2cb40*/  LDC.64 R4, c[0x0][0xc40] ;  /* 0x00031000ff047b82 */ /* 0x000e620000000a00 */
[----:B------:R-:W-:-:S04]  /*2cb50*/  IMAD.WIDE.U32 R2, R7, UR4, R2 ;  /* 0x0000000407027c25 */ /* 0x000fc8000f8e0002 */
[----:B------:R-:W-:-:S04]  /*2cb60*/  IMAD R0, R0, UR4, RZ ;  /* 0x0000000400007c24 */ /* 0x000fc8000f8e02ff */
[----:B------:R-:W-:Y:S01]  /*2cb70*/  IMAD R7, R7, UR5, R0 ;  /* 0x0000000507077c24 */ /* 0x000fe2000f8e0200 */
[----:B------:R-:W-:Y:S02]  /*2cb80*/  ULDC.64 UR4, c[0x0][0xca8] ;  /* 0x00032a0000047ab9 */ /* 0x000fe40000000a00 */
[C---:B------:R-:W-:Y:S01]  /*2cb90*/  LEA R24, P3, R2.reuse, UR4, 0x2 ;  /* 0x0000000402187c11 */ /* 0x040fe2000f8610ff */
[----:B------:R-:W-:Y:S02]  /*2cba0*/  IMAD.IADD R3, R3, 0x1, R7 ;  /* 0x0000000103037824 */ /* 0x000fe400078e0207 */
[----:B------:R-:W3:Y:S02]  /*2cbb0*/  @P2 LDC R7, c[0x0][0xcf0] ;  /* 0x00033c00ff072b82 */ /* 0x000ee40000000800 */
[----:B------:R-:W-:Y:S01]  /*2cbc0*/  SHFL.IDX PT, R10, R24, RZ, 0x1c1f ;  /* 0x001c1fff180a7589 */ /* 0x000fe200000e0000 */
[----:B------:R-:W-:Y:S01]  /*2cbd0*/  LEA.HI.X R26, R2, UR5, R3, 0x2, P3 ;  /* 0x00000005021a7c11 */ /* 0x000fe200098f1403 */
[----:B------:R-:W-:-:S04]  /*2cbe0*/  ULDC.64 UR4, c[0x0][0xc38] ;  /* 0x00030e0000047ab9 */ /* 0x000fc80000000a00 */
[----:B------:R-:W2:Y:S04]  /*2cbf0*/  SHFL.IDX PT, R11, R26, RZ, 0x1c1f ;  /* 0x001c1fff1a0b7589 */ /* 0x000ea800000e0000 */
[----:B--2---:R2:W-:Y:S04]  /*2cc00*/  @!P1 ST.E desc[UR44][R10.64], R15 ;  /* 0x0000000f0a009985 */ /* 0x0045e8000c10192c */
[----:B------:R-:W4:Y:S01]  /*2cc10*/  @!P0 LDL R25, [R1+0x244] ;  /* 0x0002440001198983 */ /* 0x000f220000100800 */
[----:B------:R-:W-:Y:S01]  /*2cc20*/  IMAD R3, R8, UR4, RZ ;  /* 0x0000000408037c24 */ /* 0x000fe2000f8e02ff */
[----:B------:R-:W-:Y:S01]  /*2cc30*/  BSSY B0, `(.L_x_2137) ;  /* 0x000010a000007945 */ /* 0x000fe20003800000 */
[----:B-1----:R-:W-:-:S02]  /*2cc40*/  IMAD R0, R4, UR37, RZ ;  /* 0x0000002504007c24 */ /* 0x002fc4000f8e02ff */
[C---:B------:R-:W-:Y:S02]  /*2cc50*/  IMAD R3, R194.reuse, UR5, R3 ;  /* 0x00000005c2037c24 */ /* 0x040fe4000f8e0203 */
[----:B------:R-:W-:Y:S01]  /*2cc60*/  IMAD.WIDE.U32 R194, R194, UR4, RZ ;  /* 0x00000004c2c27c25 */ /* 0x000fe2000f8e00ff */
[----:B------:R-:W-:-:S03]  /*2cc70*/  ULDC.64 UR4, c[0x0][0xc48] ;  /* 0x0003120000047ab9 */ /* 0x000fc60000000a00 */
[----:B------:R-:W-:Y:S02]  /*2cc80*/  IMAD.IADD R3, R195, 0x1, R3 ;  /* 0x00000001c3037824 */ /* 0x000fe400078e0203 */
[----:B------:R-:W-:Y:S02]  /*2cc90*/  IMAD.MOV.U32 R2, RZ, RZ, R194 ;  /* 0x000000ffff027224 */ /* 0x000fe400078e00c2 */
[----:B------:R-:W-:Y:S02]  /*2cca0*/  IMAD R5, R5, UR36, R0 ;  /* 0x0000002405057c24 */ /* 0x000fe4000f8e0200 */
[----:B------:R-:W-:-:S04]  /*2ccb0*/  IMAD.WIDE.U32 R2, R4, UR36, R2 ;  /* 0x0000002404027c25 */ /* 0x000fc8000f8e0002 */
[----:B0-----:R-:W-:-:S04]  /*2ccc0*/  @P2 IMAD.HI.U32 R6, R9, R6, RZ ;  /* 0x0000000609062227 */ /* 0x001fc800078e00ff */
[----:B------:R-:W-:Y:S02]  /*2ccd0*/  IMAD.IADD R3, R3, 0x1, R5 ;  /* 0x0000000103037824 */ /* 0x000fe400078e0205 */
[----:B------:R-:W-:Y:S01]  /*2cce0*/  IMAD.MOV.U32 R5, RZ, RZ, R9 ;  /* 0x000000ffff057224 */ /* 0x000fe200078e0009 */
[----:B---3--:R-:W-:Y:S01]  /*2ccf0*/  @P2 SHF.R.U32.HI R5, RZ, R7, R6 ;  /* 0x00000007ff052219 */ /* 0x008fe20000011606 */
[----:B--2---:R-:W-:-:S03]  /*2cd00*/  IMAD R11, R14, UR4, RZ ;  /* 0x000000040e0b7c24 */ /* 0x004fc6000f8e02ff */
[----:B------:R-:W-:Y:S01]  /*2cd10*/  SHF.R.S32.HI R0, RZ, 0x1f, R5 ;  /* 0x0000001fff007819 */ /* 0x000fe20000011405 */
[C---:B------:R-:W-:Y:S02]  /*2cd20*/  IMAD R11, R234.reuse, UR5, R11 ;  /* 0x00000005ea0b7c24 */ /* 0x040fe4000f8e020b */
[----:B------:R-:W-:Y:S02]  /*2cd30*/  IMAD.MOV R23, RZ, RZ, -R5 ;  /* 0x000000ffff177224 */ /* 0x000fe400078e0a05 */
[----:B------:R-:W-:Y:S01]  /*2cd40*/  IMAD.WIDE.U32 R234, R234, UR4, R2 ;  /* 0x00000004eaea7c25 */ /* 0x000fe2000f8e0002 */
[----:B------:R-:W-:-:S03]  /*2cd50*/  ULDC.64 UR4, c[0x0][0xc30] ;  /* 0x00030c0000047ab9 */ /* 0x000fc60000000a00 */
[----:B------:R-:W-:Y:S02]  /*2cd60*/  IMAD R0, R0, UR4, RZ ;  /* 0x0000000400007c24 */ /* 0x000fe4000f8e02ff */
[----:B------:R-:W-:Y:S02]  /*2cd70*/  IMAD R23, R12, R23, R9 ;  /* 0x000000170c177224 */ /* 0x000fe400078e0209 */
[----:B------:R-:W-:Y:S02]  /*2cd80*/  IMAD.IADD R235, R235, 0x1, R11 ;  /* 0x00000001ebeb7824 */ /* 0x000fe400078e020b */
[C---:B------:R-:W-:Y:S01]  /*2cd90*/  IMAD R7, R5.reuse, UR5, R0 ;  /* 0x0000000505077c24 */ /* 0x040fe2000f8e0200 */
[----:B------:R-:W-:Y:S01]  /*2cda0*/  SHF.R.S32.HI R0, RZ, 0x1f, R23 ;  /* 0x0000001fff007819 */ /* 0x000fe20000011417 */
[----:B------:R-:W-:Y:S01]  /*2cdb0*/  IMAD.WIDE.U32 R2, R5, UR4, R234 ;  /* 0x0000000405027c25 */ /* 0x000fe2000f8e00ea */
[----:B------:R-:W-:-:S03]  /*2cdc0*/  ULDC.64 UR4, c[0x0][0xc28] ;  /* 0x00030a0000047ab9 */ /* 0x000fc60000000a00 */
[----:B------:R-:W-:Y:S02]  /*2cdd0*/  IMAD R0, R0, UR4, RZ ;  /* 0x0000000400007c24 */ /* 0x000fe4000f8e02ff */
[----:B------:R-:W-:Y:S02]  /*2cde0*/  IMAD.IADD R3, R3, 0x1, R7 ;  /* 0x0000000103037824 */ /* 0x000fe400078e0207 */
[----:B------:R-:W-:Y:S01]  /*2cdf0*/  IMAD R5, R23, UR5, R0 ;  /* 0x0000000517057c24 */ /* 0x000fe2000f8e0200 */
[----:B------:R-:W-:Y:S01]  /*2ce00*/  LOP3.LUT R0, R27, 0x7ffffffc, RZ, 0xc0, !PT ;  /* 0x7ffffffc1b007812 */ /* 0x000fe200078ec0ff */
[----:B------:R-:W-:Y:S01]  /*2ce10*/  IMAD.WIDE.U32 R22, R23, UR4, R2 ;  /* 0x0000000417167c25 */ /* 0x000fe2000f8e0002 */
[----:B------:R-:W-:Y:S01]  /*2ce20*/  ULDC.64 UR4, c[0x0][0xc00] ;  /* 0x0003000000047ab9 */ /* 0x000fe20000000a00 */
[----:B------:R-:W-:Y:S02]  /*2ce30*/  SHFL.IDX PT, R2, R24, 0x1, 0x1c1f ;  /* 0x003c1f0018027f89 */ /* 0x000fe400000e0000 */
[----:B------:R-:W-:Y:S01]  /*2ce40*/  IMAD.IADD R3, R23, 0x1, R5 ;  /* 0x0000000117037824 */ /* 0x000fe200078e0205 */
[----:B------:R-:W-:Y:S01]  /*2ce50*/  LEA R20, P1, R22, UR4, 0x2 ;  /* 0x0000000416147c11 */ /* 0x000fe2000f8210ff */
[----:B------:R-:W-:-:S03]  /*2ce60*/  IMAD.IADD R19, R19, 0x1, -R0 ;  /* 0x0000000113137824 */ /* 0x000fc600078e0a00 */
[----:B------:R-:W-:Y:S01]  /*2ce70*/  LEA.HI.X R22, R22, UR5, R3, 0x2, P1 ;  /* 0x0000000516167c11 */ /* 0x000fe200088f1403 */
[----:B------:R-:W-:Y:S01]  /*2ce80*/  SHFL.IDX PT, R16, R20, RZ, 0x1c1f ;  /* 0x001c1fff14107589 */ /* 0x000fe200000e0000 */
[----:B------:R-:W-:Y:S01]  /*2ce90*/  ISETP.GE.AND P1, PT, R13, R18, PT ;  /* 0x000000120d00720c */ /* 0x000fe20003f26270 */
[----:B------:R-:W-:Y:S02]  /*2cea0*/  IMAD.SHL.U32 R19, R19, 0x2, RZ ;  /* 0x0000000213137824 */ /* 0x000fe400078e00ff */
[----:B------:R-:W4:Y:S04]  /*2ceb0*/  SHFL.IDX PT, R3, R26, 0x1, 0x1c1f ;  /* 0x003c1f001a037f89 */ /* 0x000f2800000e0000 */
[----:B------:R0:W1:Y:S04]  /*2cec0*/  SHFL.IDX PT, R17, R22, RZ, 0x1c1f ;  /* 0x001c1fff16117589 */ /* 0x00006800000e0000 */
[----:B----4-:R0:W-:Y:S02]  /*2ced0*/  @!P0 ST.E desc[UR44][R2.64], R25 ;  /* 0x0000001902008985 */ /* 0x0101e4000c10192c */
[----:B-1----:R-:W-:Y:S05]  /*2cee0*/  @P1 BRA `(.L_x_2138) ;  /* 0x0000000c00781947 */ /* 0x002fea0003800000 */
[----:B------:R-:W-:Y:S02]  /*2cef0*/  ULDC UR4, c[0x0][0xbc8] ;  /* 0x0002f20000047ab9 */ /* 0x000fe40000000800 */
[----:B------:R-:W-:-:S13]  /*2cf00*/  ISETP.GE.AND P0, PT, R19, UR4, PT ;  /* 0x0000000413007c0c */ /* 0x000fda000bf06270 */
[----:B------:R-:W2:Y:S01]  /*2cf10*/  @!P0 LDL.64 R12, [R1+0x260] ;  /* 0x00026000010c8983 */ /* 0x000ea20000100a00 */
[C---:B------:R-:W-:Y:S02]  /*2cf20*/  VIADD R0, R19.reuse, 0x8 ;  /* 0x0000000813007836 */ /* 0x040fe40000000000 */
[----:B0-----:R-:W-:-:S03]  /*2cf30*/  @!P0 IMAD.WIDE R2, R19, 0x4, R16 ;  /* 0x0000000413028825 */ /* 0x001fc600078e0210 */
[C---:B------:R-:W-:Y:S01]  /*2cf40*/  ISETP.GE.AND P1, PT, R0.reuse, UR4, PT ;  /* 0x0000000400007c0c */ /* 0x040fe2000bf26270 */
[----:B------:R-:W-:Y:S01]  /*2cf50*/  VIADD R8, R19, 0x10 ;  /* 0x0000001013087836 */ /* 0x000fe20000000000 */
[----:B--2---:R0:W-:Y:S11]  /*2cf60*/  @!P0 ST.E.64 desc[UR44][R2.64], R12 ;  /* 0x0000000c02008985 */ /* 0x0041f6000c101b2c */
[----:B------:R-:W2:Y:S01]  /*2cf70*/  @!P1 LDL.64 R6, [R1+0x270] ;  /* 0x0002700001069983 */ /* 0x000ea20000100a00 */
[----:B------:R-:W-:-:S02]  /*2cf80*/  @!P1 LEA.HI R0, R0, R0, RZ, 0x1 ;  /* 0x0000000000009211 */ /* 0x000fc400078f08ff */
[----:B------:R-:W-:Y:S02]  /*2cf90*/  ISETP.GE.AND P0, PT, R8, UR4, PT ;  /* 0x0000000408007c0c */ /* 0x000fe4000bf06270 */
[----:B------:R-:W-:-:S05]  /*2cfa0*/  @!P1 LOP3.LUT R0, R0, 0xfffffffe, RZ, 0xc0, !PT ;  /* 0xfffffffe00009812 */ /* 0x000fca00078ec0ff */
[----:B------:R-:W-:-:S04]  /*2cfb0*/  @!P1 IMAD.WIDE R4, R0, 0x4, R16 ;  /* 0x0000000400049825 */ /* 0x000fc800078e0210 */
[----:B------:R-:W-:Y:S01]  /*2cfc0*/  VIADD R0, R19, 0x18 ;  /* 0x0000001813007836 */ /* 0x000fe20000000000 */
[----:B--2---:R1:W-:Y:S04]  /*2cfd0*/  @!P1 ST.E.64 desc[UR44][R4.64], R6 ;  /* 0x0000000604009985 */ /* 0x0043e8000c101b2c */
[----:B------:R-:W2:Y:S01]  /*2cfe0*/  @!P0 LDL.64 R10, [R1+0x280] ;  /* 0x00028000010a8983 */ /* 0x000ea20000100a00 */
[----:B------:R-:W-:Y:S02]  /*2cff0*/  @!P0 LEA.HI R8, R8, R8, RZ, 0x1 ;  /* 0x0000000808088211 */ /* 0x000fe400078f08ff */
[----:B------:R-:W-:Y:S02]  /*2d000*/  ISETP.GE.AND P1, PT, R0, UR4, PT ;  /* 0x0000000400007c0c */ /* 0x000fe4000bf26270 */
[----:B------:R-:W-:-:S05]  /*2d010*/  @!P0 LOP3.LUT R8, R8, 0xfffffffe, RZ, 0xc0, !PT ;  /* 0xfffffffe08088812 */ /* 0x000fca00078ec0ff */
[----:B------:R-:W-:-:S04]  /*2d020*/  @!P0 IMAD.WIDE R8, R8, 0x4, R16 ;  /* 0x0000000408088825 */ /* 0x000fc800078e0210 */
[----:B------:R-:W-:Y:S01]  /*2d030*/  VIADD R14, R19, 0x20 ;  /* 0x00000020130e7836 */ /* 0x000fe20000000000 */
[----:B--2---:R2:W-:Y:S04]  /*2d040*/  @!P0 ST.E.64 desc[UR44][R8.64], R10 ;  /* 0x0000000a08008985 */ /* 0x0045e8000c101b2c */
[----:B0-----:R-:W3:Y:S01]  /*2d050*/  @!P1 LDL.64 R12, [R1+0x290] ;  /* 0x00029000010c9983 */ /* 0x001ee20000100a00 */
[----:B------:R-:W-:Y:S02]  /*2d060*/  @!P1 LEA.HI R0, R0, R0, RZ, 0x1 ;  /* 0x0000000000009211 */ /* 0x000fe400078f08ff */
[----:B------:R-:W-:Y:S02]  /*2d070*/  ISETP.GE.AND P0, PT, R14, UR4, PT ;  /* 0x000000040e007c0c */ /* 0x000fe4000bf06270 */
[----:B------:R-:W-:-:S05]  /*2d080*/  @!P1 LOP3.LUT R0, R0, 0xfffffffe, RZ, 0xc0, !PT ;  /* 0xfffffffe00009812 */ /* 0x000fca00078ec0ff */
[----:B------:R-:W-:-:S04]  /*2d090*/  @!P1 IMAD.WIDE R2, R0, 0x4, R16 ;  /* 0x0000000400029825 */ /* 0x000fc800078e0210 */
[----:B------:R-:W-:Y:S01]  /*2d0a0*/  VIADD R0, R19, 0x28 ;  /* 0x0000002813007836 */ /* 0x000fe20000000000 */
[----:B---3--:R0:W-:Y:S04]  /*2d0b0*/  @!P1 ST.E.64 desc[UR44][R2.64], R12 ;  /* 0x0000000c02009985 */ /* 0x0081e8000c101b2c */
[----:B-1----:R-:W3:Y:S01]  /*2d0c0*/  @!P0 LDL.64 R4, [R1+0x2a0] ;  /* 0x0002a00001048983 */ /* 0x002ee20000100a00 */
[----:B------:R-:W-:Y:S02]  /*2d0d0*/  @!P0 LEA.HI R14, R14, R14, RZ, 0x1 ;  /* 0x0000000e0e0e8211 */ /* 0x000fe400078f08ff */
[----:B------:R-:W-:Y:S02]  /*2d0e0*/  ISETP.GE.AND P1, PT, R0, UR4, PT ;  /* 0x0000000400007c0c */ /* 0x000fe4000bf26270 */
[----:B------:R-:W-:-:S05]  /*2d0f0*/  @!P0 LOP3.LUT R14, R14, 0xfffffffe, RZ, 0xc0, !PT ;  /* 0xfffffffe0e0e8812 */ /* 0x000fca00078ec0ff */
[----:B------:R-:W-:-:S04]  /*2d100*/  @!P0 IMAD.WIDE R14, R14, 0x4, R16 ;  /* 0x000000040e0e8825 */ /* 0x000fc800078e0210 */
[----:B--2---:R-:W-:Y:S01]  /*2d110*/  VIADD R8, R19, 0x30 ;  /* 0x0000003013087836 */ /* 0x004fe20000000000 */
[----:B---3--:R1:W-:Y:S04]  /*2d120*/  @!P0 ST.E.64 desc[UR44][R14.64], R4 ;  /* 0x000000040e008985 */ /* 0x0083e8000c101b2c */
[----:B------:R-:W2:Y:S01]  /*2d130*/  @!P1 LDL.64 R6, [R1+0x2b0] ;  /* 0x0002b00001069983 */ /* 0x000ea20000100a00 */
[----:B------:R-:W-:Y:S02]  /*2d140*/  @!P1 LEA.HI R0, R0, R0, RZ, 0x1 ;  /* 0x0000000000009211 */ /* 0x000fe400078f08ff */
[----:B------:R-:W-:Y:S02]  /*2d150*/  ISETP.GE.AND P0, PT, R8, UR4, PT ;  /* 0x0000000408007c0c */ /* 0x000fe4000bf06270 */
[----:B------:R-:W-:-:S05]  /*2d160*/  @!P1 LOP3.LUT R0, R0, 0xfffffffe, RZ, 0xc0, !PT ;  /* 0xfffffffe00009812 */ /* 0x000fca00078ec0ff */
[----:B0-----:R-:W-:-:S04]  /*2d170*/  @!P1 IMAD.WIDE R2, R0, 0x4, R16 ;  /* 0x0000000400029825 */ /* 0x001fc800078e0210 */
        /* <DEDUP_REMOVED lines=9> */
[----:B-1----:R-:W3:Y:S01]  /*2d210*/  @!P1 LDL.64 R4, [R1+0x2d0] ;  /* 0x0002d00001049983 */ /* 0x002ee20000100a00 */
[----:B------:R-:W-:Y:S02]  /*2d220*/  @!P1 LEA.HI R0, R0, R0, RZ, 0x1 ;  /* 0x0000000000009211 */ /* 0x000fe400078f08ff */
[----:B------:R-:W-:Y:S02]  /*2d230*/  ISETP.GE.AND P0, PT, R12, UR4, PT ;  /* 0x000000040c007c0c */ /* 0x000fe4000bf06270 */
[----:B------:R-:W-:-:S05]  /*2d240*/  @!P1 LOP3.LUT R0, R0, 0xfffffffe, RZ, 0xc0, !PT ;  /* 0xfffffffe00009812 */ /* 0x000fca00078ec0ff */
[----:B0-----:R-:W-:-:S04]  /*2d250*/  @!P1 IMAD.WIDE R2, R0, 0x4, R16 ;  /* 0x0000000400029825 */ /* 0x001fc800078e0210 */
[----:B------:R-:W-:Y:S01]  /*2d260*/  VIADD R0, R19, 0x48 ;  /* 0x0000004813007836 */ /* 0x000fe20000000000 */
[----:B---3--:R0:W-:Y:S04]  /*2d270*/  @!P1 ST.E.64 desc[UR44][R2.64], R4 ;  /* 0x0000000402009985 */ /* 0x0081e8000c101b2c */
[----:B------:R-:W3:Y:S01]  /*2d280*/  @!P0 LDL.64 R6, [R1+0x2e0] ;  /* 0x0002e00001068983 */ /* 0x000ee20000100a00 */
        /* <DEDUP_REMOVED lines=18> */
[----:B-1----:R-:W-:Y:S01]  /*2d3b0*/  VIADD R12, R19, 0x60 ;  /* 0x00000060130c7836 */ /* 0x002fe20000000000 */
[----:B--2---:R1:W-:Y:S04]  /*2d3c0*/  @!P0 ST.E.64 desc[UR44][R10.64], R4 ;  /* 0x000000040a008985 */ /* 0x0043e8000c101b2c */
        /* <DEDUP_REMOVED lines=94> */
[----:B-1----:R-:W-:-:S05]  /*2d9b0*/  @!P0 LOP3.LUT R5, R12, 0xfffffffe, RZ, 0xc0, !PT ;  /* 0xfffffffe0c058812 */ /* 0x002fca00078ec0ff */
[----:B------:R-:W-:-:S04]  /*2d9c0*/  @!P0 IMAD.WIDE R4, R5, 0x4, R16 ;  /* 0x0000000405048825 */ /* 0x000fc800078e0210 */
[----:B------:R-:W-:Y:S01]  /*2d9d0*/  VIADD R12, R19, 0xd0 ;  /* 0x000000d0130c7836 */ /* 0x000fe20000000000 */
[----:B--2---:R1:W-:Y:S04]  /*2d9e0*/  @!P0 ST.E.64 desc[UR44][R4.64], R8 ;  /* 0x0000000804008985 */ /* 0x0043e8000c101b2c */
[----:B------:R-:W2:Y:S01]  /*2d9f0*/  @!P1 LDL.64 R10, [R1+0x3f0] ;  /* 0x0003f000010a9983 */ /* 0x000ea20000100a00 */
[----:B------:R-:W-:Y:S02]  /*2da00*/  @!P1 LEA.HI R0, R0, R0, RZ, 0x1 ;  /* 0x0000000000009211 */ /* 0x000fe400078f08ff */
[----:B------:R-:W-:Y:S02]  /*2da10*/  ISETP.GE.AND P0, PT, R12, UR4, PT ;  /* 0x000000040c007c0c */ /* 0x000fe4000bf06270 */
[----:B0-----:R-:W-:-:S05]  /*2da20*/  @!P1 LOP3.LUT R3, R0, 0xfffffffe, RZ, 0xc0, !PT ;  /* 0xfffffffe00039812 */ /* 0x001fca00078ec0ff */
[----:B------:R-:W-:-:S04]  /*2da30*/  @!P1 IMAD.WIDE R2, R3, 0x4, R16 ;  /* 0x0000000403029825 */ /* 0x000fc800078e0210 */
        /* <DEDUP_REMOVED lines=30> */
[----:B------:R-:W3:Y:S01]  /*2dc20*/  @!P0 LDL.64 R8, [R1+0x440] ;  /* 0x0004400001088983 */ /* 0x000ee20000100a00 */
[----:B------:R-:W-:Y:S02]  /*2dc30*/  @!P0 LEA.HI R12, R12, R12, RZ, 0x1 ;  /* 0x0000000c0c0c8211 */ /* 0x000fe400078f08ff */
[----:B------:R-:W-:Y:S02]  /*2dc40*/  ISETP.GE.AND P1, PT, R0, UR4, PT ;  /* 0x0000000400007c0c */ /* 0x000fe4000bf26270 */
[----:B-1----:R-:W-:-:S05]  /*2dc50*/  @!P0 LOP3.LUT R5, R12, 0xfffffffe, RZ, 0xc0, !PT ;  /* 0xfffffffe0c058812 */ /* 0x002fca00078ec0ff */
[----:B------:R-:W-:-:S05]  /*2dc60*/  @!P0 IMAD.WIDE R4, R5, 0x4, R16 ;  /* 0x0000000405048825 */ /* 0x000fca00078e0210 */
[----:B---3--:R2:W-:Y:S04]  /*2dc70*/  @!P0 ST.E.64 desc[UR44][R4.64], R8 ;  /* 0x0000000804008985 */ /* 0x0085e8000c101b2c */
[----:B------:R-:W3:Y:S01]  /*2dc80*/  @!P1 LDL.64 R12, [R1+0x450] ;  /* 0x00045000010c9983 */ /* 0x000ee20000100a00 */
[----:B------:R-:W-:-:S04]  /*2dc90*/  @!P1 LEA.HI R0, R0, R0, RZ, 0x1 ;  /* 0x0000000000009211 */ /* 0x000fc800078f08ff */
[----:B------:R-:W-:-:S05]  /*2dca0*/  @!P1 LOP3.LUT R11, R0, 0xfffffffe, RZ, 0xc0, !PT ;  /* 0xfffffffe000b9812 */ /* 0x000fca00078ec0ff */
[----:B------:R-:W-:-:S05]  /*2dcb0*/  @!P1 IMAD.WIDE R16, R11, 0x4, R16 ;  /* 0x000000040b109825 */ /* 0x000fca00078e0210 */
[----:B---3--:R2:W-:Y:S02]  /*2dcc0*/  @!P1 ST.E.64 desc[UR44][R16.64], R12 ;  /* 0x0000000c10009985 */ /* 0x0085e4000c101b2c */
.L_x_2138:
[----:B------:R-:W-:Y:S05]  /*2dcd0*/  BSYNC B0 ;  /* 0x0000000000007941 */ /* 0x000fea0003800000 */
.L_x_2137:
[----:B------:R-:W-:Y:S01]  /*2dce0*/  ISETP.GE.AND P0, PT, R21, R18, PT ;  /* 0x000000121500720c */ /* 0x000fe20003f06270 */
[----:B------:R1:W3:Y:S04]  /*2dcf0*/  SHFL.IDX PT, R15, R22, 0x1, 0x1c1f ;  /* 0x003c1f00160f7f89 */ /* 0x0002e800000e0000 */
[----:B------:R1:W4:Y:S08]  /*2dd00*/  SHFL.IDX PT, R14, R20, 0x1, 0x1c1f ;  /* 0x003c1f00140e7f89 */ /* 0x00033000000e0000 */
[----:B-1----:R-:W-:Y:S05]  /*2dd10*/  @P0 BRA `(.L_x_2039) ;  /* 0x0000005c00a80947 */ /* 0x002fea0003800000 */
[----:B--2---:R-:W1:Y:S02]  /*2dd20*/  LDC R17, c[0x0][0xbc8] ;  /* 0x0002f200ff117b82 */ /* 0x004e640000000800 */
[----:B-1----:R-:W-:-:S13]  /*2dd30*/  ISETP.GE.AND P0, PT, R19, R17, PT ;  /* 0x000000111300720c */ /* 0x002fda0003f06270 */
[----:B------:R-:W2:Y:S01]  /*2dd40*/  @!P0 LDL.64 R12, [R1+0x268] ;  /* 0x00026800010c8983 */ /* 0x000ea20000100a00 */
[C---:B------:R-:W-:Y:S02]  /*2dd50*/  VIADD R0, R19.reuse, 0x8 ;  /* 0x0000000813007836 */ /* 0x040fe40000000000 */
[----:B0--34-:R-:W-:-:S03]  /*2dd60*/  @!P0 IMAD.WIDE R2, R19, 0x4, R14 ;  /* 0x0000000413028825 */ /* 0x019fc600078e020e */
[C---:B------:R-:W-:Y:S01]  /*2dd70*/  ISETP.GE.AND P1, PT, R0.reuse, R17, PT ;  /* 0x000000110000720c */ /* 0x040fe20003f26270 */
[----:B------:R-:W-:Y:S01]  /*2dd80*/  VIADD R10, R19, 0x10 ;  /* 0x00000010130a7836 */ /* 0x000fe20000000000 */
[----:B--2---:R0:W-:Y:S11]  /*2dd90*/  @!P0 ST.E.64 desc[UR44][R2.64], R12 ;  /* 0x0000000c02008985 */ /* 0x0041f6000c101b2c */
[----:B------:R-:W2:Y:S01]  /*2dda0*/  @!P1 LDL.64 R6, [R1+0x278] ;  /* 0x0002780001069983 */ /* 0x000ea20000100a00 */
[----:B------:R-:W-:-:S02]  /*2ddb0*/  @!P1 LEA.HI R0, R0, R0, RZ, 0x1 ;  /* 0x0000000000009211 */ /* 0x000fc400078f08ff */
[----:B------:R-:W-:Y:S02]  /*2ddc0*/  ISETP.GE.AND P0, PT, R10, R17, PT ;  /* 0x000000110a00720c */ /* 0x000fe40003f06270 */
[----:B------:R-:W-:-:S05]  /*2ddd0*/  @!P1 LOP3.LUT R0, R0, 0xfffffffe, RZ, 0xc0, !PT ;  /* 0xfffffffe00009812 */ /* 0x000fca00078ec0ff */
[----:B------:R-:W-:-:S04]  /*2dde0*/  @!P1 IMAD.WIDE R4, R0, 0x4, R14 ;  /* 0x0000000400049825 */ /* 0x000fc800078e020e */
[----:B------:R-:W-:Y:S01]  /*2ddf0*/  VIADD R0, R19, 0x18 ;  /* 0x0000001813007836 */ /* 0x000fe20000000000 */
[----:B--2---:R1:W-:Y:S04]  /*2de00*/  @!P1 ST.E.64 desc[UR44][R4.64], R6 ;  /* 0x0000000604009985 */ /* 0x0043e8000c101b2c */
[----:B------:R-:W2:Y:S01]  /*2de10*/  @!P0 LDL.64 R8, [R1+0x288] ;  /* 0x0002880001088983 */ /* 0x000ea20000100a00 */
[----:B------:R-:W-:Y:S02]  /*2de20*/  @!P0 LEA.HI R10, R10, R10, RZ, 0x1 ;  /* 0x0000000a0a0a8211 */ /* 0x000fe400078f08ff */
[----:B------:R-:W-:Y:S02]  /*2de30*/  ISETP.GE.AND P1, PT, R0, R17, PT ;  /* 0x000000110000720c */ /* 0x000fe40003f26270 */
[----:B0-----:R-:W-:-:S05]  /*2de40*/  @!P0 LOP3.LUT R2, R10, 0xfffffffe, RZ, 0xc0, !PT ;  /* 0xfffffffe0a028812 */ /* 0x001fca00078ec0ff */
[----:B------:R-:W-:-:S04]  /*2de50*/  @!P0 IMAD.WIDE R2, R2, 0x4, R14 ;  /* 0x0000000402028825 */ /* 0x000fc800078e020e */
[----:B------:R-:W-:Y:S01]  /*2de60*/  VIADD R12, R19, 0x20 ;  /* 0x00000020130c7836 */ /* 0x000fe20000000000 */
[----:B--2---:R0:W-:Y:S04]  /*2de70*/  @!P0 ST.E.64 desc[UR44][R2.64], R8 ;  /* 0x0000000802008985 */ /* 0x0041e8000c101b2c */
[----:B------:R-:W2:Y:S01]  /*2de80*/  @!P1 LDL.64 R10, [R1+0x298] ;  /* 0x00029800010a9983 */ /* 0x000ea20000100a00 */
[----:B------:R-:W-:Y:S02]  /*2de90*/  @!P1 LEA.HI R0, R0, R0, RZ, 0x1 ;  /* 0x0000000000009211 */ /* 0x000fe400078f08ff */
[----:B------:R-:W-:Y:S02]  /*2dea0*/  ISETP.GE.AND P0, PT, R12, R17, PT ;  /* 0x000000110c00720c */ /* 0x000fe40003f06270 */
[----:B------:R-:W-:-:S05]  /*2deb0*/  @!P1 LOP3.LUT R0, R0, 0xfffffffe, RZ, 0xc0, !PT ;  /* 0xfffffffe00009812 */ /* 0x000fca00078ec0ff */
[----:B-1----:R-:W-:-:S04]  /*2dec0*/  @!P1 IMAD.WIDE R4, R0, 0x4, R14 ;  /* 0x0000000400049825 */ /* 0x002fc800078e020e */
        /* <DEDUP_REMOVED lines=110> */
[----:B-1----:R-:W-:-:S05]  /*2e5b0*/  @!P1 LOP3.LUT R5, R0, 0xfffffffe, RZ, 0xc0, !PT ;  /* 0xfffffffe00059812 */ /* 0x002fca00078ec0ff */
        /* <DEDUP_REMOVED lines=63> */
[----:B------:R-:W-:-:S06]  /*2e9b0*/  @!P0 IMAD.WIDE R2, R3, 0x4, R14 ;  /* 0x0000000403028825 */ /* 0x000fcc00078e020e */
[----:B------:R-:W-:Y:S01]  /*2e9c0*/  @!P1 LEA.HI R0, R0, R0, RZ, 0x1 ;  /* 0x0000000000009211 */ /* 0x000fe200078f08ff */
[----:B--2---:R0:W-:Y:S04]  /*2e9d0*/  @!P0 ST.E.64 desc[UR44][R2.64], R6 ;  /* 0x0000000602008985 */ /* 0x0041e8000c101b2c */
[----:B------:R-:W2:Y:S01]  /*2e9e0*/  @!P1 LDL.64 R8, [R1+0x438] ;  /* 0x0004380001089983 */ /* 0x000ea20000100a00 */
[----:B------:R-:W-:Y:S01]  /*2e9f0*/  @!P1 LOP3.LUT R13, R0, 0xfffffffe, RZ, 0xc0, !PT ;  /* 0xfffffffe000d9812 */ /* 0x000fe200078ec0ff */
[C---:B------:R-:W-:Y:S01]  /*2ea00*/  VIADD R0, R19.reuse, 0xf0 ;  /* 0x000000f013007836 */ /* 0x040fe20000000000 */
[----:B------:R-:W-:Y:S01]  /*2ea10*/  BSSY B0, `(.L_x_2139) ;  /* 0x000000c000007945 */ /* 0x000fe20003800000 */
[----:B------:R-:W-:Y:S02]  /*2ea20*/  VIADD R19, R19, 0xf8 ;  /* 0x000000f813137836 */ /* 0x000fe40000000000 */
[----:B-1----:R-:W-:Y:S01]  /*2ea30*/  @!P1 IMAD.WIDE R4, R13, 0x4, R14 ;  /* 0x000000040d049825 */ /* 0x002fe200078e020e */
[----:B------:R-:W-:-:S04]  /*2ea40*/  ISETP.GE.AND P0, PT, R0, R17, PT ;  /* 0x000000110000720c */ /* 0x000fc80003f06270 */
[----:B--2---:R0:W-:Y:S01]  /*2ea50*/  @!P1 ST.E.64 desc[UR44][R4.64], R8 ;  /* 0x0000000804009985 */ /* 0x0041e2000c101b2c */
[----:B------:R-:W-:-:S08]  /*2ea60*/  ISETP.GE.AND P1, PT, R19, R17, PT ;  /* 0x000000111300720c */ /* 0x000fd00003f26270 */
[----:B------:R-:W-:Y:S05]  /*2ea70*/  @P0 BRA `(.L_x_2140) ;  /* 0x0000000000140947 */ /* 0x000fea0003800000 */
[----:B0-----:R-:W2:Y:S01]  /*2ea80*/  LDL.64 R4, [R1+0x448] ;  /* 0x0004480001047983 */ /* 0x001ea20000100a00 */
[----:B------:R-:W-:-:S04]  /*2ea90*/  LEA.HI R0, R0, R0, RZ, 0x1 ;  /* 0x0000000000007211 */ /* 0x000fc800078f08ff */
[----:B------:R-:W-:-:S05]  /*2eaa0*/  LOP3.LUT R3, R0, 0xfffffffe, RZ, 0xc0, !PT ;  /* 0xfffffffe00037812 */ /* 0x000fca00078ec0ff */
[----:B------:R-:W-:-:S05]  /*2eab0*/  IMAD.WIDE R2, R3, 0x4, R14 ;  /* 0x0000000403027825 */ /* 0x000fca00078e020e */
[----:B--2---:R1:W-:Y:S02]  /*2eac0*/  ST.E.64 desc[UR44][R2.64], R4 ;  /* 0x0000000402007985 */ /* 0x0043e4000c101b2c */
.L_x_2140:
[----:B------:R-:W-:Y:S05]  /*2ead0*/  BSYNC B0 ;  /* 0x0000000000007941 */ /* 0x000fea0003800000 */
.L_x_2139:
[----:B------:R-:W-:Y:S05]  /*2eae0*/  @P1 BRA `(.L_x_2039) ;  /* 0x0000005000341947 */ /* 0x000fea0003800000 */
[----:B01----:R-:W2:Y:S01]  /*2eaf0*/  LDL.64 R4, [R1+0x458] ;  /* 0x0004580001047983 */ /* 0x003ea20000100a00 */
[----:B------:R-:W-:-:S04]  /*2eb00*/  LEA.HI R19, R19, R19, RZ, 0x1 ;  /* 0x0000001313137211 */ /* 0x000fc800078f08ff */
[----:B------:R-:W-:-:S05]  /*2eb10*/  LOP3.LUT R3, R19, 0xfffffffe, RZ, 0xc0, !PT ;  /* 0xfffffffe13037812 */ /* 0x000fca00078ec0ff */
[----:B------:R-:W-:-:S05]  /*2eb20*/  IMAD.WIDE R2, R3, 0x4, R14 ;  /* 0x0000000403027825 */ /* 0x000fca00078e020e */
[----:B--2---:R0:W-:Y:S01]  /*2eb30*/  ST.E.64 desc[UR44][R2.64], R4 ;  /* 0x0000000402007985 */ /* 0x0041e2000c101b2c */
[----:B------:R-:W-:Y:S05]  /*2eb40*/  BRA `(.L_x_2039) ;  /* 0x00000050001c7947 */ /* 0x000fea0003800000 */
.L_x_2136:
[----:B------:R-:W1:Y:S02]  /*2eb50*/  S2R R0, SR_TID.X ;  /* 0x0000000000007919 */ /* 0x000e640000002100 */
[----:B-1----:R-:W-:-:S05]  /*2eb60*/  VIADD R0, R0, 0xffffff80 ;  /* 0xffffff8000007836 */ /* 0x002fca0000000000 */
[----:B------:R-:W-:-:S13]  /*2eb70*/  ISETP.GT.AND P0, PT, R0, 0x7f, PT ;  /* 0x0000007f0000780c */ /* 0x000fda0003f04270 */
[----:B------:R-:W-:Y:S05]  /*2eb80*/  @P0 BRA `(.L_x_2039) ;  /* 0x00000050000c0947 */ /* 0x000fea0003800000 */
[----:B0-----:R-:W0:Y:S01]  /*2eb90*/  S2R R3, SR_CTAID.X ;  /* 0x0000000000037919 */ /* 0x001e220000002500 */
[----:B------:R-:W1:Y:S01]  /*2eba0*/  LDC R6, c[0x0][0xce8] ;  /* 0x00033a00ff067b82 */ /* 0x000e620000000800 */
[----:B------:R-:W-:Y:S02]  /*2ebb0*/  ULDC UR4, c[0x0][0xb88] ;  /* 0x0002e20000047ab9 */ /* 0x000fe40000000800 */
[----:B-1----:R-:W-:Y:S02]  /*2ebc0*/  IMAD R5, R6, UR4, RZ ;  /* 0x0000000406057c24 */ /* 0x002fe4000f8e02ff */
[----:B0-----:R-:W-:-:S05]  /*2ebd0*/  IMAD R0, R3, 0x80, R0 ;  /* 0x0000008003007824 */ /* 0x001fca00078e0200 */
[----:B------:R-:W-:-:S13]  /*2ebe0*/  ISETP.GE.AND P0, PT, R0, R5, PT ;  /* 0x000000050000720c */ /* 0x000fda0003f06270 */
[----:B------:R-:W-:Y:S05]  /*2ebf0*/  @P0 BRA `(.L_x_2039) ;  /* 0x0000004c00f00947 */ /* 0x000fea0003800000 */
[----:B------:R-:W-:Y:S01]  /*2ec00*/  ISETP.NE.AND P0, PT, R6, 0x1, PT ;  /* 0x000000010600780c */ /* 0x000fe20003f05270 */
[----:B------:R-:W0:Y:S01]  /*2ec10*/  LDC.64 R12, c[0x0][0xcd8] ;  /* 0x00033600ff0c7b82 */ /* 0x000e220000000a00 */
[----:B------:R-:W-:Y:S01]  /*2ec20*/  SHF.R.S32.HI R3, RZ, 0x1f, R194 ;  /* 0x0000001fff037819 */ /* 0x000fe200000114c2 */
[----:B------:R-:W-:Y:S01]  /*2ec30*/  ULDC.64 UR4, c[0x0][0xcd0] ;  /* 0x0003340000047ab9 */ /* 0x000fe20000000a00 */
[----:B------:R-:W-:-:S03]  /*2ec40*/  IMAD.MOV.U32 R5, RZ, RZ, R0 ;  /* 0x000000ffff057224 */ /* 0x000fc600078e0000 */
[----:B------:R-:W-:-:S04]  /*2ec50*/  IMAD R3, R3, UR4, RZ ;  /* 0x0000000403037c24 */ /* 0x000fc8000f8e02ff */
[C---:B------:R-:W-:Y:S02]  /*2ec60*/  IMAD R7, R194.reuse, UR5, R3 ;  /* 0x00000005c2077c24 */ /* 0x040fe4000f8e0203 */
[----:B------:R-:W1:Y:S01]  /*2ec70*/  @P0 LDC R9, c[0x0][0xcec] ;  /* 0x00033b00ff090b82 */ /* 0x000e620000000800 */
[----:B------:R-:W-:Y:S01]  /*2ec80*/  IMAD.WIDE.U32 R2, R194, UR4, RZ ;  /* 0x00000004c2027c25 */ /* 0x000fe2000f8e00ff */
[----:B------:R-:W-:-:S03]  /*2ec90*/  ULDC.64 UR4, c[0x0][0xce0] ;  /* 0x0003380000047ab9 */ /* 0x000fc60000000a00 */
[----:B------:R-:W-:-:S03]  /*2eca0*/  IMAD.IADD R3, R3, 0x1, R7 ;  /* 0x0000000103037824 */ /* 0x000fc600078e0207 */
[----:B------:R-:W2:Y:S01]  /*2ecb0*/  @P0 LDC R11, c[0x0][0xcf0] ;  /* 0x00033c00ff0b0b82 */ /* 0x000ea20000000800 */
[C---:B0-----:R-:W-:Y:S02]  /*2ecc0*/  IMAD R8, R12.reuse, UR37, RZ ;  /* 0x000000250c087c24 */ /* 0x041fe4000f8e02ff */
[----:B------:R-:W-:-:S04]  /*2ecd0*/  IMAD.WIDE.U32 R2, R12, UR36, R2 ;  /* 0x000000240c027c25 */ /* 0x000fc8000f8e0002 */
[----:B------:R-:W-:-:S04]  /*2ece0*/  IMAD R13, R13, UR36, R8 ;  /* 0x000000240d0d7c24 */ /* 0x000fc8000f8e0208 */
[----:B------:R-:W-:Y:S02]  /*2ecf0*/  IMAD.IADD R3, R13, 0x1, R3 ;  /* 0x000000010d037824 */ /* 0x000fe400078e0203 */
[----:B-1----:R-:W-:Y:S01]  /*2ed00*/  @P0 IMAD.HI.U32 R4, R0, R9, RZ ;  /* 0x0000000900040227 */ /* 0x002fe200078e00ff */
[----:B------:R-:W-:-:S03]  /*2ed10*/  SHF.R.S32.HI R9, RZ, 0x1f, R234 ;  /* 0x0000001fff097819 */ /* 0x000fc600000114ea */
[----:B------:R-:W-:Y:S01]  /*2ed20*/  IMAD.WIDE.U32 R2, R234, UR4, R2 ;  /* 0x00000004ea027c25 */ /* 0x000fe2000f8e0002 */
[----:B--2---:R-:W-:-:S03]  /*2ed30*/  @P0 SHF.R.U32.HI R5, RZ, R11, R4 ;  /* 0x0000000bff050219 */ /* 0x004fc60000011604 */
[----:B------:R-:W-:Y:S01]  /*2ed40*/  IMAD R9, R9, UR4, RZ ;  /* 0x0000000409097c24 */ /* 0x000fe2000f8e02ff */
[----:B------:R-:W-:Y:S01]  /*2ed50*/  IADD3 R2, P0, R5, R2, RZ ;  /* 0x0000000205027210 */ /* 0x000fe20007f1e0ff */
[----:B------:R-:W-:Y:S02]  /*2ed60*/  IMAD.MOV R7, RZ, RZ, -R5 ;  /* 0x000000ffff077224 */ /* 0x000fe400078e0a05 */
[----:B------:R-:W-:Y:S01]  /*2ed70*/  IMAD R234, R234, UR5, R9 ;  /* 0x00000005eaea7c24 */ /* 0x000fe2000f8e0209 */
[----:B------:R-:W-:Y:S01]  /*2ed80*/  SHF.R.S32.HI R9, RZ, 0x1f, R5 ;  /* 0x0000001fff097819 */ /* 0x000fe20000011405 */
[----:B------:R-:W-:Y:S01]  /*2ed90*/  IMAD R7, R6, R7, R0 ;  /* 0x0000000706077224 */ /* 0x000fe200078e0200 */
[----:B------:R-:W-:Y:S02]  /*2eda0*/  ULDC.64 UR4, c[0x0][0xcc8] ;  /* 0x0003320000047ab9 */ /* 0x000fe40000000a00 */
[----:B------:R-:W-:Y:S02]  /*2edb0*/  IADD3.X R3, R9, R3, R234, P0, !PT ;  /* 0x0000000309037210 */ /* 0x000fe400007fe4ea */
[----:B------:R-:W-:Y:S01]  /*2edc0*/  SHF.R.S32.HI R0, RZ, 0x1f, R7 ;  /* 0x0000001fff007819 */ /* 0x000fe20000011407 */
[----:B------:R-:W-:-:S04]  /*2edd0*/  IMAD.WIDE.U32 R2, R7, UR4, R2 ;  /* 0x0000000407027c25 */ /* 0x000fc8000f8e0002 */
[----:B------:R-:W-:-:S04]  /*2ede0*/  IMAD R0, R0, UR4, RZ ;  /* 0x0000000400007c24 */ /* 0x000fc8000f8e02ff */
[----:B------:R-:W-:Y:S01]  /*2edf0*/  IMAD R5, R7, UR5, R0 ;  /* 0x0000000507057c24 */ /* 0x000fe2000f8e0200 */
[----:B------:R-:W-:Y:S02]  /*2ee00*/  ULDC.64 UR4, c[0x0][0xca8] ;  /* 0x00032a0000047ab9 */ /* 0x000fe40000000a00 */
[----:B------:R-:W-:Y:S01]  /*2ee10*/  LEA R4, P0, R2, UR4, 0x2 ;  /* 0x0000000402047c11 */ /* 0x000fe2000f8010ff */
[----:B------:R-:W-:-:S05]  /*2ee20*/  IMAD.IADD R3, R3, 0x1, R5 ;  /* 0x0000000103037824 */ /* 0x000fca00078e0205 */
[----:B------:R-:W-:Y:S01]  /*2ee30*/  LEA.HI.X R5, R2, UR5, R3, 0x2, P0 ;  /* 0x0000000502057c11 */ /* 0x000fe200080f1403 */
[----:B------:R-:W-:-:S05]  /*2ee40*/  IMAD.MOV.U32 R3, RZ, RZ, -0x800000 ;  /* 0xff800000ff037424 */ /* 0x000fca00078e00ff */
[----:B------:R0:W-:Y:S01]  /*2ee50*/  STG.E desc[UR44][R4.64], R3 ;  /* 0x0000000304007986 */ /* 0x0001e2000c10192c */
[----:B------:R-:W-:Y:S05]  /*2ee60*/  BRA `(.L_x_2039) ;  /* 0x0000004c00547947 */ /* 0x000fea0003800000 */
.L_x_2037:
[----:B------:R-:W-:-:S08]  /*2ee70*/  NOP ;  /* 0x0000000000007918 */ /* 0x000fd00000000000 */
[----:B-1----:R-:W0:-:S00]  /*2ee80*/  USETMAXREG.DEALLOC.CTAPOOL 0x18 ;  /* 0x00000018000079c8 */ /* 0x002e0000080e0500 */
        /* <DEDUP_REMOVED lines=16> */
.L_x_2141:
[----:B------:R-:W-:Y:S01]  /*2ef90*/  ULDC UR7, c[0x0][0xd50] ;  /* 0x0003540000077ab9 */ /* 0x000fe20000000800 */
[----:B------:R-:W-:Y:S01]  /*2efa0*/  UMOV UR36, UR6 ;  /* 0x0000000600247c82 */ /* 0x000fe20008000000 */
[----:B------:R-:W-:-:S11]  /*2efb0*/  UISETP.NE.AND UP0, UPT, UR7, 0x1, UPT ;  /* 0x000000010700788c */ /* 0x000fd6000bf05270 */
[----:B------:R-:W-:Y:S01]  /*2efc0*/  @UP0 ULDC UR4, c[0x0][0xd54] ;  /* 0x0003550000040ab9 */ /* 0x000fe20000000800 */
[----:B------:R-:W-:Y:S01]  /*2efd0*/  @UP0 ULDC UR8, c[0x0][0xd58] ;  /* 0x0003560000080ab9 */ /* 0x000fe20000000800 */
[----:B------:R-:W-:-:S04]  /*2efe0*/  UIMAD.WIDE.U32 UR4, UR6, UR4, URZ ;  /* 0x00000004060472a5 */ /* 0x000fc8000f8e003f */
[----:B------:R-:W-:-:S12]  /*2eff0*/  @UP0 USHF.R.U32.HI UR36, URZ, UR8, UR5 ;  /* 0x000000083f240299 */ /* 0x000fd80008011605 */
.L_x_2142:
        /* <DEDUP_REMOVED lines=45> */
.L_x_2145:
[----:B------:R-:W-:-:S11]  /*2f2d0*/  UISETP.NE.AND UP0, UPT, UR5, 0x1, UPT ;  /* 0x000000010500788c */ /* 0x000fd6000bf05270 */
[----:B------:R-:W-:Y:S02]  /*2f2e0*/  @UP0 ULDC.64 UR14, c[0x0][0xae0] ;  /* 0x0002b800000e0ab9 */ /* 0x000fe40000000a00 */
[----:B------:R-:W-:-:S04]  /*2f2f0*/  UIMAD.WIDE.U32 UR6, UR8, UR14, URZ ;  /* 0x0000000e080672a5 */ /* 0x000fc8000f8e003f */
[----:B------:R-:W-:-:S12]  /*2f300*/  @UP0 USHF.R.U32.HI UR8, URZ, UR15, UR7 ;  /* 0x0000000f3f080299 */ /* 0x000fd80008011607 */
.L_x_2146:
[----:B------:R-:W-:-:S04]  /*2f310*/  UIMAD UR8, UR8, UR5, UR5 ;  /* 0x00000005080872a4 */ /* 0x000fc8000f8e0205 */
[----:B------:R-:W-:-:S04]  /*2f320*/  UISETP.LT.AND UP0, UPT, UR4, UR8, UPT ;  /* 0x000000080400728c */ /* 0x000fc8000bf01270 */
[----:B------:R-:W-:-:S12]  /*2f330*/  USEL UR4, UR4, UR8, UP0 ;  /* 0x0000000804047287 */ /* 0x000fd80008000000 */
.L_x_2144:
        /* <DEDUP_REMOVED lines=16> */
[----:B------:R-:W-:Y:S02]  /*2f440*/  UMOV UR4, UR6 ;  /* 0x0000000600047c82 */ /* 0x000fe40008000000 */
        /* <DEDUP_REMOVED lines=10> */
.L_x_2148:
[----:B------:R-:W-:-:S11]  /*2f4f0*/  UISETP.NE.AND UP0, UPT, UR5, 0x1, UPT ;  /* 0x000000010500788c */ /* 0x000fd6000bf05270 */
[----:B------:R-:W-:Y:S02]  /*2f500*/  @UP0 ULDC.64 UR10, c[0x0][0xae0] ;  /* 0x0002b800000a0ab9 */ /* 0x000fe40000000a00 */
[----:B------:R-:W-:-:S04]  /*2f510*/  UIMAD.WIDE.U32 UR6, UR4, UR10, URZ ;  /* 0x0000000a040672a5 */ /* 0x000fc8000f8e003f */
[----:B------:R-:W-:-:S12]  /*2f520*/  @UP0 USHF.R.U32.HI UR4, URZ, UR11, UR7 ;  /* 0x0000000b3f040299 */ /* 0x000fd80008011607 */
.L_x_2149:
[----:B------:R-:W-:-:S04]  /*2f530*/  UIMAD UR4, UR4, UR5, URZ ;  /* 0x00000005040472a4 */ /* 0x000fc8000f8e023f */
[----:B------:R-:W-:-:S04]  /*2f540*/  UISETP.LT.AND UP0, UPT, UR8, UR4, UPT ;  /* 0x000000040800728c */ /* 0x000fc8000bf01270 */
[----:B------:R-:W-:-:S12]  /*2f550*/  USEL UR8, UR8, UR4, !UP0 ;  /* 0x0000000408087287 */ /* 0x000fd8000c000000 */
.L_x_2147:
[----:B------:R-:W-:Y:S01]  /*2f560*/  UIMAD.WIDE UR4, UR8, 0x2aaaaaab, URZ ;  /* 0x2aaaaaab080478a5 */ /* 0x000fe2000f8e023f */
[----:B------:R0:W-:Y:S03]  /*2f570*/  STL [R1+0x490], RZ ;  /* 0x000490ff01007387 */ /* 0x0001e60000100800 */
[----:B------:R-:W-:-:S04]  /*2f580*/  USHF.R.U32.HI UR4, URZ, 0x1f, UR5 ;  /* 0x0000001f3f047899 */ /* 0x000fc80008011605 */
[----:B------:R-:W-:Y:S02]  /*2f590*/  ULEA.HI.SX32 UR4, UR5, UR4, 0x1c ;  /* 0x0000000405047291 */ /* 0x000fe4000f8fe23f */
[----:B------:R-:W-:Y:S02]  /*2f5a0*/  USHF.R.U32.HI UR5, URZ, 0x10, UR40 ;  /* 0x000000103f057899 */ /* 0x000fe40008011628 */
[----:B------:R-:W-:Y:S02]  /*2f5b0*/  ULOP3.LUT UR40, UR40, 0xffff, URZ, 0xc0, !UPT ;  /* 0x0000ffff28287892 */ /* 0x000fe4000f8ec03f */
[----:B------:R-:W-:Y:S01]  /*2f5c0*/  VIMNMX R7, RZ, UR4, !PT ;  /* 0x00000004ff077c48 */ /* 0x000fe2000ffe0100 */
[----:B------:R-:W-:-:S03]  /*2f5d0*/  UISETP.NE.AND UP0, UPT, UR5, URZ, UPT ;  /* 0x0000003f0500728c */ /* 0x000fc6000bf05270 */
[----:B------:R-:W-:Y:S01]  /*2f5e0*/  ISETP.LT.AND P0, PT, R7, UR9, PT ;  /* 0x0000000907007c0c */ /* 0x000fe2000bf01270 */
[----:B------:R0:W-:Y:S07]  /*2f5f0*/  STL [R1+0x48c], R7 ;  /* 0x00048c0701007387 */ /* 0x0001ee0000100800 */
[----:B------:R-:W-:-:S05]  /*2f600*/  @!UP0 ULDC UR5, c[0x0][0xae8] ;  /* 0x0002ba0000058ab9 */ /* 0x000fca0000000800 */
[----:B0-----:R-:W-:Y:S05]  /*2f610*/  @!P0 BRA `(.L_x_2150) ;  /* 0x0000000000708947 */ /* 0x001fea0003800000 */
[----:B------:R-:W-:Y:S01]  /*2f620*/  IMAD.U32 R6, RZ, RZ, UR5 ;  /* 0x00000005ff067e24 */ /* 0x000fe2000f8e00ff */
[----:B------:R-:W-:Y:S01]  /*2f630*/  UIADD3 UR4, UR5, -0x1, UR9 ;  /* 0xffffffff05047890 */ /* 0x000fe2000fffe009 */
[----:B------:R-:W-:-:S03]  /*2f640*/  IMAD.MOV.U32 R2, RZ, RZ, RZ ;  /* 0x000000ffff027224 */ /* 0x000fc600078e00ff */
[-C--:B------:R-:W-:Y:S02]  /*2f650*/  IABS R0, R6.reuse ;  /* 0x0000000600007213 */ /* 0x080fe40000000000 */
[----:B------:R-:W-:Y:S02]  /*2f660*/  IABS R6, R6 ;  /* 0x0000000600067213 */ /* 0x000fe40000000000 */
[----:B------:R-:W0:Y:S08]  /*2f670*/  I2F.RP R4, R0 ;  /* 0x0000000000047306 */ /* 0x000e300000209400 */
[----:B0-----:R-:W0:Y:S02]  /*2f680*/  MUFU.RCP R4, R4 ;  /* 0x0000000400047308 */ /* 0x001e240000001000 */
[----:B0-----:R-:W-:-:S06]  /*2f690*/  VIADD R3, R4, 0xffffffe ;  /* 0x0ffffffe04037836 */ /* 0x001fcc0000000000 */
[----:B------:R-:W0:Y:S02]  /*2f6a0*/  F2I.FTZ.U32.TRUNC.NTZ R3, R3 ;  /* 0x0000000300037305 */ /* 0x000e24000021f000 */
[----:B0-----:R-:W-:-:S04]  /*2f6b0*/  IMAD.MOV R5, RZ, RZ, -R3 ;  /* 0x000000ffff057224 */ /* 0x001fc800078e0a03 */
[----:B------:R-:W-:-:S04]  /*2f6c0*/  IMAD R5, R5, R0, RZ ;  /* 0x0000000005057224 */ /* 0x000fc800078e02ff */
[----:B------:R-:W-:Y:S01]  /*2f6d0*/  IMAD.HI.U32 R5, R3, R5, R2 ;  /* 0x0000000503057227 */ /* 0x000fe200078e0002 */
[----:B------:R-:W-:-:S03]  /*2f6e0*/  IADD3 R2, -R7, UR4, RZ ;  /* 0x0000000407027c10 */ /* 0x000fc6000fffe1ff */
[----:B------:R-:W-:Y:S01]  /*2f6f0*/  IMAD.MOV R3, RZ, RZ, -R6 ;  /* 0x000000ffff037224 */ /* 0x000fe200078e0a06 */
[----:B------:R-:W-:Y:S02]  /*2f700*/  IABS R4, R2 ;  /* 0x0000000200047213 */ /* 0x000fe40000000000 */
[----:B------:R-:W-:-:S03]  /*2f710*/  LOP3.LUT R2, R2, UR5, RZ, 0x3c, !PT ;  /* 0x0000000502027c12 */ /* 0x000fc6000f8e3cff */
[----:B------:R-:W-:Y:S01]  /*2f720*/  IMAD.HI.U32 R5, R5, R4, RZ ;  /* 0x0000000405057227 */ /* 0x000fe200078e00ff */
[----:B------:R-:W-:-:S03]  /*2f730*/  ISETP.GE.AND P2, PT, R2, RZ, PT ;  /* 0x000000ff0200720c */ /* 0x000fc60003f46270 */
[----:B------:R-:W-:-:S05]  /*2f740*/  IMAD R3, R5, R3, R4 ;  /* 0x0000000305037224 */ /* 0x000fca00078e0204 */
[----:B------:R-:W-:-:S13]  /*2f750*/  ISETP.GT.U32.AND P1, PT, R0, R3, PT ;  /* 0x000000030000720c */ /* 0x000fda0003f24070 */
[----:B------:R-:W-:Y:S02]  /*2f760*/  @!P1 IMAD.IADD R3, R3, 0x1, -R0 ;  /* 0x0000000103039824 */ /* 0x000fe400078e0a00 */
[----:B------:R-:W-:Y:S01]  /*2f770*/  @!P1 VIADD R5, R5, 0x1 ;  /* 0x0000000105059836 */ /* 0x000fe20000000000 */
[----:B------:R-:W-:Y:S02]  /*2f780*/  ISETP.NE.AND P1, PT, RZ, UR5, PT ;  /* 0x00000005ff007c0c */ /* 0x000fe4000bf25270 */
[----:B------:R-:W-:-:S13]  /*2f790*/  ISETP.GE.U32.AND P0, PT, R3, R0, PT ;  /* 0x000000000300720c */ /* 0x000fda0003f06070 */
[----:B------:R-:W-:-:S04]  /*2f7a0*/  @P0 VIADD R5, R5, 0x1 ;  /* 0x0000000105050836 */ /* 0x000fc80000000000 */
[----:B------:R-:W-:Y:S01]  /*2f7b0*/  @!P2 IMAD.MOV R5, RZ, RZ, -R5 ;  /* 0x000000ffff05a224 */ /* 0x000fe200078e0a05 */
[----:B------:R-:W-:-:S05]  /*2f7c0*/  @!P1 LOP3.LUT R5, RZ, UR5, RZ, 0x33, !PT ;  /* 0x00000005ff059c12 */ /* 0x000fca000f8e33ff */
[----:B------:R0:W-:Y:S02]  /*2f7d0*/  STL [R1+0x490], R5 ;  /* 0x0004900501007387 */ /* 0x0001e40000100800 */
.L_x_2150:
[----:B------:R-:W2:Y:S01]  /*2f7e0*/  LDL R2, [R1+0x490] ;  /* 0x0004900001027983 */ /* 0x000ea20000100800 */
[----:B------:R-:W-:Y:S02]  /*2f7f0*/  IMAD.MOV.U32 R6, RZ, RZ, RZ ;  /* 0x000000ffff067224 */ /* 0x000fe400078e00ff */
[----:B--2---:R-:W-:Y:S02]  /*2f800*/  IMAD R0, R2, UR40, R7 ;  /* 0x0000002802007c24 */ /* 0x004fe4000f8e0207 */
[----:B------:R-:W-:-:S03]  /*2f810*/  IMAD.MOV.U32 R7, RZ, RZ, 0x1 ;  /* 0x00000001ff077424 */ /* 0x000fc600078e00ff */
[----:B------:R-:W-:Y:S01]  /*2f820*/  VIADDMNMX R19, R0, R2, UR9, PT ;  /* 0x0000000900137e46 */ /* 0x000fe2000b800102 */
[----:B------:R1:W-:Y:S03]  /*2f830*/  STL [R1+0x488], R0 ;  /* 0x0004880001007387 */ /* 0x0003e60000100800 */
[----:B------:R-:W-:Y:S01]  /*2f840*/  ISETP.GT.AND P0, PT, R19, R0, PT ;  /* 0x000000001300720c */ /* 0x000fe20003f04270 */
[----:B------:R2:W-:Y:S01]  /*2f850*/  STL [R1+0x4b4], R19 ;  /* 0x0004b41301007387 */ /* 0x0005e20000100800 */
[----:B-1----:R-:W-:-:S11]  /*2f860*/  IMAD.MOV.U32 R0, RZ, RZ, 0x1 ;  /* 0x00000001ff007424 */ /* 0x002fd600078e00ff */
[----:B--2---:R-:W-:Y:S05]  /*2f870*/  @!P0 BRA `(.L_x_2143) ;  /* 0x0000004000108947 */ /* 0x004fea0003800000 */
[----:B------:R-:W1:Y:S01]  /*2f880*/  S2UR UR4, SR_CgaCtaId ;  /* 0x00000000000479c3 */ /* 0x000e620000008800 */
[----:B------:R-:W-:Y:S02]  /*2f890*/  UMOV UR38, 0x400 ;  /* 0x0000040000267882 */ /* 0x000fe40000000000 */
[----:B-1----:R-:W-:-:S04]  /*2f8a0*/  ULEA UR38, UR4, UR38, 0x18 ;  /* 0x0000002604267291 */ /* 0x002fc8000f8ec03f */
        /* <DEDUP_REMOVED lines=10> */
[----:B0-----:R-:W-:Y:S02]  /*2f950*/  IMAD.U32 R5, RZ, RZ, UR7 ;  /* 0x00000007ff057e24 */ /* 0x001fe4000f8e00ff */
        /* <DEDUP_REMOVED lines=9> */
.L_x_2151:
        /* <DEDUP_REMOVED lines=8> */
[----:B------:R1:W2:Y:S01]  /*2fa70*/  LDC.64 R2, c[0x4][R16] ;  /* 0x0100000010027b82 */ /* 0x0002a20000000a00 */
[----:B------:R-:W-:Y:S02]  /*2fa80*/  IMAD.U32 R4, RZ, RZ, UR6 ;  /* 0x00000006ff047e24 */ /* 0x000fe4000f8e00ff */
[----:B0-----:R-:W-:Y:S02]  /*2fa90*/  IMAD.U32 R5, RZ, RZ, UR7 ;  /* 0x00000007ff057e24 */ /* 0x001fe4000f8e00ff */
[----:B------:R-:W-:Y:S02]  /*2faa0*/  IMAD.U32 R6, RZ, RZ, UR8 ;  /* 0x00000008ff067e24 */ /* 0x000fe4000f8e00ff */
[----:B------:R-:W-:-:S02]  /*2fab0*/  IMAD.U32 R7, RZ, RZ, UR9 ;  /* 0x00000009ff077e24 */ /* 0x000fc4000f8e00ff */
[----:B------:R-:W-:Y:S02]  /*2fac0*/  IMAD.U32 R10, RZ, RZ, UR4 ;  /* 0x00000004ff0a7e24 */ /* 0x000fe4000f8e00ff */
[----:B------:R-:W-:Y:S02]  /*2fad0*/  IMAD.U32 R11, RZ, RZ, UR5 ;  /* 0x00000005ff0b7e24 */ /* 0x000fe4000f8e00ff */
[----:B------:R-:W-:Y:S02]  /*2fae0*/  IMAD.MOV.U32 R8, RZ, RZ, 0x70 ;  /* 0x00000070ff087424 */ /* 0x000fe400078e00ff */
[----:B------:R-:W-:Y:S02]  /*2faf0*/  IMAD.MOV.U32 R12, RZ, RZ, 0x1 ;  /* 0x00000001ff0c7424 */ /* 0x000fe400078e00ff */
[----:B-1----:R-:W-:-:S07]  /*2fb00*/  IMAD.MOV.U32 R13, RZ, RZ, RZ ;  /* 0x000000ffff0d7224 */ /* 0x002fce00078e00ff */
[----:B------:R-:W-:-:S07]  /*2fb10*/  LEPC R20, `(.L_x_2153) ;  /* 0x000000001014794e */ /* 0x000fce0000000000 */
[----:B--2---:R-:W-:Y:S05]  /*2fb20*/  CALL.ABS.NOINC R2 ;  /* 0x0000000002007343 */ /* 0x004fea0003c00000 */
.L_x_2153:
        /* <DEDUP_REMOVED lines=15> */
.L_x_2152:
[----:B------:R-:W1:Y:S02]  /*2fc20*/  LDC.64 R2, c[0x0][0xaf0] ;  /* 0x0002bc00ff027b82 */ /* 0x000e640000000a00 */
[----:B-1----:R-:W-:-:S04]  /*2fc30*/  ISETP.NE.U32.AND P0, PT, R2, RZ, PT ;  /* 0x000000ff0200720c */ /* 0x002fc80003f05070 */
[----:B------:R-:W-:-:S13]  /*2fc40*/  ISETP.NE.AND.EX P0, PT, R3, RZ, PT, P0 ;  /* 0x000000ff0300720c */ /* 0x000fda0003f05300 */
[----:B------:R-:W1:Y:S02]  /*2fc50*/  @P0 LDC.64 R2, c[0x0][0xaf0] ;  /* 0x0002bc00ff020b82 */ /* 0x000e640000000a00 */
[----:B-1----:R-:W-:-:S05]  /*2fc60*/  @P0 IMAD.WIDE R2, R18, 0x4, R2 ;  /* 0x0000000412020825 */ /* 0x002fca00078e0202 */
[----:B------:R1:W2:Y:S01]  /*2fc70*/  @P0 LDG.E R18, desc[UR44][R2.64] ;  /* 0x0000002c02120981 */ /* 0x0002a2000c1e1900 */
[----:B------:R-:W-:Y:S01]  /*2fc80*/  UMOV UR4, 0xffffffff ;  /* 0xffffffff00047882 */ /* 0x000fe20000000000 */
[----:B------:R-:W-:Y:S01]  /*2fc90*/  LOP3.LUT R17, R17, 0xfffffffe, RZ, 0xc0, !PT ;  /* 0xfffffffe11117812 */ /* 0x000fe200078ec0ff */
[----:B------:R-:W-:Y:S01]  /*2fca0*/  VIADD R0, R19, 0xffffffff ;  /* 0xffffffff13007836 */ /* 0x000fe20000000000 */
[----:B------:R-:W3:Y:S01]  /*2fcb0*/  S2R R16, SR_TID.X ;  /* 0x0000000000107919 */ /* 0x000ee20000002100 */
[----:B-1----:R-:W1:Y:S02]  /*2fcc0*/  LDC.64 R2, c[0x0][0x418] ;  /* 0x00010600ff027b82 */ /* 0x002e640000000a00 */
[----:B-1----:R-:W-:Y:S02]  /*2fcd0*/  ISETP.NE.U32.AND P0, PT, R2, RZ, PT ;  /* 0x000000ff0200720c */ /* 0x002fe40003f05070 */
[----:B---3--:R-:W-:Y:S02]  /*2fce0*/  SHF.R.U32.HI R4, RZ, 0x5, R16 ;  /* 0x00000005ff047819 */ /* 0x008fe40000011610 */
[----:B------:R-:W-:-:S02]  /*2fcf0*/  ISETP.NE.AND.EX P1, PT, R3, RZ, PT, P0 ;  /* 0x000000ff0300720c */ /* 0x000fc40003f25300 */
[----:B------:R-:W-:-:S11]  /*2fd00*/  LOP3.LUT R4, R4, 0x3, RZ, 0xc0, !PT ;  /* 0x0000000304047812 */ /* 0x000fd600078ec0ff */
[----:B------:R-:W-:Y:S02]  /*2fd10*/  @P1 LOP3.LUT R17, R17, 0x1, RZ, 0xfc, !PT ;  /* 0x0000000111111812 */ /* 0x000fe400078efcff */
[----:B--2---:R-:W-:Y:S02]  /*2fd20*/  SHF.R.S32.HI R19, RZ, 0x1f, R18 ;  /* 0x0000001fff137819 */ /* 0x004fe40000011412 */
[----:B------:R-:W-:Y:S01]  /*2fd30*/  SEL R16, R18, RZ, !P1 ;  /* 0x000000ff12107207 */ /* 0x000fe20004800000 */
[----:B------:R-:W-:Y:S06]  /*2fd40*/  BRA.DIV UR4, `(.L_x_2154) ;  /* 0x0000004204447947 */ /* 0x000fec000b800000 */
[----:B------:R1:W2:Y:S02]  /*2fd50*/  SHFL.IDX PT, R14, R4, RZ, 0x1f ;  /* 0x00001fff040e7589 */ /* 0x0002a400000e0000 */
.L_x_2238:
[----:B------:R3:W-:Y:S01]  /*2fd60*/  STL [R1+0x480], R0 ;  /* 0x0004800001007387 */ /* 0x0007e20000100800 */
[----:B--2---:R-:W-:Y:S02]  /*2fd70*/  ISETP.NE.AND P0, PT, R14, RZ, PT ;  /* 0x000000ff0e00720c */ /* 0x004fe40003f05270 */
[----:B------:R-:W-:Y:S02]  /*2fd80*/  PLOP3.LUT P2, PT, PT, PT, PT, 0x8, 0x0 ;  /* 0x000000000000781c */ /* 0x000fe40003f4e170 */
[----:B------:R-:W-:-:S11]  /*2fd90*/  LOP3.LUT R17, R17, 0xfffffffd, RZ, 0xc0, !PT ;  /* 0xfffffffd11117812 */ /* 0x000fd600078ec0ff */
[----:B------:R-:W-:Y:S01]  /*2fda0*/  @P2 LOP3.LUT R17, R17, 0x2, RZ, 0xfc, !PT ;  /* 0x0000000211112812 */ /* 0x000fe200078efcff */
[----:B---3--:R-:W-:Y:S06]  /*2fdb0*/  @P0 BRA `(.L_x_2155) ;  /* 0x0000000000e40947 */ /* 0x008fec0003800000 */
[----:B------:R-:W-:-:S03]  /*2fdc0*/  UMOV UR4, 0xffffffff ;  /* 0xffffffff00047882 */ /* 0x000fc60000000000 */
[----:B------:R-:W-:Y:S05]  /*2fdd0*/  BRA.DIV UR4, `(.L_x_2156) ;  /* 0x0000004204407947 */ /* 0x000fea000b800000 */
[----:B------:R-:W-:-:S13]  /*2fde0*/  ELECT P6, URZ, PT ;  /* 0x00000000003f782f */ /* 0x000fda00038c0000 */
.L_x_2241:
[----:B------:R-:W-:Y:S05]  /*2fdf0*/  @!P6 BRA `(.L_x_2155) ;  /* 0x0000000000d4e947 */ /* 0x000fea0003800000 */
[----:B------:R-:W-:Y:S01]  /*2fe00*/  IMAD.MOV.U32 R16, RZ, RZ, R18 ;  /* 0x000000ffff107224 */ /* 0x000fe200078e0012 */
[----:B------:R-:W-:Y:S06]  /*2fe10*/  @!P1 BRA `(.L_x_2157) ;  /* 0x00000000004c9947 */ /* 0x000fec0003800000 */
[----:B------:R-:W2:Y:S01]  /*2fe20*/  LDC R6, c[0x0][0x43c] ;  /* 0x00010f00ff067b82 */ /* 0x000ea20000000800 */
[----:B------:R-:W-:Y:S01]  /*2fe30*/  IMAD.MOV.U32 R7, RZ, RZ, R0 ;  /* 0x000000ffff077224 */ /* 0x000fe200078e0000 */
[----:B------:R-:W-:Y:S01]  /*2fe40*/  ULDC.64 UR4, c[0x0][0x428] ;  /* 0x00010a0000047ab9 */ /* 0x000fe20000000a00 */
[----:B--2---:R-:W-:-:S13]  /*2fe50*/  ISETP.NE.AND P0, PT, R6, 0x1, PT ;  /* 0x000000010600780c */ /* 0x004fda0003f05270 */
[----:B01----:R-:W0:Y:S02]  /*2fe60*/  @P0 LDC.64 R4, c[0x0][0x440] ;  /* 0x00011000ff040b82 */ /* 0x003e240000000a00 */
[----:B0-----:R-:W-:-:S04]  /*2fe70*/  @P0 IMAD.HI.U32 R0, R7, R4, RZ ;  /* 0x0000000407000227 */ /* 0x001fc800078e00ff */
[----:B------:R-:W-:Y:S01]  /*2fe80*/  IMAD.MOV.U32 R4, RZ, RZ, R7 ;  /* 0x000000ffff047224 */ /* 0x000fe200078e0007 */
[----:B------:R-:W-:-:S05]  /*2fe90*/  @P0 SHF.R.U32.HI R4, RZ, R5, R0 ;  /* 0x00000005ff040219 */ /* 0x000fca0000011600 */
[----:B------:R-:W-:-:S04]  /*2fea0*/  IMAD.MOV R5, RZ, RZ, -R4 ;  /* 0x000000ffff057224 */ /* 0x000fc800078e0a04 */
[----:B------:R-:W-:Y:S01]  /*2feb0*/  IMAD R7, R6, R5, R7 ;  /* 0x0000000506077224 */ /* 0x000fe200078e0207 */
[----:B------:R-:W-:-:S04]  /*2fec0*/  SHF.R.S32.HI R5, RZ, 0x1f, R4 ;  /* 0x0000001fff057819 */ /* 0x000fc80000011404 */
[----:B------:R0:W-:Y:S01]  /*2fed0*/  STL [R1+0x480], R7 ;  /* 0x0004800701007387 */ /* 0x0001e20000100800 */
[----:B------:R-:W-:-:S03]  /*2fee0*/  IMAD.WIDE.U32 R4, R18, UR4, R4 ;  /* 0x0000000412047c25 */ /* 0x000fc6000f8e0004 */
[----:B------:R-:W-:Y:S01]  /*2fef0*/  LEA R2, P0, R4, R2, 0x2 ;  /* 0x0000000204027211 */ /* 0x000fe200078010ff */
[----:B0-----:R-:W-:-:S04]  /*2ff00*/  IMAD R7, R19, UR4, RZ ;  /* 0x0000000413077c24 */ /* 0x001fc8000f8e02ff */
[----:B------:R-:W-:-:S04]  /*2ff10*/  IMAD R7, R18, UR5, R7 ;  /* 0x0000000512077c24 */ /* 0x000fc8000f8e0207 */
[----:B------:R-:W-:-:S05]  /*2ff20*/  IMAD.IADD R0, R5, 0x1, R7 ;  /* 0x0000000105007824 */ /* 0x000fca00078e0207 */
[----:B------:R-:W-:-:S05]  /*2ff30*/  LEA.HI.X R3, R4, R3, R0, 0x2, P0 ;  /* 0x0000000304037211 */ /* 0x000fca00000f1400 */
[----:B------:R2:W5:Y:S02]  /*2ff40*/  LDG.E R16, desc[UR44][R2.64] ;  /* 0x0000002c02107981 */ /* 0x000564000c1e1900 */
.L_x_2157:
[----:B------:R-:W-:Y:S01]  /*2ff50*/  IMAD.MOV.U32 R0, RZ, RZ, 0x1 ;  /* 0x00000001ff007424 */ /* 0x000fe200078e00ff */
[----:B------:R-:W2:Y:S04]  /*2ff60*/  S2R R8, SR_TID.X ;  /* 0x0000000000087919 */ /* 0x000ea80000002100 */
[----:B------:R-:W-:-:S04]  /*2ff70*/  SHF.L.U32 R0, R0, 0x1f, RZ ;  /* 0x0000001f00007819 */ /* 0x000fc800000006ff */
[----:B------:R-:W3:Y:S01]  /*2ff80*/  SYNCS.PHASECHK.TRANS64.TRYWAIT P0, [UR38+0x32440], R0 ;  /* 0x03244000ff0075a7 */ /* 0x000ee20008000166 */
[----:B--2---:R-:W-:-:S04]  /*2ff90*/  LOP3.LUT R2, R8, 0x7f, RZ, 0xc0, !PT ;  /* 0x0000007f08027812 */ /* 0x004fc800078ec0ff */
[----:B------:R-:W-:Y:S01]  /*2ffa0*/  ISETP.NE.AND P1, PT, R2, RZ, PT ;  /* 0x000000ff0200720c */ /* 0x000fe20003f25270 */
[----:B---3--:R-:W-:-:S12]  /*2ffb0*/  @!P0 BRA `(.L_x_2158) ;  /* 0x0000003c00e88947 */ /* 0x008fd80003800000 */
.L_x_2242:
[----:B------:R-:W-:Y:S05]  /*2ffc0*/  @P1 BRA `(.L_x_2159) ;  /* 0x0000000000181947 */ /* 0x000fea0003800000 */
[----:B------:R-:W3:Y:S01]  /*2ffd0*/  S2R R2, SR_TID.X ;  /* 0x0000000000027919 */ /* 0x000ee20000002100 */
[----:B--2---:R-:W-:-:S04]  /*2ffe0*/  IMAD.MOV.U32 R0, RZ, RZ, 0x3000 ;  /* 0x00003000ff007424 */ /* 0x004fc800078e00ff */
[----:B------:R4:W-:Y:S01]  /*2fff0*/  SYNCS.ARRIVE.TRANS64 RZ, [UR38+0x32430], R0 ;  /* 0x03243000ffff79a7 */ /* 0x0009e20008000026 */
[----:B---3--:R-:W-:-:S13]  /*30000*/  LOP3.LUT P0, RZ, R2, 0x1f, RZ, 0xc0, !PT ;  /* 0x0000001f02ff7812 */ /* 0x008fda000780c0ff */
[----:B----4-:R-:W-:Y:S05]  /*30010*/  @!P0 BRA `(.L_x_2159) ;  /* 0x0000000000048947 */ /* 0x010fea0003800000 */
[----:B------:R-:W-:Y:S01]  /*30020*/  BPT.TRAP 0x1 ;  /* 0x000000040000795c */ /* 0x000fe20000300000 */
.L_x_2159:
[----:B--2---:R-:W2:Y:S01]  /*30030*/  LDL R0, [R1+0x480] ;  /* 0x0004800001007983 */ /* 0x004ea20000100800 */
        /* <DEDUP_REMOVED lines=16> */
[----:B--2---:R-:W-:Y:S01]  /*30140*/  NOP ;  /* 0x0000000000007918 */ /* 0x004fe20000000000 */
.L_x_2155:
[----:B------:R-:W-:Y:S05]  /*30150*/  WARPSYNC.ALL ;  /* 0x0000000000007948 */ /* 0x000fea0003800000 */
[----:B------:R-:W-:Y:S01]  /*30160*/  UIADD3 UR4, UR38, 0x18400, URZ ;  /* 0x0001840026047890 */ /* 0x000fe2000fffe03f */
[----:B------:R-:W-:Y:S01]  /*30170*/  BAR.SYNC.DEFER_BLOCKING 0x8, 0x180 ;  /* 0x0206000000007b1d */ /* 0x000fe20000010000 */
[----:B------:R-:W-:Y:S02]  /*30180*/  USHF.R.S32.HI UR43, URZ, 0x1f, UR36 ;  /* 0x0000001f3f2b7899 */ /* 0x000fe40008011424 */
[----:B------:R-:W-:-:S06]  /*30190*/  ULOP3.LUT UP0, URZ, UR4, 0x3ff, URZ, 0xc0, !UPT ;  /* 0x000003ff043f7892 */ /* 0x000fcc000f80c03f */
[----:B------:R-:W-:-:S13]  /*301a0*/  PLOP3.LUT P0, PT, PT, PT, UP0, 0x80, 0x0 ;  /* 0x000000000000781c */ /* 0x000fda0003f0f008 */
[----:B------:R-:W-:Y:S05]  /*301b0*/  @!P0 BRA `(.L_x_2160) ;  /* 0x0000000000408947 */ /* 0x000fea0003800000 */
[----:B------:R-:W-:Y:S01]  /*301c0*/  MOV R2, 0x0 ;  /* 0x0000000000027802 */ /* 0x000fe20000000f00 */
[----:B------:R-:W-:Y:S01]  /*301d0*/  ULDC.64 UR6, c[0x4][0x98] ;  /* 0x0100260000067ab9 */ /* 0x000fe20000000a00 */
[----:B------:R-:W-:Y:S01]  /*301e0*/  ULDC.64 UR8, c[0x4][0xa0] ;  /* 0x0100280000087ab9 */ /* 0x000fe20000000a00 */
[----:B------:R-:W-:Y:S01]  /*301f0*/  ULDC.64 UR4, c[0x4][0x20] ;  /* 0x0100080000047ab9 */ /* 0x000fe20000000a00 */
[----:B-1----:R-:W-:Y:S02]  /*30200*/  IMAD.U32 R4, RZ, RZ, UR6 ;  /* 0x00000006ff047e24 */ /* 0x002fe4000f8e00ff */
        /* <DEDUP_REMOVED lines=11> */
.L_x_2160:
[----:B------:R-:W2:Y:S01]  /*302c0*/  LDC R7, c[0x0][0x448] ;  /* 0x00011200ff077b82 */ /* 0x000ea20000000800 */
[----:B------:R-:W3:Y:S01]  /*302d0*/  S2R R9, SR_TID.X ;  /* 0x0000000000097919 */ /* 0x000ee20000002100 */
[----:B------:R-:W-:Y:S02]  /*302e0*/  ULDC.64 UR8, c[0x0][0x2d8] ;  /* 0x0000b60000087ab9 */ /* 0x000fe40000000a00 */
[----:B------:R-:W-:Y:S01]  /*302f0*/  UIMAD UR6, UR43, UR8, URZ ;  /* 0x000000082b0672a4 */ /* 0x000fe2000f8e023f */
[----:B-1----:R-:W1:Y:S01]  /*30300*/  S2R R4, SR_CTAID.Z ;  /* 0x0000000000047919 */ /* 0x002e620000002700 */
[----:B------:R-:W-:Y:S02]  /*30310*/  UIMAD.WIDE.U32 UR4, UR36, UR8, URZ ;  /* 0x00000008240472a5 */ /* 0x000fe4000f8e003f */
[----:B------:R-:W-:Y:S01]  /*30320*/  UIMAD UR6, UR36, UR9, UR6 ;  /* 0x00000009240672a4 */ /* 0x000fe2000f8e0206 */
[----:B------:R-:W4:Y:S03]  /*30330*/  S2R R10, SR_CTAID.Z ;  /* 0x00000000000a7919 */ /* 0x000f260000002700 */
[----:B------:R-:W-:Y:S01]  /*30340*/  UIADD3 UR5, UR5, UR6, URZ ;  /* 0x0000000605057290 */ /* 0x000fe2000fffe03f */
[----:B--2---:R-:W-:-:S02]  /*30350*/  ISETP.NE.AND P0, PT, R7, 0x1, PT ;  /* 0x000000010700780c */ /* 0x004fc40003f05270 */
[C---:B---3--:R-:W-:Y:S01]  /*30360*/  LOP3.LUT R8, R9.reuse, 0x7f, RZ, 0xc0, !PT ;  /* 0x0000007f09087812 */ /* 0x048fe200078ec0ff */
[----:B------:R-:W-:-:S10]  /*30370*/  IMAD.SHL.U32 R3, R9, 0x10, RZ ;  /* 0x0000001009037824 */ /* 0x000fd400078e00ff */
[----:B------:R-:W2:Y:S01]  /*30380*/  @P0 LDC R0, c[0x0][0x44c] ;  /* 0x00011300ff000b82 */ /* 0x000ea20000000800 */
[----:B------:R-:W-:Y:S02]  /*30390*/  SHF.R.U32.HI R6, RZ, 0x3, R8 ;  /* 0x00000003ff067819 */ /* 0x000fe40000011608 */
[----:B-1----:R-:W-:Y:S02]  /*303a0*/  SHF.R.S32.HI R4, RZ, 0x1f, R4 ;  /* 0x0000001fff047819 */ /* 0x002fe40000011404 */
[----:B------:R-:W-:-:S03]  /*303b0*/  LOP3.LUT R3, R6, 0x70, R3, 0xf8, !PT ;  /* 0x0000007006037812 */ /* 0x000fc600078ef803 */
[----:B------:R-:W1:Y:S02]  /*303c0*/  @P0 LDC R2, c[0x0][0x450] ;  /* 0x00011400ff020b82 */ /* 0x000e640000000800 */
[----:B0-----:R-:W-:-:S04]  /*303d0*/  VIADD R5, R3, UR39 ;  /* 0x0000002703057c36 */ /* 0x001fc80008000000 */
[----:B--2---:R-:W-:-:S04]  /*303e0*/  @P0 IMAD.HI.U32 R3, R5, R0, RZ ;  /* 0x0000000005030227 */ /* 0x004fc800078e00ff */
[----:B------:R-:W-:Y:S01]  /*303f0*/  IMAD.MOV.U32 R0, RZ, RZ, R5 ;  /* 0x000000ffff007224 */ /* 0x000fe200078e0005 */
[----:B-1----:R-:W-:Y:S02]  /*30400*/  @P0 SHF.R.U32.HI R0, RZ, R2, R3 ;  /* 0x00000002ff000219 */ /* 0x002fe40000011603 */
[----:B------:R-:W0:Y:S02]  /*30410*/  LDC.64 R2, c[0x0][0x2e0] ;  /* 0x0000b800ff027b82 */ /* 0x000e240000000a00 */
[----:B0-----:R-:W-:-:S04]  /*30420*/  IMAD R4, R4, R2, RZ ;  /* 0x0000000204047224 */ /* 0x001fc800078e02ff */
[C---:B----4-:R-:W-:Y:S02]  /*30430*/  IMAD R4, R10.reuse, R3, R4 ;  /* 0x000000030a047224 */ /* 0x050fe400078e0204 */
        /* <DEDUP_REMOVED lines=8> */
[----:B------:R-:W-:Y:S02]  /*304c0*/  IMAD.MOV R0, RZ, RZ, -R0 ;  /* 0x000000ffff007224 */ /* 0x000fe400078e0a00 */
[----:B------:R-:W-:Y:S02]  /*304d0*/  IMAD.IADD R3, R3, 0x1, R4 ;  /* 0x0000000103037824 */ /* 0x000fe400078e0204 */
[----:B------:R-:W-:-:S04]  /*304e0*/  IMAD R0, R7, R0, R5 ;  /* 0x0000000007007224 */ /* 0x000fc800078e0205 */
[----:B------:R-:W-:Y:S01]  /*304f0*/  IMAD.WIDE.U32 R2, R0, UR4, R2 ;  /* 0x0000000400027c25 */ /* 0x000fe2000f8e0002 */
[----:B------:R-:W-:-:S05]  /*30500*/  SHF.R.S32.HI R4, RZ, 0x1f, R0 ;  /* 0x0000001fff047819 */ /* 0x000fca0000011400 */
[----:B------:R-:W-:-:S04]  /*30510*/  IMAD R4, R4, UR4, RZ ;  /* 0x0000000404047c24 */ /* 0x000fc8000f8e02ff */
        /* <DEDUP_REMOVED lines=21> */
[----:B------:R-:W2:Y:S02]  /*30670*/  SHFL.IDX PT, R6, R0, 0x1, 0x181f ;  /* 0x00381f0000067f89 */ /* 0x000ea400000e0000 */
[----:B------:R-:W-:-:S02]  /*30680*/  ISETP.GE.AND P1, PT, R11, R2, PT ;  /* 0x000000020b00720c */ /* 0x000fc40003f26270 */
[----:B------:R-:W3:Y:S01]  /*30690*/  SHFL.IDX PT, R8, R3, 0x1, 0x181f ;  /* 0x00381f0003087f89 */ /* 0x000ee200000e0000 */
[----:B------:R-:W-:-:S03]  /*306a0*/  ISETP.GE.AND P2, PT, R12, R2, PT ;  /* 0x000000020c00720c */ /* 0x000fc60003f46270 */
[----:B------:R4:W-:Y:S04]  /*306b0*/  STL [R1+0x494], R12 ;  /* 0x0004940c01007387 */ /* 0x0009e80000100800 */
[----:B------:R-:W-:Y:S03]  /*306c0*/  STL [R1+0x474], R11 ;  /* 0x0004740b01007387 */ /* 0x000fe60000100800 */
[----:B------:R-:W-:Y:S02]  /*306d0*/  @!P1 LEA R7, R9, UR38, 0x1 ;  /* 0x0000002609079c11 */ /* 0x000fe4000f8e08ff */
[----:B0-----:R-:W-:Y:S01]  /*306e0*/  @!P1 LEA R5, P3, R10, R5, 0x1 ;  /* 0x000000050a059211 */ /* 0x001fe200078608ff */
[----:B----4-:R-:W-:-:S04]  /*306f0*/  VIADD R12, R11, 0x20 ;  /* 0x000000200b0c7836 */ /* 0x010fc80000000000 */
[----:B-1----:R-:W-:Y:S01]  /*30700*/  @!P1 IMAD.X R4, RZ, RZ, R4, P3 ;  /* 0x000000ffff049224 */ /* 0x002fe200018e0604 */
[----:B------:R-:W-:Y:S04]  /*30710*/  STL [R1+0x4a0], R12 ;  /* 0x0004a00c01007387 */ /* 0x000fe80000100800 */
[----:B------:R-:W-:-:S04]  /*30720*/  @!P1 LOP3.LUT R5, R5, R4, RZ, 0x3c, !PT ;  /* 0x0000000405059212 */ /* 0x000fc800078e3cff */
[----:B------:R-:W-:-:S04]  /*30730*/  @!P1 LOP3.LUT R4, R5, R4, RZ, 0x3c, !PT ;  /* 0x0000000405049212 */ /* 0x000fc800078e3cff */
[----:B------:R-:W-:-:S05]  /*30740*/  @!P1 LOP3.LUT R5, R5, R4, RZ, 0x3c, !PT ;  /* 0x0000000405059212 */ /* 0x000fca00078e3cff */
[----:B------:R2:W-:Y:S02]  /*30750*/  @!P1 LDGSTS.E.BYPASS.LTC128B.128 [R7+0x18400], desc[UR44][R4.64], !P0 ;  /* 0x1840000004079fae */ /* 0x0005e4000c101d6c */
[----:B--2---:R-:W-:Y:S01]  /*30760*/  @!P2 LEA R4, P1, R10, R6, 0x1 ;  /* 0x000000060a04a211 */ /* 0x004fe200078208ff */
[----:B------:R-:W-:Y:S01]  /*30770*/  VIADD R7, R11, 0x30 ;  /* 0x000000300b077836 */ /* 0x000fe20000000000 */
[----:B------:R-:W-:-:S03]  /*30780*/  @!P2 LEA R6, R9, UR38, 0x1 ;  /* 0x000000260906ac11 */ /* 0x000fc6000f8e08ff */
[----:B---3--:R-:W-:Y:S01]  /*30790*/  @!P2 IMAD.X R5, RZ, RZ, R8, P1 ;  /* 0x000000ffff05a224 */ /* 0x008fe200008e0608 */
[----:B------:R-:W-:Y:S01]  /*307a0*/  ISETP.GE.AND P1, PT, R12, R2, PT ;  /* 0x000000020c00720c */ /* 0x000fe20003f26270 */
[----:B------:R-:W-:Y:S04]  /*307b0*/  STL [R1+0x4a4], R7 ;  /* 0x0004a40701007387 */ /* 0x000fe80000100800 */
[----:B------:R0:W-:Y:S04]  /*307c0*/  @!P2 LDGSTS.E.BYPASS.LTC128B.128 [R6+0x18c00], desc[UR44][R4.64], !P0 ;  /* 0x18c000000406afae */ /* 0x0001e8000c101d6c */
[----:B0-----:R-:W0:Y:S04]  /*307d0*/  SHFL.IDX PT, R5, R0, 0x2, 0x181f ;  /* 0x00581f0000057f89 */ /* 0x001e2800000e0000 */
[----:B------:R-:W-:Y:S01]  /*307e0*/  @!P1 LEA R6, R9, UR38, 0x1 ;  /* 0x0000002609069c11 */ /* 0x000fe2000f8e08ff */
[----:B------:R-:W1:Y:S01]  /*307f0*/  SHFL.IDX PT, R4, R3, 0x2, 0x181f ;  /* 0x00581f0003047f89 */ /* 0x000e6200000e0000 */
[----:B0-----:R-:W-:-:S05]  /*30800*/  @!P1 LEA R5, P2, R10, R5, 0x1 ;  /* 0x000000050a059211 */ /* 0x001fca00078408ff */
[----:B-1----:R-:W-:-:S05]  /*30810*/  @!P1 IMAD.X R4, RZ, RZ, R4, P2 ;  /* 0x000000ffff049224 */ /* 0x002fca00010e0604 */
        /* <DEDUP_REMOVED lines=19> */
[----:B0-----:R-:W0:Y:S04]  /*30950*/  SHFL.IDX PT, R4, R0, 0x4, 0x181f ;  /* 0x00981f0000047f89 */ /* 0x001e2800000e0000 */
[----:B------:R-:W1:Y:S01]  /*30960*/  SHFL.IDX PT, R6, R3, 0x4, 0x181f ;  /* 0x00981f0003067f89 */ /* 0x000e6200000e0000 */
[----:B0-----:R-:W-:-:S05]  /*30970*/  @!P1 LEA R5, P2, R10, R4, 0x1 ;  /* 0x000000040a059211 */ /* 0x001fca00078408ff */
[----:B-1----:R-:W-:Y:S01]  /*30980*/  @!P1 IMAD.X R4, RZ, RZ, R6, P2 ;  /* 0x000000ffff049224 */ /* 0x002fe200010e0606 */
[----:B------:R-:W-:-:S04]  /*30990*/  @!P1 LEA R6, R9, UR38, 0x1 ;  /* 0x0000002609069c11 */ /* 0x000fc8000f8e08ff */
        /* <DEDUP_REMOVED lines=16> */
[----:B------:R-:W-:-:S03]  /*30aa0*/  ISETP.GE.AND P1, PT, R7, R2, PT ;  /* 0x000000020700720c */ /* 0x000fc60003f26270 */
[----:B0-----:R-:W0:Y:S04]  /*30ab0*/  SHFL.IDX PT, R4, R0, 0x6, 0x181f ;  /* 0x00d81f0000047f89 */ /* 0x001e2800000e0000 */
[----:B------:R-:W1:Y:S04]  /*30ac0*/  SHFL.IDX PT, R6, R3, 0x6, 0x181f ;  /* 0x00d81f0003067f89 */ /* 0x000e6800000e0000 */
[----:B------:R-:W2:Y:S04]  /*30ad0*/  SHFL.IDX PT, R3, R3, 0x7, 0x181f ;  /* 0x00f81f0003037f89 */ /* 0x000ea800000e0000 */
[----:B------:R-:W3:Y:S01]  /*30ae0*/  SHFL.IDX PT, R0, R0, 0x7, 0x181f ;  /* 0x00f81f0000007f89 */ /* 0x000ee200000e0000 */
[----:B0-----:R-:W-:-:S05]  /*30af0*/  @!P1 LEA R5, P2, R10, R4, 0x1 ;  /* 0x000000040a059211 */ /* 0x001fca00078408ff */
[----:B-1----:R-:W-:Y:S01]  /*30b00*/  @!P1 IMAD.X R4, RZ, RZ, R6, P2 ;  /* 0x000000ffff049224 */ /* 0x002fe200010e0606 */
[----:B------:R-:W-:-:S04]  /*30b10*/  @!P1 LEA R6, R9, UR38, 0x1 ;  /* 0x0000002609069c11 */ /* 0x000fc8000f8e08ff */
[----:B------:R-:W-:-:S04]  /*30b20*/  @!P1 LOP3.LUT R5, R5, R4, RZ, 0x3c, !PT ;  /* 0x0000000405059212 */ /* 0x000fc800078e3cff */
[----:B------:R-:W-:-:S04]  /*30b30*/  @!P1 LOP3.LUT R4, R5, R4, RZ, 0x3c, !PT ;  /* 0x0000000405049212 */ /* 0x000fc800078e3cff */
[----:B------:R-:W-:-:S05]  /*30b40*/  @!P1 LOP3.LUT R5, R5, R4, RZ, 0x3c, !PT ;  /* 0x0000000405059212 */ /* 0x000fca00078e3cff */
[----:B--23--:R1:W-:Y:S02]  /*30b50*/  @!P1 LDGSTS.E.BYPASS.LTC128B.128 [R6+0x1b400], desc[UR44][R4.64], !P0 ;  /* 0x1b40000004069fae */ /* 0x00c3e4000c101d6c */
.L_x_2259:
[----:B01----:R-:W2:Y:S02]  /*30b60*/  LDL R4, [R1+0x474] ;  /* 0x0004740001047983 */ /* 0x003ea40000100800 */
        /* <DEDUP_REMOVED lines=13> */
[----:B-1----:R-:W1:Y:S01]  /*30c40*/  LDC.64 R2, c[0x0][0x3d8] ;  /* 0x0000f600ff027b82 */ /* 0x002e620000000a00 */
[----:B------:R-:W-:Y:S01]  /*30c50*/  NOP ;  /* 0x0000000000007918 */ /* 0x000fe20000000000 */
[C---:B-1----:R-:W-:Y:S01]  /*30c60*/  IMAD R0, R2.reuse, UR43, RZ ;  /* 0x0000002b02007c24 */ /* 0x042fe2000f8e02ff */
[----:B------:R-:W-:Y:S01]  /*30c70*/  UIADD3 UR4, UR38, 0x22400, URZ ;  /* 0x0002240026047890 */ /* 0x000fe2000fffe03f */
[----:B0-----:R-:W-:Y:S01]  /*30c80*/  IMAD.WIDE.U32 R4, R2, UR36, RZ ;  /* 0x0000002402047c25 */ /* 0x001fe2000f8e00ff */
        /* <DEDUP_REMOVED lines=12> */
[----:B0-----:R-:W-:Y:S02]  /*30d50*/  IMAD.U32 R4, RZ, RZ, UR6 ;  /* 0x00000006ff047e24 */ /* 0x001fe4000f8e00ff */
        /* <DEDUP_REMOVED lines=11> */
.L_x_2162:
[----:B0-----:R-:W2:Y:S01]  /*30e10*/  LDL.LU.64 R4, [R1+0x4b8] ;  /* 0x0004b80001047983 */ /* 0x001ea20000300a00 */
[----:B------:R-:W0:Y:S01]  /*30e20*/  LDC R6, c[0x0][0x448] ;  /* 0x00011200ff067b82 */ /* 0x000e220000000800 */
[----:B------:R-:W-:Y:S02]  /*30e30*/  ULDC.64 UR4, c[0x0][0x3e0] ;  /* 0x0000f80000047ab9 */ /* 0x000fe40000000a00 */
[----:B------:R-:W2:Y:S01]  /*30e40*/  LDL.LU.64 R2, [R1+0x498] ;  /* 0x0004980001027983 */ /* 0x000ea20000300a00 */
[----:B------:R-:W1:Y:S01]  /*30e50*/  S2R R0, SR_CTAID.Z ;  /* 0x0000000000007919 */ /* 0x000e620000002700 */
[----:B0-----:R-:W-:Y:S02]  /*30e60*/  ISETP.NE.AND P0, PT, R6, 0x1, PT ;  /* 0x000000010600780c */ /* 0x001fe40003f05270 */
[----:B-1----:R-:W-:-:S05]  /*30e70*/  SHF.R.S32.HI R0, RZ, 0x1f, R0 ;  /* 0x0000001fff007819 */ /* 0x002fca0000011400 */
[----:B------:R-:W-:Y:S01]  /*30e80*/  IMAD R0, R0, UR4, RZ ;  /* 0x0000000400007c24 */ /* 0x000fe2000f8e02ff */
[----:B------:R-:W0:Y:S02]  /*30e90*/  S2R R8, SR_TID.X ;  /* 0x0000000000087919 */ /* 0x000e240000002100 */
[----:B0-----:R-:W-:-:S05]  /*30ea0*/  IMAD.SHL.U32 R10, R8, 0x8, RZ ;  /* 0x00000008080a7824 */ /* 0x001fca00078e00ff */
[----:B------:R-:W-:Y:S01]  /*30eb0*/  LOP3.LUT R10, R10, 0x38, RZ, 0xc0, !PT ;  /* 0x000000380a0a7812 */ /* 0x000fe200078ec0ff */
[----:B--2---:R-:W-:Y:S02]  /*30ec0*/  IMAD.MOV.U32 R2, RZ, RZ, R4 ;  /* 0x000000ffff027224 */ /* 0x004fe400078e0004 */
[----:B------:R-:W0:Y:S01]  /*30ed0*/  S2R R4, SR_CTAID.Z ;  /* 0x0000000000047919 */ /* 0x000e220000002700 */
[----:B------:R-:W1:Y:S01]  /*30ee0*/  S2R R5, SR_TID.X ;  /* 0x0000000000057919 */ /* 0x000e620000002100 */
[C---:B0-----:R-:W-:Y:S02]  /*30ef0*/  IMAD R0, R4.reuse, UR5, R0 ;  /* 0x0000000504007c24 */ /* 0x041fe4000f8e0200 */
[----:B------:R-:W-:Y:S01]  /*30f00*/  IMAD.WIDE.U32 R2, R4, UR4, R2 ;  /* 0x0000000404027c25 */ /* 0x000fe2000f8e0002 */
[----:B------:R-:W-:-:S03]  /*30f10*/  ULDC.64 UR4, c[0x0][0x3d0] ;  /* 0x0000f40000047ab9 */ /* 0x000fc60000000a00 */
[----:B------:R-:W-:Y:S02]  /*30f20*/  IMAD.IADD R3, R3, 0x1, R0 ;  /* 0x0000000103037824 */ /* 0x000fe400078e0200 */
[----:B------:R-:W0:Y:S01]  /*30f30*/  @P0 LDC R0, c[0x0][0x44c] ;  /* 0x00011300ff000b82 */ /* 0x000e220000000800 */
[C---:B-1----:R-:W-:Y:S01]  /*30f40*/  LOP3.LUT R4, R5.reuse, 0x7f, RZ, 0xc0, !PT ;  /* 0x0000007f05047812 */ /* 0x042fe200078ec0ff */
[----:B------:R-:W-:-:S06]  /*30f50*/  IMAD.SHL.U32 R15, R5, 0x10, RZ ;  /* 0x00000010050f7824 */ /* 0x000fcc00078e00ff */
[----:B------:R-:W1:Y:S01]  /*30f60*/  @P0 LDC R5, c[0x0][0x450] ;  /* 0x00011400ff050b82 */ /* 0x000e620000000800 */
[----:B------:R-:W-:-:S04]  /*30f70*/  SHF.R.U32.HI R7, RZ, 0x3, R4 ;  /* 0x00000003ff077819 */ /* 0x000fc80000011604 */
[----:B------:R-:W-:-:S05]  /*30f80*/  LOP3.LUT R7, R7, 0x70, R15, 0xf8, !PT ;  /* 0x0000007007077812 */ /* 0x000fca00078ef80f */
[----:B------:R-:W-:-:S04]  /*30f90*/  VIADD R7, R7, UR39 ;  /* 0x0000002707077c36 */ /* 0x000fc80008000000 */
[----:B0-----:R-:W-:-:S04]  /*30fa0*/  @P0 IMAD.HI.U32 R0, R7, R0, RZ ;  /* 0x0000000007000227 */ /* 0x001fc800078e00ff */
[----:B------:R-:W-:Y:S01]  /*30fb0*/  IMAD.MOV.U32 R4, RZ, RZ, R7 ;  /* 0x000000ffff047224 */ /* 0x000fe200078e0007 */
[----:B-1----:R-:W-:-:S04]  /*30fc0*/  @P0 SHF.R.U32.HI R4, RZ, R5, R0 ;  /* 0x00000005ff040219 */ /* 0x002fc80000011600 */
[--C-:B------:R-:W-:Y:S01]  /*30fd0*/  SHF.R.S32.HI R5, RZ, 0x1f, R4.reuse ;  /* 0x0000001fff057819 */ /* 0x100fe20000011404 */
[----:B------:R-:W-:-:S04]  /*30fe0*/  IMAD.MOV R0, RZ, RZ, -R4 ;  /* 0x000000ffff007224 */ /* 0x000fc800078e0a04 */
[----:B------:R-:W-:Y:S02]  /*30ff0*/  IMAD R5, R5, UR4, RZ ;  /* 0x0000000405057c24 */ /* 0x000fe4000f8e02ff */
[----:B------:R-:W-:-:S04]  /*31000*/  IMAD.WIDE.U32 R2, R4, UR4, R2 ;  /* 0x0000000404027c25 */ /* 0x000fc8000f8e0002 */
[----:B------:R-:W-:Y:S02]  /*31010*/  IMAD R0, R6, R0, R7 ;  /* 0x0000000006007224 */ /* 0x000fe400078e0207 */
        /* <DEDUP_REMOVED lines=10> */
[----:B------:R-:W-:-:S04]  /*310c0*/  ULDC UR4, c[0x0][0x3b8] ;  /* 0x0000ee0000047ab9 */ /* 0x000fc80000000800 */
[----:B------:R-:W-:Y:S02]  /*310d0*/  LEA.HI.X R4, R2, UR5, R0, 0x1, P0 ;  /* 0x0000000502047c11 */ /* 0x000fe400080f0c00 */
[----:B------:R-:W-:-:S04]  /*310e0*/  LOP3.LUT R0, R10, 0x40, RZ, 0xfc, !PT ;  /* 0x000000400a007812 */ /* 0x000fc800078efcff */
[----:B------:R-:W-:Y:S02]  /*310f0*/  ISETP.GE.AND P0, PT, R0, UR4, PT ;  /* 0x0000000400007c0c */ /* 0x000fe4000bf06270 */
[----:B------:R-:W-:-:S04]  /*31100*/  LOP3.LUT R0, R10, 0x80, RZ, 0xfc, !PT ;  /* 0x000000800a007812 */ /* 0x000fc800078efcff */
[----:B------:R-:W-:Y:S02]  /*31110*/  ISETP.GE.AND P1, PT, R0, UR4, PT ;  /* 0x0000000400007c0c */ /* 0x000fe4000bf26270 */
[C---:B------:R-:W-:Y:S02]  /*31120*/  LOP3.LUT R0, R10.reuse, 0xc0, RZ, 0xfc, !PT ;  /* 0x000000c00a007812 */ /* 0x040fe400078efcff */
[----:B------:R-:W-:Y:S02]  /*31130*/  ISETP.GE.AND P3, PT, R10, UR4, PT ;  /* 0x000000040a007c0c */ /* 0x000fe4000bf66270 */
[----:B------:R-:W-:Y:S01]  /*31140*/  ISETP.GE.AND P2, PT, R0, UR4, PT ;  /* 0x0000000400007c0c */ /* 0x000fe2000bf46270 */
[----:B------:R-:W-:-:S03]  /*31150*/  UMOV UR4, 0xffffffff ;  /* 0xffffffff00047882 */ /* 0x000fc60000000000 */
[----:B------:R-:W-:Y:S09]  /*31160*/  BRA.DIV UR4, `(.L_x_2163) ;  /* 0x0000003a04707947 */ /* 0x000ff2000b800000 */
[----:B------:R-:W2:Y:S01]  /*31170*/  LDL.LU R3, [R1+0x494] ;  /* 0x0004940001037983 */ /* 0x000ea20000300800 */
[----:B------:R-:W-:-:S03]  /*31180*/  ULDC UR4, c[0x0][0x288] ;  /* 0x0000a20000047ab9 */ /* 0x000fc60000000800 */
[----:B------:R-:W3:Y:S04]  /*31190*/  LDL.LU R7, [R1+0x474] ;  /* 0x0004740001077983 */ /* 0x000ee80000300800 */
[----:B------:R-:W4:Y:S04]  /*311a0*/  LDL.LU R15, [R1+0x4a0] ;  /* 0x0004a000010f7983 */ /* 0x000f280000300800 */
[----:B------:R-:W5:Y:S01]  /*311b0*/  LDL.LU R13, [R1+0x4a4] ;  /* 0x0004a400010d7983 */ /* 0x000f620000300800 */
[----:B------:R-:W0:Y:S01]  /*311c0*/  S2R R2, SR_TID.X ;  /* 0x0000000000027919 */ /* 0x000e220000002100 */
[----:B------:R-:W-:-:S02]  /*311d0*/  IMAD R0, R6, UR4, RZ ;  /* 0x0000000406007c24 */ /* 0x000fc4000f8e02ff */
[----:B------:R-:W5:Y:S01]  /*311e0*/  LDL.LU R14, [R1+0x4a8] ;  /* 0x0004a800010e7983 */ /* 0x000f620000300800 */
[----:B0-----:R-:W-:-:S05]  /*311f0*/  IMAD.SHL.U32 R11, R2, 0x8, RZ ;  /* 0x00000008020b7824 */ /* 0x001fca00078e00ff */
[----:B------:R-:W-:-:S04]  /*31200*/  LOP3.LUT R11, R11, 0x1f8, RZ, 0xc0, !PT ;  /* 0x000001f80b0b7812 */ /* 0x000fc800078ec0ff */
[----:B------:R-:W-:Y:S01]  /*31210*/  LOP3.LUT R11, R11, 0x38, R2, 0x78, !PT ;  /* 0x000000380b0b7812 */ /* 0x000fe200078e7802 */
[----:B------:R-:W-:Y:S01]  /*31220*/  SHFL.IDX PT, R6, R4, 0x1, 0x181f ;  /* 0x00381f0004067f89 */ /* 0x000fe200000e0000 */
[----:B--2---:R-:W-:-:S03]  /*31230*/  ISETP.GE.AND P4, PT, R3, R0, PT ;  /* 0x000000000300720c */ /* 0x004fc60003f86270 */
[----:B------:R-:W0:Y:S01]  /*31240*/  SHFL.IDX PT, R3, R5, RZ, 0x181f ;  /* 0x00181fff05037589 */ /* 0x000e2200000e0000 */
[----:B---3--:R-:W-:Y:S02]  /*31250*/  ISETP.GE.AND P5, PT, R7, R0, PT ;  /* 0x000000000700720c */ /* 0x008fe40003fa6270 */
[----:B------:R-:W-:Y:S02]  /*31260*/  LOP3.LUT R7, R2, 0x7f, RZ, 0xc0, !PT ;  /* 0x0000007f02077812 */ /* 0x000fe400078ec0ff */
[----:B------:R-:W1:Y:S03]  /*31270*/  SHFL.IDX PT, R2, R4, RZ, 0x181f ;  /* 0x00181fff04027589 */ /* 0x000e6600000e0000 */
[----:B------:R-:W-:-:S06]  /*31280*/  IMAD.SHL.U32 R12, R7, 0x8, RZ ;  /* 0x00000008070c7824 */ /* 0x000fcc00078e00ff */
[----:B0-----:R-:W-:-:S05]  /*31290*/  @!P5 LEA R3, P6, R10, R3, 0x1 ;  /* 0x000000030a03d211 */ /* 0x001fca00078c08ff */
[----:B-1----:R-:W-:Y:S01]  /*312a0*/  @!P5 IMAD.X R2, RZ, RZ, R2, P6 ;  /* 0x000000ffff02d224 */ /* 0x002fe200030e0602 */
[----:B------:R-:W-:-:S04]  /*312b0*/  LOP3.LUT R11, R11, 0x200, R12, 0xf8, !PT ;  /* 0x000002000b0b7812 */ /* 0x000fc800078ef80c */
[----:B------:R-:W-:-:S04]  /*312c0*/  @!P5 LOP3.LUT R3, R3, R2, RZ, 0x3c, !PT ;  /* 0x000000020303d212 */ /* 0x000fc800078e3cff */
[----:B------:R-:W-:Y:S02]  /*312d0*/  @!P5 LOP3.LUT R2, R3, R2, RZ, 0x3c, !PT ;  /* 0x000000020302d212 */ /* 0x000fe400078e3cff */
        /* <DEDUP_REMOVED lines=19> */
[----:B0-----:R-:W-:-:S05]  /*31410*/  @!P4 LEA R2, P6, R10, R2, 0x1 ;  /* 0x000000020a02c211 */ /* 0x001fca00078c08ff */
[----:B-1----:R-:W-:-:S05]  /*31420*/  @!P4 IMAD.X R3, RZ, RZ, R6, P6 ;  /* 0x000000ffff03c224 */ /* 0x002fca00030e0606 */
[----:B------:R-:W-:Y:S04]  /*31430*/  @!P4 LDGSTS.E.BYPASS.LTC128B.128 [R9+0x23400], desc[UR44][R2.64], !P3 ;  /* 0x234000000209cfae */ /* 0x000fe8000d901d6c */
[----:B------:R-:W-:Y:S04]  /*31440*/  @!P4 LDGSTS.E.BYPASS.LTC128B.128 [R9+0x27400], desc[UR44][R2.64+0x80], !P0 ;  /* 0x274000800209cfae */ /* 0x000fe8000c101d6c */
[----:B------:R-:W-:Y:S04]  /*31450*/  @!P4 LDGSTS.E.BYPASS.LTC128B.128 [R9+0x2b400], desc[UR44][R2.64+0x100], !P1 ;  /* 0x2b4001000209cfae */ /* 0x000fe8000c901d6c */
[----:B------:R0:W-:Y:S01]  /*31460*/  @!P4 LDGSTS.E.BYPASS.LTC128B.128 [R9+0x2f400], desc[UR44][R2.64+0x180], !P2 ;  /* 0x2f4001800209cfae */ /* 0x0001e2000d101d6c */
[----:B-----5:R-:W-:-:S03]  /*31470*/  ISETP.GE.AND P4, PT, R13, R0, PT ;  /* 0x000000000d00720c */ /* 0x020fc60003f86270 */
[----:B------:R-:W3:Y:S04]  /*31480*/  LDL.LU R13, [R1+0x4b0] ;  /* 0x0004b000010d7983 */ /* 0x000ee80000300800 */
        /* <DEDUP_REMOVED lines=11> */
[----:B------:R-:W-:-:S13]  /*31540*/  ISETP.GE.AND P4, PT, R14, R0, PT ;  /* 0x000000000e00720c */ /* 0x000fda0003f86270 */
[----:B------:R-:W-:Y:S02]  /*31550*/  @!P4 LEA R9, R11, UR38, 0x1 ;  /* 0x000000260b09cc11 */ /* 0x000fe4000f8e08ff */
        /* <DEDUP_REMOVED lines=8> */
[----:B------:R-:W-:Y:S01]  /*315e0*/  SHFL.IDX PT, R14, R5, 0x7, 0x181f ;  /* 0x00f81f00050e7f89 */ /* 0x000fe200000e0000 */
[----:B--2---:R-:W-:-:S13]  /*315f0*/  ISETP.GE.AND P4, PT, R15, R0, PT ;  /* 0x000000000f00720c */ /* 0x004fda0003f86270 */
[----:B0-----:R-:W-:Y:S02]  /*31600*/  @!P4 LEA R2, P6, R10, R2, 0x1 ;  /* 0x000000020a02c211 */ /* 0x001fe400078c08ff */
[----:B------:R-:W-:-:S03]  /*31610*/  @!P4 LEA R7, R11, UR38, 0x1 ;  /* 0x000000260b07cc11 */ /* 0x000fc6000f8e08ff */
[----:B------:R-:W-:-:S05]  /*31620*/  @!P4 IMAD.X R3, RZ, RZ, R6, P6 ;  /* 0x000000ffff03c224 */ /* 0x000fca00030e0606 */
[----:B------:R-:W-:Y:S04]  /*31630*/  @!P4 LDGSTS.E.BYPASS.LTC128B.128 [R7+0x24c00], desc[UR44][R2.64], !P3 ;  /* 0x24c000000207cfae */ /* 0x000fe8000d901d6c */
[----:B------:R-:W-:Y:S04]  /*31640*/  @!P4 LDGSTS.E.BYPASS.LTC128B.128 [R7+0x28c00], desc[UR44][R2.64+0x80], !P0 ;  /* 0x28c000800207cfae */ /* 0x000fe8000c101d6c */
[----:B------:R-:W-:Y:S04]  /*31650*/  @!P4 LDGSTS.E.BYPASS.LTC128B.128 [R7+0x2cc00], desc[UR44][R2.64+0x100], !P1 ;  /* 0x2cc001000207cfae */ /* 0x000fe8000c901d6c */
[----:B------:R0:W-:Y:S04]  /*31660*/  @!P4 LDGSTS.E.BYPASS.LTC128B.128 [R7+0x30c00], desc[UR44][R2.64+0x180], !P2 ;  /* 0x30c001800207cfae */ /* 0x0001e8000d101d6c */
[----:B------:R-:W-:Y:S04]  /*31670*/  SHFL.IDX PT, R6, R4, 0x6, 0x181f ;  /* 0x00d81f0004067f89 */ /* 0x000fe800000e0000 */
[----:B0-----:R-:W0:Y:S01]  /*31680*/  SHFL.IDX PT, R2, R5, 0x6, 0x181f ;  /* 0x00d81f0005027f89 */ /* 0x001e2200000e0000 */
[----:B---3--:R-:W-:-:S13]  /*31690*/  ISETP.GE.AND P4, PT, R13, R0, PT ;  /* 0x000000000d00720c */ /* 0x008fda0003f86270 */
[----:B0-----:R-:W-:Y:S02]  /*316a0*/  @!P4 LEA R2, P6, R10, R2, 0x1 ;  /* 0x000000020a02c211 */ /* 0x001fe400078c08ff */
[----:B------:R-:W-:-:S03]  /*316b0*/  @!P4 LEA R9, R11, UR38, 0x1 ;  /* 0x000000260b09cc11 */ /* 0x000fc6000f8e08ff */
[----:B------:R-:W-:Y:S02]  /*316c0*/  @!P4 IMAD.X R3, RZ, RZ, R6, P6 ;  /* 0x000000ffff03c224 */ /* 0x000fe400030e0606 */
[----:B------:R0:W1:Y:S04]  /*316d0*/  SHFL.IDX PT, R6, R4, 0x7, 0x181f ;  /* 0x00f81f0004067f89 */ /* 0x00006800000e0000 */
[----:B------:R0:W-:Y:S04]  /*316e0*/  @!P4 LDGSTS.E.BYPASS.LTC128B.128 [R9+0x25400], desc[UR44][R2.64], !P3 ;  /* 0x254000000209cfae */ /* 0x0001e8000d901d6c */
[----:B------:R0:W-:Y:S04]  /*316f0*/  @!P4 LDGSTS.E.BYPASS.LTC128B.128 [R9+0x29400], desc[UR44][R2.64+0x80], !P0 ;  /* 0x294000800209cfae */ /* 0x0001e8000c101d6c */
[----:B------:R0:W-:Y:S04]  /*31700*/  @!P4 LDGSTS.E.BYPASS.LTC128B.128 [R9+0x2d400], desc[UR44][R2.64+0x100], !P1 ;  /* 0x2d4001000209cfae */ /* 0x0001e8000c901d6c */
[----:B------:R0:W-:Y:S02]  /*31710*/  @!P4 LDGSTS.E.BYPASS.LTC128B.128 [R9+0x31400], desc[UR44][R2.64+0x180], !P2 ;  /* 0x314001800209cfae */ /* 0x0001e4000d101d6c */
.L_x_2277:
[----:B0-----:R-:W2:Y:S01]  /*31720*/  LDL.LU R2, [R1+0x4c0] ;  /* 0x0004c00001027983 */ /* 0x001ea20000300800 */
[----:B------:R-:W-:Y:S01]  /*31730*/  BSSY B0, `(.L_x_2164) ;  /* 0x0000014000007945 */ /* 0x000fe20003800000 */
[----:B--2---:R-:W-:-:S13]  /*31740*/  ISETP.GE.AND P4, PT, R2, R0, PT ;  /* 0x000000000200720c */ /* 0x004fda0003f86270 */
[----:B------:R-:W-:Y:S05]  /*31750*/  @P4 BRA `(.L_x_2165) ;  /* 0x0000000000444947 */ /* 0x000fea0003800000 */
[----:B------:R-:W0:Y:S01]  /*31760*/  S2R R2, SR_TID.X ;  /* 0x0000000000027919 */ /* 0x000e220000002100 */
[----:B------:R-:W-:-:S05]  /*31770*/  LOP3.LUT R8, R8, 0x7f, RZ, 0xc0, !PT ;  /* 0x0000007f08087812 */ /* 0x000fca00078ec0ff */
[----:B------:R-:W-:Y:S02]  /*31780*/  IMAD.SHL.U32 R4, R8, 0x8, RZ ;  /* 0x0000000808047824 */ /* 0x000fe400078e00ff */
[----:B0-----:R-:W-:-:S05]  /*31790*/  IMAD.SHL.U32 R8, R2, 0x8, RZ ;  /* 0x0000000802087824 */ /* 0x001fca00078e00ff */
[----:B------:R-:W-:-:S04]  /*317a0*/  LOP3.LUT R8, R8, 0x1f8, RZ, 0xc0, !PT ;  /* 0x000001f808087812 */ /* 0x000fc800078ec0ff */
[----:B------:R-:W-:Y:S02]  /*317b0*/  LOP3.LUT R8, R8, 0x38, R2, 0x78, !PT ;  /* 0x0000003808087812 */ /* 0x000fe400078e7802 */
[----:B------:R-:W-:Y:S02]  /*317c0*/  LEA R2, P4, R10, R14, 0x1 ;  /* 0x0000000e0a027211 */ /* 0x000fe400078808ff */
[----:B------:R-:W-:-:S03]  /*317d0*/  LOP3.LUT R8, R8, 0x200, R4, 0xf8, !PT ;  /* 0x0000020008087812 */ /* 0x000fc600078ef804 */
[----:B-1----:R-:W-:Y:S01]  /*317e0*/  IMAD.X R3, RZ, RZ, R6, P4 ;  /* 0x000000ffff037224 */ /* 0x002fe200020e0606 */
        /* <DEDUP_REMOVED lines=8> */
.L_x_2165:
[----:B------:R-:W-:Y:S05]  /*31870*/  BSYNC B0 ;  /* 0x0000000000007941 */ /* 0x000fea0003800000 */
.L_x_2164:
[----:B------:R-:W-:Y:S01]  /*31880*/  NOP ;  /* 0x0000000000007918 */ /* 0x000fe20000000000 */
[----:B------:R-:W-:Y:S01]  /*31890*/  SYNCS.ARRIVE.TRANS64.RED.A0T1 RZ, [UR38+0x32410], RZ ;  /* 0x032410ffffff79a7 */ /* 0x000fe20008200426 */
[----:B0-----:R-:W-:Y:S01]  /*318a0*/  IMAD.MOV.U32 R2, RZ, RZ, 0x1 ;  /* 0x00000001ff027424 */ /* 0x001fe200078e00ff */
[----:B------:R-:W-:Y:S04]  /*318b0*/  ARRIVES.LDGSTSBAR.64.TRANSCNT [UR38+0x32410] ;  /* 0x03241000ff0079b0 */ /* 0x000fe80008000aa6 */
[----:B------:R-:W-:Y:S01]  /*318c0*/  SHF.L.U32 R2, R2, 0x1f, RZ ;  /* 0x0000001f02027819 */ /* 0x000fe200000006ff */
[----:B------:R-:W-:Y:S01]  /*318d0*/  NOP ;  /* 0x0000000000007918 */ /* 0x000fe20000000000 */
[----:B------:R-:W-:Y:S02]  /*318e0*/  SYNCS.ARRIVE.TRANS64.A1T0 RZ, [UR38+0x32410], RZ ;  /* 0x032410ffffff79a7 */ /* 0x000fe40008100026 */
[----:B------:R-:W0:Y:S02]  /*318f0*/  SYNCS.PHASECHK.TRANS64.TRYWAIT P0, [UR38+0x32420], R2 ;  /* 0x03242002ff0075a7 */ /* 0x000e240008000166 */
[----:B0-----:R-:W-:Y:S05]  /*31900*/  @!P0 BRA `(.L_x_2166) ;  /* 0x0000003c00e48947 */ /* 0x001fea0003800000 */
.L_x_2278:
[----:B------:R-:W-:Y:S01]  /*31910*/  LOP3.LUT P0, RZ, R17, 0x2, RZ, 0xc0, !PT ;  /* 0x0000000211ff7812 */ /* 0x000fe2000780c0ff */
[----:B------:R-:W-:Y:S01]  /*31920*/  BSSY B0, `(.L_x_2167) ;  /* 0x000004b000007945 */ /* 0x000fe20003800000 */
[----:B------:R-:W-:-:S11]  /*31930*/  IMAD.MOV.U32 R0, RZ, RZ, 0x1 ;  /* 0x00000001ff007424 */ /* 0x000fd600078e00ff */
[----:B------:R-:W-:Y:S05]  /*31940*/  @!P0 BRA `(.L_x_2168) ;  /* 0x0000000400208947 */ /* 0x000fea0003800000 */
[----:B------:R-:W2:Y:S01]  /*31950*/  SYNCS.PHASECHK.TRANS64.TRYWAIT P0, [UR38+0x32460], R2 ;  /* 0x03246002ff0075a7 */ /* 0x000ea20008000166 */
[----:B0-----:R-:W0:Y:S02]  /*31960*/  S2R R3, SR_TID.X ;  /* 0x0000000000037919 */ /* 0x001e240000002100 */
[----:B0-----:R-:W-:-:S04]  /*31970*/  LOP3.LUT R3, R3, 0x7f, RZ, 0xc0, !PT ;  /* 0x0000007f03037812 */ /* 0x001fc800078ec0ff */
[----:B------:R-:W-:Y:S01]  /*31980*/  ISETP.NE.AND P1, PT, R3, RZ, PT ;  /* 0x000000ff0300720c */ /* 0x000fe20003f25270 */
[----:B--2---:R-:W-:-:S12]  /*31990*/  @!P0 BRA `(.L_x_2169) ;  /* 0x0000003c00d88947 */ /* 0x004fd80003800000 */
.L_x_2279:
[----:B------:R-:W-:Y:S04]  /*319a0*/  BSSY B1, `(.L_x_2170) ;  /* 0x0000008000017945 */ /* 0x000fe80003800000 */
[----:B------:R-:W-:Y:S05]  /*319b0*/  @P1 BRA `(.L_x_2171) ;  /* 0x0000000000181947 */ /* 0x000fea0003800000 */
[----:B0-----:R-:W0:Y:S01]  /*319c0*/  S2R R3, SR_TID.X ;  /* 0x0000000000037919 */ /* 0x001e220000002100 */
[----:B------:R-:W-:-:S04]  /*319d0*/  IMAD.MOV.U32 R2, RZ, RZ, 0xc000 ;  /* 0x0000c000ff027424 */ /* 0x000fc800078e00ff */
[----:B------:R2:W-:Y:S01]  /*319e0*/  SYNCS.ARRIVE.TRANS64 RZ, [UR38+0x32450], R2 ;  /* 0x03245002ffff79a7 */ /* 0x0005e20008000026 */
[----:B0-----:R-:W-:-:S13]  /*319f0*/  LOP3.LUT P0, RZ, R3, 0x1f, RZ, 0xc0, !PT ;  /* 0x0000001f03ff7812 */ /* 0x001fda000780c0ff */
[----:B--2---:R-:W-:Y:S05]  /*31a00*/  @!P0 BRA `(.L_x_2171) ;  /* 0x0000000000048947 */ /* 0x004fea0003800000 */
[----:B------:R-:W-:Y:S01]  /*31a10*/  BPT.TRAP 0x1 ;  /* 0x000000040000795c */ /* 0x000fe20000300000 */
.L_x_2171:
[----:B------:R-:W-:Y:S05]  /*31a20*/  BSYNC B1 ;  /* 0x0000000000017941 */ /* 0x000fea0003800000 */
.L_x_2170:
[----:B0-----:R-:W2:Y:S01]  /*31a30*/  LDL.LU R2, [R1+0x480] ;  /* 0x0004800001027983 */ /* 0x001ea20000300800 */
        /* <DEDUP_REMOVED lines=10> */
.L_x_2172:
        /* <DEDUP_REMOVED lines=13> */
.L_x_2173:
        /* <DEDUP_REMOVED lines=13> */
.L_x_2174:
        /* <DEDUP_REMOVED lines=13> */
.L_x_2175:
[----:B------:R-:W-:-:S13]  /*31d50*/  @P0 ELECT P1, URZ, PT ;  /* 0x00000000003f082f */ /* 0x000fda0003820000 */
[----:B------:R-:W-:Y:S01]  /*31d60*/  @P1 R2UR UR13, R16 ;  /* 0x00000000100d12ca */ /* 0x000fe200000e0000 */
[----:B------:R-:W-:Y:S01]  /*31d70*/  UMOV UR12, UR36 ;  /* 0x00000024000c7c82 */ /* 0x000fe20008000000 */
[----:B------:R-:W-:Y:S02]  /*31d80*/  @P1 R2UR UR11, R2 ;  /* 0x00000000020b12ca */ /* 0x000fe400000e0000 */
[----:B------:R-:W-:Y:S02]  /*31d90*/  @P1 PLOP3.LUT P0, PT, P1, PT, PT, 0x8, 0x0 ;  /* 0x000000000000181c */ /* 0x000fe40000f0e170 */
[----:B------:R-:W-:-:S09]  /*31da0*/  PLOP3.LUT P1, PT, PT, PT, PT, 0x8, 0x0 ;  /* 0x000000000000781c */ /* 0x000fd20003f2e170 */
[----:B------:R2:W-:Y:S02]  /*31db0*/  UTMALDG.4D [UR8], [UR4], desc[UR6] ;  /* 0x00000608040075b4 */ /* 0x0005e40008019000 */
[----:B--2---:R-:W-:Y:S05]  /*31dc0*/  @P0 BRA.U.ANY `(.L_x_2175) ;  /* 0xfffffffd00e00947 */ /* 0x004fea000393ffff */
.L_x_2168:
[----:B------:R-:W-:Y:S05]  /*31dd0*/  BSYNC B0 ;  /* 0x0000000000007941 */ /* 0x000fea0003800000 */
.L_x_2167:
[----:B------:R-:W2:Y:S04]  /*31de0*/  LDL.LU R4, [R1+0x4b4] ;  /* 0x0004b40001047983 */ /* 0x000ea80000300800 */
[----:B0-----:R-:W3:Y:S01]  /*31df0*/  LDL R3, [R1+0x488] ;  /* 0x0004880001037983 */ /* 0x001ee20000100800 */
[----:B------:R-:W-:Y:S02]  /*31e00*/  IMAD.MOV.U32 R7, RZ, RZ, RZ ;  /* 0x000000ffff077224 */ /* 0x000fe400078e00ff */
[----:B-1----:R-:W-:Y:S02]  /*31e10*/  IMAD.MOV.U32 R6, RZ, RZ, 0x1 ;  /* 0x00000001ff067424 */ /* 0x002fe400078e00ff */
[----:B--2---:R-:W-:-:S05]  /*31e20*/  VIADD R8, R4, 0xfffffffe ;  /* 0xfffffffe04087836 */ /* 0x004fca0000000000 */
[----:B---3--:R-:W-:-:S13]  /*31e30*/  ISETP.GE.AND P0, PT, R8, R3, PT ;  /* 0x000000030800720c */ /* 0x008fda0003f06270 */
[----:B------:R-:W-:Y:S05]  /*31e40*/  @!P0 BRA `(.L_x_2143) ;  /* 0x00000018009c8947 */ /* 0x000fea0003800000 */
[----:B------:R-:W2:Y:S04]  /*31e50*/  LDL.LU R5, [R1+0x490] ;  /* 0x0004900001057983 */ /* 0x000ea80000300800 */
[----:B------:R-:W3:Y:S01]  /*31e60*/  LDL.LU R4, [R1+0x48c] ;  /* 0x00048c0001047983 */ /* 0x000ee20000300800 */
[----:B------:R-:W-:Y:S01]  /*31e70*/  UIADD3 UR4, UR40, 0x1, URZ ;  /* 0x0000000128047890 */ /* 0x000fe2000fffe03f */
[----:B------:R-:W-:Y:S01]  /*31e80*/  LOP3.LUT R3, RZ, R3, RZ, 0x33, !PT ;  /* 0x00000003ff037212 */ /* 0x000fe200078e33ff */
[----:B------:R-:W-:-:S04]  /*31e90*/  IMAD.MOV.U32 R6, RZ, RZ, 0x1 ;  /* 0x00000001ff067424 */ /* 0x000fc800078e00ff */
[----:B--2---:R-:W-:Y:S01]  /*31ea0*/  IMAD R0, R5, UR4, RZ ;  /* 0x0000000405007c24 */ /* 0x004fe2000f8e02ff */
[----:B------:R-:W-:-:S04]  /*31eb0*/  ULOP3.LUT UR4, URZ, UR41, URZ, 0x33, !UPT ;  /* 0x000000293f047292 */ /* 0x000fc8000f8e333f */
[----:B------:R-:W-:-:S04]  /*31ec0*/  LOP3.LUT R0, RZ, R0, RZ, 0x33, !PT ;  /* 0x00000000ff007212 */ /* 0x000fc800078e33ff */
[----:B---3--:R-:W-:Y:S01]  /*31ed0*/  VIADDMNMX R0, R0, -R4, UR4, !PT ;  /* 0x0000000400007e46 */ /* 0x008fe2000f800904 */
[----:B------:R-:W-:Y:S01]  /*31ee0*/  ULOP3.LUT UR4, URZ, UR42, URZ, 0x33, !UPT ;  /* 0x0000002a3f047292 */ /* 0x000fe2000f8e333f */
[----:B------:R-:W0:Y:S05]  /*31ef0*/  S2R R4, SR_TID.X ;  /* 0x0000000000047919 */ /* 0x000e2a0000002100 */
[----:B------:R-:W-:-:S04]  /*31f00*/  VIMNMX R0, R0, UR4, !PT ;  /* 0x0000000400007c48 */ /* 0x000fc8000ffe0100 */
[----:B------:R-:W-:-:S05]  /*31f10*/  VIADDMNMX R3, R0, 0x2, R3, !PT ;  /* 0x0000000200037846 */ /* 0x000fca0007800103 */
[----:B------:R-:W-:-:S05]  /*31f20*/  VIADD R5, R3, 0xfffffffe ;  /* 0xfffffffe03057836 */ /* 0x000fca0000000000 */
[-C--:B------:R-:W-:Y:S02]  /*31f30*/  ISETP.NE.AND P0, PT, R5, R0.reuse, PT ;  /* 0x000000000500720c */ /* 0x080fe40003f05270 */
[----:B------:R-:W-:-:S05]  /*31f40*/  LOP3.LUT R0, RZ, R0, RZ, 0x33, !PT ;  /* 0x00000000ff007212 */ /* 0x000fca00078e33ff */
[----:B------:R-:W-:Y:S02]  /*31f50*/  IMAD.IADD R2, R3, 0x1, R0 ;  /* 0x0000000103027824 */ /* 0x000fe400078e0200 */
[----:B------:R-:W-:-:S03]  /*31f60*/  IMAD.MOV.U32 R0, RZ, RZ, 0x1 ;  /* 0x00000001ff007424 */ /* 0x000fc600078e00ff */
[----:B------:R-:W-:Y:S02]  /*31f70*/  LOP3.LUT R11, R2, 0x1, RZ, 0xc0, !PT ;  /* 0x00000001020b7812 */ /* 0x000fe400078ec0ff */
[----:B0-----:R-:W-:Y:S01]  /*31f80*/  LOP3.LUT R10, R4, 0x1f, RZ, 0xc0, !PT ;  /* 0x0000001f040a7812 */ /* 0x001fe200078ec0ff */
[----:B------:R-:W-:Y:S06]  /*31f90*/  @!P0 BRA `(.L_x_2176) ;  /* 0x0000001000348947 */ /* 0x000fec0003800000 */
[----:B------:R-:W-:Y:S01]  /*31fa0*/  BSSY B0, `(.L_x_2176) ;  /* 0x000010c000007945 */ /* 0x000fe20003800000 */
[----:B------:R-:W-:Y:S02]  /*31fb0*/  IMAD.IADD R9, R2, 0x1, -R11 ;  /* 0x0000000102097824 */ /* 0x000fe400078e0a0b */
[----:B------:R-:W-:-:S07]  /*31fc0*/  IMAD.MOV.U32 R0, RZ, RZ, 0x1 ;  /* 0x00000001ff007424 */ /* 0x000fce00078e00ff */
.L_x_2209:
        /* <DEDUP_REMOVED lines=27> */
.L_x_2179:
[----:B------:R-:W1:Y:S01]  /*32180*/  S2R R2, SR_TID.X ;  /* 0x0000000000027919 */ /* 0x000e620000002100 */
[----:B------:R-:W-:Y:S01]  /*32190*/  BSSY B2, `(.L_x_2180) ;  /* 0x0000006000027945 */ /* 0x000fe20003800000 */
[----:B-1----:R-:W-:Y:S02]  /*321a0*/  LOP3.LUT R3, R2, 0x7f, RZ, 0xc0, !PT ;  /* 0x0000007f02037812 */ /* 0x002fe400078ec0ff */
[----:B------:R-:W-:Y:S02]  /*321b0*/  SHF.L.U32 R2, R0, 0x1f, RZ ;  /* 0x0000001f00027819 */ /* 0x000fe400000006ff */
[----:B------:R-:W-:Y:S02]  /*321c0*/  ISETP.NE.AND P2, PT, R3, RZ, PT ;  /* 0x000000ff0300720c */ /* 0x000fe40003f45270 */
[----:B------:R-:W1:Y:S02]  /*321d0*/  SYNCS.PHASECHK.TRANS64.TRYWAIT P0, [UR38+0x32448], R2 ;  /* 0x03244802ff0075a7 */ /* 0x000e640008000166 */
[----:B-1----:R-:W-:Y:S09]  /*321e0*/  @!P0 BRA `(.L_x_2181) ;  /* 0x0000003400dc8947 */ /* 0x002ff20003800000 */
.L_x_2280:
[----:B------:R-:W-:Y:S05]  /*321f0*/  BSYNC B2 ;  /* 0x0000000000027941 */ /* 0x000fea0003800000 */
.L_x_2180:
[----:B------:R-:W-:Y:S04]  /*32200*/  BSSY B2, `(.L_x_2182) ;  /* 0x0000007000027945 */ /* 0x000fe80003800000 */
[----:B------:R-:W-:Y:S05]  /*32210*/  @P2 BRA `(.L_x_2183) ;  /* 0x0000000000142947 */ /* 0x000fea0003800000 */
[----:B------:R-:W-:Y:S01]  /*32220*/  ISETP.NE.AND P0, PT, R10, RZ, PT ;  /* 0x000000ff0a00720c */ /* 0x000fe20003f05270 */
[----:B-1----:R-:W-:-:S04]  /*32230*/  IMAD.MOV.U32 R3, RZ, RZ, 0x3000 ;  /* 0x00003000ff037424 */ /* 0x002fc800078e00ff */
[----:B------:R2:W-:Y:S08]  /*32240*/  SYNCS.ARRIVE.TRANS64 RZ, [UR38+0x32438], R3 ;  /* 0x03243803ffff79a7 */ /* 0x0005f00008000026 */
[----:B--2---:R-:W-:Y:S05]  /*32250*/  @!P0 BRA `(.L_x_2183) ;  /* 0x0000000000048947 */ /* 0x004fea0003800000 */
[----:B------:R-:W-:Y:S01]  /*32260*/  BPT.TRAP 0x1 ;  /* 0x000000040000795c */ /* 0x000fe20000300000 */
.L_x_2183:
[----:B------:R-:W-:Y:S05]  /*32270*/  BSYNC B2 ;  /* 0x0000000000027941 */ /* 0x000fea0003800000 */
.L_x_2182:
        /* <DEDUP_REMOVED lines=11> */
.L_x_2184:
        /* <DEDUP_REMOVED lines=10> */
.L_x_2281:
[----:B------:R-:W-:Y:S05]  /*323d0*/  BSYNC B2 ;  /* 0x0000000000027941 */ /* 0x000fea0003800000 */
.L_x_2185:
        /* <DEDUP_REMOVED lines=9> */
.L_x_2188:
[----:B------:R-:W-:Y:S05]  /*32470*/  BSYNC B2 ;  /* 0x0000000000027941 */ /* 0x000fea0003800000 */
.L_x_2187:
        /* <DEDUP_REMOVED lines=9> */
.L_x_2189:
        /* <DEDUP_REMOVED lines=13> */
.L_x_2190:
        /* <DEDUP_REMOVED lines=13> */
.L_x_2191:
        /* <DEDUP_REMOVED lines=13> */
.L_x_2192:
        /* <DEDUP_REMOVED lines=8> */
.L_x_2178:
[----:B------:R-:W-:Y:S05]  /*32800*/  BSYNC B1 ;  /* 0x0000000000017941 */ /* 0x000fea0003800000 */
.L_x_2177:
        /* <DEDUP_REMOVED lines=8> */
[----:B------:R-:W-:Y:S01]  /*32890*/  ULDC.64 UR4, c[0x0][0x428] ;  /* 0x00010a0000047ab9 */ /* 0x000fe20000000a00 */
        /* <DEDUP_REMOVED lines=8> */
[----:B------:R-:W-:-:S04]  /*32920*/  IMAD R5, R19, UR4, RZ ;  /* 0x0000000413057c24 */ /* 0x000fc8000f8e02ff */
[C---:B------:R-:W-:Y:S02]  /*32930*/  IMAD R5, R18.reuse, UR5, R5 ;  /* 0x0000000512057c24 */ /* 0x040fe4000f8e0205 */
[----:B------:R-:W-:Y:S01]  /*32940*/  IMAD.WIDE.U32 R2, R18, UR4, R2 ;  /* 0x0000000412027c25 */ /* 0x000fe2000f8e0002 */
[----:B------:R-:W-:-:S03]  /*32950*/  ULDC.64 UR4, c[0x0][0x418] ;  /* 0x0001060000047ab9 */ /* 0x000fc60000000a00 */
[----:B------:R-:W-:Y:S01]  /*32960*/  IMAD.IADD R3, R5, 0x1, R3 ;  /* 0x0000000105037824 */ /* 0x000fe200078e0203 */
[----:B------:R-:W-:-:S04]  /*32970*/  LEA R4, P0, R2, UR4, 0x2 ;  /* 0x0000000402047c11 */ /* 0x000fc8000f8010ff */
[----:B------:R-:W-:-:S05]  /*32980*/  LEA.HI.X R5, R2, UR5, R3, 0x2, P0 ;  /* 0x0000000502057c11 */ /* 0x000fca00080f1403 */
[----:B------:R0:W5:Y:S04]  /*32990*/  LDG.E R16, desc[UR44][R4.64] ;  /* 0x0000002c04107981 */ /* 0x000168000c1e1900 */
.L_x_2195:
[----:B------:R-:W1:Y:S01]  /*329a0*/  S2R R2, SR_TID.X ;  /* 0x0000000000027919 */ /* 0x000e620000002100 */
[----:B------:R-:W-:Y:S01]  /*329b0*/  BSSY B2, `(.L_x_2196) ;  /* 0x0000006000027945 */ /* 0x000fe20003800000 */
[----:B-1----:R-:W-:Y:S02]  /*329c0*/  LOP3.LUT R3, R2, 0x7f, RZ, 0xc0, !PT ;  /* 0x0000007f02037812 */ /* 0x002fe400078ec0ff */
[----:B------:R-:W-:Y:S02]  /*329d0*/  SHF.L.U32 R2, R0, 0x1f, RZ ;  /* 0x0000001f00027819 */ /* 0x000fe400000006ff */
[----:B------:R-:W-:Y:S02]  /*329e0*/  ISETP.NE.AND P2, PT, R3, RZ, PT ;  /* 0x000000ff0300720c */ /* 0x000fe40003f45270 */
[----:B------:R-:W1:Y:S02]  /*329f0*/  SYNCS.PHASECHK.TRANS64.TRYWAIT P0, [UR38+0x32440], R2 ;  /* 0x03244002ff0075a7 */ /* 0x000e640008000166 */
[----:B-1----:R-:W-:Y:S09]  /*32a00*/  @!P0 BRA `(.L_x_2197) ;  /* 0x0000003000048947 */ /* 0x002ff20003800000 */
.L_x_2282:
[----:B------:R-:W-:Y:S05]  /*32a10*/  BSYNC B2 ;  /* 0x0000000000027941 */ /* 0x000fea0003800000 */
.L_x_2196:
[----:B------:R-:W-:Y:S04]  /*32a20*/  BSSY B2, `(.L_x_2198) ;  /* 0x0000007000027945 */ /* 0x000fe80003800000 */
[----:B------:R-:W-:Y:S05]  /*32a30*/  @P2 BRA `(.L_x_2199) ;  /* 0x0000000000142947 */ /* 0x000fea0003800000 */
[----:B------:R-:W-:Y:S01]  /*32a40*/  ISETP.NE.AND P0, PT, R10, RZ, PT ;  /* 0x000000ff0a00720c */ /* 0x000fe20003f05270 */
[----:B-1----:R-:W-:-:S04]  /*32a50*/  IMAD.MOV.U32 R3, RZ, RZ, 0x3000 ;  /* 0x00003000ff037424 */ /* 0x002fc800078e00ff */
[----:B------:R2:W-:Y:S08]  /*32a60*/  SYNCS.ARRIVE.TRANS64 RZ, [UR38+0x32430], R3 ;  /* 0x03243003ffff79a7 */ /* 0x0005f00008000026 */
[----:B--2---:R-:W-:Y:S05]  /*32a70*/  @!P0 BRA `(.L_x_2199) ;  /* 0x0000000000048947 */ /* 0x004fea0003800000 */
[----:B------:R-:W-:Y:S01]  /*32a80*/  BPT.TRAP 0x1 ;  /* 0x000000040000795c */ /* 0x000fe20000300000 */
.L_x_2199:
[----:B------:R-:W-:Y:S05]  /*32a90*/  BSYNC B2 ;  /* 0x0000000000027941 */ /* 0x000fea0003800000 */
.L_x_2198:
        /* <DEDUP_REMOVED lines=11> */
.L_x_2200:
        /* <DEDUP_REMOVED lines=11> */
.L_x_2283:
[----:B------:R-:W-:Y:S05]  /*32c00*/  BSYNC B2 ;  /* 0x0000000000027941 */ /* 0x000fea0003800000 */
.L_x_2201:
        /* <DEDUP_REMOVED lines=9> */
.L_x_2204:
[----:B------:R-:W-:Y:S05]  /*32ca0*/  BSYNC B2 ;  /* 0x0000000000027941 */ /* 0x000fea0003800000 */
.L_x_2203:
        /* <DEDUP_REMOVED lines=9> */
.L_x_2205:
        /* <DEDUP_REMOVED lines=13> */
.L_x_2206:
        /* <DEDUP_REMOVED lines=13> */
.L_x_2207:
        /* <DEDUP_REMOVED lines=13> */
.L_x_2208:
        /* <DEDUP_REMOVED lines=8> */
.L_x_2194:
[----:B------:R-:W-:Y:S05]  /*33030*/  BSYNC B1 ;  /* 0x0000000000017941 */ /* 0x000fea0003800000 */
.L_x_2193:
[----:B------:R-:W-:Y:S01]  /*33040*/  VIADD R8, R8, 0xfffffffe ;  /* 0xfffffffe08087836 */ /* 0x000fe20000000000 */
[----:B------:R-:W-:Y:S06]  /*33050*/  @P1 BRA `(.L_x_2209) ;  /* 0xffffffec00dc1947 */ /* 0x000fec000383ffff */
[----:B------:R-:W-:Y:S05]  /*33060*/  BSYNC B0 ;  /* 0x0000000000007941 */ /* 0x000fea0003800000 */
.L_x_2176:
        /* <DEDUP_REMOVED lines=25> */
.L_x_2212:
[----:B------:R-:W1:Y:S01]  /*33200*/  S2R R2, SR_TID.X ;  /* 0x0000000000027919 */ /* 0x000e620000002100 */
[----:B------:R-:W-:Y:S01]  /*33210*/  BSSY B1, `(.L_x_2213) ;  /* 0x0000006000017945 */ /* 0x000fe20003800000 */
[----:B-1----:R-:W-:Y:S02]  /*33220*/  LOP3.LUT R3, R2, 0x7f, RZ, 0xc0, !PT ;  /* 0x0000007f02037812 */ /* 0x002fe400078ec0ff */
[----:B------:R-:W-:Y:S02]  /*33230*/  SHF.L.U32 R2, R0, 0x1f, RZ ;  /* 0x0000001f00027819 */ /* 0x000fe400000006ff */
[----:B------:R-:W-:Y:S02]  /*33240*/  ISETP.NE.AND P1, PT, R3, RZ, PT ;  /* 0x000000ff0300720c */ /* 0x000fe40003f25270 */
[----:B------:R-:W1:Y:S02]  /*33250*/  SYNCS.PHASECHK.TRANS64.TRYWAIT P0, [UR38+0x32448], R2 ;  /* 0x03244802ff0075a7 */ /* 0x000e640008000166 */
[----:B-1----:R-:W-:Y:S09]  /*33260*/  @!P0 BRA `(.L_x_2214) ;  /* 0x00000028001c8947 */ /* 0x002ff20003800000 */
.L_x_2284:
[----:B------:R-:W-:Y:S05]  /*33270*/  BSYNC B1 ;  /* 0x0000000000017941 */ /* 0x000fea0003800000 */
.L_x_2213:
[----:B------:R-:W-:Y:S04]  /*33280*/  BSSY B1, `(.L_x_2215) ;  /* 0x0000007000017945 */ /* 0x000fe80003800000 */
[----:B------:R-:W-:Y:S05]  /*33290*/  @P1 BRA `(.L_x_2216) ;  /* 0x0000000000141947 */ /* 0x000fea0003800000 */
[----:B------:R-:W-:Y:S01]  /*332a0*/  ISETP.NE.AND P0, PT, R10, RZ, PT ;  /* 0x000000ff0a00720c */ /* 0x000fe20003f05270 */
[----:B-1----:R-:W-:-:S04]  /*332b0*/  IMAD.MOV.U32 R3, RZ, RZ, 0x3000 ;  /* 0x00003000ff037424 */ /* 0x002fc800078e00ff */
[----:B------:R2:W-:Y:S08]  /*332c0*/  SYNCS.ARRIVE.TRANS64 RZ, [UR38+0x32438], R3 ;  /* 0x03243803ffff79a7 */ /* 0x0005f00008000026 */
[----:B--2---:R-:W-:Y:S05]  /*332d0*/  @!P0 BRA `(.L_x_2216) ;  /* 0x0000000000048947 */ /* 0x004fea0003800000 */
[----:B------:R-:W-:Y:S01]  /*332e0*/  BPT.TRAP 0x1 ;  /* 0x000000040000795c */ /* 0x000fe20000300000 */
.L_x_2216:
[----:B------:R-:W-:Y:S05]  /*332f0*/  BSYNC B1 ;  /* 0x0000000000017941 */ /* 0x000fea0003800000 */
.L_x_2215:
        /* <DEDUP_REMOVED lines=11> */
.L_x_2217:
        /* <DEDUP_REMOVED lines=11> */
.L_x_2285:
[----:B------:R-:W-:Y:S05]  /*33460*/  BSYNC B1 ;  /* 0x0000000000017941 */ /* 0x000fea0003800000 */
.L_x_2218:
        /* <DEDUP_REMOVED lines=9> */
.L_x_2221:
[----:B------:R-:W-:Y:S05]  /*33500*/  BSYNC B1 ;  /* 0x0000000000017941 */ /* 0x000fea0003800000 */
.L_x_2220:
        /* <DEDUP_REMOVED lines=9> */
.L_x_2222:
        /* <DEDUP_REMOVED lines=13> */
.L_x_2223:
        /* <DEDUP_REMOVED lines=13> */
.L_x_2224:
        /* <DEDUP_REMOVED lines=13> */
.L_x_2225:
        /* <DEDUP_REMOVED lines=8> */
.L_x_2211:
[----:B------:R-:W-:Y:S05]  /*33890*/  BSYNC B0 ;  /* 0x0000000000007941 */ /* 0x000fea0003800000 */
.L_x_2210:
[----:B------:R-:W-:Y:S02]  /*338a0*/  LOP3.LUT R0, R0, 0x1, RZ, 0x3c, !PT ;  /* 0x0000000100007812 */ /* 0x000fe400078e3cff */
[----:B------:R-:W-:-:S07]  /*338b0*/  CS2R R6, SRZ ;  /* 0x0000000000067805 */ /* 0x000fce000001ff00 */
.L_x_2143:
[----:B------:R-:W1:Y:S01]  /*338c0*/  S2R R3, SR_CgaCtaId ;  /* 0x0000000000037919 */ /* 0x000e620000008800 */
[----:B------:R-:W-:Y:S02]  /*338d0*/  MOV R2, 0x400 ;  /* 0x0000040000027802 */ /* 0x000fe40000000f00 */
[----:B------:R-:W-:Y:S02]  /*338e0*/  SHF.L.U32 R7, R7, 0x1f, RZ ;  /* 0x0000001f07077819 */ /* 0x000fe400000006ff */
[----:B-1----:R-:W-:-:S04]  /*338f0*/  LEA R2, R3, R2, 0x18 ;  /* 0x0000000203027211 */ /* 0x002fc800078ec0ff */
[----:B------:R-:W1:Y:S02]  /*33900*/  SYNCS.PHASECHK.TRANS64.TRYWAIT P0, [R2+URZ+0x32420], R7 ;  /* 0x03242007020075a7 */ /* 0x000e64000800017f */
[----:B-1----:R-:W-:Y:S05]  /*33910*/  @!P0 BRA `(.L_x_2226) ;  /* 0x0000002000a08947 */ /* 0x002fea0003800000 */
.L_x_2286:
[----:B------:R-:W-:-:S03]  /*33920*/  UMOV UR4, 0xffffffff ;  /* 0xffffffff00047882 */ /* 0x000fc60000000000 */
[----:B------:R-:W-:Y:S05]  /*33930*/  BRA.DIV UR4, `(.L_x_2227) ;  /* 0x0000002204ac7947 */ /* 0x000fea000b800000 */
[----:B------:R-:W2:Y:S02]  /*33940*/  S2R R3, SR_TID.X ;  /* 0x0000000000037919 */ /* 0x000ea40000002100 */
[----:B--2---:R-:W-:-:S04]  /*33950*/  SHF.R.U32.HI R3, RZ, 0x5, R3 ;  /* 0x00000005ff037819 */ /* 0x004fc80000011603 */
[----:B------:R-:W-:-:S05]  /*33960*/  LOP3.LUT R3, R3, 0x3, RZ, 0xc0, !PT ;  /* 0x0000000303037812 */ /* 0x000fca00078ec0ff */
[----:B------:R2:W3:Y:S02]  /*33970*/  SHFL.IDX PT, R14, R3, RZ, 0x1f ;  /* 0x00001fff030e7589 */ /* 0x0004e400000e0000 */
.L_x_2289:
[----:B---3--:R-:W-:-:S13]  /*33980*/  ISETP.NE.AND P0, PT, R14, RZ, PT ;  /* 0x000000ff0e00720c */ /* 0x008fda0003f05270 */
[----:B------:R-:W-:Y:S05]  /*33990*/  @P0 BRA `(.L_x_2039) ;  /* 0x0000000000880947 */ /* 0x000fea0003800000 */
[----:B------:R-:W-:-:S03]  /*339a0*/  UMOV UR4, 0xffffffff ;  /* 0xffffffff00047882 */ /* 0x000fc60000000000 */
[----:B------:R-:W-:Y:S05]  /*339b0*/  BRA.DIV UR4, `(.L_x_2228) ;  /* 0x0000002204c07947 */ /* 0x000fea000b800000 */
[----:B------:R-:W-:-:S13]  /*339c0*/  ELECT P6, URZ, PT ;  /* 0x00000000003f782f */ /* 0x000fda00038c0000 */
.L_x_2292:
[----:B------:R-:W-:Y:S05]  /*339d0*/  @!P6 BRA `(.L_x_2039) ;  /* 0x000000000078e947 */ /* 0x000fea0003800000 */
[----:B--2---:R-:W2:Y:S02]  /*339e0*/  LDL.LU R3, [R1+0x484] ;  /* 0x0004840001037983 */ /* 0x004ea40000300800 */
[----:B--2---:R-:W-:-:S04]  /*339f0*/  LOP3.LUT R3, R3, 0x2, RZ, 0xfc, !PT ;  /* 0x0000000203037812 */ /* 0x004fc800078efcff */
[----:B------:R-:W-:-:S13]  /*33a00*/  ISETP.NE.AND P2, PT, R3, 0x3, PT ;  /* 0x000000030300780c */ /* 0x000fda0003f45270 */
[----:B------:R-:W-:Y:S05]  /*33a10*/  @!P2 BRA `(.L_x_2229) ;  /* 0x000000000004a947 */ /* 0x000fea0003800000 */
[----:B------:R-:W-:Y:S01]  /*33a20*/  BPT.TRAP 0x1 ;  /* 0x000000040000795c */ /* 0x000fe20000300000 */
.L_x_2229:
[----:B------:R-:W-:Y:S01]  /*33a30*/  VIADD R3, R2, 0x32440 ;  /* 0x0003244002037836 */ /* 0x000fe20000000000 */
[----:B-1----:R-:W-:Y:S01]  /*33a40*/  SHF.L.U32 R7, R0, 0x1f, RZ ;  /* 0x0000001f00077819 */ /* 0x002fe200000006ff */
[C---:B------:R-:W-:Y:S02]  /*33a50*/  VIADD R4, R6.reuse, 0x1 ;  /* 0x0000000106047836 */ /* 0x040fe40000000000 */
[----:B------:R-:W-:-:S03]  /*33a60*/  IMAD R8, R6, 0x8, R3 ;  /* 0x0000000806087824 */ /* 0x000fc600078e0203 */
[C---:B------:R-:W-:Y:S01]  /*33a70*/  ISETP.NE.AND P1, PT, R4.reuse, 0x2, PT ;  /* 0x000000020400780c */ /* 0x040fe20003f25270 */
[----:B------:R-:W1:Y:S03]  /*33a80*/  SYNCS.PHASECHK.TRANS64.TRYWAIT P0, [R8+URZ], R7 ;  /* 0x00000007080075a7 */ /* 0x000e66000800017f */
[----:B0-----:R-:W-:Y:S02]  /*33a90*/  SEL R5, RZ, 0x1, P1 ;  /* 0x00000001ff057807 */ /* 0x001fe40000800000 */
[----:B------:R-:W-:Y:S02]  /*33aa0*/  SEL R4, R4, RZ, P1 ;  /* 0x000000ff04047207 */ /* 0x000fe40000800000 */
[----:B------:R-:W-:-:S03]  /*33ab0*/  LOP3.LUT R0, R0, R5, RZ, 0x3c, !PT ;  /* 0x0000000500007212 */ /* 0x000fc600078e3cff */
[----:B------:R-:W-:Y:S01]  /*33ac0*/  IMAD R3, R4, 0x8, R3 ;  /* 0x0000000804037824 */ /* 0x000fe200078e0203 */
[----:B------:R-:W-:Y:S01]  /*33ad0*/  SHF.L.U32 R0, R0, 0x1f, RZ ;  /* 0x0000001f00007819 */ /* 0x000fe200000006ff */
[----:B-1----:R-:W-:Y:S06]  /*33ae0*/  @!P0 BRA `(.L_x_2230) ;  /* 0x0000002000948947 */ /* 0x002fec0003800000 */
.L_x_2293:
[----:B------:R-:W1:Y:S02]  /*33af0*/  SYNCS.PHASECHK.TRANS64.TRYWAIT P0, [R3+URZ], R0 ;  /* 0x00000000030075a7 */ /* 0x000e64000800017f */
[----:B-1----:R-:W-:Y:S05]  /*33b00*/  @!P0 BRA `(.L_x_2231) ;  /* 0x0000002000a08947 */ /* 0x002fea0003800000 */
.L_x_2294:
[----:B------:R-:W-:Y:S05]  /*33b10*/  @!P2 BRA `(.L_x_2232) ;  /* 0x000000000004a947 */ /* 0x000fea0003800000 */
[----:B------:R-:W-:Y:S01]  /*33b20*/  BPT.TRAP 0x1 ;  /* 0x000000040000795c */ /* 0x000fe20000300000 */
.L_x_2232:
[----:B-1----:R-:W-:-:S04]  /*33b30*/  VIADD R3, R2, 0x32460 ;  /* 0x0003246002037836 */ /* 0x002fc80000000000 */
[----:B------:R-:W-:-:S04]  /*33b40*/  IMAD R6, R6, 0x8, R3 ;  /* 0x0000000806067824 */ /* 0x000fc800078e0203 */
[----:B------:R-:W1:Y:S02]  /*33b50*/  SYNCS.PHASECHK.TRANS64.TRYWAIT P0, [R6+URZ], R7 ;  /* 0x00000007060075a7 */ /* 0x000e64000800017f */
[----:B-1----:R-:W-:Y:S05]  /*33b60*/  @!P0 BRA `(.L_x_2233) ;  /* 0x00000020009c8947 */ /* 0x002fea0003800000 */
.L_x_2295:
[----:B------:R-:W-:-:S07]  /*33b70*/  IMAD R3, R4, 0x8, R3 ;  /* 0x0000000804037824 */ /* 0x000fce00078e0203 */
.L_x_2234:
[----:B--2---:R2:W3:Y:S02]  /*33b80*/  SYNCS.PHASECHK.TRANS64.TRYWAIT P0, [R3+URZ], R0 ;  /* 0x00000000030075a7 */ /* 0x0044e4000800017f */
[----:B---3--:R-:W-:Y:S05]  /*33b90*/  @!P0 NANOSLEEP.SYNCS 0x989680 ;  /* 0x009896800000895d */ /* 0x008fea0003900000 */
[----:B------:R-:W3:Y:S02]  /*33ba0*/  @!P0 SYNCS.PHASECHK.TRANS64 P0, [R3+URZ], R0 ;  /* 0x00000000030085a7 */ /* 0x000ee4000800007f */
[----:B---3--:R-:W-:Y:S05]  /*33bb0*/  @!P0 BRA `(.L_x_2234) ;  /* 0xfffffffc00f08947 */ /* 0x008fea000383ffff */
.L_x_2039:
[----:B------:R-:W-:Y:S05]  /*33bc0*/  BSYNC B6 ;  /* 0x0000000000067941 */ /* 0x000fea0003800000 */
.L_x_2036:
[----:B------:R-:W-:Y:S05]  /*33bd0*/  EXIT ;  /* 0x000000000000794d */ /* 0x000fea0003800000 */
.L_x_2050:
[----:B0-----:R0:W1:Y:S02]  /*33be0*/  SYNCS.PHASECHK.TRANS64.TRYWAIT P0, [R72+URZ+0x32400], R13 ;  /* 0x0324000d480075a7 */ /* 0x001064000800017f */
[----:B-1----:R-:W-:Y:S05]  /*33bf0*/  @!P0 NANOSLEEP.SYNCS 0x989680 ;  /* 0x009896800000895d */ /* 0x002fea0003900000 */
[----:B------:R-:W1:Y:S02]  /*33c00*/  @!P0 SYNCS.PHASECHK.TRANS64 P0, [R72+URZ+0x32400], R13 ;  /* 0x0324000d480085a7 */ /* 0x000e64000800007f */
[----:B-1----:R-:W-:Y:S05]  /*33c10*/  @!P0 BRA `(.L_x_2050) ;  /* 0xfffffffc00f08947 */ /* 0x002fea000383ffff */
[----:B------:R-:W-:Y:S05]  /*33c20*/  BRA `(.L_x_2235) ;  /* 0xfffffce400787947 */ /* 0x000fea000383ffff */
.L_x_2057:
[----:B-1----:R1:W2:Y:S02]  /*33c30*/  SYNCS.PHASECHK.TRANS64.TRYWAIT P0, [R10+URZ], R11 ;  /* 0x0000000b0a0075a7 */ /* 0x0022a4000800017f */
[----:B--2---:R-:W-:Y:S05]  /*33c40*/  @!P0 NANOSLEEP.SYNCS 0x989680 ;  /* 0x009896800000895d */ /* 0x004fea0003900000 */
[----:B------:R-:W2:Y:S02]  /*33c50*/  @!P0 SYNCS.PHASECHK.TRANS64 P0, [R10+URZ], R11 ;  /* 0x0000000b0a0085a7 */ /* 0x000ea4000800007f */
[----:B--2---:R-:W-:Y:S05]  /*33c60*/  @!P0 BRA `(.L_x_2057) ;  /* 0xfffffffc00f08947 */ /* 0x004fea000383ffff */
[----:B------:R-:W-:Y:S05]  /*33c70*/  BRA `(.L_x_2056) ;  /* 0xfffffce800747947 */ /* 0x000fea000383ffff */
.L_x_2059:
[----:B0-----:R0:W1:Y:S02]  /*33c80*/  SYNCS.PHASECHK.TRANS64.TRYWAIT P0, [R72+URZ+0x32410], R7 ;  /* 0x03241007480075a7 */ /* 0x001064000800017f */
[----:B-1----:R-:W-:Y:S05]  /*33c90*/  @!P0 NANOSLEEP.SYNCS 0x989680 ;  /* 0x009896800000895d */ /* 0x002fea0003900000 */
[----:B------:R-:W1:Y:S02]  /*33ca0*/  @!P0 SYNCS.PHASECHK.TRANS64 P0, [R72+URZ+0x32410], R7 ;  /* 0x03241007480085a7 */ /* 0x000e64000800007f */
[----:B-1----:R-:W-:Y:S05]  /*33cb0*/  @!P0 BRA `(.L_x_2059) ;  /* 0xfffffffc00f08947 */ /* 0x002fea000383ffff */
[----:B------:R-:W-:Y:S05]  /*33cc0*/  BRA `(.L_x_2236) ;  /* 0xfffffcec004c7947 */ /* 0x000fea000383ffff */
.L_x_2066:
[----:B-1----:R1:W2:Y:S02]  /*33cd0*/  SYNCS.PHASECHK.TRANS64.TRYWAIT P0, [R10+URZ], R11 ;  /* 0x0000000b0a0075a7 */ /* 0x0022a4000800017f */
[----:B--2---:R-:W-:Y:S05]  /*33ce0*/  @!P0 NANOSLEEP.SYNCS 0x989680 ;  /* 0x009896800000895d */ /* 0x004fea0003900000 */
[----:B------:R-:W2:Y:S02]  /*33cf0*/  @!P0 SYNCS.PHASECHK.TRANS64 P0, [R10+URZ], R11 ;  /* 0x0000000b0a0085a7 */ /* 0x000ea4000800007f */
[----:B--2---:R-:W-:Y:S05]  /*33d00*/  @!P0 BRA `(.L_x_2066) ;  /* 0xfffffffc00f08947 */ /* 0x004fea000383ffff */
[----:B------:R-:W-:Y:S05]  /*33d10*/  BRA `(.L_x_2065) ;  /* 0xfffffcec00907947 */ /* 0x000fea000383ffff */
.L_x_2097:
[----:B-1----:R1:W2:Y:S02]  /*33d20*/  SYNCS.PHASECHK.TRANS64.TRYWAIT P2, [R0+URZ], R5 ;  /* 0x00000005000075a7 */ /* 0x0022a4000804017f */
[----:B--2---:R-:W-:Y:S05]  /*33d30*/  @!P2 NANOSLEEP.SYNCS 0x989680 ;  /* 0x009896800000a95d */ /* 0x004fea0003900000 */
[----:B------:R-:W2:Y:S02]  /*33d40*/  @!P2 SYNCS.PHASECHK.TRANS64 P2, [R0+URZ], R5 ;  /* 0x000000050000a5a7 */ /* 0x000ea4000804007f */
[----:B--2---:R-:W-:Y:S05]  /*33d50*/  @!P2 BRA `(.L_x_2097) ;  /* 0xfffffffc00f0a947 */ /* 0x004fea000383ffff */
[----:B------:R-:W-:Y:S05]  /*33d60*/  BRA `(.L_x_2096) ;  /* 0xfffffd5800807947 */ /* 0x000fea000383ffff */
.L_x_2104:
[----:B--2---:R2:W3:Y:S02]  /*33d70*/  SYNCS.PHASECHK.TRANS64.TRYWAIT P2, [R4+URZ], R5 ;  /* 0x00000005040075a7 */ /* 0x0044e4000804017f */
[----:B---3--:R-:W-:Y:S05]  /*33d80*/  @!P2 NANOSLEEP.SYNCS 0x989680 ;  /* 0x009896800000a95d */ /* 0x008fea0003900000 */
[----:B------:R-:W3:Y:S02]  /*33d90*/  @!P2 SYNCS.PHASECHK.TRANS64 P2, [R4+URZ], R5 ;  /* 0x000000050400a5a7 */ /* 0x000ee4000804007f */
[----:B---3--:R-:W-:Y:S05]  /*33da0*/  @!P2 BRA `(.L_x_2104) ;  /* 0xfffffffc00f0a947 */ /* 0x008fea000383ffff */
[----:B------:R-:W-:Y:S05]  /*33db0*/  BRA `(.L_x_2103) ;  /* 0xfffffd5c00a47947 */ /* 0x000fea000383ffff */
.L_x_2115:
[----:B-1----:R1:W2:Y:S02]  /*33dc0*/  SYNCS.PHASECHK.TRANS64.TRYWAIT P1, [R0+URZ], R7 ;  /* 0x00000007000075a7 */ /* 0x0022a4000802017f */
[----:B--2---:R-:W-:Y:S05]  /*33dd0*/  @!P1 NANOSLEEP.SYNCS 0x989680 ;  /* 0x009896800000995d */ /* 0x004fea0003900000 */
[----:B------:R-:W2:Y:S02]  /*33de0*/  @!P1 SYNCS.PHASECHK.TRANS64 P1, [R0+URZ], R7 ;  /* 0x00000007000095a7 */ /* 0x000ea4000802007f */
[----:B--2---:R-:W-:Y:S05]  /*33df0*/  @!P1 BRA `(.L_x_2115) ;  /* 0xfffffffc00f09947 */ /* 0x004fea000383ffff */
[----:B------:R-:W-:Y:S05]  /*33e00*/  BRA `(.L_x_2114) ;  /* 0xfffffec400987947 */ /* 0x000fea000383ffff */
.L_x_2122:
[----:B--2---:R2:W3:Y:S02]  /*33e10*/  SYNCS.PHASECHK.TRANS64.TRYWAIT P1, [R2+URZ], R3 ;  /* 0x00000003020075a7 */ /* 0x0044e4000802017f */
[----:B---3--:R-:W-:Y:S05]  /*33e20*/  @!P1 NANOSLEEP.SYNCS 0x989680 ;  /* 0x009896800000995d */ /* 0x008fea0003900000 */
[----:B------:R-:W3:Y:S02]  /*33e30*/  @!P1 SYNCS.PHASECHK.TRANS64 P1, [R2+URZ], R3 ;  /* 0x00000003020095a7 */ /* 0x000ee4000802007f */
[----:B---3--:R-:W-:Y:S05]  /*33e40*/  @!P1 BRA `(.L_x_2122) ;  /* 0xfffffffc00f09947 */ /* 0x008fea000383ffff */
[----:B------:R-:W-:Y:S05]  /*33e50*/  BRA `(.L_x_2121) ;  /* 0xfffffec800bc7947 */ /* 0x000fea000383ffff */
.L_x_2154:
[----:B------:R-:W-:Y:S02]  /*33e60*/  IMAD.MOV.U32 R13, RZ, RZ, R4 ;  /* 0x000000ffff0d7224 */ /* 0x000fe400078e0004 */
[----:B------:R-:W-:Y:S02]  /*33e70*/  IMAD.MOV.U32 R12, RZ, RZ, RZ ;  /* 0x000000ffff0c7224 */ /* 0x000fe400078e00ff */
[----:B------:R-:W-:Y:S02]  /*33e80*/  IMAD.MOV.U32 R11, RZ, RZ, 0x1f ;  /* 0x0000001fff0b7424 */ /* 0x000fe400078e00ff */
[----:B------:R-:W-:-:S07]  /*33e90*/  IMAD.MOV.U32 R15, RZ, RZ, -0x1 ;  /* 0xffffffffff0f7424 */ /* 0x000fce00078e00ff */
[----:B0-----:R-:W-:Y:S05]  /*33ea0*/  WARPSYNC.COLLECTIVE R15, `(.L_x_2237) ;  /* 0x000000000f087348 */ /* 0x001fea0003c00000 */
[----:B------:R1:W2:Y:S02]  /*33eb0*/  SHFL.IDX P6, R14, R13, R12, R11 ;  /* 0x0000000c0d0e7389 */ /* 0x0002a400000c000b */
[----:B012---:R-:W-:Y:S01]  /*33ec0*/  ENDCOLLECTIVE ;  /* 0x000000000000791b */ /* 0x007fe20003800000 */
.L_x_2237:
[----:B------:R-:W-:Y:S05]  /*33ed0*/  BRA `(.L_x_2238) ;  /* 0xffffffbc00a07947 */ /* 0x000fea000383ffff */
.L_x_2156:
[----:B------:R-:W-:Y:S01]  /*33ee0*/  BSSY B0, `(.L_x_2239) ;  /* 0x0000006000007945 */ /* 0x000fe20003800000 */
[----:B------:R-:W-:-:S07]  /*33ef0*/  IMAD.MOV.U32 R15, RZ, RZ, -0x1 ;  /* 0xffffffffff0f7424 */ /* 0x000fce00078e00ff */
[----:B01----:R-:W-:Y:S05]  /*33f00*/  WARPSYNC.COLLECTIVE R15, `(.L_x_2240) ;  /* 0x000000000f0c7348 */ /* 0x003fea0003c00000 */
[----:B------:R-:W-:Y:S02]  /*33f10*/  ELECT P6, UR62, PT ;  /* 0x00000000003e782f */ /* 0x000fe400038c0000 */
[----:B------:R-:W-:Y:S01]  /*33f20*/  MOV R14, UR62 ;  /* 0x0000003e000e7c02 */ /* 0x000fe20008000f00 */
[----:B01----:R-:W-:Y:S10]  /*33f30*/  ENDCOLLECTIVE ;  /* 0x000000000000791b */ /* 0x003ff40003800000 */
.L_x_2240:
[----:B------:R-:W-:Y:S05]  /*33f40*/  BSYNC B0 ;  /* 0x0000000000007941 */ /* 0x000fea0003800000 */
.L_x_2239:
[----:B------:R-:W-:Y:S05]  /*33f50*/  BRA `(.L_x_2241) ;  /* 0xffffffbc00a47947 */ /* 0x000fea000383ffff */
.L_x_2158:
[----:B--2---:R-:W-:-:S04]  /*33f60*/  IMAD.U32 R3, RZ, RZ, UR38 ;  /* 0x00000026ff037e24 */ /* 0x004fc8000f8e00ff */
[----:B------:R2:W3:Y:S03]  /*33f70*/  SYNCS.PHASECHK.TRANS64.TRYWAIT P0, [R3+URZ+0x32440], R0 ;  /* 0x03244000030075a7 */ /* 0x0004e6000800017f */
[----:B---3--:R-:W-:Y:S05]  /*33f80*/  @!P0 NANOSLEEP.SYNCS 0x989680 ;  /* 0x009896800000895d */ /* 0x008fea0003900000 */
[----:B------:R-:W3:Y:S02]  /*33f90*/  @!P0 SYNCS.PHASECHK.TRANS64 P0, [R3+URZ+0x32440], R0 ;  /* 0x03244000030085a7 */ /* 0x000ee4000800007f */
[----:B---3--:R-:W-:Y:S05]  /*33fa0*/  @!P0 BRA `(.L_x_2158) ;  /* 0xfffffffc00ec8947 */ /* 0x008fea000383ffff */
[----:B------:R-:W-:Y:S05]  /*33fb0*/  BRA `(.L_x_2242) ;  /* 0xffffffc000007947 */ /* 0x000fea000383ffff */
.L_x_2161:
[----:B------:R-:W-:Y:S01]  /*33fc0*/  IMAD.MOV.U32 R13, RZ, RZ, R3 ;  /* 0x000000ffff0d7224 */ /* 0x000fe200078e0003 */
[----:B------:R0:W-:Y:S01]  /*33fd0*/  STL [R1+0xa70], R16 ;  /* 0x000a701001007387 */ /* 0x0001e20000100800 */
[----:B------:R-:W-:Y:S02]  /*33fe0*/  IMAD.MOV.U32 R12, RZ, RZ, RZ ;  /* 0x000000ffff0c7224 */ /* 0x000fe400078e00ff */
[----:B------:R-:W-:Y:S02]  /*33ff0*/  IMAD.MOV.U32 R11, RZ, RZ, 0x181f ;  /* 0x0000181fff0b7424 */ /* 0x000fe400078e00ff */
[----:B------:R-:W-:-:S07]  /*34000*/  IMAD.MOV.U32 R15, RZ, RZ, -0x1 ;  /* 0xffffffffff0f7424 */ /* 0x000fce00078e00ff */
[----:B0-----:R-:W-:Y:S05]  /*34010*/  WARPSYNC.COLLECTIVE R15, `(.L_x_2243) ;  /* 0x000000000f087348 */ /* 0x001fea0003c00000 */
[----:B------:R1:W2:Y:S02]  /*34020*/  SHFL.IDX P6, R14, R13, R12, R11 ;  /* 0x0000000c0d0e7389 */ /* 0x0002a400000c000b */
[----:B012---:R-:W-:Y:S01]  /*34030*/  ENDCOLLECTIVE ;  /* 0x000000000000791b */ /* 0x007fe20003800000 */
.L_x_2243:
[----:B------:R-:W-:-:S05]  /*34040*/  VIADD R16, R6, UR39 ;  /* 0x0000002706107c36 */ /* 0x000fca0008000000 */
[----:B------:R0:W-:Y:S01]  /*34050*/  STL [R1+0x474], R16 ;  /* 0x0004741001007387 */ /* 0x0001e20000100800 */
[----:B------:R-:W-:Y:S02]  /*34060*/  IMAD.MOV.U32 R13, RZ, RZ, R0 ;  /* 0x000000ffff0d7224 */ /* 0x000fe400078e0000 */
[----:B------:R-:W-:-:S07]  /*34070*/  IMAD.MOV.U32 R4, RZ, RZ, R14 ;  /* 0x000000ffff047224 */ /* 0x000fce00078e000e */
[----:B0-----:R-:W-:Y:S05]  /*34080*/  WARPSYNC.COLLECTIVE R15, `(.L_x_2244) ;  /* 0x000000000f087348 */ /* 0x001fea0003c00000 */
[----:B------:R1:W2:Y:S02]  /*34090*/  SHFL.IDX P6, R14, R13, R12, R11 ;  /* 0x0000000c0d0e7389 */ /* 0x0002a400000c000b */
[----:B012---:R-:W-:Y:S01]  /*340a0*/  ENDCOLLECTIVE ;  /* 0x000000000000791b */ /* 0x007fe20003800000 */
.L_x_2244:
[----:B------:R-:W-:Y:S02]  /*340b0*/  ULDC UR4, c[0x0][0x288] ;  /* 0x0000a20000047ab9 */ /* 0x000fe40000000800 */
[----:B------:R-:W-:-:S05]  /*340c0*/  IMAD R2, R7, UR4, RZ ;  /* 0x0000000407027c24 */ /* 0x000fca000f8e02ff */
[----:B------:R-:W-:Y:S01]  /*340d0*/  ISETP.GE.AND P1, PT, R16, R2, PT ;  /* 0x000000021000720c */ /* 0x000fe20003f26270 */
[----:B------:R-:W-:Y:S02]  /*340e0*/  IMAD.MOV.U32 R13, RZ, RZ, R3 ;  /* 0x000000ffff0d7224 */ /* 0x000fe400078e0003 */
[----:B------:R-:W-:-:S10]  /*340f0*/  IMAD.MOV.U32 R12, RZ, RZ, 0x1 ;  /* 0x00000001ff0c7424 */ /* 0x000fd400078e00ff */
[----:B------:R-:W-:Y:S01]  /*34100*/  @!P1 LEA R7, R9, UR38, 0x1 ;  /* 0x0000002609079c11 */ /* 0x000fe2000f8e08ff */
[----:B------:R-:W-:-:S07]  /*34110*/  IMAD.MOV.U32 R5, RZ, RZ, R14 ;  /* 0x000000ffff057224 */ /* 0x000fce00078e000e */
[----:B------:R-:W-:Y:S05]  /*34120*/  WARPSYNC.COLLECTIVE R15, `(.L_x_2245) ;  /* 0x000000000f087348 */ /* 0x000fea0003c00000 */
[----:B------:R0:W1:Y:S02]  /*34130*/  SHFL.IDX P6, R14, R13, R12, R11 ;  /* 0x0000000c0d0e7389 */ /* 0x00006400000c000b */
[----:B01----:R-:W-:Y:S01]  /*34140*/  ENDCOLLECTIVE ;  /* 0x000000000000791b */ /* 0x003fe20003800000 */
.L_x_2245:
        /* <DEDUP_REMOVED lines=10> */
.L_x_2246:
[----:B------:R-:W-:Y:S01]  /*341f0*/  @!PT LDS RZ, [RZ] ;  /* 0x00000000fffff984 */ /* 0x000fe20000000800 */
[----:B------:R-:W-:Y:S01]  /*34200*/  @!PT LDS RZ, [RZ] ;  /* 0x00000000fffff984 */ /* 0x000fe20000000800 */
[----:B------:R-:W-:Y:S01]  /*34210*/  @!PT LDS RZ, [RZ] ;  /* 0x00000000fffff984 */ /* 0x000fe20000000800 */
[----:B------:R0:W-:Y:S01]  /*34220*/  @!P1 LDGSTS.E.BYPASS.LTC128B.128 [R7+0x18400], desc[UR44][R4.64], !P0 ;  /* 0x1840000004079fae */ /* 0x0001e2000c101d6c */
[----:B------:R-:W-:Y:S02]  /*34230*/  IMAD.MOV.U32 R13, RZ, RZ, R3 ;  /* 0x000000ffff0d7224 */ /* 0x000fe400078e0003 */
[C---:B0-----:R-:W-:Y:S02]  /*34240*/  VIADD R5, R16.reuse, 0x10 ;  /* 0x0000001010057836 */ /* 0x041fe40000000000 */
[----:B------:R-:W-:Y:S02]  /*34250*/  IMAD.MOV.U32 R12, RZ, RZ, 0x2 ;  /* 0x00000002ff0c7424 */ /* 0x000fe400078e00ff */
[----:B------:R-:W-:Y:S01]  /*34260*/  VIADD R7, R16, 0x20 ;  /* 0x0000002010077836 */ /* 0x000fe20000000000 */
[----:B------:R-:W-:Y:S01]  /*34270*/  ISETP.GE.AND P2, PT, R5, R2, PT ;  /* 0x000000020500720c */ /* 0x000fe20003f46270 */
[----:B------:R0:W-:Y:S01]  /*34280*/  STL [R1+0x494], R5 ;  /* 0x0004940501007387 */ /* 0x0001e20000100800 */
[----:B------:R-:W-:-:S11]  /*34290*/  IMAD.MOV.U32 R6, RZ, RZ, R14 ;  /* 0x000000ffff067224 */ /* 0x000fd600078e000e */
[----:B0-----:R-:W-:Y:S05]  /*342a0*/  WARPSYNC.COLLECTIVE R15, `(.L_x_2247) ;  /* 0x000000000f087348 */ /* 0x001fea0003c00000 */
[----:B------:R1:W2:Y:S02]  /*342b0*/  SHFL.IDX P6, R14, R13, R12, R11 ;  /* 0x0000000c0d0e7389 */ /* 0x0002a400000c000b */
[----:B012---:R-:W-:Y:S01]  /*342c0*/  ENDCOLLECTIVE ;  /* 0x000000000000791b */ /* 0x007fe20003800000 */
.L_x_2247:
[----:B------:R0:W-:Y:S01]  /*342d0*/  STL [R1+0x4a0], R7 ;  /* 0x0004a00701007387 */ /* 0x0001e20000100800 */
[----:B------:R-:W-:Y:S02]  /*342e0*/  @!P2 LEA R4, P1, R10, R6, 0x1 ;  /* 0x000000060a04a211 */ /* 0x000fe400078208ff */
[----:B------:R-:W-:-:S03]  /*342f0*/  @!P2 LEA R6, R9, UR38, 0x1 ;  /* 0x000000260906ac11 */ /* 0x000fc6000f8e08ff */
[----:B------:R-:W-:Y:S01]  /*34300*/  @!P2 IMAD.X R5, RZ, RZ, R8, P1 ;  /* 0x000000ffff05a224 */ /* 0x000fe200008e0608 */
[----:B------:R-:W-:Y:S01]  /*34310*/  ISETP.GE.AND P1, PT, R7, R2, PT ;  /* 0x000000020700720c */ /* 0x000fe20003f26270 */
[----:B------:R-:W-:Y:S02]  /*34320*/  IMAD.MOV.U32 R13, RZ, RZ, R0 ;  /* 0x000000ffff0d7224 */ /* 0x000fe400078e0000 */
[----:B0-----:R-:W-:Y:S01]  /*34330*/  VIADD R7, R16, 0x30 ;  /* 0x0000003010077836 */ /* 0x001fe20000000000 */
[----:B------:R-:W-:Y:S01]  /*34340*/  @!PT LDS RZ, [RZ] ;  /* 0x00000000fffff984 */ /* 0x000fe20000000800 */
[----:B------:R-:W-:Y:S01]  /*34350*/  @!PT LDS RZ, [RZ] ;  /* 0x00000000fffff984 */ /* 0x000fe20000000800 */
[----:B------:R-:W-:Y:S01]  /*34360*/  @!PT LDS RZ, [RZ] ;  /* 0x00000000fffff984 */ /* 0x000fe20000000800 */
[----:B------:R0:W-:Y:S04]  /*34370*/  @!P2 LDGSTS.E.BYPASS.LTC128B.128 [R6+0x18c00], desc[UR44][R4.64], !P0 ;  /* 0x18c000000406afae */ /* 0x0001e8000c101d6c */
[----:B------:R1:W-:Y:S01]  /*34380*/  STL [R1+0x4a4], R7 ;  /* 0x0004a40701007387 */ /* 0x0003e20000100800 */
[----:B0-----:R-:W-:-:S04]  /*34390*/  IMAD.MOV.U32 R4, RZ, RZ, R14 ;  /* 0x000000ffff047224 */ /* 0x001fc800078e000e */
[----:B------:R-:W-:-:S07]  /*343a0*/  @!P1 LEA R6, R9, UR38, 0x1 ;  /* 0x0000002609069c11 */ /* 0x000fce000f8e08ff */
[----:B-1----:R-:W-:Y:S05]  /*343b0*/  WARPSYNC.COLLECTIVE R15, `(.L_x_2248) ;  /* 0x000000000f087348 */ /* 0x002fea0003c00000 */
[----:B------:R0:W2:Y:S02]  /*343c0*/  SHFL.IDX P6, R14, R13, R12, R11 ;  /* 0x0000000c0d0e7389 */ /* 0x0000a400000c000b */
[----:B012---:R-:W-:Y:S01]  /*343d0*/  ENDCOLLECTIVE ;  /* 0x000000000000791b */ /* 0x007fe20003800000 */
.L_x_2248:
[----:B------:R-:W-:Y:S02]  /*343e0*/  IMAD.MOV.U32 R13, RZ, RZ, R3 ;  /* 0x000000ffff0d7224 */ /* 0x000fe400078e0003 */
[----:B------:R-:W-:Y:S02]  /*343f0*/  IMAD.MOV.U32 R12, RZ, RZ, 0x3 ;  /* 0x00000003ff0c7424 */ /* 0x000fe400078e00ff */
[----:B------:R-:W-:-:S07]  /*34400*/  IMAD.MOV.U32 R5, RZ, RZ, R14 ;  /* 0x000000ffff057224 */ /* 0x000fce00078e000e */
[----:B------:R-:W-:Y:S05]  /*34410*/  WARPSYNC.COLLECTIVE R15, `(.L_x_2249) ;  /* 0x000000000f087348 */ /* 0x000fea0003c00000 */
[----:B------:R0:W1:Y:S02]  /*34420*/  SHFL.IDX P6, R14, R13, R12, R11 ;  /* 0x0000000c0d0e7389 */ /* 0x00006400000c000b */
[----:B01----:R-:W-:Y:S01]  /*34430*/  ENDCOLLECTIVE ;  /* 0x000000000000791b */ /* 0x003fe20003800000 */
.L_x_2249:
        /* <DEDUP_REMOVED lines=11> */
[----:B------:R-:W-:-:S05]  /*344f0*/  VIADD R7, R16, 0x40 ;  /* 0x0000004010077836 */ /* 0x000fca0000000000 */
[----:B------:R1:W-:Y:S01]  /*34500*/  STL [R1+0x4a8], R7 ;  /* 0x0004a80701007387 */ /* 0x0003e20000100800 */
[----:B0-----:R-:W-:-:S07]  /*34510*/  IMAD.MOV.U32 R4, RZ, RZ, R14 ;  /* 0x000000ffff047224 */ /* 0x001fce00078e000e */
[----:B-1----:R-:W-:Y:S05]  /*34520*/  WARPSYNC.COLLECTIVE R15, `(.L_x_2250) ;  /* 0x000000000f087348 */ /* 0x002fea0003c00000 */
[----:B------:R0:W2:Y:S02]  /*34530*/  SHFL.IDX P6, R14, R13, R12, R11 ;  /* 0x0000000c0d0e7389 */ /* 0x0000a400000c000b */
[----:B012---:R-:W-:Y:S01]  /*34540*/  ENDCOLLECTIVE ;  /* 0x000000000000791b */ /* 0x007fe20003800000 */
.L_x_2250:
[----:B------:R-:W-:Y:S01]  /*34550*/  @!P1 LEA R6, R9, UR38, 0x1 ;  /* 0x0000002609069c11 */ /* 0x000fe2000f8e08ff */
[----:B------:R-:W-:Y:S02]  /*34560*/  IMAD.MOV.U32 R13, RZ, RZ, R3 ;  /* 0x000000ffff0d7224 */ /* 0x000fe400078e0003 */
[----:B------:R-:W-:Y:S02]  /*34570*/  IMAD.MOV.U32 R12, RZ, RZ, 0x4 ;  /* 0x00000004ff0c7424 */ /* 0x000fe400078e00ff */
[----:B------:R-:W-:-:S07]  /*34580*/  IMAD.MOV.U32 R5, RZ, RZ, R14 ;  /* 0x000000ffff057224 */ /* 0x000fce00078e000e */
[----:B------:R-:W-:Y:S05]  /*34590*/  WARPSYNC.COLLECTIVE R15, `(.L_x_2251) ;  /* 0x000000000f087348 */ /* 0x000fea0003c00000 */
[----:B------:R0:W1:Y:S02]  /*345a0*/  SHFL.IDX P6, R14, R13, R12, R11 ;  /* 0x0000000c0d0e7389 */ /* 0x00006400000c000b */
[----:B01----:R-:W-:Y:S01]  /*345b0*/  ENDCOLLECTIVE ;  /* 0x000000000000791b */ /* 0x003fe20003800000 */
.L_x_2251:
        /* <DEDUP_REMOVED lines=17> */
.L_x_2252:
[----:B------:R-:W-:Y:S02]  /*346d0*/  IMAD.MOV.U32 R13, RZ, RZ, R3 ;  /* 0x000000ffff0d7224 */ /* 0x000fe400078e0003 */
[----:B------:R-:W-:Y:S02]  /*346e0*/  IMAD.MOV.U32 R12, RZ, RZ, 0x5 ;  /* 0x00000005ff0c7424 */ /* 0x000fe400078e00ff */
[----:B------:R-:W-:-:S07]  /*346f0*/  IMAD.MOV.U32 R4, RZ, RZ, R14 ;  /* 0x000000ffff047224 */ /* 0x000fce00078e000e */
[----:B------:R-:W-:Y:S05]  /*34700*/  WARPSYNC.COLLECTIVE R15, `(.L_x_2253) ;  /* 0x000000000f087348 */ /* 0x000fea0003c00000 */
[----:B------:R0:W1:Y:S02]  /*34710*/  SHFL.IDX P6, R14, R13, R12, R11 ;  /* 0x0000000c0d0e7389 */ /* 0x00006400000c000b */
[----:B01----:R-:W-:Y:S01]  /*34720*/  ENDCOLLECTIVE ;  /* 0x000000000000791b */ /* 0x003fe20003800000 */
.L_x_2253:
[----:B------:R-:W-:-:S05]  /*34730*/  @!P1 LEA R5, P2, R10, R4, 0x1 ;  /* 0x000000040a059211 */ /* 0x000fca00078408ff */
[----:B------:R-:W-:Y:S01]  /*34740*/  @!P1 IMAD.X R4, RZ, RZ, R6, P2 ;  /* 0x000000ffff049224 */ /* 0x000fe200010e0606 */
[----:B------:R-:W-:-:S04]  /*34750*/  @!P1 LEA R6, R9, UR38, 0x1 ;  /* 0x0000002609069c11 */ /* 0x000fc8000f8e08ff */
        /* <DEDUP_REMOVED lines=9> */
[----:B------:R-:W-:Y:S02]  /*347f0*/  VIADD R7, R16, 0x60 ;  /* 0x0000006010077836 */ /* 0x000fe40000000000 */
[----:B------:R1:W5:Y:S02]  /*34800*/  LDL.LU R16, [R1+0xa70] ;  /* 0x000a700001107983 */ /* 0x0003640000300800 */
[----:B01----:R-:W-:-:S08]  /*34810*/  IMAD.MOV.U32 R6, RZ, RZ, R14 ;  /* 0x000000ffff067224 */ /* 0x003fd000078e000e */
[----:B-----5:R-:W-:Y:S05]  /*34820*/  WARPSYNC.COLLECTIVE R15, `(.L_x_2254) ;  /* 0x000000000f087348 */ /* 0x020fea0003c00000 */
[----:B------:R0:W1:Y:S02]  /*34830*/  SHFL.IDX P6, R14, R13, R12, R11 ;  /* 0x0000000c0d0e7389 */ /* 0x00006400000c000b */
[----:B01---5:R-:W-:Y:S01]  /*34840*/  ENDCOLLECTIVE ;  /* 0x000000000000791b */ /* 0x023fe20003800000 */
.L_x_2254:
[----:B------:R-:W-:Y:S02]  /*34850*/  IMAD.MOV.U32 R13, RZ, RZ, R3 ;  /* 0x000000ffff0d7224 */ /* 0x000fe400078e0003 */
[----:B------:R-:W-:Y:S02]  /*34860*/  IMAD.MOV.U32 R12, RZ, RZ, 0x6 ;  /* 0x00000006ff0c7424 */ /* 0x000fe400078e00ff */
[----:B------:R-:W-:-:S07]  /*34870*/  IMAD.MOV.U32 R4, RZ, RZ, R14 ;  /* 0x000000ffff047224 */ /* 0x000fce00078e000e */
[----:B------:R-:W-:Y:S05]  /*34880*/  WARPSYNC.COLLECTIVE R15, `(.L_x_2255) ;  /* 0x000000000f087348 */ /* 0x000fea0003c00000 */
[----:B------:R0:W1:Y:S02]  /*34890*/  SHFL.IDX P6, R14, R13, R12, R11 ;  /* 0x0000000c0d0e7389 */ /* 0x00006400000c000b */
[----:B01----:R-:W-:Y:S01]  /*348a0*/  ENDCOLLECTIVE ;  /* 0x000000000000791b */ /* 0x003fe20003800000 */
.L_x_2255:
        /* <DEDUP_REMOVED lines=15> */
.L_x_2256:
[----:B------:R-:W-:Y:S01]  /*349a0*/  ISETP.GE.AND P1, PT, R7, R2, PT ;  /* 0x000000020700720c */ /* 0x000fe20003f26270 */
[----:B------:R-:W-:Y:S02]  /*349b0*/  IMAD.MOV.U32 R13, RZ, RZ, R3 ;  /* 0x000000ffff0d7224 */ /* 0x000fe400078e0003 */
[----:B------:R-:W-:Y:S02]  /*349c0*/  IMAD.MOV.U32 R12, RZ, RZ, 0x7 ;  /* 0x00000007ff0c7424 */ /* 0x000fe400078e00ff */
[----:B------:R-:W-:-:S08]  /*349d0*/  IMAD.MOV.U32 R4, RZ, RZ, R14 ;  /* 0x000000ffff047224 */ /* 0x000fd000078e000e */
[----:B------:R-:W-:Y:S05]  /*349e0*/  WARPSYNC.COLLECTIVE R15, `(.L_x_2257) ;  /* 0x000000000f087348 */ /* 0x000fea0003c00000 */
[----:B------:R0:W1:Y:S02]  /*349f0*/  SHFL.IDX P6, R14, R13, R12, R11 ;  /* 0x0000000c0d0e7389 */ /* 0x00006400000c000b */
[----:B01----:R-:W-:Y:S01]  /*34a00*/  ENDCOLLECTIVE ;  /* 0x000000000000791b */ /* 0x003fe20003800000 */
.L_x_2257:
[----:B------:R-:W-:-:S05]  /*34a10*/  @!P1 LEA R5, P2, R10, R4, 0x1 ;  /* 0x000000040a059211 */ /* 0x000fca00078408ff */
[----:B------:R-:W-:-:S05]  /*34a20*/  @!P1 IMAD.X R4, RZ, RZ, R6, P2 ;  /* 0x000000ffff049224 */ /* 0x000fca00010e0606 */
[----:B------:R-:W-:Y:S01]  /*34a30*/  @!P1 LOP3.LUT R5, R5, R4, RZ, 0x3c, !PT ;  /* 0x0000000405059212 */ /* 0x000fe200078e3cff */
[----:B------:R-:W-:-:S03]  /*34a40*/  IMAD.MOV.U32 R13, RZ, RZ, R0 ;  /* 0x000000ffff0d7224 */ /* 0x000fc600078e0000 */
[----:B------:R-:W-:Y:S02]  /*34a50*/  @!P1 LOP3.LUT R4, R5, R4, RZ, 0x3c, !PT ;  /* 0x0000000405049212 */ /* 0x000fe400078e3cff */
[----:B------:R-:W-:Y:S02]  /*34a60*/  @!P1 LEA R6, R9, UR38, 0x1 ;  /* 0x0000002609069c11 */ /* 0x000fe4000f8e08ff */
[----:B------:R-:W-:Y:S01]  /*34a70*/  @!P1 LOP3.LUT R5, R5, R4, RZ, 0x3c, !PT ;  /* 0x0000000405059212 */ /* 0x000fe200078e3cff */
[----:B------:R-:W-:-:S07]  /*34a80*/  IMAD.MOV.U32 R3, RZ, RZ, R14 ;  /* 0x000000ffff037224 */ /* 0x000fce00078e000e */
[----:B------:R-:W-:Y:S05]  /*34a90*/  WARPSYNC.COLLECTIVE R15, `(.L_x_2258) ;  /* 0x000000000f087348 */ /* 0x000fea0003c00000 */
[----:B------:R0:W1:Y:S02]  /*34aa0*/  SHFL.IDX P6, R14, R13, R12, R11 ;  /* 0x0000000c0d0e7389 */ /* 0x00006400000c000b */
[----:B01----:R-:W-:Y:S01]  /*34ab0*/  ENDCOLLECTIVE ;  /* 0x000000000000791b */ /* 0x003fe20003800000 */
.L_x_2258:
[----:B------:R0:W-:Y:S04]  /*34ac0*/  STL [R1+0x4b0], R7 ;  /* 0x0004b00701007387 */ /* 0x0001e80000100800 */
[----:B------:R-:W-:Y:S01]  /*34ad0*/  @!PT LDS RZ, [RZ] ;  /* 0x00000000fffff984 */ /* 0x000fe20000000800 */
[----:B------:R-:W-:Y:S01]  /*34ae0*/  @!PT LDS RZ, [RZ] ;  /* 0x00000000fffff984 */ /* 0x000fe20000000800 */
[----:B------:R-:W-:Y:S01]  /*34af0*/  @!PT LDS RZ, [RZ] ;  /* 0x00000000fffff984 */ /* 0x000fe20000000800 */
[----:B------:R0:W-:Y:S01]  /*34b00*/  @!P1 LDGSTS.E.BYPASS.LTC128B.128 [R6+0x1b400], desc[UR44][R4.64], !P0 ;  /* 0x1b40000004069fae */ /* 0x0001e2000c101d6c */
[----:B------:R-:W-:Y:S01]  /*34b10*/  IMAD.MOV.U32 R0, RZ, RZ, R14 ;  /* 0x000000ffff007224 */ /* 0x000fe200078e000e */
[----:B------:R-:W-:Y:S06]  /*34b20*/  BRA `(.L_x_2259) ;  /* 0xffffffc0000c7947 */ /* 0x000fec000383ffff */
.L_x_2163:
[----:B------:R-:W-:Y:S01]  /*34b30*/  BSSY B0, `(.L_x_2260) ;  /* 0x0000008000007945 */ /* 0x000fe20003800000 */
[----:B------:R-:W-:Y:S02]  /*34b40*/  IMAD.MOV.U32 R13, RZ, RZ, R4 ;  /* 0x000000ffff0d7224 */ /* 0x000fe400078e0004 */
[----:B------:R-:W-:Y:S02]  /*34b50*/  IMAD.MOV.U32 R12, RZ, RZ, RZ ;  /* 0x000000ffff0c7224 */ /* 0x000fe400078e00ff */
[----:B------:R-:W-:Y:S02]  /*34b60*/  IMAD.MOV.U32 R11, RZ, RZ, 0x181f ;  /* 0x0000181fff0b7424 */ /* 0x000fe400078e00ff */
[----:B------:R-:W-:-:S07]  /*34b70*/  IMAD.MOV.U32 R15, RZ, RZ, -0x1 ;  /* 0xffffffffff0f7424 */ /* 0x000fce00078e00ff */
[----:B------:R-:W-:Y:S05]  /*34b80*/  WARPSYNC.COLLECTIVE R15, `(.L_x_2261) ;  /* 0x000000000f087348 */ /* 0x000fea0003c00000 */
[----:B------:R0:W1:Y:S02]  /*34b90*/  SHFL.IDX P6, R14, R13, R12, R11 ;  /* 0x0000000c0d0e7389 */ /* 0x00006400000c000b */
[----:B01----:R-:W-:Y:S01]  /*34ba0*/  ENDCOLLECTIVE ;  /* 0x000000000000791b */ /* 0x003fe20003800000 */
.L_x_2261:
[----:B------:R-:W-:Y:S05]  /*34bb0*/  BSYNC B0 ;  /* 0x0000000000007941 */ /* 0x000fea0003800000 */
.L_x_2260:
[----:B------:R-:W0:Y:S01]  /*34bc0*/  S2R R7, SR_TID.X ;  /* 0x0000000000077919 */ /* 0x000e220000002100 */
[----:B------:R-:W1:Y:S01]  /*34bd0*/  S2R R3, SR_TID.X ;  /* 0x0000000000037919 */ /* 0x000e620000002100 */
[----:B------:R-:W-:Y:S02]  /*34be0*/  IMAD.MOV.U32 R13, RZ, RZ, R5 ;  /* 0x000000ffff0d7224 */ /* 0x000fe400078e0005 */
[----:B------:R-:W-:Y:S02]  /*34bf0*/  IMAD.MOV.U32 R12, RZ, RZ, RZ ;  /* 0x000000ffff0c7224 */ /* 0x000fe400078e00ff */
[----:B------:R-:W-:Y:S02]  /*34c00*/  IMAD.MOV.U32 R11, RZ, RZ, 0x181f ;  /* 0x0000181fff0b7424 */ /* 0x000fe400078e00ff */
[----:B------:R-:W-:Y:S02]  /*34c10*/  IMAD.MOV.U32 R15, RZ, RZ, -0x1 ;  /* 0xffffffffff0f7424 */ /* 0x000fe400078e00ff */
[----:B------:R-:W-:-:S07]  /*34c20*/  IMAD.MOV.U32 R2, RZ, RZ, R14 ;  /* 0x000000ffff027224 */ /* 0x000fce00078e000e */
[----:B01----:R-:W-:Y:S05]  /*34c30*/  WARPSYNC.COLLECTIVE R15, `(.L_x_2262) ;  /* 0x000000000f087348 */ /* 0x003fea0003c00000 */
[----:B------:R2:W3:Y:S02]  /*34c40*/  SHFL.IDX P6, R14, R13, R12, R11 ;  /* 0x0000000c0d0e7389 */ /* 0x0004e400000c000b */
[----:B0123--:R-:W-:Y:S01]  /*34c50*/  ENDCOLLECTIVE ;  /* 0x000000000000791b */ /* 0x00ffe20003800000 */
.L_x_2262:
[----:B------:R-:W-:Y:S01]  /*34c60*/  ULDC UR4, c[0x0][0x288] ;  /* 0x0000a20000047ab9 */ /* 0x000fe20000000800 */
[----:B------:R-:W2:Y:S01]  /*34c70*/  LDL.LU R13, [R1+0x4a0] ;  /* 0x0004a000010d7983 */ /* 0x000ea20000300800 */
[----:B------:R-:W-:-:S03]  /*34c80*/  LOP3.LUT R7, R7, 0x7f, RZ, 0xc0, !PT ;  /* 0x0000007f07077812 */ /* 0x000fc600078ec0ff */
[----:B------:R-:W3:Y:S02]  /*34c90*/  LDL.LU R12, [R1+0x4a4] ;  /* 0x0004a400010c7983 */ /* 0x000ee40000300800 */
[----:B------:R-:W-:Y:S02]  /*34ca0*/  IMAD.SHL.U32 R9, R7, 0x8, RZ ;  /* 0x0000000807097824 */ /* 0x000fe400078e00ff */
[----:B------:R-:W4:Y:S01]  /*34cb0*/  LDL.LU R11, [R1+0x4a8] ;  /* 0x0004a800010b7983 */ /* 0x000f220000300800 */
[----:B------:R-:W-:-:S03]  /*34cc0*/  IMAD.SHL.U32 R7, R3, 0x8, RZ ;  /* 0x0000000803077824 */ /* 0x000fc600078e00ff */
[----:B------:R-:W4:Y:S02]  /*34cd0*/  LDL.LU R15, [R1+0x4ac] ;  /* 0x0004ac00010f7983 */ /* 0x000f240000300800 */
[----:B------:R-:W-:-:S04]  /*34ce0*/  LOP3.LUT R7, R7, 0x1f8, RZ, 0xc0, !PT ;  /* 0x000001f807077812 */ /* 0x000fc800078ec0ff */
[----:B------:R-:W-:Y:S01]  /*34cf0*/  LOP3.LUT R7, R7, 0x38, R3, 0x78, !PT ;  /* 0x0000003807077812 */ /* 0x000fe200078e7803 */
[----:B------:R-:W-:Y:S02]  /*34d00*/  IMAD.MOV.U32 R3, RZ, RZ, R14 ;  /* 0x000000ffff037224 */ /* 0x000fe400078e000e */
[----:B------:R-:W3:Y:S01]  /*34d10*/  LDL.LU R14, [R1+0x494] ;  /* 0x00049400010e7983 */ /* 0x000ee20000300800 */
[----:B------:R-:W-:Y:S01]  /*34d20*/  IMAD R0, R6, UR4, RZ ;  /* 0x0000000406007c24 */ /* 0x000fe2000f8e02ff */
[----:B------:R-:W-:Y:S02]  /*34d30*/  LOP3.LUT R7, R7, 0x200, R9, 0xf8, !PT ;  /* 0x0000020007077812 */ /* 0x000fe400078ef809 */
[----:B------:R-:W4:Y:S04]  /*34d40*/  LDL.LU R6, [R1+0x474] ;  /* 0x0004740001067983 */ /* 0x000f280000300800 */
[----:B------:R0:W5:Y:S01]  /*34d50*/  LDL.LU R9, [R1+0x4b0] ;  /* 0x0004b00001097983 */ /* 0x0001620000300800 */
[----:B------:R-:W-:-:S02]  /*34d60*/  LOP3.LUT R17, R17, 0xffffffbf, RZ, 0xc0, !PT ;  /* 0xffffffbf11117812 */ /* 0x000fc400078ec0ff */
[-C--:B--2---:R-:W-:Y:S02]  /*34d70*/  ISETP.GE.AND P5, PT, R13, R0.reuse, PT ;  /* 0x000000000d00720c */ /* 0x084fe40003fa6270 */
[----:B---3--:R-:W-:-:S13]  /*34d80*/  ISETP.GE.AND P6, PT, R14, R0, PT ;  /* 0x000000000e00720c */ /* 0x008fda0003fc6270 */
[----:B------:R-:W-:Y:S02]  /*34d90*/  @P6 LOP3.LUT R17, R17, 0x40, RZ, 0xfc, !PT ;  /* 0x0000004011116812 */ /* 0x000fe400078efcff */
[----:B------:R-:W-:Y:S02]  /*34da0*/  ISETP.GE.AND P6, PT, R12, R0, PT ;  /* 0x000000000c00720c */ /* 0x000fe40003fc6270 */
[----:B------:R-:W-:-:S04]  /*34db0*/  LOP3.LUT R17, R17, 0xffffffdf, RZ, 0xc0, !PT ;  /* 0xffffffdf11117812 */ /* 0x000fc800078ec0ff */
[----:B------:R-:W-:Y:S02]  /*34dc0*/  @P5 LOP3.LUT R17, R17, 0x20, RZ, 0xfc, !PT ;  /* 0x0000002011115812 */ /* 0x000fe400078efcff */
[----:B----4-:R-:W-:Y:S02]  /*34dd0*/  ISETP.GE.AND P5, PT, R11, R0, PT ;  /* 0x000000000b00720c */ /* 0x010fe40003fa6270 */
[----:B------:R-:W-:-:S04]  /*34de0*/  LOP3.LUT R17, R17, 0xffffffef, RZ, 0xc0, !PT ;  /* 0xffffffef11117812 */ /* 0x000fc800078ec0ff */
[----:B------:R-:W-:-:S04]  /*34df0*/  @P6 LOP3.LUT R17, R17, 0x10, RZ, 0xfc, !PT ;  /* 0x0000001011116812 */ /* 0x000fc800078efcff */
[----:B------:R-:W-:Y:S02]  /*34e00*/  LOP3.LUT R17, R17, 0xfffffff7, RZ, 0xc0, !PT ;  /* 0xfffffff711117812 */ /* 0x000fe400078ec0ff */
[-C--:B------:R-:W-:Y:S02]  /*34e10*/  ISETP.GE.AND P6, PT, R15, R0.reuse, PT ;  /* 0x000000000f00720c */ /* 0x080fe40003fc6270 */
[----:B------:R-:W-:Y:S02]  /*34e20*/  ISETP.GE.AND P4, PT, R6, R0, PT ;  /* 0x000000000600720c */ /* 0x000fe40003f86270 */
[----:B------:R-:W-:-:S04]  /*34e30*/  @P5 LOP3.LUT R17, R17, 0x8, RZ, 0xfc, !PT ;  /* 0x0000000811115812 */ /* 0x000fc800078efcff */
[----:B------:R-:W-:-:S04]  /*34e40*/  LOP3.LUT R17, R17, 0xffdfffff, RZ, 0xc0, !PT ;  /* 0xffdfffff11117812 */ /* 0x000fc800078ec0ff */
[----:B------:R-:W-:-:S04]  /*34e50*/  LOP3.LUT R17, R17, 0xfffffffb, RZ, 0xc0, !PT ;  /* 0xfffffffb11117812 */ /* 0x000fc800078ec0ff */
[----:B------:R-:W-:Y:S02]  /*34e60*/  @P6 LOP3.LUT R17, R17, 0x4, RZ, 0xfc, !PT ;  /* 0x0000000411116812 */ /* 0x000fe400078efcff */
[----:B------:R-:W-:Y:S01]  /*34e70*/  @!P4 LEA R3, P6, R10, R3, 0x1 ;  /* 0x000000030a03c211 */ /* 0x000fe200078c08ff */
[----:B------:R-:W-:Y:S02]  /*34e80*/  IMAD.MOV.U32 R13, RZ, RZ, R4 ;  /* 0x000000ffff0d7224 */ /* 0x000fe400078e0004 */
[----:B------:R-:W-:Y:S02]  /*34e90*/  IMAD.MOV.U32 R12, RZ, RZ, 0x1 ;  /* 0x00000001ff0c7424 */ /* 0x000fe400078e00ff */
[----:B------:R-:W-:Y:S02]  /*34ea0*/  IMAD.MOV.U32 R11, RZ, RZ, 0x181f ;  /* 0x0000181fff0b7424 */ /* 0x000fe400078e00ff */
[----:B------:R-:W-:Y:S02]  /*34eb0*/  IMAD.MOV.U32 R15, RZ, RZ, -0x1 ;  /* 0xffffffffff0f7424 */ /* 0x000fe400078e00ff */
[----:B0-----:R-:W-:-:S07]  /*34ec0*/  @!P4 IMAD.X R2, RZ, RZ, R2, P6 ;  /* 0x000000ffff02c224 */ /* 0x001fce00030e0602 */
[----:B-----5:R-:W-:Y:S05]  /*34ed0*/  WARPSYNC.COLLECTIVE R15, `(.L_x_2263) ;  /* 0x000000000f087348 */ /* 0x020fea0003c00000 */
[----:B------:R0:W1:Y:S02]  /*34ee0*/  SHFL.IDX P6, R14, R13, R12, R11 ;  /* 0x0000000c0d0e7389 */ /* 0x00006400000c000b */
[----:B01---5:R-:W-:Y:S01]  /*34ef0*/  ENDCOLLECTIVE ;  /* 0x000000000000791b */ /* 0x023fe20003800000 */
.L_x_2263:
[----:B------:R-:W-:Y:S02]  /*34f00*/  ISETP.GE.AND P5, PT, R9, R0, PT ;  /* 0x000000000900720c */ /* 0x000fe40003fa6270 */
[----:B------:R-:W-:Y:S01]  /*34f10*/  @!P4 LOP3.LUT R3, R3, R2, RZ, 0x3c, !PT ;  /* 0x000000020303c212 */ /* 0x000fe200078e3cff */
[----:B------:R-:W-:-:S03]  /*34f20*/  IMAD.MOV.U32 R13, RZ, RZ, R5 ;  /* 0x000000ffff0d7224 */ /* 0x000fc600078e0005 */
[----:B------:R-:W-:Y:S01]  /*34f30*/  @!P4 LOP3.LUT R2, R3, R2, RZ, 0x3c, !PT ;  /* 0x000000020302c212 */ /* 0x000fe200078e3cff */
[----:B------:R-:W-:-:S07]  /*34f40*/  IMAD.MOV.U32 R6, RZ, RZ, R14 ;  /* 0x000000ffff067224 */ /* 0x000fce00078e000e */
[----:B------:R-:W-:Y:S05]  /*34f50*/  WARPSYNC.COLLECTIVE R15, `(.L_x_2264) ;  /* 0x000000000f087348 */ /* 0x000fea0003c00000 */
[----:B------:R0:W1:Y:S02]  /*34f60*/  SHFL.IDX P6, R14, R13, R12, R11 ;  /* 0x0000000c0d0e7389 */ /* 0x00006400000c000b */
[----:B01----:R-:W-:Y:S01]  /*34f70*/  ENDCOLLECTIVE ;  /* 0x000000000000791b */ /* 0x003fe20003800000 */
.L_x_2264:
[----:B------:R-:W-:Y:S02]  /*34f80*/  @!P4 LEA R9, R7, UR38, 0x1 ;  /* 0x000000260709cc11 */ /* 0x000fe4000f8e08ff */
[----:B------:R-:W-:Y:S02]  /*34f90*/  @!P4 LOP3.LUT R3, R3, R2, RZ, 0x3c, !PT ;  /* 0x000000020303c212 */ /* 0x000fe400078e3cff */
[----:B------:R-:W-:-:S03]  /*34fa0*/  @P5 LOP3.LUT R17, R17, 0x200000, RZ, 0xfc, !PT ;  /* 0x0020000011115812 */ /* 0x000fc600078efcff */
[----:B------:R-:W-:Y:S01]  /*34fb0*/  @!PT LDS RZ, [RZ] ;  /* 0x00000000fffff984 */ /* 0x000fe20000000800 */
[----:B------:R-:W-:Y:S01]  /*34fc0*/  @!PT LDS RZ, [RZ] ;  /* 0x00000000fffff984 */ /* 0x000fe20000000800 */
[----:B------:R-:W-:Y:S01]  /*34fd0*/  @!PT LDS RZ, [RZ] ;  /* 0x00000000fffff984 */ /* 0x000fe20000000800 */
[----:B------:R-:W-:Y:S04]  /*34fe0*/  @!P4 LDGSTS.E.BYPASS.LTC128B.128 [R9+0x22400], desc[UR44][R2.64], !P3 ;  /* 0x224000000209cfae */ /* 0x000fe8000d901d6c */
[----:B------:R-:W-:Y:S04]  /*34ff0*/  @!P4 LDGSTS.E.BYPASS.LTC128B.128 [R9+0x26400], desc[UR44][R2.64+0x80], !P0 ;  /* 0x264000800209cfae */ /* 0x000fe8000c101d6c */
[----:B------:R-:W-:Y:S04]  /*35000*/  @!P4 LDGSTS.E.BYPASS.LTC128B.128 [R9+0x2a400], desc[UR44][R2.64+0x100], !P1 ;  /* 0x2a4001000209cfae */ /* 0x000fe8000c901d6c */
[----:B------:R0:W-:Y:S01]  /*35010*/  @!P4 LDGSTS.E.BYPASS.LTC128B.128 [R9+0x2e400], desc[UR44][R2.64+0x180], !P2 ;  /* 0x2e4001800209cfae */ /* 0x0001e2000d101d6c */
[----:B------:R-:W-:Y:S01]  /*35020*/  LOP3.LUT P4, RZ, R17, 0x40, RZ, 0xc0, !PT ;  /* 0x0000004011ff7812 */ /* 0x000fe2000788c0ff */
[----:B0-----:R-:W-:-:S12]  /*35030*/  IMAD.MOV.U32 R2, RZ, RZ, R14 ;  /* 0x000000ffff027224 */ /* 0x001fd800078e000e */
[----:B------:R-:W-:Y:S01]  /*35040*/  @!P4 LEA R2, P6, R10, R2, 0x1 ;  /* 0x000000020a02c211 */ /* 0x000fe200078c08ff */
[----:B------:R-:W-:Y:S02]  /*35050*/  IMAD.MOV.U32 R13, RZ, RZ, R4 ;  /* 0x000000ffff0d7224 */ /* 0x000fe400078e0004 */
[----:B------:R-:W-:Y:S02]  /*35060*/  IMAD.MOV.U32 R12, RZ, RZ, 0x2 ;  /* 0x00000002ff0c7424 */ /* 0x000fe400078e00ff */
[----:B------:R-:W-:-:S08]  /*35070*/  @!P4 IMAD.X R3, RZ, RZ, R6, P6 ;  /* 0x000000ffff03c224 */ /* 0x000fd000030e0606 */
[----:B------:R-:W-:Y:S05]  /*35080*/  WARPSYNC.COLLECTIVE R15, `(.L_x_2265) ;  /* 0x000000000f087348 */ /* 0x000fea0003c00000 */
[----:B------:R0:W1:Y:S02]  /*35090*/  SHFL.IDX P6, R14, R13, R12, R11 ;  /* 0x0000000c0d0e7389 */ /* 0x00006400000c000b */
[----:B01----:R-:W-:Y:S01]  /*350a0*/  ENDCOLLECTIVE ;  /* 0x000000000000791b */ /* 0x003fe20003800000 */
.L_x_2265:
[----:B------:R-:W-:Y:S02]  /*350b0*/  IMAD.MOV.U32 R13, RZ, RZ, R5 ;  /* 0x000000ffff0d7224 */ /* 0x000fe400078e0005 */
[----:B------:R-:W-:-:S07]  /*350c0*/  IMAD.MOV.U32 R6, RZ, RZ, R14 ;  /* 0x000000ffff067224 */ /* 0x000fce00078e000e */
[----:B------:R-:W-:Y:S05]  /*350d0*/  WARPSYNC.COLLECTIVE R15, `(.L_x_2266) ;  /* 0x000000000f087348 */ /* 0x000fea0003c00000 */
[----:B------:R0:W1:Y:S02]  /*350e0*/  SHFL.IDX P6, R14, R13, R12, R11 ;  /* 0x0000000c0d0e7389 */ /* 0x00006400000c000b */
[----:B01----:R-:W-:Y:S01]  /*350f0*/  ENDCOLLECTIVE ;  /* 0x000000000000791b */ /* 0x003fe20003800000 */
.L_x_2266:
[----:B------:R-:W-:Y:S01]  /*35100*/  IMAD.MOV.U32 R9, RZ, RZ, R7 ;  /* 0x000000ffff097224 */ /* 0x000fe200078e0007 */
[----:B------:R-:W-:-:S04]  /*35110*/  LOP3.LUT P5, RZ, R17, 0x20, RZ, 0xc0, !PT ;  /* 0x0000002011ff7812 */ /* 0x000fc800078ac0ff */
[----:B------:R-:W-:-:S05]  /*35120*/  @!P4 LEA R7, R9, UR38, 0x1 ;  /* 0x000000260907cc11 */ /* 0x000fca000f8e08ff */
[----:B------:R-:W-:Y:S01]  /*35130*/  @!PT LDS RZ, [RZ] ;  /* 0x00000000fffff984 */ /* 0x000fe20000000800 */
[----:B------:R-:W-:Y:S01]  /*35140*/  @!PT LDS RZ, [RZ] ;  /* 0x00000000fffff984 */ /* 0x000fe20000000800 */
[----:B------:R-:W-:Y:S01]  /*35150*/  @!PT LDS RZ, [RZ] ;  /* 0x00000000fffff984 */ /* 0x000fe20000000800 */
[----:B------:R-:W-:Y:S04]  /*35160*/  @!P4 LDGSTS.E.BYPASS.LTC128B.128 [R7+0x22c00], desc[UR44][R2.64], !P3 ;  /* 0x22c000000207cfae */ /* 0x000fe8000d901d6c */
[----:B------:R-:W-:Y:S04]  /*35170*/  @!P4 LDGSTS.E.BYPASS.LTC128B.128 [R7+0x26c00], desc[UR44][R2.64+0x80], !P0 ;  /* 0x26c000800207cfae */ /* 0x000fe8000c101d6c */
[----:B------:R-:W-:Y:S04]  /*35180*/  @!P4 LDGSTS.E.BYPASS.LTC128B.128 [R7+0x2ac00], desc[UR44][R2.64+0x100], !P1 ;  /* 0x2ac001000207cfae */ /* 0x000fe8000c901d6c */
[----:B------:R0:W-:Y:S02]  /*35190*/  @!P4 LDGSTS.E.BYPASS.LTC128B.128 [R7+0x2ec00], desc[UR44][R2.64+0x180], !P2 ;  /* 0x2ec001800207cfae */ /* 0x0001e4000d101d6c */
[----:B0-----:R-:W-:-:S05]  /*351a0*/  IMAD.MOV.U32 R2, RZ, RZ, R14 ;  /* 0x000000ffff027224 */ /* 0x001fca00078e000e */
[----:B------:R-:W-:Y:S01]  /*351b0*/  @!P5 LEA R2, P6, R10, R2, 0x1 ;  /* 0x000000020a02d211 */ /* 0x000fe200078c08ff */
[----:B------:R-:W-:Y:S02]  /*351c0*/  IMAD.MOV.U32 R13, RZ, RZ, R4 ;  /* 0x000000ffff0d7224 */ /* 0x000fe400078e0004 */
[----:B------:R-:W-:Y:S02]  /*351d0*/  IMAD.MOV.U32 R12, RZ, RZ, 0x3 ;  /* 0x00000003ff0c7424 */ /* 0x000fe400078e00ff */
[----:B------:R-:W-:-:S08]  /*351e0*/  @!P5 IMAD.X R3, RZ, RZ, R6, P6 ;  /* 0x000000ffff03d224 */ /* 0x000fd000030e0606 */
[----:B------:R-:W-:Y:S05]  /*351f0*/  WARPSYNC.COLLECTIVE R15, `(.L_x_2267) ;  /* 0x000000000f087348 */ /* 0x000fea0003c00000 */
[----:B------:R0:W1:Y:S02]  /*35200*/  SHFL.IDX P6, R14, R13, R12, R11 ;  /* 0x0000000c0d0e7389 */ /* 0x00006400000c000b */
[----:B01----:R-:W-:Y:S01]  /*35210*/  ENDCOLLECTIVE ;  /* 0x000000000000791b */ /* 0x003fe20003800000 */
.L_x_2267:
[----:B------:R-:W-:Y:S02]  /*35220*/  IMAD.MOV.U32 R13, RZ, RZ, R5 ;  /* 0x000000ffff0d7224 */ /* 0x000fe400078e0005 */
[----:B------:R-:W-:-:S07]  /*35230*/  IMAD.MOV.U32 R6, RZ, RZ, R14 ;  /* 0x000000ffff067224 */ /* 0x000fce00078e000e */
[----:B------:R-:W-:Y:S05]  /*35240*/  WARPSYNC.COLLECTIVE R15, `(.L_x_2268) ;  /* 0x000000000f087348 */ /* 0x000fea0003c00000 */
[----:B------:R0:W1:Y:S02]  /*35250*/  SHFL.IDX P6, R14, R13, R12, R11 ;  /* 0x0000000c0d0e7389 */ /* 0x00006400000c000b */
[----:B01----:R-:W-:Y:S01]  /*35260*/  ENDCOLLECTIVE ;  /* 0x000000000000791b */ /* 0x003fe20003800000 */
.L_x_2268:
        /* <DEDUP_REMOVED lines=18> */
.L_x_2269:
[----:B------:R-:W-:Y:S02]  /*35390*/  IMAD.MOV.U32 R13, RZ, RZ, R5 ;  /* 0x000000ffff0d7224 */ /* 0x000fe400078e0005 */
[----:B------:R-:W-:-:S07]  /*353a0*/  IMAD.MOV.U32 R6, RZ, RZ, R14 ;  /* 0x000000ffff067224 */ /* 0x000fce00078e000e */
[----:B------:R-:W-:Y:S05]  /*353b0*/  WARPSYNC.COLLECTIVE R15, `(.L_x_2270) ;  /* 0x000000000f087348 */ /* 0x000fea0003c00000 */
[----:B------:R0:W1:Y:S02]  /*353c0*/  SHFL.IDX P6, R14, R13, R12, R11 ;  /* 0x0000000c0d0e7389 */ /* 0x00006400000c000b */
[----:B01----:R-:W-:Y:S01]  /*353d0*/  ENDCOLLECTIVE ;  /* 0x000000000000791b */ /* 0x003fe20003800000 */
.L_x_2270:
        /* <DEDUP_REMOVED lines=11> */
[----:B------:R-:W-:-:S05]  /*35490*/  @!P5 LEA R2, P6, R10, R2, 0x1 ;  /* 0x000000020a02d211 */ /* 0x000fca00078c08ff */
[----:B------:R-:W-:Y:S01]  /*354a0*/  @!P5 IMAD.X R3, RZ, RZ, R6, P6 ;  /* 0x000000ffff03d224 */ /* 0x000fe200030e0606 */
[----:B------:R-:W-:Y:S01]  /*354b0*/  LOP3.LUT P6, RZ, R17, 0x8, RZ, 0xc0, !PT ;  /* 0x0000000811ff7812 */ /* 0x000fe200078cc0ff */
[----:B------:R-:W-:Y:S02]  /*354c0*/  IMAD.MOV.U32 R7, RZ, RZ, R9 ;  /* 0x000000ffff077224 */ /* 0x000fe400078e0009 */
[----:B------:R-:W-:Y:S02]  /*354d0*/  IMAD.MOV.U32 R13, RZ, RZ, R4 ;  /* 0x000000ffff0d7224 */ /* 0x000fe400078e0004 */
[----:B------:R-:W-:-:S08]  /*354e0*/  IMAD.MOV.U32 R12, RZ, RZ, 0x5 ;  /* 0x00000005ff0c7424 */ /* 0x000fd000078e00ff */
[----:B------:R-:W-:-:S05]  /*354f0*/  @!P6 LEA R9, R7, UR38, 0x1 ;  /* 0x000000260709ec11 */ /* 0x000fca000f8e08ff */
[----:B------:R0:W-:Y:S04]  /*35500*/  @!P6 LDGSTS.E.BYPASS.LTC128B.128 [R9+0x24400], desc[UR44][R2.64], !P3 ;  /* 0x244000000209efae */ /* 0x0001e8000d901d6c */
[----:B------:R0:W-:Y:S04]  /*35510*/  @!P6 LDGSTS.E.BYPASS.LTC128B.128 [R9+0x28400], desc[UR44][R2.64+0x80], !P0 ;  /* 0x284000800209efae */ /* 0x0001e8000c101d6c */
[----:B------:R0:W-:Y:S04]  /*35520*/  @!P6 LDGSTS.E.BYPASS.LTC128B.128 [R9+0x2c400], desc[UR44][R2.64+0x100], !P1 ;  /* 0x2c4001000209efae */ /* 0x0001e8000c901d6c */
[----:B------:R0:W-:Y:S02]  /*35530*/  @!P6 LDGSTS.E.BYPASS.LTC128B.128 [R9+0x30400], desc[UR44][R2.64+0x180], !P2 ;  /* 0x304001800209efae */ /* 0x0001e4000d101d6c */
[----:B0-----:R-:W-:Y:S05]  /*35540*/  WARPSYNC.COLLECTIVE R15, `(.L_x_2271) ;  /* 0x000000000f087348 */ /* 0x001fea0003c00000 */
[----:B------:R1:W2:Y:S02]  /*35550*/  SHFL.IDX P6, R14, R13, R12, R11 ;  /* 0x0000000c0d0e7389 */ /* 0x0002a400000c000b */
[----:B012---:R-:W-:Y:S01]  /*35560*/  ENDCOLLECTIVE ;  /* 0x000000000000791b */ /* 0x007fe20003800000 */
.L_x_2271:
[----:B------:R-:W-:Y:S02]  /*35570*/  IMAD.MOV.U32 R13, RZ, RZ, R5 ;  /* 0x000000ffff0d7224 */ /* 0x000fe400078e0005 */
[----:B------:R-:W-:-:S07]  /*35580*/  IMAD.MOV.U32 R6, RZ, RZ, R14 ;  /* 0x000000ffff067224 */ /* 0x000fce00078e000e */
[----:B------:R-:W-:Y:S05]  /*35590*/  WARPSYNC.COLLECTIVE R15, `(.L_x_2272) ;  /* 0x000000000f087348 */ /* 0x000fea0003c00000 */
[----:B------:R0:W1:Y:S02]  /*355a0*/  SHFL.IDX P6, R14, R13, R12, R11 ;  /* 0x0000000c0d0e7389 */ /* 0x00006400000c000b */
[----:B01----:R-:W-:Y:S01]  /*355b0*/  ENDCOLLECTIVE ;  /* 0x000000000000791b */ /* 0x003fe20003800000 */
.L_x_2272:
[----:B------:R-:W-:Y:S01]  /*355c0*/  LOP3.LUT P4, RZ, R17, 0x4, RZ, 0xc0, !PT ;  /* 0x0000000411ff7812 */ /* 0x000fe2000788c0ff */
[----:B------:R-:W-:-:S12]  /*355d0*/  IMAD.MOV.U32 R2, RZ, RZ, R14 ;  /* 0x000000ffff027224 */ /* 0x000fd800078e000e */
[----:B------:R-:W-:Y:S01]  /*355e0*/  @!P4 LEA R2, P6, R10, R2, 0x1 ;  /* 0x000000020a02c211 */ /* 0x000fe200078c08ff */
[----:B------:R-:W-:Y:S02]  /*355f0*/  IMAD.MOV.U32 R13, RZ, RZ, R4 ;  /* 0x000000ffff0d7224 */ /* 0x000fe400078e0004 */
[----:B------:R-:W-:Y:S02]  /*35600*/  IMAD.MOV.U32 R12, RZ, RZ, 0x6 ;  /* 0x00000006ff0c7424 */ /* 0x000fe400078e00ff */
[----:B------:R-:W-:-:S08]  /*35610*/  @!P4 IMAD.X R3, RZ, RZ, R6, P6 ;  /* 0x000000ffff03c224 */ /* 0x000fd000030e0606 */
[----:B------:R-:W-:Y:S05]  /*35620*/  WARPSYNC.COLLECTIVE R15, `(.L_x_2273) ;  /* 0x000000000f087348 */ /* 0x000fea0003c00000 */
[----:B------:R0:W1:Y:S02]  /*35630*/  SHFL.IDX P6, R14, R13, R12, R11 ;  /* 0x0000000c0d0e7389 */ /* 0x00006400000c000b */
[----:B01----:R-:W-:Y:S01]  /*35640*/  ENDCOLLECTIVE ;  /* 0x000000000000791b */ /* 0x003fe20003800000 */
.L_x_2273:
[----:B------:R-:W-:Y:S02]  /*35650*/  IMAD.MOV.U32 R13, RZ, RZ, R5 ;  /* 0x000000ffff0d7224 */ /* 0x000fe400078e0005 */
[----:B------:R-:W-:-:S07]  /*35660*/  IMAD.MOV.U32 R6, RZ, RZ, R14 ;  /* 0x000000ffff067224 */ /* 0x000fce00078e000e */
[----:B------:R-:W-:Y:S05]  /*35670*/  WARPSYNC.COLLECTIVE R15, `(.L_x_2274) ;  /* 0x000000000f087348 */ /* 0x000fea0003c00000 */
[----:B------:R0:W1:Y:S02]  /*35680*/  SHFL.IDX P6, R14, R13, R12, R11 ;  /* 0x0000000c0d0e7389 */ /* 0x00006400000c000b */
[----:B01----:R-:W-:Y:S01]  /*35690*/  ENDCOLLECTIVE ;  /* 0x000000000000791b */ /* 0x003fe20003800000 */
.L_x_2274:
        /* <DEDUP_REMOVED lines=18> */
.L_x_2275:
[----:B------:R-:W-:-:S05]  /*357c0*/  @!P5 LEA R9, R9, UR38, 0x1 ;  /* 0x000000260909dc11 */ /* 0x000fca000f8e08ff */
[----:B------:R-:W-:Y:S01]  /*357d0*/  @!PT LDS RZ, [RZ] ;  /* 0x00000000fffff984 */ /* 0x000fe20000000800 */
[----:B------:R-:W-:Y:S01]  /*357e0*/  @!PT LDS RZ, [RZ] ;  /* 0x00000000fffff984 */ /* 0x000fe20000000800 */
[----:B------:R-:W-:Y:S01]  /*357f0*/  @!PT LDS RZ, [RZ] ;  /* 0x00000000fffff984 */ /* 0x000fe20000000800 */
[----:B------:R0:W-:Y:S04]  /*35800*/  @!P5 LDGSTS.E.BYPASS.LTC128B.128 [R9+0x25400], desc[UR44][R2.64], !P3 ;  /* 0x254000000209dfae */ /* 0x0001e8000d901d6c */
[----:B------:R0:W-:Y:S01]  /*35810*/  @!P5 LDGSTS.E.BYPASS.LTC128B.128 [R9+0x29400], desc[UR44][R2.64+0x80], !P0 ;  /* 0x294000800209dfae */ /* 0x0001e2000c101d6c */
[----:B------:R-:W-:-:S03]  /*35820*/  IMAD.MOV.U32 R13, RZ, RZ, R5 ;  /* 0x000000ffff0d7224 */ /* 0x000fc600078e0005 */
[----:B------:R0:W-:Y:S04]  /*35830*/  @!P5 LDGSTS.E.BYPASS.LTC128B.128 [R9+0x2d400], desc[UR44][R2.64+0x100], !P1 ;  /* 0x2d4001000209dfae */ /* 0x0001e8000c901d6c */
[----:B------:R0:W-:Y:S01]  /*35840*/  @!P5 LDGSTS.E.BYPASS.LTC128B.128 [R9+0x31400], desc[UR44][R2.64+0x180], !P2 ;  /* 0x314001800209dfae */ /* 0x0001e2000d101d6c */
[----:B------:R-:W-:-:S07]  /*35850*/  IMAD.MOV.U32 R6, RZ, RZ, R14 ;  /* 0x000000ffff067224 */ /* 0x000fce00078e000e */
[----:B0-----:R-:W-:Y:S05]  /*35860*/  WARPSYNC.COLLECTIVE R15, `(.L_x_2276) ;  /* 0x000000000f087348 */ /* 0x001fea0003c00000 */
[----:B------:R1:W2:Y:S02]  /*35870*/  SHFL.IDX P6, R14, R13, R12, R11 ;  /* 0x0000000c0d0e7389 */ /* 0x0002a400000c000b */
[----:B012---:R-:W-:Y:S01]  /*35880*/  ENDCOLLECTIVE ;  /* 0x000000000000791b */ /* 0x007fe20003800000 */
.L_x_2276:
[----:B------:R-:W-:Y:S05]  /*35890*/  BRA `(.L_x_2277) ;  /* 0xffffffbc00a07947 */ /* 0x000fea000383ffff */
.L_x_2166:
[----:B0-----:R-:W-:-:S04]  /*358a0*/  IMAD.U32 R3, RZ, RZ, UR38 ;  /* 0x00000026ff037e24 */ /* 0x001fc8000f8e00ff */
[----:B------:R0:W2:Y:S03]  /*358b0*/  SYNCS.PHASECHK.TRANS64.TRYWAIT P0, [R3+URZ+0x32420], R2 ;  /* 0x03242002030075a7 */ /* 0x0000a6000800017f */
[----:B--2---:R-:W-:Y:S05]  /*358c0*/  @!P0 NANOSLEEP.SYNCS 0x989680 ;  /* 0x009896800000895d */ /* 0x004fea0003900000 */
[----:B------:R-:W2:Y:S02]  /*358d0*/  @!P0 SYNCS.PHASECHK.TRANS64 P0, [R3+URZ+0x32420], R2 ;  /* 0x03242002030085a7 */ /* 0x000ea4000800007f */
[----:B--2---:R-:W-:Y:S05]  /*358e0*/  @!P0 BRA `(.L_x_2166) ;  /* 0xfffffffc00ec8947 */ /* 0x004fea000383ffff */
[----:B------:R-:W-:Y:S05]  /*358f0*/  BRA `(.L_x_2278) ;  /* 0xffffffc000047947 */ /* 0x000fea000383ffff */
.L_x_2169:
[----:B0-----:R-:W-:-:S04]  /*35900*/  IMAD.U32 R3, RZ, RZ, UR38 ;  /* 0x00000026ff037e24 */ /* 0x001fc8000f8e00ff */
[----:B------:R0:W2:Y:S03]  /*35910*/  SYNCS.PHASECHK.TRANS64.TRYWAIT P0, [R3+URZ+0x32460], R2 ;  /* 0x03246002030075a7 */ /* 0x0000a6000800017f */
[----:B--2---:R-:W-:Y:S05]  /*35920*/  @!P0 NANOSLEEP.SYNCS 0x989680 ;  /* 0x009896800000895d */ /* 0x004fea0003900000 */
[----:B------:R-:W2:Y:S02]  /*35930*/  @!P0 SYNCS.PHASECHK.TRANS64 P0, [R3+URZ+0x32460], R2 ;  /* 0x03246002030085a7 */ /* 0x000ea4000800007f */
[----:B--2---:R-:W-:Y:S05]  /*35940*/  @!P0 BRA `(.L_x_2169) ;  /* 0xfffffffc00ec8947 */ /* 0x004fea000383ffff */
[----:B------:R-:W-:Y:S05]  /*35950*/  BRA `(.L_x_2279) ;  /* 0xffffffc000107947 */ /* 0x000fea000383ffff */
.L_x_2181:
[----:B-1----:R-:W-:-:S04]  /*35960*/  IMAD.U32 R3, RZ, RZ, UR38 ;  /* 0x00000026ff037e24 */ /* 0x002fc8000f8e00ff */
[----:B------:R1:W2:Y:S03]  /*35970*/  SYNCS.PHASECHK.TRANS64.TRYWAIT P0, [R3+URZ+0x32448], R2 ;  /* 0x03244802030075a7 */ /* 0x0002a6000800017f */
[----:B--2---:R-:W-:Y:S05]  /*35980*/  @!P0 NANOSLEEP.SYNCS 0x989680 ;  /* 0x009896800000895d */ /* 0x004fea0003900000 */
[----:B------:R-:W2:Y:S02]  /*35990*/  @!P0 SYNCS.PHASECHK.TRANS64 P0, [R3+URZ+0x32448], R2 ;  /* 0x03244802030085a7 */ /* 0x000ea4000800007f */
[----:B--2---:R-:W-:Y:S05]  /*359a0*/  @!P0 BRA `(.L_x_2181) ;  /* 0xfffffffc00ec8947 */ /* 0x004fea000383ffff */
[----:B------:R-:W-:Y:S05]  /*359b0*/  BRA `(.L_x_2280) ;  /* 0xffffffc8000c7947 */ /* 0x000fea000383ffff */
.L_x_2186:
[----:B01----:R-:W-:-:S04]  /*359c0*/  IMAD.U32 R3, RZ, RZ, UR38 ;  /* 0x00000026ff037e24 */ /* 0x003fc8000f8e00ff */
[----:B------:R0:W1:Y:S03]  /*359d0*/  SYNCS.PHASECHK.TRANS64.TRYWAIT P0, [R3+URZ+0x32468], R2 ;  /* 0x03246802030075a7 */ /* 0x000066000800017f */
[----:B-1----:R-:W-:Y:S05]  /*359e0*/  @!P0 NANOSLEEP.SYNCS 0x989680 ;  /* 0x009896800000895d */ /* 0x002fea0003900000 */
[----:B------:R-:W1:Y:S02]  /*359f0*/  @!P0 SYNCS.PHASECHK.TRANS64 P0, [R3+URZ+0x32468], R2 ;  /* 0x03246802030085a7 */ /* 0x000e64000800007f */
[----:B-1----:R-:W-:Y:S05]  /*35a00*/  @!P0 BRA `(.L_x_2186) ;  /* 0xfffffffc00ec8947 */ /* 0x002fea000383ffff */
[----:B------:R-:W-:Y:S05]  /*35a10*/  BRA `(.L_x_2281) ;  /* 0xffffffc8006c7947 */ /* 0x000fea000383ffff */
.L_x_2197:
[----:B-1----:R-:W-:-:S04]  /*35a20*/  IMAD.U32 R3, RZ, RZ, UR38 ;  /* 0x00000026ff037e24 */ /* 0x002fc8000f8e00ff */
[----:B------:R1:W2:Y:S03]  /*35a30*/  SYNCS.PHASECHK.TRANS64.TRYWAIT P0, [R3+URZ+0x32440], R2 ;  /* 0x03244002030075a7 */ /* 0x0002a6000800017f */
[----:B--2---:R-:W-:Y:S05]  /*35a40*/  @!P0 NANOSLEEP.SYNCS 0x989680 ;  /* 0x009896800000895d */ /* 0x004fea0003900000 */
[----:B------:R-:W2:Y:S02]  /*35a50*/  @!P0 SYNCS.PHASECHK.TRANS64 P0, [R3+URZ+0x32440], R2 ;  /* 0x03244002030085a7 */ /* 0x000ea4000800007f */
[----:B--2---:R-:W-:Y:S05]  /*35a60*/  @!P0 BRA `(.L_x_2197) ;  /* 0xfffffffc00ec8947 */ /* 0x004fea000383ffff */
[----:B------:R-:W-:Y:S05]  /*35a70*/  BRA `(.L_x_2282) ;  /* 0xffffffcc00e47947 */ /* 0x000fea000383ffff */
.L_x_2202:
[----:B01----:R-:W-:-:S04]  /*35a80*/  IMAD.U32 R3, RZ, RZ, UR38 ;  /* 0x00000026ff037e24 */ /* 0x003fc8000f8e00ff */
[----:B------:R0:W1:Y:S03]  /*35a90*/  SYNCS.PHASECHK.TRANS64.TRYWAIT P0, [R3+URZ+0x32460], R2 ;  /* 0x03246002030075a7 */ /* 0x000066000800017f */
[----:B-1----:R-:W-:Y:S05]  /*35aa0*/  @!P0 NANOSLEEP.SYNCS 0x989680 ;  /* 0x009896800000895d */ /* 0x002fea0003900000 */
[----:B------:R-:W1:Y:S02]  /*35ab0*/  @!P0 SYNCS.PHASECHK.TRANS64 P0, [R3+URZ+0x32460], R2 ;  /* 0x03246002030085a7 */ /* 0x000e64000800007f */
[----:B-1----:R-:W-:Y:S05]  /*35ac0*/  @!P0 BRA `(.L_x_2202) ;  /* 0xfffffffc00ec8947 */ /* 0x002fea000383ffff */
[----:B------:R-:W-:Y:S05]  /*35ad0*/  BRA `(.L_x_2283) ;  /* 0xffffffd000487947 */ /* 0x000fea000383ffff */
.L_x_2214:
[----:B-1----:R-:W-:-:S04]  /*35ae0*/  IMAD.U32 R3, RZ, RZ, UR38 ;  /* 0x00000026ff037e24 */ /* 0x002fc8000f8e00ff */
[----:B------:R1:W2:Y:S03]  /*35af0*/  SYNCS.PHASECHK.TRANS64.TRYWAIT P0, [R3+URZ+0x32448], R2 ;  /* 0x03244802030075a7 */ /* 0x0002a6000800017f */
[----:B--2---:R-:W-:Y:S05]  /*35b00*/  @!P0 NANOSLEEP.SYNCS 0x989680 ;  /* 0x009896800000895d */ /* 0x004fea0003900000 */
[----:B------:R-:W2:Y:S02]  /*35b10*/  @!P0 SYNCS.PHASECHK.TRANS64 P0, [R3+URZ+0x32448], R2 ;  /* 0x03244802030085a7 */ /* 0x000ea4000800007f */
[----:B--2---:R-:W-:Y:S05]  /*35b20*/  @!P0 BRA `(.L_x_2214) ;  /* 0xfffffffc00ec8947 */ /* 0x004fea000383ffff */
[----:B------:R-:W-:Y:S05]  /*35b30*/  BRA `(.L_x_2284) ;  /* 0xffffffd400cc7947 */ /* 0x000fea000383ffff */
.L_x_2219:
[----:B-1----:R-:W-:-:S04]  /*35b40*/  IMAD.U32 R3, RZ, RZ, UR38 ;  /* 0x00000026ff037e24 */ /* 0x002fc8000f8e00ff */
[----:B------:R1:W2:Y:S03]  /*35b50*/  SYNCS.PHASECHK.TRANS64.TRYWAIT P0, [R3+URZ+0x32468], R2 ;  /* 0x03246802030075a7 */ /* 0x0002a6000800017f */
[----:B--2---:R-:W-:Y:S05]  /*35b60*/  @!P0 NANOSLEEP.SYNCS 0x989680 ;  /* 0x009896800000895d */ /* 0x004fea0003900000 */
[----:B------:R-:W2:Y:S02]  /*35b70*/  @!P0 SYNCS.PHASECHK.TRANS64 P0, [R3+URZ+0x32468], R2 ;  /* 0x03246802030085a7 */ /* 0x000ea4000800007f */
[----:B--2---:R-:W-:Y:S05]  /*35b80*/  @!P0 BRA `(.L_x_2219) ;  /* 0xfffffffc00ec8947 */ /* 0x004fea000383ffff */
[----:B------:R-:W-:Y:S05]  /*35b90*/  BRA `(.L_x_2285) ;  /* 0xffffffd800307947 */ /* 0x000fea000383ffff */
.L_x_2226:
[----:B-1----:R1:W2:Y:S02]  /*35ba0*/  SYNCS.PHASECHK.TRANS64.TRYWAIT P0, [R2+URZ+0x32420], R7 ;  /* 0x03242007020075a7 */ /* 0x0022a4000800017f */
[----:B--2---:R-:W-:Y:S05]  /*35bb0*/  @!P0 NANOSLEEP.SYNCS 0x989680 ;  /* 0x009896800000895d */ /* 0x004fea0003900000 */
[----:B------:R-:W2:Y:S02]  /*35bc0*/  @!P0 SYNCS.PHASECHK.TRANS64 P0, [R2+URZ+0x32420], R7 ;  /* 0x03242007020085a7 */ /* 0x000ea4000800007f */
[----:B--2---:R-:W-:Y:S05]  /*35bd0*/  @!P0 BRA `(.L_x_2226) ;  /* 0xfffffffc00f08947 */ /* 0x004fea000383ffff */
[----:B------:R-:W-:Y:S05]  /*35be0*/  BRA `(.L_x_2286) ;  /* 0xffffffdc004c7947 */ /* 0x000fea000383ffff */
.L_x_2227:
        /* <DEDUP_REMOVED lines=11> */
.L_x_2288:
[----:B------:R-:W-:Y:S05]  /*35ca0*/  BSYNC B0 ;  /* 0x0000000000007941 */ /* 0x000fea0003800000 */
.L_x_2287:
[----:B------:R-:W-:Y:S05]  /*35cb0*/  BRA `(.L_x_2289) ;  /* 0xffffffdc00307947 */ /* 0x000fea000383ffff */
.L_x_2228:
[----:B------:R-:W-:Y:S01]  /*35cc0*/  BSSY B0, `(.L_x_2290) ;  /* 0x0000006000007945 */ /* 0x000fe20003800000 */
[----:B------:R-:W-:-:S07]  /*35cd0*/  IMAD.MOV.U32 R15, RZ, RZ, -0x1 ;  /* 0xffffffffff0f7424 */ /* 0x000fce00078e00ff */
[----:B012---:R-:W-:Y:S05]  /*35ce0*/  WARPSYNC.COLLECTIVE R15, `(.L_x_2291) ;  /* 0x000000000f0c7348 */ /* 0x007fea0003c00000 */
[----:B------:R-:W-:Y:S02]  /*35cf0*/  ELECT P6, UR62, PT ;  /* 0x00000000003e782f */ /* 0x000fe400038c0000 */
[----:B------:R-:W-:Y:S01]  /*35d00*/  MOV R14, UR62 ;  /* 0x0000003e000e7c02 */ /* 0x000fe20008000f00 */
[----:B012---:R-:W-:Y:S10]  /*35d10*/  ENDCOLLECTIVE ;  /* 0x000000000000791b */ /* 0x007ff40003800000 */
.L_x_2291:
[----:B------:R-:W-:Y:S05]  /*35d20*/  BSYNC B0 ;  /* 0x0000000000007941 */ /* 0x000fea0003800000 */
.L_x_2290:
[----:B------:R-:W-:Y:S05]  /*35d30*/  BRA `(.L_x_2292) ;  /* 0xffffffdc00247947 */ /* 0x000fea000383ffff */
.L_x_2230:
[----:B0-----:R0:W1:Y:S02]  /*35d40*/  SYNCS.PHASECHK.TRANS64.TRYWAIT P0, [R8+URZ], R7 ;  /* 0x00000007080075a7 */ /* 0x001064000800017f */
[----:B-1----:R-:W-:Y:S05]  /*35d50*/  @!P0 NANOSLEEP.SYNCS 0x989680 ;  /* 0x009896800000895d */ /* 0x002fea0003900000 */
[----:B------:R-:W1:Y:S02]  /*35d60*/  @!P0 SYNCS.PHASECHK.TRANS64 P0, [R8+URZ], R7 ;  /* 0x00000007080085a7 */ /* 0x000e64000800007f */
[----:B-1----:R-:W-:Y:S05]  /*35d70*/  @!P0 BRA `(.L_x_2230) ;  /* 0xfffffffc00f08947 */ /* 0x002fea000383ffff */
[----:B------:R-:W-:Y:S05]  /*35d80*/  BRA `(.L_x_2293) ;  /* 0xffffffdc00587947 */ /* 0x000fea000383ffff */
.L_x_2231:
[----:B-1----:R1:W2:Y:S02]  /*35d90*/  SYNCS.PHASECHK.TRANS64.TRYWAIT P0, [R3+URZ], R0 ;  /* 0x00000000030075a7 */ /* 0x0022a4000800017f */
[----:B--2---:R-:W-:Y:S05]  /*35da0*/  @!P0 NANOSLEEP.SYNCS 0x989680 ;  /* 0x009896800000895d */ /* 0x004fea0003900000 */
[----:B------:R-:W2:Y:S02]  /*35db0*/  @!P0 SYNCS.PHASECHK.TRANS64 P0, [R3+URZ], R0 ;  /* 0x00000000030085a7 */ /* 0x000ea4000800007f */
[----:B--2---:R-:W-:Y:S05]  /*35dc0*/  @!P0 BRA `(.L_x_2231) ;  /* 0xfffffffc00f08947 */ /* 0x004fea000383ffff */
[----:B------:R-:W-:Y:S05]  /*35dd0*/  BRA `(.L_x_2294) ;  /* 0xffffffdc004c7947 */ /* 0x000fea000383ffff */
.L_x_2233:
[----:B-1----:R1:W2:Y:S02]  /*35de0*/  SYNCS.PHASECHK.TRANS64.TRYWAIT P0, [R6+URZ], R7 ;  /* 0x00000007060075a7 */ /* 0x0022a4000800017f */
[----:B--2---:R-:W-:Y:S05]  /*35df0*/  @!P0 NANOSLEEP.SYNCS 0x989680 ;  /* 0x009896800000895d */ /* 0x004fea0003900000 */
[----:B------:R-:W2:Y:S02]  /*35e00*/  @!P0 SYNCS.PHASECHK.TRANS64 P0, [R6+URZ], R7 ;  /* 0x00000007060085a7 */ /* 0x000ea4000800007f */
[----:B--2---:R-:W-:Y:S05]  /*35e10*/  @!P0 BRA `(.L_x_2233) ;  /* 0xfffffffc00f08947 */ /* 0x004fea000383ffff */
[----:B------:R-:W-:Y:S05]  /*35e20*/  BRA `(.L_x_2295) ;  /* 0xffffffdc00507947 */ /* 0x000fea000383ffff */
        .type           $_ZN7cutlass13device_kernelIN5flash11enable_sm90INS1_16FlashAttnFwdSm90INS1_25CollectiveMainloopFwdSm90ILi2EN4cute5tupleIJNS5_1CILi1EEES8_S8_EEENS6_IJNS7_ILi128EEENS7_ILi96EEENS7_ILi64EEEEEELi256ENS_10bfloat16_tEfNS_4arch4Sm90ELb0ELb1ELb1ELb0ELb0ELb0ELb1ELb1ELb0ELb1ELb1ELb0EEENS1_21CollectiveEpilogueFwdINS6_IJSA_NS7_ILi256EEESB_EEES9_SE_SG_Li256ELb0ELb1ELb1ELb0EEENS1_19SingleTileSchedulerILb0ELb1ELb1ELi128EEEEEEEEEvNT_6ParamsE$_ZZN5flash25CollectiveMainloopFwdSm90ILi2EN4cute5tupleIJNS1_1CILi1EEES4_S4_EEENS2_IJNS3_ILi128EEENS3_ILi96EEENS3_ILi64EEEEEELi256EN7cutlass10bfloat16_tEfNSA_4arch4Sm90ELb0ELb1ELb1ELb0ELb0ELb0ELb1ELb1ELb0ELb1ELb1ELb0EE3mmaINS_16FlashAttnFwdSm90ISE_NS_21CollectiveEpilogueFwdINS2_IJS6_NS3_ILi256EEES7_EEES5_SB_SD_Li256ELb0ELb1ELb1ELb0EEENS_19SingleTileSchedulerILb0ELb1ELb1ELi128EEEE13SharedStorageENS1_6TensorINS1_11ArrayEngineIfLm128EEENS1_6LayoutINS2_IJNS2_IJNS3_ILi2EEEST_NS3_ILi32EEEEEES4_S4_EEENS2_IJNS2_IJS4_ST_NS3_ILi4EEEEEENS3_ILi0EEESZ_EEEEEEENS_7SoftmaxILi2ELi0EEEEEbRKNSE_6ParamsENSA_25PipelineTmaAsyncNoClusterILi2ENSA_16PipelineTmaAsyncILi2EEEEES1B_RNSA_13PipelineStateILj2EEERT0_RT1_iRiRKNS_16SeqlenInfoQKNewKILb0ELb0EEENS2_IJiiiiEEERT_ENKUliT_T0_T1_E_clIZSF_ISO_S12_S14_EbS17_S1B_S1B_S1E_S1G_S1I_iS1J_S1N_S1O_S1Q_EUlRS1R_iE1_NS3_ILb0EEENS3_ILb1EEEEEDaiS1R_S1S_S1T_,@function
        .size           $_ZN7cutlass13device_kernelIN5flash11enable_sm90INS1_16FlashAttnFwdSm90INS1_25CollectiveMainloopFwdSm90ILi2EN4cute5tupleIJNS5_1CILi1EEES8_S8_EEENS6_IJNS7_ILi128EEENS7_ILi96EEENS7_ILi64EEEEEELi256ENS_10bfloat16_tEfNS_4arch4Sm90ELb0ELb1ELb1ELb0ELb0ELb0ELb1ELb1ELb0ELb1ELb1ELb0EEENS1_21CollectiveEpilogueFwdINS6_IJSA_NS7_ILi256EEESB_EEES9_SE_SG_Li256ELb0ELb1ELb1ELb0EEENS1_19SingleTileSchedulerILb0ELb1ELb1ELi128EEEEEEEEEvNT_6ParamsE$_ZZN5flash25CollectiveMainloopFwdSm90ILi2EN4cute5tupleIJNS1_1CILi1EEES4_S4_EEENS2_IJNS3_ILi128EEENS3_ILi96EEENS3_ILi64EEEEEELi256EN7cutlass10bfloat16_tEfNSA_4arch4Sm90ELb0ELb1ELb1ELb0ELb0ELb0ELb1ELb1ELb0ELb1ELb1ELb0EE3mmaINS_16FlashAttnFwdSm90ISE_NS_21CollectiveEpilogueFwdINS2_IJS6_NS3_ILi256EEES7_EEES5_SB_SD_Li256ELb0ELb1ELb1ELb0EEENS_19SingleTileSchedulerILb0ELb1ELb1ELi128EEEE13SharedStorageENS1_6TensorINS1_11ArrayEngineIfLm128EEENS1_6LayoutINS2_IJNS2_IJNS3_ILi2EEEST_NS3_ILi32EEEEEES4_S4_EEENS2_IJNS2_IJS4_ST_NS3_ILi4EEEEEENS3_ILi0EEESZ_EEEEEEENS_7SoftmaxILi2ELi0EEEEEbRKNSE_6ParamsENSA_25PipelineTmaAsyncNoClusterILi2ENSA_16PipelineTmaAsyncILi2EEEEES1B_RNSA_13PipelineStateILj2EEERT0_RT1_iRiRKNS_16SeqlenInfoQKNewKILb0ELb0EEENS2_IJiiiiEEERT_ENKUliT_T0_T1_E_clIZSF_ISO_S12_S14_EbS17_S1B_S1B_S1E_S1G_S1I_iS1J_S1N_S1O_S1Q_EUlRS1R_iE1_NS3_ILb0EEENS3_ILb1EEEEEDaiS1R_S1S_S1T_,(.L_x_6135 - $_ZN7cutlass13device_kernelIN5flash11enable_sm90INS1_16FlashAttnFwdSm90INS1_25CollectiveMainloopFwdSm90ILi2EN4cute5tupleIJNS5_1CILi1EEES8_S8_EEENS6_IJNS7_ILi128EEENS7_ILi96EEENS7_ILi64EEEEEELi256ENS_10bfloat16_tEfNS_4arch4Sm90ELb0ELb1ELb1ELb0ELb0ELb0ELb1ELb1ELb0ELb1ELb1ELb0EEENS1_21CollectiveEpilogueFwdINS6_IJSA_NS7_ILi256EEESB_EEES9_SE_SG_Li256ELb0ELb1ELb1ELb0EEENS1_19SingleTileSchedulerILb0ELb1ELb1ELi128EEEEEEEEEvNT_6ParamsE$_ZZN5flash25CollectiveMainloopFwdSm90ILi2EN4cute5tupleIJNS1_1CILi1EEES4_S4_EEENS2_IJNS3_ILi128EEENS3_ILi96EEENS3_ILi64EEEEEELi256EN7cutlass10bfloat16_tEfNSA_4arch4Sm90ELb0ELb1ELb1ELb0ELb0ELb0ELb1ELb1ELb0ELb1ELb1ELb0EE3mmaINS_16FlashAttnFwdSm90ISE_NS_21CollectiveEpilogueFwdINS2_IJS6_NS3_ILi256EEES7_EEES5_SB_SD_Li256ELb0ELb1ELb1ELb0EEENS_19SingleTileSchedulerILb0ELb1ELb1ELi128EEEE13SharedStorageENS1_6TensorINS1_11ArrayEngineIfLm128EEENS1_6LayoutINS2_IJNS2_IJNS3_ILi2EEEST_NS3_ILi32EEEEEES4_S4_EEENS2_IJNS2_IJS4_ST_NS3_ILi4EEEEEENS3_ILi0EEESZ_EEEEEEENS_7SoftmaxILi2ELi0EEEEEbRKNSE_6ParamsENSA_25PipelineTmaAsyncNoClusterILi2ENSA_16PipelineTmaAsyncILi2EEEEES1B_RNSA_13PipelineStateILj2EEERT0_RT1_iRiRKNS_16SeqlenInfoQKNewKILb0ELb0EEENS2_IJiiiiEEERT_ENKUliT_T0_T1_E_clIZSF_ISO_S12_S14_EbS17_S1B_S1B_S1E_S1G_S1I_iS1J_S1N_S1O_S1Q_EUlRS1R_iE1_NS3_ILb0EEENS3_ILb1EEEEEDaiS1R_S1S_S1T_)
$_ZN7cutlass13device_kernelIN5flash11enable_sm90INS1_16FlashAttnFwdSm90INS1_25CollectiveMainloopFwdSm90ILi2EN4cute5tupleIJNS5_1CILi1EEES8_S8_EEENS6_IJNS7_ILi128EEENS7_ILi96EEENS7_ILi64EEEEEELi256ENS_10bfloat16_tEfNS_4arch4Sm90ELb0ELb1ELb1ELb0ELb0ELb0ELb1ELb1ELb0ELb1ELb1ELb0EEENS1_21CollectiveEpilogueFwdINS6_IJSA_NS7_ILi256EEESB_EEES9_SE_SG_Li256ELb0ELb1ELb1ELb0EEENS1_19SingleTileSchedulerILb0ELb1ELb1ELi128EEEEEEEEEvNT_6ParamsE$_ZZN5flash25CollectiveMainloopFwdSm90ILi2EN4cute5tupleIJNS1_1CILi1EEES4_S4_EEENS2_IJNS3_ILi128EEENS3_ILi96EEENS3_ILi64EEEEEELi256EN7cutlass10bfloat16_tEfNSA_4arch4Sm90ELb0ELb1ELb1ELb0ELb0ELb0ELb1ELb1ELb0ELb1ELb1ELb0EE3mmaINS_16FlashAttnFwdSm90ISE_NS_21CollectiveEpilogueFwdINS2_IJS6_NS3_ILi256EEES7_EEES5_SB_SD_Li256ELb0ELb1ELb1ELb0EEENS_19SingleTileSchedulerILb0ELb1ELb1ELi128EEEE13SharedStorageENS1_6TensorINS1_11ArrayEngineIfLm128EEENS1_6LayoutINS2_IJNS2_IJNS3_ILi2EEEST_NS3_ILi32EEEEEES4_S4_EEENS2_IJNS2_IJS4_ST_NS3_ILi4EEEEEENS3_ILi0EEESZ_EEEEEEENS_7SoftmaxILi2ELi0EEEEEbRKNSE_6ParamsENSA_25PipelineTmaAsyncNoClusterILi2ENSA_16PipelineTmaAsyncILi2EEEEES1B_RNSA_13PipelineStateILj2EEERT0_RT1_iRiRKNS_16SeqlenInfoQKNewKILb0ELb0EEENS2_IJiiiiEEERT_ENKUliT_T0_T1_E_clIZSF_ISO_S12_S14_EbS17_S1B_S1B_S1E_S1G_S1I_iS1J_S1N_S1O_S1Q_EUlRS1R_iE1_NS3_ILb0EEENS3_ILb1EEEEEDaiS1R_S1S_S1T_:
[----:B------:R-:W-:Y:S05]  /*35e30*/  YIELD ;  /* 0x0000000000007946 */ /* 0x000fea0003800000 */
[----:B------:R-:W-:Y:S02]  /*35e40*/  ULDC UR4, c[0x0][0x20] ;  /* 0x0000080000047ab9 */ /* 0x000fe40000000800 */
[----:B------:R-:W-:-:S05]  /*35e50*/  VIADD R158, R157, -UR4 ;  /* 0x800000049d9e7c36 */ /* 0x000fca0008000000 */
[----:B------:R-:W2:Y:S01]  /*35e60*/  LDL.64 R2, [R158] ;  /* 0x000000009e027983 */ /* 0x000ea20000100a00 */
[----:B------:R-:W0:Y:S02]  /*35e70*/  LDC.64 R4, c[0x0][0x208] ;  /* 0x00008200ff047b82 */ /* 0x000e240000000a00 */
[----:B0-----:R-:W-:Y:S02]  /*35e80*/  R2UR UR4, R4 ;  /* 0x00000000040472ca */ /* 0x001fe400000e0000 */
[----:B------:R-:W-:-:S13]  /*35e90*/  R2UR UR5, R5 ;  /* 0x00000000050572ca */ /* 0x000fda00000e0000 */
[----:B--2---:R-:W2:Y:S01]  /*35ea0*/  LD.E R0, desc[UR4][R2.64] ;  /* 0x0000000402007980 */ /* 0x004ea2000c101900 */
[----:B------:R-:W-:Y:S02]  /*35eb0*/  R2UR UR4, R4 ;  /* 0x00000000040472ca */ /* 0x000fe400000e0000 */
[----:B------:R-:W-:Y:S01]  /*35ec0*/  R2UR UR5, R5 ;  /* 0x00000000050572ca */ /* 0x000fe200000e0000 */
[----:B--2---:R-:W-:-:S12]  /*35ed0*/  VIADD R11, R0, 0x1 ;  /* 0x00000001000b7836 */ /* 0x004fd80000000000 */
[----:B------:R-:W2:Y:S01]  /*35ee0*/  LD.E R0, desc[UR4][R2.64+0x8] ;  /* 0x0000080402007980 */ /* 0x000ea2000c101900 */
[----:B------:R-:W-:-:S13]  /*35ef0*/  ISETP.NE.AND P1, PT, R11, 0x2, PT ;  /* 0x000000020b00780c */ /* 0x000fda0003f25270 */
[----:B------:R-:W-:Y:S02]  /*35f00*/  @!P1 R2UR UR6, R4 ;  /* 0x00000000040692ca */ /* 0x000fe400000e0000 */
[----:B------:R-:W-:-:S13]  /*35f10*/  @!P1 R2UR UR7, R5 ;  /* 0x00000000050792ca */ /* 0x000fda00000e0000 */
[----:B------:R-:W3:Y:S01]  /*35f20*/  @!P1 LD.E R6, desc[UR6][R2.64+0x4] ;  /* 0x0000040602069980 */ /* 0x000ee2000c101900 */
[C---:B------:R-:W-:Y:S02]  /*35f30*/  R2UR UR4, R4.reuse ;  /* 0x00000000040472ca */ /* 0x040fe400000e0000 */
[C---:B------:R-:W-:Y:S02]  /*35f40*/  R2UR UR5, R5.reuse ;  /* 0x00000000050572ca */ /* 0x040fe400000e0000 */
[C---:B------:R-:W-:Y:S02]  /*35f50*/  R2UR UR6, R4.reuse ;  /* 0x00000000040672ca */ /* 0x040fe400000e0000 */
[C---:B------:R-:W-:Y:S02]  /*35f60*/  R2UR UR7, R5.reuse ;  /* 0x00000000050772ca */ /* 0x040fe400000e0000 */
[----:B------:R-:W-:Y:S02]  /*35f70*/  @!P1 R2UR UR8, R4 ;  /* 0x00000000040892ca */ /* 0x000fe400000e0000 */
[----:B------:R-:W-:-:S02]  /*35f80*/  @!P1 R2UR UR9, R5 ;  /* 0x00000000050992ca */ /* 0x000fc400000e0000 */
[----:B------:R-:W-:Y:S02]  /*35f90*/  @!P1 R2UR UR10, R4 ;  /* 0x00000000040a92ca */ /* 0x000fe400000e0000 */
[----:B------:R-:W-:Y:S01]  /*35fa0*/  @!P1 R2UR UR11, R5 ;  /* 0x00000000050b92ca */ /* 0x000fe200000e0000 */
[----:B------:R-:W-:Y:S08]  /*35fb0*/  ST.E desc[UR4][R2.64], R11 ;  /* 0x0000000b02007985 */ /* 0x000ff0000c101904 */
[----:B------:R-:W-:Y:S01]  /*35fc0*/  @!P1 ST.E desc[UR8][R2.64], RZ ;  /* 0x000000ff02009985 */ /* 0x000fe2000c101908 */
[----:B--2---:R-:W-:-:S05]  /*35fd0*/  VIADD R13, R0, 0x1 ;  /* 0x00000001000d7836 */ /* 0x004fca0000000000 */
[----:B------:R-:W-:Y:S01]  /*35fe0*/  ST.E desc[UR6][R2.64+0x8], R13 ;  /* 0x0000080d02007985 */ /* 0x000fe2000c101906 */
[----:B---3--:R-:W-:-:S05]  /*35ff0*/  @!P1 LOP3.LUT R15, R6, 0x1, RZ, 0x3c, !PT ;  /* 0x00000001060f9812 */ /* 0x008fca00078e3cff */
[----:B------:R0:W-:Y:S04]  /*36000*/  @!P1 ST.E desc[UR10][R2.64+0x4], R15 ;  /* 0x0000040f02009985 */ /* 0x0001e8000c10190a */
[----:B------:R-:W2:Y:S01]  /*36010*/  LDL.64 R8, [R158+0x18] ;  /* 0x000018009e087983 */ /* 0x000ea20000100a00 */
[----:B------:R-:W-:Y:S02]  /*36020*/  R2UR UR4, R4 ;  /* 0x00000000040472ca */ /* 0x000fe400000e0000 */
[----:B------:R-:W-:Y:S01]  /*36030*/  R2UR UR5, R5 ;  /* 0x00000000050572ca */ /* 0x000fe200000e0000 */
[----:B------:R-:W3:-:S12]  /*36040*/  LDL.64 R6, [R158] ;  /* 0x000000009e067983 */ /* 0x000ed80000100a00 */
[----:B--2---:R-:W2:Y:S01]  /*36050*/  LD.E R10, desc[UR4][R8.64+0x1c] ;  /* 0x00001c04080a7980 */ /* 0x004ea2000c101900 */
[C---:B------:R-:W-:Y:S02]  /*36060*/  R2UR UR4, R4.reuse ;  /* 0x00000000040472ca */ /* 0x040fe400000e0000 */
[C---:B------:R-:W-:Y:S02]  /*36070*/  R2UR UR5, R5.reuse ;  /* 0x00000000050572ca */ /* 0x040fe400000e0000 */
[----:B------:R-:W-:Y:S02]  /*36080*/  R2UR UR6, R4 ;  /* 0x00000000040672ca */ /* 0x000fe400000e0000 */
[----:B------:R-:W-:Y:S01]  /*36090*/  R2UR UR7, R5 ;  /* 0x00000000050772ca */ /* 0x000fe200000e0000 */
[----:B------:R-:W-:Y:S01]  /*360a0*/  BSSY B3, `(.L_x_2296) ;  /* 0x0000009000037945 */ /* 0x000fe20003800000 */
[----:B0-----:R-:W-:Y:S02]  /*360b0*/  IMAD.MOV.U32 R2, RZ, RZ, R23 ;  /* 0x000000ffff027224 */ /* 0x001fe400078e0017 */
[----:B------:R-:W-:-:S05]  /*360c0*/  IMAD.MOV.U32 R3, RZ, RZ, R22 ;  /* 0x000000ffff037224 */ /* 0x000fca00078e0016 */
[----:B---3--:R0:W5:Y:S04]  /*360d0*/  LD.E R0, desc[UR4][R6.64] ;  /* 0x0000000406007980 */ /* 0x008168000c101900 */
[----:B------:R0:W5:Y:S01]  /*360e0*/  LD.E R12, desc[UR6][R6.64+0x4] ;  /* 0x00000406060c7980 */ /* 0x000162000c101900 */
[----:B--2---:R-:W-:-:S04]  /*360f0*/  LOP3.LUT R10, R10, 0x1, RZ, 0xfc, !PT ;  /* 0x000000010a0a7812 */ /* 0x004fc800078efcff */
[----:B------:R-:W-:-:S13]  /*36100*/  ISETP.NE.AND P1, PT, R10, 0x3, PT ;  /* 0x000000030a00780c */ /* 0x000fda0003f25270 */
[----:B0-----:R-:W-:Y:S05]  /*36110*/  @!P1 BRA `(.L_x_2297) ;  /* 0x0000000000049947 */ /* 0x001fea0003800000 */
[----:B------:R-:W-:Y:S01]  /*36120*/  BPT.TRAP 0x1 ;  /* 0x000000040000795c */ /* 0x000fe20000300000 */
.L_x_2297:
[----:B------:R-:W-:Y:S05]  /*36130*/  BSYNC B3 ;  /* 0x0000000000037941 */ /* 0x000fea0003800000 */
.L_x_2296:
[----:B------:R-:W-:Y:S02]  /*36140*/  R2UR UR4, R4 ;  /* 0x00000000040472ca */ /* 0x000fe400000e0000 */
[----:B------:R-:W-:-:S13]  /*36150*/  R2UR UR5, R5 ;  /* 0x00000000050572ca */ /* 0x000fda00000e0000 */
[----:B------:R-:W2:Y:S01]  /*36160*/  LD.E.64 R10, desc[UR4][R8.64+0x8] ;  /* 0x00000804080a7980 */ /* 0x000ea2000c101b00 */
[----:B-----5:R-:W-:Y:S02]  /*36170*/  SHF.L.U32 R13, R12, 0x1f, RZ ;  /* 0x0000001f0c0d7819 */ /* 0x020fe400000006ff */
[----:B--2---:R-:W-:-:S05]  /*36180*/  MOV R11, R10 ;  /* 0x0000000a000b7202 */ /* 0x004fca0000000f00 */
[----:B------:R-:W-:-:S04]  /*36190*/  IMAD R0, R0, 0x8, R11 ;  /* 0x0000000800007824 */ /* 0x000fc800078e020b */
[----:B------:R0:W1:Y:S01]  /*361a0*/  SYNCS.PHASECHK.TRANS64.TRYWAIT P1, [R0+URZ], R13 ;  /* 0x0000000d000075a7 */ /* 0x000062000802017f */
[----:B------:R-:W2:Y:S01]  /*361b0*/  LD.E R12, desc[UR4][R8.64+0x1c] ;  /* 0x00001c04080c7980 */ /* 0x000ea2000c101900 */
[----:B------:R-:W-:Y:S02]  /*361c0*/  R2UR UR6, R4 ;  /* 0x00000000040672ca */ /* 0x000fe400000e0000 */
[----:B------:R-:W-:Y:S01]  /*361d0*/  R2UR UR7, R5 ;  /* 0x00000000050772ca */ /* 0x000fe200000e0000 */
[----:B------:R0:W5:Y:S01]  /*361e0*/  LD.E R10, desc[UR4][R6.64] ;  /* 0x00000004060a7980 */ /* 0x000162000c101900 */
[----:B------:R-:W-:Y:S11]  /*361f0*/  BSSY B3, `(.L_x_2298) ;  /* 0x0000006000037945 */ /* 0x000ff60003800000 */
[----:B------:R0:W5:Y:S01]  /*36200*/  LD.E R11, desc[UR6][R6.64+0x4] ;  /* 0x00000406060b7980 */ /* 0x000162000c101900 */
[----:B--2---:R-:W-:-:S04]  /*36210*/  LOP3.LUT R12, R12, 0x1, RZ, 0xfc, !PT ;  /* 0x000000010c0c7812 */ /* 0x004fc800078efcff */
[----:B------:R-:W-:-:S13]  /*36220*/  ISETP.NE.AND P2, PT, R12, 0x3, PT ;  /* 0x000000030c00780c */ /* 0x000fda0003f45270 */
[----:B01----:R-:W-:Y:S05]  /*36230*/  @!P2 BRA `(.L_x_2299) ;  /* 0x000000000004a947 */ /* 0x003fea0003800000 */
[----:B------:R-:W-:Y:S01]  /*36240*/  BPT.TRAP 0x1 ;  /* 0x000000040000795c */ /* 0x000fe20000300000 */
.L_x_2299:
[----:B------:R-:W-:Y:S05]  /*36250*/  BSYNC B3 ;  /* 0x0000000000037941 */ /* 0x000fea0003800000 */
.L_x_2298:
[----:B------:R-:W-:Y:S04]  /*36260*/  BSSY B3, `(.L_x_2300) ;  /* 0x000000a000037945 */ /* 0x000fe80003800000 */
[----:B------:R-:W-:Y:S05]  /*36270*/  @P1 BRA `(.L_x_2301) ;  /* 0x0000000000201947 */ /* 0x000fea0003800000 */
[----:B------:R-:W-:Y:S02]  /*36280*/  R2UR UR4, R4 ;  /* 0x00000000040472ca */ /* 0x000fe400000e0000 */
[----:B------:R-:W-:-:S13]  /*36290*/  R2UR UR5, R5 ;  /* 0x00000000050572ca */ /* 0x000fda00000e0000 */
[----:B------:R-:W2:Y:S01]  /*362a0*/  LD.E.64 R8, desc[UR4][R8.64+0x8] ;  /* 0x0000080408087980 */ /* 0x000ea2000c101b00 */
[----:B-----5:R-:W-:Y:S02]  /*362b0*/  SHF.L.U32 R11, R11, 0x1f, RZ ;  /* 0x0000001f0b0b7819 */ /* 0x020fe400000006ff */
[----:B--2---:R-:W-:-:S05]  /*362c0*/  MOV R7, R8 ;  /* 0x0000000800077202 */ /* 0x004fca0000000f00 */
[----:B------:R-:W-:-:S04]  /*362d0*/  IMAD R10, R10, 0x8, R7 ;  /* 0x000000080a0a7824 */ /* 0x000fc800078e0207 */
[----:B------:R-:W0:Y:S02]  /*362e0*/  SYNCS.PHASECHK.TRANS64.TRYWAIT P1, [R10+URZ], R11 ;  /* 0x0000000b0a0075a7 */ /* 0x000e24000802017f */
[----:B0-----:R-:W-:Y:S05]  /*362f0*/  @!P1 BRA `(.L_x_2302) ;  /* 0x000001b400c49947 */ /* 0x001fea0003800000 */
.L_x_2301:
[----:B------:R-:W-:Y:S05]  /*36300*/  BSYNC B3 ;  /* 0x0000000000037941 */ /* 0x000fea0003800000 */
.L_x_2300:
[----:B0----5:R-:W2:Y:S04]  /*36310*/  LDL.64 R10, [R158] ;  /* 0x000000009e0a7983 */ /* 0x021ea80000100a00 */
[----:B------:R-:W3:Y:S01]  /*36320*/  LDL.64 R8, [R158+0x28] ;  /* 0x000028009e087983 */ /* 0x000ee20000100a00 */
[C---:B------:R-:W-:Y:S02]  /*36330*/  R2UR UR6, R4.reuse ;  /* 0x00000000040672ca */ /* 0x040fe400000e0000 */
[C---:B------:R-:W-:Y:S01]  /*36340*/  R2UR UR7, R5.reuse ;  /* 0x00000000050772ca */ /* 0x040fe200000e0000 */
[----:B------:R-:W4:Y:S01]  /*36350*/  LDL.64 R6, [R158+0x20] ;  /* 0x000020009e067983 */ /* 0x000f220000100a00 */
[C---:B------:R-:W-:Y:S02]  /*36360*/  R2UR UR4, R4.reuse ;  /* 0x00000000040472ca */ /* 0x040fe400000e0000 */
[----:B------:R-:W-:Y:S01]  /*36370*/  R2UR UR5, R5 ;  /* 0x00000000050572ca */ /* 0x000fe200000e0000 */
[----:B------:R-:W4:Y:S08]  /*36380*/  LDL.64 R12, [R158+0x8] ;  /* 0x000008009e0c7983 */ /* 0x000f300000100a00 */
[----:B--2---:R-:W2:Y:S04]  /*36390*/  LD.E R11, desc[UR6][R10.64] ;  /* 0x000000060a0b7980 */ /* 0x004ea8000c101900 */
[----:B---3--:R-:W2:Y:S01]  /*363a0*/  LD.E.64 R14, desc[UR4][R8.64] ;  /* 0x00000004080e7980 */ /* 0x008ea2000c101b00 */
[----:B------:R-:W-:Y:S05]  /*363b0*/  WARPSYNC.ALL ;  /* 0x0000000000007948 */ /* 0x000fea0003800000 */
[----:B------:R-:W-:-:S02]  /*363c0*/  R2UR UR4, R4 ;  /* 0x00000000040472ca */ /* 0x000fc400000e0000 */
[C---:B------:R-:W-:Y:S02]  /*363d0*/  R2UR UR5, R5.reuse ;  /* 0x00000000050572ca */ /* 0x040fe400000e0000 */
[----:B------:R-:W-:Y:S02]  /*363e0*/  R2UR UR6, R4 ;  /* 0x00000000040672ca */ /* 0x000fe400000e0000 */
[----:B------:R-:W-:-:S09]  /*363f0*/  R2UR UR7, R5 ;  /* 0x00000000050772ca */ /* 0x000fd200000e0000 */
[----:B----4-:R0:W-:Y:S04]  /*36400*/  ST.E desc[UR4][R12.64], RZ ;  /* 0x000000ff0c007985 */ /* 0x0101e8000c101904 */
[----:B------:R-:W3:Y:S01]  /*36410*/  LD.E.64 R8, desc[UR6][R6.64] ;  /* 0x0000000606087980 */ /* 0x000ee2000c101b00 */
[----:B--2---:R-:W-:Y:S01]  /*36420*/  IMAD R10, R11, 0x300, R14 ;  /* 0x000003000b0a7824 */ /* 0x004fe200078e020e */
[----:B------:R-:W-:Y:S01]  /*36430*/  WARPGROUP.ARRIVE ;  /* 0x00000000000079c5 */ /* 0x000fe20000000000 */
[----:B------:R-:W-:Y:S01]  /*36440*/  IMAD.MOV.U32 R11, RZ, RZ, R15 ;  /* 0x000000ffff0b7224 */ /* 0x000fe200078e000f */
[----:B------:R-:W-:Y:S01]  /*36450*/  R2UR UR8, R4 ;  /* 0x00000000040872ca */ /* 0x000fe200000e0000 */
[----:B------:R-:W-:Y:S01]  /*36460*/  IMAD.MOV.U32 R191, RZ, RZ, 0x1 ;  /* 0x00000001ffbf7424 */ /* 0x000fe200078e00ff */
[----:B------:R-:W-:-:S02]  /*36470*/  R2UR UR6, R10 ;  /* 0x000000000a0672ca */ /* 0x000fc400000e0000 */
[----:B------:R-:W-:Y:S02]  /*36480*/  R2UR UR7, R11 ;  /* 0x000000000b0772ca */ /* 0x000fe400000e0000 */
[C---:B------:R-:W-:Y:S02]  /*36490*/  R2UR UR9, R5.reuse ;  /* 0x00000000050972ca */ /* 0x040fe400000e0000 */
[----:B------:R-:W-:Y:S02]  /*364a0*/  R2UR UR10, R4 ;  /* 0x00000000040a72ca */ /* 0x000fe400000e0000 */
[----:B------:R-:W-:Y:S02]  /*364b0*/  R2UR UR11, R5 ;  /* 0x00000000050b72ca */ /* 0x000fe400000e0000 */
[----:B---3--:R-:W-:Y:S02]  /*364c0*/  R2UR UR4, R8 ;  /* 0x00000000080472ca */ /* 0x008fe400000e0000 */
[----:B------:R-:W-:-:S13]  /*364d0*/  R2UR UR5, R9 ;  /* 0x00000000090572ca */ /* 0x000fda00000e0000 */
[----:B------:R-:W-:Y:S03]  /*364e0*/  HGMMA.64x96x16.F32.BF16 R24, gdesc[UR4], RZ, !UPT, gsb0 ;  /* 0x01600000041879f0 */ /* 0x000fe6000c0018ff */
[----:B------:R-:W-:Y:S02]  /*364f0*/  WARPGROUP.DEPBAR.LE gsb0, 0x0 ;  /* 0x00008000000079c5 */ /* 0x000fe40000010000 */
[----:B------:R0:W-:Y:S04]  /*36500*/  ST.E desc[UR8][R12.64], R191 ;  /* 0x000000bf0c007985 */ /* 0x0001e8000c101908 */
[----:B------:R-:W2:Y:S01]  /*36510*/  LD.E.64 R8, desc[UR10][R6.64] ;  /* 0x0000000a06087980 */ /* 0x000ea2000c101b00 */
[----:B------:R-:W-:Y:S01]  /*36520*/  VIADD R14, R10, 0x2 ;  /* 0x000000020a0e7836 */ /* 0x000fe20000000000 */
[----:B------:R-:W-:Y:S01]  /*36530*/  R2UR UR7, R15 ;  /* 0x000000000f0772ca */ /* 0x000fe200000e0000 */
[----:B------:R-:W-:Y:S01]  /*36540*/  WARPGROUP.ARRIVE ;  /* 0x00000000000079c5 */ /* 0x000fe20000000000 */
[----:B------:R-:W-:-:S02]  /*36550*/  R2UR UR8, R4 ;  /* 0x00000000040872ca */ /* 0x000fc400000e0000 */
[----:B------:R-:W-:Y:S02]  /*36560*/  R2UR UR6, R14 ;  /* 0x000000000e0672ca */ /* 0x000fe400000e0000 */
[C---:B------:R-:W-:Y:S02]  /*36570*/  R2UR UR9, R5.reuse ;  /* 0x00000000050972ca */ /* 0x040fe400000e0000 */
[----:B------:R-:W-:Y:S02]  /*36580*/  R2UR UR10, R4 ;  /* 0x00000000040a72ca */ /* 0x000fe400000e0000 */
[----:B------:R-:W-:Y:S01]  /*36590*/  R2UR UR11, R5 ;  /* 0x00000000050b72ca */ /* 0x000fe200000e0000 */
[----:B--2---:R-:W-:Y:S01]  /*365a0*/  VIADD R8, R8, 0x2 ;  /* 0x0000000208087836 */ /* 0x004fe20000000000 */
[----:B------:R-:W-:-:S04]  /*365b0*/  R2UR UR5, R9 ;  /* 0x00000000090572ca */ /* 0x000fc800000e0000 */
[----:B------:R-:W-:-:S13]  /*365c0*/  R2UR UR4, R8 ;  /* 0x00000000080472ca */ /* 0x000fda00000e0000 */
[----:B------:R-:W-:Y:S03]  /*365d0*/  HGMMA.64x96x16.F32.BF16 R24, gdesc[UR4], R24, gsb0 ;  /* 0x01600000041879f0 */ /* 0x000fe60008001818 */
        /* <DEDUP_REMOVED lines=19> */
[----:B------:R-:W-:Y:S01]  /*36710*/  WARPGROUP.ARRIVE ;  /* 0x00000000000079c5 */ /* 0x000fe20000000000 */
[----:B------:R-:W-:Y:S01]  /*36720*/  IMAD.MOV.U32 R11, RZ, RZ, R15 ;  /* 0x000000ffff0b7224 */ /* 0x000fe200078e000f */
[----:B------:R-:W-:-:S02]  /*36730*/  R2UR UR8, R4 ;  /* 0x00000000040872ca */ /* 0x000fc400000e0000 */
[----:B------:R-:W-:Y:S02]  /*36740*/  R2UR UR6, R10 ;  /* 0x000000000a0672ca */ /* 0x000fe400000e0000 */
        /* <DEDUP_REMOVED lines=8> */
[----:B------:R-:W2:Y:S01]  /*367d0*/  LDL.64 R8, [R158+0x40] ;  /* 0x000040009e087983 */ /* 0x000ea20000100a00 */
[----:B------:R-:W-:-:S02]  /*367e0*/  R2UR UR4, R4 ;  /* 0x00000000040472ca */ /* 0x000fc400000e0000 */
[----:B------:R-:W-:Y:S01]  /*367f0*/  R2UR UR5, R5 ;  /* 0x00000000050572ca */ /* 0x000fe200000e0000 */
[----:B------:R-:W3:-:S12]  /*36800*/  LDL.64 R6, [R158] ;  /* 0x000000009e067983 */ /* 0x000ed80000100a00 */
[----:B--2---:R-:W2:Y:S01]  /*36810*/  LD.E R10, desc[UR4][R8.64+0x1c] ;  /* 0x00001c04080a7980 */ /* 0x004ea2000c101900 */
[C---:B------:R-:W-:Y:S02]  /*36820*/  R2UR UR4, R4.reuse ;  /* 0x00000000040472ca */ /* 0x040fe400000e0000 */
[C---:B------:R-:W-:Y:S02]  /*36830*/  R2UR UR5, R5.reuse ;  /* 0x00000000050572ca */ /* 0x040fe400000e0000 */
[----:B------:R-:W-:Y:S02]  /*36840*/  R2UR UR6, R4 ;  /* 0x00000000040672ca */ /* 0x000fe400000e0000 */
[----:B------:R-:W-:Y:S01]  /*36850*/  R2UR UR7, R5 ;  /* 0x00000000050772ca */ /* 0x000fe200000e0000 */
[----:B------:R-:W-:Y:S08]  /*36860*/  BSSY B3, `(.L_x_2303) ;  /* 0x0000007000037945 */ /* 0x000ff00003800000 */
[----:B---3--:R0:W5:Y:S04]  /*36870*/  LD.E R0, desc[UR4][R6.64] ;  /* 0x0000000406007980 */ /* 0x008168000c101900 */
[----:B------:R0:W5:Y:S01]  /*36880*/  LD.E R14, desc[UR6][R6.64+0x4] ;  /* 0x00000406060e7980 */ /* 0x000162000c101900 */
[----:B--2---:R-:W-:-:S04]  /*36890*/  LOP3.LUT R10, R10, 0x1, RZ, 0xfc, !PT ;  /* 0x000000010a0a7812 */ /* 0x004fc800078efcff */
[----:B------:R-:W-:-:S13]  /*368a0*/  ISETP.NE.AND P1, PT, R10, 0x3, PT ;  /* 0x000000030a00780c */ /* 0x000fda0003f25270 */
[----:B0-----:R-:W-:Y:S05]  /*368b0*/  @!P1 BRA `(.L_x_2304) ;  /* 0x0000000000049947 */ /* 0x001fea0003800000 */
[----:B------:R-:W-:Y:S01]  /*368c0*/  BPT.TRAP 0x1 ;  /* 0x000000040000795c */ /* 0x000fe20000300000 */
.L_x_2304:
[----:B------:R-:W-:Y:S05]  /*368d0*/  BSYNC B3 ;  /* 0x0000000000037941 */ /* 0x000fea0003800000 */
.L_x_2303:
        /* <DEDUP_REMOVED lines=17> */
.L_x_2306:
[----:B------:R-:W-:Y:S05]  /*369f0*/  BSYNC B3 ;  /* 0x0000000000037941 */ /* 0x000fea0003800000 */
.L_x_2305:
        /* <DEDUP_REMOVED lines=10> */
.L_x_2308:
[----:B------:R-:W-:Y:S05]  /*36aa0*/  BSYNC B3 ;  /* 0x0000000000037941 */ /* 0x000fea0003800000 */
.L_x_2307:
[----:B------:R-:W2:Y:S04]  /*36ab0*/  LDL.64 R12, [R158] ;  /* 0x000000009e0c7983 */ /* 0x000ea80000100a00 */
[----:B0----5:R-:W3:Y:S04]  /*36ac0*/  LDL.64 R10, [R158+0x58] ;  /* 0x000058009e0a7983 */ /* 0x021ee80000100a00 */
[----:B------:R-:W4:Y:S04]  /*36ad0*/  LDL.64 R6, [R158+0x48] ;  /* 0x000048009e067983 */ /* 0x000f280000100a00 */
[----:B------:R-:W4:Y:S01]  /*36ae0*/  LDL.64 R8, [R158+0x50] ;  /* 0x000050009e087983 */ /* 0x000f220000100a00 */
[----:B------:R-:W-:-:S02]  /*36af0*/  R2UR UR6, R4 ;  /* 0x00000000040672ca */ /* 0x000fc400000e0000 */
[C---:B------:R-:W-:Y:S01]  /*36b00*/  R2UR UR7, R5.reuse ;  /* 0x00000000050772ca */ /* 0x040fe200000e0000 */
[----:B------:R-:W4:Y:S01]  /*36b10*/  LDL R74, [R1+0x470] ;  /* 0x00047000014a7983 */ /* 0x000f220000100800 */
[C---:B------:R-:W-:Y:S02]  /*36b20*/  R2UR UR4, R4.reuse ;  /* 0x00000000040472ca */ /* 0x040fe400000e0000 */
[----:B------:R-:W-:Y:S01]  /*36b30*/  R2UR UR5, R5 ;  /* 0x00000000050572ca */ /* 0x000fe200000e0000 */
[----:B------:R-:W4:Y:S08]  /*36b40*/  LDL R21, [R1+0x474] ;  /* 0x0004740001157983 */ /* 0x000f300000100800 */
[----:B--2---:R-:W2:Y:S04]  /*36b50*/  LD.E R17, desc[UR6][R12.64] ;  /* 0x000000060c117980 */ /* 0x004ea8000c101900 */
[----:B---3--:R-:W2:Y:S01]  /*36b60*/  LD.E.64 R12, desc[UR4][R10.64] ;  /* 0x000000040a0c7980 */ /* 0x008ea2000c101b00 */
[----:B------:R-:W-:Y:S05]  /*36b70*/  WARPSYNC.ALL ;  /* 0x0000000000007948 */ /* 0x000fea0003800000 */
[----:B------:R-:W-:-:S02]  /*36b80*/  R2UR UR6, R4 ;  /* 0x00000000040672ca */ /* 0x000fc400000e0000 */
[C---:B------:R-:W-:Y:S02]  /*36b90*/  R2UR UR7, R5.reuse ;  /* 0x00000000050772ca */ /* 0x040fe400000e0000 */
[----:B------:R-:W-:Y:S02]  /*36ba0*/  R2UR UR4, R4 ;  /* 0x00000000040472ca */ /* 0x000fe400000e0000 */
[----:B------:R-:W-:-:S09]  /*36bb0*/  R2UR UR5, R5 ;  /* 0x00000000050572ca */ /* 0x000fd200000e0000 */
[----:B----4-:R-:W3:Y:S04]  /*36bc0*/  LD.E R0, desc[UR6][R6.64] ;  /* 0x0000000606007980 */ /* 0x010ee8000c101900 */
[----:B------:R-:W4:Y:S01]  /*36bd0*/  LD.E.64 R14, desc[UR4][R8.64] ;  /* 0x00000004080e7980 */ /* 0x000f22000c101b00 */
[----:B------:R-:W-:Y:S01]  /*36be0*/  WARPGROUP.ARRIVE ;  /* 0x00000000000079c5 */ /* 0x000fe20000000000 */
[C---:B------:R-:W-:Y:S02]  /*36bf0*/  R2UR UR8, R4.reuse ;  /* 0x00000000040872ca */ /* 0x040fe400000e0000 */
[----:B------:R-:W-:Y:S02]  /*36c00*/  R2UR UR9, R5 ;  /* 0x00000000050972ca */ /* 0x000fe400000e0000 */
[----:B------:R-:W-:-:S02]  /*36c10*/  R2UR UR10, R4 ;  /* 0x00000000040a72ca */ /* 0x000fc400000e0000 */
[----:B------:R-:W-:Y:S01]  /*36c20*/  R2UR UR11, R5 ;  /* 0x00000000050b72ca */ /* 0x000fe200000e0000 */
[----:B--2---:R-:W-:Y:S02]  /*36c30*/  IMAD R16, R17, 0xc00, R12 ;  /* 0x00000c0011107824 */ /* 0x004fe400078e020c */
[----:B------:R-:W-:-:S03]  /*36c40*/  IMAD.MOV.U32 R17, RZ, RZ, R13 ;  /* 0x000000ffff117224 */ /* 0x000fc600078e000d */
[----:B------:R-:W-:Y:S02]  /*36c50*/  R2UR UR6, R16 ;  /* 0x00000000100672ca */ /* 0x000fe400000e0000 */
[----:B------:R-:W-:Y:S02]  /*36c60*/  R2UR UR7, R17 ;  /* 0x00000000110772ca */ /* 0x000fe400000e0000 */
[----:B---3--:R-:W-:Y:S02]  /*36c70*/  ISETP.NE.U32.AND P1, PT, R0, RZ, PT ;  /* 0x000000ff0000720c */ /* 0x008fe40003f25070 */
[----:B----4-:R-:W-:Y:S02]  /*36c80*/  R2UR UR4, R14 ;  /* 0x000000000e0472ca */ /* 0x010fe400000e0000 */
[----:B------:R-:W-:-:S09]  /*36c90*/  R2UR UR5, R15 ;  /* 0x000000000f0572ca */ /* 0x000fd200000e0000 */
[----:B------:R-:W-:-:S05]  /*36ca0*/  VOTEU.ANY UP0, P1 ;  /* 0x00000000003f7886 */ /* 0x000fca0000800100 */
[----:B------:R-:W-:Y:S03]  /*36cb0*/  HGMMA.64x96x16.F32.BF16 R24, gdesc[UR4], R24, UP0, gsb0 ;  /* 0x01600000041879f0 */ /* 0x000fe6000b801818 */
[----:B------:R-:W-:Y:S02]  /*36cc0*/  WARPGROUP.DEPBAR.LE gsb0, 0x0 ;  /* 0x00008000000079c5 */ /* 0x000fe40000010000 */
[----:B------:R-:W-:Y:S04]  /*36cd0*/  ST.E desc[UR8][R6.64], R191 ;  /* 0x000000bf06007985 */ /* 0x000fe8000c101908 */
[----:B------:R-:W2:Y:S01]  /*36ce0*/  LD.E.64 R10, desc[UR10][R8.64] ;  /* 0x0000000a080a7980 */ /* 0x000ea2000c101b00 */
[----:B------:R-:W-:Y:S01]  /*36cf0*/  VIADD R12, R16, 0x2 ;  /* 0x00000002100c7836 */ /* 0x000fe20000000000 */
[----:B------:R-:W-:-:S04]  /*36d00*/  R2UR UR7, R13 ;  /* 0x000000000d0772ca */ /* 0x000fc800000e0000 */
[----:B------:R-:W-:Y:S01]  /*36d10*/  R2UR UR6, R12 ;  /* 0x000000000c0672ca */ /* 0x000fe200000e0000 */
[----:B------:R-:W-:Y:S01]  /*36d20*/  WARPGROUP.ARRIVE ;  /* 0x00000000000079c5 */ /* 0x000fe20000000000 */
[C---:B------:R-:W-:Y:S02]  /*36d30*/  R2UR UR8, R4.reuse ;  /* 0x00000000040872ca */ /* 0x040fe400000e0000 */
        /* <DEDUP_REMOVED lines=208> */
[----:B------:R-:W-:-:S06]  /*37a40*/  WARPGROUP.ARRIVE ;  /* 0x00000000000079c5 */ /* 0x000fcc0000000000 */
[----:B------:R-:W0:Y:S01]  /*37a50*/  S2R R195, SR_TID.X ;  /* 0x0000000000c37919 */ /* 0x000e220000002100 */
[----:B------:R-:W-:Y:S02]  /*37a60*/  R2UR UR8, R4 ;  /* 0x00000000040872ca */ /* 0x000fe400000e0000 */
[----:B------:R-:W-:Y:S02]  /*37a70*/  R2UR UR9, R5 ;  /* 0x00000000050972ca */ /* 0x000fe400000e0000 */
[----:B0-----:R-:W-:Y:S01]  /*37a80*/  LOP3.LUT P2, RZ, R195, 0x7f, RZ, 0xc0, !PT ;  /* 0x0000007fc3ff7812 */ /* 0x001fe2000784c0ff */
[----:B--2---:R-:W-:Y:S01]  /*37a90*/  VIADD R10, R10, 0xc06 ;  /* 0x00000c060a0a7836 */ /* 0x004fe20000000000 */
[----:B------:R-:W-:-:S04]  /*37aa0*/  R2UR UR5, R11 ;  /* 0x000000000b0572ca */ /* 0x000fc800000e0000 */
[----:B------:R-:W-:-:S13]  /*37ab0*/  R2UR UR4, R10 ;  /* 0x000000000a0472ca */ /* 0x000fda00000e0000 */
[----:B------:R-:W-:Y:S03]  /*37ac0*/  HGMMA.64x96x16.F32.BF16 R24, gdesc[UR4], R24, gsb0 ;  /* 0x01600000041879f0 */ /* 0x000fe60008001818 */
[----:B------:R-:W-:Y:S02]  /*37ad0*/  WARPGROUP.DEPBAR.LE gsb0, 0x0 ;  /* 0x00008000000079c5 */ /* 0x000fe40000010000 */
[----:B------:R0:W-:Y:S04]  /*37ae0*/  ST.E desc[UR8][R6.64], R191 ;  /* 0x000000bf06007985 */ /* 0x0001e8000c101908 */
[----:B------:R-:W2:Y:S04]  /*37af0*/  @!P2 LDL.64 R8, [R158+0x18] ;  /* 0x000018009e08a983 */ /* 0x000ea80000100a00 */
[----:B------:R-:W3:Y:S01]  /*37b00*/  @!P2 LDL.64 R10, [R158] ;  /* 0x000000009e0aa983 */ /* 0x000ee20000100a00 */
[----:B------:R-:W-:-:S02]  /*37b10*/  @!P2 R2UR UR4, R4 ;  /* 0x000000000404a2ca */ /* 0x000fc400000e0000 */
[C---:B------:R-:W-:Y:S02]  /*37b20*/  @!P2 R2UR UR5, R5.reuse ;  /* 0x000000000505a2ca */ /* 0x040fe400000e0000 */
[----:B------:R-:W-:Y:S02]  /*37b30*/  SHF.R.U32.HI R0, RZ, 0x7, R195 ;  /* 0x00000007ff007819 */ /* 0x000fe400000116c3 */
[----:B------:R-:W-:Y:S02]  /*37b40*/  @!P2 R2UR UR6, R4 ;  /* 0x000000000406a2ca */ /* 0x000fe400000e0000 */
[----:B------:R-:W-:Y:S02]  /*37b50*/  @!P2 R2UR UR7, R5 ;  /* 0x000000000507a2ca */ /* 0x000fe400000e0000 */
[----:B------:R-:W-:-:S05]  /*37b60*/  IADD3 R0, -R0, 0xb, RZ ;  /* 0x0000000b00007810 */ /* 0x000fca0007ffe1ff */
[----:B------:R1:W-:Y:S06]  /*37b70*/  BAR.ARV R0, 0x100 ;  /* 0x000400000000751d */ /* 0x0003ec0000002000 */
[----:B--2---:R-:W2:Y:S04]  /*37b80*/  @!P2 LD.E.64 R8, desc[UR4][R8.64+0x30] ;  /* 0x000030040808a980 */ /* 0x004ea8000c101b00 */
[----:B---3--:R-:W0:Y:S01]  /*37b90*/  @!P2 LD.E R10, desc[UR6][R10.64] ;  /* 0x000000060a0aa980 */ /* 0x008e22000c101900 */
[----:B--2---:R-:W-:-:S05]  /*37ba0*/  @!P2 MOV R13, R8 ;  /* 0x00000008000da202 */ /* 0x004fca0000000f00 */
[----:B0-----:R-:W-:-:S05]  /*37bb0*/  @!P2 IMAD R6, R10, 0x8, R13 ;  /* 0x000000080a06a824 */ /* 0x001fca00078e020d */
[----:B------:R-:W-:-:S04]  /*37bc0*/  @!P2 PRMT R6, RZ, 0x654, R6 ;  /* 0x00000654ff06a816 */ /* 0x000fc80000000006 */
[----:B------:R0:W-:Y:S02]  /*37bd0*/  @!P2 SYNCS.ARRIVE.TRANS64.RED.A1T0 RZ, [R6+URZ], RZ ;  /* 0x000000ff06ffa9a7 */ /* 0x0001e4000810043f */
[----:B0-----:R-:W2:Y:S01]  /*37be0*/  LDL.64 R6, [R158+0x68] ;  /* 0x000068009e067983 */ /* 0x001ea20000100a00 */
[----:B------:R-:W-:Y:S02]  /*37bf0*/  R2UR UR4, R4 ;  /* 0x00000000040472ca */ /* 0x000fe400000e0000 */
[----:B------:R-:W-:-:S13]  /*37c00*/  R2UR UR5, R5 ;  /* 0x00000000050572ca */ /* 0x000fda00000e0000 */
[----:B--2---:R-:W2:Y:S01]  /*37c10*/  LD.E.64 R6, desc[UR4][R6.64] ;  /* 0x0000000406067980 */ /* 0x004ea2000c101b00 */
[----:B------:R-:W-:Y:S02]  /*37c20*/  R2UR UR4, R4 ;  /* 0x00000000040472ca */ /* 0x000fe400000e0000 */
[----:B------:R-:W-:-:S13]  /*37c30*/  R2UR UR5, R5 ;  /* 0x00000000050572ca */ /* 0x000fda00000e0000 */
[----:B-1----:R-:W3:Y:S01]  /*37c40*/  LD.E R0, desc[UR4][R2.64+0x24] ;  /* 0x0000240402007980 */ /* 0x002ee2000c101900 */
[C---:B------:R-:W-:Y:S02]  /*37c50*/  R2UR UR4, R4.reuse ;  /* 0x00000000040472ca */ /* 0x040fe400000e0000 */
[C---:B------:R-:W-:Y:S02]  /*37c60*/  R2UR UR5, R5.reuse ;  /* 0x00000000050572ca */ /* 0x040fe400000e0000 */
[C---:B------:R-:W-:Y:S02]  /*37c70*/  R2UR UR14, R4.reuse ;  /* 0x00000000040e72ca */ /* 0x040fe400000e0000 */
[C---:B------:R-:W-:Y:S02]  /*37c80*/  R2UR UR15, R5.reuse ;  /* 0x00000000050f72ca */ /* 0x040fe400000e0000 */
[----:B------:R-:W-:Y:S02]  /*37c90*/  R2UR UR10, R4 ;  /* 0x00000000040a72ca */ /* 0x000fe400000e0000 */
[----:B------:R-:W-:-:S02]  /*37ca0*/  R2UR UR11, R5 ;  /* 0x00000000050b72ca */ /* 0x000fc400000e0000 */
[C---:B------:R-:W-:Y:S02]  /*37cb0*/  R2UR UR8, R4.reuse ;  /* 0x00000000040872ca */ /* 0x040fe400000e0000 */
[C---:B------:R-:W-:Y:S02]  /*37cc0*/  R2UR UR9, R5.reuse ;  /* 0x00000000050972ca */ /* 0x040fe400000e0000 */
[----:B------:R-:W-:Y:S02]  /*37cd0*/  R2UR UR12, R4 ;  /* 0x00000000040c72ca */ /* 0x000fe400000e0000 */
[----:B------:R-:W-:-:S05]  /*37ce0*/  R2UR UR13, R5 ;  /* 0x00000000050d72ca */ /* 0x000fca00000e0000 */
[----:B------:R-:W4:Y:S04]  /*37cf0*/  LD.E R78, desc[UR10][R2.64+0xc] ;  /* 0x00000c0a024e7980 */ /* 0x000f28000c101900 */
[----:B------:R-:W4:Y:S04]  /*37d00*/  LD.E R76, desc[UR8][R2.64+0x10] ;  /* 0x00001008024c7980 */ /* 0x000f28000c101900 */
[----:B------:R-:W4:Y:S04]  /*37d10*/  LD.E R79, desc[UR12][R2.64+0x14] ;  /* 0x0000140c024f7980 */ /* 0x000f28000c101900 */
[----:B--2---:R0:W2:Y:S01]  /*37d20*/  LD.E R72, desc[UR4][R6.64] ;  /* 0x0000000406487980 */ /* 0x0040a2000c101900 */
[----:B------:R-:W-:-:S02]  /*37d30*/  R2UR UR4, R4 ;  /* 0x00000000040472ca */ /* 0x000fc400000e0000 */
[----:B------:R-:W-:-:S13]  /*37d40*/  R2UR UR5, R5 ;  /* 0x00000000050572ca */ /* 0x000fda00000e0000 */
[----:B------:R-:W2:Y:S01]  /*37d50*/  LD.E R73, desc[UR4][R2.64] ;  /* 0x0000000402497980 */ /* 0x000ea2000c101900 */
[----:B------:R-:W-:Y:S02]  /*37d60*/  R2UR UR4, R4 ;  /* 0x00000000040472ca */ /* 0x000fe400000e0000 */
[----:B------:R-:W-:Y:S02]  /*37d70*/  R2UR UR5, R5 ;  /* 0x00000000050572ca */ /* 0x000fe400000e0000 */
[----:B---3--:R-:W-:Y:S01]  /*37d80*/  ISETP.NE.AND P1, PT, R0, 0x1, PT ;  /* 0x000000010000780c */ /* 0x008fe20003f25270 */
[----:B0-----:R-:W-:Y:S02]  /*37d90*/  IMAD.MOV.U32 R6, RZ, RZ, R21 ;  /* 0x000000ffff067224 */ /* 0x001fe400078e0015 */
[----:B------:R-:W-:-:S08]  /*37da0*/  IMAD.MOV.U32 R7, RZ, RZ, R74 ;  /* 0x000000ffff077224 */ /* 0x000fd000078e004a */
[----:B------:R-:W3:Y:S02]  /*37db0*/  LD.E R75, desc[UR4][R6.64] ;  /* 0x00000004064b7980 */ /* 0x000ee4000c101900 */
[C---:B------:R-:W-:Y:S02]  /*37dc0*/  @P1 R2UR UR4, R4.reuse ;  /* 0x00000000040412ca */ /* 0x040fe400000e0000 */
[C---:B------:R-:W-:Y:S02]  /*37dd0*/  @P1 R2UR UR5, R5.reuse ;  /* 0x00000000050512ca */ /* 0x040fe400000e0000 */
[C---:B------:R-:W-:Y:S02]  /*37de0*/  @P1 R2UR UR6, R4.reuse ;  /* 0x00000000040612ca */ /* 0x040fe400000e0000 */
[----:B------:R-:W-:Y:S01]  /*37df0*/  @P1 R2UR UR7, R5 ;  /* 0x00000000050712ca */ /* 0x000fe200000e0000 */
[----:B------:R-:W3:Y:S08]  /*37e00*/  LD.E R6, desc[UR14][R2.64+0x18] ;  /* 0x0000180e02067980 */ /* 0x000ef0000c101900 */
[----:B------:R-:W3:Y:S04]  /*37e10*/  @P1 LD.E R74, desc[UR4][R2.64+0x28] ;  /* 0x00002804024a1980 */ /* 0x000ee8000c101900 */
[----:B------:R-:W3:Y:S01]  /*37e20*/  @P1 LD.E R77, desc[UR6][R2.64+0x2c] ;  /* 0x00002c06024d1980 */ /* 0x000ee2000c101900 */
[----:B------:R-:W-:-:S02]  /*37e30*/  R2UR UR4, R4 ;  /* 0x00000000040472ca */ /* 0x000fc400000e0000 */
[C---:B------:R-:W-:Y:S02]  /*37e40*/  R2UR UR5, R5.reuse ;  /* 0x00000000050572ca */ /* 0x040fe400000e0000 */
[----:B------:R-:W-:Y:S02]  /*37e50*/  R2UR UR6, R4 ;  /* 0x00000000040672ca */ /* 0x000fe400000e0000 */
[----:B------:R-:W-:-:S09]  /*37e60*/  R2UR UR7, R5 ;  /* 0x00000000050772ca */ /* 0x000fd200000e0000 */
[----:B------:R-:W3:Y:S04]  /*37e70*/  LD.E R8, desc[UR4][R2.64+0x8] ;  /* 0x0000080402087980 */ /* 0x000ee8000c101900 */
[----:B------:R-:W3:Y:S01]  /*37e80*/  LD.E R7, desc[UR6][R2.64+0x4] ;  /* 0x0000040602077980 */ /* 0x000ee2000c101900 */
[----:B----4-:R-:W-:Y:S01]  /*37e90*/  LOP3.LUT R78, RZ, R78, RZ, 0x33, !PT ;  /* 0x0000004eff4e7212 */ /* 0x010fe200078e33ff */
[----:B------:R-:W-:Y:S01]  /*37ea0*/  BSSY B3, `(.L_x_2310) ;  /* 0x00000ae000037945 */ /* 0x000fe20003800000 */
[----:B------:R-:W-:Y:S02]  /*37eb0*/  IMAD R79, R20, -0x60, R79 ;  /* 0xffffffa0144f7824 */ /* 0x000fe400078e024f */
[-C--:B--2---:R-:W-:Y:S01]  /*37ec0*/  FMUL.FTZ R28, R28, R72.reuse ;  /* 0x000000481c1c7220 */ /* 0x084fe20000410000 */
[-C--:B------:R-:W-:Y:S01]  /*37ed0*/  FMUL.FTZ R9, R27, R72.reuse ;  /* 0x000000481b097220 */ /* 0x080fe20000410000 */
[----:B------:R-:W-:-:S02]  /*37ee0*/  FMUL.FTZ R27, R53, R72 ;  /* 0x00000048351b7220 */ /* 0x000fc40000410000 */
[----:B------:R0:W1:Y:S01]  /*37ef0*/  MUFU.TANH R81, R28 ;  /* 0x0000001c00517308 */ /* 0x0000620000002400 */
[----:B------:R-:W-:-:S07]  /*37f00*/  FMUL.FTZ R11, R30, R72 ;  /* 0x000000481e0b7220 */ /* 0x000fce0000410000 */
[----:B------:R2:W4:Y:S01]  /*37f10*/  MUFU.TANH R87, R27 ;  /* 0x0000001b00577308 */ /* 0x0005220000002400 */
[----:B0-----:R-:W-:-:S04]  /*37f20*/  SHF.R.S32.HI R28, RZ, 0x1f, R73 ;  /* 0x0000001fff1c7819 */ /* 0x001fc80000011449 */
[----:B--2---:R-:W-:-:S04]  /*37f30*/  LEA.HI R27, R28, R73, RZ, 0x7 ;  /* 0x000000491c1b7211 */ /* 0x004fc800078f38ff */
[----:B------:R-:W-:Y:S01]  /*37f40*/  LOP3.LUT R30, R27, 0xffffff80, RZ, 0xc0, !PT ;  /* 0xffffff801b1e7812 */ /* 0x000fe200078ec0ff */
[----:B------:R-:W-:-:S04]  /*37f50*/  FMUL.FTZ R29, R29, R72 ;  /* 0x000000481d1d7220 */ /* 0x000fc80000410000 */
[----:B------:R-:W-:Y:S01]  /*37f60*/  IMAD.IADD R30, R73, 0x1, -R30 ;  /* 0x00000001491e7824 */ /* 0x000fe200078e0a1e */
[----:B------:R0:W2:Y:S01]  /*37f70*/  MUFU.TANH R82, R29 ;  /* 0x0000001d00527308 */ /* 0x0000a20000002400 */
[-C--:B------:R-:W-:Y:S01]  /*37f80*/  FMUL.FTZ R32, R32, R72.reuse ;  /* 0x0000004820207220 */ /* 0x080fe20000410000 */
[----:B------:R-:W-:Y:S01]  /*37f90*/  LEA.HI R28, R28, R73, RZ, 0x2 ;  /* 0x000000491c1c7211 */ /* 0x000fe200078f10ff */
[----:B------:R-:W-:Y:S01]  /*37fa0*/  FMUL.FTZ R12, R31, R72 ;  /* 0x000000481f0c7220 */ /* 0x000fe20000410000 */
[----:B0-----:R-:W-:-:S04]  /*37fb0*/  SHF.R.S32.HI R29, RZ, 0x1f, R30 ;  /* 0x0000001fff1d7819 */ /* 0x001fc8000001141e */
[----:B------:R0:W1:Y:S01]  /*37fc0*/  MUFU.TANH R83, R32 ;  /* 0x0000002000537308 */ /* 0x0000620000002400 */
[----:B------:R-:W-:Y:S02]  /*37fd0*/  LOP3.LUT R28, R28, 0xfffffffc, RZ, 0xc0, !PT ;  /* 0xfffffffc1c1c7812 */ /* 0x000fe400078ec0ff */
[----:B------:R-:W-:Y:S01]  /*37fe0*/  LEA.HI R31, R29, R30, RZ, 0x2 ;  /* 0x0000001e1d1f7211 */ /* 0x000fe200078f10ff */
[----:B------:R-:W-:-:S03]  /*37ff0*/  FMUL.FTZ R13, R34, R72 ;  /* 0x00000048220d7220 */ /* 0x000fc60000410000 */
[--C-:B------:R-:W-:Y:S02]  /*38000*/  SHF.R.S32.HI R34, RZ, 0x1f, R31.reuse ;  /* 0x0000001fff227819 */ /* 0x100fe4000001141f */
[----:B0-----:R-:W-:Y:S02]  /*38010*/  LEA.HI R32, R29, R30, RZ, 0x5 ;  /* 0x0000001e1d207211 */ /* 0x001fe400078f28ff */
[----:B------:R-:W-:Y:S01]  /*38020*/  SHF.R.S32.HI R29, RZ, 0x2, R31 ;  /* 0x00000002ff1d7819 */ /* 0x000fe2000001141f */
[----:B------:R-:W-:Y:S01]  /*38030*/  IMAD.IADD R73, R73, 0x1, -R28 ;  /* 0x0000000149497824 */ /* 0x000fe200078e0a1c */
[----:B------:R-:W-:Y:S02]  /*38040*/  SHF.R.S32.HI R28, RZ, 0x7, R27 ;  /* 0x00000007ff1c7819 */ /* 0x000fe4000001141b */
[----:B------:R-:W-:Y:S02]  /*38050*/  LEA.HI R34, R34, R29, RZ, 0x3 ;  /* 0x0000001d22227211 */ /* 0x000fe400078f18ff */
[----:B------:R-:W-:-:S02]  /*38060*/  SHF.R.S32.HI R32, RZ, 0x5, R32 ;  /* 0x00000005ff207819 */ /* 0x000fc40000011420 */
[----:B------:R-:W-:Y:S02]  /*38070*/  LEA.HI R27, R27, R28, RZ, 0x1 ;  /* 0x0000001c1b1b7211 */ /* 0x000fe400078f08ff */
[----:B------:R-:W-:Y:S01]  /*38080*/  LOP3.LUT R34, R34, 0xfffffff8, RZ, 0xc0, !PT ;  /* 0xfffffff822227812 */ /* 0x000fe200078ec0ff */
[----:B---3--:R-:W-:Y:S01]  /*38090*/  IMAD R75, R75, 0x8, R32 ;  /* 0x000000084b4b7824 */ /* 0x008fe200078e0220 */
[----:B------:R-:W-:Y:S02]  /*380a0*/  LOP3.LUT R27, R27, 0x3fffffe, RZ, 0xc0, !PT ;  /* 0x03fffffe1b1b7812 */ /* 0x000fe400078ec0ff */
[----:B------:R-:W-:Y:S01]  /*380b0*/  LEA.HI R32, R73, R73, RZ, 0x1 ;  /* 0x0000004949207211 */ /* 0x000fe200078f08ff */
[----:B------:R-:W-:Y:S02]  /*380c0*/  IMAD.IADD R34, R29, 0x1, -R34 ;  /* 0x000000011d227824 */ /* 0x000fe400078e0a22 */
[----:B------:R-:W-:Y:S01]  /*380d0*/  IMAD.IADD R27, R28, 0x1, -R27 ;  /* 0x000000011c1b7824 */ /* 0x000fe200078e0a1b */
[----:B------:R-:W-:Y:S01]  /*380e0*/  LOP3.LUT R32, R32, 0x1ffffffe, RZ, 0xc0, !PT ;  /* 0x1ffffffe20207812 */ /* 0x000fe200078ec0ff */
[----:B------:R-:W-:-:S02]  /*380f0*/  IMAD.U32 R34, R75, 0x10, R34 ;  /* 0x000000104b227824 */ /* 0x000fc400078e0022 */
[-C--:B------:R-:W-:Y:S02]  /*38100*/  FMUL.FTZ R53, R54, R72.reuse ;  /* 0x0000004836357220 */ /* 0x080fe40000410000 */
[----:B------:R-:W-:Y:S02]  /*38110*/  IMAD.IADD R32, R73, 0x1, -R32 ;  /* 0x0000000149207824 */ /* 0x000fe400078e0a20 */
[----:B------:R-:W-:Y:S02]  /*38120*/  IMAD R27, R27, 0x40, R34 ;  /* 0x000000401b1b7824 */ /* 0x000fe400078e0222 */
[----:B------:R-:W-:Y:S02]  /*38130*/  FMUL.FTZ R54, R55, R72 ;  /* 0x0000004837367220 */ /* 0x000fe40000410000 */
[----:B------:R-:W-:-:S04]  /*38140*/  IMAD R55, R32, 0x8, R27 ;  /* 0x0000000820377824 */ /* 0x000fc800078e021b */
[----:B------:R-:W-:-:S05]  /*38150*/  @P1 IMAD.HI.U32 R74, R55, R74, RZ ;  /* 0x0000004a374a1227 */ /* 0x000fca00078e00ff */
[----:B------:R-:W-:Y:S01]  /*38160*/  @P1 SHF.R.U32.HI R55, RZ, R77, R74 ;  /* 0x0000004dff371219 */ /* 0x000fe2000001164a */
[-C--:B------:R-:W-:Y:S01]  /*38170*/  FMUL.FTZ R25, R25, R72.reuse ;  /* 0x0000004819197220 */ /* 0x080fe20000410000 */
[-C--:B------:R-:W-:Y:S01]  /*38180*/  FMUL.FTZ R15, R49, R72.reuse ;  /* 0x00000048310f7220 */ /* 0x080fe20000410000 */
[-C--:B------:R-:W-:Y:S01]  /*38190*/  FMUL.FTZ R52, R52, R72.reuse ;  /* 0x0000004834347220 */ /* 0x080fe20000410000 */
[----:B------:R-:W-:Y:S01]  /*381a0*/  LOP3.LUT R31, R31, 0x7ffffffc, RZ, 0xc0, !PT ;  /* 0x7ffffffc1f1f7812 */ /* 0x000fe200078ec0ff */
[----:B------:R-:W0:Y:S01]  /*381b0*/  SHFL.IDX PT, R29, R55, RZ, 0x1c1f ;  /* 0x001c1fff371d7589 */ /* 0x000e2200000e0000 */
[----:B------:R-:W-:Y:S02]  /*381c0*/  IMAD.MOV.U32 R27, RZ, RZ, -0x60 ;  /* 0xffffffa0ff1b7424 */ /* 0x000fe400078e00ff */
[-C--:B------:R-:W-:Y:S01]  /*381d0*/  FMUL.FTZ R49, R50, R72.reuse ;  /* 0x0000004832317220 */ /* 0x080fe20000410000 */
[-C--:B------:R-:W-:Y:S01]  /*381e0*/  FMUL.FTZ R10, R24, R72.reuse ;  /* 0x00000048180a7220 */ /* 0x080fe20000410000 */
[----:B------:R3:W0:Y:S01]  /*381f0*/  MUFU.TANH R80, R25 ;  /* 0x0000001900507308 */ /* 0x0006220000002400 */
[-C--:B------:R-:W-:Y:S01]  /*38200*/  FMUL.FTZ R0, R26, R72.reuse ;  /* 0x000000481a007220 */ /* 0x080fe20000410000 */
[-C--:B------:R-:W-:Y:S01]  /*38210*/  FMUL.FTZ R50, R51, R72.reuse ;  /* 0x0000004833327220 */ /* 0x080fe20000410000 */
[-C--:B------:R-:W-:Y:S01]  /*38220*/  FMUL.FTZ R33, R33, R72.reuse ;  /* 0x0000004821217220 */ /* 0x080fe20000410000 */
[-C--:B------:R-:W-:Y:S01]  /*38230*/  FMUL.FTZ R14, R35, R72.reuse ;  /* 0x00000048230e7220 */ /* 0x080fe20000410000 */
[-C--:B------:R-:W-:Y:S01]  /*38240*/  FMUL.FTZ R36, R36, R72.reuse ;  /* 0x0000004824247220 */ /* 0x080fe20000410000 */
[-C--:B------:R-:W-:Y:S01]  /*38250*/  FMUL.FTZ R37, R37, R72.reuse ;  /* 0x0000004825257220 */ /* 0x080fe20000410000 */
[-C--:B------:R-:W-:Y:S01]  /*38260*/  FMUL.FTZ R16, R38, R72.reuse ;  /* 0x0000004826107220 */ /* 0x080fe20000410000 */
[----:B------:R4:W0:Y:S01]  /*38270*/  MUFU.TANH R85, R15 ;  /* 0x0000000f00557308 */ /* 0x0008220000002400 */
[-C--:B------:R-:W-:Y:S01]  /*38280*/  FMUL.FTZ R17, R39, R72.reuse ;  /* 0x0000004827117220 */ /* 0x080fe20000410000 */
[-C--:B------:R-:W-:Y:S01]  /*38290*/  FMUL.FTZ R40, R40, R72.reuse ;  /* 0x0000004828287220 */ /* 0x080fe20000410000 */
[-C--:B------:R-:W-:Y:S01]  /*382a0*/  FMUL.FTZ R21, R42, R72.reuse ;  /* 0x000000482a157220 */ /* 0x080fe20000410000 */
[-C--:B------:R-:W-:Y:S01]  /*382b0*/  FMUL.FTZ R24, R43, R72.reuse ;  /* 0x000000482b187220 */ /* 0x080fe20000410000 */
[-C--:B---3--:R-:W-:Y:S01]  /*382c0*/  FMUL.FTZ R25, R46, R72.reuse ;  /* 0x000000482e197220 */ /* 0x088fe20000410000 */
[-C--:B------:R-:W-:Y:S01]  /*382d0*/  FMUL.FTZ R26, R47, R72.reuse ;  /* 0x000000482f1a7220 */ /* 0x080fe20000410000 */
[-C--:B------:R-:W-:Y:S01]  /*382e0*/  FMUL.FTZ R58, R58, R72.reuse ;  /* 0x000000483a3a7220 */ /* 0x080fe20000410000 */
[----:B------:R3:W0:Y:S01]  /*382f0*/  MUFU.TANH R86, R52 ;  /* 0x0000003400567308 */ /* 0x0006220000002400 */
[-C--:B------:R-:W-:Y:S01]  /*38300*/  FMUL.FTZ R59, R59, R72.reuse ;  /* 0x000000483b3b7220 */ /* 0x080fe20000410000 */
[-C--:B------:R-:W-:Y:S01]  /*38310*/  FMUL.FTZ R60, R60, R72.reuse ;  /* 0x000000483c3c7220 */ /* 0x080fe20000410000 */
[-C--:B------:R-:W-:Y:S01]  /*38320*/  FMUL.FTZ R61, R61, R72.reuse ;  /* 0x000000483d3d7220 */ /* 0x080fe20000410000 */
[-C--:B------:R-:W-:Y:S01]  /*38330*/  FMUL.FTZ R62, R62, R72.reuse ;  /* 0x000000483e3e7220 */ /* 0x080fe20000410000 */
[-C--:B----4-:R-:W-:Y:S01]  /*38340*/  FMUL.FTZ R15, R63, R72.reuse ;  /* 0x000000483f0f7220 */ /* 0x090fe20000410000 */
[-C--:B------:R-:W-:Y:S01]  /*38350*/  FMUL.FTZ R64, R64, R72.reuse ;  /* 0x0000004840407220 */ /* 0x080fe20000410000 */
[-C--:B------:R-:W-:Y:S01]  /*38360*/  FMUL.FTZ R65, R65, R72.reuse ;  /* 0x0000004841417220 */ /* 0x080fe20000410000 */
[-C--:B------:R-:W-:Y:S01]  /*38370*/  FMUL.FTZ R51, R66, R72.reuse ;  /* 0x0000004842337220 */ /* 0x080fe20000410000 */
[-C--:B---3--:R-:W-:Y:S01]  /*38380*/  FMUL.FTZ R52, R67, R72.reuse ;  /* 0x0000004843347220 */ /* 0x088fe20000410000 */
        /* <DEDUP_REMOVED lines=8> */
[-C--:B------:R-:W-:Y:S01]  /*38410*/  FMUL.FTZ R45, R45, R72.reuse ;  /* 0x000000482d2d7220 */ /* 0x080fe20000410000 */
[----:B------:R-:W-:Y:S01]  /*38420*/  FMUL.FTZ R48, R48, R72 ;  /* 0x0000004830307220 */ /* 0x000fe20000410000 */
[----:B------:R-:W-:Y:S01]  /*38430*/  ISETP.GE.AND P2, PT, R6, 0x1, PT ;  /* 0x000000010600780c */ /* 0x000fe20003f46270 */
[----:B------:R-:W-:Y:S01]  /*38440*/  IMAD R28, R31, -0x2, R28 ;  /* 0xfffffffe1f1c7824 */ /* 0x000fe200078e021c */
[----:B------:R-:W3:Y:S04]  /*38450*/  MUFU.TANH R10, R10 ;  /* 0x0000000a000a7308 */ /* 0x000ee80000002400 */
[----:B------:R-:W-:-:S04]  /*38460*/  IADD3 R27, -R7, R28, R8 ;  /* 0x0000001c071b7210 */ /* 0x000fc80007ffe108 */
[----:B------:R-:W4:Y:S01]  /*38470*/  MUFU.TANH R0, R0 ;  /* 0x0000000000007308 */ /* 0x000f220000002400 */
[----:B------:R-:W-:-:S07]  /*38480*/  FMUL.FTZ R56, R56, R72 ;  /* 0x0000004838387220 */ /* 0x000fce0000410000 */
[----:B------:R-:W0:Y:S01]  /*38490*/  MUFU.TANH R9, R9 ;  /* 0x0000000900097308 */ /* 0x000e220000002400 */
[----:B------:R-:W-:-:S07]  /*384a0*/  FMUL.FTZ R57, R57, R72 ;  /* 0x0000004839397220 */ /* 0x000fce0000410000 */
        /* <DEDUP_REMOVED lines=36> */
[----:B------:R-:W-:-:S02]  /*386f0*/  IMAD.IADD R76, R27, 0x1, R76 ;  /* 0x000000011b4c7824 */ /* 0x000fc400078e024c */
[----:B------:R-:W-:Y:S02]  /*38700*/  IMAD.IADD R78, R27, 0x1, R78 ;  /* 0x000000011b4e7824 */ /* 0x000fe400078e024e */
[----:B------:R-:W-:-:S03]  /*38710*/  VIADD R63, R28, 0xffffffff ;  /* 0xffffffff1c3f7836 */ /* 0x000fc60000000000 */
[----:B------:R0:W1:Y:S08]  /*38720*/  MUFU.TANH R88, R56 ;  /* 0x0000003800587308 */ /* 0x0000700000002400 */
[----:B------:R2:W1:Y:S01]  /*38730*/  MUFU.TANH R89, R57 ;  /* 0x0000003900597308 */ /* 0x0004620000002400 */
[--C-:B0-----:R-:W-:Y:S02]  /*38740*/  IMAD.IADD R56, R78, 0x1, R29.reuse ;  /* 0x000000014e387824 */ /* 0x101fe400078e021d */
[----:B--2---:R-:W-:Y:S01]  /*38750*/  IMAD.IADD R57, R76, 0x1, R29 ;  /* 0x000000014c397824 */ /* 0x004fe200078e021d */
[----:B---34-:R-:W-:Y:S06]  /*38760*/  @!P2 BRA `(.L_x_2311) ;  /* 0x000000000084a947 */ /* 0x018fec0003800000 */
[----:B------:R-:W-:Y:S01]  /*38770*/  IADD3 R27, -R7, R8, R29 ;  /* 0x00000008071b7210 */ /* 0x000fe20007ffe11d */
[----:B------:R-:W-:Y:S03]  /*38780*/  BSSY B4, `(.L_x_2312) ;  /* 0x000001c000047945 */ /* 0x000fe60003800000 */
[----:B------:R-:W-:-:S13]  /*38790*/  ISETP.GT.AND P1, PT, R27, -0x1, PT ;  /* 0xffffffff1b00780c */ /* 0x000fda0003f24270 */
[----:B------:R-:W-:Y:S05]  /*387a0*/  @P1 BRA `(.L_x_2313) ;  /* 0x00000000003c1947 */ /* 0x000fea0003800000 */
[----:B------:R-:W-:Y:S01]  /*387b0*/  ISETP.NE.AND P1, PT, R6, 0x1, PT ;  /* 0x000000010600780c */ /* 0x000fe20003f25270 */
[----:B------:R-:W-:Y:S01]  /*387c0*/  BSSY B5, `(.L_x_2314) ;  /* 0x000000b000057945 */ /* 0x000fe20003800000 */
[----:B------:R-:W-:-:S11]  /*387d0*/  LOP3.LUT R27, RZ, R27, RZ, 0x33, !PT ;  /* 0x0000001bff1b7212 */ /* 0x000fd600078e33ff */
[----:B------:R-:W-:Y:S05]  /*387e0*/  @!P1 BRA `(.L_x_2315) ;  /* 0x0000000000209947 */ /* 0x000fea0003800000 */
[C---:B------:R-:W-:Y:S02]  /*387f0*/  R2UR UR4, R4.reuse ;  /* 0x00000000040472ca */ /* 0x040fe400000e0000 */
[C---:B------:R-:W-:Y:S02]  /*38800*/  R2UR UR5, R5.reuse ;  /* 0x00000000050572ca */ /* 0x040fe400000e0000 */
[----:B------:R-:W-:Y:S02]  /*38810*/  R2UR UR6, R4 ;  /* 0x00000000040672ca */ /* 0x000fe400000e0000 */
[----:B------:R-:W-:-:S09]  /*38820*/  R2UR UR7, R5 ;  /* 0x00000000050772ca */ /* 0x000fd200000e0000 */
[----:B------:R-:W2:Y:S04]  /*38830*/  LD.E R28, desc[UR4][R2.64+0x1c] ;  /* 0x00001c04021c7980 */ /* 0x000ea8000c101900 */
[----:B------:R-:W3:Y:S01]  /*38840*/  LD.E R30, desc[UR6][R2.64+0x20] ;  /* 0x00002006021e7980 */ /* 0x000ee2000c101900 */
[----:B--2---:R-:W-:-:S05]  /*38850*/  IMAD.HI.U32 R27, R27, R28, RZ ;  /* 0x0000001c1b1b7227 */ /* 0x004fca00078e00ff */
[----:B---3--:R-:W-:-:S07]  /*38860*/  SHF.R.U32.HI R27, RZ, R30, R27 ;  /* 0x0000001eff1b7219 */ /* 0x008fce000001161b */
.L_x_2315:
[----:B------:R-:W-:Y:S05]  /*38870*/  BSYNC B5 ;  /* 0x0000000000057941 */ /* 0x000fea0003800000 */
.L_x_2314:
[----:B------:R-:W-:Y:S01]  /*38880*/  LOP3.LUT R27, RZ, R27, RZ, 0x33, !PT ;  /* 0x0000001bff1b7212 */ /* 0x000fe200078e33ff */
[----:B------:R-:W-:Y:S06]  /*38890*/  BRA `(.L_x_2316) ;  /* 0x0000000000287947 */ /* 0x000fec0003800000 */
.L_x_2313:
[----:B------:R-:W-:-:S13]  /*388a0*/  ISETP.NE.AND P1, PT, R6, 0x1, PT ;  /* 0x000000010600780c */ /* 0x000fda0003f25270 */
        /* <DEDUP_REMOVED lines=9> */
.L_x_2316:
[----:B------:R-:W-:Y:S05]  /*38940*/  BSYNC B4 ;  /* 0x0000000000047941 */ /* 0x000fea0003800000 */
.L_x_2312:
[----:B------:R-:W-:-:S05]  /*38950*/  IMAD R27, R6, R27, R63 ;  /* 0x0000001b061b7224 */ /* 0x000fca00078e023f */
[----:B------:R-:W-:Y:S02]  /*38960*/  VIMNMX R56, R56, R27, !PT ;  /* 0x0000001b38387248 */ /* 0x000fe40007fe0100 */
[----:B------:R-:W-:-:S07]  /*38970*/  VIADDMNMX R57, R27, R6, R57, PT ;  /* 0x000000061b397246 */ /* 0x000fce0003800139 */
.L_x_2311:
[----:B------:R-:W-:Y:S05]  /*38980*/  BSYNC B3 ;  /* 0x0000000000037941 */ /* 0x000fea0003800000 */
.L_x_2310:
[C---:B------:R-:W-:Y:S01]  /*38990*/  ISETP.GE.AND P2, PT, R79.reuse, 0x9, PT ;  /* 0x000000094f00780c */ /* 0x040fe20003f46270 */
[----:B------:R-:W0:Y:S01]  /*389a0*/  SHFL.IDX PT, R55, R55, 0x1, 0x1c1f ;  /* 0x003c1f0037377f89 */ /* 0x000e2200000e0000 */
[----:B------:R-:W-:Y:S01]  /*389b0*/  ISETP.GE.AND P1, PT, R79, 0x2, PT ;  /* 0x000000024f00780c */ /* 0x000fe20003f26270 */
[----:B------:R-:W-:Y:S01]  /*389c0*/  BSSY B3, `(.L_x_2317) ;  /* 0x0000097000037945 */ /* 0x000fe20003800000 */
[C---:B------:R-:W-:Y:S02]  /*389d0*/  ISETP.GT.AND P3, PT, R56.reuse, 0x8, !P2 ;  /* 0x000000083800780c */ /* 0x040fe40005764270 */
[----:B------:R-:W-:Y:S02]  /*389e0*/  ISETP.GT.AND P4, PT, R56, 0x1, !P1 ;  /* 0x000000013800780c */ /* 0x000fe40004f84270 */
[----:B------:R-:W-:Y:S02]  /*389f0*/  ISETP.LT.OR P3, PT, R57, 0x9, P3 ;  /* 0x000000093900780c */ /* 0x000fe40001f61670 */
[----:B------:R-:W-:-:S02]  /*38a00*/  ISETP.GE.AND P5, PT, R79, 0xa, PT ;  /* 0x0000000a4f00780c */ /* 0x000fc40003fa6270 */
[----:B-1----:R-:W-:Y:S02]  /*38a10*/  FSEL R47, R81, -INF , !P3 ;  /* 0xff800000512f7808 */ /* 0x002fe40005800000 */
[C---:B------:R-:W-:Y:S02]  /*38a20*/  ISETP.LT.OR P4, PT, R57.reuse, 0x2, P4 ;  /* 0x000000023900780c */ /* 0x040fe40002781670 */
[----:B------:R-:W-:Y:S02]  /*38a30*/  ISETP.GT.AND P3, PT, R56, 0x9, !P5 ;  /* 0x000000093800780c */ /* 0x000fe40006f64270 */
[----:B------:R-:W-:Y:S02]  /*38a40*/  FSEL R48, R80, -INF , !P4 ;  /* 0xff80000050307808 */ /* 0x000fe40006000000 */
        /* <DEDUP_REMOVED lines=103> */
[----:B0-----:R-:W-:-:S03]  /*390c0*/  IMAD.IADD R56, R78, 0x1, R55 ;  /* 0x000000014e387824 */ /* 0x001fc600078e0237 */
        /* <DEDUP_REMOVED lines=21> */
.L_x_2322:
[----:B------:R-:W-:Y:S05]  /*39220*/  BSYNC B5 ;  /* 0x0000000000057941 */ /* 0x000fea0003800000 */
.L_x_2321:
[----:B------:R-:W-:Y:S01]  /*39230*/  LOP3.LUT R7, RZ, R7, RZ, 0x33, !PT ;  /* 0x00000007ff077212 */ /* 0x000fe200078e33ff */
[----:B------:R-:W-:Y:S06]  /*39240*/  BRA `(.L_x_2323) ;  /* 0x0000000000287947 */ /* 0x000fec0003800000 */
.L_x_2320:
        /* <DEDUP_REMOVED lines=10> */
.L_x_2323:
[----:B------:R-:W-:Y:S05]  /*392f0*/  BSYNC B4 ;  /* 0x0000000000047941 */ /* 0x000fea0003800000 */
.L_x_2319:
[----:B------:R-:W-:-:S05]  /*39300*/  IMAD R7, R6, R7, R63 ;  /* 0x0000000706077224 */ /* 0x000fca00078e023f */
[----:B------:R-:W-:Y:S02]  /*39310*/  VIADDMNMX R57, R7, R6, R57, PT ;  /* 0x0000000607397246 */ /* 0x000fe40003800139 */
[----:B------:R-:W-:-:S07]  /*39320*/  VIMNMX R56, R56, R7, !PT ;  /* 0x0000000738387248 */ /* 0x000fce0007fe0100 */
.L_x_2318:
[----:B------:R-:W-:Y:S05]  /*39330*/  BSYNC B3 ;  /* 0x0000000000037941 */ /* 0x000fea0003800000 */
.L_x_2317:
[----:B------:R-:W2:Y:S01]  /*39340*/  LDL.64 R6, [R158+0x70] ;  /* 0x000070009e067983 */ /* 0x000ea20000100a00 */
[----:B------:R-:W-:Y:S02]  /*39350*/  R2UR UR4, R4 ;  /* 0x00000000040472ca */ /* 0x000fe400000e0000 */
[----:B------:R-:W-:Y:S02]  /*39360*/  R2UR UR5, R5 ;  /* 0x00000000050572ca */ /* 0x000fe400000e0000 */
[C---:B------:R-:W-:Y:S02]  /*39370*/  ISETP.GT.AND P1, PT, R56.reuse, 0x1, !P1 ;  /* 0x000000013800780c */ /* 0x040fe40004f24270 */
[----:B------:R-:W-:Y:S02]  /*39380*/  ISETP.GT.AND P2, PT, R56, 0x8, !P2 ;  /* 0x000000083800780c */ /* 0x000fe40005744270 */
[C---:B------:R-:W-:Y:S02]  /*39390*/  ISETP.LT.OR P1, PT, R57.reuse, 0x2, P1 ;  /* 0x000000023900780c */ /* 0x040fe40000f21670 */
[----:B------:R-:W-:-:S02]  /*393a0*/  ISETP.LT.OR P2, PT, R57, 0x9, P2 ;  /* 0x000000093900780c */ /* 0x000fc40001741670 */
[----:B------:R-:W-:Y:S02]  /*393b0*/  FSEL R55, R9, -INF , !P1 ;  /* 0xff80000009377808 */ /* 0x000fe40004800000 */
[----:B------:R-:W-:Y:S02]  /*393c0*/  ISETP.NE.AND P1, PT, R66, RZ, PT ;  /* 0x000000ff4200720c */ /* 0x000fe40003f25270 */
[----:B------:R-:W-:Y:S02]  /*393d0*/  FSEL R11, R11, -INF , !P2 ;  /* 0xff8000000b0b7808 */ /* 0x000fe40005000000 */
[----:B------:R-:W-:Y:S02]  /*393e0*/  ISETP.GT.AND P1, PT, R56, 0x9, !P1 ;  /* 0x000000093800780c */ /* 0x000fe40004f24270 */
[----:B------:R-:W-:Y:S02]  /*393f0*/  ISETP.NE.AND P2, PT, R75, RZ, PT ;  /* 0x000000ff4b00720c */ /* 0x000fe40003f45270 */
[----:B------:R-:W-:-:S02]  /*39400*/  ISETP.LT.OR P1, PT, R57, 0xa, P1 ;  /* 0x0000000a3900780c */ /* 0x000fc40000f21670 */
[----:B------:R-:W-:Y:S02]  /*39410*/  ISETP.NE.AND P6, PT, R77, RZ, PT ;  /* 0x000000ff4d00720c */ /* 0x000fe40003fc5270 */
        /* <DEDUP_REMOVED lines=62> */
[----:B------:R-:W-:Y:S02]  /*39800*/  ISETP.NE.AND P6, PT, R64, RZ, PT ;  /* 0x000000ff4000720c */ /* 0x000fe40003fc5270 */
[----:B------:R-:W-:-:S04]  /*39810*/  ISETP.LT.OR P1, PT, R57, 0x1, P1 ;  /* 0x000000013900780c */ /* 0x000fc80000f21670 */
[----:B------:R-:W-:Y:S01]  /*39820*/  FSEL R0, R0, -INF , !P1 ;  /* 0xff80000000007808 */ /* 0x000fe20004800000 */
[----:B--2---:R-:W2:Y:S01]  /*39830*/  LD.E.64 R2, desc[UR4][R6.64] ;  /* 0x0000000406027980 */ /* 0x004ea2000c101b00 */
[C---:B------:R-:W-:Y:S02]  /*39840*/  ISETP.GT.AND P1, PT, R56.reuse, 0x49, !P2 ;  /* 0x000000493800780c */ /* 0x040fe40005724270 */
[C---:B------:R-:W-:Y:S01]  /*39850*/  ISETP.GT.AND P3, PT, R56.reuse, 0x50, !P3 ;  /* 0x000000503800780c */ /* 0x040fe20005f64270 */
[----:B------:R-:W3:Y:S01]  /*39860*/  LD.E R64, desc[UR4][R6.64+0x20] ;  /* 0x0000200406407980 */ /* 0x000ee2000c101900 */
[C---:B------:R-:W-:Y:S02]  /*39870*/  ISETP.GT.AND P4, PT, R56.reuse, 0x51, !P4 ;  /* 0x000000513800780c */ /* 0x040fe40006784270 */
[C---:B------:R-:W-:Y:S01]  /*39880*/  ISETP.GT.AND P5, PT, R56.reuse, 0x58, !P5 ;  /* 0x000000583800780c */ /* 0x040fe20006fa4270 */
[----:B------:R-:W4:Y:S01]  /*39890*/  LD.E R65, desc[UR4][R6.64+0x10] ;  /* 0x0000100406417980 */ /* 0x000f22000c101900 */
[----:B------:R-:W-:-:S02]  /*398a0*/  ISETP.GT.AND P2, PT, R56, 0x59, !P6 ;  /* 0x000000593800780c */ /* 0x000fc40007744270 */
[C---:B------:R-:W-:Y:S02]  /*398b0*/  ISETP.LT.OR P1, PT, R57.reuse, 0x4a, P1 ;  /* 0x0000004a3900780c */ /* 0x040fe40000f21670 */
[----:B------:R-:W-:Y:S02]  /*398c0*/  ISETP.LT.OR P3, PT, R57, 0x51, P3 ;  /* 0x000000513900780c */ /* 0x000fe40001f61670 */
[----:B------:R-:W-:Y:S02]  /*398d0*/  FSEL R15, R15, -INF , !P1 ;  /* 0xff8000000f0f7808 */ /* 0x000fe40004800000 */
[----:B------:R-:W-:Y:S02]  /*398e0*/  ISETP.LT.OR P4, PT, R57, 0x52, P4 ;  /* 0x000000523900780c */ /* 0x000fe40002781670 */
[----:B------:R-:W-:Y:S02]  /*398f0*/  FSEL R51, R51, -INF , !P3 ;  /* 0xff80000033337808 */ /* 0x000fe40005800000 */
[----:B------:R-:W-:-:S02]  /*39900*/  ISETP.LT.OR P5, PT, R57, 0x59, P5 ;  /* 0x000000593900780c */ /* 0x000fc40002fa1670 */
[----:B------:R-:W-:Y:S02]  /*39910*/  ISETP.LT.OR P2, PT, R57, 0x5a, P2 ;  /* 0x0000005a3900780c */ /* 0x000fe40001741670 */
[----:B------:R-:W-:Y:S02]  /*39920*/  FSEL R52, R52, -INF , !P4 ;  /* 0xff80000034347808 */ /* 0x000fe40006000000 */
[----:B------:R-:W-:Y:S02]  /*39930*/  R2UR UR6, R4 ;  /* 0x00000000040672ca */ /* 0x000fe400000e0000 */
[----:B------:R-:W-:Y:S02]  /*39940*/  R2UR UR7, R5 ;  /* 0x00000000050772ca */ /* 0x000fe400000e0000 */
[----:B--2---:R-:W-:Y:S02]  /*39950*/  FMNMX.FTZ R9, R73, R2, !PT ;  /* 0x0000000249097209 */ /* 0x004fe40007810000 */
        /* <DEDUP_REMOVED lines=42> */
[----:B------:R-:W-:-:S02]  /*39c00*/  FSEL R56, R70, -INF , !P5 ;  /* 0xff80000046387808 */ /* 0x000fc40006800000 */
[----:B------:R-:W-:Y:S02]  /*39c10*/  FMNMX.FTZ R9, R52, R57, !PT ;  /* 0x0000003934097209 */ /* 0x000fe40007810000 */
[----:B------:R-:W-:Y:S02]  /*39c20*/  FMNMX.FTZ R61, R27, R8, !PT ;  /* 0x000000081b3d7209 */ /* 0x000fe40007810000 */
[----:B------:R-:W-:Y:S02]  /*39c30*/  FSEL R57, R71, -INF , !P2 ;  /* 0xff80000047397808 */ /* 0x000fe40005000000 */
[----:B------:R-:W-:Y:S02]  /*39c40*/  FMNMX.FTZ R8, R56, R9, !PT ;  /* 0x0000000938087209 */ /* 0x000fe40007810000 */
[----:B------:R-:W-:Y:S02]  /*39c50*/  FMNMX.FTZ R62, R10, R61, !PT ;  /* 0x0000003d0a3e7209 */ /* 0x000fe40007810000 */
[----:B------:R-:W-:-:S03]  /*39c60*/  FMNMX.FTZ R63, R57, R8, !PT ;  /* 0x00000008393f7209 */ /* 0x000fc60007810000 */
[----:B------:R-:W0:Y:S04]  /*39c70*/  SHFL.BFLY PT, R9, R62, 0x2, 0x1f ;  /* 0x0c401f003e097f89 */ /* 0x000e2800000e0000 */
[----:B------:R1:W-:Y:S04]  /*39c80*/  ST.E.64 desc[UR4][R6.64], R62 ;  /* 0x0000003e06007985 */ /* 0x0003e8000c101b04 */
[----:B------:R-:W2:Y:S01]  /*39c90*/  LD.E R67, desc[UR6][R6.64+0x4] ;  /* 0x0000040606437980 */ /* 0x000ea2000c101900 */
[----:B0-----:R-:W-:-:S03]  /*39ca0*/  FMNMX.FTZ R9, R62, R9, !PT ;  /* 0x000000093e097209 */ /* 0x001fc60007810000 */
[----:B-1----:R-:W5:Y:S04]  /*39cb0*/  LD.E R62, desc[UR6][R6.64+0x14] ;  /* 0x00001406063e7980 */ /* 0x002f68000c101900 */
[----:B------:R-:W0:Y:S02]  /*39cc0*/  SHFL.BFLY PT, R8, R9, 0x1, 0x1f ;  /* 0x0c201f0009087f89 */ /* 0x000e2400000e0000 */
[----:B0-----:R-:W-:-:S05]  /*39cd0*/  FMNMX.FTZ R61, R9, R8, !PT ;  /* 0x00000008093d7209 */ /* 0x001fca0007810000 */
[----:B------:R-:W-:Y:S04]  /*39ce0*/  ST.E desc[UR4][R6.64], R61 ;  /* 0x0000003d06007985 */ /* 0x000fe8000c101904 */
[----:B------:R-:W3:Y:S01]  /*39cf0*/  LD.E R66, desc[UR6][R6.64] ;  /* 0x0000000606427980 */ /* 0x000ee2000c101900 */
[----:B------:R-:W-:Y:S02]  /*39d00*/  R2UR UR8, R4 ;  /* 0x00000000040872ca */ /* 0x000fe400000e0000 */
[----:B------:R-:W-:Y:S01]  /*39d10*/  R2UR UR9, R5 ;  /* 0x00000000050972ca */ /* 0x000fe200000e0000 */
[----:B--2---:R-:W0:Y:S02]  /*39d20*/  SHFL.BFLY PT, R8, R67, 0x2, 0x1f ;  /* 0x0c401f0043087f89 */ /* 0x004e2400000e0000 */
[----:B0-----:R-:W-:-:S05]  /*39d30*/  FMNMX.FTZ R9, R8, R67, !PT ;  /* 0x0000004308097209 */ /* 0x001fca0007810000 */
[----:B------:R-:W0:Y:S02]  /*39d40*/  SHFL.BFLY PT, R8, R9, 0x1, 0x1f ;  /* 0x0c201f0009087f89 */ /* 0x000e2400000e0000 */
[----:B0-----:R-:W-:Y:S02]  /*39d50*/  FMNMX.FTZ R61, R9, R8, !PT ;  /* 0x00000008093d7209 */ /* 0x001fe40007810000 */
[C---:B---3--:R-:W-:Y:S02]  /*39d60*/  FSETP.NEU.FTZ.AND P1, PT, R66.reuse, -INF , PT ;  /* 0xff8000004200780b */ /* 0x048fe40003f3d000 */
[C---:B------:R-:W-:Y:S02]  /*39d70*/  FSETP.NEU.FTZ.AND P2, PT, R61.reuse, -INF , PT ;  /* 0xff8000003d00780b */ /* 0x040fe40003f5d000 */
[----:B------:R-:W-:Y:S02]  /*39d80*/  FSEL R63, R66, RZ, P1 ;  /* 0x000000ff423f7208 */ /* 0x000fe40000800000 */
[----:B------:R-:W-:-:S03]  /*39d90*/  FSEL R8, R61, RZ, P2 ;  /* 0x000000ff3d087208 */ /* 0x000fc60001000000 */
[----:B------:R-:W-:Y:S02]  /*39da0*/  FADD.FTZ R63, R2, -R63 ;  /* 0x8000003f023f7221 */ /* 0x000fe40000010000 */
[----:B------:R-:W-:Y:S02]  /*39db0*/  FADD.FTZ R3, R3, -R8 ;  /* 0x8000000803037221 */ /* 0x000fe40000010000 */
[----:B------:R-:W-:Y:S02]  /*39dc0*/  FMUL.FTZ R8, R63, R64 ;  /* 0x000000403f087220 */ /* 0x000fe40000410000 */
[----:B------:R-:W-:-:S04]  /*39dd0*/  FMUL.FTZ R64, R64, R3 ;  /* 0x0000000340407220 */ /* 0x000fc80000410000 */
[----:B------:R-:W4:Y:S08]  /*39de0*/  MUFU.EX2 R8, R8 ;  /* 0x0000000800087308 */ /* 0x000f300000000800 */
[----:B------:R-:W5:Y:S01]  /*39df0*/  MUFU.EX2 R9, R64 ;  /* 0x0000004000097308 */ /* 0x000f620000000800 */
[----:B------:R0:W-:Y:S01]  /*39e00*/  ST.E desc[UR4][R6.64+0x4], R61 ;  /* 0x0000043d06007985 */ /* 0x0001e2000c101904 */
[----:B----4-:R-:W-:Y:S01]  /*39e10*/  FMUL.FTZ R65, R8, R65 ;  /* 0x0000004108417220 */ /* 0x010fe20000410000 */
[----:B-----5:R-:W-:-:S04]  /*39e20*/  FMUL.FTZ R63, R9, R62 ;  /* 0x0000003e093f7220 */ /* 0x020fc80000410000 */
[----:B------:R-:W-:Y:S04]  /*39e30*/  ST.E desc[UR6][R6.64+0x10], R65 ;  /* 0x0000104106007985 */ /* 0x000fe8000c101906 */
[----:B------:R1:W-:Y:S04]  /*39e40*/  ST.E desc[UR8][R6.64+0x14], R63 ;  /* 0x0000143f06007985 */ /* 0x0003e8000c101908 */
[----:B------:R-:W2:Y:S04]  /*39e50*/  LDL.64 R2, [R158+0x70] ;  /* 0x000070009e027983 */ /* 0x000ea80000100a00 */
[----:B--2---:R-:W1:Y:S04]  /*39e60*/  LD.E R67, desc[UR6][R2.64+0x20] ;  /* 0x0000200602437980 */ /* 0x004e68000c101900 */
[----:B------:R-:W1:Y:S04]  /*39e70*/  LD.E R62, desc[UR4][R2.64] ;  /* 0x00000004023e7980 */ /* 0x000e68000c101900 */
[----:B------:R-:W2:Y:S04]  /*39e80*/  LD.E R64, desc[UR8][R2.64+0x4] ;  /* 0x0000040802407980 */ /* 0x000ea8000c101900 */
[----:B0-----:R-:W3:Y:S04]  /*39e90*/  LD.E R61, desc[UR4][R2.64+0x10] ;  /* 0x00001004023d7980 */ /* 0x001ee8000c101900 */
[----:B------:R-:W4:Y:S01]  /*39ea0*/  LD.E R66, desc[UR6][R2.64+0x14] ;  /* 0x0000140602427980 */ /* 0x000f22000c101900 */
[C---:B-1----:R-:W-:Y:S01]  /*39eb0*/  FMUL.FTZ R6, R62.reuse, R67 ;  /* 0x000000433e067220 */ /* 0x042fe20000410000 */
[----:B------:R-:W-:-:S02]  /*39ec0*/  FSETP.NEU.FTZ.AND P1, PT, R62, -INF , PT ;  /* 0xff8000003e00780b */ /* 0x000fc40003f3d000 */
[----:B--2---:R-:W-:Y:S01]  /*39ed0*/  FSETP.NEU.FTZ.AND P2, PT, R64, -INF , PT ;  /* 0xff8000004000780b */ /* 0x004fe20003f5d000 */
[----:B------:R-:W-:Y:S01]  /*39ee0*/  FMUL.FTZ R64, R67, R64 ;  /* 0x0000004043407220 */ /* 0x000fe20000410000 */
[----:B------:R-:W-:-:S04]  /*39ef0*/  FSEL R6, R6, RZ, P1 ;  /* 0x000000ff06067208 */ /* 0x000fc80000800000 */
[----:B------:R-:W-:Y:S01]  /*39f00*/  FSEL R64, R64, RZ, P2 ;  /* 0x000000ff40407208 */ /* 0x000fe20001000000 */
[-CC-:B------:R-:W-:Y:S01]  /*39f10*/  FFMA.FTZ R152, R73, R67.reuse, -R6.reuse ;  /* 0x0000004349987223 */ /* 0x180fe20000010806 */
[----:B------:R-:W-:-:S03]  /*39f20*/  FFMA.FTZ R153, R48, R67, -R6 ;  /* 0x0000004330997223 */ /* 0x000fc60000010806 */
[-CC-:B------:R-:W-:Y:S01]  /*39f30*/  FFMA.FTZ R197, R0, R67.reuse, -R64.reuse ;  /* 0x0000004300c57223 */ /* 0x180fe20000010840 */
[-C--:B------:R-:W-:Y:S01]  /*39f40*/  FFMA.FTZ R198, R55, R67.reuse, -R64 ;  /* 0x0000004337c67223 */ /* 0x080fe20000010840 */
[----:B------:R-:W3:Y:S01]  /*39f50*/  MUFU.EX2 R152, R152 ;  /* 0x0000009800987308 */ /* 0x000ee20000000800 */
[-C--:B------:R-:W-:Y:S01]  /*39f60*/  FFMA.FTZ R154, R47, R67.reuse, -R6 ;  /* 0x000000432f9a7223 */ /* 0x080fe20000010806 */
[-C--:B------:R-:W-:Y:S01]  /*39f70*/  FFMA.FTZ R199, R11, R67.reuse, -R64 ;  /* 0x000000430bc77223 */ /* 0x080fe20000010840 */
[----:B------:R-:W-:-:S05]  /*39f80*/  FFMA.FTZ R155, R46, R67, -R6 ;  /* 0x000000432e9b7223 */ /* 0x000fca0000010806 */
[----:B------:R-:W4:Y:S01]  /*39f90*/  MUFU.EX2 R197, R197 ;  /* 0x000000c500c57308 */ /* 0x000f220000000800 */
[----:B------:R-:W-:-:S07]  /*39fa0*/  FFMA.FTZ R200, R12, R67, -R64 ;  /* 0x000000430cc87223 */ /* 0x000fce0000010840 */
[----:B------:R-:W0:Y:S01]  /*39fb0*/  MUFU.EX2 R153, R153 ;  /* 0x0000009900997308 */ /* 0x000e220000000800 */
[----:B------:R-:W-:-:S07]  /*39fc0*/  FFMA.FTZ R13, R13, R67, -R64 ;  /* 0x000000430d0d7223 */ /* 0x000fce0000010840 */
[----:B------:R-:W1:Y:S01]  /*39fd0*/  MUFU.EX2 R198, R198 ;  /* 0x000000c600c67308 */ /* 0x000e620000000800 */
[-CC-:B------:R-:W-:Y:S01]  /*39fe0*/  FFMA.FTZ R45, R45, R67.reuse, -R6.reuse ;  /* 0x000000432d2d7223 */ /* 0x180fe20000010806 */
[----:B------:R-:W-:-:S06]  /*39ff0*/  FFMA.FTZ R186, R10, R67, -R6 ;  /* 0x000000430aba7223 */ /* 0x000fcc0000010806 */
[----:B------:R-:W2:Y:S01]  /*3a000*/  MUFU.EX2 R154, R154 ;  /* 0x0000009a009a7308 */ /* 0x000ea20000000800 */
[-CC-:B------:R-:W-:Y:S01]  /*3a010*/  FFMA.FTZ R12, R14, R67.reuse, -R64.reuse ;  /* 0x000000430e0c7223 */ /* 0x180fe20000010840 */
[----:B------:R-:W-:-:S06]  /*3a020*/  FFMA.FTZ R10, R17, R67, -R64 ;  /* 0x00000043110a7223 */ /* 0x000fcc0000010840 */
[----:B------:R-:W5:Y:S01]  /*3a030*/  MUFU.EX2 R199, R199 ;  /* 0x000000c700c77308 */ /* 0x000f620000000800 */
[-CC-:B------:R-:W-:Y:S01]  /*3a040*/  FFMA.FTZ R44, R44, R67.reuse, -R6.reuse ;  /* 0x000000432c2c7223 */ /* 0x180fe20000010806 */
[-CC-:B------:R-:W-:Y:S01]  /*3a050*/  FFMA.FTZ R43, R43, R67.reuse, -R6.reuse ;  /* 0x000000432b2b7223 */ /* 0x180fe20000010806 */
[-CC-:B------:R-:W-:Y:S01]  /*3a060*/  FFMA.FTZ R42, R42, R67.reuse, -R6.reuse ;  /* 0x000000432a2a7223 */ /* 0x180fe20000010806 */
[----:B------:R-:W-:-:S04]  /*3a070*/  FFMA.FTZ R165, R41, R67, -R6 ;  /* 0x0000004329a57223 */ /* 0x000fc80000010806 */
[----:B------:R-:W5:Y:S01]  /*3a080*/  MUFU.EX2 R155, R155 ;  /* 0x0000009b009b7308 */ /* 0x000f620000000800 */
[-CC-:B------:R-:W-:Y:S01]  /*3a090*/  FFMA.FTZ R164, R40, R67.reuse, -R6.reuse ;  /* 0x0000004328a47223 */ /* 0x180fe20000010806 */
[-CC-:B------:R-:W-:Y:S01]  /*3a0a0*/  FFMA.FTZ R166, R39, R67.reuse, -R6.reuse ;  /* 0x0000004327a67223 */ /* 0x180fe20000010806 */
[-CC-:B------:R-:W-:Y:S01]  /*3a0b0*/  FFMA.FTZ R163, R38, R67.reuse, -R6.reuse ;  /* 0x0000004326a37223 */ /* 0x180fe20000010806 */
[-CC-:B------:R-:W-:Y:S01]  /*3a0c0*/  FFMA.FTZ R173, R37, R67.reuse, -R6.reuse ;  /* 0x0000004325ad7223 */ /* 0x180fe20000010806 */
[----:B------:R-:W-:-:S03]  /*3a0d0*/  FFMA.FTZ R172, R36, R67, -R6 ;  /* 0x0000004324ac7223 */ /* 0x000fc60000010806 */
[----:B------:R-:W5:Y:S01]  /*3a0e0*/  MUFU.EX2 R200, R200 ;  /* 0x000000c800c87308 */ /* 0x000f620000000800 */
        /* <DEDUP_REMOVED lines=8> */
[-C--:B------:R-:W-:Y:S01]  /*3a170*/  FFMA.FTZ R187, R27, R67.reuse, -R6 ;  /* 0x000000431bbb7223 */ /* 0x080fe20000010806 */
[----:B------:R-:W5:Y:S01]  /*3a180*/  MUFU.EX2 R17, R45 ;  /* 0x0000002d00117308 */ /* 0x000f620000000800 */
[----:B---3--:R-:W-:Y:S01]  /*3a190*/  FADD.FTZ R6, R152, R61 ;  /* 0x0000003d98067221 */ /* 0x008fe20000010000 */
[----:B----4-:R-:W-:Y:S01]  /*3a1a0*/  FADD.FTZ R7, R197, R66 ;  /* 0x00000042c5077221 */ /* 0x010fe20000010000 */
[-CC-:B------:R-:W-:Y:S01]  /*3a1b0*/  FFMA.FTZ R11, R16, R67.reuse, -R64.reuse ;  /* 0x00000043100b7223 */ /* 0x180fe20000010840 */
[----:B------:R-:W-:-:S04]  /*3a1c0*/  FFMA.FTZ R169, R25, R67, -R64 ;  /* 0x0000004319a97223 */ /* 0x000fc80000010840 */
[----:B------:R-:W3:Y:S01]  /*3a1d0*/  MUFU.EX2 R13, R13 ;  /* 0x0000000d000d7308 */ /* 0x000ee20000000800 */
[----:B0-----:R-:W-:Y:S01]  /*3a1e0*/  FADD.FTZ R25, R153, R6 ;  /* 0x0000000699197221 */ /* 0x001fe20000010000 */
[-CC-:B------:R-:W-:Y:S01]  /*3a1f0*/  FFMA.FTZ R0, R21, R67.reuse, -R64.reuse ;  /* 0x0000004315007223 */ /* 0x180fe20000010840 */
[----:B-1----:R-:W-:Y:S01]  /*3a200*/  FADD.FTZ R6, R198, R7 ;  /* 0x00000007c6067221 */ /* 0x002fe20000010000 */
[----:B------:R-:W-:-:S04]  /*3a210*/  FFMA.FTZ R21, R15, R67, -R64 ;  /* 0x000000430f157223 */ /* 0x000fc80000010840 */
[----:B------:R-:W0:Y:S01]  /*3a220*/  MUFU.EX2 R16, R44 ;  /* 0x0000002c00107308 */ /* 0x000e220000000800 */
[----:B------:R-:W-:Y:S01]  /*3a230*/  FFMA.FTZ R167, R24, R67, -R64 ;  /* 0x0000004318a77223 */ /* 0x000fe20000010840 */
[----:B--2---:R-:W-:Y:S01]  /*3a240*/  FADD.FTZ R24, R154, R25 ;  /* 0x000000199a187221 */ /* 0x004fe20000010000 */
[----:B-----5:R-:W-:-:S05]  /*3a250*/  FADD.FTZ R7, R199, R6 ;  /* 0x00000006c7077221 */ /* 0x020fca0000010000 */
[----:B------:R-:W1:Y:S01]  /*3a260*/  MUFU.EX2 R12, R12 ;  /* 0x0000000c000c7308 */ /* 0x000e620000000800 */
[----:B------:R-:W-:Y:S01]  /*3a270*/  FADD.FTZ R24, R155, R24 ;  /* 0x000000189b187221 */ /* 0x000fe20000010000 */
[----:B------:R-:W-:-:S06]  /*3a280*/  FADD.FTZ R6, R200, R7 ;  /* 0x00000007c8067221 */ /* 0x000fcc0000010000 */
[----:B------:R-:W2:Y:S08]  /*3a290*/  MUFU.EX2 R15, R43 ;  /* 0x0000002b000f7308 */ /* 0x000eb00000000800 */
[----:B------:R-:W4:Y:S01]  /*3a2a0*/  MUFU.EX2 R11, R11 ;  /* 0x0000000b000b7308 */ /* 0x000f220000000800 */
[----:B------:R-:W-:Y:S01]  /*3a2b0*/  FADD.FTZ R7, R17, R24 ;  /* 0x0000001811077221 */ /* 0x000fe20000010000 */
[----:B---3--:R-:W-:-:S06]  /*3a2c0*/  FADD.FTZ R25, R13, R6 ;  /* 0x000000060d197221 */ /* 0x008fcc0000010000 */
[----:B------:R-:W3:Y:S08]  /*3a2d0*/  MUFU.EX2 R14, R42 ;  /* 0x0000002a000e7308 */ /* 0x000ef00000000800 */
[----:B------:R-:W5:Y:S01]  /*3a2e0*/  MUFU.EX2 R10, R10 ;  /* 0x0000000a000a7308 */ /* 0x000f620000000800 */
[----:B0-----:R-:W-:Y:S01]  /*3a2f0*/  FADD.FTZ R6, R16, R7 ;  /* 0x0000000710067221 */ /* 0x001fe20000010000 */
[----:B-1----:R-:W-:-:S06]  /*3a300*/  FADD.FTZ R24, R12, R25 ;  /* 0x000000190c187221 */ /* 0x002fcc0000010000 */
[----:B------:R-:W0:Y:S01]  /*3a310*/  MUFU.EX2 R165, R165 ;  /* 0x000000a500a57308 */ /* 0x000e220000000800 */
[----:B------:R-:W-:-:S07]  /*3a320*/  FFMA.FTZ R168, R26, R67, -R64 ;  /* 0x000000431aa87223 */ /* 0x000fce0000010840 */
[----:B------:R-:W1:Y:S01]  /*3a330*/  MUFU.EX2 R0, R0 ;  /* 0x0000000000007308 */ /* 0x000e620000000800 */
[----:B--2---:R-:W-:Y:S01]  /*3a340*/  FADD.FTZ R7, R15, R6 ;  /* 0x000000060f077221 */ /* 0x004fe20000010000 */
[----:B----4-:R-:W-:-:S06]  /*3a350*/  FADD.FTZ R25, R11, R24 ;  /* 0x000000180b197221 */ /* 0x010fcc0000010000 */
[----:B------:R-:W2:Y:S01]  /*3a360*/  MUFU.EX2 R164, R164 ;  /* 0x000000a400a47308 */ /* 0x000ea20000000800 */
[----:B------:R-:W-:-:S07]  /*3a370*/  FFMA.FTZ R175, R49, R67, -R64 ;  /* 0x0000004331af7223 */ /* 0x000fce0000010840 */
[----:B------:R-:W4:Y:S01]  /*3a380*/  MUFU.EX2 R167, R167 ;  /* 0x000000a700a77308 */ /* 0x000f220000000800 */
[----:B---3--:R-:W-:Y:S01]  /*3a390*/  FADD.FTZ R6, R14, R7 ;  /* 0x000000070e067221 */ /* 0x008fe20000010000 */
[----:B-----5:R-:W-:-:S06]  /*3a3a0*/  FADD.FTZ R25, R10, R25 ;  /* 0x000000190a197221 */ /* 0x020fcc0000010000 */
[----:B------:R-:W3:Y:S01]  /*3a3b0*/  MUFU.EX2 R166, R166 ;  /* 0x000000a600a67308 */ /* 0x000ee20000000800 */
[----:B------:R-:W-:-:S07]  /*3a3c0*/  FFMA.FTZ R174, R50, R67, -R64 ;  /* 0x0000004332ae7223 */ /* 0x000fce0000010840 */
        /* <DEDUP_REMOVED lines=52> */
[----:B------:R-:W2:Y:S08]  /*3a710*/  MUFU.EX2 R188, R188 ;  /* 0x000000bc00bc7308 */ /* 0x000eb00000000800 */
[----:B------:R-:W4:Y:S01]  /*3a720*/  MUFU.EX2 R161, R161 ;  /* 0x000000a100a17308 */ /* 0x000f220000000800 */
[----:B---3--:R-:W-:Y:S01]  /*3a730*/  FADD.FTZ R6, R180, R7 ;  /* 0x00000007b4067221 */ /* 0x008fe20000010000 */
[----:B-----5:R-:W-:-:S06]  /*3a740*/  FADD.FTZ R7, R21, R24 ;  /* 0x0000001815077221 */ /* 0x020fcc0000010000 */
[----:B------:R-:W3:Y:S08]  /*3a750*/  MUFU.EX2 R187, R187 ;  /* 0x000000bb00bb7308 */ /* 0x000ef00000000800 */
[----:B------:R-:W5:Y:S01]  /*3a760*/  MUFU.EX2 R160, R160 ;  /* 0x000000a000a07308 */ /* 0x000f620000000800 */
[----:B0-----:R-:W-:Y:S01]  /*3a770*/  FADD.FTZ R25, R189, R6 ;  /* 0x00000006bd197221 */ /* 0x001fe20000010000 */
[----:B-1----:R-:W-:-:S06]  /*3a780*/  FADD.FTZ R6, R162, R7 ;  /* 0x00000007a2067221 */ /* 0x002fcc0000010000 */
[----:B------:R-:W0:Y:S08]  /*3a790*/  MUFU.EX2 R186, R186 ;  /* 0x000000ba00ba7308 */ /* 0x000e300000000800 */
[----:B------:R-:W1:Y:S01]  /*3a7a0*/  MUFU.EX2 R159, R159 ;  /* 0x0000009f009f7308 */ /* 0x000e620000000800 */
[----:B--2---:R-:W-:Y:S01]  /*3a7b0*/  FADD.FTZ R24, R188, R25 ;  /* 0x00000019bc187221 */ /* 0x004fe20000010000 */
[----:B----4-:R-:W-:-:S03]  /*3a7c0*/  FADD.FTZ R7, R161, R6 ;  /* 0x00000006a1077221 */ /* 0x010fc60000010000 */
[----:B---3--:R-:W-:Y:S01]  /*3a7d0*/  FADD.FTZ R25, R187, R24 ;  /* 0x00000018bb197221 */ /* 0x008fe20000010000 */
[----:B-----5:R-:W-:-:S03]  /*3a7e0*/  FADD.FTZ R6, R160, R7 ;  /* 0x00000007a0067221 */ /* 0x020fc60000010000 */
[----:B0-----:R-:W-:Y:S01]  /*3a7f0*/  FADD.FTZ R25, R186, R25 ;  /* 0x00000019ba197221 */ /* 0x001fe20000010000 */
[----:B-1----:R-:W-:-:S04]  /*3a800*/  FADD.FTZ R27, R159, R6 ;  /* 0x000000069f1b7221 */ /* 0x002fc80000010000 */
[----:B------:R0:W-:Y:S04]  /*3a810*/  ST.E desc[UR4][R2.64+0x10], R25 ;  /* 0x0000101902007985 */ /* 0x0001e8000c101904 */
[----:B------:R1:W-:Y:S04]  /*3a820*/  ST.E desc[UR6][R2.64+0x14], R27 ;  /* 0x0000141b02007985 */ /* 0x0003e8000c101906 */
[----:B------:R-:W0:Y:S01]  /*3a830*/  LDL.64 R6, [R158+0x80] ;  /* 0x000080009e067983 */ /* 0x000e220000100a00 */
[----:B------:R-:W-:Y:S02]  /*3a840*/  R2UR UR10, R4 ;  /* 0x00000000040a72ca */ /* 0x000fe400000e0000 */
[----:B------:R-:W-:-:S02]  /*3a850*/  R2UR UR11, R5 ;  /* 0x00000000050b72ca */ /* 0x000fc400000e0000 */
[C---:B------:R-:W-:Y:S02]  /*3a860*/  R2UR UR12, R4.reuse ;  /* 0x00000000040c72ca */ /* 0x040fe400000e0000 */
[----:B------:R-:W-:Y:S01]  /*3a870*/  R2UR UR13, R5 ;  /* 0x00000000050d72ca */ /* 0x000fe200000e0000 */
[----:B0-----:R-:W2:Y:S08]  /*3a880*/  LD.E R25, desc[UR8][R6.64+0x10] ;  /* 0x0000100806197980 */ /* 0x001eb0000c101900 */
[----:B-1----:R-:W3:Y:S04]  /*3a890*/  LD.E R3, desc[UR10][R6.64+0x14] ;  /* 0x0000140a06037980 */ /* 0x002ee8000c101900 */
[----:B------:R-:W4:Y:S01]  /*3a8a0*/  LD.E R27, desc[UR12][R6.64+0x20] ;  /* 0x0000200c061b7980 */ /* 0x000f22000c101900 */
[----:B------:R-:W-:-:S02]  /*3a8b0*/  R2UR UR18, R4 ;  /* 0x00000000041272ca */ /* 0x000fc400000e0000 */
[C---:B------:R-:W-:Y:S01]  /*3a8c0*/  R2UR UR19, R5.reuse ;  /* 0x00000000051372ca */ /* 0x040fe200000e0000 */
[----:B------:R-:W5:Y:S01]  /*3a8d0*/  LD.E R2, desc[UR6][R6.64+0x8] ;  /* 0x0000080606027980 */ /* 0x000f62000c101900 */
[C---:B------:R-:W-:Y:S02]  /*3a8e0*/  R2UR UR14, R4.reuse ;  /* 0x00000000040e72ca */ /* 0x040fe400000e0000 */
[C---:B------:R-:W-:Y:S01]  /*3a8f0*/  R2UR UR15, R5.reuse ;  /* 0x00000000050f72ca */ /* 0x040fe200000e0000 */
[----:B------:R-:W5:Y:S01]  /*3a900*/  LD.E R29, desc[UR4][R6.64] ;  /* 0x00000004061d7980 */ /* 0x000f62000c101900 */
[----:B------:R-:W-:Y:S02]  /*3a910*/  R2UR UR16, R4 ;  /* 0x00000000041072ca */ /* 0x000fe400000e0000 */
[----:B------:R-:W-:Y:S01]  /*3a920*/  R2UR UR17, R5 ;  /* 0x00000000051172ca */ /* 0x000fe200000e0000 */
        /* <DEDUP_REMOVED lines=38> */
[----:B--2---:R-:W-:-:S05]  /*3ab90*/  FMUL.FTZ R25, R8, R25 ;  /* 0x0000001908197220 */ /* 0x004fca0000410000 */
[----:B------:R0:W-:Y:S04]  /*3aba0*/  ST.E desc[UR8][R6.64+0x10], R25 ;  /* 0x0000101906007985 */ /* 0x0001e8000c101908 */
[----:B0-----:R-:W2:Y:S01]  /*3abb0*/  LD.E R25, desc[UR6][R6.64+0x154] ;  /* 0x0001540606197980 */ /* 0x001ea2000c101900 */
[C---:B---3--:R-:W-:Y:S01]  /*3abc0*/  FMUL.FTZ R3, R8.reuse, R3 ;  /* 0x0000000308037220 */ /* 0x048fe20000410000 */
[----:B----4-:R-:W-:-:S04]  /*3abd0*/  FMUL.FTZ R27, R8, R27 ;  /* 0x0000001b081b7220 */ /* 0x010fc80000410000 */
[----:B------:R0:W-:Y:S04]  /*3abe0*/  ST.E desc[UR10][R6.64+0x14], R3 ;  /* 0x0000140306007985 */ /* 0x0001e8000c10190a */
[----:B------:R1:W-:Y:S04]  /*3abf0*/  ST.E desc[UR12][R6.64+0x20], R27 ;  /* 0x0000201b06007985 */ /* 0x0003e8000c10190c */
[----:B0-----:R-:W3:Y:S04]  /*3ac00*/  LD.E R3, desc[UR18][R6.64+0x150] ;  /* 0x0001501206037980 */ /* 0x001ee8000c101900 */
[----:B-1----:R-:W4:Y:S01]  /*3ac10*/  LD.E R27, desc[UR6][R6.64+0x160] ;  /* 0x00016006061b7980 */ /* 0x002f22000c101900 */
        /* <DEDUP_REMOVED lines=55> */
[----:B------:R5:W-:Y:S02]  /*3af90*/  ST.E desc[UR4][R6.64+0x1e4], R25 ;  /* 0x0001e41906007985 */ /* 0x000be4000c101904 */
[----:B-----5:R-:W-:Y:S02]  /*3afa0*/  FMUL.FTZ R25, R9, R2 ;  /* 0x0000000209197220 */ /* 0x020fe40000410000 */
[----:B------:R-:W2:Y:S01]  /*3afb0*/  LD.E R2, desc[UR6][R6.64+0xc] ;  /* 0x00000c0606027980 */ /* 0x000ea2000c101900 */
[C---:B---3--:R-:W-:Y:S01]  /*3afc0*/  FMUL.FTZ R3, R8.reuse, R3 ;  /* 0x0000000308037220 */ /* 0x048fe20000410000 */
[----:B----4-:R-:W-:-:S04]  /*3afd0*/  FMUL.FTZ R27, R8, R27 ;  /* 0x0000001b081b7220 */ /* 0x010fc80000410000 */
[----:B------:R0:W-:Y:S04]  /*3afe0*/  ST.E desc[UR4][R6.64+0x1e0], R3 ;  /* 0x0001e00306007985 */ /* 0x0001e8000c101904 */
[----:B------:R2:W-:Y:S04]  /*3aff0*/  ST.E desc[UR4][R6.64+0x1f0], R27 ;  /* 0x0001f01b06007985 */ /* 0x0005e8000c101904 */
[----:B0-----:R-:W3:Y:S01]  /*3b000*/  LD.E R3, desc[UR6][R6.64+0x1f4] ;  /* 0x0001f40606037980 */ /* 0x001ee2000c101900 */
[----:B--2---:R-:W-:-:S03]  /*3b010*/  FMUL.FTZ R27, R9, R2 ;  /* 0x00000002091b7220 */ /* 0x004fc60000410000 */
[----:B------:R-:W2:Y:S01]  /*3b020*/  LD.E R2, desc[UR6][R6.64+0x18] ;  /* 0x0000180606027980 */ /* 0x000ea2000c101900 */
[----:B---3--:R-:W-:-:S05]  /*3b030*/  FMUL.FTZ R3, R8, R3 ;  /* 0x0000000308037220 */ /* 0x008fca0000410000 */
[----:B------:R2:W-:Y:S02]  /*3b040*/  ST.E desc[UR4][R6.64+0x1f4], R3 ;  /* 0x0001f40306007985 */ /* 0x0005e4000c101904 */
[C---:B--2---:R-:W-:Y:S02]  /*3b050*/  FMUL.FTZ R3, R9.reuse, R2 ;  /* 0x0000000209037220 */ /* 0x044fe40000410000 */
[----:B------:R-:W2:Y:S04]  /*3b060*/  LD.E R2, desc[UR6][R6.64+0x1c] ;  /* 0x00001c0606027980 */ /* 0x000ea8000c101900 */
[----:B------:R2:W-:Y:S02]  /*3b070*/  ST.E desc[UR4][R6.64+0x8], R25 ;  /* 0x0000081906007985 */ /* 0x0005e4000c101904 */
[----:B--2---:R-:W-:-:S02]  /*3b080*/  FMUL.FTZ R25, R9, R2 ;  /* 0x0000000209197220 */ /* 0x004fc40000410000 */
[----:B------:R-:W2:Y:S04]  /*3b090*/  LD.E R2, desc[UR6][R6.64+0x28] ;  /* 0x0000280606027980 */ /* 0x000ea8000c101900 */
        /* <DEDUP_REMOVED lines=44> */
[----:B------:R-:W2:Y:S01]  /*3b360*/  LD.E R2, desc[UR6][R6.64+0x9c] ;  /* 0x00009c0606027980 */ /* 0x000ea2000c101900 */
        /* <DEDUP_REMOVED lines=38> */
[----:B------:R-:W-:Y:S01]  /*3b5d0*/  FMUL.FTZ R105, R8, R105 ;  /* 0x0000006908697220 */ /* 0x000fe20000410000 */
        /* <DEDUP_REMOVED lines=41> */
[----:B------:R1:W-:Y:S01]  /*3b870*/  ST.E desc[UR4][R6.64+0x98], R25 ;  /* 0x0000981906007985 */ /* 0x0003e2000c101904 */
[----:B--2---:R-:W-:-:S05]  /*3b880*/  FMUL.FTZ R27, R9, R2 ;  /* 0x00000002091b7220 */ /* 0x004fca0000410000 */
[----:B------:R2:W-:Y:S04]  /*3b890*/  ST.E desc[UR4][R6.64+0x9c], R27 ;  /* 0x00009c1b06007985 */ /* 0x0005e8000c101904 */
[----:B------:R-:W0:Y:S02]  /*3b8a0*/  LD.E R2, desc[UR6][R6.64+0xa8] ;  /* 0x0000a80606027980 */ /* 0x000e24000c101900 */
[----:B0-----:R-:W-:-:S05]  /*3b8b0*/  FMUL.FTZ R3, R9, R2 ;  /* 0x0000000209037220 */ /* 0x001fca0000410000 */
[----:B------:R0:W-:Y:S04]  /*3b8c0*/  ST.E desc[UR4][R6.64+0xa8], R3 ;  /* 0x0000a80306007985 */ /* 0x0001e8000c101904 */
[----:B------:R-:W1:Y:S02]  /*3b8d0*/  LD.E R2, desc[UR6][R6.64+0xac] ;  /* 0x0000ac0606027980 */ /* 0x000e64000c101900 */
[----:B-1----:R-:W-:-:S05]  /*3b8e0*/  FMUL.FTZ R25, R9, R2 ;  /* 0x0000000209197220 */ /* 0x002fca0000410000 */
[----:B------:R1:W-:Y:S04]  /*3b8f0*/  ST.E desc[UR4][R6.64+0xac], R25 ;  /* 0x0000ac1906007985 */ /* 0x0003e8000c101904 */
[----:B------:R-:W2:Y:S02]  /*3b900*/  LD.E R2, desc[UR6][R6.64+0xb8] ;  /* 0x0000b80606027980 */ /* 0x000ea4000c101900 */
        /* <DEDUP_REMOVED lines=115> */
[----:B------:R-:W-:Y:S04]  /*3c040*/  ST.E desc[UR4][R6.64+0x1e8], R25 ;  /* 0x0001e81906007985 */ /* 0x000fe8000c101904 */
[----:B------:R-:W2:Y:S02]  /*3c050*/  LD.E R2, desc[UR6][R6.64+0x1ec] ;  /* 0x0001ec0606027980 */ /* 0x000ea4000c101900 */
[----:B--2---:R-:W-:-:S05]  /*3c060*/  FMUL.FTZ R27, R9, R2 ;  /* 0x00000002091b7220 */ /* 0x004fca0000410000 */
[----:B------:R1:W-:Y:S04]  /*3c070*/  ST.E desc[UR4][R6.64+0x1ec], R27 ;  /* 0x0001ec1b06007985 */ /* 0x0003e8000c101904 */
[----:B------:R-:W2:Y:S02]  /*3c080*/  LD.E R2, desc[UR6][R6.64+0x1f8] ;  /* 0x0001f80606027980 */ /* 0x000ea4000c101900 */
[----:B--2---:R-:W-:-:S05]  /*3c090*/  FMUL.FTZ R29, R9, R2 ;  /* 0x00000002091d7220 */ /* 0x004fca0000410000 */
[----:B------:R-:W-:Y:S04]  /*3c0a0*/  ST.E desc[UR4][R6.64+0x1f8], R29 ;  /* 0x0001f81d06007985 */ /* 0x000fe8000c101904 */
[----:B------:R-:W2:Y:S01]  /*3c0b0*/  LD.E R2, desc[UR6][R6.64+0x1fc] ;  /* 0x0001fc0606027980 */ /* 0x000ea2000c101900 */
[----:B------:R-:W-:Y:S01]  /*3c0c0*/  LEA.HI R28, R195, 0x8, RZ, 0x19 ;  /* 0x00000008c31c7811 */ /* 0x000fe200078fc8ff */
[----:B--2---:R-:W-:-:S05]  /*3c0d0*/  FMUL.FTZ R9, R9, R2 ;  /* 0x0000000209097220 */ /* 0x004fca0000410000 */
[----:B------:R2:W-:Y:S04]  /*3c0e0*/  ST.E desc[UR4][R6.64+0x1fc], R9 ;  /* 0x0001fc0906007985 */ /* 0x0005e8000c101904 */
[----:B0-----:R-:W3:Y:S01]  /*3c0f0*/  LDL.64 R2, [R158+0x80] ;  /* 0x000080009e027983 */ /* 0x001ee20000100a00 */
[----:B------:R0:W-:Y:S06]  /*3c100*/  BAR.SYNC.DEFER_BLOCKING R28, 0x100 ;  /* 0x0004001c0000751d */ /* 0x0001ec0000010000 */
[----:B-1----:R-:W4:Y:S04]  /*3c110*/  LDL.64 R26, [R158] ;  /* 0x000000009e1a7983 */ /* 0x002f280000100a00 */
[----:B------:R-:W5:Y:S04]  /*3c120*/  LDL.64 R24, [R158+0x98] ;  /* 0x000098009e187983 */ /* 0x000f680000100a00 */
[----:B--2---:R-:W2:Y:S04]  /*3c130*/  LDL.64 R8, [R158+0x88] ;  /* 0x000088009e087983 */ /* 0x004ea80000100a00 */
[----:B---3--:R-:W3:Y:S04]  /*3c140*/  LD.E R29, desc[UR4][R2.64] ;  /* 0x00000004021d7980 */ /* 0x008ee8000c101900 */
[----:B----4-:R-:W4:Y:S04]  /*3c150*/  LD.E R201, desc[UR6][R26.64] ;  /* 0x000000061ac97980 */ /* 0x010f28000c101900 */
[----:B-----5:R-:W4:Y:S04]  /*3c160*/  LD.E.64 R6, desc[UR4][R24.64] ;  /* 0x0000000418067980 */ /* 0x020f28000c101b00 */
[----:B---3--:R1:W-:Y:S04]  /*3c170*/  ST.E desc[UR8][R2.64], R29 ;  /* 0x0000001d02007985 */ /* 0x0083e8000c101908 */
[----:B------:R-:W3:Y:S04]  /*3c180*/  LD.E R31, desc[UR10][R2.64+0x4] ;  /* 0x0000040a021f7980 */ /* 0x000ee8000c101900 */
[----:B---3--:R3:W-:Y:S04]  /*3c190*/  ST.E desc[UR4][R2.64+0x4], R31 ;  /* 0x0000041f02007985 */ /* 0x0087e8000c101904 */
[----:B------:R-:W5:Y:S04]  /*3c1a0*/  LD.E R33, desc[UR6][R2.64+0x8] ;  /* 0x0000080602217980 */ /* 0x000f68000c101900 */
[----:B-----5:R-:W-:Y:S04]  /*3c1b0*/  ST.E desc[UR4][R2.64+0x8], R33 ;  /* 0x0000082102007985 */ /* 0x020fe8000c101904 */
[----:B------:R-:W5:Y:S04]  /*3c1c0*/  LD.E R27, desc[UR6][R2.64+0xc] ;  /* 0x00000c06021b7980 */ /* 0x000f68000c101900 */
[----:B-----5:R5:W-:Y:S04]  /*3c1d0*/  ST.E desc[UR4][R2.64+0xc], R27 ;  /* 0x00000c1b02007985 */ /* 0x020be8000c101904 */
[----:B------:R-:W2:Y:S04]  /*3c1e0*/  LD.E R25, desc[UR6][R2.64+0x10] ;  /* 0x0000100602197980 */ /* 0x000ea8000c101900 */
[----:B--2---:R2:W-:Y:S04]  /*3c1f0*/  ST.E desc[UR4][R2.64+0x10], R25 ;  /* 0x0000101902007985 */ /* 0x0045e8000c101904 */
[----:B-1----:R-:W4:Y:S04]  /*3c200*/  LD.E R29, desc[UR6][R2.64+0x14] ;  /* 0x00001406021d7980 */ /* 0x002f28000c101900 */
[----:B----4-:R1:W-:Y:S04]  /*3c210*/  ST.E desc[UR4][R2.64+0x14], R29 ;  /* 0x0000141d02007985 */ /* 0x0103e8000c101904 */
[----:B---3--:R-:W3:Y:S04]  /*3c220*/  LD.E R31, desc[UR6][R2.64+0x18] ;  /* 0x00001806021f7980 */ /* 0x008ee8000c101900 */
[----:B---3--:R3:W-:Y:S04]  /*3c230*/  ST.E desc[UR4][R2.64+0x18], R31 ;  /* 0x0000181f02007985 */ /* 0x0087e8000c101904 */
[----:B-----5:R-:W4:Y:S04]  /*3c240*/  LD.E R27, desc[UR6][R2.64+0x1c] ;  /* 0x00001c06021b7980 */ /* 0x020f28000c101900 */
[----:B----4-:R4:W-:Y:S04]  /*3c250*/  ST.E desc[UR4][R2.64+0x1c], R27 ;  /* 0x00001c1b02007985 */ /* 0x0109e8000c101904 */
[----:B--2---:R-:W2:Y:S04]  /*3c260*/  LD.E R25, desc[UR6][R2.64+0x20] ;  /* 0x0000200602197980 */ /* 0x004ea8000c101900 */
[----:B--2---:R2:W-:Y:S04]  /*3c270*/  ST.E desc[UR4][R2.64+0x20], R25 ;  /* 0x0000201902007985 */ /* 0x0045e8000c101904 */
[----:B-1----:R-:W5:Y:S04]  /*3c280*/  LD.E R29, desc[UR6][R2.64+0x24] ;  /* 0x00002406021d7980 */ /* 0x002f68000c101900 */
[----:B-----5:R1:W-:Y:S04]  /*3c290*/  ST.E desc[UR4][R2.64+0x24], R29 ;  /* 0x0000241d02007985 */ /* 0x0203e8000c101904 */
[----:B---3--:R-:W3:Y:S04]  /*3c2a0*/  LD.E R31, desc[UR6][R2.64+0x28] ;  /* 0x00002806021f7980 */ /* 0x008ee8000c101900 */
[----:B---3--:R3:W-:Y:S04]  /*3c2b0*/  ST.E desc[UR4][R2.64+0x28], R31 ;  /* 0x0000281f02007985 */ /* 0x0087e8000c101904 */
[----:B----4-:R-:W4:Y:S04]  /*3c2c0*/  LD.E R27, desc[UR6][R2.64+0x2c] ;  /* 0x00002c06021b7980 */ /* 0x010f28000c101900 */
        /* <DEDUP_REMOVED lines=228> */
[----:B-----5:R-:W-:Y:S04]  /*3d110*/  ST.E desc[UR4][R2.64+0x1f4], R29 ;  /* 0x0001f41d02007985 */ /* 0x020fe8000c101904 */
[----:B---3--:R-:W3:Y:S04]  /*3d120*/  LD.E R31, desc[UR6][R2.64+0x1f8] ;  /* 0x0001f806021f7980 */ /* 0x008ee8000c101900 */
[----:B---3--:R-:W-:Y:S04]  /*3d130*/  ST.E desc[UR4][R2.64+0x1f8], R31 ;  /* 0x0001f81f02007985 */ /* 0x008fe8000c101904 */
[----:B----4-:R-:W3:Y:S01]  /*3d140*/  LD.E R27, desc[UR6][R2.64+0x1fc] ;  /* 0x0001fc06021b7980 */ /* 0x010ee2000c101900 */
[----:B------:R-:W-:-:S02]  /*3d150*/  R2UR UR20, R4 ;  /* 0x00000000041472ca */ /* 0x000fc400000e0000 */
        /* <DEDUP_REMOVED lines=36> */
[----:B------:R-:W-:Y:S01]  /*3d3a0*/  R2UR UR61, R5 ;  /* 0x00000000053d72ca */ /* 0x000fe200000e0000 */
[----:B---3--:R1:W-:Y:S04]  /*3d3b0*/  ST.E desc[UR4][R2.64+0x1fc], R27 ;  /* 0x0001fc1b02007985 */ /* 0x0083e8000c101904 */
[----:B------:R-:W3:Y:S04]  /*3d3c0*/  LD.E R202, desc[UR14][R8.64] ;  /* 0x0000000e08ca7980 */ /* 0x000ee8000c101900 */
[----:B------:R-:W4:Y:S04]  /*3d3d0*/  LD.E R24, desc[UR16][R2.64] ;  /* 0x0000001002187980 */ /* 0x000f28000c101900 */
[----:B--2---:R-:W4:Y:S04]  /*3d3e0*/  LD.E R25, desc[UR18][R2.64+0x4] ;  /* 0x0000041202197980 */ /* 0x004f28000c101900 */
[----:B------:R-:W4:Y:S04]  /*3d3f0*/  LD.E R26, desc[UR20][R2.64+0x8] ;  /* 0x00000814021a7980 */ /* 0x000f28000c101900 */
[----:B-1----:R-:W4:Y:S04]  /*3d400*/  LD.E R27, desc[UR22][R2.64+0xc] ;  /* 0x00000c16021b7980 */ /* 0x002f28000c101900 */
[----:B0-----:R-:W4:Y:S04]  /*3d410*/  LD.E R28, desc[UR24][R2.64+0x10] ;  /* 0x00001018021c7980 */ /* 0x001f28000c101900 */
[----:B------:R-:W4:Y:S04]  /*3d420*/  LD.E R29, desc[UR26][R2.64+0x14] ;  /* 0x0000141a021d7980 */ /* 0x000f28000c101900 */
        /* <DEDUP_REMOVED lines=121> */
[----:B------:R-:W4:Y:S01]  /*3dbc0*/  LD.E R151, desc[UR58][R2.64+0x1fc] ;  /* 0x0001fc3a02977980 */ /* 0x000f22000c101900 */
[----:B------:R-:W-:Y:S01]  /*3dbd0*/  IMAD R6, R201, 0xc00, R6 ;  /* 0x00000c00c9067824 */ /* 0x000fe200078e0206 */
[----:B---3--:R-:W-:-:S02]  /*3dbe0*/  ISETP.NE.U32.AND P1, PT, R202, RZ, PT ;  /* 0x000000ffca00720c */ /* 0x008fc40003f25070 */
[----:B------:R-:W-:Y:S02]  /*3dbf0*/  R2UR UR7, R7 ;  /* 0x00000000070772ca */ /* 0x000fe400000e0000 */
[----:B------:R-:W-:Y:S02]  /*3dc00*/  R2UR UR6, R6 ;  /* 0x00000000060672ca */ /* 0x000fe400000e0000 */
[----:B------:R-:W-:Y:S02]  /*3dc10*/  F2FP.BF16.F32.PACK_AB R152, R153, R152 ;  /* 0x000000989998723e */ /* 0x000fe400000010ff */
[----:B------:R-:W-:Y:S02]  /*3dc20*/  F2FP.BF16.F32.PACK_AB R154, R155, R154 ;  /* 0x0000009a9b9a723e */ /* 0x000fe400000010ff */
[----:B------:R-:W-:Y:S02]  /*3dc30*/  F2FP.BF16.F32.PACK_AB R153, R198, R197 ;  /* 0x000000c5c699723e */ /* 0x000fe400000010ff */
[----:B------:R-:W-:Y:S01]  /*3dc40*/  F2FP.BF16.F32.PACK_AB R155, R200, R199 ;  /* 0x000000c7c89b723e */ /* 0x000fe200000010ff */
[----:B------:R-:W-:Y:S01]  /*3dc50*/  VOTEU.ANY UP0, P1 ;  /* 0x00000000003f7886 */ /* 0x000fe20000800100 */
        /* <DEDUP_REMOVED lines=20> */
[----:B----4-:R-:W-:-:S06]  /*3dda0*/  WARPGROUP.ARRIVE ;  /* 0x00000000000079c5 */ /* 0x010fcc0000000000 */
[----:B------:R-:W-:Y:S01]  /*3ddb0*/  HGMMA.64x256x16.F32.BF16 R24, R152, gdesc[UR4].tnspB, R24, UP0, gsb0 ;  /* 0x43e0000498187df0 */ /* 0x000fe2000b801818 */
        /* <DEDUP_REMOVED lines=18> */
[C---:B------:R-:W-:Y:S01]  /*3dee0*/  R2UR UR46, R4.reuse ;  /* 0x00000000042e72ca */ /* 0x040fe200000e0000 */
[----:B------:R-:W-:Y:S02]  /*3def0*/  WARPGROUP.DEPBAR.LE gsb0, 0x0 ;  /* 0x00008000000079c5 */ /* 0x000fe40000010000 */
[----:B------:R0:W-:Y:S01]  /*3df00*/  ST.E desc[UR4][R2.64], R24 ;  /* 0x0000001802007985 */ /* 0x0001e2000c101904 */
[C---:B------:R-:W-:Y:S02]  /*3df10*/  R2UR UR4, R4.reuse ;  /* 0x00000000040472ca */ /* 0x040fe400000e0000 */
[C---:B------:R-:W-:Y:S01]  /*3df20*/  R2UR UR5, R5.reuse ;  /* 0x00000000050572ca */ /* 0x040fe200000e0000 */
[----:B------:R1:W-:Y:S01]  /*3df30*/  ST.E desc[UR6][R2.64+0x4], R25 ;  /* 0x0000041902007985 */ /* 0x0003e2000c101906 */
[C---:B------:R-:W-:Y:S02]  /*3df40*/  R2UR UR6, R4.reuse ;  /* 0x00000000040672ca */ /* 0x040fe400000e0000 */
[----:B------:R-:W-:Y:S01]  /*3df50*/  R2UR UR7, R5 ;  /* 0x00000000050772ca */ /* 0x000fe200000e0000 */
[----:B------:R2:W-:Y:S01]  /*3df60*/  ST.E desc[UR8][R2.64+0x8], R26 ;  /* 0x0000081a02007985 */ /* 0x0005e2000c101908 */
[----:B------:R-:W-:-:S02]  /*3df70*/  R2UR UR8, R4 ;  /* 0x00000000040872ca */ /* 0x000fc400000e0000 */
[C---:B------:R-:W-:Y:S01]  /*3df80*/  R2UR UR9, R5.reuse ;  /* 0x00000000050972ca */ /* 0x040fe200000e0000 */
        /* <DEDUP_REMOVED lines=29> */
[----:B------:R-:W-:Y:S01]  /*3e160*/  R2UR UR7, R5 ;  /* 0x00000000050772ca */ /* 0x000fe200000e0000 */
[----:B------:R5:W-:Y:S04]  /*3e170*/  ST.E desc[UR8][R2.64+0x34], R37 ;  /* 0x0000342502007985 */ /* 0x000be8000c101908 */
[----:B------:R5:W-:Y:S04]  /*3e180*/  ST.E desc[UR10][R2.64+0x38], R38 ;  /* 0x0000382602007985 */ /* 0x000be8000c10190a */
[----:B------:R5:W-:Y:S04]  /*3e190*/  ST.E desc[UR12][R2.64+0x3c], R39 ;  /* 0x00003c2702007985 */ /* 0x000be8000c10190c */
[----:B------:R5:W-:Y:S04]  /*3e1a0*/  ST.E desc[UR14][R2.64+0x40], R40 ;  /* 0x0000402802007985 */ /* 0x000be8000c10190e */
[----:B------:R5:W-:Y:S04]  /*3e1b0*/  ST.E desc[UR16][R2.64+0x44], R41 ;  /* 0x0000442902007985 */ /* 0x000be8000c101910 */
[----:B------:R5:W-:Y:S01]  /*3e1c0*/  ST.E desc[UR18][R2.64+0x48], R42 ;  /* 0x0000482a02007985 */ /* 0x000be2000c101912 */
[----:B------:R-:W-:-:S03]  /*3e1d0*/  R2UR UR8, R4 ;  /* 0x00000000040872ca */ /* 0x000fc600000e0000 */
[----:B------:R5:W-:Y:S01]  /*3e1e0*/  ST.E desc[UR20][R2.64+0x4c], R43 ;  /* 0x00004c2b02007985 */ /* 0x000be2000c101914 */
[----:B------:R-:W-:-:S03]  /*3e1f0*/  R2UR UR9, R5 ;  /* 0x00000000050972ca */ /* 0x000fc600000e0000 */
[----:B------:R5:W-:Y:S04]  /*3e200*/  ST.E desc[UR22][R2.64+0x50], R44 ;  /* 0x0000502c02007985 */ /* 0x000be8000c101916 */
[----:B------:R5:W-:Y:S04]  /*3e210*/  ST.E desc[UR24][R2.64+0x54], R45 ;  /* 0x0000542d02007985 */ /* 0x000be8000c101918 */
[----:B------:R5:W-:Y:S01]  /*3e220*/  ST.E desc[UR4][R2.64+0x58], R46 ;  /* 0x0000582e02007985 */ /* 0x000be2000c101904 */
[C---:B------:R-:W-:Y:S02]  /*3e230*/  R2UR UR4, R4.reuse ;  /* 0x00000000040472ca */ /* 0x040fe400000e0000 */
[----:B------:R-:W-:Y:S01]  /*3e240*/  R2UR UR5, R5 ;  /* 0x00000000050572ca */ /* 0x000fe200000e0000 */
[----:B------:R5:W-:Y:S01]  /*3e250*/  ST.E desc[UR6][R2.64+0x5c], R47 ;  /* 0x00005c2f02007985 */ /* 0x000be2000c101906 */
        /* <DEDUP_REMOVED lines=14> */
[----:B------:R5:W-:Y:S01]  /*3e340*/  ST.E desc[UR8][R2.64+0x60], R48 ;  /* 0x0000603002007985 */ /* 0x000be2000c101908 */
[C---:B------:R-:W-:Y:S02]  /*3e350*/  R2UR UR22, R4.reuse ;  /* 0x00000000041672ca */ /* 0x040fe400000e0000 */
[C---:B------:R-:W-:Y:S01]  /*3e360*/  R2UR UR23, R5.reuse ;  /* 0x00000000051772ca */ /* 0x040fe200000e0000 */
[----:B------:R5:W-:Y:S01]  /*3e370*/  ST.E desc[UR4][R2.64+0x64], R49 ;  /* 0x0000643102007985 */ /* 0x000be2000c101904 */
[C---:B------:R-:W-:Y:S02]  /*3e380*/  R2UR UR24, R4.reuse ;  /* 0x00000000041872ca */ /* 0x040fe400000e0000 */
[----:B------:R-:W-:Y:S02]  /*3e390*/  R2UR UR25, R5 ;  /* 0x00000000051972ca */ /* 0x000fe400000e0000 */
[----:B------:R-:W-:-:S02]  /*3e3a0*/  R2UR UR8, R4 ;  /* 0x00000000040872ca */ /* 0x000fc400000e0000 */
[C---:B------:R-:W-:Y:S02]  /*3e3b0*/  R2UR UR9, R5.reuse ;  /* 0x00000000050972ca */ /* 0x040fe400000e0000 */
[C---:B------:R-:W-:Y:S02]  /*3e3c0*/  R2UR UR4, R4.reuse ;  /* 0x00000000040472ca */ /* 0x040fe400000e0000 */
[----:B------:R-:W-:Y:S01]  /*3e3d0*/  R2UR UR5, R5 ;  /* 0x00000000050572ca */ /* 0x000fe200000e0000 */
        /* <DEDUP_REMOVED lines=8> */
[----:B------:R5:W-:Y:S04]  /*3e460*/  ST.E desc[UR20][R2.64+0x80], R56 ;  /* 0x0000803802007985 */ /* 0x000be8000c101914 */
[----:B------:R5:W-:Y:S04]  /*3e470*/  ST.E desc[UR22][R2.64+0x84], R57 ;  /* 0x0000843902007985 */ /* 0x000be8000c101916 */
[----:B------:R5:W-:Y:S01]  /*3e480*/  ST.E desc[UR24][R2.64+0x88], R58 ;  /* 0x0000883a02007985 */ /* 0x000be2000c101918 */
[----:B------:R-:W-:-:S03]  /*3e490*/  R2UR UR10, R4 ;  /* 0x00000000040a72ca */ /* 0x000fc600000e0000 */
[----:B------:R5:W-:Y:S01]  /*3e4a0*/  ST.E desc[UR8][R2.64+0x8c], R59 ;  /* 0x00008c3b02007985 */ /* 0x000be2000c101908 */
[C---:B------:R-:W-:Y:S02]  /*3e4b0*/  R2UR UR8, R4.reuse ;  /* 0x00000000040872ca */ /* 0x040fe400000e0000 */
[C---:B------:R-:W-:Y:S01]  /*3e4c0*/  R2UR UR9, R5.reuse ;  /* 0x00000000050972ca */ /* 0x040fe200000e0000 */
[----:B------:R5:W-:Y:S01]  /*3e4d0*/  ST.E desc[UR4][R2.64+0x90], R60 ;  /* 0x0000903c02007985 */ /* 0x000be2000c101904 */
        /* <DEDUP_REMOVED lines=259> */
[----:B------:R5:W-:Y:S01]  /*3f510*/  ST.E desc[UR16][R2.64+0x1e4], R145 ;  /* 0x0001e49102007985 */ /* 0x000be2000c101910 */
[----:B------:R-:W-:-:S03]  /*3f520*/  R2UR UR8, R4 ;  /* 0x00000000040872ca */ /* 0x000fc600000e0000 */
[----:B------:R5:W-:Y:S01]  /*3f530*/  ST.E desc[UR18][R2.64+0x1e8], R146 ;  /* 0x0001e89202007985 */ /* 0x000be2000c101912 */
[----:B------:R-:W-:-:S03]  /*3f540*/  R2UR UR9, R5 ;  /* 0x00000000050972ca */ /* 0x000fc600000e0000 */
[----:B------:R5:W-:Y:S01]  /*3f550*/  ST.E desc[UR20][R2.64+0x1ec], R147 ;  /* 0x0001ec9302007985 */ /* 0x000be2000c101914 */
[C---:B------:R-:W-:Y:S02]  /*3f560*/  R2UR UR14, R4.reuse ;  /* 0x00000000040e72ca */ /* 0x040fe400000e0000 */
[C---:B------:R-:W-:Y:S01]  /*3f570*/  R2UR UR15, R5.reuse ;  /* 0x00000000050f72ca */ /* 0x040fe200000e0000 */
[----:B------:R5:W-:Y:S01]  /*3f580*/  ST.E desc[UR22][R2.64+0x1f0], R148 ;  /* 0x0001f09402007985 */ /* 0x000be2000c101916 */
[C---:B------:R-:W-:Y:S02]  /*3f590*/  R2UR UR16, R4.reuse ;  /* 0x00000000041072ca */ /* 0x040fe400000e0000 */
[C---:B------:R-:W-:Y:S01]  /*3f5a0*/  R2UR UR17, R5.reuse ;  /* 0x00000000051172ca */ /* 0x040fe200000e0000 */
[----:B------:R5:W-:Y:S01]  /*3f5b0*/  ST.E desc[UR24][R2.64+0x1f4], R149 ;  /* 0x0001f49502007985 */ /* 0x000be2000c101918 */
        /* <DEDUP_REMOVED lines=21> */
[----:B------:R5:W-:Y:S01]  /*3f710*/  ST.E desc[UR6][R2.64+0x1f8], R150 ;  /* 0x0001f89602007985 */ /* 0x000be2000c101906 */
[----:B------:R-:W-:-:S03]  /*3f720*/  R2UR UR60, R4 ;  /* 0x00000000043c72ca */ /* 0x000fc600000e0000 */
[----:B------:R5:W-:Y:S01]  /*3f730*/  ST.E desc[UR8][R2.64+0x1fc], R151 ;  /* 0x0001fc9702007985 */ /* 0x000be2000c101908 */
[----:B------:R-:W-:-:S03]  /*3f740*/  R2UR UR61, R5 ;  /* 0x00000000053d72ca */ /* 0x000fc600000e0000 */
[----:B------:R-:W-:Y:S01]  /*3f750*/  ST.E desc[UR14][R8.64], R191 ;  /* 0x000000bf08007985 */ /* 0x000fe2000c10190e */
[C---:B------:R-:W-:Y:S02]  /*3f760*/  R2UR UR4, R4.reuse ;  /* 0x00000000040472ca */ /* 0x040fe400000e0000 */
[C---:B------:R-:W-:Y:S01]  /*3f770*/  R2UR UR5, R5.reuse ;  /* 0x00000000050572ca */ /* 0x040fe200000e0000 */
[----:B0-----:R-:W5:Y:S01]  /*3f780*/  LD.E R24, desc[UR16][R2.64] ;  /* 0x0000001002187980 */ /* 0x001f62000c101900 */
[C---:B------:R-:W-:Y:S02]  /*3f790*/  R2UR UR6, R4.reuse ;  /* 0x00000000040672ca */ /* 0x040fe400000e0000 */
[C---:B------:R-:W-:Y:S01]  /*3f7a0*/  R2UR UR7, R5.reuse ;  /* 0x00000000050772ca */ /* 0x040fe200000e0000 */
[----:B-1----:R-:W5:Y:S01]  /*3f7b0*/  LD.E R25, desc[UR18][R2.64+0x4] ;  /* 0x0000041202197980 */ /* 0x002f62000c101900 */
[C---:B------:R-:W-:Y:S02]  /*3f7c0*/  R2UR UR8, R4.reuse ;  /* 0x00000000040872ca */ /* 0x040fe400000e0000 */
[----:B------:R-:W-:Y:S01]  /*3f7d0*/  R2UR UR9, R5 ;  /* 0x00000000050972ca */ /* 0x000fe200000e0000 */
[----:B--2---:R-:W2:Y:S01]  /*3f7e0*/  LD.E R26, desc[UR20][R2.64+0x8] ;  /* 0x00000814021a7980 */ /* 0x004ea2000c101900 */
[----:B------:R-:W-:-:S02]  /*3f7f0*/  R2UR UR10, R4 ;  /* 0x00000000040a72ca */ /* 0x000fc400000e0000 */
[C---:B------:R-:W-:Y:S01]  /*3f800*/  R2UR UR11, R5.reuse ;  /* 0x00000000050b72ca */ /* 0x040fe200000e0000 */
[----:B---3--:R-:W2:Y:S01]  /*3f810*/  LD.E R27, desc[UR22][R2.64+0xc] ;  /* 0x00000c16021b7980 */ /* 0x008ea2000c101900 */
[C---:B------:R-:W-:Y:S02]  /*3f820*/  R2UR UR12, R4.reuse ;  /* 0x00000000040c72ca */ /* 0x040fe400000e0000 */
[C---:B------:R-:W-:Y:S01]  /*3f830*/  R2UR UR13, R5.reuse ;  /* 0x00000000050d72ca */ /* 0x040fe200000e0000 */
[----:B----4-:R-:W2:Y:S01]  /*3f840*/  LD.E R28, desc[UR24][R2.64+0x10] ;  /* 0x00001018021c7980 */ /* 0x010ea2000c101900 */
[C---:B------:R-:W-:Y:S02]  /*3f850*/  R2UR UR14, R4.reuse ;  /* 0x00000000040e72ca */ /* 0x040fe400000e0000 */
[----:B------:R-:W-:Y:S01]  /*3f860*/  R2UR UR15, R5 ;  /* 0x00000000050f72ca */ /* 0x000fe200000e0000 */
[----:B-----5:R-:W2:Y:S01]  /*3f870*/  LD.E R29, desc[UR26][R2.64+0x14] ;  /* 0x0000141a021d7980 */ /* 0x020ea2000c101900 */
[----:B------:R-:W-:-:S02]  /*3f880*/  R2UR UR16, R4 ;  /* 0x00000000041072ca */ /* 0x000fc400000e0000 */
[C---:B------:R-:W-:Y:S01]  /*3f890*/  R2UR UR17, R5.reuse ;  /* 0x00000000051172ca */ /* 0x040fe200000e0000 */
[----:B------:R-:W2:Y:S01]  /*3f8a0*/  LD.E R30, desc[UR28][R2.64+0x18] ;  /* 0x0000181c021e7980 */ /* 0x000ea2000c101900 */
[C---:B------:R-:W-:Y:S02]  /*3f8b0*/  R2UR UR18, R4.reuse ;  /* 0x00000000041272ca */ /* 0x040fe400000e0000 */
[C---:B------:R-:W-:Y:S01]  /*3f8c0*/  R2UR UR19, R5.reuse ;  /* 0x00000000051372ca */ /* 0x040fe200000e0000 */
[----:B------:R-:W2:Y:S01]  /*3f8d0*/  LD.E R31, desc[UR30][R2.64+0x1c] ;  /* 0x00001c1e021f7980 */ /* 0x000ea2000c101900 */
[C---:B------:R-:W-:Y:S02]  /*3f8e0*/  R2UR UR20, R4.reuse ;  /* 0x00000000041472ca */ /* 0x040fe400000e0000 */
[----:B------:R-:W-:Y:S01]  /*3f8f0*/  R2UR UR21, R5 ;  /* 0x00000000051572ca */ /* 0x000fe200000e0000 */
[----:B------:R-:W2:Y:S01]  /*3f900*/  LD.E R32, desc[UR32][R2.64+0x20] ;  /* 0x0000202002207980 */ /* 0x000ea2000c101900 */
        /* <DEDUP_REMOVED lines=291> */
[----:B------:R-:W-:Y:S02]  /*40b40*/  R2UR UR58, R4 ;  /* 0x00000000043a72ca */ /* 0x000fe400000e0000 */
[----:B------:R-:W-:Y:S01]  /*40b50*/  R2UR UR59, R5 ;  /* 0x00000000053b72ca */ /* 0x000fe200000e0000 */
        /* <DEDUP_REMOVED lines=22> */
[----:B------:R-:W-:-:S02]  /*40cc0*/  VIADD R152, R6, 0x80 ;  /* 0x0000008006987836 */ /* 0x000fc40000000000 */
[----:B------:R-:W-:-:S03]  /*40cd0*/  IMAD.MOV.U32 R153, RZ, RZ, R7 ;  /* 0x000000ffff997224 */ /* 0x000fc600078e0007 */
[----:B------:R-:W-:Y:S02]  /*40ce0*/  R2UR UR6, R152 ;  /* 0x00000000980672ca */ /* 0x000fe400000e0000 */
[----:B------:R-:W-:Y:S02]  /*40cf0*/  R2UR UR7, R153 ;  /* 0x00000000990772ca */ /* 0x000fe400000e0000 */
[----:B------:R-:W-:Y:S02]  /*40d00*/  F2FP.BF16.F32.PACK_AB R152, R16, R17 ;  /* 0x000000111098723e */ /* 0x000fe400000010ff */
[----:B------:R-:W-:Y:S02]  /*40d10*/  F2FP.BF16.F32.PACK_AB R154, R14, R15 ;  /* 0x0000000f0e9a723e */ /* 0x000fe400000010ff */
[----:B------:R-:W-:Y:S02]  /*40d20*/  F2FP.BF16.F32.PACK_AB R153, R12, R13 ;  /* 0x0000000d0c99723e */ /* 0x000fe400000010ff */
[----:B------:R-:W-:-:S02]  /*40d30*/  F2FP.BF16.F32.PACK_AB R155, R10, R11 ;  /* 0x0000000b0a9b723e */ /* 0x000fc400000010ff */
        /* <DEDUP_REMOVED lines=18> */
[----:B------:R-:W-:Y:S02]  /*40e60*/  R2UR UR24, R4 ;  /* 0x00000000041872ca */ /* 0x000fe400000e0000 */
[----:B------:R-:W-:Y:S01]  /*40e70*/  R2UR UR25, R5 ;  /* 0x00000000051972ca */ /* 0x000fe200000e0000 */
[----:B--2---:R-:W-:-:S06]  /*40e80*/  WARPGROUP.ARRIVE ;  /* 0x00000000000079c5 */ /* 0x004fcc0000000000 */
[----:B------:R-:W-:Y:S01]  /*40e90*/  HGMMA.64x256x16.F32.BF16 R24, R152, gdesc[UR4].tnspB, R24, gsb0 ;  /* 0x43e0000498187df0 */ /* 0x000fe20008001818 */
        /* <DEDUP_REMOVED lines=753> */
[----:B------:R-:W-:Y:S01]  /*43db0*/  IMAD.MOV.U32 R11, RZ, RZ, R7 ;  /* 0x000000ffff0b7224 */ /* 0x000fe200078e0007 */
[----:B------:R-:W-:Y:S02]  /*43dc0*/  F2FP.BF16.F32.PACK_AB R164, R164, R165 ;  /* 0x000000a5a4a4723e */ /* 0x000fe400000010ff */
[----:B------:R-:W-:Y:S02]  /*43dd0*/  R2UR UR6, R10 ;  /* 0x000000000a0672ca */ /* 0x000fe400000e0000 */
[----:B------:R-:W-:Y:S02]  /*43de0*/  R2UR UR7, R11 ;  /* 0x000000000b0772ca */ /* 0x000fe400000e0000 */
        /* <DEDUP_REMOVED lines=1602> */
[C---:B------:R-:W-:Y:S01]  /*4a210*/  R2UR UR39, R5.reuse ;  /* 0x00000000052772ca */ /* 0x040fe200000e0000 */
[----:B------:R-:W-:Y:S02]  /*4a220*/  WARPGROUP.DEPBAR.LE gsb0, 0x0 ;  /* 0x00008000000079c5 */ /* 0x000fe40000010000 */
        /* <DEDUP_REMOVED lines=348> */
[----:B------:R5:W-:Y:S04]  /*4b7f0*/  ST.E desc[UR26][R2.64+0x1e0], R144 ;  /* 0x0001e09002007985 */ /* 0x000be8000c10191a */
[----:B------:R5:W-:Y:S04]  /*4b800*/  ST.E desc[UR28][R2.64+0x1e4], R145 ;  /* 0x0001e49102007985 */ /* 0x000be8000c10191c */
[----:B------:R-:W-:Y:S01]  /*4b810*/  ST.E desc[UR6][R2.64+0x1ec], R147 ;  /* 0x0001ec9302007985 */ /* 0x000fe2000c101906 */
[----:B------:R-:W-:-:S03]  /*4b820*/  R2UR UR4, R4 ;  /* 0x00000000040472ca */ /* 0x000fc600000e0000 */
[----:B------:R-:W-:Y:S01]  /*4b830*/  ST.E desc[UR8][R2.64+0x1f0], R148 ;  /* 0x0001f09402007985 */ /* 0x000fe2000c101908 */
[----:B------:R-:W-:-:S03]  /*4b840*/  R2UR UR5, R5 ;  /* 0x00000000050572ca */ /* 0x000fc600000e0000 */
[----:B------:R-:W-:Y:S01]  /*4b850*/  ST.E desc[UR10][R2.64+0x1f4], R149 ;  /* 0x0001f49502007985 */ /* 0x000fe2000c10190a */
[----:B------:R-:W-:-:S03]  /*4b860*/  R2UR UR16, R4 ;  /* 0x00000000041072ca */ /* 0x000fc600000e0000 */
[----:B------:R-:W-:Y:S01]  /*4b870*/  ST.E desc[UR12][R2.64+0x1f8], R150 ;  /* 0x0001f89602007985 */ /* 0x000fe2000c10190c */
[----:B------:R-:W-:-:S03]  /*4b880*/  R2UR UR17, R5 ;  /* 0x00000000051172ca */ /* 0x000fc600000e0000 */
[----:B------:R-:W-:Y:S01]  /*4b890*/  ST.E desc[UR14][R2.64+0x1fc], R151 ;  /* 0x0001fc9702007985 */ /* 0x000fe2000c10190e */
        /* <DEDUP_REMOVED lines=31> */
[----:B------:R-:W-:Y:S01]  /*4ba90*/  R2UR UR59, R5 ;  /* 0x00000000053b72ca */ /* 0x000fe200000e0000 */
        /* <DEDUP_REMOVED lines=322> */
[----:B------:R-:W-:Y:S01]  /*4cec0*/  R2UR UR58, R4 ;  /* 0x00000000043a72ca */ /* 0x000fe200000e0000 */
[----:B------:R-:W2:Y:S01]  /*4ced0*/  LD.E R130, desc[UR12][R2.64+0x1a8] ;  /* 0x0001a80c02827980 */ /* 0x000ea2000c101900 */
[----:B------:R-:W-:-:S03]  /*4cee0*/  R2UR UR59, R5 ;  /* 0x00000000053b72ca */ /* 0x000fc600000e0000 */
        /* <DEDUP_REMOVED lines=21> */
[----:B------:R-:W-:Y:S01]  /*4d040*/  VIADD R6, R6, 0x280 ;  /* 0x0000028006067836 */ /* 0x000fe20000000000 */
[----:B------:R-:W-:-:S02]  /*4d050*/  R2UR UR7, R7 ;  /* 0x00000000070772ca */ /* 0x000fc400000e0000 */
[----:B------:R-:W-:Y:S02]  /*4d060*/  F2FP.BF16.F32.PACK_AB R186, R186, R187 ;  /* 0x000000bbbaba723e */ /* 0x000fe400000010ff */
[----:B------:R-:W-:Y:S02]  /*4d070*/  R2UR UR6, R6 ;  /* 0x00000000060672ca */ /* 0x000fe400000e0000 */
[----:B------:R-:W-:Y:S02]  /*4d080*/  F2FP.BF16.F32.PACK_AB R184, R188, R189 ;  /* 0x000000bdbcb8723e */ /* 0x000fe400000010ff */
[----:B------:R-:W-:Y:S02]  /*4d090*/  F2FP.BF16.F32.PACK_AB R185, R161, R162 ;  /* 0x000000a2a1b9723e */ /* 0x000fe400000010ff */
[----:B------:R-:W-:Y:S02]  /*4d0a0*/  F2FP.BF16.F32.PACK_AB R187, R159, R160 ;  /* 0x000000a09fbb723e */ /* 0x000fe400000010ff */
        /* <DEDUP_REMOVED lines=27> */
[----:B------:R-:W-:Y:S01]  /*4d260*/  R2UR UR29, R5 ;  /* 0x00000000051d72ca */ /* 0x000fe200000e0000 */
[----:B------:R-:W-:-:S02]  /*4d270*/  WARPGROUP.DEPBAR.LE gsb0, 0x0 ;  /* 0x00008000000079c5 */ /* 0x000fc40000010000 */
[----:B------:R-:W-:Y:S01]  /*4d280*/  ST.E desc[UR4][R2.64], R24 ;  /* 0x0000001802007985 */ /* 0x000fe2000c101904 */
[C---:B------:R-:W-:Y:S02]  /*4d290*/  R2UR UR4, R4.reuse ;  /* 0x00000000040472ca */ /* 0x040fe400000e0000 */
[C---:B------:R-:W-:Y:S01]  /*4d2a0*/  R2UR UR5, R5.reuse ;  /* 0x00000000050572ca */ /* 0x040fe200000e0000 */
[----:B------:R-:W-:Y:S01]  /*4d2b0*/  ST.E desc[UR6][R2.64+0x4], R25 ;  /* 0x0000041902007985 */ /* 0x000fe2000c101906 */
[C---:B------:R-:W-:Y:S02]  /*4d2c0*/  R2UR UR6, R4.reuse ;  /* 0x00000000040672ca */ /* 0x040fe400000e0000 */
[----:B------:R-:W-:Y:S01]  /*4d2d0*/  R2UR UR7, R5 ;  /* 0x00000000050772ca */ /* 0x000fe200000e0000 */
[----:B------:R-:W-:Y:S04]  /*4d2e0*/  ST.E desc[UR8][R2.64+0x8], R26 ;  /* 0x0000081a02007985 */ /* 0x000fe8000c101908 */
[----:B------:R-:W-:Y:S04]  /*4d2f0*/  ST.E desc[UR10][R2.64+0xc], R27 ;  /* 0x00000c1b02007985 */ /* 0x000fe8000c10190a */
[----:B------:R-:W-:Y:S01]  /*4d300*/  ST.E desc[UR12][R2.64+0x10], R28 ;  /* 0x0000101c02007985 */ /* 0x000fe2000c10190c */
[----:B------:R-:W-:-:S03]  /*4d310*/  R2UR UR8, R4 ;  /* 0x00000000040872ca */ /* 0x000fc600000e0000 */
[----:B------:R-:W-:Y:S01]  /*4d320*/  ST.E desc[UR14][R2.64+0x14], R29 ;  /* 0x0000141d02007985 */ /* 0x000fe2000c10190e */
[----:B------:R-:W-:-:S03]  /*4d330*/  R2UR UR9, R5 ;  /* 0x00000000050972ca */ /* 0x000fc600000e0000 */
[----:B------:R-:W-:Y:S04]  /*4d340*/  ST.E desc[UR16][R2.64+0x18], R30 ;  /* 0x0000181e02007985 */ /* 0x000fe8000c101910 */
[----:B------:R-:W-:Y:S04]  /*4d350*/  ST.E desc[UR18][R2.64+0x1c], R31 ;  /* 0x00001c1f02007985 */ /* 0x000fe8000c101912 */
[----:B------:R-:W-:Y:S04]  /*4d360*/  ST.E desc[UR20][R2.64+0x20], R32 ;  /* 0x0000202002007985 */ /* 0x000fe8000c101914 */
[----:B------:R-:W-:Y:S04]  /*4d370*/  ST.E desc[UR22][R2.64+0x24], R33 ;  /* 0x0000242102007985 */ /* 0x000fe8000c101916 */
[----:B------:R-:W-:Y:S01]  /*4d380*/  ST.E desc[UR24][R2.64+0x28], R34 ;  /* 0x0000282202007985 */ /* 0x000fe2000c101918 */
[----:B------:R-:W-:-:S03]  /*4d390*/  R2UR UR10, R4 ;  /* 0x00000000040a72ca */ /* 0x000fc600000e0000 */
[----:B------:R-:W-:Y:S01]  /*4d3a0*/  ST.E desc[UR4][R2.64+0x2c], R35 ;  /* 0x00002c2302007985 */ /* 0x000fe2000c101904 */
[C---:B------:R-:W-:Y:S02]  /*4d3b0*/  R2UR UR4, R4.reuse ;  /* 0x00000000040472ca */ /* 0x040fe400000e0000 */
[C---:B------:R-:W-:Y:S01]  /*4d3c0*/  R2UR UR5, R5.reuse ;  /* 0x00000000050572ca */ /* 0x040fe200000e0000 */
[----:B------:R-:W-:Y:S01]  /*4d3d0*/  ST.E desc[UR6][R2.64+0x30], R36 ;  /* 0x0000302402007985 */ /* 0x000fe2000c101906 */
        /* <DEDUP_REMOVED lines=13> */
[----:B------:R-:W-:Y:S01]  /*4d4b0*/  ST.E desc[UR8][R2.64+0x34], R37 ;  /* 0x0000342502007985 */ /* 0x000fe2000c101908 */
        /* <DEDUP_REMOVED lines=8> */
[----:B------:R-:W-:Y:S01]  /*4d540*/  R2UR UR5, R5 ;  /* 0x00000000050572ca */ /* 0x000fe200000e0000 */
[----:B------:R-:W-:Y:S04]  /*4d550*/  ST.E desc[UR6][R2.64+0x3c], R39 ;  /* 0x00003c2702007985 */ /* 0x000fe8000c101906 */
[----:B------:R-:W-:Y:S04]  /*4d560*/  ST.E desc[UR10][R2.64+0x40], R40 ;  /* 0x0000402802007985 */ /* 0x000fe8000c10190a */
[----:B------:R-:W-:Y:S04]  /*4d570*/  ST.E desc[UR12][R2.64+0x44], R41 ;  /* 0x0000442902007985 */ /* 0x000fe8000c10190c */
        /* <DEDUP_REMOVED lines=8> */
[----:B------:R-:W-:Y:S01]  /*4d600*/  ST.E desc[UR8][R2.64+0x60], R48 ;  /* 0x0000603002007985 */ /* 0x000fe2000c101908 */
[C---:B------:R-:W-:Y:S02]  /*4d610*/  R2UR UR8, R4.reuse ;  /* 0x00000000040872ca */ /* 0x040fe400000e0000 */
[----:B------:R-:W-:Y:S01]  /*4d620*/  R2UR UR9, R5 ;  /* 0x00000000050972ca */ /* 0x000fe200000e0000 */
[----:B------:R-:W-:Y:S01]  /*4d630*/  ST.E desc[UR4][R2.64+0x64], R49 ;  /* 0x0000643102007985 */ /* 0x000fe2000c101904 */
        /* <DEDUP_REMOVED lines=14> */
[----:B------:R-:W-:Y:S01]  /*4d720*/  ST.E desc[UR6][R2.64+0x68], R50 ;  /* 0x0000683202007985 */ /* 0x000fe2000c101906 */
        /* <DEDUP_REMOVED lines=288> */
[----:B------:R-:W2:Y:S01]  /*4e930*/  LD.E R7, desc[UR28][R2.64] ;  /* 0x0000001c02077980 */ /* 0x000ea2000c101900 */
[----:B------:R-:W-:-:S02]  /*4e940*/  R2UR UR4, R4 ;  /* 0x00000000040472ca */ /* 0x000fc400000e0000 */
[C---:B------:R-:W-:Y:S02]  /*4e950*/  R2UR UR5, R5.reuse ;  /* 0x00000000050572ca */ /* 0x040fe400000e0000 */
[----:B------:R-:W-:Y:S02]  /*4e960*/  R2UR UR6, R4 ;  /* 0x00000000040672ca */ /* 0x000fe400000e0000 */
[----:B------:R-:W-:-:S09]  /*4e970*/  R2UR UR7, R5 ;  /* 0x00000000050772ca */ /* 0x000fd200000e0000 */
[----:B--2---:R1:W-:Y:S04]  /*4e980*/  ST.E desc[UR4][R2.64], R7 ;  /* 0x0000000702007985 */ /* 0x0043e8000c101904 */
[----:B------:R-:W2:Y:S01]  /*4e990*/  LD.E R11, desc[UR6][R2.64+0x4] ;  /* 0x00000406020b7980 */ /* 0x000ea2000c101900 */
[C---:B------:R-:W-:Y:S02]  /*4e9a0*/  R2UR UR4, R4.reuse ;  /* 0x00000000040472ca */ /* 0x040fe400000e0000 */
[C---:B------:R-:W-:Y:S02]  /*4e9b0*/  R2UR UR5, R5.reuse ;  /* 0x00000000050572ca */ /* 0x040fe400000e0000 */
[----:B------:R-:W-:Y:S02]  /*4e9c0*/  R2UR UR6, R4 ;  /* 0x00000000040672ca */ /* 0x000fe400000e0000 */
[----:B------:R-:W-:-:S09]  /*4e9d0*/  R2UR UR7, R5 ;  /* 0x00000000050772ca */ /* 0x000fd200000e0000 */
[----:B--2---:R2:W-:Y:S04]  /*4e9e0*/  ST.E desc[UR4][R2.64+0x4], R11 ;  /* 0x0000040b02007985 */ /* 0x0045e8000c101904 */
[----:B------:R-:W3:Y:S01]  /*4e9f0*/  LD.E R13, desc[UR6][R2.64+0x8] ;  /* 0x00000806020d7980 */ /* 0x000ee2000c101900 */
[C---:B------:R-:W-:Y:S02]  /*4ea00*/  R2UR UR4, R4.reuse ;  /* 0x00000000040472ca */ /* 0x040fe400000e0000 */
[C---:B------:R-:W-:Y:S02]  /*4ea10*/  R2UR UR5, R5.reuse ;  /* 0x00000000050572ca */ /* 0x040fe400000e0000 */
[----:B------:R-:W-:Y:S02]  /*4ea20*/  R2UR UR6, R4 ;  /* 0x00000000040672ca */ /* 0x000fe400000e0000 */
[----:B------:R-:W-:-:S09]  /*4ea30*/  R2UR UR7, R5 ;  /* 0x00000000050772ca */ /* 0x000fd200000e0000 */
[----:B---3--:R3:W-:Y:S04]  /*4ea40*/  ST.E desc[UR4][R2.64+0x8], R13 ;  /* 0x0000080d02007985 */ /* 0x0087e8000c101904 */
[----:B0-----:R-:W4:Y:S01]  /*4ea50*/  LD.E R9, desc[UR6][R2.64+0xc] ;  /* 0x00000c0602097980 */ /* 0x001f22000c101900 */
[C---:B------:R-:W-:Y:S02]  /*4ea60*/  R2UR UR4, R4.reuse ;  /* 0x00000000040472ca */ /* 0x040fe400000e0000 */
[C---:B------:R-:W-:Y:S02]  /*4ea70*/  R2UR UR5, R5.reuse ;  /* 0x00000000050572ca */ /* 0x040fe400000e0000 */
[----:B------:R-:W-:Y:S02]  /*4ea80*/  R2UR UR6, R4 ;  /* 0x00000000040672ca */ /* 0x000fe400000e0000 */
[----:B------:R-:W-:-:S09]  /*4ea90*/  R2UR UR7, R5 ;  /* 0x00000000050772ca */ /* 0x000fd200000e0000 */
[----:B----4-:R0:W-:Y:S04]  /*4eaa0*/  ST.E desc[UR4][R2.64+0xc], R9 ;  /* 0x00000c0902007985 */ /* 0x0101e8000c101904 */
[----:B-1----:R-:W4:Y:S01]  /*4eab0*/  LD.E R7, desc[UR6][R2.64+0x10] ;  /* 0x0000100602077980 */ /* 0x002f22000c101900 */
[C---:B------:R-:W-:Y:S02]  /*4eac0*/  R2UR UR4, R4.reuse ;  /* 0x00000000040472ca */ /* 0x040fe400000e0000 */
[C---:B------:R-:W-:Y:S02]  /*4ead0*/  R2UR UR5, R5.reuse ;  /* 0x00000000050572ca */ /* 0x040fe400000e0000 */
[----:B------:R-:W-:Y:S02]  /*4eae0*/  R2UR UR6, R4 ;  /* 0x00000000040672ca */ /* 0x000fe400000e0000 */
[----:B------:R-:W-:-:S09]  /*4eaf0*/  R2UR UR7, R5 ;  /* 0x00000000050772ca */ /* 0x000fd200000e0000 */
[----:B----4-:R1:W-:Y:S04]  /*4eb00*/  ST.E desc[UR4][R2.64+0x10], R7 ;  /* 0x0000100702007985 */ /* 0x0103e8000c101904 */
[----:B--2---:R-:W2:Y:S01]  /*4eb10*/  LD.E R11, desc[UR6][R2.64+0x14] ;  /* 0x00001406020b7980 */ /* 0x004ea2000c101900 */
[C---:B------:R-:W-:Y:S02]  /*4eb20*/  R2UR UR4, R4.reuse ;  /* 0x00000000040472ca */ /* 0x040fe400000e0000 */
[C---:B------:R-:W-:Y:S02]  /*4eb30*/  R2UR UR5, R5.reuse ;  /* 0x00000000050572ca */ /* 0x040fe400000e0000 */
[----:B------:R-:W-:Y:S02]  /*4eb40*/  R2UR UR6, R4 ;  /* 0x00000000040672ca */ /* 0x000fe400000e0000 */
[----:B------:R-:W-:-:S09]  /*4eb50*/  R2UR UR7, R5 ;  /* 0x00000000050772ca */ /* 0x000fd200000e0000 */
[----:B--2---:R2:W-:Y:S04]  /*4eb60*/  ST.E desc[UR4][R2.64+0x14], R11 ;  /* 0x0000140b02007985 */ /* 0x0045e8000c101904 */
[----:B---3--:R-:W3:Y:S01]  /*4eb70*/  LD.E R13, desc[UR6][R2.64+0x18] ;  /* 0x00001806020d7980 */ /* 0x008ee2000c101900 */
        /* <DEDUP_REMOVED lines=719> */
[----:B---3--:R-:W2:Y:S01]  /*51870*/  LD.E R13, desc[UR6][R2.64+0x1f8] ;  /* 0x0001f806020d7980 */ /* 0x008ea2000c101900 */
[C---:B------:R-:W-:Y:S02]  /*51880*/  R2UR UR4, R4.reuse ;  /* 0x00000000040472ca */ /* 0x040fe400000e0000 */
[C---:B------:R-:W-:Y:S02]  /*51890*/  R2UR UR5, R5.reuse ;  /* 0x00000000050572ca */ /* 0x040fe400000e0000 */
[----:B------:R-:W-:Y:S02]  /*518a0*/  R2UR UR6, R4 ;  /* 0x00000000040672ca */ /* 0x000fe400000e0000 */
[----:B------:R-:W-:-:S02]  /*518b0*/  R2UR UR7, R5 ;  /* 0x00000000050772ca */ /* 0x000fc400000e0000 */
[----:B------:R-:W-:-:S07]  /*518c0*/  LOP3.LUT P6, RZ, R195, 0x7f, RZ, 0xc0, !PT ;  /* 0x0000007fc3ff7812 */ /* 0x000fce00078cc0ff */
[----:B--2---:R1:W-:Y:S04]  /*518d0*/  ST.E desc[UR4][R2.64+0x1f8], R13 ;  /* 0x0001f80d02007985 */ /* 0x0043e8000c101904 */
[----:B0-----:R-:W2:Y:S01]  /*518e0*/  LD.E R9, desc[UR6][R2.64+0x1fc] ;  /* 0x0001fc0602097980 */ /* 0x001ea2000c101900 */
[----:B------:R-:W-:Y:S02]  /*518f0*/  R2UR UR4, R4 ;  /* 0x00000000040472ca */ /* 0x000fe400000e0000 */
[----:B------:R-:W-:-:S13]  /*51900*/  R2UR UR5, R5 ;  /* 0x00000000050572ca */ /* 0x000fda00000e0000 */
[----:B--2---:R1:W-:Y:S01]  /*51910*/  ST.E desc[UR4][R2.64+0x1fc], R9 ;  /* 0x0001fc0902007985 */ /* 0x0043e2000c101904 */
[----:B------:R-:W-:Y:S05]  /*51920*/  @P6 BRA `(.L_x_2324) ;  /* 0x0000000000306947 */ /* 0x000fea0003800000 */
[----:B-1----:R-:W2:Y:S04]  /*51930*/  LDL.64 R2, [R158+0x40] ;  /* 0x000040009e027983 */ /* 0x002ea80000100a00 */
[----:B------:R-:W3:Y:S01]  /*51940*/  LDL.64 R6, [R158] ;  /* 0x000000009e067983 */ /* 0x000ee20000100a00 */
[C---:B------:R-:W-:Y:S02]  /*51950*/  R2UR UR4, R4.reuse ;  /* 0x00000000040472ca */ /* 0x040fe400000e0000 */
[C---:B------:R-:W-:Y:S02]  /*51960*/  R2UR UR5, R5.reuse ;  /* 0x00000000050572ca */ /* 0x040fe400000e0000 */
[----:B------:R-:W-:Y:S02]  /*51970*/  R2UR UR6, R4 ;  /* 0x00000000040672ca */ /* 0x000fe400000e0000 */
[----:B------:R-:W-:-:S09]  /*51980*/  R2UR UR7, R5 ;  /* 0x00000000050772ca */ /* 0x000fd200000e0000 */
[----:B--2---:R-:W2:Y:S04]  /*51990*/  LD.E.64 R2, desc[UR4][R2.64+0x30] ;  /* 0x0000300402027980 */ /* 0x004ea8000c101b00 */
[----:B---3--:R-:W3:Y:S01]  /*519a0*/  LD.E R6, desc[UR6][R6.64] ;  /* 0x0000000606067980 */ /* 0x008ee2000c101900 */
[----:B--2---:R-:W-:-:S05]  /*519b0*/  MOV R5, R2 ;  /* 0x0000000200057202 */ /* 0x004fca0000000f00 */
[----:B---3--:R-:W-:-:S05]  /*519c0*/  IMAD R0, R6, 0x8, R5 ;  /* 0x0000000806007824 */ /* 0x008fca00078e0205 */
[----:B------:R-:W-:-:S04]  /*519d0*/  PRMT R0, RZ, 0x654, R0 ;  /* 0x00000654ff007816 */ /* 0x000fc80000000000 */
[----:B------:R0:W-:Y:S03]  /*519e0*/  SYNCS.ARRIVE.TRANS64.RED.A1T0 RZ, [R0+URZ], RZ ;  /* 0x000000ff00ff79a7 */ /* 0x0001e6000810043f */
.L_x_2324:
[----:B------:R-:W-:-:S04]  /*519f0*/  IMAD.MOV.U32 R197, RZ, RZ, 0x0 ;  /* 0x00000000ffc57424 */ /* 0x000fc800078e00ff */
[----:B01----:R-:W-:Y:S05]  /*51a00*/  RET.REL.NODEC R196 `(_ZN7cutlass13device_kernelIN5flash11enable_sm90INS1_16FlashAttnFwdSm90INS1_25CollectiveMainloopFwdSm90ILi2EN4cute5tupleIJNS5_1CILi1EEES8_S8_EEENS6_IJNS7_ILi128EEENS7_ILi96EEENS7_ILi64EEEEEELi256ENS_10bfloat16_tEfNS_4arch4Sm90ELb0ELb1ELb1ELb0ELb0ELb0ELb1ELb1ELb0ELb1ELb1ELb0EEENS1_21CollectiveEpilogueFwdINS6_IJSA_NS7_ILi256EEESB_EEES9_SE_SG_Li256ELb0ELb1ELb1ELb0EEENS1_19SingleTileSchedulerILb0ELb1ELb1ELi128EEEEEEEEEvNT_6ParamsE) ;  /* 0xfffffae4c47c7950 */ /* 0x003fea0003c3ffff */
.L_x_2302:
[----:B0-----:R0:W1:Y:S02]  /*51a10*/  SYNCS.PHASECHK.TRANS64.TRYWAIT P1, [R10+URZ], R11 ;  /* 0x0000000b0a0075a7 */ /* 0x001064000802017f */
[----:B-1----:R-:W-:Y:S05]  /*51a20*/  @!P1 NANOSLEEP.SYNCS 0x989680 ;  /* 0x009896800000995d */ /* 0x002fea0003900000 */
[----:B------:R-:W1:Y:S02]  /*51a30*/  @!P1 SYNCS.PHASECHK.TRANS64 P1, [R10+URZ], R11 ;  /* 0x0000000b0a0095a7 */ /* 0x000e64000802007f */
[----:B-1----:R-:W-:Y:S05]  /*51a40*/  @!P1 BRA `(.L_x_2302) ;  /* 0xfffffffc00f09947 */ /* 0x002fea000383ffff */
[----:B------:R-:W-:Y:S05]  /*51a50*/  BRA `(.L_x_2301) ;  /* 0xfffffe4800287947 */ /* 0x000fea000383ffff */
.L_x_2309:
[----:B0-----:R0:W1:Y:S02]  /*51a60*/  SYNCS.PHASECHK.TRANS64.TRYWAIT P1, [R10+URZ], R11 ;  /* 0x0000000b0a0075a7 */ /* 0x001064000802017f */
[----:B-1----:R-:W-:Y:S05]  /*51a70*/  @!P1 NANOSLEEP.SYNCS 0x989680 ;  /* 0x009896800000995d */ /* 0x002fea0003900000 */
[----:B------:R-:W1:Y:S02]  /*51a80*/  @!P1 SYNCS.PHASECHK.TRANS64 P1, [R10+URZ], R11 ;  /* 0x0000000b0a0095a7 */ /* 0x000e64000802007f */
[----:B-1----:R-:W-:Y:S05]  /*51a90*/  @!P1 BRA `(.L_x_2309) ;  /* 0xfffffffc00f09947 */ /* 0x002fea000383ffff */
[----:B------:R-:W-:Y:S05]  /*51aa0*/  BRA `(.L_x_2308) ;  /* 0xfffffe4c00fc7947 */ /* 0x000fea000383ffff */
.L_x_2325:
        /* <DEDUP_REMOVED lines=13> */
.L_x_6135:


//--------------------- .text._ZN7cutlass13device_kernelIN5flash11enable_sm90INS1_16FlashAttnFwdSm90INS1_25CollectiveMainloopFwdSm90ILi2EN4cute5tupleIJNS5_1CILi1EEES8_S8_EEENS6_IJNS7_ILi128EEENS7_ILi96EEENS7_ILi64EEEEEELi256ENS_10bfloat16_tEfNS_4arch4Sm90ELb0ELb1ELb1ELb1ELb0ELb0ELb0ELb1ELb0ELb1ELb1ELb0EEENS1_21CollectiveEpilogueFwdINS6_IJSA_NS7_ILi256EEESB_EEES9_SE_SG_Li256ELb1ELb1ELb1ELb0EEENS1_36VarlenDynamicPersistentTileSchedulerILi128ELi96ELi256ELi128ELb1ELb1ELb1ELb1ELb0ELb1EEEEEEEEEvNT_6ParamsE --------------------------
	.section	.text._ZN7cutlass13device_kernelIN5flash11enable_sm90INS1_16FlashAttnFwdSm90INS1_25CollectiveMainloopFwdSm90ILi2EN4cute5tupleIJNS5_1CILi1EEES8_S8_EEENS6_IJNS7_ILi128EEENS7_ILi96EEENS7_ILi64EEEEEELi256ENS_10bfloat16_tEfNS_4arch4Sm90ELb0ELb1ELb1ELb1ELb0ELb0ELb0ELb1ELb0ELb1ELb1ELb0EEENS1_21CollectiveEpilogueFwdINS6_IJSA_NS7_ILi256EEESB_EEES9_SE_SG_Li256ELb1ELb1ELb1ELb0EEENS1_36VarlenDynamicPersistentTileSchedulerILi128ELi96ELi256ELi128ELb1ELb1ELb1ELb1ELb0ELb1EEEEEEEEEvNT_6ParamsE,"ax",@progbits
	.align	128
.text._ZN7cutlass13device_kernelIN5flash11enable_sm90INS1_16FlashAttnFwdSm90INS1_25CollectiveMainloopFwdSm90ILi2EN4cute5tupleIJNS5_1CILi1EEES8_S8_EEENS6_IJNS7_ILi128EEENS7_ILi96EEENS7_ILi64EEEEEELi256ENS_10bfloat16_tEfNS_4arch4Sm90ELb0ELb1ELb1ELb1ELb0ELb0ELb0ELb1ELb0ELb1ELb1ELb0EEENS1_21CollectiveEpilogueFwdINS6_IJSA_NS7_ILi256EEESB_EEES9_SE_SG_Li256ELb1ELb1ELb1ELb0EEENS1_36VarlenDynamicPersistentTileSchedulerILi128ELi96ELi256ELi128ELb1ELb1ELb1ELb1ELb0ELb1EEEEEEEEEvNT_6ParamsE:
        .type           _ZN7cutlass13device_kernelIN5flash11enable_sm90INS1_16FlashAttnFwdSm90INS1_25CollectiveMainloopFwdSm90ILi2EN4cute5tupleIJNS5_1CILi1EEES8_S8_EEENS6_IJNS7_ILi128EEENS7_ILi96EEENS7_ILi64EEEEEELi256ENS_10bfloat16_tEfNS_4arch4Sm90ELb0ELb1ELb1ELb1ELb0ELb0ELb0ELb1ELb0ELb1ELb1ELb0EEENS1_21CollectiveEpilogueFwdINS6_IJSA_NS7_ILi256EEESB_EEES9_SE_SG_Li256ELb1ELb1ELb1ELb0EEENS1_36VarlenDynamicPersistentTileSchedulerILi128ELi96ELi256ELi128ELb1ELb1ELb1ELb1ELb0ELb1EEEEEEEEEvNT_6ParamsE,@function
        .size           _ZN7cutlass13device_kernelIN5flash11enable_sm90INS1_16FlashAttnFwdSm90INS1_25CollectiveMainloopFwdSm90ILi2EN4cute5tupleIJNS5_1CILi1EEES8_S8_EEENS6_IJNS7_ILi128EEENS7_ILi96EEENS7_ILi64EEEEEELi256ENS_10bfloat16_tEfNS_4arch4Sm90ELb0ELb1ELb1ELb1ELb0ELb0ELb0ELb1ELb0ELb1ELb1ELb0EEENS1_21CollectiveEpilogueFwdINS6_IJSA_NS7_ILi256EEESB_EEES9_SE_SG_Li256ELb1ELb1ELb1ELb0EEENS1_36VarlenDynamicPersistentTileSchedulerILi128ELi96ELi256ELi128ELb1ELb1ELb1ELb1ELb0ELb1EEEEEEEEEvNT_6ParamsE,(.L_x_6137 - _ZN7cutlass13device_kernelIN5flash11enable_sm90INS1_16FlashAttnFwdSm90INS1_25CollectiveMainloopFwdSm90ILi2EN4cute5tupleIJNS5_1CILi1EEES8_S8_EEENS6_IJNS7_ILi128EEENS7_ILi96EEENS7_ILi64EEEEEELi256ENS_10bfloat16_tEfNS_4arch4Sm90ELb0ELb1ELb1ELb1ELb0ELb0ELb0ELb1ELb0ELb1ELb1ELb0EEENS1_21CollectiveEpilogueFwdINS6_IJSA_NS7_ILi256EEESB_EEES9_SE_SG_Li256ELb1ELb1ELb1ELb0EEENS1_36VarlenDynamicPersistentTileSchedulerILi128ELi96ELi256ELi128ELb1ELb1ELb1ELb1ELb0ELb1EEEEEEEEEvNT_6ParamsE)
        .other          _ZN7cutlass13device_kernelIN5flash11enable_sm90INS1_16FlashAttnFwdSm90INS1_25CollectiveMainloopFwdSm90ILi2EN4cute5tupleIJNS5_1CILi1EEES8_S8_EEENS6_IJNS7_ILi128EEENS7_ILi96EEENS7_ILi64EEEEEELi256ENS_10bfloat16_tEfNS_4arch4Sm90ELb0ELb1ELb1ELb1ELb0ELb0ELb0ELb1ELb0ELb1ELb1ELb0EEENS1_21CollectiveEpilogueFwdINS6_IJSA_NS7_ILi256EEESB_EEES9_SE_SG_Li256ELb1ELb1ELb1ELb0EEENS1_36VarlenDynamicPersistentTileSchedulerILi128ELi96ELi256ELi128ELb1ELb1ELb1ELb1ELb0ELb1EEEEEEEEEvNT_6ParamsE,@"STO_CUDA_ENTRY STV_DEFAULT"
_ZN7cutlass13device_kernelIN5flash11enable_sm90INS1_16FlashAttnFwdSm90INS1_25CollectiveMainloopFwdSm90ILi2EN4cute5tupleIJNS5_1CILi1EEES8_S8_EEENS6_IJNS7_ILi128EEENS7_ILi96EEENS7_ILi64EEEEEELi256ENS_10bfloat16_tEfNS_4arch4Sm90ELb0ELb1ELb1ELb1ELb0ELb0ELb0ELb1ELb0ELb1ELb1ELb0EEENS1_21CollectiveEpilogueFwdINS6_IJSA_NS7_ILi256EEESB_EEES9_SE_SG_Li256ELb1ELb1ELb1ELb0EEENS1_36VarlenDynamicPersistentTileSchedulerILi128ELi96ELi256ELi128ELb1ELb1ELb1ELb1ELb0ELb1EEEEEEEEEvNT_6ParamsE:
        /* <DEDUP_REMOVED lines=18> */
.L_x_2327:
[----:B------:R-:W-:Y:S05]  /*0120*/  BSYNC B0 ;  /* 0x0000000000007941 */ /* 0x000fea0003800000 */
.L_x_2326:
        /* <DEDUP_REMOVED lines=41> */
.L_x_2328:
        /* <DEDUP_REMOVED lines=22> */
.L_x_2329:
        /* <DEDUP_REMOVED lines=18> */
.L_x_2330:
        /* <DEDUP_REMOVED lines=22> */
.L_x_2331:
        /* <DEDUP_REMOVED lines=22> */
.L_x_2332:
[----:B------:R-:W-:Y:S01]  /*0900*/  PLOP3.LUT P0, PT, PT, PT, UP0, 0x80, 0x0 ;  /* 0x000000000000781c */ /* 0x000fe20003f0f008 */
[----:B------:R-:W-:Y:S01]  /*0910*/  UMOV UR36, 0x1 ;  /* 0x0000000100247882 */ /* 0x000fe20000000000 */
[----:B------:R-:W-:Y:S01]  /*0920*/  NOP ;  /* 0x0000000000007918 */ /* 0x000fe20000000000 */
[----:B------:R-:W-:Y:S01]  /*0930*/  USEL UR36, UR36, 0x2, !UP0 ;  /* 0x0000000224247887 */ /* 0x000fe2000c000000 */
[----:B------:R-:W-:Y:S01]  /*0940*/  ULDC.64 UR40, c[0x0][0x208] ;  /* 0x0000820000287ab9 */ /* 0x000fe20000000a00 */
[----:B012-4-:R-:W-:Y:S08]  /*0950*/  BAR.SYNC.DEFER_BLOCKING 0x0 ;  /* 0x0000000000007b1d */ /* 0x017ff00000010000 */
[----:B------:R-:W-:Y:S05]  /*0960*/  @!P0 BRA `(.L_x_2333) ;  /* 0x0000012c00388947 */ /* 0x000fea0003800000 */
.L_x_2334:
        /* <DEDUP_REMOVED lines=24> */
[----:B------:R-:W-:Y:S02]  /*0af0*/  UMOV UR39, URZ ;  /* 0x0000003f00277c82 */ /* 0x000fe40008000000 */
[CC--:B------:R-:W-:Y:S02]  /*0b00*/  LEA.HI R0, R3.reuse, R6.reuse, RZ, 0x7 ;  /* 0x0000000603007211 */ /* 0x0c0fe400078f38ff */
[----:B------:R-:W-:-:S02]  /*0b10*/  LEA.HI R2, R3, R6, RZ, 0x4 ;  /* 0x0000000603027211 */ /* 0x000fc400078f20ff */
[----:B------:R-:W-:Y:S02]  /*0b20*/  LOP3.LUT R231, R0, 0xffffff80, RZ, 0xc0, !PT ;  /* 0xffffff8000e77812 */ /* 0x000fe400078ec0ff */
[CC--:B------:R-:W-:Y:S02]  /*0b30*/  LEA.HI R4, R3.reuse, R6.reuse, RZ, 0x5 ;  /* 0x0000000603047211 */ /* 0x0c0fe400078f28ff */
[----:B------:R-:W-:Y:S01]  /*0b40*/  LEA.HI R5, R3, R6, RZ, 0x2 ;  /* 0x0000000603057211 */ /* 0x000fe200078f10ff */
[----:B------:R-:W-:Y:S01]  /*0b50*/  IMAD.IADD R231, R6, 0x1, -R231 ;  /* 0x0000000106e77824 */ /* 0x000fe200078e0ae7 */
[----:B------:R-:W-:Y:S01]  /*0b60*/  LOP3.LUT R3, R2, 0x3fffff0, RZ, 0xc0, !PT ;  /* 0x03fffff002037812 */ /* 0x000fe200078ec0ff */
[----:B------:R-:W-:Y:S01]  /*0b70*/  IMAD.SHL.U32 R7, R4, 0x20, RZ ;  /* 0x0000002004077824 */ /* 0x000fe200078e00ff */
[----:B------:R-:W-:Y:S02]  /*0b80*/  LOP3.LUT R11, R5, 0xfffffffc, RZ, 0xc0, !PT ;  /* 0xfffffffc050b7812 */ /* 0x000fe400078ec0ff */
[----:B------:R-:W-:Y:S01]  /*0b90*/  SHF.R.S32.HI R8, RZ, 0x1f, R231 ;  /* 0x0000001fff087819 */ /* 0x000fe200000114e7 */
[C---:B------:R-:W-:Y:S01]  /*0ba0*/  IMAD.IADD R4, R6.reuse, 0x1, -R3 ;  /* 0x0000000106047824 */ /* 0x040fe200078e0a03 */
[----:B------:R-:W-:Y:S01]  /*0bb0*/  SHF.R.S32.HI R5, RZ, 0x4, R2 ;  /* 0x00000004ff057819 */ /* 0x000fe20000011402 */
[----:B------:R-:W-:Y:S01]  /*0bc0*/  IMAD.IADD R12, R6, 0x1, -R11 ;  /* 0x00000001060c7824 */ /* 0x000fe200078e0a0b */
[----:B------:R-:W-:-:S02]  /*0bd0*/  LEA.HI R9, R8, R231, RZ, 0x2 ;  /* 0x000000e708097211 */ /* 0x000fc400078f10ff */
[----:B------:R-:W-:Y:S02]  /*0be0*/  LEA.HI R2, R2, R5, RZ, 0x1 ;  /* 0x0000000502027211 */ /* 0x000fe400078f08ff */
[--C-:B------:R-:W-:Y:S02]  /*0bf0*/  SHF.R.S32.HI R10, RZ, 0x2, R9.reuse ;  /* 0x00000002ff0a7819 */ /* 0x100fe40000011409 */
[----:B------:R-:W-:Y:S02]  /*0c00*/  SHF.R.S32.HI R3, RZ, 0x1f, R9 ;  /* 0x0000001fff037819 */ /* 0x000fe40000011409 */
[----:B------:R-:W-:Y:S02]  /*0c10*/  LEA.HI R8, R8, R231, RZ, 0x5 ;  /* 0x000000e708087211 */ /* 0x000fe400078f28ff */
[----:B------:R-:W-:Y:S02]  /*0c20*/  LEA.HI R6, R3, R10, RZ, 0x3 ;  /* 0x0000000a03067211 */ /* 0x000fe400078f18ff */
[----:B------:R-:W-:-:S02]  /*0c30*/  SHF.R.S32.HI R3, RZ, 0x7, R0 ;  /* 0x00000007ff037819 */ /* 0x000fc40000011400 */
[----:B------:R-:W-:Y:S02]  /*0c40*/  LOP3.LUT R11, R6, 0xfffffff8, RZ, 0xc0, !PT ;  /* 0xfffffff8060b7812 */ /* 0x000fe400078ec0ff */
[----:B------:R-:W-:Y:S02]  /*0c50*/  LEA.HI R0, R0, R3, RZ, 0x1 ;  /* 0x0000000300007211 */ /* 0x000fe400078f08ff */
[----:B------:R-:W-:Y:S01]  /*0c60*/  LOP3.LUT R7, R7, 0xfffffc00, RZ, 0xc0, !PT ;  /* 0xfffffc0007077812 */ /* 0x000fe200078ec0ff */
[----:B------:R-:W-:Y:S01]  /*0c70*/  IMAD.IADD R11, R10, 0x1, -R11 ;  /* 0x000000010a0b7824 */ /* 0x000fe200078e0a0b */
[----:B------:R-:W-:Y:S02]  /*0c80*/  LOP3.LUT R2, R2, 0x1ffffffe, RZ, 0xc0, !PT ;  /* 0x1ffffffe02027812 */ /* 0x000fe400078ec0ff */
[----:B------:R-:W-:Y:S01]  /*0c90*/  LOP3.LUT R0, R0, 0x3fffffe, RZ, 0xc0, !PT ;  /* 0x03fffffe00007812 */ /* 0x000fe200078ec0ff */
[----:B------:R-:W-:Y:S01]  /*0ca0*/  IMAD R7, R4, 0x40, R7 ;  /* 0x0000004004077824 */ /* 0x000fe200078e0207 */
[----:B------:R-:W-:Y:S01]  /*0cb0*/  SHF.R.S32.HI R8, RZ, 0x5, R8 ;  /* 0x00000005ff087819 */ /* 0x000fe20000011408 */
[----:B------:R-:W-:Y:S01]  /*0cc0*/  IMAD.IADD R2, R5, 0x1, -R2 ;  /* 0x0000000105027824 */ /* 0x000fe200078e0a02 */
[----:B------:R-:W-:Y:S01]  /*0cd0*/  LOP3.LUT R6, R9, 0x7ffffffc, RZ, 0xc0, !PT ;  /* 0x7ffffffc09067812 */ /* 0x000fe200078ec0ff */
[----:B------:R-:W-:Y:S01]  /*0ce0*/  IMAD.IADD R0, R3, 0x1, -R0 ;  /* 0x0000000103007824 */ /* 0x000fe200078e0a00 */
[----:B------:R-:W-:Y:S01]  /*0cf0*/  LEA.HI R4, R12, R12, RZ, 0x1 ;  /* 0x0000000c0c047211 */ /* 0x000fe200078f08ff */
[----:B------:R-:W-:-:S02]  /*0d00*/  IMAD R11, R8, 0x10, R11 ;  /* 0x00000010080b7824 */ /* 0x000fc400078e020b */
[----:B------:R-:W-:Y:S01]  /*0d10*/  IMAD R2, R2, 0x8, R7 ;  /* 0x0000000802027824 */ /* 0x000fe200078e0207 */
[----:B------:R-:W-:Y:S01]  /*0d20*/  LOP3.LUT R3, R4, 0x1ffffffe, RZ, 0xc0, !PT ;  /* 0x1ffffffe04037812 */ /* 0x000fe200078ec0ff */
[----:B------:R-:W-:Y:S02]  /*0d30*/  IMAD R0, R0, 0x40, R11 ;  /* 0x0000004000007824 */ /* 0x000fe400078e020b */
[----:B------:R-:W-:Y:S01]  /*0d40*/  IMAD.IADD R6, R231, 0x1, -R6 ;  /* 0x00000001e7067824 */ /* 0x000fe200078e0a06 */
[----:B------:R0:W-:Y:S01]  /*0d50*/  STL [R1+0x60], R2 ;  /* 0x0000600201007387 */ /* 0x0001e20000100800 */
[----:B------:R-:W-:Y:S02]  /*0d60*/  IMAD.IADD R3, R12, 0x1, -R3 ;  /* 0x000000010c037824 */ /* 0x000fe400078e0a03 */
[----:B------:R-:W-:Y:S01]  /*0d70*/  IMAD.SHL.U32 R16, R6, 0x2, RZ ;  /* 0x0000000206107824 */ /* 0x000fe200078e00ff */
[----:B------:R1:W-:Y:S01]  /*0d80*/  STL [R1+0x5c], R0 ;  /* 0x00005c0001007387 */ /* 0x0003e20000100800 */
[----:B------:R-:W-:-:S02]  /*0d90*/  IMAD.MOV.U32 R6, RZ, RZ, R14 ;  /* 0x000000ffff067224 */ /* 0x000fc400078e000e */
[C---:B------:R-:W-:Y:S02]  /*0da0*/  VIADD R229, R16.reuse, 0x8 ;  /* 0x0000000810e57836 */ /* 0x040fe40000000000 */
[C---:B------:R-:W-:Y:S02]  /*0db0*/  VIADD R228, R16.reuse, 0x10 ;  /* 0x0000001010e47836 */ /* 0x040fe40000000000 */
        /* <DEDUP_REMOVED lines=51> */
[----:B------:R-:W-:Y:S01]  /*10f0*/  SHF.R.S32.HI R233, RZ, 0x1f, R204 ;  /* 0x0000001fffe97819 */ /* 0x000fe200000114cc */
[----:B------:R-:W-:Y:S01]  /*1100*/  IMAD R22, R3, 0x8, R0 ;  /* 0x0000000803167824 */ /* 0x000fe200078e0200 */
[----:B-1----:R-:W-:-:S07]  /*1110*/  SHF.R.S32.HI R232, RZ, 0x1f, R203 ;  /* 0x0000001fffe87819 */ /* 0x002fce00000114cb */
.L_x_2438:
[----:B------:R-:W-:Y:S01]  /*1120*/  ULDC.64 UR6, c[0x0][0xa28] ;  /* 0x00028a0000067ab9 */ /* 0x000fe20000000a00 */
[----:B0--3--:R-:W0:Y:S01]  /*1130*/  LDC R17, c[0x0][0x288] ;  /* 0x0000a200ff117b82 */ /* 0x009e220000000800 */
[----:B------:R-:W-:Y:S01]  /*1140*/  UISETP.NE.U32.AND UP0, UPT, UR6, URZ, UPT ;  /* 0x0000003f0600728c */ /* 0x000fe2000bf05070 */
[----:B----4-:R-:W-:-:S03]  /*1150*/  IMAD.MOV.U32 R8, RZ, RZ, RZ ;  /* 0x000000ffff087224 */ /* 0x010fc600078e00ff */
[----:B------:R-:W-:-:S03]  /*1160*/  UISETP.NE.AND.EX UP0, UPT, UR7, URZ, UPT, UP0 ;  /* 0x0000003f0700728c */ /* 0x000fc6000bf05300 */
[----:B------:R-:W-:Y:S01]  /*1170*/  ULDC.64 UR6, c[0x0][0xa18] ;  /* 0x0002860000067ab9 */ /* 0x000fe20000000a00 */
[----:B-1----:R-:W1:Y:S01]  /*1180*/  LDC.64 R10, c[0x0][0x418] ;  /* 0x00010600ff0a7b82 */ /* 0x002e620000000a00 */
[----:B------:R-:W-:Y:S01]  /*1190*/  UISETP.NE.U32.AND UP1, UPT, UR6, URZ, UPT ;  /* 0x0000003f0600728c */ /* 0x000fe2000bf25070 */
[----:B------:R-:W-:-:S03]  /*11a0*/  PLOP3.LUT P0, PT, PT, PT, UP0, 0x80, 0x0 ;  /* 0x000000000000781c */ /* 0x000fc60003f0f008 */
[----:B------:R-:W-:-:S03]  /*11b0*/  UISETP.NE.AND.EX UP1, UPT, UR7, URZ, UPT, UP1 ;  /* 0x0000003f0700728c */ /* 0x000fc6000bf25310 */
[----:B------:R-:W-:Y:S01]  /*11c0*/  @UP0 ULDC.64 UR6, c[0x0][0xa28] ;  /* 0x00028a0000060ab9 */ /* 0x000fe20000000a00 */
[----:B--2---:R-:W2:Y:S01]  /*11d0*/  LDC R9, c[0x0][0x424] ;  /* 0x00010900ff097b82 */ /* 0x004ea20000000800 */
[----:B------:R-:W-:Y:S01]  /*11e0*/  @UP0 UIMAD.WIDE UR6, UR5, 0x4, UR6 ;  /* 0x00000004050608a5 */ /* 0x000fe2000f8e0206 */
[----:B------:R-:W-:-:S05]  /*11f0*/  PLOP3.LUT P2, PT, PT, PT, UP1, 0x80, 0x0 ;  /* 0x000000000000781c */ /* 0x000fca0003f4f018 */
[----:B------:R-:W-:Y:S01]  /*1200*/  @UP1 ULDC.64 UR8, c[0x0][0xa18] ;  /* 0x0002860000081ab9 */ /* 0x000fe20000000a00 */
[----:B------:R-:W-:Y:S01]  /*1210*/  IMAD.U32 R2, RZ, RZ, UR6 ;  /* 0x00000006ff027e24 */ /* 0x000fe2000f8e00ff */
[----:B------:R-:W3:Y:S01]  /*1220*/  LDC R19, c[0x0][0x2f0] ;  /* 0x0000bc00ff137b82 */ /* 0x000ee20000000800 */
[----:B------:R-:W-:Y:S01]  /*1230*/  IMAD.U32 R3, RZ, RZ, UR7 ;  /* 0x00000007ff037e24 */ /* 0x000fe2000f8e00ff */
[----:B------:R-:W-:Y:S01]  /*1240*/  @UP1 UIMAD.WIDE UR6, UR5, 0x4, UR8 ;  /* 0x00000004050618a5 */ /* 0x000fe2000f8e0208 */
[----:B------:R-:W-:-:S03]  /*1250*/  LOP3.LUT R7, R6, 0xff000000, RZ, 0xc0, !PT ;  /* 0xff00000006077812 */ /* 0x000fc600078ec0ff */
[----:B------:R4:W5:Y:S02]  /*1260*/  @P0 LDG.E R8, desc[UR40][R2.64] ;  /* 0x0000002802080981 */ /* 0x000964000c1e1900 */
[----:B------:R-:W-:Y:S02]  /*1270*/  IMAD.U32 R4, RZ, RZ, UR6 ;  /* 0x00000006ff047e24 */ /* 0x000fe4000f8e00ff */
[----:B------:R-:W-:Y:S01]  /*1280*/  IMAD.U32 R5, RZ, RZ, UR7 ;  /* 0x00000007ff057e24 */ /* 0x000fe2000f8e00ff */
[----:B------:R-:W-:-:S04]  /*1290*/  ULDC.64 UR6, c[0x0][0xa20] ;  /* 0x0002880000067ab9 */ /* 0x000fc80000000a00 */
[----:B0-----:R4:W5:Y:S01]  /*12a0*/  @P2 LDG.E R17, desc[UR40][R4.64] ;  /* 0x0000002804112981 */ /* 0x001962000c1e1900 */
[----:B-1----:R-:W-:Y:S02]  /*12b0*/  ISETP.NE.U32.AND P0, PT, R10, RZ, PT ;  /* 0x000000ff0a00720c */ /* 0x002fe40003f05070 */
[----:B------:R-:W-:Y:S02]  /*12c0*/  ISETP.NE.U32.AND P1, PT, RZ, UR6, PT ;  /* 0x00000006ff007c0c */ /* 0x000fe4000bf25070 */
[----:B------:R-:W-:Y:S02]  /*12d0*/  LOP3.LUT R0, R6, 0xff0000, RZ, 0xc0, !PT ;  /* 0x00ff000006007812 */ /* 0x000fe400078ec0ff */
[----:B------:R-:W-:Y:S02]  /*12e0*/  SHF.R.U32.HI R7, RZ, 0x8, R7 ;  /* 0x00000008ff077819 */ /* 0x000fe40000011607 */
[----:B------:R-:W-:Y:S02]  /*12f0*/  ISETP.NE.AND.EX P0, PT, R11, RZ, PT, P0 ;  /* 0x000000ff0b00720c */ /* 0x000fe40003f05300 */
[----:B------:R-:W-:-:S02]  /*1300*/  ISETP.NE.AND.EX P1, PT, RZ, UR7, PT, P1 ;  /* 0x00000007ff007c0c */ /* 0x000fc4000bf25310 */
[----:B------:R-:W-:Y:S02]  /*1310*/  LEA.HI R200, R0, R7, RZ, 0x10 ;  /* 0x0000000700c87211 */ /* 0x000fe400078f80ff */
[----:B------:R-:W-:Y:S02]  /*1320*/  LOP3.LUT R23, R6, 0xffff, RZ, 0xc0, !PT ;  /* 0x0000ffff06177812 */ /* 0x000fe400078ec0ff */
[----:B--2---:R-:W-:Y:S01]  /*1330*/  SEL R0, R9, 0x1, P0 ;  /* 0x0000000109007807 */ /* 0x004fe20000000000 */
[----:B----4-:R-:W-:Y:S06]  /*1340*/  @P2 BRA `(.L_x_2335) ;  /* 0x00000000002c2947 */ /* 0x010fec0003800000 */
        /* <DEDUP_REMOVED lines=8> */
[----:B-----5:R-:W2:Y:S04]  /*13d0*/  LDG.E R17, desc[UR40][R2.64] ;  /* 0x0000002802117981 */ /* 0x020ea8000c1e1900 */
[----:B------:R-:W2:Y:S02]  /*13e0*/  LDG.E R4, desc[UR40][R2.64+0x4] ;  /* 0x0000042802047981 */ /* 0x000ea4000c1e1900 */
[----:B--2---:R-:W-:-:S07]  /*13f0*/  IMAD.IADD R17, R4, 0x1, -R17 ;  /* 0x0000000104117824 */ /* 0x004fce00078e0a11 */
.L_x_2335:
[----:B---3--:R-:W-:Y:S02]  /*1400*/  IMAD R19, R0, R19, RZ ;  /* 0x0000001300137224 */ /* 0x008fe400078e02ff */
[----:B------:R-:W-:Y:S01]  /*1410*/  IMAD.U32 R201, RZ, RZ, UR5 ;  /* 0x00000005ffc97e24 */ /* 0x000fe2000f8e00ff */
[----:B------:R-:W-:Y:S06]  /*1420*/  @!P1 BRA `(.L_x_2336) ;  /* 0x0000000000189947 */ /* 0x000fec0003800000 */
[----:B------:R-:W-:Y:S02]  /*1430*/  ULDC.64 UR6, c[0x0][0xa20] ;  /* 0x0002880000067ab9 */ /* 0x000fe40000000a00 */
[----:B------:R-:W-:-:S06]  /*1440*/  UIMAD.WIDE UR6, UR5, 0x4, UR6 ;  /* 0x00000004050678a5 */ /* 0x000fcc000f8e0206 */
[----:B------:R-:W-:Y:S02]  /*1450*/  IMAD.U32 R2, RZ, RZ, UR6 ;  /* 0x00000006ff027e24 */ /* 0x000fe4000f8e00ff */
[----:B------:R-:W-:-:S05]  /*1460*/  IMAD.U32 R3, RZ, RZ, UR7 ;  /* 0x00000007ff037e24 */ /* 0x000fca000f8e00ff */
[----:B------:R0:W5:Y:S01]  /*1470*/  LDG.E R19, desc[UR40][R2.64] ;  /* 0x0000002802137981 */ /* 0x000162000c1e1900 */
[----:B------:R-:W-:Y:S05]  /*1480*/  BRA `(.L_x_2337) ;  /* 0x00000000002c7947 */ /* 0x000fea0003800000 */
.L_x_2336:
        /* <DEDUP_REMOVED lines=9> */
[----:B------:R-:W2:Y:S02]  /*1520*/  LDG.E R0, desc[UR40][R2.64+0x4] ;  /* 0x0000042802007981 */ /* 0x000ea4000c1e1900 */
[----:B--2---:R-:W-:-:S07]  /*1530*/  IMAD.IADD R19, R0, 0x1, -R19 ;  /* 0x0000000100137824 */ /* 0x004fce00078e0a13 */
.L_x_2337:
[----:B------:R-:W1:Y:S01]  /*1540*/  LDC R0, c[0x0][0x448] ;  /* 0x00011200ff007b82 */ /* 0x000e620000000800 */
[----:B------:R-:W-:Y:S01]  /*1550*/  USHF.L.U32 UR43, UR4, 0x7, URZ ;  /* 0x00000007042b7899 */ /* 0x000fe2000800063f */
[----:B-----5:R-:W-:-:S03]  /*1560*/  IMAD.IADD R19, R19, 0x1, -R8 ;  /* 0x0000000113137824 */ /* 0x020fc600078e0a08 */
[----:B------:R-:W-:Y:S02]  /*1570*/  UIADD3 UR4, UR43, 0x7f, URZ ;  /* 0x0000007f2b047890 */ /* 0x000fe4000fffe03f */
[----:B0-----:R-:W-:Y:S01]  /*1580*/  IADD3 R3, R19, 0x1, -R17 ;  /* 0x0000000113037810 */ /* 0x001fe20007ffe811 */
[----:B------:R-:W0:Y:S01]  /*1590*/  LDC.64 R6, c[0x0][0x9e0] ;  /* 0x00027800ff067b82 */ /* 0x000e220000000a00 */
[----:B-1----:R-:W-:Y:S02]  /*15a0*/  ISETP.NE.AND P1, PT, R0, 0x1, PT ;  /* 0x000000010000780c */ /* 0x002fe40003f25270 */
[----:B------:R-:W-:Y:S01]  /*15b0*/  IMAD.U32 R0, RZ, RZ, UR4 ;  /* 0x00000004ff007e24 */ /* 0x000fe2000f8e00ff */
[----:B0-----:R-:W-:-:S10]  /*15c0*/  ISETP.GE.AND P2, PT, R7, 0x1, PT ;  /* 0x000000010700780c */ /* 0x001fd40003f46270 */
[----:B------:R-:W0:Y:S08]  /*15d0*/  @P1 LDC R2, c[0x0][0x44c] ;  /* 0x00011300ff021b82 */ /* 0x000e300000000800 */
[----:B------:R-:W1:Y:S01]  /*15e0*/  @P1 LDC R5, c[0x0][0x450] ;  /* 0x00011400ff051b82 */ /* 0x000e620000000800 */
[----:B0-----:R-:W-:-:S05]  /*15f0*/  @P1 IMAD.HI.U32 R2, R2, UR4, RZ ;  /* 0x0000000402021c27 */ /* 0x001fca000f8e00ff */
[----:B-1----:R-:W-:-:S05]  /*1600*/  @P1 SHF.R.U32.HI R0, RZ, R5, R2 ;  /* 0x00000005ff001219 */ /* 0x002fca0000011602 */
[----:B------:R-:W-:-:S04]  /*1610*/  IMAD.IADD R3, R3, 0x1, R0 ;  /* 0x0000000103037824 */ /* 0x000fc800078e0200 */
[----:B------:R-:W-:Y:S01]  /*1620*/  IMAD.IADD R0, R3, 0x1, R6 ;  /* 0x0000000103007824 */ /* 0x000fe200078e0206 */
        /* <DEDUP_REMOVED lines=11> */
.L_x_2339:
[----:B------:R-:W-:-:S13]  /*16e0*/  ISETP.NE.AND P0, PT, R7, 0x1, PT ;  /* 0x000000010700780c */ /* 0x000fda0003f05270 */
[----:B------:R-:W0:Y:S02]  /*16f0*/  @P0 LDC.64 R4, c[0x0][0x9e8] ;  /* 0x00027a00ff040b82 */ /* 0x000e240000000a00 */
[----:B0-----:R-:W-:-:S05]  /*1700*/  @P0 IMAD.HI.U32 R4, R2, R4, RZ ;  /* 0x0000000402040227 */ /* 0x001fca00078e00ff */
[----:B------:R-:W-:-:S07]  /*1710*/  @P0 SHF.R.U32.HI R2, RZ, R5, R4 ;  /* 0x00000005ff020219 */ /* 0x000fce0000011604 */
.L_x_2340:
[----:B------:R-:W-:-:S05]  /*1720*/  IMAD R3, R2, R7, R7 ;  /* 0x0000000702037224 */ /* 0x000fca00078e0207 */
[----:B------:R-:W-:-:S07]  /*1730*/  VIMNMX R0, R0, R3, PT ;  /* 0x0000000300007248 */ /* 0x000fce0003fe0100 */
.L_x_2338:
[----:B------:R-:W0:Y:S01]  /*1740*/  @P1 LDC R3, c[0x0][0x44c] ;  /* 0x00011300ff031b82 */ /* 0x000e220000000800 */
[----:B------:R-:W-:Y:S01]  /*1750*/  IMAD.U32 R4, RZ, RZ, UR43 ;  /* 0x0000002bff047e24 */ /* 0x000fe2000f8e00ff */
[----:B------:R-:W-:Y:S01]  /*1760*/  ULDC UR4, c[0x0][0x9dc] ;  /* 0x0002770000047ab9 */ /* 0x000fe20000000800 */
[----:B------:R-:W-:Y:S02]  /*1770*/  VIADD R2, R0, 0x5f ;  /* 0x0000005f00027836 */ /* 0x000fe40000000000 */
[----:B------:R-:W-:Y:S02]  /*1780*/  VIADD R0, R19, 0x5f ;  /* 0x0000005f13007836 */ /* 0x000fe40000000000 */
[----:B------:R-:W-:Y:S01]  /*1790*/  IMAD.HI R2, R2, 0x2aaaaaab, RZ ;  /* 0x2aaaaaab02027827 */ /* 0x000fe200078e02ff */
[----:B------:R-:W1:Y:S03]  /*17a0*/  @P1 LDC R6, c[0x0][0x450] ;  /* 0x00011400ff061b82 */ /* 0x000e660000000800 */
[----:B------:R-:W-:Y:S01]  /*17b0*/  IMAD.HI R0, R0, 0x2aaaaaab, RZ ;  /* 0x2aaaaaab00007827 */ /* 0x000fe200078e02ff */
[----:B------:R-:W-:-:S04]  /*17c0*/  SHF.R.U32.HI R5, RZ, 0x1f, R2 ;  /* 0x0000001fff057819 */ /* 0x000fc80000011602 */
[----:B------:R-:W-:Y:S01]  /*17d0*/  LEA.HI.SX32 R2, R2, R5, 0x1c ;  /* 0x0000000502027211 */ /* 0x000fe200078fe2ff */
[----:B0-----:R-:W-:-:S05]  /*17e0*/  @P1 IMAD.HI.U32 R3, R3, UR43, RZ ;  /* 0x0000002b03031c27 */ /* 0x001fca000f8e00ff */
[----:B-1----:R-:W-:Y:S02]  /*17f0*/  @P1 SHF.R.U32.HI R4, RZ, R6, R3 ;  /* 0x00000006ff041219 */ /* 0x002fe40000011603 */
[----:B------:R-:W-:Y:S02]  /*1800*/  SHF.R.U32.HI R3, RZ, 0x1f, R0 ;  /* 0x0000001fff037819 */ /* 0x000fe40000011600 */
[----:B------:R-:W-:Y:S02]  /*1810*/  IADD3 R4, R4, R19, -R17 ;  /* 0x0000001304047210 */ /* 0x000fe40007ffe811 */
[----:B------:R-:W-:-:S03]  /*1820*/  LEA.HI.SX32 R3, R0, R3, 0x1c ;  /* 0x0000000300037211 */ /* 0x000fc600078fe2ff */
[----:B------:R-:W-:Y:S01]  /*1830*/  VIADD R6, R4, -UR4 ;  /* 0x8000000404067c36 */ /* 0x000fe20008000000 */
[----:B------:R-:W-:-:S04]  /*1840*/  VIMNMX R176, R3, R2, PT ;  /* 0x0000000203b07248 */ /* 0x000fc80003fe0100 */
[----:B------:R-:W-:Y:S01]  /*1850*/  R2UR UR4, R6 ;  /* 0x00000000060472ca */ /* 0x000fe200000e0000 */
[----:B------:R-:W-:-:S14]  /*1860*/  @!P2 BRA `(.L_x_2341) ;  /* 0x000000000044a947 */ /* 0x000fdc0003800000 */
        /* <DEDUP_REMOVED lines=9> */
.L_x_2342:
[----:B------:R-:W-:-:S13]  /*1900*/  ISETP.NE.AND P0, PT, R7, 0x1, PT ;  /* 0x000000010700780c */ /* 0x000fda0003f05270 */
[----:B------:R-:W0:Y:S02]  /*1910*/  @P0 LDC.64 R2, c[0x0][0x9e8] ;  /* 0x00027a00ff020b82 */ /* 0x000e240000000a00 */
[----:B0-----:R-:W-:-:S05]  /*1920*/  @P0 IMAD.HI.U32 R0, R4, R2, RZ ;  /* 0x0000000204000227 */ /* 0x001fca00078e00ff */
[----:B------:R-:W-:-:S07]  /*1930*/  @P0 SHF.R.U32.HI R4, RZ, R3, R0 ;  /* 0x00000003ff040219 */ /* 0x000fce0000011600 */
.L_x_2343:
[----:B------:R-:W-:-:S05]  /*1940*/  IMAD R4, R4, R7, RZ ;  /* 0x0000000704047224 */ /* 0x000fca00078e02ff */
[----:B------:R-:W-:-:S13]  /*1950*/  R2UR UR5, R4 ;  /* 0x00000000040572ca */ /* 0x000fda00000e0000 */
[----:B------:R-:W-:-:S04]  /*1960*/  UISETP.LT.AND UP0, UPT, UR4, UR5, UPT ;  /* 0x000000050400728c */ /* 0x000fc8000bf01270 */
[----:B------:R-:W-:-:S12]  /*1970*/  USEL UR4, UR4, UR5, !UP0 ;  /* 0x0000000504047287 */ /* 0x000fd8000c000000 */
.L_x_2341:
[----:B------:R-:W-:Y:S01]  /*1980*/  UIMAD.WIDE UR4, UR4, 0x2aaaaaab, URZ ;  /* 0x2aaaaaab040478a5 */ /* 0x000fe2000f8e023f */
[----:B------:R-:W-:Y:S02]  /*1990*/  LOP3.LUT R230, R200, 0xff, RZ, 0xc0, !PT ;  /* 0x000000ffc8e67812 */ /* 0x000fe400078ec0ff */
[----:B------:R-:W-:Y:S01]  /*19a0*/  SHF.R.U32.HI R200, RZ, 0x10, R200 ;  /* 0x00000010ffc87819 */ /* 0x000fe200000116c8 */
[----:B------:R-:W-:Y:S01]  /*19b0*/  USHF.R.U32.HI UR4, URZ, 0x1f, UR5 ;  /* 0x0000001f3f047899 */ /* 0x000fe20008011605 */
[----:B------:R-:W-:-:S03]  /*19c0*/  R2UR UR8, R230 ;  /* 0x00000000e60872ca */ /* 0x000fc600000e0000 */
[----:B------:R-:W-:-:S04]  /*19d0*/  ULEA.HI.SX32 UR4, UR5, UR4, 0x1c ;  /* 0x0000000405047291 */ /* 0x000fc8000f8fe23f */
[----:B------:R-:W-:-:S04]  /*19e0*/  UISETP.LT.AND UP0, UPT, URZ, UR4, UPT ;  /* 0x000000043f00728c */ /* 0x000fc8000bf01270 */
[----:B------:R-:W-:-:S03]  /*19f0*/  USEL UR44, URZ, UR4, !UP0 ;  /* 0x000000043f2c7287 */ /* 0x000fc6000c000000 */
[----:B------:R-:W-:-:S03]  /*1a00*/  UMOV UR4, URZ ;  /* 0x0000003f00047c82 */ /* 0x000fc60008000000 */
[----:B------:R-:W-:-:S13]  /*1a10*/  ISETP.GT.AND P0, PT, R176, UR44, PT ;  /* 0x0000002cb0007c0c */ /* 0x000fda000bf04270 */
[----:B------:R-:W-:Y:S05]  /*1a20*/  @!P0 BRA `(.L_x_2344) ;  /* 0x0000000000948947 */ /* 0x000fea0003800000 */
[----:B------:R-:W0:Y:S01]  /*1a30*/  LDC R3, c[0x0][0x9f0] ;  /* 0x00027c00ff037b82 */ /* 0x000e220000000800 */
[----:B------:R-:W-:Y:S01]  /*1a40*/  ISETP.NE.AND P0, PT, R200, RZ, PT ;  /* 0x000000ffc800720c */ /* 0x000fe20003f05270 */
[----:B------:R-:W-:-:S03]  /*1a50*/  UMOV UR4, URZ ;  /* 0x0000003f00047c82 */ /* 0x000fc60008000000 */
[----:B0-----:R-:W-:-:S04]  /*1a60*/  SEL R5, R200, R3, P0 ;  /* 0x00000003c8057207 */ /* 0x001fc80000000000 */
[-C--:B------:R-:W-:Y:S02]  /*1a70*/  IABS R0, R5.reuse ;  /* 0x0000000500007213 */ /* 0x080fe40000000000 */
[----:B------:R-:W-:Y:S02]  /*1a80*/  IABS R6, R5 ;  /* 0x0000000500067213 */ /* 0x000fe40000000000 */
[----:B------:R-:W-:Y:S02]  /*1a90*/  R2UR UR9, R0 ;  /* 0x00000000000972ca */ /* 0x000fe400000e0000 */
[----:B------:R-:W-:-:S05]  /*1aa0*/  IADD3 R0, R5, -0x1, R176 ;  /* 0xffffffff05007810 */ /* 0x000fca0007ffe0b0 */
[----:B------:R-:W-:-:S05]  /*1ab0*/  VIADD R0, R0, -UR44 ;  /* 0x8000002c00007c36 */ /* 0x000fca0008000000 */
[----:B------:R-:W-:Y:S01]  /*1ac0*/  IABS R4, R0 ;  /* 0x0000000000047213 */ /* 0x000fe20000000000 */
[----:B------:R-:W0:Y:S01]  /*1ad0*/  I2F.RP R2, UR9 ;  /* 0x0000000900027d06 */ /* 0x000e220008209400 */
[----:B------:R-:W-:Y:S02]  /*1ae0*/  LOP3.LUT R0, R0, R5, RZ, 0x3c, !PT ;  /* 0x0000000500007212 */ /* 0x000fe400078e3cff */
[----:B------:R-:W-:-:S05]  /*1af0*/  R2UR UR7, R4 ;  /* 0x00000000040772ca */ /* 0x000fca00000e0000 */
[----:B0-----:R-:W0:Y:S02]  /*1b00*/  MUFU.RCP R2, R2 ;  /* 0x0000000200027308 */ /* 0x001e240000001000 */
[----:B0-----:R-:W-:Y:S02]  /*1b10*/  VIADD R3, R2, 0xffffffe ;  /* 0x0ffffffe02037836 */ /* 0x001fe40000000000 */
        /* <DEDUP_REMOVED lines=8> */
[----:B------:R-:W-:Y:S01]  /*1ba0*/  UIMAD UR4, UR5, UR6, UR7 ;  /* 0x00000006050472a4 */ /* 0x000fe2000f8e0207 */
[----:B------:R-:W-:Y:S02]  /*1bb0*/  R2UR UR6, R0 ;  /* 0x00000000000672ca */ /* 0x000fe400000e0000 */
[----:B------:R-:W-:Y:S01]  /*1bc0*/  R2UR UR7, R5 ;  /* 0x00000000050772ca */ /* 0x000fe200000e0000 */
[----:B------:R-:W-:-:S11]  /*1bd0*/  UISETP.GT.U32.AND UP1, UPT, UR9, UR4, UPT ;  /* 0x000000040900728c */ /* 0x000fd6000bf24070 */
[----:B------:R-:W-:Y:S02]  /*1be0*/  @!UP1 UIADD3 UR4, UR4, -UR9, URZ ;  /* 0x8000000904049290 */ /* 0x000fe4000fffe03f */
[----:B------:R-:W-:Y:S02]  /*1bf0*/  @!UP1 UIADD3 UR5, UR5, 0x1, URZ ;  /* 0x0000000105059890 */ /* 0x000fe4000fffe03f */
[----:B------:R-:W-:Y:S02]  /*1c00*/  UISETP.GE.U32.AND UP0, UPT, UR4, UR9, UPT ;  /* 0x000000090400728c */ /* 0x000fe4000bf06070 */
[----:B------:R-:W-:Y:S01]  /*1c10*/  UISETP.GE.AND UP1, UPT, UR6, URZ, UPT ;  /* 0x0000003f0600728c */ /* 0x000fe2000bf26270 */
[----:B------:R-:W-:-:S08]  /*1c20*/  R2UR UR6, R5 ;  /* 0x00000000050672ca */ /* 0x000fd000000e0000 */
[----:B------:R-:W-:Y:S02]  /*1c30*/  @UP0 UIADD3 UR5, UR5, 0x1, URZ ;  /* 0x0000000105050890 */ /* 0x000fe4000fffe03f */
[----:B------:R-:W-:-:S05]  /*1c40*/  UISETP.NE.AND UP0, UPT, UR7, URZ, UPT ;  /* 0x0000003f0700728c */ /* 0x000fca000bf05270 */
[----:B------:R-:W-:Y:S02]  /*1c50*/  UMOV UR4, UR5 ;  /* 0x0000000500047c82 */ /* 0x000fe40008000000 */
[----:B------:R-:W-:-:S04]  /*1c60*/  @!UP1 UIADD3 UR4, -UR4, URZ, URZ ;  /* 0x0000003f04049290 */ /* 0x000fc8000fffe13f */
[----:B------:R-:W-:-:S12]  /*1c70*/  @!UP0 ULOP3.LUT UR4, URZ, UR6, URZ, 0x33, !UPT ;  /* 0x000000063f048292 */ /* 0x000fd8000f8e333f */
.L_x_2344:
        /* <DEDUP_REMOVED lines=107> */
.L_x_2346:
        /* <DEDUP_REMOVED lines=13> */
.L_x_2573:
[----:B0-----:R-:W-:Y:S01]  /*2400*/  IMAD.U32 R0, RZ, RZ, UR42 ;  /* 0x0000002aff007e24 */ /* 0x001fe2000f8e00ff */
[----:B------:R-:W-:Y:S05]  /*2410*/  WARPSYNC.ALL ;  /* 0x0000000000007948 */ /* 0x000fea0003800000 */
[----:B------:R0:W-:Y:S01]  /*2420*/  BAR.SYNC.DEFER_BLOCKING R7, 0x100 ;  /* 0x000400070000751d */ /* 0x0001e20000010000 */
[----:B------:R-:W-:-:S13]  /*2430*/  ISETP.NE.AND P0, PT, R0, 0x3, PT ;  /* 0x000000030000780c */ /* 0x000fda0003f05270 */
[----:B0-----:R-:W-:Y:S05]  /*2440*/  @!P0 BRA `(.L_x_2348) ;  /* 0x0000000000048947 */ /* 0x001fea0003800000 */
[----:B------:R-:W-:Y:S01]  /*2450*/  BPT.TRAP 0x1 ;  /* 0x000000040000795c */ /* 0x000fe20000300000 */
.L_x_2348:
[----:B------:R-:W-:Y:S01]  /*2460*/  R2UR UR5, R3 ;  /* 0x00000000030572ca */ /* 0x000fe200000e0000 */
[----:B------:R-:W-:-:S05]  /*2470*/  IMAD.U32 R8, RZ, RZ, UR38 ;  /* 0x00000026ff087e24 */ /* 0x000fca000f8e00ff */
[----:B------:R-:W-:-:S07]  /*2480*/  SHF.L.U32 R8, R8, 0x1f, RZ ;  /* 0x0000001f08087819 */ /* 0x000fce00000006ff */
[----:B------:R-:W-:-:S09]  /*2490*/  ULEA UR5, UR39, UR5, 0x3 ;  /* 0x0000000527057291 */ /* 0x000fd2000f8e183f */
[----:B------:R0:W1:Y:S01]  /*24a0*/  SYNCS.PHASECHK.TRANS64.TRYWAIT P1, [UR5+0x22830], R8 ;  /* 0x02283008ff0075a7 */ /* 0x0000620008020145 */
[----:B------:R-:W-:Y:S05]  /*24b0*/  @!P0 BRA `(.L_x_2349) ;  /* 0x0000000000048947 */ /* 0x000fea0003800000 */
[----:B------:R-:W-:Y:S01]  /*24c0*/  BPT.TRAP 0x1 ;  /* 0x000000040000795c */ /* 0x000fe20000300000 */
.L_x_2349:
[----:B-1----:R-:W-:Y:S05]  /*24d0*/  @P1 BRA `(.L_x_2350) ;  /* 0x0000000000081947 */ /* 0x002fea0003800000 */
[----:B------:R-:W1:Y:S02]  /*24e0*/  SYNCS.PHASECHK.TRANS64.TRYWAIT P1, [UR5+0x22830], R8 ;  /* 0x02283008ff0075a7 */ /* 0x000e640008020145 */
[----:B-1----:R-:W-:Y:S05]  /*24f0*/  @!P1 BRA `(.L_x_2351) ;  /* 0x0000018000e09947 */ /* 0x002fea0003800000 */
.L_x_2350:
[----:B------:R-:W-:Y:S01]  /*2500*/  R2UR UR4, R3 ;  /* 0x00000000030472ca */ /* 0x000fe200000e0000 */
[----:B------:R-:W-:Y:S01]  /*2510*/  ULOP3.LUT UR12, UR45, 0x10000, URZ, 0xfc, !UPT ;  /* 0x000100002d0c7892 */ /* 0x000fe2000f8efc3f */
[----:B------:R-:W-:Y:S01]  /*2520*/  WARPGROUP.ARRIVE ;  /* 0x00000000000079c5 */ /* 0x000fe20000000000 */
[----:B------:R-:W-:Y:S01]  /*2530*/  UMOV UR13, 0x40000040 ;  /* 0x40000040000d7882 */ /* 0x000fe20000000000 */
[----:B------:R-:W-:Y:S01]  /*2540*/  UMOV UR15, 0x40000040 ;  /* 0x40000040000f7882 */ /* 0x000fe20000000000 */
[----:B------:R-:W-:Y:S01]  /*2550*/  UIADD3 UR16, UR12, 0x2, URZ ;  /* 0x000000020c107890 */ /* 0x000fe2000fffe03f */
[----:B-1----:R-:W1:Y:S01]  /*2560*/  LDC R5, c[0x0][0x448] ;  /* 0x00011200ff057b82 */ /* 0x002e620000000800 */
[----:B------:R-:W-:Y:S01]  /*2570*/  UMOV UR17, 0x40000040 ;  /* 0x4000004000117882 */ /* 0x000fe20000000000 */
[----:B------:R-:W-:Y:S01]  /*2580*/  UMOV UR19, 0x40000040 ;  /* 0x4000004000137882 */ /* 0x000fe20000000000 */
[----:B------:R-:W-:Y:S01]  /*2590*/  UIADD3 UR20, UR12, 0x4, URZ ;  /* 0x000000040c147890 */ /* 0x000fe2000fffe03f */
[----:B------:R-:W2:Y:S01]  /*25a0*/  S2R R10, SR_TID.X ;  /* 0x00000000000a7919 */ /* 0x000ea20000002100 */
[----:B------:R-:W-:Y:S01]  /*25b0*/  UMOV UR21, 0x40000040 ;  /* 0x4000004000157882 */ /* 0x000fe20000000000 */
[----:B------:R-:W-:Y:S01]  /*25c0*/  UMOV UR23, 0x40000040 ;  /* 0x4000004000177882 */ /* 0x000fe20000000000 */
[----:B------:R-:W-:Y:S01]  /*25d0*/  UIADD3 UR4, UR4, 0x1c400, URZ ;  /* 0x0001c40004047890 */ /* 0x000fe2000fffe03f */
[----:B------:R-:W-:Y:S01]  /*25e0*/  LOP3.LUT R18, R18, 0xffefffff, RZ, 0xc0, !PT ;  /* 0xffefffff12127812 */ /* 0x000fe200078ec0ff */
[----:B------:R-:W-:-:S02]  /*25f0*/  UIADD3 UR8, UR12, 0x6, URZ ;  /* 0x000000060c087890 */ /* 0x000fc4000fffe03f */
[----:B------:R-:W-:Y:S01]  /*2600*/  USHF.R.U32.HI UR4, URZ, 0x4, UR4 ;  /* 0x000000043f047899 */ /* 0x000fe20008011604 */
[----:B------:R-:W-:Y:S01]  /*2610*/  UMOV UR9, 0x40000040 ;  /* 0x4000004000097882 */ /* 0x000fe20000000000 */
[----:B------:R-:W-:Y:S02]  /*2620*/  UMOV UR11, 0x40000040 ;  /* 0x40000040000b7882 */ /* 0x000fe40000000000 */
[----:B------:R-:W-:Y:S01]  /*2630*/  ULOP3.LUT UR4, UR4, 0x3fff, URZ, 0xc0, !UPT ;  /* 0x00003fff04047892 */ /* 0x000fe2000f8ec03f */
[----:B------:R-:W-:Y:S01]  /*2640*/  ULDC.64 UR6, c[0x0][0x9e0] ;  /* 0x0002780000067ab9 */ /* 0x000fe20000000a00 */
[----:B------:R-:W-:Y:S02]  /*2650*/  ULDC UR26, c[0x0][0x9dc] ;  /* 0x00027700001a7ab9 */ /* 0x000fe40000000800 */
[----:B------:R-:W-:Y:S02]  /*2660*/  ULOP3.LUT UR24, UR4, 0x10000, URZ, 0xfc, !UPT ;  /* 0x0001000004187892 */ /* 0x000fe4000f8efc3f */
[----:B------:R-:W-:-:S02]  /*2670*/  UISETP.GE.AND UP0, UPT, UR7, 0x1, UPT ;  /* 0x000000010700788c */ /* 0x000fc4000bf06270 */
[----:B------:R-:W-:Y:S01]  /*2680*/  UIMAD UR14, UR39, 0x300, UR24 ;  /* 0x00000300270e78a4 */ /* 0x000fe2000f8e0218 */
[----:B-1----:R-:W-:Y:S01]  /*2690*/  ISETP.NE.AND P2, PT, R5, 0x1, PT ;  /* 0x000000010500780c */ /* 0x002fe20003f45270 */
[----:B------:R-:W-:Y:S01]  /*26a0*/  ULDC UR4, c[0x0][0x9d8] ;  /* 0x0002760000047ab9 */ /* 0x000fe20000000800 */
[----:B------:R-:W1:Y:S01]  /*26b0*/  S2R R5, SR_TID.X ;  /* 0x0000000000057919 */ /* 0x000e620000002100 */
[----:B------:R-:W-:Y:S02]  /*26c0*/  UIADD3 UR18, UR14, 0x2, URZ ;  /* 0x000000020e127890 */ /* 0x000fe4000fffe03f */
[----:B------:R-:W-:Y:S02]  /*26d0*/  UIADD3 UR22, UR14, 0x4, URZ ;  /* 0x000000040e167890 */ /* 0x000fe4000fffe03f */
[----:B------:R-:W-:Y:S02]  /*26e0*/  UIADD3 UR10, UR14, 0x6, URZ ;  /* 0x000000060e0a7890 */ /* 0x000fe4000fffe03f */
[----:B------:R-:W-:Y:S01]  /*26f0*/  HGMMA.64x96x16.F32.BF16 R24, gdesc[UR12], RZ, !UPT, gsb0 ;  /* 0x016000000c1879f0 */ /* 0x000fe2000c0018ff */
[----:B------:R-:W-:Y:S01]  /*2700*/  ULOP3.LUT UR26, URZ, UR26, URZ, 0x33, !UPT ;  /* 0x0000001a3f1a7292 */ /* 0x000fe2000f8e333f */
[----:B--2---:R-:W-:-:S02]  /*2710*/  SHF.R.U32.HI R10, RZ, 0x7, R10 ;  /* 0x00000007ff0a7819 */ /* 0x004fc4000001160a */
[----:B------:R-:W2:Y:S01]  /*2720*/  @P2 LDC R6, c[0x0][0x44c] ;  /* 0x00011300ff062b82 */ /* 0x000ea20000000800 */
[----:B------:R-:W-:-:S07]  /*2730*/  @P2 LOP3.LUT R18, R18, 0x100000, RZ, 0xfc, !PT ;  /* 0x0010000012122812 */ /* 0x000fce00078efcff */
[----:B------:R-:W3:Y:S01]  /*2740*/  @P2 LDC R9, c[0x0][0x450] ;  /* 0x00011400ff092b82 */ /* 0x000ee20000000800 */
[----:B-1----:R-:W-:-:S04]  /*2750*/  LOP3.LUT R5, R5, 0x7f, RZ, 0xc0, !PT ;  /* 0x0000007f05057812 */ /* 0x002fc800078ec0ff */
[----:B------:R-:W-:Y:S01]  /*2760*/  ISETP.NE.AND P1, PT, R5, RZ, PT ;  /* 0x000000ff0500720c */ /* 0x000fe20003f25270 */
[----:B------:R-:W-:-:S04]  /*2770*/  VIADD R5, R22, UR43 ;  /* 0x0000002b16057c36 */ /* 0x000fc80008000000 */
[----:B--2---:R-:W-:Y:S01]  /*2780*/  @P2 IMAD.HI.U32 R6, R5, R6, RZ ;  /* 0x0000000605062227 */ /* 0x004fe200078e00ff */
        /* <DEDUP_REMOVED lines=12> */
[----:B------:R-:W-:Y:S02]  /*2850*/  IMAD.MOV.U32 R38, RZ, RZ, R5 ;  /* 0x000000ffff267224 */ /* 0x000fe400078e0005 */
[----:B------:R-:W-:Y:S01]  /*2860*/  FMUL.FTZ R32, R32, UR4 ;  /* 0x0000000420207c20 */ /* 0x000fe20008410000 */
[----:B------:R-:W-:-:S02]  /*2870*/  IMAD.U32 R5, RZ, RZ, UR5 ;  /* 0x00000005ff057e24 */ /* 0x000fc4000f8e00ff */
[----:B------:R-:W-:Y:S01]  /*2880*/  FMUL.FTZ R52, R52, UR4 ;  /* 0x0000000434347c20 */ /* 0x000fe20008410000 */
[----:B---3--:R-:W-:Y:S01]  /*2890*/  @P2 SHF.R.U32.HI R38, RZ, R9, R6 ;  /* 0x00000009ff262219 */ /* 0x008fe20000011606 */
[----:B------:R1:W2:Y:S01]  /*28a0*/  MUFU.TANH R14, R32 ;  /* 0x00000020000e7308 */ /* 0x0002a20000002400 */
[----:B------:R-:W-:Y:S01]  /*28b0*/  @!P1 VIADD R5, R5, 0x22840 ;  /* 0x0002284005059836 */ /* 0x000fe20000000000 */
[----:B------:R-:W-:Y:S01]  /*28c0*/  IADD3 R6, -R10, 0xb, RZ ;  /* 0x0000000b0a067810 */ /* 0x000fe20007ffe1ff */
[----:B------:R-:W-:Y:S01]  /*28d0*/  FMUL.FTZ R28, R28, UR4 ;  /* 0x000000041c1c7c20 */ /* 0x000fe20008410000 */
[----:B------:R-:W-:Y:S01]  /*28e0*/  FMUL.FTZ R29, R29, UR4 ;  /* 0x000000041d1d7c20 */ /* 0x000fe20008410000 */
[----:B------:R-:W-:Y:S01]  /*28f0*/  FMUL.FTZ R33, R33, UR4 ;  /* 0x0000000421217c20 */ /* 0x000fe20008410000 */
[----:B------:R-:W-:Y:S01]  /*2900*/  @!P1 PRMT R5, RZ, 0x654, R5 ;  /* 0x00000654ff059816 */ /* 0x000fe20000000005 */
[----:B------:R-:W-:Y:S01]  /*2910*/  FMUL.FTZ R36, R36, UR4 ;  /* 0x0000000424247c20 */ /* 0x000fe20008410000 */
[----:B------:R-:W-:Y:S01]  /*2920*/  FMUL.FTZ R37, R37, UR4 ;  /* 0x0000000425257c20 */ /* 0x000fe20008410000 */
[----:B-1----:R-:W-:Y:S01]  /*2930*/  FMUL.FTZ R32, R50, UR4 ;  /* 0x0000000432207c20 */ /* 0x002fe20008410000 */
[----:B------:R-:W-:Y:S01]  /*2940*/  FMUL.FTZ R40, R40, UR4 ;  /* 0x0000000428287c20 */ /* 0x000fe20008410000 */
[----:B------:R1:W3:Y:S01]  /*2950*/  MUFU.TANH R50, R52 ;  /* 0x0000003400327308 */ /* 0x0002e20000002400 */
[----:B------:R-:W-:Y:S01]  /*2960*/  FMUL.FTZ R44, R44, UR4 ;  /* 0x000000042c2c7c20 */ /* 0x000fe20008410000 */
[----:B------:R4:W-:Y:S06]  /*2970*/  BAR.ARV R6, 0x100 ;  /* 0x000400060000751d */ /* 0x0009ec0000002000 */
[----:B------:R-:W-:Y:S01]  /*2980*/  FMUL.FTZ R4, R24, UR4 ;  /* 0x0000000418047c20 */ /* 0x000fe20008410000 */
[----:B------:R-:W-:Y:S01]  /*2990*/  FMUL.FTZ R2, R25, UR4 ;  /* 0x0000000419027c20 */ /* 0x000fe20008410000 */
[----:B-1----:R-:W1:Y:S01]  /*29a0*/  SHFL.IDX PT, R52, R38, RZ, 0x1c1f ;  /* 0x001c1fff26347589 */ /* 0x002e6200000e0000 */
[----:B------:R-:W-:Y:S01]  /*29b0*/  FMUL.FTZ R15, R27, UR4 ;  /* 0x000000041b0f7c20 */ /* 0x000fe20008410000 */
[----:B------:R5:W0:Y:S01]  /*29c0*/  MUFU.TANH R11, R28 ;  /* 0x0000001c000b7308 */ /* 0x000a220000002400 */
[----:B------:R-:W-:Y:S01]  /*29d0*/  FMUL.FTZ R20, R30, UR4 ;  /* 0x000000041e147c20 */ /* 0x000fe20008410000 */
[----:B------:R2:W-:Y:S01]  /*29e0*/  @!P1 SYNCS.ARRIVE.TRANS64.RED.A1T0 RZ, [R5+URZ], RZ ;  /* 0x000000ff05ff99a7 */ /* 0x0005e2000810043f */
[----:B------:R-:W-:Y:S01]  /*29f0*/  FMUL.FTZ R21, R31, UR4 ;  /* 0x000000041f157c20 */ /* 0x000fe20008410000 */
[----:B------:R-:W-:Y:S01]  /*2a00*/  FMUL.FTZ R24, R34, UR4 ;  /* 0x0000000422187c20 */ /* 0x000fe20008410000 */
[----:B------:R-:W-:Y:S01]  /*2a10*/  FMUL.FTZ R25, R35, UR4 ;  /* 0x0000000423197c20 */ /* 0x000fe20008410000 */
[----:B------:R-:W-:Y:S01]  /*2a20*/  FMUL.FTZ R27, R39, UR4 ;  /* 0x00000004271b7c20 */ /* 0x000fe20008410000 */
[----:B------:R-:W-:Y:S01]  /*2a30*/  FMUL.FTZ R30, R46, UR4 ;  /* 0x000000042e1e7c20 */ /* 0x000fe20008410000 */
[----:B------:R4:W0:Y:S01]  /*2a40*/  MUFU.TANH R12, R29 ;  /* 0x0000001d000c7308 */ /* 0x0008220000002400 */
[----:B-----5:R-:W-:Y:S01]  /*2a50*/  FMUL.FTZ R28, R42, UR4 ;  /* 0x000000042a1c7c20 */ /* 0x020fe20008410000 */
[----:B--2---:R-:W-:-:S02]  /*2a60*/  IMAD R5, R176, -0x60, R19 ;  /* 0xffffffa0b0057824 */ /* 0x004fc400078e0213 */
[----:B------:R-:W-:Y:S01]  /*2a70*/  FMUL.FTZ R31, R47, UR4 ;  /* 0x000000042f1f7c20 */ /* 0x000fe20008410000 */
[----:B------:R-:W-:Y:S01]  /*2a80*/  FMUL.FTZ R48, R48, UR4 ;  /* 0x0000000430307c20 */ /* 0x000fe20008410000 */
[----:B------:R-:W-:Y:S01]  /*2a90*/  FMUL.FTZ R34, R54, UR4 ;  /* 0x0000000436227c20 */ /* 0x000fe20008410000 */
[----:B------:R-:W-:Y:S01]  /*2aa0*/  FMUL.FTZ R35, R55, UR4 ;  /* 0x0000000437237c20 */ /* 0x000fe20008410000 */
[----:B------:R-:W-:Y:S01]  /*2ab0*/  FMUL.FTZ R60, R60, UR4 ;  /* 0x000000043c3c7c20 */ /* 0x000fe20008410000 */
[----:B------:R2:W0:Y:S01]  /*2ac0*/  MUFU.TANH R72, R33 ;  /* 0x0000002100487308 */ /* 0x0004220000002400 */
[----:B----4-:R-:W-:Y:S01]  /*2ad0*/  FMUL.FTZ R29, R43, UR4 ;  /* 0x000000042b1d7c20 */ /* 0x010fe20008410000 */
[----:B------:R-:W-:Y:S01]  /*2ae0*/  FMUL.FTZ R61, R61, UR4 ;  /* 0x000000043d3d7c20 */ /* 0x000fe20008410000 */
[----:B------:R-:W-:Y:S01]  /*2af0*/  FMUL.FTZ R62, R62, UR4 ;  /* 0x000000043e3e7c20 */ /* 0x000fe20008410000 */
[----:B------:R-:W-:Y:S01]  /*2b00*/  FMUL.FTZ R39, R63, UR4 ;  /* 0x000000043f277c20 */ /* 0x000fe20008410000 */
[----:B------:R-:W-:Y:S01]  /*2b10*/  FMUL.FTZ R64, R64, UR4 ;  /* 0x0000000440407c20 */ /* 0x000fe20008410000 */
[----:B------:R-:W-:Y:S01]  /*2b20*/  FMUL.FTZ R65, R65, UR4 ;  /* 0x0000000441417c20 */ /* 0x000fe20008410000 */
[----:B------:R-:W-:Y:S01]  /*2b30*/  FMUL.FTZ R42, R66, UR4 ;  /* 0x00000004422a7c20 */ /* 0x000fe20008410000 */
[----:B------:R4:W0:Y:S01]  /*2b40*/  MUFU.TANH R73, R36 ;  /* 0x0000002400497308 */ /* 0x0008220000002400 */
[----:B--2---:R-:W-:Y:S01]  /*2b50*/  FMUL.FTZ R33, R51, UR4 ;  /* 0x0000000433217c20 */ /* 0x004fe20008410000 */
[----:B------:R-:W-:Y:S01]  /*2b60*/  FMUL.FTZ R68, R68, UR4 ;  /* 0x0000000444447c20 */ /* 0x000fe20008410000 */
        /* <DEDUP_REMOVED lines=9> */
[----:B------:R-:W-:Y:S01]  /*2c00*/  PLOP3.LUT P2, PT, PT, PT, UP0, 0x40, 0x0 ;  /* 0x000000000000781c */ /* 0x000fe20003f4e808 */
[----:B------:R-:W-:Y:S01]  /*2c10*/  IMAD.MOV.U32 R9, RZ, RZ, -0x60 ;  /* 0xffffffa0ff097424 */ /* 0x000fe200078e00ff */
[C-C-:B------:R-:W-:Y:S01]  /*2c20*/  IADD3 R10, -R16.reuse, 0x61, R5.reuse ;  /* 0x00000061100a7810 */ /* 0x140fe20007ffe105 */
[----:B------:R-:W-:Y:S01]  /*2c30*/  FMUL.FTZ R57, R57, UR4 ;  /* 0x0000000439397c20 */ /* 0x000fe20008410000 */
[----:B------:R4:W0:Y:S01]  /*2c40*/  MUFU.TANH R75, R40 ;  /* 0x00000028004b7308 */ /* 0x0008220000002400 */
[----:B--2---:R-:W-:Y:S01]  /*2c50*/  FMUL.FTZ R37, R59, UR4 ;  /* 0x000000043b257c20 */ /* 0x004fe20008410000 */
[----:B------:R-:W-:Y:S01]  /*2c60*/  IADD3 R58, -R16, 0x60, R5 ;  /* 0x00000060103a7810 */ /* 0x000fe20007ffe105 */
[----:B------:R-:W-:-:S04]  /*2c70*/  IMAD.IADD R10, R10, 0x1, -R17 ;  /* 0x000000010a0a7824 */ /* 0x000fc800078e0a11 */
[----:B------:R-:W-:Y:S01]  /*2c80*/  VIADD R63, R10, UR6 ;  /* 0x000000060a3f7c36 */ /* 0x000fe20008000000 */
[----:B------:R2:W0:Y:S01]  /*2c90*/  MUFU.TANH R77, R44 ;  /* 0x0000002c004d7308 */ /* 0x0004220000002400 */
[----:B----4-:R-:W-:Y:S01]  /*2ca0*/  FMUL.FTZ R40, R67, UR4 ;  /* 0x0000000443287c20 */ /* 0x010fe20008410000 */
[----:B------:R-:W-:Y:S02]  /*2cb0*/  IMAD R67, R176, R9, 0x60 ;  /* 0x00000060b0437424 */ /* 0x000fe400078e0209 */
[----:B------:R-:W-:Y:S01]  /*2cc0*/  VIADD R66, R10, UR26 ;  /* 0x0000001a0a427c36 */ /* 0x000fe20008000000 */
[----:B-1----:R-:W-:Y:S01]  /*2cd0*/  VIADDMNMX R13, R52, R63, R58, PT ;  /* 0x0000003f340d7246 */ /* 0x002fe2000380013a */
[----:B------:R-:W-:Y:S02]  /*2ce0*/  IMAD.IADD R70, R67, 0x1, -R16 ;  /* 0x0000000143467824 */ /* 0x000fe400078e0a10 */
[----:B------:R-:W1:Y:S01]  /*2cf0*/  MUFU.TANH R4, R4 ;  /* 0x0000000400047308 */ /* 0x000e620000002400 */
[----:B--2---:R-:W-:-:S07]  /*2d00*/  FMUL.FTZ R44, R71, UR4 ;  /* 0x00000004472c7c20 */ /* 0x004fce0008410000 */
[----:B------:R-:W2:Y:S08]  /*2d10*/  MUFU.TANH R2, R2 ;  /* 0x0000000200027308 */ /* 0x000eb00000002400 */
[----:B------:R-:W4:Y:S08]  /*2d20*/  MUFU.TANH R0, R0 ;  /* 0x0000000000007308 */ /* 0x000f300000002400 */
        /* <DEDUP_REMOVED lines=36> */
[----:B-----5:R-:W-:Y:S01]  /*2f70*/  IMAD.IADD R57, R66, 0x1, R52 ;  /* 0x0000000142397824 */ /* 0x020fe200078e0234 */
[----:B-1234-:R-:W-:Y:S06]  /*2f80*/  @P2 BRA `(.L_x_2352) ;  /* 0x0000000000542947 */ /* 0x01efec0003800000 */
[----:B------:R-:W-:Y:S01]  /*2f90*/  IADD3 R5, -R17, R19, R52 ;  /* 0x0000001311057210 */ /* 0x000fe20007ffe134 */
        /* <DEDUP_REMOVED lines=11> */
.L_x_2354:
[----:B------:R-:W-:-:S06]  /*3050*/  UISETP.NE.AND UP1, UPT, UR7, 0x1, UPT ;  /* 0x000000010700788c */ /* 0x000fcc000bf25270 */
[----:B------:R-:W-:-:S05]  /*3060*/  PLOP3.LUT P2, PT, PT, PT, UP1, 0x80, 0x0 ;  /* 0x000000000000781c */ /* 0x000fca0003f4f018 */
[----:B------:R-:W-:-:S08]  /*3070*/  @UP1 ULDC.64 UR10, c[0x0][0x9e8] ;  /* 0x00027a00000a1ab9 */ /* 0x000fd00000000a00 */
[----:B------:R-:W-:-:S05]  /*3080*/  @P2 IMAD.HI.U32 R9, R5, UR10, RZ ;  /* 0x0000000a05092c27 */ /* 0x000fca000f8e00ff */
[----:B------:R-:W-:-:S07]  /*3090*/  @P2 SHF.R.U32.HI R5, RZ, UR11, R9 ;  /* 0x0000000bff052c19 */ /* 0x000fce0008011609 */
.L_x_2355:
[----:B------:R-:W-:Y:S05]  /*30a0*/  BSYNC B0 ;  /* 0x0000000000007941 */ /* 0x000fea0003800000 */
.L_x_2353:
[----:B------:R-:W-:-:S05]  /*30b0*/  IMAD R10, R5, UR7, R70 ;  /* 0x00000007050a7c24 */ /* 0x000fca000f8e0246 */
[----:B------:R-:W-:Y:S02]  /*30c0*/  VIMNMX R57, R57, R10, !PT ;  /* 0x0000000a39397248 */ /* 0x000fe40007fe0100 */
[----:B------:R-:W-:-:S07]  /*30d0*/  VIADDMNMX R13, R10, UR7, R13, PT ;  /* 0x000000070a0d7c46 */ /* 0x000fce000b80010d */
.L_x_2352:
[C---:B------:R-:W-:Y:S02]  /*30e0*/  ISETP.GE.AND P3, PT, R67.reuse, 0x9, PT ;  /* 0x000000094300780c */ /* 0x040fe40003f66270 */
[----:B------:R-:W-:Y:S02]  /*30f0*/  ISETP.GE.AND P2, PT, R67, 0x2, PT ;  /* 0x000000024300780c */ /* 0x000fe40003f46270 */
[----:B------:R-:W-:Y:S02]  /*3100*/  P2R R83, PR, RZ, 0x8 ;  /* 0x00000008ff537803 */ /* 0x000fe40000000000 */
[C---:B------:R-:W-:Y:S02]  /*3110*/  ISETP.GT.AND P3, PT, R57.reuse, 0x8, !P3 ;  /* 0x000000083900780c */ /* 0x040fe40005f64270 */
[----:B------:R-:W-:Y:S02]  /*3120*/  ISETP.GT.AND P4, PT, R57, 0x1, !P2 ;  /* 0x000000013900780c */ /* 0x000fe40005784270 */
[----:B------:R-:W-:-:S02]  /*3130*/  ISETP.LT.OR P3, PT, R13, 0x9, P3 ;  /* 0x000000090d00780c */ /* 0x000fc40001f61670 */
[----:B------:R-:W-:Y:S02]  /*3140*/  ISETP.GE.AND P5, PT, R67, 0xa, PT ;  /* 0x0000000a4300780c */ /* 0x000fe40003fa6270 */
[----:B0-----:R-:W-:Y:S02]  /*3150*/  FSEL R59, R11, -INF , !P3 ;  /* 0xff8000000b3b7808 */ /* 0x001fe40005800000 */
[----:B------:R-:W-:Y:S02]  /*3160*/  ISETP.LT.OR P4, PT, R13, 0x2, P4 ;  /* 0x000000020d00780c */ /* 0x000fe40002781670 */
[----:B------:R-:W-:Y:S02]  /*3170*/  ISETP.GT.AND P3, PT, R57, 0x9, !P5 ;  /* 0x000000093900780c */ /* 0x000fe40006f64270 */
[----:B------:R-:W-:Y:S02]  /*3180*/  FSEL R71, R2, -INF , !P4 ;  /* 0xff80000002477808 */ /* 0x000fe40006000000 */
        /* <DEDUP_REMOVED lines=123> */
.L_x_2358:
[----:B------:R-:W-:-:S06]  /*3940*/  UISETP.NE.AND UP1, UPT, UR7, 0x1, UPT ;  /* 0x000000010700788c */ /* 0x000fcc000bf25270 */
[----:B------:R-:W-:-:S05]  /*3950*/  PLOP3.LUT P5, PT, PT, PT, UP1, 0x80, 0x0 ;  /* 0x000000000000781c */ /* 0x000fca0003faf018 */
[----:B------:R-:W-:-:S08]  /*3960*/  @UP1 ULDC.64 UR10, c[0x0][0x9e8] ;  /* 0x00027a00000a1ab9 */ /* 0x000fd00000000a00 */
[----:B------:R-:W-:Y:S01]  /*3970*/  @P5 IMAD.HI.U32 R38, R4, UR10, RZ ;  /* 0x0000000a04265c27 */ /* 0x000fe2000f8e00ff */
[----:B------:R-:W-:-:S13]  /*3980*/  PLOP3.LUT P5, PT, PT, PT, UP1, 0x80, 0x0 ;  /* 0x000000000000781c */ /* 0x000fda0003faf018 */
[----:B------:R-:W-:-:S07]  /*3990*/  @P5 SHF.R.U32.HI R4, RZ, UR11, R38 ;  /* 0x0000000bff045c19 */ /* 0x000fce0008011626 */
.L_x_2359:
[----:B------:R-:W-:Y:S05]  /*39a0*/  BSYNC B0 ;  /* 0x0000000000007941 */ /* 0x000fea0003800000 */
.L_x_2357:
[----:B------:R-:W-:-:S05]  /*39b0*/  IMAD R4, R4, UR7, R70 ;  /* 0x0000000704047c24 */ /* 0x000fca000f8e0246 */
[----:B------:R-:W-:Y:S02]  /*39c0*/  VIMNMX R60, R60, R4, !PT ;  /* 0x000000043c3c7248 */ /* 0x000fe40007fe0100 */
[----:B------:R-:W-:-:S07]  /*39d0*/  VIADDMNMX R57, R4, UR7, R57, PT ;  /* 0x0000000704397c46 */ /* 0x000fce000b800139 */
.L_x_2356:
[C---:B------:R-:W-:Y:S01]  /*39e0*/  ISETP.GT.AND P2, PT, R60.reuse, 0x1, !P2 ;  /* 0x000000013c00780c */ /* 0x040fe20005744270 */
[----:B------:R-:W-:Y:S01]  /*39f0*/  ULDC UR4, c[0x0][0x988] ;  /* 0x0002620000047ab9 */ /* 0x000fe20000000800 */
[----:B------:R-:W-:Y:S02]  /*3a00*/  ISETP.NE.AND P5, PT, R73, RZ, PT ;  /* 0x000000ff4900720c */ /* 0x000fe40003fa5270 */
[----:B------:R-:W-:Y:S02]  /*3a10*/  ISETP.LT.OR P2, PT, R57, 0x2, P2 ;  /* 0x000000023900780c */ /* 0x000fe40001741670 */
[----:B------:R-:W-:Y:S02]  /*3a20*/  ISETP.GT.AND P6, PT, R60, RZ, !P6 ;  /* 0x000000ff3c00720c */ /* 0x000fe400077c4270 */
[----:B------:R-:W-:Y:S02]  /*3a30*/  FSEL R15, R15, -INF , !P2 ;  /* 0xff8000000f0f7808 */ /* 0x000fe40005000000 */
[----:B------:R-:W-:-:S02]  /*3a40*/  ISETP.NE.AND P2, PT, R83, RZ, PT ;  /* 0x000000ff5300720c */ /* 0x000fc40003f45270 */
[C---:B------:R-:W-:Y:S02]  /*3a50*/  ISETP.LT.OR P6, PT, R57.reuse, 0x1, P6 ;  /* 0x000000013900780c */ /* 0x040fe400037c1670 */
[----:B------:R-:W-:Y:S02]  /*3a60*/  ISETP.GT.AND P2, PT, R60, 0x8, !P2 ;  /* 0x000000083c00780c */ /* 0x000fe40005744270 */
[----:B------:R-:W-:Y:S02]  /*3a70*/  FSEL R58, R0, -INF , !P6 ;  /* 0xff800000003a7808 */ /* 0x000fe40007000000 */
[----:B------:R-:W-:Y:S02]  /*3a80*/  ISETP.LT.OR P2, PT, R57, 0x9, P2 ;  /* 0x000000093900780c */ /* 0x000fe40001741670 */
[----:B------:R-:W-:Y:S02]  /*3a90*/  FMNMX.FTZ R0, R65, R71, !PT ;  /* 0x0000004741007209 */ /* 0x000fe40007810000 */
[----:B------:R-:W-:-:S02]  /*3aa0*/  FSEL R20, R20, -INF , !P2 ;  /* 0xff80000014147808 */ /* 0x000fc40005000000 */
        /* <DEDUP_REMOVED lines=47> */
[----:B------:R-:W-:-:S02]  /*3da0*/  ISETP.NE.AND P2, PT, R76, RZ, PT ;  /* 0x000000ff4c00720c */ /* 0x000fc40003f45270 */
[----:B------:R-:W-:Y:S02]  /*3db0*/  FMNMX.FTZ R0, R2, R61, !PT ;  /* 0x0000003d02007209 */ /* 0x000fe40007810000 */
[----:B------:R-:W-:Y:S02]  /*3dc0*/  ISETP.GT.AND P2, PT, R60, 0x28, !P2 ;  /* 0x000000283c00780c */ /* 0x000fe40005744270 */
[----:B------:R-:W-:Y:S02]  /*3dd0*/  FMNMX.FTZ R61, R13, R0, !PT ;  /* 0x000000000d3d7209 */ /* 0x000fe40007810000 */
[----:B------:R-:W-:Y:S02]  /*3de0*/  ISETP.LT.OR P2, PT, R57, 0x29, P2 ;  /* 0x000000293900780c */ /* 0x000fe40001741670 */
[----:B------:R-:W-:Y:S01]  /*3df0*/  ISETP.NE.AND P5, PT, R82, RZ, PT ;  /* 0x000000ff5200720c */ /* 0x000fe20003fa5270 */
[----:B------:R-:W0:Y:S01]  /*3e00*/  SHFL.BFLY PT, R0, R61, 0x2, 0x1f ;  /* 0x0c401f003d007f89 */ /* 0x000e2200000e0000 */
[----:B------:R-:W-:-:S02]  /*3e10*/  FSEL R30, R30, -INF , !P2 ;  /* 0xff8000001e1e7808 */ /* 0x000fc40005000000 */
[----:B------:R-:W-:Y:S02]  /*3e20*/  ISETP.NE.AND P2, PT, R77, RZ, PT ;  /* 0x000000ff4d00720c */ /* 0x000fe40003f45270 */
[----:B------:R-:W-:Y:S02]  /*3e30*/  ISETP.NE.AND P6, PT, R90, RZ, PT ;  /* 0x000000ff5a00720c */ /* 0x000fe40003fc5270 */
[C---:B------:R-:W-:Y:S02]  /*3e40*/  ISETP.GT.AND P2, PT, R60.reuse, 0x29, !P2 ;  /* 0x000000293c00780c */ /* 0x040fe40005744270 */
[C---:B------:R-:W-:Y:S02]  /*3e50*/  ISETP.GT.AND P3, PT, R60.reuse, 0x51, !P3 ;  /* 0x000000513c00780c */ /* 0x040fe40005f64270 */
[----:B------:R-:W-:Y:S02]  /*3e60*/  ISETP.LT.OR P2, PT, R57, 0x2a, P2 ;  /* 0x0000002a3900780c */ /* 0x000fe40001741670 */
[----:B------:R-:W-:-:S02]  /*3e70*/  ISETP.GT.AND P4, PT, R60, 0x58, !P4 ;  /* 0x000000583c00780c */ /* 0x000fc40006784270 */
[----:B------:R-:W-:Y:S02]  /*3e80*/  FSEL R31, R31, -INF , !P2 ;  /* 0xff8000001f1f7808 */ /* 0x000fe40005000000 */
[----:B------:R-:W-:Y:S02]  /*3e90*/  ISETP.NE.AND P2, PT, R78, RZ, PT ;  /* 0x000000ff4e00720c */ /* 0x000fe40003f45270 */
[C---:B------:R-:W-:Y:S02]  /*3ea0*/  ISETP.LT.OR P3, PT, R57.reuse, 0x52, P3 ;  /* 0x000000523900780c */ /* 0x040fe40001f61670 */
[----:B------:R-:W-:Y:S02]  /*3eb0*/  ISETP.GT.AND P2, PT, R60, 0x30, !P2 ;  /* 0x000000303c00780c */ /* 0x000fe40005744270 */
[C---:B------:R-:W-:Y:S02]  /*3ec0*/  ISETP.LT.OR P4, PT, R57.reuse, 0x59, P4 ;  /* 0x000000593900780c */ /* 0x040fe40002781670 */
[----:B------:R-:W-:-:S02]  /*3ed0*/  ISETP.LT.OR P2, PT, R57, 0x31, P2 ;  /* 0x000000313900780c */ /* 0x000fc40001741670 */
[----:B------:R-:W-:Y:S02]  /*3ee0*/  FSEL R40, R40, -INF , !P3 ;  /* 0xff80000028287808 */ /* 0x000fe40005800000 */
[----:B------:R-:W-:Y:S02]  /*3ef0*/  FSEL R32, R32, -INF , !P2 ;  /* 0xff80000020207808 */ /* 0x000fe40005000000 */
[----:B------:R-:W-:Y:S02]  /*3f00*/  ISETP.NE.AND P2, PT, R87, RZ, PT ;  /* 0x000000ff5700720c */ /* 0x000fe40003f45270 */
[----:B------:R-:W-:Y:S02]  /*3f10*/  FSEL R46, R46, -INF , !P4 ;  /* 0xff8000002e2e7808 */ /* 0x000fe40006000000 */
        /* <DEDUP_REMOVED lines=23> */
[----:B0-----:R-:W-:-:S05]  /*4090*/  FMNMX.FTZ R62, R61, R0, !PT ;  /* 0x000000003d3e7209 */ /* 0x001fca0007810000 */
[----:B------:R-:W0:Y:S02]  /*40a0*/  SHFL.BFLY PT, R63, R62, 0x1, 0x1f ;  /* 0x0c201f003e3f7f89 */ /* 0x000e2400000e0000 */
[----:B0-----:R-:W-:-:S04]  /*40b0*/  FMNMX.FTZ R4, R62, R63, !PT ;  /* 0x0000003f3e047209 */ /* 0x001fc80007810000 */
[C---:B------:R-:W-:Y:S01]  /*40c0*/  FSETP.NEU.FTZ.AND P2, PT, R4.reuse, -INF , PT ;  /* 0xff8000000400780b */ /* 0x040fe20003f5d000 */
[----:B------:R-:W-:-:S05]  /*40d0*/  FMUL.FTZ R0, R4, UR4 ;  /* 0x0000000404007c20 */ /* 0x000fca0008410000 */
[----:B------:R-:W-:Y:S02]  /*40e0*/  FSEL R64, R0, RZ, P2 ;  /* 0x000000ff00407208 */ /* 0x000fe40001000000 */
[----:B------:R-:W-:Y:S02]  /*40f0*/  ISETP.GT.AND P2, PT, R60, 0x49, !P5 ;  /* 0x000000493c00780c */ /* 0x000fe40006f44270 */
[----:B------:R-:W-:Y:S01]  /*4100*/  ISETP.NE.AND P5, PT, R67, RZ, PT ;  /* 0x000000ff4300720c */ /* 0x000fe20003fa5270 */
[--C-:B------:R-:W-:Y:S01]  /*4110*/  FFMA.FTZ R154, R59, UR4, -R64.reuse ;  /* 0x000000043b9a7c23 */ /* 0x100fe20008010840 */
[----:B------:R-:W-:Y:S01]  /*4120*/  ISETP.LT.OR P2, PT, R57, 0x4a, P2 ;  /* 0x0000004a3900780c */ /* 0x000fe20001741670 */
[--C-:B------:R-:W-:Y:S01]  /*4130*/  FFMA.FTZ R156, R56, UR4, -R64.reuse ;  /* 0x00000004389c7c23 */ /* 0x100fe20008010840 */
[--C-:B------:R-:W-:Y:S01]  /*4140*/  FFMA.FTZ R158, R55, UR4, -R64.reuse ;  /* 0x00000004379e7c23 */ /* 0x100fe20008010840 */
[----:B------:R-:W-:Y:S01]  /*4150*/  ISETP.GT.AND P5, PT, R60, 0x59, !P5 ;  /* 0x000000593c00780c */ /* 0x000fe20006fa4270 */
[--C-:B------:R-:W-:Y:S01]  /*4160*/  FFMA.FTZ R160, R54, UR4, -R64.reuse ;  /* 0x0000000436a07c23 */ /* 0x100fe20008010840 */
[----:B------:R-:W-:Y:S01]  /*4170*/  FSEL R0, R39, -INF , !P2 ;  /* 0xff80000027007808 */ /* 0x000fe20005000000 */
[--C-:B------:R-:W-:Y:S01]  /*4180*/  FFMA.FTZ R162, R53, UR4, -R64.reuse ;  /* 0x0000000435a27c23 */ /* 0x100fe20008010840 */
[----:B------:R-:W-:Y:S01]  /*4190*/  FMNMX.FTZ R39, R58, R15, !PT ;  /* 0x0000000f3a277209 */ /* 0x000fe20007810000 */
[--C-:B------:R-:W-:Y:S01]  /*41a0*/  FFMA.FTZ R48, R48, UR4, -R64.reuse ;  /* 0x0000000430307c23 */ /* 0x100fe20008010840 */
[----:B------:R-:W-:Y:S01]  /*41b0*/  ISETP.GT.AND P2, PT, R60, 0x50, !P6 ;  /* 0x000000503c00780c */ /* 0x000fe20007744270 */
        /* <DEDUP_REMOVED lines=8> */
[----:B------:R-:W-:Y:S01]  /*4240*/  MUFU.EX2 R152, R152 ;  /* 0x0000009800987308 */ /* 0x000fe20000000800 */
[----:B------:R-:W-:Y:S01]  /*4250*/  FMNMX.FTZ R62, R24, R39, !PT ;  /* 0x00000027183e7209 */ /* 0x000fe20007810000 */
[--C-:B------:R-:W-:Y:S01]  /*4260*/  FFMA.FTZ R41, R41, UR4, -R64.reuse ;  /* 0x0000000429297c23 */ /* 0x100fe20008010840 */
[----:B------:R-:W-:Y:S01]  /*4270*/  ISETP.LT.OR P5, PT, R57, 0x5a, P5 ;  /* 0x0000005a3900780c */ /* 0x000fe20002fa1670 */
[--C-:B------:R-:W-:Y:S01]  /*4280*/  FFMA.FTZ R43, R43, UR4, -R64.reuse ;  /* 0x000000042b2b7c23 */ /* 0x100fe20008010840 */
[----:B------:R-:W-:Y:S01]  /*4290*/  FMNMX.FTZ R61, R25, R62, !PT ;  /* 0x0000003e193d7209 */ /* 0x000fe20007810000 */
[--C-:B------:R-:W-:Y:S01]  /*42a0*/  FFMA.FTZ R2, R2, UR4, -R64.reuse ;  /* 0x0000000402027c23 */ /* 0x100fe20008010840 */
[----:B------:R-:W-:Y:S01]  /*42b0*/  FSEL R44, R44, -INF , !P5 ;  /* 0xff8000002c2c7808 */ /* 0x000fe20006800000 */
[----:B------:R0:W-:Y:S01]  /*42c0*/  MUFU.EX2 R57, R48 ;  /* 0x0000003000397308 */ /* 0x0001e20000000800 */
[----:B------:R-:W-:Y:S01]  /*42d0*/  FMNMX.FTZ R62, R26, R61, !PT ;  /* 0x0000003d1a3e7209 */ /* 0x000fe20007810000 */
[--C-:B------:R-:W-:Y:S01]  /*42e0*/  FFMA.FTZ R45, R45, UR4, -R64.reuse ;  /* 0x000000042d2d7c23 */ /* 0x100fe20008010840 */
[--C-:B------:R-:W-:Y:S01]  /*42f0*/  FFMA.FTZ R47, R47, UR4, -R64.reuse ;  /* 0x000000042f2f7c23 */ /* 0x100fe20008010840 */
[--C-:B------:R-:W-:Y:S01]  /*4300*/  FFMA.FTZ R10, R10, UR4, -R64.reuse ;  /* 0x000000040a0a7c23 */ /* 0x100fe20008010840 */
[----:B------:R-:W-:Y:S01]  /*4310*/  FMNMX.FTZ R59, R27, R62, !PT ;  /* 0x0000003e1b3b7209 */ /* 0x000fe20007810000 */
[--C-:B------:R-:W-:Y:S01]  /*4320*/  FFMA.FTZ R49, R49, UR4, -R64.reuse ;  /* 0x0000000431317c23 */ /* 0x100fe20008010840 */
[--C-:B------:R-:W-:Y:S01]  /*4330*/  FFMA.FTZ R164, R52, UR4, -R64.reuse ;  /* 0x0000000434a47c23 */ /* 0x100fe20008010840 */
[----:B------:R-:W1:Y:S01]  /*4340*/  MUFU.EX2 R39, R63 ;  /* 0x0000003f00277308 */ /* 0x000e620000000800 */
[----:B------:R-:W-:Y:S01]  /*4350*/  FMNMX.FTZ R62, R28, R59, !PT ;  /* 0x0000003b1c3e7209 */ /* 0x000fe20007810000 */
[--C-:B0-----:R-:W-:Y:S01]  /*4360*/  FFMA.FTZ R48, R5, UR4, -R64.reuse ;  /* 0x0000000405307c23 */ /* 0x101fe20008010840 */
[--C-:B------:R-:W-:Y:S01]  /*4370*/  FFMA.FTZ R51, R51, UR4, -R64.reuse ;  /* 0x0000000433337c23 */ /* 0x100fe20008010840 */
[--C-:B------:R-:W-:Y:S01]  /*4380*/  FFMA.FTZ R166, R50, UR4, -R64.reuse ;  /* 0x0000000432a67c23 */ /* 0x100fe20008010840 */
[----:B------:R-:W-:Y:S01]  /*4390*/  FMNMX.FTZ R59, R29, R62, !PT ;  /* 0x0000003e1d3b7209 */ /* 0x000fe20007810000 */
[--C-:B------:R-:W-:Y:S01]  /*43a0*/  FFMA.FTZ R14, R14, UR4, -R64.reuse ;  /* 0x000000040e0e7c23 */ /* 0x100fe20008010840 */
[--C-:B------:R-:W-:Y:S01]  /*43b0*/  FFMA.FTZ R9, R9, UR4, -R64.reuse ;  /* 0x0000000409097c23 */ /* 0x100fe20008010840 */
[----:B------:R-:W-:Y:S01]  /*43c0*/  MUFU.EX2 R170, R11 ;  /* 0x0000000b00aa7308 */ /* 0x000fe20000000800 */
[----:B------:R-:W-:Y:S01]  /*43d0*/  FMNMX.FTZ R56, R30, R59, !PT ;  /* 0x0000003b1e387209 */ /* 0x000fe20007810000 */
[----:B------:R-:W-:-:S03]  /*43e0*/  FFMA.FTZ R13, R13, UR4, -R64 ;  /* 0x000000040d0d7c23 */ /* 0x000fc60008010840 */
[----:B------:R-:W-:-:S03]  /*43f0*/  FMNMX.FTZ R59, R31, R56, !PT ;  /* 0x000000381f3b7209 */ /* 0x000fc60007810000 */
[----:B------:R-:W0:Y:S01]  /*4400*/  MUFU.EX2 R154, R154 ;  /* 0x0000009a009a7308 */ /* 0x000e220000000800 */
[----:B------:R-:W-:-:S04]  /*4410*/  FMNMX.FTZ R56, R32, R59, !PT ;  /* 0x0000003b20387209 */ /* 0x000fc80007810000 */
[----:B------:R-:W-:-:S03]  /*4420*/  FMNMX.FTZ R59, R33, R56, !PT ;  /* 0x00000038213b7209 */ /* 0x000fc60007810000 */
[----:B------:R-:W2:Y:S01]  /*4430*/  MUFU.EX2 R41, R41 ;  /* 0x0000002900297308 */ /* 0x000ea20000000800 */
[----:B------:R-:W-:-:S04]  /*4440*/  FMNMX.FTZ R56, R34, R59, !PT ;  /* 0x0000003b22387209 */ /* 0x000fc80007810000 */
[----:B------:R-:W-:-:S03]  /*4450*/  FMNMX.FTZ R55, R35, R56, !PT ;  /* 0x0000003823377209 */ /* 0x000fc60007810000 */
[----:B------:R-:W3:Y:S01]  /*4460*/  MUFU.EX2 R156, R156 ;  /* 0x0000009c009c7308 */ /* 0x000ee20000000800 */
[----:B------:R-:W-:-:S04]  /*4470*/  FMNMX.FTZ R56, R36, R55, !PT ;  /* 0x0000003724387209 */ /* 0x000fc80007810000 */
[----:B------:R-:W-:-:S03]  /*4480*/  FMNMX.FTZ R55, R37, R56, !PT ;  /* 0x0000003825377209 */ /* 0x000fc60007810000 */
[----:B------:R-:W4:Y:S01]  /*4490*/  MUFU.EX2 R43, R43 ;  /* 0x0000002b002b7308 */ /* 0x000f220000000800 */
[----:B------:R-:W-:-:S04]  /*44a0*/  FMNMX.FTZ R55, R38, R55, !PT ;  /* 0x0000003726377209 */ /* 0x000fc80007810000 */
[----:B------:R-:W-:-:S03]  /*44b0*/  FMNMX.FTZ R55, R0, R55, !PT ;  /* 0x0000003700377209 */ /* 0x000fc60007810000 */
[----:B------:R-:W-:Y:S01]  /*44c0*/  MUFU.EX2 R174, R2 ;  /* 0x0000000200ae7308 */ /* 0x000fe20000000800 */
[----:B------:R-:W-:-:S04]  /*44d0*/  FMNMX.FTZ R55, R42, R55, !PT ;  /* 0x000000372a377209 */ /* 0x000fc80007810000 */
[----:B------:R-:W-:-:S03]  /*44e0*/  FMNMX.FTZ R55, R40, R55, !PT ;  /* 0x0000003728377209 */ /* 0x000fc60007810000 */
[----:B------:R-:W5:Y:S01]  /*44f0*/  MUFU.EX2 R158, R158 ;  /* 0x0000009e009e7308 */ /* 0x000f620000000800 */
[----:B------:R-:W-:-:S04]  /*4500*/  FMNMX.FTZ R55, R46, R55, !PT ;  /* 0x000000372e377209 */ /* 0x000fc80007810000 */
[----:B------:R-:W-:-:S03]  /*4510*/  FMNMX.FTZ R55, R44, R55, !PT ;  /* 0x000000372c377209 */ /* 0x000fc60007810000 */
[----:B------:R-:W5:Y:S02]  /*4520*/  MUFU.EX2 R45, R45 ;  /* 0x0000002d002d7308 */ /* 0x000f640000000800 */
[----:B------:R-:W1:Y:S06]  /*4530*/  SHFL.BFLY PT, R54, R55, 0x2, 0x1f ;  /* 0x0c401f0037367f89 */ /* 0x000e6c00000e0000 */
[----:B------:R-:W5:Y:S08]  /*4540*/  MUFU.EX2 R160, R160 ;  /* 0x000000a000a07308 */ /* 0x000f700000000800 */
[----:B------:R-:W5:Y:S08]  /*4550*/  MUFU.EX2 R47, R47 ;  /* 0x0000002f002f7308 */ /* 0x000f700000000800 */
[----:B------:R-:W-:Y:S01]  /*4560*/  MUFU.EX2 R162, R162 ;  /* 0x000000a200a27308 */ /* 0x000fe20000000800 */
[----:B-1----:R-:W-:-:S05]  /*4570*/  FMNMX.FTZ R54, R55, R54, !PT ;  /* 0x0000003637367209 */ /* 0x002fca0007810000 */
[----:B------:R-:W1:Y:S02]  /*4580*/  SHFL.BFLY PT, R53, R54, 0x1, 0x1f ;  /* 0x0c201f0036357f89 */ /* 0x000e6400000e0000 */
[----:B------:R0:W-:Y:S08]  /*4590*/  MUFU.EX2 R55, R12 ;  /* 0x0000000c00377308 */ /* 0x0001f00000000800 */
[----:B------:R5:W-:Y:S08]  /*45a0*/  MUFU.EX2 R59, R10 ;  /* 0x0000000a003b7308 */ /* 0x000bf00000000800 */
[----:B------:R-:W-:Y:S01]  /*45b0*/  MUFU.EX2 R49, R49 ;  /* 0x0000003100317308 */ /* 0x000fe20000000800 */
[----:B-1----:R-:W-:Y:S01]  /*45c0*/  FMNMX.FTZ R5, R54, R53, !PT ;  /* 0x0000003536057209 */ /* 0x002fe20007810000 */
[----:B------:R-:W-:-:S06]  /*45d0*/  FADD.FTZ R53, R152, R39 ;  /* 0x0000002798357221 */ /* 0x000fcc0000010000 */
[----:B------:R-:W-:Y:S01]  /*45e0*/  MUFU.EX2 R164, R164 ;  /* 0x000000a400a47308 */ /* 0x000fe20000000800 */
[----:B------:R-:W-:Y:S01]  /*45f0*/  F2FP.BF16.F32.PACK_AB R152, R39, R152 ;  /* 0x000000982798723e */ /* 0x000fe200000010ff */
[C---:B0-----:R-:W-:Y:S01]  /*4600*/  FMUL.FTZ R12, R5.reuse, UR4 ;  /* 0x00000004050c7c20 */ /* 0x041fe20008410000 */
[----:B------:R-:W-:Y:S01]  /*4610*/  FSETP.NEU.FTZ.AND P2, PT, R5, -INF , PT ;  /* 0xff8000000500780b */ /* 0x000fe20003f5d000 */
[----:B------:R-:W-:Y:S01]  /*4620*/  FADD.FTZ R2, R154, R53 ;  /* 0x000000359a027221 */ /* 0x000fe20000010000 */
[C---:B--2---:R-:W-:Y:S02]  /*4630*/  F2FP.BF16.F32.PACK_AB R154, R41.reuse, R154 ;  /* 0x0000009a299a723e */ /* 0x044fe400000010ff */
[----:B------:R-:W-:Y:S01]  /*4640*/  FSEL R11, R12, RZ, P2 ;  /* 0x000000ff0c0b7208 */ /* 0x000fe20001000000 */
[----:B------:R-:W-:Y:S01]  /*4650*/  FADD.FTZ R53, R41, R2 ;  /* 0x0000000229357221 */ /* 0x000fe20000010000 */
[----:B------:R-:W-:Y:S03]  /*4660*/  MUFU.EX2 R51, R51 ;  /* 0x0000003300337308 */ /* 0x000fe60000000800 */
[--C-:B------:R-:W-:Y:S01]  /*4670*/  FFMA.FTZ R58, R58, UR4, -R11.reuse ;  /* 0x000000043a3a7c23 */ /* 0x100fe2000801080b */
[--C-:B------:R-:W-:Y:S01]  /*4680*/  FFMA.FTZ R15, R15, UR4, -R11.reuse ;  /* 0x000000040f0f7c23 */ /* 0x100fe2000801080b */
[--C-:B------:R-:W-:Y:S01]  /*4690*/  FFMA.FTZ R20, R20, UR4, -R11.reuse ;  /* 0x0000000414147c23 */ /* 0x100fe2000801080b */
[--C-:B------:R-:W-:Y:S01]  /*46a0*/  FFMA.FTZ R21, R21, UR4, -R11.reuse ;  /* 0x0000000415157c23 */ /* 0x100fe2000801080b */
[--C-:B------:R-:W-:Y:S01]  /*46b0*/  FFMA.FTZ R24, R24, UR4, -R11.reuse ;  /* 0x0000000418187c23 */ /* 0x100fe2000801080b */
[--C-:B------:R-:W-:Y:S01]  /*46c0*/  FFMA.FTZ R25, R25, UR4, -R11.reuse ;  /* 0x0000000419197c23 */ /* 0x100fe2000801080b */
[----:B------:R-:W-:Y:S01]  /*46d0*/  MUFU.EX2 R58, R58 ;  /* 0x0000003a003a7308 */ /* 0x000fe20000000800 */
[----:B------:R-:W-:Y:S01]  /*46e0*/  FFMA.FTZ R26, R26, UR4, -R11 ;  /* 0x000000041a1a7c23 */ /* 0x000fe2000801080b */
[----:B---3--:R-:W-:Y:S01]  /*46f0*/  FADD.FTZ R2, R156, R53 ;  /* 0x000000359c027221 */ /* 0x008fe20000010000 */
[--C-:B------:R-:W-:Y:S01]  /*4700*/  FFMA.FTZ R27, R27, UR4, -R11.reuse ;  /* 0x000000041b1b7c23 */ /* 0x100fe2000801080b */
[--C-:B------:R-:W-:Y:S01]  /*4710*/  FFMA.FTZ R28, R28, UR4, -R11.reuse ;  /* 0x000000041c1c7c23 */ /* 0x100fe2000801080b */
[--C-:B------:R-:W-:Y:S01]  /*4720*/  FFMA.FTZ R29, R29, UR4, -R11.reuse ;  /* 0x000000041d1d7c23 */ /* 0x100fe2000801080b */
[----:B----4-:R-:W-:Y:S01]  /*4730*/  FADD.FTZ R61, R43, R2 ;  /* 0x000000022b3d7221 */ /* 0x010fe20000010000 */
[--C-:B------:R-:W-:Y:S01]  /*4740*/  FFMA.FTZ R30, R30, UR4, -R11.reuse ;  /* 0x000000041e1e7c23 */ /* 0x100fe2000801080b */
[----:B------:R-:W0:Y:S01]  /*4750*/  MUFU.EX2 R15, R15 ;  /* 0x0000000f000f7308 */ /* 0x000e220000000800 */
[----:B------:R-:W-:Y:S01]  /*4760*/  FFMA.FTZ R31, R31, UR4, -R11 ;  /* 0x000000041f1f7c23 */ /* 0x000fe2000801080b */
[----:B-----5:R-:W-:Y:S01]  /*4770*/  FADD.FTZ R10, R158, R61 ;  /* 0x0000003d9e0a7221 */ /* 0x020fe20000010000 */
[--C-:B------:R-:W-:Y:S01]  /*4780*/  FFMA.FTZ R32, R32, UR4, -R11.reuse ;  /* 0x0000000420207c23 */ /* 0x100fe2000801080b */
[--C-:B------:R-:W-:Y:S01]  /*4790*/  FFMA.FTZ R33, R33, UR4, -R11.reuse ;  /* 0x0000000421217c23 */ /* 0x100fe2000801080b */
[--C-:B------:R-:W-:Y:S01]  /*47a0*/  FFMA.FTZ R34, R34, UR4, -R11.reuse ;  /* 0x0000000422227c23 */ /* 0x100fe2000801080b */
[----:B------:R-:W-:Y:S01]  /*47b0*/  FADD.FTZ R61, R45, R10 ;  /* 0x0000000a2d3d7221 */ /* 0x000fe20000010000 */
[--C-:B------:R-:W-:Y:S01]  /*47c0*/  FFMA.FTZ R35, R35, UR4, -R11.reuse ;  /* 0x0000000423237c23 */ /* 0x100fe2000801080b */
[----:B------:R-:W1:Y:S01]  /*47d0*/  MUFU.EX2 R20, R20 ;  /* 0x0000001400147308 */ /* 0x000e620000000800 */
[----:B------:R-:W-:Y:S01]  /*47e0*/  FFMA.FTZ R36, R36, UR4, -R11 ;  /* 0x0000000424247c23 */ /* 0x000fe2000801080b */
[----:B------:R-:W-:Y:S01]  /*47f0*/  FADD.FTZ R10, R160, R61 ;  /* 0x0000003da00a7221 */ /* 0x000fe20000010000 */
[--C-:B------:R-:W-:Y:S01]  /*4800*/  FFMA.FTZ R37, R37, UR4, -R11.reuse ;  /* 0x0000000425257c23 */ /* 0x100fe2000801080b */
[--C-:B------:R-:W-:Y:S01]  /*4810*/  FFMA.FTZ R38, R38, UR4, -R11.reuse ;  /* 0x0000000426267c23 */ /* 0x100fe2000801080b */
[--C-:B------:R-:W-:Y:S01]  /*4820*/  FFMA.FTZ R0, R0, UR4, -R11.reuse ;  /* 0x0000000400007c23 */ /* 0x100fe2000801080b */
[----:B------:R-:W-:Y:S01]  /*4830*/  FADD.FTZ R61, R47, R10 ;  /* 0x0000000a2f3d7221 */ /* 0x000fe20000010000 */
[----:B------:R-:W-:Y:S01]  /*4840*/  FFMA.FTZ R42, R42, UR4, -R11 ;  /* 0x000000042a2a7c23 */ /* 0x000fe2000801080b */
[----:B------:R-:W2:Y:S01]  /*4850*/  MUFU.EX2 R21, R21 ;  /* 0x0000001500157308 */ /* 0x000ea20000000800 */
[----:B0-----:R-:W-:Y:S01]  /*4860*/  FADD.FTZ R53, R58, R15 ;  /* 0x0000000f3a357221 */ /* 0x001fe20000010000 */
[----:B------:R-:W-:Y:S01]  /*4870*/  FADD.FTZ R10, R162, R61 ;  /* 0x0000003da20a7221 */ /* 0x000fe20000010000 */
[--C-:B------:R-:W-:Y:S01]  /*4880*/  FFMA.FTZ R40, R40, UR4, -R11.reuse ;  /* 0x0000000428287c23 */ /* 0x100fe2000801080b */
[--C-:B------:R-:W-:Y:S01]  /*4890*/  FFMA.FTZ R46, R46, UR4, -R11.reuse ;  /* 0x000000042e2e7c23 */ /* 0x100fe2000801080b */
[----:B------:R-:W-:Y:S01]  /*48a0*/  FFMA.FTZ R11, R44, UR4, -R11 ;  /* 0x000000042c0b7c23 */ /* 0x000fe2000801080b */
[----:B------:R-:W-:Y:S01]  /*48b0*/  FADD.FTZ R61, R49, R10 ;  /* 0x0000000a313d7221 */ /* 0x000fe20000010000 */
[----:B------:R-:W-:Y:S01]  /*48c0*/  F2FP.BF16.F32.PACK_AB R156, R43, R156 ;  /* 0x0000009c2b9c723e */ /* 0x000fe200000010ff */
[----:B------:R-:W0:Y:S01]  /*48d0*/  MUFU.EX2 R24, R24 ;  /* 0x0000001800187308 */ /* 0x000e220000000800 */
[----:B-1----:R-:W-:Y:S01]  /*48e0*/  FADD.FTZ R2, R20, R53 ;  /* 0x0000003514027221 */ /* 0x002fe20000010000 */
[----:B------:R-:W-:Y:S01]  /*48f0*/  FADD.FTZ R10, R164, R61 ;  /* 0x0000003da40a7221 */ /* 0x000fe20000010000 */
[----:B------:R-:W-:-:S02]  /*4900*/  F2FP.BF16.F32.PACK_AB R158, R45, R158 ;  /* 0x0000009e2d9e723e */ /* 0x000fc400000010ff */
[----:B------:R-:W-:Y:S01]  /*4910*/  F2FP.BF16.F32.PACK_AB R160, R47, R160 ;  /* 0x000000a02fa0723e */ /* 0x000fe200000010ff */
[----:B------:R-:W-:Y:S01]  /*4920*/  FADD.FTZ R61, R51, R10 ;  /* 0x0000000a333d7221 */ /* 0x000fe20000010000 */
[----:B------:R-:W-:Y:S01]  /*4930*/  F2FP.BF16.F32.PACK_AB R162, R49, R162 ;  /* 0x000000a231a2723e */ /* 0x000fe200000010ff */
[----:B------:R-:W1:Y:S01]  /*4940*/  MUFU.EX2 R25, R25 ;  /* 0x0000001900197308 */ /* 0x000e620000000800 */
[----:B--2---:R-:W-:Y:S01]  /*4950*/  FADD.FTZ R53, R21, R2 ;  /* 0x0000000215357221 */ /* 0x004fe20000010000 */
[----:B------:R-:W-:Y:S02]  /*4960*/  F2FP.BF16.F32.PACK_AB R164, R51, R164 ;  /* 0x000000a433a4723e */ /* 0x000fe400000010ff */
[----:B------:R-:W-:Y:S02]  /*4970*/  F2FP.BF16.F32.PACK_AB R153, R15, R58 ;  /* 0x0000003a0f99723e */ /* 0x000fe400000010ff */
[----:B------:R-:W-:Y:S02]  /*4980*/  F2FP.BF16.F32.PACK_AB R155, R21, R20 ;  /* 0x00000014159b723e */ /* 0x000fe400000010ff */
[----:B------:R-:W2:Y:S01]  /*4990*/  MUFU.EX2 R26, R26 ;  /* 0x0000001a001a7308 */ /* 0x000ea20000000800 */
[----:B0-----:R-:W-:-:S07]  /*49a0*/  FADD.FTZ R2, R24, R53 ;  /* 0x0000003518027221 */ /* 0x001fce0000010000 */
[----:B------:R-:W0:Y:S01]  /*49b0*/  MUFU.EX2 R27, R27 ;  /* 0x0000001b001b7308 */ /* 0x000e220000000800 */
[C---:B-1----:R-:W-:Y:S01]  /*49c0*/  FADD.FTZ R53, R25.reuse, R2 ;  /* 0x0000000219357221 */ /* 0x042fe20000010000 */
[----:B------:R-:W-:-:S06]  /*49d0*/  F2FP.BF16.F32.PACK_AB R157, R25, R24 ;  /* 0x00000018199d723e */ /* 0x000fcc00000010ff */
[----:B------:R-:W1:Y:S01]  /*49e0*/  MUFU.EX2 R28, R28 ;  /* 0x0000001c001c7308 */ /* 0x000e620000000800 */
[----:B--2---:R-:W-:-:S07]  /*49f0*/  FADD.FTZ R2, R26, R53 ;  /* 0x000000351a027221 */ /* 0x004fce0000010000 */
        /* <DEDUP_REMOVED lines=11> */
[C---:B-1----:R-:W-:Y:S01]  /*4ab0*/  FADD.FTZ R53, R31.reuse, R2 ;  /* 0x000000021f357221 */ /* 0x042fe20000010000 */
[----:B------:R-:W-:-:S06]  /*4ac0*/  F2FP.BF16.F32.PACK_AB R163, R31, R30 ;  /* 0x0000001e1fa3723e */ /* 0x000fcc00000010ff */
[----:B------:R-:W1:Y:S01]  /*4ad0*/  MUFU.EX2 R166, R166 ;  /* 0x000000a600a67308 */ /* 0x000e620000000800 */
[----:B--2---:R-:W-:-:S07]  /*4ae0*/  FADD.FTZ R2, R32, R53 ;  /* 0x0000003520027221 */ /* 0x004fce0000010000 */
[----:B------:R-:W-:Y:S01]  /*4af0*/  MUFU.EX2 R34, R34 ;  /* 0x0000002200227308 */ /* 0x000fe20000000800 */
[C---:B0-----:R-:W-:Y:S01]  /*4b00*/  FADD.FTZ R39, R33.reuse, R2 ;  /* 0x0000000221277221 */ /* 0x041fe20000010000 */
[----:B------:R-:W-:-:S06]  /*4b10*/  F2FP.BF16.F32.PACK_AB R165, R33, R32 ;  /* 0x0000002021a5723e */ /* 0x000fcc00000010ff */
[----:B------:R-:W0:Y:S01]  /*4b20*/  MUFU.EX2 R35, R35 ;  /* 0x0000002300237308 */ /* 0x000e220000000800 */
[----:B-1----:R-:W-:Y:S01]  /*4b30*/  FADD.FTZ R10, R166, R61 ;  /* 0x0000003da60a7221 */ /* 0x002fe20000010000 */
[----:B------:R-:W-:-:S03]  /*4b40*/  F2FP.BF16.F32.PACK_AB R166, R57, R166 ;  /* 0x000000a639a6723e */ /* 0x000fc600000010ff */
[----:B------:R-:W-:-:S03]  /*4b50*/  FADD.FTZ R61, R57, R10 ;  /* 0x0000000a393d7221 */ /* 0x000fc60000010000 */
[----:B------:R-:W1:Y:S08]  /*4b60*/  MUFU.EX2 R14, R14 ;  /* 0x0000000e000e7308 */ /* 0x000e700000000800 */
[----:B------:R-:W-:Y:S01]  /*4b70*/  MUFU.EX2 R36, R36 ;  /* 0x0000002400247308 */ /* 0x000fe20000000800 */
[----:B0-----:R-:W-:-:S07]  /*4b80*/  F2FP.BF16.F32.PACK_AB R167, R35, R34 ;  /* 0x0000002223a7723e */ /* 0x001fce00000010ff */
[----:B------:R-:W0:Y:S01]  /*4b90*/  MUFU.EX2 R37, R37 ;  /* 0x0000002500257308 */ /* 0x000e220000000800 */
[----:B-1----:R-:W-:Y:S01]  /*4ba0*/  FADD.FTZ R10, R14, R61 ;  /* 0x0000003d0e0a7221 */ /* 0x002fe20000010000 */
[----:B------:R-:W-:-:S03]  /*4bb0*/  F2FP.BF16.F32.PACK_AB R168, R55, R14 ;  /* 0x0000000e37a8723e */ /* 0x000fc600000010ff */
[----:B------:R-:W-:-:S03]  /*4bc0*/  FADD.FTZ R10, R55, R10 ;  /* 0x0000000a370a7221 */ /* 0x000fc60000010000 */
[----:B------:R-:W1:Y:S08]  /*4bd0*/  MUFU.EX2 R9, R9 ;  /* 0x0000000900097308 */ /* 0x000e700000000800 */
[----:B------:R-:W2:Y:S01]  /*4be0*/  MUFU.EX2 R38, R38 ;  /* 0x0000002600267308 */ /* 0x000ea20000000800 */
[----:B0-----:R-:W-:-:S07]  /*4bf0*/  F2FP.BF16.F32.PACK_AB R169, R37, R36 ;  /* 0x0000002425a9723e */ /* 0x001fce00000010ff */
[----:B------:R0:W-:Y:S01]  /*4c00*/  MUFU.EX2 R171, R0 ;  /* 0x0000000000ab7308 */ /* 0x0001e20000000800 */
[----:B-1----:R-:W-:-:S04]  /*4c10*/  FADD.FTZ R41, R9, R10 ;  /* 0x0000000a09297221 */ /* 0x002fc80000010000 */
[C---:B------:R-:W-:Y:S01]  /*4c20*/  FADD.FTZ R41, R170.reuse, R41 ;  /* 0x00000029aa297221 */ /* 0x040fe20000010000 */
[----:B------:R-:W-:Y:S02]  /*4c30*/  F2FP.BF16.F32.PACK_AB R170, R170, R9 ;  /* 0x00000009aaaa723e */ /* 0x000fe400000010ff */
[----:B------:R-:W1:Y:S01]  /*4c40*/  MUFU.EX2 R48, R48 ;  /* 0x0000003000307308 */ /* 0x000e620000000800 */
[----:B0-----:R-:W-:-:S04]  /*4c50*/  FADD.FTZ R0, R34, R39 ;  /* 0x0000002722007221 */ /* 0x001fc80000010000 */
[----:B------:R-:W-:-:S03]  /*4c60*/  FADD.FTZ R39, R35, R0 ;  /* 0x0000000023277221 */ /* 0x000fc60000010000 */
[----:B------:R-:W0:Y:S01]  /*4c70*/  MUFU.EX2 R42, R42 ;  /* 0x0000002a002a7308 */ /* 0x000e220000000800 */
[----:B------:R-:W-:-:S04]  /*4c80*/  FADD.FTZ R0, R36, R39 ;  /* 0x0000002724007221 */ /* 0x000fc80000010000 */
[----:B------:R-:W-:-:S03]  /*4c90*/  FADD.FTZ R39, R37, R0 ;  /* 0x0000000025277221 */ /* 0x000fc60000010000 */
[----:B------:R-:W3:Y:S01]  /*4ca0*/  MUFU.EX2 R173, R40 ;  /* 0x0000002800ad7308 */ /* 0x000ee20000000800 */
[----:B--2---:R-:W-:Y:S01]  /*4cb0*/  FADD.FTZ R0, R38, R39 ;  /* 0x0000002726007221 */ /* 0x004fe20000010000 */
[----:B-1----:R-:W-:Y:S01]  /*4cc0*/  FADD.FTZ R2, R48, R41 ;  /* 0x0000002930027221 */ /* 0x002fe20000010000 */
[----:B------:R-:W-:Y:S02]  /*4cd0*/  F2FP.BF16.F32.PACK_AB R172, R59, R48 ;  /* 0x000000303bac723e */ /* 0x000fe400000010ff */
[----:B------:R-:W-:Y:S01]  /*4ce0*/  FADD.FTZ R9, R171, R0 ;  /* 0x00000000ab097221 */ /* 0x000fe20000010000 */
[----:B------:R-:W-:Y:S01]  /*4cf0*/  FADD.FTZ R41, R59, R2 ;  /* 0x000000023b297221 */ /* 0x000fe20000010000 */
[----:B------:R-:W-:Y:S01]  /*4d00*/  F2FP.BF16.F32.PACK_AB R171, R171, R38 ;  /* 0x00000026abab723e */ /* 0x000fe200000010ff */
[----:B------:R-:W1:Y:S01]  /*4d10*/  MUFU.EX2 R46, R46 ;  /* 0x0000002e002e7308 */ /* 0x000e620000000800 */
[----:B0-----:R-:W-:Y:S01]  /*4d20*/  FADD.FTZ R0, R42, R9 ;  /* 0x000000092a007221 */ /* 0x001fe20000010000 */
[----:B------:R-:W-:-:S06]  /*4d30*/  FADD.FTZ R2, R174, R41 ;  /* 0x00000029ae027221 */ /* 0x000fcc0000010000 */
[----:B------:R-:W0:Y:S01]  /*4d40*/  MUFU.EX2 R13, R13 ;  /* 0x0000000d000d7308 */ /* 0x000e220000000800 */
[C---:B---3--:R-:W-:Y:S01]  /*4d50*/  FADD.FTZ R9, R173.reuse, R0 ;  /* 0x00000000ad097221 */ /* 0x048fe20000010000 */
[----:B------:R-:W-:-:S06]  /*4d60*/  F2FP.BF16.F32.PACK_AB R173, R173, R42 ;  /* 0x0000002aadad723e */ /* 0x000fcc00000010ff */
[----:B------:R-:W2:Y:S01]  /*4d70*/  MUFU.EX2 R11, R11 ;  /* 0x0000000b000b7308 */ /* 0x000ea20000000800 */
[----:B-1----:R-:W-:Y:S01]  /*4d80*/  FADD.FTZ R0, R46, R9 ;  /* 0x000000092e007221 */ /* 0x002fe20000010000 */
[C---:B0-----:R-:W-:Y:S01]  /*4d90*/  FADD.FTZ R2, R13.reuse, R2 ;  /* 0x000000020d027221 */ /* 0x041fe20000010000 */
[----:B------:R-:W-:Y:S02]  /*4da0*/  F2FP.BF16.F32.PACK_AB R174, R13, R174 ;  /* 0x000000ae0dae723e */ /* 0x000fe400000010ff */
[C---:B--2---:R-:W-:Y:S01]  /*4db0*/  FADD.FTZ R0, R11.reuse, R0 ;  /* 0x000000000b007221 */ /* 0x044fe20000010000 */
[----:B------:R-:W-:Y:S01]  /*4dc0*/  F2FP.BF16.F32.PACK_AB R175, R11, R46 ;  /* 0x0000002e0baf723e */ /* 0x000fe200000010ff */
[----:B------:R-:W-:Y:S06]  /*4dd0*/  @!P0 BRA `(.L_x_2360) ;  /* 0x0000000000048947 */ /* 0x000fec0003800000 */
[----:B------:R-:W-:Y:S01]  /*4de0*/  BPT.TRAP 0x1 ;  /* 0x000000040000795c */ /* 0x000fe20000300000 */
.L_x_2360:
[----:B------:R0:W1:Y:S01]  /*4df0*/  SYNCS.PHASECHK.TRANS64.TRYWAIT P2, [UR5+0x22850], R8 ;  /* 0x02285008ff0075a7 */ /* 0x0000620008040145 */
[----:B------:R-:W-:Y:S05]  /*4e00*/  @!P0 BRA `(.L_x_2361) ;  /* 0x0000000000048947 */ /* 0x000fea0003800000 */
[----:B------:R-:W-:Y:S01]  /*4e10*/  BPT.TRAP 0x1 ;  /* 0x000000040000795c */ /* 0x000fe20000300000 */
.L_x_2361:
[----:B-1----:R-:W-:Y:S05]  /*4e20*/  @P2 BRA `(.L_x_2362) ;  /* 0x0000000000082947 */ /* 0x002fea0003800000 */
[----:B------:R-:W1:Y:S02]  /*4e30*/  SYNCS.PHASECHK.TRANS64.TRYWAIT P2, [UR5+0x22850], R8 ;  /* 0x02285008ff0075a7 */ /* 0x000e640008040145 */
[----:B-1----:R-:W-:Y:S05]  /*4e40*/  @!P2 BRA `(.L_x_2363) ;  /* 0x0000015800a4a947 */ /* 0x002fea0003800000 */
.L_x_2362:
[----:B------:R-:W-:Y:S01]  /*4e50*/  R2UR UR10, R3 ;  /* 0x00000000030a72ca */ /* 0x000fe200000e0000 */
[----:B------:R2:W-:Y:S01]  /*4e60*/  BAR.SYNC.DEFER_BLOCKING R7, 0x100 ;  /* 0x000400070000751d */ /* 0x0005e20000010000 */
[----:B01----:R-:W-:-:S05]  /*4e70*/  IMAD.U32 R8, RZ, RZ, UR43 ;  /* 0x0000002bff087e24 */ /* 0x003fca000f8e00ff */
[----:B------:R-:W-:Y:S02]  /*4e80*/  UMOV UR11, 0x40000040 ;  /* 0x40000040000b7882 */ /* 0x000fe40000000000 */
[----:B------:R-:W0:Y:S01]  /*4e90*/  LDC R9, c[0x0][0x448] ;  /* 0x00011200ff097b82 */ /* 0x000e220000000800 */
[----:B------:R-:W-:-:S03]  /*4ea0*/  VOTEU.ALL UP1, P1 ;  /* 0x00000000003f7886 */ /* 0x000fc60000820000 */
[----:B------:R-:W-:Y:S02]  /*4eb0*/  UIADD3 UR10, UR10, 0x400, URZ ;  /* 0x000004000a0a7890 */ /* 0x000fe4000fffe03f */
[----:B------:R-:W-:Y:S02]  /*4ec0*/  @!UP1 UIADD3 UR5, UR5, 0x22860, URZ ;  /* 0x0002286005059890 */ /* 0x000fe4000fffe03f */
[----:B------:R-:W-:Y:S02]  /*4ed0*/  USHF.R.U32.HI UR10, URZ, 0x4, UR10 ;  /* 0x000000043f0a7899 */ /* 0x000fe4000801160a */
[----:B------:R-:W-:Y:S02]  /*4ee0*/  @!UP1 UPRMT UR5, URZ, 0x654, UR5 ;  /* 0x000006543f059896 */ /* 0x000fe40008000005 */
[----:B------:R-:W-:-:S04]  /*4ef0*/  ULOP3.LUT UR10, UR10, 0x3fff, URZ, 0xc0, !UPT ;  /* 0x00003fff0a0a7892 */ /* 0x000fc8000f8ec03f */
[----:B------:R-:W-:Y:S01]  /*4f00*/  ULOP3.LUT UR25, UR10, 0x3000000, URZ, 0xfc, !UPT ;  /* 0x030000000a197892 */ /* 0x000fe2000f8efc3f */
[----:B------:R-:W-:-:S03]  /*4f10*/  WARPGROUP.ARRIVE ;  /* 0x00000000000079c5 */ /* 0x000fc60000000000 */
[----:B------:R-:W-:Y:S01]  /*4f20*/  UIMAD UR14, UR39, 0xc00, UR25 ;  /* 0x00000c00270e78a4 */ /* 0x000fe2000f8e0219 */
[----:B0-----:R-:W-:-:S06]  /*4f30*/  ISETP.NE.AND P2, PT, R9, 0x1, PT ;  /* 0x000000010900780c */ /* 0x001fcc0003f45270 */
[----:B------:R-:W-:Y:S02]  /*4f40*/  UMOV UR10, UR14 ;  /* 0x0000000e000a7c82 */ /* 0x000fe40008000000 */
[----:B------:R-:W-:Y:S01]  /*4f50*/  HGMMA.64x256x16.F32.BF16 R24, R152, gdesc[UR8].tnspB, RZ, !UPT, gsb0 ;  /* 0x43e0000898187df0 */ /* 0x000fe2000c0018ff */
[----:B------:R-:W-:Y:S01]  /*4f60*/  UIADD3 UR10, UR14, 0x80, URZ ;  /* 0x000000800e0a7890 */ /* 0x000fe2000fffe03f */
[----:B------:R-:W-:-:S03]  /*4f70*/  UMOV UR11, 0x40000040 ;  /* 0x40000040000b7882 */ /* 0x000fc60000000000 */
[----:B------:R-:W0:Y:S08]  /*4f80*/  @P2 LDC R3, c[0x0][0x44c] ;  /* 0x00011300ff032b82 */ /* 0x000e300000000800 */
[----:B------:R-:W1:Y:S01]  /*4f90*/  @P2 LDC R10, c[0x0][0x450] ;  /* 0x00011400ff0a2b82 */ /* 0x000e620000000800 */
[----:B0-----:R-:W-:-:S05]  /*4fa0*/  @P2 IMAD.HI.U32 R3, R3, UR43, RZ ;  /* 0x0000002b03032c27 */ /* 0x001fca000f8e00ff */
[----:B-1----:R-:W-:Y:S01]  /*4fb0*/  @P2 SHF.R.U32.HI R8, RZ, R10, R3 ;  /* 0x0000000aff082219 */ /* 0x002fe20000011603 */
[----:B------:R-:W-:Y:S01]  /*4fc0*/  VIADD R3, R176, 0xfffffffe ;  /* 0xfffffffeb0037836 */ /* 0x000fe20000000000 */
[----:B------:R-:W-:Y:S02]  /*4fd0*/  PLOP3.LUT P2, PT, PT, PT, UP0, 0x40, 0x0 ;  /* 0x000000000000781c */ /* 0x000fe40003f4e808 */
[----:B------:R-:W-:Y:S01]  /*4fe0*/  IADD3 R8, R8, R19, -R17 ;  /* 0x0000001308087210 */ /* 0x000fe20007ffe811 */
[----:B------:R-:W-:Y:S02]  /*4ff0*/  WARPGROUP.DEPBAR.LE gsb0, 0x0 ;  /* 0x00008000000079c5 */ /* 0x000fe40000010000 */
        /* <DEDUP_REMOVED lines=29> */
[----:B------:R-:W-:Y:S01]  /*51d0*/  @!P1 SYNCS.ARRIVE.TRANS64.RED.A1T0 RZ, [UR5], RZ ;  /* 0x000000ffffff99a7 */ /* 0x000fe20008100405 */
[----:B--2---:R-:W-:Y:S08]  /*51e0*/  @P2 BRA `(.L_x_2364) ;  /* 0x0000000000482947 */ /* 0x004ff00003800000 */
        /* <DEDUP_REMOVED lines=11> */
.L_x_2365:
[----:B------:R-:W-:-:S11]  /*52a0*/  UISETP.NE.AND UP1, UPT, UR7, 0x1, UPT ;  /* 0x000000010700788c */ /* 0x000fd6000bf25270 */
[----:B------:R-:W-:Y:S02]  /*52b0*/  @UP1 ULDC.64 UR14, c[0x0][0x9e8] ;  /* 0x00027a00000e1ab9 */ /* 0x000fe40000000a00 */
[----:B------:R-:W-:-:S04]  /*52c0*/  UIMAD.WIDE.U32 UR10, UR5, UR14, URZ ;  /* 0x0000000e050a72a5 */ /* 0x000fc8000f8e003f */
[----:B------:R-:W-:-:S12]  /*52d0*/  @UP1 USHF.R.U32.HI UR5, URZ, UR15, UR11 ;  /* 0x0000000f3f051299 */ /* 0x000fd8000801160b */
.L_x_2366:
[----:B------:R-:W-:-:S04]  /*52e0*/  UIMAD UR5, UR5, UR7, UR7 ;  /* 0x00000007050572a4 */ /* 0x000fc8000f8e0207 */
[----:B------:R-:W-:-:S04]  /*52f0*/  UISETP.LT.AND UP1, UPT, UR6, UR5, UPT ;  /* 0x000000050600728c */ /* 0x000fc8000bf21270 */
[----:B------:R-:W-:-:S12]  /*5300*/  USEL UR6, UR6, UR5, UP1 ;  /* 0x0000000506067287 */ /* 0x000fd80008800000 */
.L_x_2364:
[----:B------:R-:W-:Y:S01]  /*5310*/  UIMAD.WIDE UR6, UR6, 0x2aaaaaab, URZ ;  /* 0x2aaaaaab060678a5 */ /* 0x000fe2000f8e023f */
[----:B------:R-:W-:Y:S01]  /*5320*/  ULDC UR22, c[0x0][0x9e4] ;  /* 0x0002790000167ab9 */ /* 0x000fe20000000800 */
[----:B------:R-:W-:Y:S02]  /*5330*/  ULDC UR19, c[0x0][0x9d8] ;  /* 0x0002760000137ab9 */ /* 0x000fe40000000800 */
[----:B------:R-:W-:Y:S01]  /*5340*/  USHF.R.U32.HI UR5, URZ, 0x1f, UR7 ;  /* 0x0000001f3f057899 */ /* 0x000fe20008011607 */
[----:B------:R-:W-:Y:S01]  /*5350*/  ULDC UR14, c[0x0][0x988] ;  /* 0x00026200000e7ab9 */ /* 0x000fe20000000800 */
[----:B------:R-:W-:Y:S02]  /*5360*/  ULDC UR18, c[0x0][0x9e0] ;  /* 0x0002780000127ab9 */ /* 0x000fe40000000800 */
[----:B------:R-:W-:-:S04]  /*5370*/  ULEA.HI.SX32 UR5, UR7, UR5, 0x1c ;  /* 0x0000000507057291 */ /* 0x000fc8000f8fe23f */
[----:B------:R-:W-:-:S04]  /*5380*/  UISETP.LT.AND UP1, UPT, UR44, UR5, UPT ;  /* 0x000000052c00728c */ /* 0x000fc8000bf21270 */
[----:B------:R-:W-:-:S06]  /*5390*/  USEL UR15, UR44, UR5, !UP1 ;  /* 0x000000052c0f7287 */ /* 0x000fcc000c800000 */
[----:B------:R-:W-:-:S13]  /*53a0*/  ISETP.GE.AND P2, PT, R3, UR15, PT ;  /* 0x0000000f03007c0c */ /* 0x000fda000bf46270 */
[----:B------:R-:W-:Y:S05]  /*53b0*/  @!P2 BRA `(.L_x_2367) ;  /* 0x000000340094a947 */ /* 0x000fea0003800000 */
.L_x_2384:
[----:B------:R-:W-:-:S04]  /*53c0*/  UIADD3 UR39, UR39, 0x1, URZ ;  /* 0x0000000127277890 */ /* 0x000fc8000fffe03f */
[----:B------:R-:W-:-:S04]  /*53d0*/  UISETP.NE.AND UP1, UPT, UR39, 0x2, UPT ;  /* 0x000000022700788c */ /* 0x000fc8000bf25270 */
[----:B------:R-:W-:Y:S02]  /*53e0*/  USEL UR4, URZ, 0x1, UP1 ;  /* 0x000000013f047887 */ /* 0x000fe40008800000 */
[----:B------:R-:W-:Y:S02]  /*53f0*/  USEL UR39, UR39, URZ, UP1 ;  /* 0x0000003f27277287 */ /* 0x000fe40008800000 */
[----:B------:R-:W-:Y:S01]  /*5400*/  ULOP3.LUT UR38, UR38, UR4, URZ, 0x3c, !UPT ;  /* 0x0000000426267292 */ /* 0x000fe2000f8e3c3f */
[----:B01----:R-:W-:Y:S11]  /*5410*/  @!P0 BRA `(.L_x_2368) ;  /* 0x0000000000048947 */ /* 0x003ff60003800000 */
[----:B------:R-:W-:Y:S01]  /*5420*/  BPT.TRAP 0x1 ;  /* 0x000000040000795c */ /* 0x000fe20000300000 */
.L_x_2368:
        /* <DEDUP_REMOVED lines=9> */
.L_x_2369:
[----:B-1----:R-:W-:Y:S05]  /*54c0*/  @P2 BRA `(.L_x_2370) ;  /* 0x0000000000082947 */ /* 0x002fea0003800000 */
[----:B------:R-:W1:Y:S02]  /*54d0*/  SYNCS.PHASECHK.TRANS64.TRYWAIT P2, [UR23+0x22830], R7 ;  /* 0x02283007ff0075a7 */ /* 0x000e640008040157 */
[----:B-1----:R-:W-:Y:S05]  /*54e0*/  @!P2 BRA `(.L_x_2371) ;  /* 0x000001540014a947 */ /* 0x002fea0003800000 */
.L_x_2370:
[----:B------:R-:W-:Y:S01]  /*54f0*/  UIMAD UR10, UR39, 0x300, UR24 ;  /* 0x00000300270a78a4 */ /* 0x000fe2000f8e0218 */
[----:B------:R-:W-:Y:S01]  /*5500*/  WARPGROUP.ARRIVE ;  /* 0x00000000000079c5 */ /* 0x000fe20000000000 */
[----:B------:R-:W-:Y:S01]  /*5510*/  UMOV UR4, UR12 ;  /* 0x0000000c00047c82 */ /* 0x000fe20008000000 */
[----:B------:R-:W-:Y:S01]  /*5520*/  UMOV UR5, UR13 ;  /* 0x0000000d00057c82 */ /* 0x000fe20008000000 */
[----:B------:R-:W-:Y:S01]  /*5530*/  UMOV UR7, 0x40000040 ;  /* 0x4000004000077882 */ /* 0x000fe20000000000 */
[----:B------:R-:W-:Y:S01]  /*5540*/  UMOV UR11, 0x40000040 ;  /* 0x40000040000b7882 */ /* 0x000fe20000000000 */
[----:B-1----:R-:W1:Y:S01]  /*5550*/  LDC R6, c[0x0][0x448] ;  /* 0x00011200ff067b82 */ /* 0x002e620000000800 */
[----:B------:R-:W-:Y:S01]  /*5560*/  UMOV UR6, UR10 ;  /* 0x0000000a00067c82 */ /* 0x000fe20008000000 */
[----:B------:R-:W2:Y:S01]  /*5570*/  S2R R20, SR_TID.X ;  /* 0x0000000000147919 */ /* 0x000ea20000002100 */
[----:B------:R-:W-:Y:S01]  /*5580*/  HGMMA.64x96x16.F32.BF16 R152, gdesc[UR4], RZ, !UPT, gsb0 ;  /* 0x01600000049879f0 */ /* 0x000fe2000c0018ff */
[----:B------:R-:W-:Y:S01]  /*5590*/  UIADD3 UR6, UR10, 0x2, URZ ;  /* 0x000000020a067890 */ /* 0x000fe2000fffe03f */
[----:B------:R-:W-:Y:S01]  /*55a0*/  VIADD R8, R22, UR43 ;  /* 0x0000002b16087c36 */ /* 0x000fe20008000000 */
[----:B------:R-:W-:Y:S01]  /*55b0*/  UMOV UR4, UR16 ;  /* 0x0000001000047c82 */ /* 0x000fe20008000000 */
[----:B------:R-:W-:Y:S01]  /*55c0*/  UMOV UR5, UR17 ;  /* 0x0000001100057c82 */ /* 0x000fe20008000000 */
[----:B------:R-:W-:Y:S01]  /*55d0*/  UMOV UR7, 0x40000040 ;  /* 0x4000004000077882 */ /* 0x000fe20000000000 */
[----:B-1----:R-:W-:-:S02]  /*55e0*/  ISETP.NE.AND P2, PT, R6, 0x1, PT ;  /* 0x000000010600780c */ /* 0x002fc40003f45270 */
[----:B--2---:R-:W-:-:S11]  /*55f0*/  SHF.R.U32.HI R20, RZ, 0x7, R20 ;  /* 0x00000007ff147819 */ /* 0x004fd60000011614 */
[----:B------:R-:W1:Y:S08]  /*5600*/  @P2 LDC R9, c[0x0][0x44c] ;  /* 0x00011300ff092b82 */ /* 0x000e700000000800 */
[----:B------:R-:W2:Y:S01]  /*5610*/  @P2 LDC R6, c[0x0][0x450] ;  /* 0x00011400ff062b82 */ /* 0x000ea20000000800 */
[----:B-1----:R-:W-:-:S05]  /*5620*/  @P2 IMAD.HI.U32 R9, R8, R9, RZ ;  /* 0x0000000908092227 */ /* 0x002fca00078e00ff */
[----:B--2---:R-:W-:Y:S02]  /*5630*/  @P2 SHF.R.U32.HI R8, RZ, R6, R9 ;  /* 0x00000006ff082219 */ /* 0x004fe40000011609 */
[----:B------:R-:W-:Y:S02]  /*5640*/  IADD3 R6, -R20, 0xb, RZ ;  /* 0x0000000b14067810 */ /* 0x000fe40007ffe1ff */
[----:B------:R-:W-:Y:S01]  /*5650*/  PLOP3.LUT P2, PT, PT, PT, UP0, 0x40, 0x0 ;  /* 0x000000000000781c */ /* 0x000fe20003f4e808 */
[----:B------:R-:W1:Y:S01]  /*5660*/  SHFL.IDX PT, R20, R8, RZ, 0x1c1f ;  /* 0x001c1fff08147589 */ /* 0x000e6200000e0000 */
[----:B------:R-:W-:Y:S02]  /*5670*/  WARPGROUP.DEPBAR.LE gsb0, 0x0 ;  /* 0x00008000000079c5 */ /* 0x000fe40000010000 */
[----:B------:R-:W-:-:S06]  /*5680*/  WARPGROUP.ARRIVE ;  /* 0x00000000000079c5 */ /* 0x000fcc0000000000 */
[----:B------:R-:W-:Y:S01]  /*5690*/  HGMMA.64x96x16.F32.BF16 R152, gdesc[UR4], R152, gsb0 ;  /* 0x01600000049879f0 */ /* 0x000fe20008001898 */
[----:B------:R-:W-:Y:S01]  /*56a0*/  UIADD3 UR6, UR10, 0x4, URZ ;  /* 0x000000040a067890 */ /* 0x000fe2000fffe03f */
[----:B------:R-:W-:Y:S01]  /*56b0*/  UMOV UR4, UR20 ;  /* 0x0000001400047c82 */ /* 0x000fe20008000000 */
[----:B------:R-:W-:Y:S01]  /*56c0*/  UMOV UR5, UR21 ;  /* 0x0000001500057c82 */ /* 0x000fe20008000000 */
[----:B------:R-:W-:Y:S01]  /*56d0*/  UMOV UR7, 0x40000040 ;  /* 0x4000004000077882 */ /* 0x000fe20000000000 */
[----:B------:R-:W-:Y:S01]  /*56e0*/  UIADD3 UR10, UR10, 0x6, URZ ;  /* 0x000000060a0a7890 */ /* 0x000fe2000fffe03f */
        /* <DEDUP_REMOVED lines=49> */
[----:B------:R-:W-:-:S02]  /*5a00*/  IMAD R192, R3, -0x60, RZ ;  /* 0xffffffa003c07824 */ /* 0x000fc400078e02ff */
[----:B------:R-:W-:Y:S01]  /*5a10*/  FMUL.FTZ R171, R176, UR19 ;  /* 0x00000013b0ab7c20 */ /* 0x000fe20008410000 */
[----:B------:R-:W-:Y:S01]  /*5a20*/  FMUL.FTZ R187, R195, UR19 ;  /* 0x00000013c3bb7c20 */ /* 0x000fe20008410000 */
[----:B------:R-:W-:Y:S01]  /*5a30*/  FMUL.FTZ R193, R196, UR19 ;  /* 0x00000013c4c17c20 */ /* 0x000fe20008410000 */
[----:B------:R-:W-:Y:S01]  /*5a40*/  FMUL.FTZ R194, R197, UR19 ;  /* 0x00000013c5c27c20 */ /* 0x000fe20008410000 */
[----:B------:R-:W-:Y:S01]  /*5a50*/  FMUL.FTZ R189, R198, UR19 ;  /* 0x00000013c6bd7c20 */ /* 0x000fe20008410000 */
[----:B------:R-:W-:Y:S01]  /*5a60*/  FMUL.FTZ R191, R199, UR19 ;  /* 0x00000013c7bf7c20 */ /* 0x000fe20008410000 */
[----:B------:R-:W-:Y:S01]  /*5a70*/  IMAD.U32 R176, RZ, RZ, UR23 ;  /* 0x00000017ffb07e24 */ /* 0x000fe2000f8e00ff */
[----:B------:R-:W-:Y:S01]  /*5a80*/  IADD3 R197, -R16, 0x1, R192 ;  /* 0x0000000110c57810 */ /* 0x000fe20007ffe1c0 */
[----:B------:R-:W2:Y:S02]  /*5a90*/  MUFU.TANH R9, R9 ;  /* 0x0000000900097308 */ /* 0x000ea40000002400 */
[----:B------:R-:W-:Y:S01]  /*5aa0*/  @!P1 VIADD R21, R176, 0x22840 ;  /* 0x00022840b0159836 */ /* 0x000fe20000000000 */
[----:B------:R-:W-:-:S04]  /*5ab0*/  IADD3 R197, -R17, R197, R19 ;  /* 0x000000c511c57210 */ /* 0x000fc80007ffe113 */
[----:B------:R-:W-:Y:S01]  /*5ac0*/  @!P1 PRMT R21, RZ, 0x654, R21 ;  /* 0x00000654ff159816 */ /* 0x000fe20000000015 */
[----:B------:R-:W3:Y:S01]  /*5ad0*/  MUFU.TANH R10, R10 ;  /* 0x0000000a000a7308 */ /* 0x000ee20000002400 */
[C---:B------:R-:W-:Y:S01]  /*5ae0*/  VIADD R198, R197.reuse, UR18 ;  /* 0x00000012c5c67c36 */ /* 0x040fe20008000000 */
[----:B------:R4:W-:Y:S06]  /*5af0*/  BAR.ARV R6, 0x100 ;  /* 0x000400060000751d */ /* 0x0009ec0000002000 */
[----:B------:R-:W0:Y:S01]  /*5b00*/  MUFU.TANH R11, R11 ;  /* 0x0000000b000b7308 */ /* 0x000e220000002400 */
[----:B------:R-:W-:Y:S01]  /*5b10*/  VIADD R197, R197, UR26 ;  /* 0x0000001ac5c57c36 */ /* 0x000fe20008000000 */
[----:B------:R4:W-:Y:S01]  /*5b20*/  @!P1 SYNCS.ARRIVE.TRANS64.RED.A1T0 RZ, [R21+URZ], RZ ;  /* 0x000000ff15ff99a7 */ /* 0x0009e2000810043f */
[----:B-1----:R-:W-:-:S02]  /*5b30*/  IMAD.IADD R196, R20, 0x1, R198 ;  /* 0x0000000114c47824 */ /* 0x002fc400078e02c6 */
[----:B------:R-:W-:-:S03]  /*5b40*/  IMAD.IADD R195, R20, 0x1, R197 ;  /* 0x0000000114c37824 */ /* 0x000fc600078e02c5 */
        /* <DEDUP_REMOVED lines=46> */
[----:B------:R-:W-:Y:S01]  /*5e30*/  IADD3 R199, -R17, R19, R20 ;  /* 0x0000001311c77210 */ /* 0x000fe20007ffe114 */
[----:B------:R-:W-:Y:S03]  /*5e40*/  BSSY B0, `(.L_x_2373) ;  /* 0x0000010000007945 */ /* 0x000fe60003800000 */
        /* <DEDUP_REMOVED lines=10> */
.L_x_2374:
[----:B------:R-:W-:-:S05]  /*5ef0*/  IMAD.U32 R234, RZ, RZ, UR22 ;  /* 0x00000016ffea7e24 */ /* 0x000fca000f8e00ff */
[----:B------:R-:W-:-:S13]  /*5f00*/  ISETP.NE.AND P2, PT, R234, 0x1, PT ;  /* 0x00000001ea00780c */ /* 0x000fda0003f45270 */
[----:B------:R-:W1:Y:S02]  /*5f10*/  @P2 LDC.64 R20, c[0x0][0x9e8] ;  /* 0x00027a00ff142b82 */ /* 0x000e640000000a00 */
[----:B-1----:R-:W-:-:S05]  /*5f20*/  @P2 IMAD.HI.U32 R20, R199, R20, RZ ;  /* 0x00000014c7142227 */ /* 0x002fca00078e00ff */
[----:B------:R-:W-:-:S07]  /*5f30*/  @P2 SHF.R.U32.HI R199, RZ, R21, R20 ;  /* 0x00000015ffc72219 */ /* 0x000fce0000011614 */
.L_x_2375:
[----:B------:R-:W-:Y:S05]  /*5f40*/  BSYNC B0 ;  /* 0x0000000000007941 */ /* 0x000fea0003800000 */
.L_x_2373:
[----:B------:R-:W-:-:S04]  /*5f50*/  IMAD.IADD R20, R192, 0x1, -R16 ;  /* 0x00000001c0147824 */ /* 0x000fc800078e0a10 */
[----:B------:R-:W-:-:S05]  /*5f60*/  IMAD R20, R199, R234, R20 ;  /* 0x000000eac7147224 */ /* 0x000fca00078e0214 */
[----:B------:R-:W-:Y:S02]  /*5f70*/  VIMNMX R195, R195, R20, !PT ;  /* 0x00000014c3c37248 */ /* 0x000fe40007fe0100 */
[----:B------:R-:W-:-:S07]  /*5f80*/  VIADDMNMX R196, R20, R234, R196, PT ;  /* 0x000000ea14c47246 */ /* 0x000fce00038001c4 */
.L_x_2372:
[----:B------:R-:W-:Y:S01]  /*5f90*/  ISETP.GE.AND P3, PT, R192, 0x1, PT ;  /* 0x00000001c000780c */ /* 0x000fe20003f66270 */
[----:B------:R-:W1:Y:S01]  /*5fa0*/  SHFL.IDX PT, R8, R8, 0x1, 0x1c1f ;  /* 0x003c1f0008087f89 */ /* 0x000e6200000e0000 */
[----:B------:R-:W-:Y:S02]  /*5fb0*/  LOP3.LUT R18, R18, 0xfff7ffff, RZ, 0xc0, !PT ;  /* 0xfff7ffff12127812 */ /* 0x000fe400078ec0ff */
[C---:B------:R-:W-:Y:S02]  /*5fc0*/  ISETP.GE.AND P2, PT, R192.reuse, 0x2, PT ;  /* 0x00000002c000780c */ /* 0x040fe40003f46270 */
[----:B------:R-:W-:Y:S02]  /*5fd0*/  ISETP.GT.AND P4, PT, R195, RZ, !P3 ;  /* 0x000000ffc300720c */ /* 0x000fe40005f84270 */
[----:B------:R-:W-:Y:S02]  /*5fe0*/  ISETP.GE.AND P5, PT, R192, 0x9, PT ;  /* 0x00000009c000780c */ /* 0x000fe40003fa6270 */
[----:B------:R-:W-:-:S03]  /*5ff0*/  ISETP.LT.OR P4, PT, R196, 0x1, P4 ;  /* 0x00000001c400780c */ /* 0x000fc60002781670 */
[----:B------:R-:W-:Y:S02]  /*6000*/  @P3 LOP3.LUT R18, R18, 0x80000, RZ, 0xfc, !PT ;  /* 0x0008000012123812 */ /* 0x000fe400078efcff */
[----:B------:R-:W-:Y:S02]  /*6010*/  ISETP.GT.AND P3, PT, R195, 0x1, !P2 ;  /* 0x00000001c300780c */ /* 0x000fe40005764270 */
[----:B------:R-:W-:Y:S02]  /*6020*/  FSEL R20, R9, -INF , !P4 ;  /* 0xff80000009147808 */ /* 0x000fe40006000000 */
[----:B------:R-:W-:Y:S02]  /*6030*/  ISETP.LT.OR P3, PT, R196, 0x2, P3 ;  /* 0x00000002c400780c */ /* 0x000fe40001f61670 */
[----:B------:R-:W-:Y:S02]  /*6040*/  ISETP.GE.AND P4, PT, R192, 0xa, PT ;  /* 0x0000000ac000780c */ /* 0x000fe40003f86270 */
[----:B------:R-:W-:-:S02]  /*6050*/  LOP3.LUT R18, R18, 0xfffffffd, RZ, 0xc0, !PT ;  /* 0xfffffffd12127812 */ /* 0x000fc400078ec0ff */
[----:B------:R-:W-:Y:S01]  /*6060*/  FSEL R10, R10, -INF , !P3 ;  /* 0xff8000000a0a7808 */ /* 0x000fe20005800000 */
[--C-:B-1----:R-:W-:Y:S01]  /*6070*/  IMAD.IADD R198, R198, 0x1, R8.reuse ;  /* 0x00000001c6c67824 */ /* 0x102fe200078e0208 */
[----:B------:R-:W-:Y:S01]  /*6080*/  ISETP.GT.AND P3, PT, R195, 0x8, !P5 ;  /* 0x00000008c300780c */ /* 0x000fe20006f64270 */
[----:B------:R-:W-:Y:S01]  /*6090*/  IMAD.IADD R197, R197, 0x1, R8 ;  /* 0x00000001c5c57824 */ /* 0x000fe200078e0208 */
[----:B------:R-:W-:Y:S02]  /*60a0*/  @P5 LOP3.LUT R18, R18, 0x2, RZ, 0xfc, !PT ;  /* 0x0000000212125812 */ /* 0x000fe400078efcff */
[----:B------:R-:W-:Y:S02]  /*60b0*/  ISETP.LT.OR P3, PT, R196, 0x9, P3 ;  /* 0x00000009c400780c */ /* 0x000fe40001f61670 */
[----:B------:R-:W-:Y:S02]  /*60c0*/  LOP3.LUT R18, R18, 0xfffffffb, RZ, 0xc0, !PT ;  /* 0xfffffffb12127812 */ /* 0x000fe400078ec0ff */
[----:B0-----:R-:W-:-:S02]  /*60d0*/  FSEL R13, R13, -INF , !P3 ;  /* 0xff8000000d0d7808 */ /* 0x001fc40005800000 */
[----:B------:R-:W-:Y:S02]  /*60e0*/  @P4 LOP3.LUT R18, R18, 0x4, RZ, 0xfc, !PT ;  /* 0x0000000412124812 */ /* 0x000fe400078efcff */
[----:B------:R-:W-:Y:S02]  /*60f0*/  ISETP.GT.AND P3, PT, R195, 0x9, !P4 ;  /* 0x00000009c300780c */ /* 0x000fe40006764270 */
[----:B------:R-:W-:Y:S02]  /*6100*/  ISETP.GE.AND P4, PT, R192, 0x11, PT ;  /* 0x00000011c000780c */ /* 0x000fe40003f86270 */
[----:B------:R-:W-:Y:S02]  /*6110*/  ISETP.LT.OR P3, PT, R196, 0xa, P3 ;  /* 0x0000000ac400780c */ /* 0x000fe40001f61670 */
[----:B------:R-:W-:Y:S02]  /*6120*/  LOP3.LUT R18, R18, 0xfffffff7, RZ, 0xc0, !PT ;  /* 0xfffffff712127812 */ /* 0x000fe400078ec0ff */
[----:B------:R-:W-:-:S02]  /*6130*/  FSEL R14, R14, -INF , !P3 ;  /* 0xff8000000e0e7808 */ /* 0x000fc40005800000 */
        /* <DEDUP_REMOVED lines=114> */
[----:B------:R-:W-:Y:S01]  /*6860*/  IADD3 R21, -R17, R19, R8 ;  /* 0x0000001311157210 */ /* 0x000fe20007ffe108 */
[----:B------:R-:W-:Y:S03]  /*6870*/  BSSY B0, `(.L_x_2377) ;  /* 0x0000010000007945 */ /* 0x000fe60003800000 */
        /* <DEDUP_REMOVED lines=10> */
.L_x_2378:
[----:B------:R-:W-:-:S05]  /*6920*/  IMAD.U32 R195, RZ, RZ, UR22 ;  /* 0x00000016ffc37e24 */ /* 0x000fca000f8e00ff */
[----:B------:R-:W-:-:S13]  /*6930*/  ISETP.NE.AND P6, PT, R195, 0x1, PT ;  /* 0x00000001c300780c */ /* 0x000fda0003fc5270 */
[----:B------:R-:W0:Y:S02]  /*6940*/  @P6 LDC.64 R8, c[0x0][0x9e8] ;  /* 0x00027a00ff086b82 */ /* 0x000e240000000a00 */
[----:B0-----:R-:W-:-:S05]  /*6950*/  @P6 IMAD.HI.U32 R8, R21, R8, RZ ;  /* 0x0000000815086227 */ /* 0x001fca00078e00ff */
[----:B------:R-:W-:-:S07]  /*6960*/  @P6 SHF.R.U32.HI R21, RZ, R9, R8 ;  /* 0x00000009ff156219 */ /* 0x000fce0000011608 */
.L_x_2379:
[----:B------:R-:W-:Y:S05]  /*6970*/  BSYNC B0 ;  /* 0x0000000000007941 */ /* 0x000fea0003800000 */
.L_x_2377:
[----:B------:R-:W-:-:S04]  /*6980*/  IMAD.IADD R192, R192, 0x1, -R16 ;  /* 0x00000001c0c07824 */ /* 0x000fc800078e0a10 */
[----:B------:R-:W-:-:S05]  /*6990*/  IMAD R192, R21, R195, R192 ;  /* 0x000000c315c07224 */ /* 0x000fca00078e02c0 */
[----:B------:R-:W-:Y:S02]  /*69a0*/  VIMNMX R197, R197, R192, !PT ;  /* 0x000000c0c5c57248 */ /* 0x000fe40007fe0100 */
[----:B------:R-:W-:-:S07]  /*69b0*/  VIADDMNMX R198, R192, R195, R198, PT ;  /* 0x000000c3c0c67246 */ /* 0x000fce00038001c6 */
.L_x_2376:
[----:B------:R-:W-:Y:S01]  /*69c0*/  ISETP.GT.AND P2, PT, R197, 0x1, !P2 ;  /* 0x00000001c500780c */ /* 0x000fe20005744270 */
[----:B------:R-:W-:Y:S01]  /*69d0*/  UMOV UR4, UR14 ;  /* 0x0000000e00047c82 */ /* 0x000fe20008000000 */
[----:B------:R-:W-:Y:S02]  /*69e0*/  FMNMX.FTZ R8, R20, R4, !PT ;  /* 0x0000000414087209 */ /* 0x000fe40007810000 */
[----:B------:R-:W-:Y:S02]  /*69f0*/  ISETP.LT.OR P2, PT, R198, 0x2, P2 ;  /* 0x00000002c600780c */ /* 0x000fe40001741670 */
[----:B------:R-:W-:Y:S02]  /*6a00*/  LOP3.LUT P6, RZ, R18, 0x8000, RZ, 0xc0, !PT ;  /* 0x0000800012ff7812 */ /* 0x000fe400078cc0ff */
        /* <DEDUP_REMOVED lines=59> */
[C---:B------:R-:W-:Y:S02]  /*6dc0*/  ISETP.GT.AND P3, PT, R197.reuse, 0x50, !P3 ;  /* 0x00000050c500780c */ /* 0x040fe40005f64270 */
[----:B------:R-:W-:Y:S02]  /*6dd0*/  ISETP.LT.OR P2, PT, R198, 0x29, P2 ;  /* 0x00000029c600780c */ /* 0x000fe40001741670 */
[----:B------:R-:W-:Y:S02]  /*6de0*/  ISETP.GT.AND P4, PT, R197, 0x51, !P4 ;  /* 0x00000051c500780c */ /* 0x000fe40006784270 */
[----:B------:R-:W-:Y:S02]  /*6df0*/  FSEL R165, R165, -INF , !P2 ;  /* 0xff800000a5a57808 */ /* 0x000fe40005000000 */
[----:B------:R-:W-:-:S02]  /*6e00*/  LOP3.LUT P2, RZ, R18, 0x800, RZ, 0xc0, !PT ;  /* 0x0000080012ff7812 */ /* 0x000fc4000784c0ff */
[C---:B------:R-:W-:Y:S02]  /*6e10*/  ISETP.LT.OR P3, PT, R198.reuse, 0x51, P3 ;  /* 0x00000051c600780c */ /* 0x040fe40001f61670 */
[C---:B------:R-:W-:Y:S02]  /*6e20*/  ISETP.GT.AND P2, PT, R197.reuse, 0x29, !P2 ;  /* 0x00000029c500780c */ /* 0x040fe40005744270 */
[----:B------:R-:W-:Y:S02]  /*6e30*/  ISETP.GT.AND P5, PT, R197, 0x58, !P5 ;  /* 0x00000058c500780c */ /* 0x000fe40006fa4270 */
[C---:B------:R-:W-:Y:S02]  /*6e40*/  ISETP.LT.OR P2, PT, R198.reuse, 0x2a, P2 ;  /* 0x0000002ac600780c */ /* 0x040fe40001741670 */
[----:B------:R-:W-:Y:S02]  /*6e50*/  ISETP.LT.OR P4, PT, R198, 0x52, P4 ;  /* 0x00000052c600780c */ /* 0x000fe40002781670 */
[----:B------:R-:W-:-:S02]  /*6e60*/  FSEL R166, R166, -INF , !P2 ;  /* 0xff800000a6a67808 */ /* 0x000fc40005000000 */
[----:B------:R-:W-:Y:S02]  /*6e70*/  LOP3.LUT P2, RZ, R18, 0x400, RZ, 0xc0, !PT ;  /* 0x0000040012ff7812 */ /* 0x000fe4000784c0ff */
[----:B0-----:R-:W-:Y:S02]  /*6e80*/  FMNMX.FTZ R8, R8, R21, !PT ;  /* 0x0000001508087209 */ /* 0x001fe40007810000 */
[----:B------:R-:W-:Y:S02]  /*6e90*/  ISETP.GT.AND P2, PT, R197, 0x30, !P2 ;  /* 0x00000030c500780c */ /* 0x000fe40005744270 */
[----:B------:R-:W-:Y:S01]  /*6ea0*/  FSEL R185, R185, -INF , !P3 ;  /* 0xff800000b9b97808 */ /* 0x000fe20005800000 */
[----:B------:R-:W0:Y:S01]  /*6eb0*/  SHFL.BFLY PT, R21, R8, 0x1, 0x1f ;  /* 0x0c201f0008157f89 */ /* 0x000e2200000e0000 */
[C---:B------:R-:W-:Y:S02]  /*6ec0*/  ISETP.LT.OR P2, PT, R198.reuse, 0x31, P2 ;  /* 0x00000031c600780c */ /* 0x040fe40001741670 */
[----:B------:R-:W-:-:S02]  /*6ed0*/  ISETP.LT.OR P5, PT, R198, 0x59, P5 ;  /* 0x00000059c600780c */ /* 0x000fc40002fa1670 */
[----:B------:R-:W-:Y:S02]  /*6ee0*/  FSEL R169, R169, -INF , !P2 ;  /* 0xff800000a9a97808 */ /* 0x000fe40005000000 */
[----:B------:R-:W-:Y:S02]  /*6ef0*/  LOP3.LUT P2, RZ, R18, 0x200, RZ, 0xc0, !PT ;  /* 0x0000020012ff7812 */ /* 0x000fe4000784c0ff */
[----:B------:R-:W-:Y:S02]  /*6f00*/  FSEL R187, R187, -INF , !P4 ;  /* 0xff800000bbbb7808 */ /* 0x000fe40006000000 */
[----:B------:R-:W-:Y:S02]  /*6f10*/  ISETP.GT.AND P2, PT, R197, 0x31, !P2 ;  /* 0x00000031c500780c */ /* 0x000fe40005744270 */
[----:B------:R-:W-:Y:S02]  /*6f20*/  FSEL R189, R189, -INF , !P5 ;  /* 0xff800000bdbd7808 */ /* 0x000fe40006800000 */
[----:B------:R-:W-:-:S04]  /*6f30*/  ISETP.LT.OR P2, PT, R198, 0x32, P2 ;  /* 0x00000032c600780c */ /* 0x000fc80001741670 */
[----:B------:R-:W-:Y:S02]  /*6f40*/  FSEL R170, R170, -INF , !P2 ;  /* 0xff800000aaaa7808 */ /* 0x000fe40005000000 */
[----:B------:R-:W-:Y:S02]  /*6f50*/  LOP3.LUT P2, RZ, R18, 0x100, RZ, 0xc0, !PT ;  /* 0x0000010012ff7812 */ /* 0x000fe4000784c0ff */
[----:B0-----:R-:W-:Y:S02]  /*6f60*/  FMNMX.FTZ R8, R8, R21, !PT ;  /* 0x0000001508087209 */ /* 0x001fe40007810000 */
        /* <DEDUP_REMOVED lines=19> */
[----:B------:R-:W-:-:S04]  /*70a0*/  FSETP.NEU.FTZ.AND P2, PT, R8, -INF , PT ;  /* 0xff8000000800780b */ /* 0x000fc80003f5d000 */
[----:B------:R-:W-:-:S05]  /*70b0*/  FSEL R21, R8, RZ, P2 ;  /* 0x000000ff08157208 */ /* 0x000fca0001000000 */
[----:B------:R-:W-:Y:S01]  /*70c0*/  FADD.FTZ R21, -R21, R4 ;  /* 0x0000000415157221 */ /* 0x000fe20000010100 */
[----:B------:R-:W-:-:S05]  /*70d0*/  FMUL.FTZ R4, R8, UR4 ;  /* 0x0000000408047c20 */ /* 0x000fca0008410000 */
[----:B------:R-:W-:Y:S02]  /*70e0*/  FSEL R4, R4, RZ, P2 ;  /* 0x000000ff04047208 */ /* 0x000fe40001000000 */
[----:B------:R-:W-:Y:S02]  /*70f0*/  ISETP.GT.AND P2, PT, R197, 0x49, !P6 ;  /* 0x00000049c500780c */ /* 0x000fe40007744270 */
[----:B------:R-:W-:Y:S01]  /*7100*/  LOP3.LUT P6, RZ, R18, 0x1, RZ, 0xc0, !PT ;  /* 0x0000000112ff7812 */ /* 0x000fe200078cc0ff */
        /* <DEDUP_REMOVED lines=24> */
[----:B------:R-:W-:Y:S01]  /*7290*/  FMUL.FTZ R4, R21, UR4 ;  /* 0x0000000415047c20 */ /* 0x000fe20008410000 */
[----:B------:R-:W-:Y:S01]  /*72a0*/  MUFU.EX2 R20, R20 ;  /* 0x0000001400147308 */ /* 0x000fe20000000800 */
[----:B------:R-:W-:-:S04]  /*72b0*/  ISETP.LT.OR P2, PT, R198, 0x4a, P2 ;  /* 0x0000004ac600780c */ /* 0x000fc80001741670 */
[----:B------:R-:W-:Y:S02]  /*72c0*/  FSEL R183, R183, -INF , !P2 ;  /* 0xff800000b7b77808 */ /* 0x000fe40005000000 */
[----:B------:R-:W-:Y:S01]  /*72d0*/  LOP3.LUT P2, RZ, R18, 0x80000, RZ, 0xc0, !PT ;  /* 0x0008000012ff7812 */ /* 0x000fe2000784c0ff */
[----:B------:R-:W0:Y:S03]  /*72e0*/  MUFU.EX2 R4, R4 ;  /* 0x0000000400047308 */ /* 0x000e260000000800 */
[----:B------:R-:W-:-:S04]  /*72f0*/  ISETP.GT.AND P2, PT, R197, RZ, !P2 ;  /* 0x000000ffc500720c */ /* 0x000fc80005744270 */
[----:B------:R-:W-:Y:S01]  /*7300*/  ISETP.LT.OR P2, PT, R198, 0x1, P2 ;  /* 0x00000001c600780c */ /* 0x000fe20001741670 */
[----:B------:R-:W1:Y:S03]  /*7310*/  MUFU.EX2 R10, R10 ;  /* 0x0000000a000a7308 */ /* 0x000e660000000800 */
[----:B------:R-:W-:Y:S02]  /*7320*/  FSEL R11, R11, -INF , !P2 ;  /* 0xff8000000b0b7808 */ /* 0x000fe40005000000 */
[----:B------:R-:W-:-:S03]  /*7330*/  ISETP.GT.AND P2, PT, R197, 0x59, !P6 ;  /* 0x00000059c500780c */ /* 0x000fc60007744270 */
[----:B------:R-:W2:Y:S01]  /*7340*/  MUFU.EX2 R13, R13 ;  /* 0x0000000d000d7308 */ /* 0x000ea20000000800 */
[----:B0-----:R-:W-:Y:S01]  /*7350*/  FFMA.FTZ R2, R4, R2, R20 ;  /* 0x0000000204027223 */ /* 0x001fe20000010014 */
[----:B------:R-:W-:Y:S01]  /*7360*/  ISETP.LT.OR P2, PT, R198, 0x5a, P2 ;  /* 0x0000005ac600780c */ /* 0x000fe20001741670 */
[-C--:B------:R-:W-:Y:S01]  /*7370*/  FMUL.FTZ R24, R24, R4.reuse ;  /* 0x0000000418187220 */ /* 0x080fe20000410000 */
[-C--:B------:R-:W-:Y:S01]  /*7380*/  FMUL.FTZ R25, R25, R4.reuse ;  /* 0x0000000419197220 */ /* 0x080fe20000410000 */
[-C--:B------:R-:W-:Y:S01]  /*7390*/  FMUL.FTZ R28, R28, R4.reuse ;  /* 0x000000041c1c7220 */ /* 0x080fe20000410000 */
[----:B------:R-:W-:Y:S01]  /*73a0*/  FSEL R191, R191, -INF , !P2 ;  /* 0xff800000bfbf7808 */ /* 0x000fe20005000000 */
[----:B------:R-:W-:Y:S01]  /*73b0*/  FMUL.FTZ R29, R29, R4 ;  /* 0x000000041d1d7220 */ /* 0x000fe20000410000 */
[----:B------:R-:W0:Y:S01]  /*73c0*/  MUFU.EX2 R14, R14 ;  /* 0x0000000e000e7308 */ /* 0x000e220000000800 */
[C---:B-1----:R-:W-:Y:S01]  /*73d0*/  FADD.FTZ R2, R10.reuse, R2 ;  /* 0x000000020a027221 */ /* 0x042fe20000010000 */
[----:B------:R-:W-:Y:S01]  /*73e0*/  F2FP.BF16.F32.PACK_AB R152, R10, R20 ;  /* 0x000000140a98723e */ /* 0x000fe200000010ff */
[-C--:B------:R-:W-:Y:S01]  /*73f0*/  FMUL.FTZ R32, R32, R4.reuse ;  /* 0x0000000420207220 */ /* 0x080fe20000410000 */
[----:B------:R-:W-:Y:S01]  /*7400*/  FMNMX.FTZ R10, R11, R5, !PT ;  /* 0x000000050b0a7209 */ /* 0x000fe20007810000 */
[-C--:B------:R-:W-:Y:S01]  /*7410*/  FMUL.FTZ R33, R33, R4.reuse ;  /* 0x0000000421217220 */ /* 0x080fe20000410000 */
[-C--:B------:R-:W-:Y:S01]  /*7420*/  FMUL.FTZ R36, R36, R4.reuse ;  /* 0x0000000424247220 */ /* 0x080fe20000410000 */
[----:B------:R-:W-:Y:S01]  /*7430*/  FMUL.FTZ R37, R37, R4 ;  /* 0x0000000425257220 */ /* 0x000fe20000410000 */
[----:B------:R-:W-:Y:S01]  /*7440*/  FMNMX.FTZ R10, R12, R10, !PT ;  /* 0x0000000a0c0a7209 */ /* 0x000fe20007810000 */
[----:B--2---:R-:W-:Y:S01]  /*7450*/  FADD.FTZ R2, R13, R2 ;  /* 0x000000020d027221 */ /* 0x004fe20000010000 */
[----:B------:R-:W1:Y:S01]  /*7460*/  MUFU.EX2 R153, R153 ;  /* 0x0000009900997308 */ /* 0x000e620000000800 */
[----:B------:R-:W-:Y:S01]  /*7470*/  FMUL.FTZ R40, R40, R4 ;  /* 0x0000000428287220 */ /* 0x000fe20000410000 */
[----:B------:R-:W-:Y:S01]  /*7480*/  FMNMX.FTZ R10, R15, R10, !PT ;  /* 0x0000000a0f0a7209 */ /* 0x000fe20007810000 */
[-C--:B------:R-:W-:Y:S01]  /*7490*/  FMUL.FTZ R41, R41, R4.reuse ;  /* 0x0000000429297220 */ /* 0x080fe20000410000 */
[-C--:B------:R-:W-:Y:S01]  /*74a0*/  FMUL.FTZ R44, R44, R4.reuse ;  /* 0x000000042c2c7220 */ /* 0x080fe20000410000 */
[----:B------:R-:W-:Y:S01]  /*74b0*/  FMUL.FTZ R45, R45, R4 ;  /* 0x000000042d2d7220 */ /* 0x000fe20000410000 */
[----:B------:R-:W-:Y:S01]  /*74c0*/  FMNMX.FTZ R10, R9, R10, !PT ;  /* 0x0000000a090a7209 */ /* 0x000fe20007810000 */
[----:B0-----:R-:W-:Y:S01]  /*74d0*/  FADD.FTZ R2, R14, R2 ;  /* 0x000000020e027221 */ /* 0x001fe20000010000 */
[----:B------:R-:W-:Y:S01]  /*74e0*/  MUFU.EX2 R157, R157 ;  /* 0x0000009d009d7308 */ /* 0x000fe20000000800 */
[----:B------:R-:W-:Y:S01]  /*74f0*/  FMUL.FTZ R48, R48, R4 ;  /* 0x0000000430307220 */ /* 0x000fe20000410000 */
[----:B------:R-:W-:Y:S01]  /*7500*/  FMNMX.FTZ R10, R155, R10, !PT ;  /* 0x0000000a9b0a7209 */ /* 0x000fe20007810000 */
[-C--:B------:R-:W-:Y:S01]  /*7510*/  FMUL.FTZ R49, R49, R4.reuse ;  /* 0x0000000431317220 */ /* 0x080fe20000410000 */
[-C--:B------:R-:W-:Y:S01]  /*7520*/  FMUL.FTZ R52, R52, R4.reuse ;  /* 0x0000000434347220 */ /* 0x080fe20000410000 */
[----:B------:R-:W-:Y:S01]  /*7530*/  FMUL.FTZ R53, R53, R4 ;  /* 0x0000000435357220 */ /* 0x000fe20000410000 */
[----:B------:R-:W-:Y:S01]  /*7540*/  FMNMX.FTZ R10, R156, R10, !PT ;  /* 0x0000000a9c0a7209 */ /* 0x000fe20007810000 */
[----:B------:R-:W-:Y:S01]  /*7550*/  FMUL.FTZ R56, R56, R4 ;  /* 0x0000000438387220 */ /* 0x000fe20000410000 */
[----:B------:R-:W-:Y:S01]  /*7560*/  MUFU.EX2 R158, R158 ;  /* 0x0000009e009e7308 */ /* 0x000fe20000000800 */
[----:B-1----:R-:W-:Y:S01]  /*7570*/  FADD.FTZ R2, R153, R2 ;  /* 0x0000000299027221 */ /* 0x002fe20000010000 */
[----:B------:R-:W-:Y:S01]  /*7580*/  FMNMX.FTZ R10, R159, R10, !PT ;  /* 0x0000000a9f0a7209 */ /* 0x000fe20007810000 */
[-C--:B------:R-:W-:Y:S01]  /*7590*/  FMUL.FTZ R57, R57, R4.reuse ;  /* 0x0000000439397220 */ /* 0x080fe20000410000 */
[-C--:B------:R-:W-:Y:S01]  /*75a0*/  FMUL.FTZ R60, R60, R4.reuse ;  /* 0x000000043c3c7220 */ /* 0x080fe20000410000 */
[----:B------:R-:W-:Y:S01]  /*75b0*/  FMUL.FTZ R61, R61, R4 ;  /* 0x000000043d3d7220 */ /* 0x000fe20000410000 */
[----:B------:R-:W-:Y:S01]  /*75c0*/  FMNMX.FTZ R10, R160, R10, !PT ;  /* 0x0000000aa00a7209 */ /* 0x000fe20007810000 */
[-C--:B------:R-:W-:Y:S01]  /*75d0*/  FMUL.FTZ R64, R64, R4.reuse ;  /* 0x0000000440407220 */ /* 0x080fe20000410000 */
[----:B------:R-:W-:Y:S01]  /*75e0*/  MUFU.EX2 R163, R163 ;  /* 0x000000a300a37308 */ /* 0x000fe20000000800 */
[----:B------:R-:W-:Y:S01]  /*75f0*/  FMUL.FTZ R65, R65, R4 ;  /* 0x0000000441417220 */ /* 0x000fe20000410000 */
        /* <DEDUP_REMOVED lines=63> */
[-C--:B------:R-:W-:Y:S01]  /*79f0*/  FMUL.FTZ R145, R145, R4.reuse ;  /* 0x0000000491917220 */ /* 0x080fe20000410000 */
[-C--:B------:R-:W-:Y:S01]  /*7a00*/  FMUL.FTZ R148, R148, R4.reuse ;  /* 0x0000000494947220 */ /* 0x080fe20000410000 */
[----:B------:R-:W0:Y:S01]  /*7a10*/  SHFL.BFLY PT, R20, R10, 0x2, 0x1f ;  /* 0x0c401f000a147f89 */ /* 0x000e2200000e0000 */
[----:B------:R-:W-:-:S04]  /*7a20*/  FMUL.FTZ R149, R149, R4 ;  /* 0x0000000495957220 */ /* 0x000fc80000410000 */
[----:B------:R-:W-:Y:S08]  /*7a30*/  MUFU.EX2 R181, R181 ;  /* 0x000000b500b57308 */ /* 0x000ff00000000800 */
[----:B------:R-:W-:Y:S08]  /*7a40*/  MUFU.EX2 R184, R184 ;  /* 0x000000b800b87308 */ /* 0x000ff00000000800 */
[----:B------:R-:W-:Y:S01]  /*7a50*/  MUFU.EX2 R186, R186 ;  /* 0x000000ba00ba7308 */ /* 0x000fe20000000800 */
[----:B0-----:R-:W-:-:S05]  /*7a60*/  FMNMX.FTZ R10, R10, R20, !PT ;  /* 0x000000140a0a7209 */ /* 0x001fca0007810000 */
[----:B------:R-:W0:Y:S02]  /*7a70*/  SHFL.BFLY PT, R21, R10, 0x1, 0x1f ;  /* 0x0c201f000a157f89 */ /* 0x000e2400000e0000 */
[----:B------:R1:W2:Y:S08]  /*7a80*/  MUFU.EX2 R20, R154 ;  /* 0x0000009a00147308 */ /* 0x0002b00000000800 */
[----:B------:R-:W-:Y:S01]  /*7a90*/  MUFU.EX2 R188, R188 ;  /* 0x000000bc00bc7308 */ /* 0x000fe20000000800 */
[----:B-1----:R-:W-:-:S07]  /*7aa0*/  F2FP.BF16.F32.PACK_AB R154, R14, R13 ;  /* 0x0000000d0e9a723e */ /* 0x002fce00000010ff */
[----:B------:R-:W-:Y:S01]  /*7ab0*/  MUFU.EX2 R190, R190 ;  /* 0x000000be00be7308 */ /* 0x000fe20000000800 */
[----:B--2---:R-:W-:-:S04]  /*7ac0*/  FADD.FTZ R2, R20, R2 ;  /* 0x0000000214027221 */ /* 0x004fc80000010000 */
[----:B------:R-:W-:Y:S01]  /*7ad0*/  FADD.FTZ R2, R157, R2 ;  /* 0x000000029d027221 */ /* 0x000fe20000010000 */
[----:B0-----:R-:W-:Y:S02]  /*7ae0*/  FMNMX.FTZ R10, R10, R21, !PT ;  /* 0x000000150a0a7209 */ /* 0x001fe40007810000 */
[----:B------:R-:W-:Y:S01]  /*7af0*/  MUFU.EX2 R193, R193 ;  /* 0x000000c100c17308 */ /* 0x000fe20000000800 */
[C---:B------:R-:W-:Y:S01]  /*7b00*/  FADD.FTZ R2, R158.reuse, R2 ;  /* 0x000000029e027221 */ /* 0x040fe20000010000 */
[----:B------:R-:W-:Y:S02]  /*7b10*/  F2FP.BF16.F32.PACK_AB R158, R158, R157 ;  /* 0x0000009d9e9e723e */ /* 0x000fe400000010ff */
[C---:B------:R-:W-:Y:S01]  /*7b20*/  FSETP.NEU.FTZ.AND P2, PT, R10.reuse, -INF , PT ;  /* 0xff8000000a00780b */ /* 0x040fe20003f5d000 */
[C---:B------:R-:W-:Y:S01]  /*7b30*/  FMUL.FTZ R21, R10.reuse, UR4 ;  /* 0x000000040a157c20 */ /* 0x040fe20008410000 */
[----:B------:R-:W-:Y:S02]  /*7b40*/  FADD.FTZ R2, R163, R2 ;  /* 0x00000002a3027221 */ /* 0x000fe40000010000 */
[----:B------:R-:W-:-:S02]  /*7b50*/  FSEL R14, R10, RZ, P2 ;  /* 0x000000ff0a0e7208 */ /* 0x000fc40001000000 */
[----:B------:R-:W-:Y:S01]  /*7b60*/  FSEL R21, R21, RZ, P2 ;  /* 0x000000ff15157208 */ /* 0x000fe20001000000 */
[----:B------:R-:W-:Y:S02]  /*7b70*/  FADD.FTZ R2, R164, R2 ;  /* 0x00000002a4027221 */ /* 0x000fe40000010000 */
[----:B------:R-:W-:Y:S02]  /*7b80*/  FADD.FTZ R5, -R14, R5 ;  /* 0x000000050e057221 */ /* 0x000fe40000010100 */
[--C-:B------:R-:W-:Y:S01]  /*7b90*/  FFMA.FTZ R197, R11, UR4, -R21.reuse ;  /* 0x000000040bc57c23 */ /* 0x100fe20008010815 */
[--C-:B------:R-:W-:Y:S01]  /*7ba0*/  FFMA.FTZ R12, R12, UR4, -R21.reuse ;  /* 0x000000040c0c7c23 */ /* 0x100fe20008010815 */
[----:B------:R-:W-:Y:S01]  /*7bb0*/  FMUL.FTZ R5, R5, UR4 ;  /* 0x0000000405057c20 */ /* 0x000fe20008410000 */
        /* <DEDUP_REMOVED lines=12> */
[----:B------:R-:W-:Y:S01]  /*7c80*/  F2FP.BF16.F32.PACK_AB R160, R164, R163 ;  /* 0x000000a3a4a0723e */ /* 0x000fe200000010ff */
[--C-:B------:R-:W-:Y:S01]  /*7c90*/  FFMA.FTZ R169, R169, UR4, -R21.reuse ;  /* 0x00000004a9a97c23 */ /* 0x100fe20008010815 */
[--C-:B------:R-:W-:Y:S01]  /*7ca0*/  FFMA.FTZ R198, R170, UR4, -R21.reuse ;  /* 0x00000004aac67c23 */ /* 0x100fe20008010815 */
[--C-:B------:R-:W-:Y:S01]  /*7cb0*/  FFMA.FTZ R173, R173, UR4, -R21.reuse ;  /* 0x00000004adad7c23 */ /* 0x100fe20008010815 */
[--C-:B------:R-:W-:Y:S01]  /*7cc0*/  FFMA.FTZ R199, R174, UR4, -R21.reuse ;  /* 0x00000004aec77c23 */ /* 0x100fe20008010815 */
[----:B------:R-:W-:Y:S01]  /*7cd0*/  FADD.FTZ R2, R167, R2 ;  /* 0x00000002a7027221 */ /* 0x000fe20000010000 */
[----:B------:R-:W-:Y:S01]  /*7ce0*/  F2FP.BF16.F32.PACK_AB R162, R168, R167 ;  /* 0x000000a7a8a2723e */ /* 0x000fe200000010ff */
[----:B------:R-:W1:Y:S01]  /*7cf0*/  MUFU.EX2 R12, R12 ;  /* 0x0000000c000c7308 */ /* 0x000e620000000800 */
[--C-:B------:R-:W-:Y:S01]  /*7d00*/  FFMA.FTZ R178, R178, UR4, -R21.reuse ;  /* 0x00000004b2b27c23 */ /* 0x100fe20008010815 */
[----:B------:R-:W-:Y:S01]  /*7d10*/  FADD.FTZ R2, R168, R2 ;  /* 0x00000002a8027221 */ /* 0x000fe20000010000 */
[--C-:B------:R-:W-:Y:S01]  /*7d20*/  FFMA.FTZ R179, R179, UR4, -R21.reuse ;  /* 0x00000004b3b37c23 */ /* 0x100fe20008010815 */
[--C-:B------:R-:W-:Y:S01]  /*7d30*/  FFMA.FTZ R182, R182, UR4, -R21.reuse ;  /* 0x00000004b6b67c23 */ /* 0x100fe20008010815 */
[----:B------:R-:W-:Y:S01]  /*7d40*/  FFMA.FTZ R183, R183, UR4, -R21 ;  /* 0x00000004b7b77c23 */ /* 0x000fe20008010815 */
[----:B------:R-:W-:Y:S01]  /*7d50*/  FADD.FTZ R2, R171, R2 ;  /* 0x00000002ab027221 */ /* 0x000fe20000010000 */
[C---:B------:R-:W-:Y:S01]  /*7d60*/  F2FP.BF16.F32.PACK_AB R164, R172.reuse, R171 ;  /* 0x000000abaca4723e */ /* 0x040fe200000010ff */
[----:B------:R-:W2:Y:S01]  /*7d70*/  MUFU.EX2 R196, R196 ;  /* 0x000000c400c47308 */ /* 0x000ea20000000800 */
[----:B0-----:R-:W-:Y:S01]  /*7d80*/  FFMA.FTZ R0, R5, R0, R197 ;  /* 0x0000000005007223 */ /* 0x001fe200000100c5 */
[----:B------:R-:W-:Y:S01]  /*7d90*/  FADD.FTZ R2, R172, R2 ;  /* 0x00000002ac027221 */ /* 0x000fe20000010000 */
[--C-:B------:R-:W-:Y:S01]  /*7da0*/  FFMA.FTZ R185, R185, UR4, -R21.reuse ;  /* 0x00000004b9b97c23 */ /* 0x100fe20008010815 */
[--C-:B------:R-:W-:Y:S01]  /*7db0*/  FFMA.FTZ R187, R187, UR4, -R21.reuse ;  /* 0x00000004bbbb7c23 */ /* 0x100fe20008010815 */
[--C-:B------:R-:W-:Y:S01]  /*7dc0*/  FFMA.FTZ R189, R189, UR4, -R21.reuse ;  /* 0x00000004bdbd7c23 */ /* 0x100fe20008010815 */
[----:B------:R-:W-:Y:S01]  /*7dd0*/  FADD.FTZ R2, R175, R2 ;  /* 0x00000002af027221 */ /* 0x000fe20000010000 */
[----:B------:R-:W-:Y:S01]  /*7de0*/  FFMA.FTZ R21, R191, UR4, -R21 ;  /* 0x00000004bf157c23 */ /* 0x000fe20008010815 */
[----:B------:R-:W0:Y:S01]  /*7df0*/  MUFU.EX2 R15, R15 ;  /* 0x0000000f000f7308 */ /* 0x000e220000000800 */
[----:B-1----:R-:W-:Y:S01]  /*7e00*/  FADD.FTZ R0, R12, R0 ;  /* 0x000000000c007221 */ /* 0x002fe20000010000 */
[C---:B------:R-:W-:Y:S01]  /*7e10*/  FADD.FTZ R2, R177.reuse, R2 ;  /* 0x00000002b1027221 */ /* 0x040fe20000010000 */
[----:B------:R-:W-:Y:S01]  /*7e20*/  F2FP.BF16.F32.PACK_AB R166, R177, R175 ;  /* 0x000000afb1a6723e */ /* 0x000fe200000010ff */
[----:B------:R-:W-:Y:S01]  /*7e30*/  FMUL.FTZ R26, R26, R5 ;  /* 0x000000051a1a7220 */ /* 0x000fe20000410000 */
[----:B------:R-:W-:Y:S01]  /*7e40*/  F2FP.BF16.F32.PACK_AB R156, R20, R153 ;  /* 0x00000099149c723e */ /* 0x000fe200000010ff */
[----:B------:R-:W-:Y:S01]  /*7e50*/  FADD.FTZ R2, R180, R2 ;  /* 0x00000002b4027221 */ /* 0x000fe20000010000 */
[C---:B------:R-:W-:Y:S01]  /*7e60*/  F2FP.BF16.F32.PACK_AB R168, R181.reuse, R180 ;  /* 0x000000b4b5a8723e */ /* 0x040fe200000010ff */
[----:B------:R-:W1:Y:S01]  /*7e70*/  MUFU.EX2 R157, R195 ;  /* 0x000000c3009d7308 */ /* 0x000e620000000800 */
[----:B--2---:R-:W-:Y:S01]  /*7e80*/  FADD.FTZ R0, R196, R0 ;  /* 0x00000000c4007221 */ /* 0x004fe20000010000 */
[----:B------:R-:W-:Y:S01]  /*7e90*/  FADD.FTZ R2, R181, R2 ;  /* 0x00000002b5027221 */ /* 0x000fe20000010000 */
[----:B------:R-:W-:Y:S01]  /*7ea0*/  F2FP.BF16.F32.PACK_AB R170, R186, R184 ;  /* 0x000000b8baaa723e */ /* 0x000fe200000010ff */
[----:B------:R-:W-:Y:S01]  /*7eb0*/  FMUL.FTZ R27, R27, R5 ;  /* 0x000000051b1b7220 */ /* 0x000fe20000410000 */
[----:B------:R-:W-:Y:S01]  /*7ec0*/  F2FP.BF16.F32.PACK_AB R172, R190, R188 ;  /* 0x000000bcbeac723e */ /* 0x000fe200000010ff */
[----:B------:R-:W-:Y:S01]  /*7ed0*/  FADD.FTZ R2, R184, R2 ;  /* 0x00000002b8027221 */ /* 0x000fe20000010000 */
[----:B------:R-:W-:Y:S01]  /*7ee0*/  F2FP.BF16.F32.PACK_AB R153, R12, R197 ;  /* 0x000000c50c99723e */ /* 0x000fe200000010ff */
[----:B------:R2:W3:Y:S01]  /*7ef0*/  MUFU.EX2 R13, R155 ;  /* 0x0000009b000d7308 */ /* 0x0004e20000000800 */
[----:B0-----:R-:W-:Y:S01]  /*7f00*/  FADD.FTZ R0, R15, R0 ;  /* 0x000000000f007221 */ /* 0x001fe20000010000 */
[----:B------:R-:W-:Y:S01]  /*7f10*/  FADD.FTZ R2, R186, R2 ;  /* 0x00000002ba027221 */ /* 0x000fe20000010000 */
[-C--:B------:R-:W-:Y:S01]  /*7f20*/  FMUL.FTZ R30, R30, R5.reuse ;  /* 0x000000051e1e7220 */ /* 0x080fe20000410000 */
[-C--:B------:R-:W-:Y:S01]  /*7f30*/  FMUL.FTZ R31, R31, R5.reuse ;  /* 0x000000051f1f7220 */ /* 0x080fe20000410000 */
[-C--:B------:R-:W-:Y:S01]  /*7f40*/  FMUL.FTZ R34, R34, R5.reuse ;  /* 0x0000000522227220 */ /* 0x080fe20000410000 */
[----:B------:R-:W-:Y:S01]  /*7f50*/  FADD.FTZ R2, R188, R2 ;  /* 0x00000002bc027221 */ /* 0x000fe20000010000 */
[-C--:B------:R-:W-:Y:S01]  /*7f60*/  FMUL.FTZ R35, R35, R5.reuse ;  /* 0x0000000523237220 */ /* 0x080fe20000410000 */
[----:B------:R-:W0:Y:S01]  /*7f70*/  MUFU.EX2 R192, R192 ;  /* 0x000000c000c07308 */ /* 0x000e220000000800 */
[----:B-1----:R-:W-:Y:S01]  /*7f80*/  FADD.FTZ R0, R157, R0 ;  /* 0x000000009d007221 */ /* 0x002fe20000010000 */
[----:B------:R-:W-:Y:S01]  /*7f90*/  FADD.FTZ R2, R190, R2 ;  /* 0x00000002be027221 */ /* 0x000fe20000010000 */
[----:B--2---:R-:W-:Y:S01]  /*7fa0*/  F2FP.BF16.F32.PACK_AB R155, R15, R196 ;  /* 0x000000c40f9b723e */ /* 0x004fe200000010ff */
[-C--:B------:R-:W-:Y:S01]  /*7fb0*/  FMUL.FTZ R38, R38, R5.reuse ;  /* 0x0000000526267220 */ /* 0x080fe20000410000 */
[-C--:B------:R-:W-:Y:S01]  /*7fc0*/  FMUL.FTZ R39, R39, R5.reuse ;  /* 0x0000000527277220 */ /* 0x080fe20000410000 */
[----:B------:R-:W-:Y:S01]  /*7fd0*/  FADD.FTZ R2, R193, R2 ;  /* 0x00000002c1027221 */ /* 0x000fe20000010000 */
[----:B------:R-:W-:Y:S01]  /*7fe0*/  FMUL.FTZ R42, R42, R5 ;  /* 0x000000052a2a7220 */ /* 0x000fe20000410000 */
        /* <DEDUP_REMOVED lines=17> */
[C---:B-1----:R-:W-:Y:S01]  /*8100*/  FADD.FTZ R0, R159.reuse, R0 ;  /* 0x000000009f007221 */ /* 0x042fe20000010000 */
[----:B------:R-:W-:Y:S01]  /*8110*/  F2FP.BF16.F32.PACK_AB R159, R159, R192 ;  /* 0x000000c09f9f723e */ /* 0x000fe200000010ff */
[-C--:B------:R-:W-:Y:S01]  /*8120*/  FMUL.FTZ R66, R66, R5.reuse ;  /* 0x0000000542427220 */ /* 0x080fe20000410000 */
[-C--:B------:R-:W-:Y:S01]  /*8130*/  FMUL.FTZ R67, R67, R5.reuse ;  /* 0x0000000543437220 */ /* 0x080fe20000410000 */
[-C--:B------:R-:W-:Y:S01]  /*8140*/  FMUL.FTZ R70, R70, R5.reuse ;  /* 0x0000000546467220 */ /* 0x080fe20000410000 */
        /* <DEDUP_REMOVED lines=9> */
[----:B------:R-:W-:Y:S01]  /*81e0*/  FMUL.FTZ R86, R86, R5 ;  /* 0x0000000556567220 */ /* 0x000fe20000410000 */
[----:B------:R-:W2:Y:S01]  /*81f0*/  MUFU.EX2 R11, R11 ;  /* 0x0000000b000b7308 */ /* 0x000ea20000000800 */
        /* <DEDUP_REMOVED lines=16> */
[C---:B--2---:R-:W-:Y:S01]  /*8300*/  FADD.FTZ R0, R11.reuse, R0 ;  /* 0x000000000b007221 */ /* 0x044fe20000010000 */
        /* <DEDUP_REMOVED lines=49> */
[----:B-1----:R-:W-:Y:S01]  /*8620*/  FADD.FTZ R0, R175, R0 ;  /* 0x00000000af007221 */ /* 0x002fe20000010000 */
[C---:B--2---:R-:W-:Y:S01]  /*8630*/  FADD.FTZ R2, R174.reuse, R2 ;  /* 0x00000002ae027221 */ /* 0x044fe20000010000 */
[----:B------:R-:W-:Y:S02]  /*8640*/  F2FP.BF16.F32.PACK_AB R174, R174, R193 ;  /* 0x000000c1aeae723e */ /* 0x000fe400000010ff */
[C---:B0-----:R-:W-:Y:S01]  /*8650*/  FADD.FTZ R0, R21.reuse, R0 ;  /* 0x0000000015007221 */ /* 0x041fe20000010000 */
[----:B------:R-:W-:Y:S01]  /*8660*/  F2FP.BF16.F32.PACK_AB R175, R21, R175 ;  /* 0x000000af15af723e */ /* 0x000fe200000010ff */
[----:B------:R-:W-:Y:S06]  /*8670*/  @!P0 BRA `(.L_x_2380) ;  /* 0x0000000000048947 */ /* 0x000fec0003800000 */
[----:B------:R-:W-:Y:S01]  /*8680*/  BPT.TRAP 0x1 ;  /* 0x000000040000795c */ /* 0x000fe20000300000 */
.L_x_2380:
[----:B------:R0:W1:Y:S01]  /*8690*/  SYNCS.PHASECHK.TRANS64.TRYWAIT P2, [UR23+0x22850], R7 ;  /* 0x02285007ff0075a7 */ /* 0x0000620008040157 */
[----:B------:R-:W-:Y:S05]  /*86a0*/  @!P0 BRA `(.L_x_2381) ;  /* 0x0000000000048947 */ /* 0x000fea0003800000 */
[----:B------:R-:W-:Y:S01]  /*86b0*/  BPT.TRAP 0x1 ;  /* 0x000000040000795c */ /* 0x000fe20000300000 */
.L_x_2381:
[----:B-1----:R-:W-:Y:S05]  /*86c0*/  @P2 BRA `(.L_x_2382) ;  /* 0x0000000000082947 */ /* 0x002fea0003800000 */
[----:B------:R-:W1:Y:S02]  /*86d0*/  SYNCS.PHASECHK.TRANS64.TRYWAIT P2, [UR23+0x22850], R7 ;  /* 0x02285007ff0075a7 */ /* 0x000e640008040157 */
[----:B-1----:R-:W-:Y:S05]  /*86e0*/  @!P2 BRA `(.L_x_2383) ;  /* 0x0000012000aca947 */ /* 0x002fea0003800000 */
.L_x_2382:
[----:B------:R-:W2:Y:S01]  /*86f0*/  S2R R4, SR_TID.X ;  /* 0x0000000000047919 */ /* 0x000ea20000002100 */
[----:B------:R-:W-:Y:S01]  /*8700*/  UIMAD UR5, UR39, 0xc00, UR25 ;  /* 0x00000c00270578a4 */ /* 0x000fe2000f8e0219 */
[C---:B------:R-:W-:Y:S01]  /*8710*/  ISETP.GT.AND P2, PT, R3.reuse, UR15, PT ;  /* 0x0000000f03007c0c */ /* 0x040fe2000bf44270 */
[----:B------:R-:W-:Y:S01]  /*8720*/  UMOV UR7, 0x40000040 ;  /* 0x4000004000077882 */ /* 0x000fe20000000000 */
[----:B-1----:R-:W-:Y:S02]  /*8730*/  @!P1 VIADD R176, R176, 0x22860 ;  /* 0x00022860b0b09836 */ /* 0x002fe40000000000 */
[----:B------:R-:W-:Y:S02]  /*8740*/  VIADD R3, R3, 0xffffffff ;  /* 0xffffffff03037836 */ /* 0x000fe40000000000 */
[----:B------:R-:W-:Y:S01]  /*8750*/  UMOV UR6, UR5 ;  /* 0x0000000500067c82 */ /* 0x000fe20008000000 */
[----:B------:R-:W-:Y:S01]  /*8760*/  @!P1 PRMT R176, RZ, 0x654, R176 ;  /* 0x00000654ffb09816 */ /* 0x000fe200000000b0 */
[----:B------:R-:W-:Y:S01]  /*8770*/  IMAD.MOV.U32 R5, RZ, RZ, R10 ;  /* 0x000000ffff057224 */ /* 0x000fe200078e000a */
[----:B--2---:R-:W-:-:S05]  /*8780*/  SHF.R.U32.HI R4, RZ, 0x7, R4 ;  /* 0x00000007ff047819 */ /* 0x004fca0000011604 */
[----:B------:R-:W-:-:S05]  /*8790*/  VIADD R4, R4, 0x8 ;  /* 0x0000000804047836 */ /* 0x000fca0000000000 */
[----:B------:R1:W-:Y:S02]  /*87a0*/  BAR.SYNC.DEFER_BLOCKING R4, 0x100 ;  /* 0x000400040000751d */ /* 0x0003e40000010000 */
[----:B-1----:R-:W-:-:S04]  /*87b0*/  IMAD.MOV.U32 R4, RZ, RZ, R8 ;  /* 0x000000ffff047224 */ /* 0x002fc800078e0008 */
        /* <DEDUP_REMOVED lines=37> */
.L_x_2367:
[----:B------:R-:W-:Y:S01]  /*8a10*/  ULDC UR5, c[0x0][0x448] ;  /* 0x0001120000057ab9 */ /* 0x000fe20000000800 */
[----:B0-----:R-:W-:Y:S01]  /*8a20*/  IADD3 R7, R19, 0x1, -R17 ;  /* 0x0000000113077810 */ /* 0x001fe20007ffe811 */
[----:B------:R-:W-:Y:S01]  /*8a30*/  UISETP.NE.AND UP0, UPT, UR5, 0x1, UPT ;  /* 0x000000010500788c */ /* 0x000fe2000bf05270 */
[----:B------:R-:W-:Y:S02]  /*8a40*/  ULDC UR11, c[0x0][0x9e4] ;  /* 0x00027900000b7ab9 */ /* 0x000fe40000000800 */
[----:B------:R-:W-:Y:S01]  /*8a50*/  R2UR UR10, R7 ;  /* 0x00000000070a72ca */ /* 0x000fe200000e0000 */
[----:B------:R-:W-:Y:S02]  /*8a60*/  UISETP.GE.AND UP1, UPT, UR11, 0x1, UPT ;  /* 0x000000010b00788c */ /* 0x000fe4000bf26270 */
[----:B------:R-:W-:-:S04]  /*8a70*/  UIADD3 UR5, UR43, 0x7f, URZ ;  /* 0x0000007f2b057890 */ /* 0x000fc8000fffe03f */
[----:B------:R-:W-:Y:S01]  /*8a80*/  PLOP3.LUT P2, PT, PT, PT, UP1, 0x40, 0x0 ;  /* 0x000000000000781c */ /* 0x000fe20003f4e818 */
[----:B------:R-:W-:Y:S01]  /*8a90*/  @UP0 ULDC UR6, c[0x0][0x44c] ;  /* 0x0001130000060ab9 */ /* 0x000fe20000000800 */
[----:B------:R-:W-:Y:S01]  /*8aa0*/  @UP0 ULDC UR14, c[0x0][0x450] ;  /* 0x00011400000e0ab9 */ /* 0x000fe20000000800 */
[----:B------:R-:W-:-:S04]  /*8ab0*/  UIMAD.WIDE.U32 UR6, UR5, UR6, URZ ;  /* 0x00000006050672a5 */ /* 0x000fc8000f8e003f */
[----:B------:R-:W-:-:S04]  /*8ac0*/  @UP0 USHF.R.U32.HI UR5, URZ, UR14, UR7 ;  /* 0x0000000e3f050299 */ /* 0x000fc80008011607 */
[----:B------:R-:W-:-:S03]  /*8ad0*/  UIADD3 UR5, UR10, UR5, URZ ;  /* 0x000000050a057290 */ /* 0x000fc6000fffe03f */
[----:B------:R-:W-:Y:S02]  /*8ae0*/  ULDC UR10, c[0x0][0x9dc] ;  /* 0x00027700000a7ab9 */ /* 0x000fe40000000800 */
        /* <DEDUP_REMOVED lines=12> */
.L_x_2386:
[----:B------:R-:W-:-:S11]  /*8bb0*/  UISETP.NE.AND UP2, UPT, UR11, 0x1, UPT ;  /* 0x000000010b00788c */ /* 0x000fd6000bf45270 */
[----:B------:R-:W-:Y:S02]  /*8bc0*/  @UP2 ULDC.64 UR14, c[0x0][0x9e8] ;  /* 0x00027a00000e2ab9 */ /* 0x000fe40000000a00 */
[----:B------:R-:W-:-:S04]  /*8bd0*/  UIMAD.WIDE.U32 UR6, UR5, UR14, URZ ;  /* 0x0000000e050672a5 */ /* 0x000fc8000f8e003f */
[----:B------:R-:W-:-:S12]  /*8be0*/  @UP2 USHF.R.U32.HI UR5, URZ, UR15, UR7 ;  /* 0x0000000f3f052299 */ /* 0x000fd80008011607 */
.L_x_2387:
[----:B------:R-:W-:-:S04]  /*8bf0*/  UIMAD UR5, UR5, UR11, URZ ;  /* 0x0000000b050572a4 */ /* 0x000fc8000f8e023f */
[----:B------:R-:W-:-:S04]  /*8c00*/  UISETP.LT.AND UP2, UPT, UR10, UR5, UPT ;  /* 0x000000050a00728c */ /* 0x000fc8000bf41270 */
[----:B------:R-:W-:-:S12]  /*8c10*/  USEL UR10, UR10, UR5, !UP2 ;  /* 0x000000050a0a7287 */ /* 0x000fd8000d000000 */
.L_x_2385:
        /* <DEDUP_REMOVED lines=13> */
.L_x_2397:
[----:B------:R-:W-:Y:S01]  /*8cf0*/  UIADD3 UR39, UR39, 0x1, URZ ;  /* 0x0000000127277890 */ /* 0x000fe2000fffe03f */
[C---:B------:R-:W-:Y:S01]  /*8d00*/  ISETP.GT.AND P2, PT, R7.reuse, UR5, PT ;  /* 0x0000000507007c0c */ /* 0x040fe2000bf44270 */
[----:B------:R-:W-:Y:S02]  /*8d10*/  VIADD R7, R7, 0xffffffff ;  /* 0xffffffff07077836 */ /* 0x000fe40000000000 */
[----:B------:R-:W-:-:S04]  /*8d20*/  UISETP.NE.AND UP2, UPT, UR39, 0x2, UPT ;  /* 0x000000022700788c */ /* 0x000fc8000bf45270 */
[----:B------:R-:W-:Y:S02]  /*8d30*/  USEL UR6, URZ, 0x1, UP2 ;  /* 0x000000013f067887 */ /* 0x000fe40009000000 */
[----:B------:R-:W-:Y:S02]  /*8d40*/  USEL UR39, UR39, URZ, UP2 ;  /* 0x0000003f27277287 */ /* 0x000fe40009000000 */
[----:B------:R-:W-:Y:S01]  /*8d50*/  ULOP3.LUT UR38, UR38, UR6, URZ, 0x3c, !UPT ;  /* 0x0000000626267292 */ /* 0x000fe2000f8e3c3f */
[----:B0-----:R-:W-:Y:S11]  /*8d60*/  @!P0 BRA `(.L_x_2389) ;  /* 0x0000000000048947 */ /* 0x001ff60003800000 */
[----:B------:R-:W-:Y:S01]  /*8d70*/  BPT.TRAP 0x1 ;  /* 0x000000040000795c */ /* 0x000fe20000300000 */
.L_x_2389:
[----:B------:R-:W0:Y:S01]  /*8d80*/  S2UR UR7, SR_CgaCtaId ;  /* 0x00000000000779c3 */ /* 0x000e220000008800 */
[----:B------:R-:W-:Y:S01]  /*8d90*/  UMOV UR6, 0x400 ;  /* 0x0000040000067882 */ /* 0x000fe20000000000 */
[----:B------:R-:W-:-:S05]  /*8da0*/  IMAD.U32 R3, RZ, RZ, UR38 ;  /* 0x00000026ff037e24 */ /* 0x000fca000f8e00ff */
[----:B------:R-:W-:Y:S01]  /*8db0*/  SHF.L.U32 R3, R3, 0x1f, RZ ;  /* 0x0000001f03037819 */ /* 0x000fe200000006ff */
[----:B0-----:R-:W-:-:S04]  /*8dc0*/  ULEA UR6, UR7, UR6, 0x18 ;  /* 0x0000000607067291 */ /* 0x001fc8000f8ec03f */
[----:B------:R-:W-:-:S09]  /*8dd0*/  ULEA UR6, UR39, UR6, 0x3 ;  /* 0x0000000627067291 */ /* 0x000fd2000f8e183f */
[----:B------:R0:W2:Y:S01]  /*8de0*/  SYNCS.PHASECHK.TRANS64.TRYWAIT P3, [UR6+0x22830], R3 ;  /* 0x02283003ff0075a7 */ /* 0x0000a20008060146 */
[----:B------:R-:W-:Y:S05]  /*8df0*/  @!P0 BRA `(.L_x_2390) ;  /* 0x0000000000048947 */ /* 0x000fea0003800000 */
[----:B------:R-:W-:Y:S01]  /*8e00*/  BPT.TRAP 0x1 ;  /* 0x000000040000795c */ /* 0x000fe20000300000 */
.L_x_2390:
[----:B--2---:R-:W-:Y:S05]  /*8e10*/  @P3 BRA `(.L_x_2391) ;  /* 0x0000000000083947 */ /* 0x004fea0003800000 */
[----:B------:R-:W2:Y:S02]  /*8e20*/  SYNCS.PHASECHK.TRANS64.TRYWAIT P3, [UR6+0x22830], R3 ;  /* 0x02283003ff0075a7 */ /* 0x000ea40008060146 */
[----:B--2---:R-:W-:Y:S05]  /*8e30*/  @!P3 BRA `(.L_x_2392) ;  /* 0x0000011800ecb947 */ /* 0x004fea0003800000 */
.L_x_2391:
[----:B------:R-:W-:Y:S01]  /*8e40*/  UIMAD UR14, UR39, 0x300, UR24 ;  /* 0x00000300270e78a4 */ /* 0x000fe2000f8e0218 */
[----:B-1----:R-:W-:Y:S01]  /*8e50*/  WARPGROUP.ARRIVE ;  /* 0x00000000000079c5 */ /* 0x002fe20000000000 */
[----:B------:R-:W-:Y:S01]  /*8e60*/  UMOV UR15, 0x40000040 ;  /* 0x40000040000f7882 */ /* 0x000fe20000000000 */
[----:B------:R-:W-:Y:S01]  /*8e70*/  UMOV UR19, 0x40000040 ;  /* 0x4000004000137882 */ /* 0x000fe20000000000 */
[----:B------:R-:W-:-:S03]  /*8e80*/  UIADD3 UR18, UR14, 0x2, URZ ;  /* 0x000000020e127890 */ /* 0x000fc6000fffe03f */
[----:B------:R-:W1:Y:S01]  /*8e90*/  S2R R234, SR_TID.X ;  /* 0x0000000000ea7919 */ /* 0x000e620000002100 */
[----:B------:R-:W-:Y:S01]  /*8ea0*/  UIADD3 UR22, UR14, 0x4, URZ ;  /* 0x000000040e167890 */ /* 0x000fe2000fffe03f */
[----:B------:R-:W-:Y:S01]  /*8eb0*/  UMOV UR23, 0x40000040 ;  /* 0x4000004000177882 */ /* 0x000fe20000000000 */
[----:B------:R-:W-:Y:S01]  /*8ec0*/  HGMMA.64x96x16.F32.BF16 R152, gdesc[UR12], RZ, !UPT, gsb0 ;  /* 0x016000000c9879f0 */ /* 0x000fe2000c0018ff */
[----:B------:R-:W-:Y:S01]  /*8ed0*/  UIADD3 UR10, UR14, 0x6, URZ ;  /* 0x000000060e0a7890 */ /* 0x000fe2000fffe03f */
[----:B------:R-:W-:Y:S01]  /*8ee0*/  UMOV UR11, 0x40000040 ;  /* 0x40000040000b7882 */ /* 0x000fe20000000000 */
[----:B-1----:R-:W-:Y:S01]  /*8ef0*/  SHF.R.U32.HI R234, RZ, 0x7, R234 ;  /* 0x00000007ffea7819 */ /* 0x002fe200000116ea */
        /* <DEDUP_REMOVED lines=49> */
[----:B---3--:R-:W-:Y:S01]  /*9210*/  FMNMX.FTZ R4, R10, R4, !PT ;  /* 0x000000040a047209 */ /* 0x008fe20007810000 */
[----:B------:R-:W-:Y:S01]  /*9220*/  FMUL.FTZ R184, R194, UR27 ;  /* 0x0000001bc2b87c20 */ /* 0x000fe20008410000 */
[----:B------:R-:W-:-:S05]  /*9230*/  FMUL.FTZ R185, R195, UR27 ;  /* 0x0000001bc3b97c20 */ /* 0x000fca0008410000 */
[----:B------:R-:W3:Y:S01]  /*9240*/  MUFU.TANH R13, R13 ;  /* 0x0000000d000d7308 */ /* 0x000ee20000002400 */
[----:B--2---:R-:W-:-:S07]  /*9250*/  FMNMX.FTZ R4, R11, R4, !PT ;  /* 0x000000040b047209 */ /* 0x004fce0007810000 */
[----:B------:R-:W2:Y:S01]  /*9260*/  MUFU.TANH R14, R14 ;  /* 0x0000000e000e7308 */ /* 0x000ea20000002400 */
[----:B-1----:R-:W-:-:S07]  /*9270*/  FMNMX.FTZ R4, R12, R4, !PT ;  /* 0x000000040c047209 */ /* 0x002fce0007810000 */
[----:B------:R-:W1:Y:S01]  /*9280*/  MUFU.TANH R15, R15 ;  /* 0x0000000f000f7308 */ /* 0x000e620000002400 */
[----:B---3--:R-:W-:-:S07]  /*9290*/  FMNMX.FTZ R4, R13, R4, !PT ;  /* 0x000000040d047209 */ /* 0x008fce0007810000 */
        /* <DEDUP_REMOVED lines=32> */
[----:B------:R-:W-:Y:S01]  /*94a0*/  MUFU.TANH R176, R176 ;  /* 0x000000b000b07308 */ /* 0x000fe20000002400 */
[----:B-1----:R-:W-:-:S07]  /*94b0*/  FMNMX.FTZ R4, R177, R4, !PT ;  /* 0x00000004b1047209 */ /* 0x002fce0007810000 */
        /* <DEDUP_REMOVED lines=168> */
[----:B------:R-:W-:Y:S01]  /*9f40*/  MUFU.EX2 R13, R13 ;  /* 0x0000000d000d7308 */ /* 0x000fe20000000800 */
[----:B--2---:R-:W-:-:S05]  /*9f50*/  FMNMX.FTZ R5, R187, R5, !PT ;  /* 0x00000005bb057209 */ /* 0x004fca0007810000 */
[----:B------:R-:W1:Y:S02]  /*9f60*/  SHFL.BFLY PT, R188, R5, 0x2, 0x1f ;  /* 0x0c401f0005bc7f89 */ /* 0x000e6400000e0000 */
[----:B------:R-:W-:Y:S08]  /*9f70*/  MUFU.EX2 R14, R14 ;  /* 0x0000000e000e7308 */ /* 0x000ff00000000800 */
[----:B------:R-:W-:Y:S08]  /*9f80*/  MUFU.EX2 R189, R160 ;  /* 0x000000a000bd7308 */ /* 0x000ff00000000800 */
[----:B------:R-:W-:Y:S01]  /*9f90*/  MUFU.EX2 R15, R15 ;  /* 0x0000000f000f7308 */ /* 0x000fe20000000800 */
[----:B-1----:R-:W-:-:S07]  /*9fa0*/  FMNMX.FTZ R5, R5, R188, !PT ;  /* 0x000000bc05057209 */ /* 0x002fce0007810000 */
[----:B------:R1:W-:Y:S01]  /*9fb0*/  MUFU.EX2 R188, R156 ;  /* 0x0000009c00bc7308 */ /* 0x0003e20000000800 */
[----:B------:R-:W2:Y:S07]  /*9fc0*/  SHFL.BFLY PT, R192, R5, 0x1, 0x1f ;  /* 0x0c201f0005c07f89 */ /* 0x000eae00000e0000 */
[----:B------:R-:W-:Y:S08]  /*9fd0*/  MUFU.EX2 R20, R20 ;  /* 0x0000001400147308 */ /* 0x000ff00000000800 */
[----:B------:R-:W-:Y:S08]  /*9fe0*/  MUFU.EX2 R21, R21 ;  /* 0x0000001500157308 */ /* 0x000ff00000000800 */
[----:B------:R-:W-:Y:S01]  /*9ff0*/  MUFU.EX2 R167, R167 ;  /* 0x000000a700a77308 */ /* 0x000fe20000000800 */
[----:B--2---:R-:W-:-:S05]  /*a000*/  FMNMX.FTZ R5, R5, R192, !PT ;  /* 0x000000c005057209 */ /* 0x004fca0007810000 */
[C---:B-1----:R-:W-:Y:S01]  /*a010*/  FADD.FTZ R156, -R5.reuse, R8 ;  /* 0x00000008059c7221 */ /* 0x042fe20000010100 */
        /* <DEDUP_REMOVED lines=8> */
[----:B------:R0:W1:Y:S01]  /*a0a0*/  MUFU.EX2 R9, R156 ;  /* 0x0000009c00097308 */ /* 0x0000620000000800 */
[--C-:B------:R-:W-:Y:S01]  /*a0b0*/  FFMA.FTZ R162, R162, UR4, -R8.reuse ;  /* 0x00000004a2a27c23 */ /* 0x100fe20008010808 */
[--C-:B------:R-:W-:Y:S01]  /*a0c0*/  FFMA.FTZ R163, R163, UR4, -R8.reuse ;  /* 0x00000004a3a37c23 */ /* 0x100fe20008010808 */
[--C-:B------:R-:W-:Y:S01]  /*a0d0*/  FFMA.FTZ R166, R166, UR4, -R8.reuse ;  /* 0x00000004a6a67c23 */ /* 0x100fe20008010808 */
[--C-:B------:R-:W-:Y:S01]  /*a0e0*/  FFMA.FTZ R2, R2, UR4, -R8.reuse ;  /* 0x0000000402027c23 */ /* 0x100fe20008010808 */
[--C-:B------:R-:W-:Y:S01]  /*a0f0*/  FFMA.FTZ R6, R6, UR4, -R8.reuse ;  /* 0x0000000406067c23 */ /* 0x100fe20008010808 */
[--C-:B------:R-:W-:Y:S01]  /*a100*/  FFMA.FTZ R170, R170, UR4, -R8.reuse ;  /* 0x00000004aaaa7c23 */ /* 0x100fe20008010808 */
[--C-:B------:R-:W-:Y:S01]  /*a110*/  FFMA.FTZ R10, R10, UR4, -R8.reuse ;  /* 0x000000040a0a7c23 */ /* 0x100fe20008010808 */
[----:B------:R-:W2:Y:S01]  /*a120*/  MUFU.EX2 R176, R176 ;  /* 0x000000b000b07308 */ /* 0x000ea20000000800 */
        /* <DEDUP_REMOVED lines=8> */
[--C-:B------:R-:W-:Y:S01]  /*a1b0*/  FFMA.FTZ R183, R183, UR4, -R8.reuse ;  /* 0x00000004b7b77c23 */ /* 0x100fe20008010808 */
[--C-:B------:R-:W-:Y:S01]  /*a1c0*/  FFMA.FTZ R184, R184, UR4, -R8.reuse ;  /* 0x00000004b8b87c23 */ /* 0x100fe20008010808 */
[--C-:B------:R-:W-:Y:S01]  /*a1d0*/  FFMA.FTZ R185, R185, UR4, -R8.reuse ;  /* 0x00000004b9b97c23 */ /* 0x100fe20008010808 */
[--C-:B------:R-:W-:Y:S01]  /*a1e0*/  FFMA.FTZ R186, R186, UR4, -R8.reuse ;  /* 0x00000004baba7c23 */ /* 0x100fe20008010808 */
[----:B------:R-:W-:Y:S01]  /*a1f0*/  FFMA.FTZ R8, R187, UR4, -R8 ;  /* 0x00000004bb087c23 */ /* 0x000fe20008010808 */
[----:B0-----:R-:W-:Y:S01]  /*a200*/  FADD.FTZ R156, R12, R171 ;  /* 0x000000ab0c9c7221 */ /* 0x001fe20000010000 */
[-C--:B-1----:R-:W-:Y:S01]  /*a210*/  FMUL.FTZ R26, R26, R9.reuse ;  /* 0x000000091a1a7220 */ /* 0x082fe20000410000 */
[----:B------:R0:W1:Y:S01]  /*a220*/  MUFU.EX2 R187, R158 ;  /* 0x0000009e00bb7308 */ /* 0x0000620000000800 */
[----:B--2---:R-:W-:Y:S01]  /*a230*/  FFMA.FTZ R0, R9, R0, R176 ;  /* 0x0000000009007223 */ /* 0x004fe200000100b0 */
[----:B------:R-:W-:Y:S01]  /*a240*/  FADD.FTZ R156, R13, R156 ;  /* 0x0000009c0d9c7221 */ /* 0x000fe20000010000 */
[-C--:B------:R-:W-:Y:S01]  /*a250*/  FMUL.FTZ R27, R27, R9.reuse ;  /* 0x000000091b1b7220 */ /* 0x080fe20000410000 */
[-C--:B------:R-:W-:Y:S01]  /*a260*/  FMUL.FTZ R30, R30, R9.reuse ;  /* 0x000000091e1e7220 */ /* 0x080fe20000410000 */
[-C--:B------:R-:W-:Y:S01]  /*a270*/  FMUL.FTZ R31, R31, R9.reuse ;  /* 0x000000091f1f7220 */ /* 0x080fe20000410000 */
[-C--:B------:R-:W-:Y:S01]  /*a280*/  FMUL.FTZ R34, R34, R9.reuse ;  /* 0x0000000922227220 */ /* 0x080fe20000410000 */
[-C--:B------:R-:W-:Y:S01]  /*a290*/  FMUL.FTZ R35, R35, R9.reuse ;  /* 0x0000000923237220 */ /* 0x080fe20000410000 */
[----:B------:R-:W2:Y:S01]  /*a2a0*/  MUFU.EX2 R159, R159 ;  /* 0x0000009f009f7308 */ /* 0x000ea20000000800 */
[----:B---3--:R-:W-:Y:S01]  /*a2b0*/  FADD.FTZ R0, R155, R0 ;  /* 0x000000009b007221 */ /* 0x008fe20000010000 */
[----:B0-----:R-:W-:Y:S01]  /*a2c0*/  F2FP.BF16.F32.PACK_AB R158, R15, R14 ;  /* 0x0000000e0f9e723e */ /* 0x001fe200000010ff */
[-C--:B------:R-:W-:Y:S01]  /*a2d0*/  FMUL.FTZ R38, R38, R9.reuse ;  /* 0x0000000926267220 */ /* 0x080fe20000410000 */
[-C--:B------:R-:W-:Y:S01]  /*a2e0*/  FMUL.FTZ R39, R39, R9.reuse ;  /* 0x0000000927277220 */ /* 0x080fe20000410000 */
[-C--:B------:R-:W-:Y:S01]  /*a2f0*/  FMUL.FTZ R42, R42, R9.reuse ;  /* 0x000000092a2a7220 */ /* 0x080fe20000410000 */
[-C--:B------:R-:W-:Y:S01]  /*a300*/  FMUL.FTZ R43, R43, R9.reuse ;  /* 0x000000092b2b7220 */ /* 0x080fe20000410000 */
[-C--:B------:R-:W-:Y:S01]  /*a310*/  FMUL.FTZ R46, R46, R9.reuse ;  /* 0x000000092e2e7220 */ /* 0x080fe20000410000 */
[----:B------:R0:W-:Y:S01]  /*a320*/  MUFU.EX2 R171, R2 ;  /* 0x0000000200ab7308 */ /* 0x0001e20000000800 */
[----:B-1----:R-:W-:Y:S01]  /*a330*/  FADD.FTZ R0, R187, R0 ;  /* 0x00000000bb007221 */ /* 0x002fe20000010000 */
[-C--:B------:R-:W-:Y:S01]  /*a340*/  FMUL.FTZ R47, R47, R9.reuse ;  /* 0x000000092f2f7220 */ /* 0x080fe20000410000 */
[-C--:B------:R-:W-:Y:S01]  /*a350*/  FMUL.FTZ R50, R50, R9.reuse ;  /* 0x0000000932327220 */ /* 0x080fe20000410000 */
[-C--:B------:R-:W-:Y:S01]  /*a360*/  FMUL.FTZ R51, R51, R9.reuse ;  /* 0x0000000933337220 */ /* 0x080fe20000410000 */
[-C--:B------:R-:W-:Y:S01]  /*a370*/  FMUL.FTZ R54, R54, R9.reuse ;  /* 0x0000000936367220 */ /* 0x080fe20000410000 */
[-C--:B------:R-:W-:Y:S01]  /*a380*/  FMUL.FTZ R55, R55, R9.reuse ;  /* 0x0000000937377220 */ /* 0x080fe20000410000 */
[----:B------:R-:W-:Y:S01]  /*a390*/  FMUL.FTZ R58, R58, R9 ;  /* 0x000000093a3a7220 */ /* 0x000fe20000410000 */
[----:B------:R1:W3:Y:S01]  /*a3a0*/  MUFU.EX2 R192, R162 ;  /* 0x000000a200c07308 */ /* 0x0002e20000000800 */
[----:B0-----:R-:W-:Y:S01]  /*a3b0*/  FADD.FTZ R2, R14, R156 ;  /* 0x0000009c0e027221 */ /* 0x001fe20000010000 */
[----:B--2---:R-:W-:Y:S01]  /*a3c0*/  FADD.FTZ R0, R159, R0 ;  /* 0x000000009f007221 */ /* 0x004fe20000010000 */
[----:B------:R-:W-:Y:S01]  /*a3d0*/  F2FP.BF16.F32.PACK_AB R156, R13, R12 ;  /* 0x0000000c0d9c723e */ /* 0x000fe200000010ff */
[----:B------:R-:W-:-:S02]  /*a3e0*/  IMAD.U32 R12, RZ, RZ, UR6 ;  /* 0x00000006ff0c7e24 */ /* 0x000fc4000f8e00ff */
[----:B------:R-:W-:Y:S01]  /*a3f0*/  FADD.FTZ R2, R15, R2 ;  /* 0x000000020f027221 */ /* 0x000fe20000010000 */
[-C--:B------:R-:W-:Y:S01]  /*a400*/  FMUL.FTZ R59, R59, R9.reuse ;  /* 0x000000093b3b7220 */ /* 0x080fe20000410000 */
[----:B------:R-:W-:Y:S01]  /*a410*/  FMUL.FTZ R62, R62, R9 ;  /* 0x000000093e3e7220 */ /* 0x000fe20000410000 */
[----:B------:R-:W0:Y:S01]  /*a420*/  MUFU.EX2 R163, R163 ;  /* 0x000000a300a37308 */ /* 0x000e220000000800 */
[----:B------:R-:W-:Y:S01]  /*a430*/  FADD.FTZ R2, R20, R2 ;  /* 0x0000000214027221 */ /* 0x000fe20000010000 */
[----:B------:R-:W-:Y:S01]  /*a440*/  @!P1 VIADD R15, R12, 0x22840 ;  /* 0x000228400c0f9836 */ /* 0x000fe20000000000 */
[----:B-1----:R-:W-:Y:S01]  /*a450*/  F2FP.BF16.F32.PACK_AB R162, R153, R167 ;  /* 0x000000a799a2723e */ /* 0x002fe200000010ff */
[-C--:B------:R-:W-:Y:S01]  /*a460*/  FMUL.FTZ R63, R63, R9.reuse ;  /* 0x000000093f3f7220 */ /* 0x080fe20000410000 */
[----:B------:R-:W-:Y:S01]  /*a470*/  FADD.FTZ R2, R21, R2 ;  /* 0x0000000215027221 */ /* 0x000fe20000010000 */
[-C--:B------:R-:W-:Y:S01]  /*a480*/  FMUL.FTZ R66, R66, R9.reuse ;  /* 0x0000000942427220 */ /* 0x080fe20000410000 */
[----:B------:R-:W-:Y:S01]  /*a490*/  @!P1 PRMT R15, RZ, 0x654, R15 ;  /* 0x00000654ff0f9816 */ /* 0x000fe2000000000f */
[----:B------:R-:W1:Y:S01]  /*a4a0*/  MUFU.EX2 R193, R166 ;  /* 0x000000a600c17308 */ /* 0x000e620000000800 */
[----:B------:R-:W-:Y:S01]  /*a4b0*/  FADD.FTZ R2, R167, R2 ;  /* 0x00000002a7027221 */ /* 0x000fe20000010000 */
[----:B---3--:R-:W-:Y:S01]  /*a4c0*/  FADD.FTZ R0, R192, R0 ;  /* 0x00000000c0007221 */ /* 0x008fe20000010000 */
[-C--:B------:R-:W-:Y:S01]  /*a4d0*/  FMUL.FTZ R67, R67, R9.reuse ;  /* 0x0000000943437220 */ /* 0x080fe20000410000 */
[-C--:B------:R-:W-:Y:S01]  /*a4e0*/  FMUL.FTZ R70, R70, R9.reuse ;  /* 0x0000000946467220 */ /* 0x080fe20000410000 */
[----:B------:R-:W-:Y:S01]  /*a4f0*/  FADD.FTZ R2, R153, R2 ;  /* 0x0000000299027221 */ /* 0x000fe20000010000 */
[-C--:B------:R-:W-:Y:S01]  /*a500*/  FMUL.FTZ R71, R71, R9.reuse ;  /* 0x0000000947477220 */ /* 0x080fe20000410000 */
[-C--:B------:R-:W-:Y:S01]  /*a510*/  FMUL.FTZ R74, R74, R9.reuse ;  /* 0x000000094a4a7220 */ /* 0x080fe20000410000 */
[----:B------:R-:W2:Y:S01]  /*a520*/  MUFU.EX2 R157, R157 ;  /* 0x0000009d009d7308 */ /* 0x000ea20000000800 */
[----:B0-----:R-:W-:Y:S01]  /*a530*/  FADD.FTZ R0, R163, R0 ;  /* 0x00000000a3007221 */ /* 0x001fe20000010000 */
[----:B------:R-:W-:Y:S01]  /*a540*/  FADD.FTZ R2, R188, R2 ;  /* 0x00000002bc027221 */ /* 0x000fe20000010000 */
        /* <DEDUP_REMOVED lines=18> */
[----:B------:R-:W-:Y:S01]  /*a670*/  FADD.FTZ R2, R189, R2 ;  /* 0x00000002bd027221 */ /* 0x000fe20000010000 */
[-C--:B------:R-:W-:Y:S01]  /*a680*/  FMUL.FTZ R103, R103, R9.reuse ;  /* 0x0000000967677220 */ /* 0x080fe20000410000 */
[-C--:B------:R-:W-:Y:S01]  /*a690*/  FMUL.FTZ R106, R106, R9.reuse ;  /* 0x000000096a6a7220 */ /* 0x080fe20000410000 */
[----:B------:R2:W3:Y:S01]  /*a6a0*/  MUFU.EX2 R13, R6 ;  /* 0x00000006000d7308 */ /* 0x0004e20000000800 */
[----:B0-----:R-:W-:Y:S01]  /*a6b0*/  FADD.FTZ R0, R194, R0 ;  /* 0x00000000c2007221 */ /* 0x001fe20000010000 */
[-C--:B------:R-:W-:Y:S01]  /*a6c0*/  FMUL.FTZ R107, R107, R9.reuse ;  /* 0x000000096b6b7220 */ /* 0x080fe20000410000 */
[-C--:B------:R-:W-:Y:S01]  /*a6d0*/  FMUL.FTZ R110, R110, R9.reuse ;  /* 0x000000096e6e7220 */ /* 0x080fe20000410000 */
[-C--:B------:R-:W-:Y:S01]  /*a6e0*/  FMUL.FTZ R111, R111, R9.reuse ;  /* 0x000000096f6f7220 */ /* 0x080fe20000410000 */
[----:B------:R-:W-:Y:S01]  /*a6f0*/  FADD.FTZ R0, R171, R0 ;  /* 0x00000000ab007221 */ /* 0x000fe20000010000 */
[-C--:B------:R-:W-:Y:S01]  /*a700*/  FMUL.FTZ R114, R114, R9.reuse ;  /* 0x0000000972727220 */ /* 0x080fe20000410000 */
[-C--:B------:R-:W-:Y:S01]  /*a710*/  FMUL.FTZ R115, R115, R9.reuse ;  /* 0x0000000973737220 */ /* 0x080fe20000410000 */
[----:B------:R-:W0:Y:S01]  /*a720*/  MUFU.EX2 R190, R164 ;  /* 0x000000a400be7308 */ /* 0x000e220000000800 */
[----:B--2---:R-:W-:Y:S01]  /*a730*/  IADD3 R6, -R234, 0xb, RZ ;  /* 0x0000000bea067810 */ /* 0x004fe20007ffe1ff */
[----:B-1----:R-:W-:Y:S01]  /*a740*/  FADD.FTZ R2, R161, R2 ;  /* 0x00000002a1027221 */ /* 0x002fe20000010000 */
[-C--:B------:R-:W-:Y:S01]  /*a750*/  FMUL.FTZ R118, R118, R9.reuse ;  /* 0x0000000976767220 */ /* 0x080fe20000410000 */
[-C--:B------:R-:W-:Y:S01]  /*a760*/  FMUL.FTZ R119, R119, R9.reuse ;  /* 0x0000000977777220 */ /* 0x080fe20000410000 */
[-C--:B------:R-:W-:Y:S01]  /*a770*/  FMUL.FTZ R122, R122, R9.reuse ;  /* 0x000000097a7a7220 */ /* 0x080fe20000410000 */
[----:B------:R1:W-:Y:S06]  /*a780*/  BAR.ARV R6, 0x100 ;  /* 0x000400060000751d */ /* 0x0003ec0000002000 */
[----:B------:R-:W2:Y:S01]  /*a790*/  MUFU.EX2 R14, R170 ;  /* 0x000000aa000e7308 */ /* 0x000ea20000000800 */
[----:B------:R4:W-:Y:S01]  /*a7a0*/  @!P1 SYNCS.ARRIVE.TRANS64.RED.A1T0 RZ, [R15+URZ], RZ ;  /* 0x000000ff0fff99a7 */ /* 0x0009e2000810043f */
[----:B---3--:R-:W-:Y:S01]  /*a7b0*/  FADD.FTZ R0, R13, R0 ;  /* 0x000000000d007221 */ /* 0x008fe20000010000 */
[-C--:B------:R-:W-:Y:S01]  /*a7c0*/  FMUL.FTZ R123, R123, R9.reuse ;  /* 0x000000097b7b7220 */ /* 0x080fe20000410000 */
[-C--:B------:R-:W-:Y:S01]  /*a7d0*/  FMUL.FTZ R126, R126, R9.reuse ;  /* 0x000000097e7e7220 */ /* 0x080fe20000410000 */
[----:B0-----:R-:W-:Y:S01]  /*a7e0*/  FADD.FTZ R2, R190, R2 ;  /* 0x00000002be027221 */ /* 0x001fe20000010000 */
        /* <DEDUP_REMOVED lines=11> */
[----:B--2---:R-:W-:Y:S01]  /*a8a0*/  FADD.FTZ R0, R14, R0 ;  /* 0x000000000e007221 */ /* 0x004fe20000010000 */
[-C--:B------:R-:W-:Y:S01]  /*a8b0*/  FMUL.FTZ R146, R146, R9.reuse ;  /* 0x0000000992927220 */ /* 0x080fe20000410000 */
[-C--:B------:R-:W-:Y:S01]  /*a8c0*/  FMUL.FTZ R147, R147, R9.reuse ;  /* 0x0000000993937220 */ /* 0x080fe20000410000 */
[-C--:B------:R-:W-:Y:S01]  /*a8d0*/  FMUL.FTZ R150, R150, R9.reuse ;  /* 0x0000000996967220 */ /* 0x080fe20000410000 */
[----:B------:R-:W-:Y:S01]  /*a8e0*/  FMUL.FTZ R151, R151, R9 ;  /* 0x0000000997977220 */ /* 0x000fe20000410000 */
[----:B------:R-:W-:-:S02]  /*a8f0*/  F2FP.BF16.F32.PACK_AB R164, R157, R188 ;  /* 0x000000bc9da4723e */ /* 0x000fc400000010ff */
[----:B------:R2:W5:Y:S01]  /*a900*/  MUFU.EX2 R191, R168 ;  /* 0x000000a800bf7308 */ /* 0x0005620000000800 */
[----:B0-----:R-:W-:Y:S01]  /*a910*/  FADD.FTZ R2, R165, R2 ;  /* 0x00000002a5027221 */ /* 0x001fe20000010000 */
[----:B------:R-:W-:Y:S02]  /*a920*/  F2FP.BF16.F32.PACK_AB R166, R161, R189 ;  /* 0x000000bda1a6723e */ /* 0x000fe400000010ff */
[----:B------:R-:W-:Y:S02]  /*a930*/  F2FP.BF16.F32.PACK_AB R153, R155, R176 ;  /* 0x000000b09b99723e */ /* 0x000fe400000010ff */
[----:B------:R-:W-:Y:S02]  /*a940*/  F2FP.BF16.F32.PACK_AB R155, R159, R187 ;  /* 0x000000bb9f9b723e */ /* 0x000fe400000010ff */
[----:B------:R-:W0:Y:S01]  /*a950*/  MUFU.EX2 R11, R11 ;  /* 0x0000000b000b7308 */ /* 0x000e220000000800 */
[----:B---3--:R-:W-:Y:S01]  /*a960*/  FADD.FTZ R0, R10, R0 ;  /* 0x000000000a007221 */ /* 0x008fe20000010000 */
[----:B--2---:R-:W-:-:S02]  /*a970*/  F2FP.BF16.F32.PACK_AB R168, R165, R190 ;  /* 0x000000bea5a8723e */ /* 0x004fc400000010ff */
[----:B------:R-:W-:Y:S02]  /*a980*/  F2FP.BF16.F32.PACK_AB R157, R163, R192 ;  /* 0x000000c0a39d723e */ /* 0x000fe400000010ff */
[----:B------:R-:W-:Y:S02]  /*a990*/  F2FP.BF16.F32.PACK_AB R161, R13, R171 ;  /* 0x000000ab0da1723e */ /* 0x000fe400000010ff */
[----:B------:R-:W2:Y:S01]  /*a9a0*/  MUFU.EX2 R169, R169 ;  /* 0x000000a900a97308 */ /* 0x000ea20000000800 */
[----:B-----5:R-:W-:Y:S01]  /*a9b0*/  FADD.FTZ R2, R191, R2 ;  /* 0x00000002bf027221 */ /* 0x020fe20000010000 */
[----:B------:R-:W-:Y:S02]  /*a9c0*/  F2FP.BF16.F32.PACK_AB R160, R21, R20 ;  /* 0x0000001415a0723e */ /* 0x000fe400000010ff */
[----:B------:R-:W-:Y:S02]  /*a9d0*/  F2FP.BF16.F32.PACK_AB R159, R194, R193 ;  /* 0x000000c1c29f723e */ /* 0x000fe400000010ff */
[----:B------:R-:W-:-:S02]  /*a9e0*/  F2FP.BF16.F32.PACK_AB R163, R10, R14 ;  /* 0x0000000e0aa3723e */ /* 0x000fc400000010ff */
[----:B----4-:R-:W3:Y:S01]  /*a9f0*/  MUFU.EX2 R15, R174 ;  /* 0x000000ae000f7308 */ /* 0x010ee20000000800 */
        /* <DEDUP_REMOVED lines=10> */
[----:B--2---:R-:W-:-:S07]  /*aaa0*/  FADD.FTZ R2, R172, R2 ;  /* 0x00000002ac027221 */ /* 0x004fce0000010000 */
[----:B------:R-:W2:Y:S01]  /*aab0*/  MUFU.EX2 R179, R179 ;  /* 0x000000b300b37308 */ /* 0x000ea20000000800 */
[C---:B---3--:R-:W-:Y:S01]  /*aac0*/  FADD.FTZ R0, R178.reuse, R0 ;  /* 0x00000000b2007221 */ /* 0x048fe20000010000 */
[----:B------:R-:W-:-:S06]  /*aad0*/  F2FP.BF16.F32.PACK_AB R167, R178, R167 ;  /* 0x000000a7b2a7723e */ /* 0x000fcc00000010ff */
        /* <DEDUP_REMOVED lines=21> */
[----:B---3--:R-:W-:Y:S01]  /*ac30*/  FADD.FTZ R9, R175, R0 ;  /* 0x00000000af097221 */ /* 0x008fe20000010000 */
[C---:B0-----:R-:W-:Y:S01]  /*ac40*/  FADD.FTZ R2, R180.reuse, R2 ;  /* 0x00000002b4027221 */ /* 0x041fe20000010000 */
[----:B------:R-:W-:Y:S02]  /*ac50*/  F2FP.BF16.F32.PACK_AB R174, R180, R177 ;  /* 0x000000b1b4ae723e */ /* 0x000fe400000010ff */
[C---:B--2---:R-:W-:Y:S01]  /*ac60*/  FADD.FTZ R0, R8.reuse, R9 ;  /* 0x0000000908007221 */ /* 0x044fe20000010000 */
[----:B------:R-:W-:Y:S01]  /*ac70*/  F2FP.BF16.F32.PACK_AB R175, R8, R175 ;  /* 0x000000af08af723e */ /* 0x000fe200000010ff */
[----:B-1----:R-:W-:Y:S06]  /*ac80*/  @!P0 BRA `(.L_x_2393) ;  /* 0x0000000000048947 */ /* 0x002fec0003800000 */
[----:B------:R-:W-:Y:S01]  /*ac90*/  BPT.TRAP 0x1 ;  /* 0x000000040000795c */ /* 0x000fe20000300000 */
.L_x_2393:
[----:B------:R0:W1:Y:S01]  /*aca0*/  SYNCS.PHASECHK.TRANS64.TRYWAIT P3, [UR6+0x22850], R3 ;  /* 0x02285003ff0075a7 */ /* 0x0000620008060146 */
[----:B------:R-:W-:Y:S05]  /*acb0*/  @!P0 BRA `(.L_x_2394) ;  /* 0x0000000000048947 */ /* 0x000fea0003800000 */
[----:B------:R-:W-:Y:S01]  /*acc0*/  BPT.TRAP 0x1 ;  /* 0x000000040000795c */ /* 0x000fe20000300000 */
.L_x_2394:
[----:B-1----:R-:W-:Y:S05]  /*acd0*/  @P3 BRA `(.L_x_2395) ;  /* 0x0000000000083947 */ /* 0x002fea0003800000 */
[----:B------:R-:W1:Y:S02]  /*ace0*/  SYNCS.PHASECHK.TRANS64.TRYWAIT P3, [UR6+0x22850], R3 ;  /* 0x02285003ff0075a7 */ /* 0x000e640008060146 */
[----:B-1----:R-:W-:Y:S05]  /*acf0*/  @!P3 BRA `(.L_x_2396) ;  /* 0x000000fc0054b947 */ /* 0x002fea0003800000 */
.L_x_2395:
[----:B------:R-:W2:Y:S01]  /*ad00*/  S2R R8, SR_TID.X ;  /* 0x0000000000087919 */ /* 0x000ea20000002100 */
[----:B------:R-:W-:Y:S01]  /*ad10*/  UIMAD UR10, UR39, 0xc00, UR25 ;  /* 0x00000c00270a78a4 */ /* 0x000fe2000f8e0219 */
[----:B-1----:R-:W-:Y:S01]  /*ad20*/  @!P1 VIADD R12, R12, 0x22860 ;  /* 0x000228600c0c9836 */ /* 0x002fe20000000000 */
[----:B------:R-:W-:Y:S01]  /*ad30*/  UMOV UR7, 0x40000040 ;  /* 0x4000004000077882 */ /* 0x000fe20000000000 */
[----:B------:R-:W-:-:S03]  /*ad40*/  IMAD.MOV.U32 R9, RZ, RZ, R4 ;  /* 0x000000ffff097224 */ /* 0x000fc600078e0004 */
[----:B------:R-:W-:Y:S01]  /*ad50*/  @!P1 PRMT R12, RZ, 0x654, R12 ;  /* 0x00000654ff0c9816 */ /* 0x000fe2000000000c */
[----:B------:R-:W-:Y:S01]  /*ad60*/  UMOV UR6, UR10 ;  /* 0x0000000a00067c82 */ /* 0x000fe20008000000 */
        /* <DEDUP_REMOVED lines=39> */
[----:B0-----:R-:W-:-:S07]  /*afe0*/  IMAD.MOV.U32 R3, RZ, RZ, R7 ;  /* 0x000000ffff037224 */ /* 0x001fce00078e0007 */
.L_x_2388:
[----:B------:R-:W-:-:S13]  /*aff0*/  ISETP.GE.AND P2, PT, R3, UR44, PT ;  /* 0x0000002c03007c0c */ /* 0x000fda000bf46270 */
[----:B------:R-:W-:Y:S05]  /*b000*/  @!P2 BRA `(.L_x_2398) ;  /* 0x000000340084a947 */ /* 0x000fea0003800000 */
[----:B------:R-:W-:Y:S01]  /*b010*/  IMAD.MOV.U32 R8, RZ, RZ, R5 ;  /* 0x000000ffff087224 */ /* 0x000fe200078e0005 */
[----:B------:R-:W-:Y:S01]  /*b020*/  ULDC UR27, c[0x0][0x9e4] ;  /* 0x00027900001b7ab9 */ /* 0x000fe20000000800 */
[----:B------:R-:W-:Y:S01]  /*b030*/  IMAD.MOV.U32 R9, RZ, RZ, R4 ;  /* 0x000000ffff097224 */ /* 0x000fe200078e0004 */
[----:B------:R-:W-:Y:S01]  /*b040*/  ULDC UR28, c[0x0][0x9d8] ;  /* 0x00027600001c7ab9 */ /* 0x000fe20000000800 */
[----:B------:R-:W-:Y:S01]  /*b050*/  ULDC UR4, c[0x0][0x988] ;  /* 0x0002620000047ab9 */ /* 0x000fe20000000800 */
[----:B------:R-:W-:-:S05]  /*b060*/  ULDC UR29, c[0x0][0x9e0] ;  /* 0x00027800001d7ab9 */ /* 0x000fca0000000800 */
.L_x_2415:
[----:B------:R-:W-:-:S04]  /*b070*/  UIADD3 UR39, UR39, 0x1, URZ ;  /* 0x0000000127277890 */ /* 0x000fc8000fffe03f */
[----:B------:R-:W-:-:S04]  /*b080*/  UISETP.NE.AND UP2, UPT, UR39, 0x2, UPT ;  /* 0x000000022700788c */ /* 0x000fc8000bf45270 */
[----:B------:R-:W-:Y:S02]  /*b090*/  USEL UR5, URZ, 0x1, UP2 ;  /* 0x000000013f057887 */ /* 0x000fe40009000000 */
[----:B------:R-:W-:Y:S02]  /*b0a0*/  USEL UR39, UR39, URZ, UP2 ;  /* 0x0000003f27277287 */ /* 0x000fe40009000000 */
[----:B------:R-:W-:Y:S01]  /*b0b0*/  ULOP3.LUT UR38, UR38, UR5, URZ, 0x3c, !UPT ;  /* 0x0000000526267292 */ /* 0x000fe2000f8e3c3f */
[----:B0-----:R-:W-:Y:S11]  /*b0c0*/  @!P0 BRA `(.L_x_2399) ;  /* 0x0000000000048947 */ /* 0x001ff60003800000 */
[----:B------:R-:W-:Y:S01]  /*b0d0*/  BPT.TRAP 0x1 ;  /* 0x000000040000795c */ /* 0x000fe20000300000 */
.L_x_2399:
        /* <DEDUP_REMOVED lines=9> */
.L_x_2400:
[----:B--2---:R-:W-:Y:S05]  /*b170*/  @P2 BRA `(.L_x_2401) ;  /* 0x0000000000082947 */ /* 0x004fea0003800000 */
[----:B------:R-:W2:Y:S02]  /*b180*/  SYNCS.PHASECHK.TRANS64.TRYWAIT P2, [UR5+0x22830], R7 ;  /* 0x02283007ff0075a7 */ /* 0x000ea40008040145 */
[----:B--2---:R-:W-:Y:S05]  /*b190*/  @!P2 BRA `(.L_x_2402) ;  /* 0x000000f80040a947 */ /* 0x004fea0003800000 */
.L_x_2401:
[----:B------:R-:W-:Y:S01]  /*b1a0*/  UIMAD UR14, UR39, 0x300, UR24 ;  /* 0x00000300270e78a4 */ /* 0x000fe2000f8e0218 */
[----:B-1----:R-:W-:Y:S01]  /*b1b0*/  WARPGROUP.ARRIVE ;  /* 0x00000000000079c5 */ /* 0x002fe20000000000 */
[----:B------:R-:W-:Y:S01]  /*b1c0*/  UMOV UR15, 0x40000040 ;  /* 0x40000040000f7882 */ /* 0x000fe20000000000 */
[----:B------:R-:W-:Y:S01]  /*b1d0*/  UMOV UR19, 0x40000040 ;  /* 0x4000004000137882 */ /* 0x000fe20000000000 */
[----:B------:R-:W-:-:S03]  /*b1e0*/  UIADD3 UR18, UR14, 0x2, URZ ;  /* 0x000000020e127890 */ /* 0x000fc6000fffe03f */
[----:B------:R-:W1:Y:S01]  /*b1f0*/  S2R R20, SR_TID.X ;  /* 0x0000000000147919 */ /* 0x000e620000002100 */
[----:B------:R-:W-:Y:S01]  /*b200*/  UIADD3 UR22, UR14, 0x4, URZ ;  /* 0x000000040e167890 */ /* 0x000fe2000fffe03f */
[----:B------:R-:W-:Y:S01]  /*b210*/  PLOP3.LUT P2, PT, PT, PT, UP0, 0x80, 0x0 ;  /* 0x000000000000781c */ /* 0x000fe20003f4f008 */
[----:B------:R-:W-:Y:S01]  /*b220*/  UMOV UR23, 0x40000040 ;  /* 0x4000004000177882 */ /* 0x000fe20000000000 */
[----:B------:R-:W-:Y:S01]  /*b230*/  HGMMA.64x96x16.F32.BF16 R152, gdesc[UR12], RZ, !UPT, gsb0 ;  /* 0x016000000c9879f0 */ /* 0x000fe2000c0018ff */
[----:B------:R-:W-:Y:S01]  /*b240*/  UIADD3 UR10, UR14, 0x6, URZ ;  /* 0x000000060e0a7890 */ /* 0x000fe2000fffe03f */
[----:B------:R-:W-:Y:S01]  /*b250*/  PLOP3.LUT P3, PT, PT, PT, UP0, 0x80, 0x0 ;  /* 0x000000000000781c */ /* 0x000fe20003f6f008 */
[----:B------:R-:W-:Y:S01]  /*b260*/  UMOV UR11, 0x40000040 ;  /* 0x40000040000b7882 */ /* 0x000fe20000000000 */
[----:B------:R-:W-:Y:S01]  /*b270*/  @UP0 ULDC UR6, c[0x0][0x44c] ;  /* 0x0001130000060ab9 */ /* 0x000fe20000000800 */
[----:B-1----:R-:W-:Y:S01]  /*b280*/  SHF.R.U32.HI R20, RZ, 0x7, R20 ;  /* 0x00000007ff147819 */ /* 0x002fe20000011614 */
        /* <DEDUP_REMOVED lines=17> */
[----:B------:R-:W-:-:S02]  /*b3a0*/  VIADD R192, R22, UR43 ;  /* 0x0000002b16c07c36 */ /* 0x000fc40008000000 */
[----:B------:R-:W-:Y:S01]  /*b3b0*/  FMUL.FTZ R10, R153, UR28 ;  /* 0x0000001c990a7c20 */ /* 0x000fe20008410000 */
[----:B------:R-:W-:Y:S01]  /*b3c0*/  FMUL.FTZ R12, R156, UR28 ;  /* 0x0000001c9c0c7c20 */ /* 0x000fe20008410000 */
[----:B------:R-:W-:Y:S01]  /*b3d0*/  FMUL.FTZ R13, R157, UR28 ;  /* 0x0000001c9d0d7c20 */ /* 0x000fe20008410000 */
[----:B------:R-:W-:Y:S01]  /*b3e0*/  @P2 IMAD.HI.U32 R6, R192, UR6, RZ ;  /* 0x00000006c0062c27 */ /* 0x000fe2000f8e00ff */
[----:B------:R-:W-:-:S03]  /*b3f0*/  @UP0 ULDC UR6, c[0x0][0x450] ;  /* 0x0001140000060ab9 */ /* 0x000fc60000000800 */
[----:B------:R-:W-:Y:S01]  /*b400*/  FMUL.FTZ R5, R154, UR28 ;  /* 0x0000001c9a057c20 */ /* 0x000fe20008410000 */
[----:B------:R-:W-:Y:S01]  /*b410*/  FMUL.FTZ R14, R158, UR28 ;  /* 0x0000001c9e0e7c20 */ /* 0x000fe20008410000 */
[----:B------:R-:W-:Y:S01]  /*b420*/  FMUL.FTZ R15, R159, UR28 ;  /* 0x0000001c9f0f7c20 */ /* 0x000fe20008410000 */
[----:B------:R-:W-:Y:S01]  /*b430*/  @P3 SHF.R.U32.HI R192, RZ, UR6, R6 ;  /* 0x00000006ffc03c19 */ /* 0x000fe20008011606 */
[----:B------:R-:W-:Y:S01]  /*b440*/  FMUL.FTZ R153, R161, UR28 ;  /* 0x0000001ca1997c20 */ /* 0x000fe20008410000 */
[----:B------:R-:W-:Y:S01]  /*b450*/  IADD3 R6, -R20, 0xb, RZ ;  /* 0x0000000b14067810 */ /* 0x000fe20007ffe1ff */
[----:B------:R-:W-:Y:S01]  /*b460*/  FMUL.FTZ R156, R164, UR28 ;  /* 0x0000001ca49c7c20 */ /* 0x000fe20008410000 */
[----:B------:R-:W-:Y:S01]  /*b470*/  FMUL.FTZ R157, R165, UR28 ;  /* 0x0000001ca59d7c20 */ /* 0x000fe20008410000 */
[----:B------:R-:W1:Y:S01]  /*b480*/  SHFL.IDX PT, R20, R192, RZ, 0x1c1f ;  /* 0x001c1fffc0147589 */ /* 0x000e6200000e0000 */
        /* <DEDUP_REMOVED lines=35> */
[----:B------:R-:W2:Y:S01]  /*b6c0*/  MUFU.TANH R4, R4 ;  /* 0x0000000400047308 */ /* 0x000ea20000002400 */
[----:B------:R-:W-:Y:S01]  /*b6d0*/  IADD3 R197, -R16, 0x1, R191 ;  /* 0x0000000110c57810 */ /* 0x000fe20007ffe1bf */
[----:B------:R-:W-:-:S03]  /*b6e0*/  @!P1 VIADD R21, R176, 0x22840 ;  /* 0x00022840b0159836 */ /* 0x000fc60000000000 */
[----:B------:R-:W-:Y:S02]  /*b6f0*/  IADD3 R197, -R17, R197, R19 ;  /* 0x000000c511c57210 */ /* 0x000fe40007ffe113 */
[----:B------:R-:W-:Y:S01]  /*b700*/  @!P1 PRMT R21, RZ, 0x654, R21 ;  /* 0x00000654ff159816 */ /* 0x000fe20000000015 */
[----:B------:R-:W3:Y:S01]  /*b710*/  MUFU.TANH R10, R10 ;  /* 0x0000000a000a7308 */ /* 0x000ee20000002400 */
[----:B------:R4:W-:Y:S06]  /*b720*/  BAR.ARV R6, 0x100 ;  /* 0x000400060000751d */ /* 0x0009ec0000002000 */
[C---:B------:R-:W-:Y:S01]  /*b730*/  VIADD R198, R197.reuse, UR29 ;  /* 0x0000001dc5c67c36 */ /* 0x040fe20008000000 */
        /* <DEDUP_REMOVED lines=63> */
.L_x_2405:
[----:B------:R-:W-:-:S05]  /*bb30*/  IMAD.U32 R234, RZ, RZ, UR27 ;  /* 0x0000001bffea7e24 */ /* 0x000fca000f8e00ff */
[----:B------:R-:W-:-:S13]  /*bb40*/  ISETP.NE.AND P2, PT, R234, 0x1, PT ;  /* 0x00000001ea00780c */ /* 0x000fda0003f45270 */
[----:B------:R-:W1:Y:S02]  /*bb50*/  @P2 LDC.64 R20, c[0x0][0x9e8] ;  /* 0x00027a00ff142b82 */ /* 0x000e640000000a00 */
[----:B-1----:R-:W-:-:S05]  /*bb60*/  @P2 IMAD.HI.U32 R20, R199, R20, RZ ;  /* 0x00000014c7142227 */ /* 0x002fca00078e00ff */
[----:B------:R-:W-:-:S07]  /*bb70*/  @P2 SHF.R.U32.HI R199, RZ, R21, R20 ;  /* 0x00000015ffc72219 */ /* 0x000fce0000011614 */
.L_x_2406:
[----:B------:R-:W-:Y:S05]  /*bb80*/  BSYNC B0 ;  /* 0x0000000000007941 */ /* 0x000fea0003800000 */
.L_x_2404:
[----:B------:R-:W-:-:S04]  /*bb90*/  IMAD.IADD R20, R191, 0x1, -R16 ;  /* 0x00000001bf147824 */ /* 0x000fc800078e0a10 */
[----:B------:R-:W-:-:S05]  /*bba0*/  IMAD R20, R199, R234, R20 ;  /* 0x000000eac7147224 */ /* 0x000fca00078e0214 */
[----:B------:R-:W-:Y:S02]  /*bbb0*/  VIMNMX R195, R195, R20, !PT ;  /* 0x00000014c3c37248 */ /* 0x000fe40007fe0100 */
[----:B------:R-:W-:-:S07]  /*bbc0*/  VIADDMNMX R196, R20, R234, R196, PT ;  /* 0x000000ea14c47246 */ /* 0x000fce00038001c4 */
.L_x_2403:
[C---:B------:R-:W-:Y:S02]  /*bbd0*/  ISETP.GE.AND P2, PT, R191.reuse, 0x1, PT ;  /* 0x00000001bf00780c */ /* 0x040fe40003f46270 */
        /* <DEDUP_REMOVED lines=8> */
[----:B------:R-:W-:Y:S01]  /*bc60*/  ISETP.GT.AND P4, PT, R195, 0x1, !P2 ;  /* 0x00000001c300780c */ /* 0x000fe20005784270 */
[----:B------:R-:W1:Y:S01]  /*bc70*/  SHFL.IDX PT, R4, R192, 0x1, 0x1c1f ;  /* 0x003c1f00c0047f89 */ /* 0x000e6200000e0000 */
[----:B------:R-:W-:-:S02]  /*bc80*/  @P5 LOP3.LUT R18, R18, 0x2, RZ, 0xfc, !PT ;  /* 0x0000000212125812 */ /* 0x000fc400078efcff */
[----:B------:R-:W-:Y:S02]  /*bc90*/  ISETP.GT.AND P3, PT, R195, 0x8, !P5 ;  /* 0x00000008c300780c */ /* 0x000fe40006f64270 */
[C---:B------:R-:W-:Y:S02]  /*bca0*/  ISETP.GE.AND P5, PT, R191.reuse, 0xa, PT ;  /* 0x0000000abf00780c */ /* 0x040fe40003fa6270 */
        /* <DEDUP_REMOVED lines=8> */
[----:B------:R-:W-:Y:S01]  /*bd30*/  ISETP.LT.OR P3, PT, R196, 0xa, P3 ;  /* 0x0000000ac400780c */ /* 0x000fe20001f61670 */
[--C-:B-1----:R-:W-:Y:S01]  /*bd40*/  IMAD.IADD R198, R198, 0x1, R4.reuse ;  /* 0x00000001c6c67824 */ /* 0x102fe200078e0204 */
[----:B------:R-:W-:Y:S01]  /*bd50*/  LOP3.LUT R18, R18, 0xfffffff7, RZ, 0xc0, !PT ;  /* 0xfffffff712127812 */ /* 0x000fe200078ec0ff */
[----:B------:R-:W-:Y:S01]  /*bd60*/  IMAD.IADD R197, R197, 0x1, R4 ;  /* 0x00000001c5c57824 */ /* 0x000fe200078e0204 */
[----:B------:R-:W-:-:S02]  /*bd70*/  FSEL R199, R13, -INF , !P3 ;  /* 0xff8000000dc77808 */ /* 0x000fc40005800000 */
        /* <DEDUP_REMOVED lines=126> */
.L_x_2409:
[----:B------:R-:W-:-:S05]  /*c560*/  IMAD.U32 R192, RZ, RZ, UR27 ;  /* 0x0000001bffc07e24 */ /* 0x000fca000f8e00ff */
[----:B------:R-:W-:-:S13]  /*c570*/  ISETP.NE.AND P6, PT, R192, 0x1, PT ;  /* 0x00000001c000780c */ /* 0x000fda0003fc5270 */
[----:B------:R-:W0:Y:S02]  /*c580*/  @P6 LDC.64 R12, c[0x0][0x9e8] ;  /* 0x00027a00ff0c6b82 */ /* 0x000e240000000a00 */
[----:B0-----:R-:W-:-:S05]  /*c590*/  @P6 IMAD.HI.U32 R12, R4, R12, RZ ;  /* 0x0000000c040c6227 */ /* 0x001fca00078e00ff */
[----:B------:R-:W-:-:S07]  /*c5a0*/  @P6 SHF.R.U32.HI R4, RZ, R13, R12 ;  /* 0x0000000dff046219 */ /* 0x000fce000001160c */
.L_x_2410:
[----:B------:R-:W-:Y:S05]  /*c5b0*/  BSYNC B0 ;  /* 0x0000000000007941 */ /* 0x000fea0003800000 */
.L_x_2408:
[----:B------:R-:W-:-:S04]  /*c5c0*/  IMAD.IADD R191, R191, 0x1, -R16 ;  /* 0x00000001bfbf7824 */ /* 0x000fc800078e0a10 */
[----:B------:R-:W-:-:S05]  /*c5d0*/  IMAD R191, R4, R192, R191 ;  /* 0x000000c004bf7224 */ /* 0x000fca00078e02bf */
[----:B------:R-:W-:Y:S02]  /*c5e0*/  VIMNMX R197, R197, R191, !PT ;  /* 0x000000bfc5c57248 */ /* 0x000fe40007fe0100 */
[----:B------:R-:W-:-:S07]  /*c5f0*/  VIADDMNMX R198, R191, R192, R198, PT ;  /* 0x000000c0bfc67246 */ /* 0x000fce00038001c6 */
.L_x_2407:
[----:B------:R-:W-:Y:S02]  /*c600*/  ISETP.GT.AND P2, PT, R197, 0x1, !P2 ;  /* 0x00000001c500780c */ /* 0x000fe40005744270 */
[----:B------:R-:W-:Y:S02]  /*c610*/  FMNMX.FTZ R4, R20, R9, !PT ;  /* 0x0000000914047209 */ /* 0x000fe40007810000 */
[----:B------:R-:W-:Y:S02]  /*c620*/  ISETP.LT.OR P2, PT, R198, 0x2, P2 ;  /* 0x00000002c600780c */ /* 0x000fe40001741670 */
[C---:B------:R-:W-:Y:S02]  /*c630*/  LOP3.LUT P6, RZ, R18.reuse, 0x8000, RZ, 0xc0, !PT ;  /* 0x0000800012ff7812 */ /* 0x040fe400078cc0ff */
        /* <DEDUP_REMOVED lines=109> */
[----:B------:R-:W-:Y:S01]  /*cd10*/  ISETP.LT.OR P2, PT, R198, 0x49, P2 ;  /* 0x00000049c600780c */ /* 0x000fe20001741670 */
[--C-:B------:R-:W-:Y:S01]  /*cd20*/  FFMA.FTZ R10, R10, UR4, -R9.reuse ;  /* 0x000000040a0a7c23 */ /* 0x100fe20008010809 */
[--C-:B------:R-:W-:Y:S01]  /*cd30*/  FFMA.FTZ R21, R21, UR4, -R9.reuse ;  /* 0x0000000415157c23 */ /* 0x100fe20008010809 */
[--C-:B------:R-:W-:Y:S01]  /*cd40*/  FFMA.FTZ R199, R199, UR4, -R9.reuse ;  /* 0x00000004c7c77c23 */ /* 0x100fe20008010809 */
[----:B------:R-:W-:Y:S01]  /*cd50*/  FSEL R181, R181, -INF , !P2 ;  /* 0xff800000b5b57808 */ /* 0x000fe20005000000 */
[--C-:B------:R-:W-:Y:S01]  /*cd60*/  FFMA.FTZ R13, R152, UR4, -R9.reuse ;  /* 0x00000004980d7c23 */ /* 0x100fe20008010809 */
[----:B------:R-:W-:Y:S01]  /*cd70*/  LOP3.LUT P2, RZ, R18, 0x80000, RZ, 0xc0, !PT ;  /* 0x0008000012ff7812 */ /* 0x000fe2000784c0ff */
[--C-:B------:R-:W-:Y:S01]  /*cd80*/  FFMA.FTZ R153, R153, UR4, -R9.reuse ;  /* 0x0000000499997c23 */ /* 0x100fe20008010809 */
[--C-:B------:R-:W-:Y:S01]  /*cd90*/  FFMA.FTZ R156, R156, UR4, -R9.reuse ;  /* 0x000000049c9c7c23 */ /* 0x100fe20008010809 */
[--C-:B------:R-:W-:Y:S01]  /*cda0*/  FFMA.FTZ R157, R157, UR4, -R9.reuse ;  /* 0x000000049d9d7c23 */ /* 0x100fe20008010809 */
[----:B------:R-:W-:Y:S01]  /*cdb0*/  ISETP.GT.AND P2, PT, R197, RZ, !P2 ;  /* 0x000000ffc500720c */ /* 0x000fe20005744270 */
[--C-:B------:R-:W-:Y:S01]  /*cdc0*/  FFMA.FTZ R162, R162, UR4, -R9.reuse ;  /* 0x00000004a2a27c23 */ /* 0x100fe20008010809 */
[--C-:B------:R-:W-:Y:S01]  /*cdd0*/  FFMA.FTZ R163, R163, UR4, -R9.reuse ;  /* 0x00000004a3a37c23 */ /* 0x100fe20008010809 */
        /* <DEDUP_REMOVED lines=9> */
[----:B------:R-:W-:Y:S01]  /*ce70*/  FMNMX.FTZ R5, R191, R8, !PT ;  /* 0x00000008bf057209 */ /* 0x000fe20007810000 */
[--C-:B------:R-:W-:Y:S01]  /*ce80*/  FFMA.FTZ R179, R179, UR4, -R9.reuse ;  /* 0x00000004b3b37c23 */ /* 0x100fe20008010809 */
[----:B------:R-:W-:Y:S01]  /*ce90*/  ISETP.GT.AND P2, PT, R197, 0x49, !P2 ;  /* 0x00000049c500780c */ /* 0x000fe20005744270 */
[--C-:B------:R-:W-:Y:S01]  /*cea0*/  FFMA.FTZ R182, R182, UR4, -R9.reuse ;  /* 0x00000004b6b67c23 */ /* 0x100fe20008010809 */
[----:B------:R-:W-:Y:S01]  /*ceb0*/  FMNMX.FTZ R5, R11, R5, !PT ;  /* 0x000000050b057209 */ /* 0x000fe20007810000 */
[--C-:B------:R-:W-:Y:S01]  /*cec0*/  FFMA.FTZ R184, R184, UR4, -R9.reuse ;  /* 0x00000004b8b87c23 */ /* 0x100fe20008010809 */
[--C-:B------:R-:W-:Y:S01]  /*ced0*/  FFMA.FTZ R186, R186, UR4, -R9.reuse ;  /* 0x00000004baba7c23 */ /* 0x100fe20008010809 */
[--C-:B------:R-:W-:Y:S01]  /*cee0*/  FFMA.FTZ R188, R188, UR4, -R9.reuse ;  /* 0x00000004bcbc7c23 */ /* 0x100fe20008010809 */
[----:B------:R-:W-:Y:S01]  /*cef0*/  FMNMX.FTZ R5, R14, R5, !PT ;  /* 0x000000050e057209 */ /* 0x000fe20007810000 */
[--C-:B------:R-:W-:Y:S01]  /*cf00*/  FFMA.FTZ R190, R190, UR4, -R9.reuse ;  /* 0x00000004bebe7c23 */ /* 0x100fe20008010809 */
[--C-:B------:R-:W-:Y:S01]  /*cf10*/  FFMA.FTZ R193, R193, UR4, -R9.reuse ;  /* 0x00000004c1c17c23 */ /* 0x100fe20008010809 */
[----:B------:R-:W-:Y:S01]  /*cf20*/  FFMA.FTZ R194, R194, UR4, -R9 ;  /* 0x00000004c2c27c23 */ /* 0x000fe20008010809 */
[----:B------:R-:W-:Y:S01]  /*cf30*/  FMNMX.FTZ R5, R15, R5, !PT ;  /* 0x000000050f057209 */ /* 0x000fe20007810000 */
[----:B------:R-:W-:Y:S01]  /*cf40*/  FMUL.FTZ R9, R12, UR4 ;  /* 0x000000040c097c20 */ /* 0x000fe20008410000 */
[----:B------:R-:W-:Y:S01]  /*cf50*/  ISETP.LT.OR P2, PT, R198, 0x4a, P2 ;  /* 0x0000004ac600780c */ /* 0x000fe20001741670 */
[----:B------:R-:W-:Y:S01]  /*cf60*/  MUFU.EX2 R20, R20 ;  /* 0x0000001400147308 */ /* 0x000fe20000000800 */
[----:B------:R-:W-:-:S02]  /*cf70*/  FMNMX.FTZ R5, R154, R5, !PT ;  /* 0x000000059a057209 */ /* 0x000fc40007810000 */
[----:B------:R-:W-:Y:S02]  /*cf80*/  FSEL R180, R180, -INF , !P2 ;  /* 0xff800000b4b47808 */ /* 0x000fe40005000000 */
[----:B------:R-:W-:Y:S02]  /*cf90*/  FMNMX.FTZ R5, R155, R5, !PT ;  /* 0x000000059b057209 */ /* 0x000fe40007810000 */
[----:B------:R-:W-:Y:S01]  /*cfa0*/  ISETP.GT.AND P6, PT, R197, 0x59, !P6 ;  /* 0x00000059c500780c */ /* 0x000fe200077c4270 */
[----:B------:R-:W0:Y:S01]  /*cfb0*/  MUFU.EX2 R9, R9 ;  /* 0x0000000900097308 */ /* 0x000e220000000800 */
[----:B------:R-:W-:Y:S02]  /*cfc0*/  FMNMX.FTZ R5, R158, R5, !PT ;  /* 0x000000059e057209 */ /* 0x000fe40007810000 */
[----:B------:R-:W-:Y:S02]  /*cfd0*/  ISETP.LT.OR P6, PT, R198, 0x5a, P6 ;  /* 0x0000005ac600780c */ /* 0x000fe400037c1670 */
[----:B------:R-:W-:-:S02]  /*cfe0*/  FMNMX.FTZ R5, R159, R5, !PT ;  /* 0x000000059f057209 */ /* 0x000fc40007810000 */
[----:B------:R-:W-:Y:S01]  /*cff0*/  FSEL R189, R189, -INF , !P6 ;  /* 0xff800000bdbd7808 */ /* 0x000fe20007000000 */
[----:B------:R-:W1:Y:S01]  /*d000*/  MUFU.EX2 R10, R10 ;  /* 0x0000000a000a7308 */ /* 0x000e620000000800 */
[----:B------:R-:W-:-:S04]  /*d010*/  FMNMX.FTZ R5, R160, R5, !PT ;  /* 0x00000005a0057209 */ /* 0x000fc80007810000 */
[----:B------:R-:W-:-:S03]  /*d020*/  FMNMX.FTZ R5, R161, R5, !PT ;  /* 0x00000005a1057209 */ /* 0x000fc60007810000 */
[----:B------:R-:W2:Y:S01]  /*d030*/  MUFU.EX2 R21, R21 ;  /* 0x0000001500157308 */ /* 0x000ea20000000800 */
[----:B------:R-:W-:Y:S01]  /*d040*/  FMNMX.FTZ R5, R164, R5, !PT ;  /* 0x00000005a4057209 */ /* 0x000fe20007810000 */
[----:B0-----:R-:W-:Y:S01]  /*d050*/  FFMA.FTZ R2, R9, R2, R20 ;  /* 0x0000000209027223 */ /* 0x001fe20000010014 */
[-C--:B------:R-:W-:Y:S01]  /*d060*/  FMUL.FTZ R24, R24, R9.reuse ;  /* 0x0000000918187220 */ /* 0x080fe20000410000 */
[----:B------:R-:W-:Y:S01]  /*d070*/  FMUL.FTZ R25, R25, R9 ;  /* 0x0000000919197220 */ /* 0x000fe20000410000 */
[----:B------:R-:W-:Y:S01]  /*d080*/  FMNMX.FTZ R5, R165, R5, !PT ;  /* 0x00000005a5057209 */ /* 0x000fe20007810000 */
[-C--:B------:R-:W-:Y:S01]  /*d090*/  FMUL.FTZ R28, R28, R9.reuse ;  /* 0x000000091c1c7220 */ /* 0x080fe20000410000 */
[----:B------:R-:W-:Y:S01]  /*d0a0*/  FMUL.FTZ R29, R29, R9 ;  /* 0x000000091d1d7220 */ /* 0x000fe20000410000 */
[----:B------:R-:W0:Y:S01]  /*d0b0*/  MUFU.EX2 R199, R199 ;  /* 0x000000c700c77308 */ /* 0x000e220000000800 */
[----:B------:R-:W-:Y:S01]  /*d0c0*/  FMNMX.FTZ R5, R168, R5, !PT ;  /* 0x00000005a8057209 */ /* 0x000fe20007810000 */
[C---:B-1----:R-:W-:Y:S01]  /*d0d0*/  FADD.FTZ R2, R10.reuse, R2 ;  /* 0x000000020a027221 */ /* 0x042fe20000010000 */
[----:B------:R-:W-:Y:S01]  /*d0e0*/  F2FP.BF16.F32.PACK_AB R152, R10, R20 ;  /* 0x000000140a98723e */ /* 0x000fe200000010ff */
[----:B------:R-:W-:Y:S01]  /*d0f0*/  FMUL.FTZ R32, R32, R9 ;  /* 0x0000000920207220 */ /* 0x000fe20000410000 */
[----:B------:R-:W-:Y:S01]  /*d100*/  FMNMX.FTZ R5, R169, R5, !PT ;  /* 0x00000005a9057209 */ /* 0x000fe20007810000 */
[-C--:B------:R-:W-:Y:S01]  /*d110*/  FMUL.FTZ R33, R33, R9.reuse ;  /* 0x0000000921217220 */ /* 0x080fe20000410000 */
[----:B------:R-:W-:Y:S01]  /*d120*/  FMUL.FTZ R36, R36, R9 ;  /* 0x0000000924247220 */ /* 0x000fe20000410000 */
[----:B------:R-:W1:Y:S01]  /*d130*/  MUFU.EX2 R13, R13 ;  /* 0x0000000d000d7308 */ /* 0x000e620000000800 */
[----:B------:R-:W-:Y:S01]  /*d140*/  FMNMX.FTZ R5, R172, R5, !PT ;  /* 0x00000005ac057209 */ /* 0x000fe20007810000 */
[----:B--2---:R-:W-:Y:S01]  /*d150*/  FADD.FTZ R2, R21, R2 ;  /* 0x0000000215027221 */ /* 0x004fe20000010000 */
[-C--:B------:R-:W-:Y:S01]  /*d160*/  FMUL.FTZ R37, R37, R9.reuse ;  /* 0x0000000925257220 */ /* 0x080fe20000410000 */
[----:B------:R-:W-:Y:S01]  /*d170*/  FMUL.FTZ R40, R40, R9 ;  /* 0x0000000928287220 */ /* 0x000fe20000410000 */
[----:B------:R-:W-:Y:S01]  /*d180*/  FMNMX.FTZ R5, R173, R5, !PT ;  /* 0x00000005ad057209 */ /* 0x000fe20007810000 */
[-C--:B------:R-:W-:Y:S01]  /*d190*/  FMUL.FTZ R41, R41, R9.reuse ;  /* 0x0000000929297220 */ /* 0x080fe20000410000 */
[----:B------:R-:W-:Y:S01]  /*d1a0*/  FMUL.FTZ R44, R44, R9 ;  /* 0x000000092c2c7220 */ /* 0x000fe20000410000 */
[----:B------:R-:W2:Y:S01]  /*d1b0*/  MUFU.EX2 R153, R153 ;  /* 0x0000009900997308 */ /* 0x000ea20000000800 */
[----:B------:R-:W-:Y:S01]  /*d1c0*/  FMNMX.FTZ R5, R177, R5, !PT ;  /* 0x00000005b1057209 */ /* 0x000fe20007810000 */
[----:B0-----:R-:W-:Y:S01]  /*d1d0*/  FADD.FTZ R2, R199, R2 ;  /* 0x00000002c7027221 */ /* 0x001fe20000010000 */
[-C--:B------:R-:W-:Y:S01]  /*d1e0*/  FMUL.FTZ R45, R45, R9.reuse ;  /* 0x000000092d2d7220 */ /* 0x080fe20000410000 */
[----:B------:R-:W-:Y:S01]  /*d1f0*/  FMUL.FTZ R48, R48, R9 ;  /* 0x0000000930307220 */ /* 0x000fe20000410000 */
[----:B------:R-:W-:Y:S01]  /*d200*/  FMNMX.FTZ R5, R178, R5, !PT ;  /* 0x00000005b2057209 */ /* 0x000fe20007810000 */
[-C--:B------:R-:W-:Y:S01]  /*d210*/  FMUL.FTZ R49, R49, R9.reuse ;  /* 0x0000000931317220 */ /* 0x080fe20000410000 */
[----:B------:R-:W-:Y:S01]  /*d220*/  FMUL.FTZ R52, R52, R9 ;  /* 0x0000000934347220 */ /* 0x000fe20000410000 */
[----:B------:R-:W-:Y:S01]  /*d230*/  MUFU.EX2 R157, R157 ;  /* 0x0000009d009d7308 */ /* 0x000fe20000000800 */
[----:B------:R-:W-:Y:S01]  /*d240*/  FMNMX.FTZ R5, R181, R5, !PT ;  /* 0x00000005b5057209 */ /* 0x000fe20007810000 */
[----:B-1----:R-:W-:Y:S01]  /*d250*/  FADD.FTZ R2, R13, R2 ;  /* 0x000000020d027221 */ /* 0x002fe20000010000 */
[-C--:B------:R-:W-:Y:S01]  /*d260*/  FMUL.FTZ R53, R53, R9.reuse ;  /* 0x0000000935357220 */ /* 0x080fe20000410000 */
[----:B------:R-:W-:Y:S01]  /*d270*/  FMUL.FTZ R56, R56, R9 ;  /* 0x0000000938387220 */ /* 0x000fe20000410000 */
[----:B------:R-:W-:Y:S01]  /*d280*/  FMNMX.FTZ R5, R180, R5, !PT ;  /* 0x00000005b4057209 */ /* 0x000fe20007810000 */
[-C--:B------:R-:W-:Y:S01]  /*d290*/  FMUL.FTZ R57, R57, R9.reuse ;  /* 0x0000000939397220 */ /* 0x080fe20000410000 */
[----:B------:R-:W-:Y:S01]  /*d2a0*/  FMUL.FTZ R60, R60, R9 ;  /* 0x000000093c3c7220 */ /* 0x000fe20000410000 */
[----:B------:R-:W-:Y:S01]  /*d2b0*/  MUFU.EX2 R162, R162 ;  /* 0x000000a200a27308 */ /* 0x000fe20000000800 */
[----:B------:R-:W-:Y:S01]  /*d2c0*/  FMNMX.FTZ R5, R183, R5, !PT ;  /* 0x00000005b7057209 */ /* 0x000fe20007810000 */
[----:B--2---:R-:W-:Y:S01]  /*d2d0*/  FADD.FTZ R2, R153, R2 ;  /* 0x0000000299027221 */ /* 0x004fe20000010000 */
[-C--:B------:R-:W-:Y:S01]  /*d2e0*/  FMUL.FTZ R61, R61, R9.reuse ;  /* 0x000000093d3d7220 */ /* 0x080fe20000410000 */
[----:B------:R-:W-:Y:S01]  /*d2f0*/  FMUL.FTZ R64, R64, R9 ;  /* 0x0000000940407220 */ /* 0x000fe20000410000 */
[----:B------:R-:W-:Y:S01]  /*d300*/  FMNMX.FTZ R5, R185, R5, !PT ;  /* 0x00000005b9057209 */ /* 0x000fe20007810000 */
[-C--:B------:R-:W-:Y:S01]  /*d310*/  FMUL.FTZ R65, R65, R9.reuse ;  /* 0x0000000941417220 */ /* 0x080fe20000410000 */
[----:B------:R-:W-:Y:S01]  /*d320*/  FMUL.FTZ R68, R68, R9 ;  /* 0x0000000944447220 */ /* 0x000fe20000410000 */
[----:B------:R-:W-:Y:S01]  /*d330*/  MUFU.EX2 R163, R163 ;  /* 0x000000a300a37308 */ /* 0x000fe20000000800 */
[----:B------:R-:W-:Y:S01]  /*d340*/  FMNMX.FTZ R5, R187, R5, !PT ;  /* 0x00000005bb057209 */ /* 0x000fe20007810000 */
[-C--:B------:R-:W-:Y:S01]  /*d350*/  FMUL.FTZ R69, R69, R9.reuse ;  /* 0x0000000945457220 */ /* 0x080fe20000410000 */
[-C--:B------:R-:W-:Y:S01]  /*d360*/  FMUL.FTZ R72, R72, R9.reuse ;  /* 0x0000000948487220 */ /* 0x080fe20000410000 */
[----:B------:R-:W-:Y:S01]  /*d370*/  FMUL.FTZ R73, R73, R9 ;  /* 0x0000000949497220 */ /* 0x000fe20000410000 */
[----:B------:R-:W-:Y:S01]  /*d380*/  FMNMX.FTZ R5, R189, R5, !PT ;  /* 0x00000005bd057209 */ /* 0x000fe20007810000 */
[-C--:B------:R-:W-:Y:S01]  /*d390*/  FMUL.FTZ R76, R76, R9.reuse ;  /* 0x000000094c4c7220 */ /* 0x080fe20000410000 */
[-C--:B------:R-:W-:Y:S01]  /*d3a0*/  FMUL.FTZ R77, R77, R9.reuse ;  /* 0x000000094d4d7220 */ /* 0x080fe20000410000 */
[----:B------:R-:W-:Y:S01]  /*d3b0*/  MUFU.EX2 R166, R166 ;  /* 0x000000a600a67308 */ /* 0x000fe20000000800 */
[-C--:B------:R-:W-:Y:S01]  /*d3c0*/  FMUL.FTZ R80, R80, R9.reuse ;  /* 0x0000000950507220 */ /* 0x080fe20000410000 */
[----:B------:R-:W0:Y:S01]  /*d3d0*/  SHFL.BFLY PT, R10, R5, 0x2, 0x1f ;  /* 0x0c401f00050a7f89 */ /* 0x000e2200000e0000 */
        /* <DEDUP_REMOVED lines=23> */
[----:B0-----:R-:W-:Y:S01]  /*d550*/  FMNMX.FTZ R5, R5, R10, !PT ;  /* 0x0000000a05057209 */ /* 0x001fe20007810000 */
[-C--:B------:R-:W-:Y:S01]  /*d560*/  FMUL.FTZ R121, R121, R9.reuse ;  /* 0x0000000979797220 */ /* 0x080fe20000410000 */
[-C--:B------:R-:W-:Y:S01]  /*d570*/  FMUL.FTZ R124, R124, R9.reuse ;  /* 0x000000097c7c7220 */ /* 0x080fe20000410000 */
[-C--:B------:R-:W-:Y:S01]  /*d580*/  FMUL.FTZ R125, R125, R9.reuse ;  /* 0x000000097d7d7220 */ /* 0x080fe20000410000 */
[-C--:B------:R-:W-:Y:S01]  /*d590*/  FMUL.FTZ R128, R128, R9.reuse ;  /* 0x0000000980807220 */ /* 0x080fe20000410000 */
[----:B------:R-:W0:Y:S01]  /*d5a0*/  SHFL.BFLY PT, R12, R5, 0x1, 0x1f ;  /* 0x0c201f00050c7f89 */ /* 0x000e2200000e0000 */
        /* <DEDUP_REMOVED lines=12> */
[----:B------:R-:W-:-:S04]  /*d670*/  FMUL.FTZ R149, R149, R9 ;  /* 0x0000000995957220 */ /* 0x000fc80000410000 */
[----:B------:R-:W3:Y:S01]  /*d680*/  MUFU.EX2 R175, R175 ;  /* 0x000000af00af7308 */ /* 0x000ee20000000800 */
[----:B-1----:R-:W-:-:S04]  /*d690*/  FADD.FTZ R2, R10, R2 ;  /* 0x000000020a027221 */ /* 0x002fc80000010000 */
[----:B------:R-:W-:Y:S01]  /*d6a0*/  FADD.FTZ R2, R157, R2 ;  /* 0x000000029d027221 */ /* 0x000fe20000010000 */
[----:B0-----:R-:W-:Y:S02]  /*d6b0*/  FMNMX.FTZ R5, R5, R12, !PT ;  /* 0x0000000c05057209 */ /* 0x001fe40007810000 */
[----:B------:R-:W-:Y:S01]  /*d6c0*/  MUFU.EX2 R179, R179 ;  /* 0x000000b300b37308 */ /* 0x000fe20000000800 */
[----:B------:R-:W-:Y:S01]  /*d6d0*/  FADD.FTZ R2, R162, R2 ;  /* 0x00000002a2027221 */ /* 0x000fe20000010000 */
[C---:B------:R-:W-:Y:S01]  /*d6e0*/  FSETP.NEU.FTZ.AND P2, PT, R5.reuse, -INF , PT ;  /* 0xff8000000500780b */ /* 0x040fe20003f5d000 */
[----:B------:R-:W-:Y:S02]  /*d6f0*/  FMUL.FTZ R12, R5, UR4 ;  /* 0x00000004050c7c20 */ /* 0x000fe40008410000 */
[----:B------:R-:W-:-:S03]  /*d700*/  FADD.FTZ R2, R163, R2 ;  /* 0x00000002a3027221 */ /* 0x000fc60000010000 */
[----:B------:R-:W0:Y:S01]  /*d710*/  MUFU.EX2 R182, R182 ;  /* 0x000000b600b67308 */ /* 0x000e220000000800 */
[----:B------:R-:W-:Y:S01]  /*d720*/  FSEL R12, R12, RZ, P2 ;  /* 0x000000ff0c0c7208 */ /* 0x000fe20001000000 */
[----:B------:R-:W-:-:S04]  /*d730*/  FADD.FTZ R2, R166, R2 ;  /* 0x00000002a6027221 */ /* 0x000fc80000010000 */
[--C-:B------:R-:W-:Y:S01]  /*d740*/  FFMA.FTZ R156, R191, UR4, -R12.reuse ;  /* 0x00000004bf9c7c23 */ /* 0x100fe2000801080c */
[--C-:B------:R-:W-:Y:S01]  /*d750*/  FFMA.FTZ R192, R154, UR4, -R12.reuse ;  /* 0x000000049ac07c23 */ /* 0x100fe2000801080c */
[----:B------:R-:W-:Y:S01]  /*d760*/  F2FP.BF16.F32.PACK_AB R154, R199, R21 ;  /* 0x00000015c79a723e */ /* 0x000fe200000010ff */
[--C-:B------:R-:W-:Y:S01]  /*d770*/  FFMA.FTZ R20, R11, UR4, -R12.reuse ;  /* 0x000000040b147c23 */ /* 0x100fe2000801080c */
[----:B------:R1:W-:Y:S01]  /*d780*/  MUFU.EX2 R21, R156 ;  /* 0x0000009c00157308 */ /* 0x0003e20000000800 */
[--C-:B------:R-:W-:Y:S01]  /*d790*/  FFMA.FTZ R195, R14, UR4, -R12.reuse ;  /* 0x000000040ec37c23 */ /* 0x100fe2000801080c */
[--C-:B------:R-:W-:Y:S01]  /*d7a0*/  FFMA.FTZ R15, R15, UR4, -R12.reuse ;  /* 0x000000040f0f7c23 */ /* 0x100fe2000801080c */
[--C-:B------:R-:W-:Y:S01]  /*d7b0*/  FFMA.FTZ R191, R158, UR4, -R12.reuse ;  /* 0x000000049ebf7c23 */ /* 0x100fe2000801080c */
[----:B------:R-:W-:Y:S01]  /*d7c0*/  F2FP.BF16.F32.PACK_AB R158, R157, R10 ;  /* 0x0000000a9d9e723e */ /* 0x000fe200000010ff */
[--C-:B------:R-:W-:Y:S01]  /*d7d0*/  FFMA.FTZ R155, R155, UR4, -R12.reuse ;  /* 0x000000049b9b7c23 */ /* 0x100fe2000801080c */
[--C-:B------:R-:W-:Y:S01]  /*d7e0*/  FFMA.FTZ R159, R159, UR4, -R12.reuse ;  /* 0x000000049f9f7c23 */ /* 0x100fe2000801080c */
[--C-:B------:R-:W-:Y:S01]  /*d7f0*/  FFMA.FTZ R14, R160, UR4, -R12.reuse ;  /* 0x00000004a00e7c23 */ /* 0x100fe2000801080c */
[----:B------:R-:W4:Y:S01]  /*d800*/  MUFU.EX2 R20, R20 ;  /* 0x0000001400147308 */ /* 0x000f220000000800 */
[----:B-1----:R-:W-:Y:S01]  /*d810*/  F2FP.BF16.F32.PACK_AB R156, R153, R13 ;  /* 0x0000000d999c723e */ /* 0x002fe200000010ff */
[--C-:B------:R-:W-:Y:S01]  /*d820*/  FFMA.FTZ R161, R161, UR4, -R12.reuse ;  /* 0x00000004a1a17c23 */ /* 0x100fe2000801080c */
[----:B------:R-:W-:Y:S01]  /*d830*/  FSEL R13, R5, RZ, P2 ;  /* 0x000000ff050d7208 */ /* 0x000fe20001000000 */
[--C-:B------:R-:W-:Y:S01]  /*d840*/  FFMA.FTZ R11, R164, UR4, -R12.reuse ;  /* 0x00000004a40b7c23 */ /* 0x100fe2000801080c */
[--C-:B------:R-:W-:Y:S01]  /*d850*/  FFMA.FTZ R165, R165, UR4, -R12.reuse ;  /* 0x00000004a5a57c23 */ /* 0x100fe2000801080c */
[----:B------:R-:W-:Y:S01]  /*d860*/  F2FP.BF16.F32.PACK_AB R160, R163, R162 ;  /* 0x000000a2a3a0723e */ /* 0x000fe200000010ff */
[----:B------:R-:W-:Y:S01]  /*d870*/  FFMA.FTZ R196, R168, UR4, -R12 ;  /* 0x00000004a8c47c23 */ /* 0x000fe2000801080c */
[----:B------:R-:W-:Y:S01]  /*d880*/  FADD.FTZ R8, -R13, R8 ;  /* 0x000000080d087221 */ /* 0x000fe20000010100 */
[----:B------:R-:W-:Y:S01]  /*d890*/  MUFU.EX2 R195, R195 ;  /* 0x000000c300c37308 */ /* 0x000fe20000000800 */
[--C-:B------:R-:W-:Y:S01]  /*d8a0*/  FFMA.FTZ R169, R169, UR4, -R12.reuse ;  /* 0x00000004a9a97c23 */ /* 0x100fe2000801080c */
[--C-:B------:R-:W-:Y:S01]  /*d8b0*/  FFMA.FTZ R197, R172, UR4, -R12.reuse ;  /* 0x00000004acc57c23 */ /* 0x100fe2000801080c */
[----:B------:R-:W-:Y:S01]  /*d8c0*/  FMUL.FTZ R8, R8, UR4 ;  /* 0x0000000408087c20 */ /* 0x000fe20008410000 */
[----:B------:R-:W-:Y:S01]  /*d8d0*/  FFMA.FTZ R173, R173, UR4, -R12 ;  /* 0x00000004adad7c23 */ /* 0x000fe2000801080c */
[C---:B------:R-:W-:Y:S01]  /*d8e0*/  FADD.FTZ R2, R167.reuse, R2 ;  /* 0x00000002a7027221 */ /* 0x040fe20000010000 */
[----:B------:R-:W-:Y:S01]  /*d8f0*/  F2FP.BF16.F32.PACK_AB R162, R167, R166 ;  /* 0x000000a6a7a2723e */ /* 0x000fe200000010ff */
[--C-:B------:R-:W-:Y:S01]  /*d900*/  FFMA.FTZ R177, R177, UR4, -R12.reuse ;  /* 0x00000004b1b17c23 */ /* 0x100fe2000801080c */
[----:B------:R-:W-:Y:S01]  /*d910*/  MUFU.EX2 R15, R15 ;  /* 0x0000000f000f7308 */ /* 0x000fe20000000800 */
[----:B------:R-:W-:Y:S01]  /*d920*/  FFMA.FTZ R178, R178, UR4, -R12 ;  /* 0x00000004b2b27c23 */ /* 0x000fe2000801080c */
[----:B------:R-:W-:Y:S01]  /*d930*/  FADD.FTZ R2, R170, R2 ;  /* 0x00000002aa027221 */ /* 0x000fe20000010000 */
[--C-:B------:R-:W-:Y:S01]  /*d940*/  FFMA.FTZ R181, R181, UR4, -R12.reuse ;  /* 0x00000004b5b57c23 */ /* 0x100fe2000801080c */
[----:B------:R-:W-:Y:S01]  /*d950*/  FFMA.FTZ R180, R180, UR4, -R12 ;  /* 0x00000004b4b47c23 */ /* 0x000fe2000801080c */
[C---:B------:R-:W-:Y:S01]  /*d960*/  F2FP.BF16.F32.PACK_AB R164, R171.reuse, R170 ;  /* 0x000000aaaba4723e */ /* 0x040fe200000010ff */
[----:B------:R-:W-:Y:S01]  /*d970*/  FADD.FTZ R2, R171, R2 ;  /* 0x00000002ab027221 */ /* 0x000fe20000010000 */
[--C-:B------:R-:W-:Y:S01]  /*d980*/  FFMA.FTZ R183, R183, UR4, -R12.reuse ;  /* 0x00000004b7b77c23 */ /* 0x100fe2000801080c */
[----:B------:R-:W1:Y:S01]  /*d990*/  MUFU.EX2 R8, R8 ;  /* 0x0000000800087308 */ /* 0x000e620000000800 */
[----:B------:R-:W-:Y:S01]  /*d9a0*/  FFMA.FTZ R185, R185, UR4, -R12 ;  /* 0x00000004b9b97c23 */ /* 0x000fe2000801080c */
[----:B--2---:R-:W-:Y:S01]  /*d9b0*/  FADD.FTZ R2, R174, R2 ;  /* 0x00000002ae027221 */ /* 0x004fe20000010000 */
[--C-:B------:R-:W-:Y:S01]  /*d9c0*/  FFMA.FTZ R187, R187, UR4, -R12.reuse ;  /* 0x00000004bbbb7c23 */ /* 0x100fe2000801080c */
[----:B------:R-:W-:Y:S01]  /*d9d0*/  FFMA.FTZ R12, R189, UR4, -R12 ;  /* 0x00000004bd0c7c23 */ /* 0x000fe2000801080c */
[C---:B---3--:R-:W-:Y:S01]  /*d9e0*/  F2FP.BF16.F32.PACK_AB R166, R175.reuse, R174 ;  /* 0x000000aeafa6723e */ /* 0x048fe200000010ff */
[----:B------:R-:W-:Y:S01]  /*d9f0*/  FADD.FTZ R2, R175, R2 ;  /* 0x00000002af027221 */ /* 0x000fe20000010000 */
[----:B0-----:R-:W-:Y:S01]  /*da00*/  F2FP.BF16.F32.PACK_AB R168, R182, R179 ;  /* 0x000000b3b6a8723e */ /* 0x001fe200000010ff */
[----:B------:R-:W0:Y:S01]  /*da10*/  MUFU.EX2 R157, R192 ;  /* 0x000000c0009d7308 */ /* 0x000e220000000800 */
[----:B----4-:R-:W-:Y:S01]  /*da20*/  F2FP.BF16.F32.PACK_AB R153, R20, R21 ;  /* 0x000000151499723e */ /* 0x010fe200000010ff */
[----:B------:R-:W-:-:S04]  /*da30*/  FADD.FTZ R2, R179, R2 ;  /* 0x00000002b3027221 */ /* 0x000fc80000010000 */
[----:B------:R-:W-:Y:S02]  /*da40*/  FADD.FTZ R2, R182, R2 ;  /* 0x00000002b6027221 */ /* 0x000fe40000010000 */
[----:B------:R2:W3:Y:S01]  /*da50*/  MUFU.EX2 R10, R155 ;  /* 0x0000009b000a7308 */ /* 0x0004e20000000800 */
[----:B-1----:R-:W-:Y:S01]  /*da60*/  FFMA.FTZ R0, R8, R0, R21 ;  /* 0x0000000008007223 */ /* 0x002fe20000010015 */
        /* <DEDUP_REMOVED lines=14> */
[----:B------:R-:W2:Y:S01]  /*db50*/  MUFU.EX2 R159, R159 ;  /* 0x0000009f009f7308 */ /* 0x000ea20000000800 */
[----:B0-----:R-:W-:Y:S01]  /*db60*/  FADD.FTZ R0, R157, R0 ;  /* 0x000000009d007221 */ /* 0x001fe20000010000 */
[----:B---3--:R-:W-:Y:S01]  /*db70*/  F2FP.BF16.F32.PACK_AB R157, R10, R157 ;  /* 0x0000009d0a9d723e */ /* 0x008fe200000010ff */
[-C--:B------:R-:W-:Y:S01]  /*db80*/  FMUL.FTZ R43, R43, R8.reuse ;  /* 0x000000082b2b7220 */ /* 0x080fe20000410000 */
[-C--:B------:R-:W-:Y:S01]  /*db90*/  FMUL.FTZ R46, R46, R8.reuse ;  /* 0x000000082e2e7220 */ /* 0x080fe20000410000 */
[----:B------:R-:W-:Y:S01]  /*dba0*/  FADD.FTZ R0, R10, R0 ;  /* 0x000000000a007221 */ /* 0x000fe20000010000 */
        /* <DEDUP_REMOVED lines=77> */
[----:B------:R-:W-:-:S05]  /*e080*/  FMUL.FTZ R151, R151, R8 ;  /* 0x0000000897977220 */ /* 0x000fca0000410000 */
        /* <DEDUP_REMOVED lines=35> */
.L_x_2411:
[----:B------:R0:W1:Y:S01]  /*e2c0*/  SYNCS.PHASECHK.TRANS64.TRYWAIT P2, [UR5+0x22850], R7 ;  /* 0x02285007ff0075a7 */ /* 0x0000620008040145 */
[----:B------:R-:W-:Y:S05]  /*e2d0*/  @!P0 BRA `(.L_x_2412) ;  /* 0x0000000000048947 */ /* 0x000fea0003800000 */
[----:B------:R-:W-:Y:S01]  /*e2e0*/  BPT.TRAP 0x1 ;  /* 0x000000040000795c */ /* 0x000fe20000300000 */
.L_x_2412:
[----:B-1----:R-:W-:Y:S05]  /*e2f0*/  @P2 BRA `(.L_x_2413) ;  /* 0x0000000000082947 */ /* 0x002fea0003800000 */
[----:B------:R-:W1:Y:S02]  /*e300*/  SYNCS.PHASECHK.TRANS64.TRYWAIT P2, [UR5+0x22850], R7 ;  /* 0x02285007ff0075a7 */ /* 0x000e640008040145 */
[----:B-1----:R-:W-:Y:S05]  /*e310*/  @!P2 BRA `(.L_x_2414) ;  /* 0x000000c400f8a947 */ /* 0x002fea0003800000 */
.L_x_2413:
        /* <DEDUP_REMOVED lines=48> */
.L_x_2398:
[----:B------:R-:W2:Y:S01]  /*e620*/  SHFL.BFLY PT, R3, R2, 0x2, 0x1f ;  /* 0x0c401f0002037f89 */ /* 0x000ea200000e0000 */
[----:B------:R-:W-:Y:S01]  /*e630*/  UIADD3 UR39, UR39, 0x1, URZ ;  /* 0x0000000127277890 */ /* 0x000fe2000fffe03f */
[----:B------:R3:W-:Y:S06]  /*e640*/  BAR.ARV R6, 0x100 ;  /* 0x000400060000751d */ /* 0x0007ec0000002000 */
[----:B------:R-:W-:Y:S02]  /*e650*/  UISETP.NE.AND UP0, UPT, UR39, 0x2, UPT ;  /* 0x000000022700788c */ /* 0x000fe4000bf05270 */
[----:B------:R-:W-:Y:S06]  /*e660*/  BAR.ARV 0x8, 0x180 ;  /* 0x0206000000007b1d */ /* 0x000fec0000002000 */
[----:B---3--:R-:W-:Y:S01]  /*e670*/  IMAD.U32 R6, RZ, RZ, UR4 ;  /* 0x00000004ff067e24 */ /* 0x008fe2000f8e00ff */
[----:B------:R-:W-:Y:S01]  /*e680*/  PLOP3.LUT P0, PT, PT, PT, PT, 0x8, 0x0 ;  /* 0x000000000000781c */ /* 0x000fe20003f0e170 */
[----:B0-----:R-:W0:Y:S01]  /*e690*/  SHFL.BFLY PT, R7, R0, 0x2, 0x1f ;  /* 0x0c401f0000077f89 */ /* 0x001e2200000e0000 */
[----:B------:R-:W-:-:S02]  /*e6a0*/  UIADD3 UR37, UR37, 0x1, URZ ;  /* 0x0000000125257890 */ /* 0x000fc4000fffe03f */
[----:B------:R-:W-:Y:S01]  /*e6b0*/  USEL UR39, UR39, URZ, UP0 ;  /* 0x0000003f27277287 */ /* 0x000fe20008000000 */
[----:B--2---:R-:W-:-:S05]  /*e6c0*/  FADD.FTZ R8, R3, R2 ;  /* 0x0000000203087221 */ /* 0x004fca0000010000 */
[----:B------:R-:W2:Y:S01]  /*e6d0*/  SHFL.BFLY PT, R3, R8, 0x1, 0x1f ;  /* 0x0c201f0008037f89 */ /* 0x000ea200000e0000 */
[----:B0-----:R-:W-:Y:S01]  /*e6e0*/  FADD.FTZ R9, R7, R0 ;  /* 0x0000000007097221 */ /* 0x001fe20000010000 */
[----:B------:R-:W-:-:S04]  /*e6f0*/  IMAD.MOV.U32 R0, RZ, RZ, RZ ;  /* 0x000000ffff007224 */ /* 0x000fc800078e00ff */
[----:B------:R-:W0:Y:S01]  /*e700*/  SHFL.BFLY PT, R10, R9, 0x1, 0x1f ;  /* 0x0c201f00090a7f89 */ /* 0x000e2200000e0000 */
[----:B--2---:R-:W-:Y:S01]  /*e710*/  FADD.FTZ R11, R8, R3 ;  /* 0x00000003080b7221 */ /* 0x004fe20000010000 */
[----:B------:R-:W-:Y:S02]  /*e720*/  IMAD.MOV.U32 R3, RZ, RZ, RZ ;  /* 0x000000ffff037224 */ /* 0x000fe400078e00ff */
[----:B------:R-:W-:Y:S01]  /*e730*/  IMAD.U32 R8, RZ, RZ, UR4 ;  /* 0x00000004ff087e24 */ /* 0x000fe2000f8e00ff */
[----:B------:R-:W-:Y:S01]  /*e740*/  USEL UR4, URZ, 0x1, UP0 ;  /* 0x000000013f047887 */ /* 0x000fe20008000000 */
[----:B------:R-:W-:-:S03]  /*e750*/  FSETP.NE.FTZ.AND P1, PT, R11, RZ, PT ;  /* 0x000000ff0b00720b */ /* 0x000fc60003f35000 */
[----:B------:R-:W-:-:S10]  /*e760*/  ULOP3.LUT UR38, UR38, UR4, URZ, 0x3c, !UPT ;  /* 0x0000000426267292 */ /* 0x000fd4000f8e3c3f */
[----:B------:R-:W2:Y:S01]  /*e770*/  @P1 MUFU.LG2 R7, R11 ;  /* 0x0000000b00071308 */ /* 0x000ea20000000c00 */
[----:B------:R-:W-:Y:S01]  /*e780*/  @P1 FMUL.FTZ R8, R8, 0.69314718246459960938 ;  /* 0x3f31721808081820 */ /* 0x000fe20000410000 */
[----:B0-----:R-:W-:-:S05]  /*e790*/  FADD.FTZ R2, R9, R10 ;  /* 0x0000000a09027221 */ /* 0x001fca0000010000 */
[----:B------:R-:W-:Y:S01]  /*e7a0*/  FSETP.NE.FTZ.AND P2, PT, R2, RZ, PT ;  /* 0x000000ff0200720b */ /* 0x000fe20003f55000 */
[----:B------:R-:W0:Y:S01]  /*e7b0*/  @P1 MUFU.RCP R3, R11 ;  /* 0x0000000b00031308 */ /* 0x000e220000001000 */
[----:B--2---:R-:W-:-:S11]  /*e7c0*/  @P1 FMUL.FTZ R7, R7, 0.69314718246459960938 ;  /* 0x3f31721807071820 */ /* 0x004fd60000410000 */
[----:B------:R-:W2:Y:S01]  /*e7d0*/  @P2 MUFU.LG2 R9, R2 ;  /* 0x0000000200092308 */ /* 0x000ea20000000c00 */
[----:B------:R-:W-:Y:S01]  /*e7e0*/  @P2 FMUL.FTZ R6, R6, 0.69314718246459960938 ;  /* 0x3f31721806062820 */ /* 0x000fe20000410000 */
[-C--:B0-----:R-:W-:Y:S01]  /*e7f0*/  FMUL.FTZ R24, R24, R3.reuse ;  /* 0x0000000318187220 */ /* 0x081fe20000410000 */
[-C--:B------:R-:W-:Y:S01]  /*e800*/  FMUL.FTZ R25, R25, R3.reuse ;  /* 0x0000000319197220 */ /* 0x080fe20000410000 */
[----:B------:R-:W-:-:S04]  /*e810*/  FMUL.FTZ R28, R28, R3 ;  /* 0x000000031c1c7220 */ /* 0x000fc80000410000 */
        /* <DEDUP_REMOVED lines=9> */
[----:B--2---:R-:W-:Y:S01]  /*e8b0*/  @P2 FMUL.FTZ R9, R9, 0.69314718246459960938 ;  /* 0x3f31721809092820 */ /* 0x004fe20000410000 */
        /* <DEDUP_REMOVED lines=54> */
[-C--:B---3--:R-:W-:Y:S01]  /*ec20*/  FMUL.FTZ R26, R26, R0.reuse ;  /* 0x000000001a1a7220 */ /* 0x088fe20000410000 */
        /* <DEDUP_REMOVED lines=66> */
.L_x_2345:
[----:B------:R-:W0:Y:S08]  /*f050*/  S2UR UR5, SR_CgaCtaId ;  /* 0x00000000000579c3 */ /* 0x000e300000008800 */
[----:B------:R-:W-:Y:S06]  /*f060*/  BAR.SYNC.DEFER_BLOCKING 0x5, 0x180 ;  /* 0x0146000000007b1d */ /* 0x000fec0000010000 */
[----:B------:R-:W-:Y:S01]  /*f070*/  UMOV UR4, 0x400 ;  /* 0x0000040000047882 */ /* 0x000fe20000000000 */
[----:B------:R-:W-:Y:S01]  /*f080*/  BSSY B0, `(.L_x_2416) ;  /* 0x0000457000007945 */ /* 0x000fe20003800000 */
[----:B0-----:R-:W-:-:S09]  /*f090*/  ULEA UR9, UR5, UR4, 0x18 ;  /* 0x0000000405097291 */ /* 0x001fd2000f8ec03f */
[----:B------:R-:W0:Y:S02]  /*f0a0*/  LDS.128 R4, [UR9+0x228d0] ;  /* 0x0228d009ff047984 */ /* 0x000e240008000c00 */
[----:B0-----:R-:W-:Y:S02]  /*f0b0*/  R2UR UR4, R5 ;  /* 0x00000000050472ca */ /* 0x001fe400000e0000 */
[----:B------:R-:W-:Y:S01]  /*f0c0*/  R2UR UR5, R7 ;  /* 0x00000000070572ca */ /* 0x000fe200000e0000 */
[----:B------:R-:W-:Y:S06]  /*f0d0*/  BAR.ARV 0x4, 0x180 ;  /* 0x0106000000007b1d */ /* 0x000fec0000002000 */
[----:B------:R-:W-:Y:S08]  /*f0e0*/  @P0 BRA `(.L_x_2417) ;  /* 0x0000003400a40947 */ /* 0x000ff00003800000 */
[----:B------:R-:W2:Y:S01]  /*f0f0*/  LDL R0, [R1+0x60] ;  /* 0x0000600001007983 */ /* 0x000ea20000100800 */
[----:B------:R-:W0:Y:S01]  /*f100*/  S2UR UR8, SR_SWINHI ;  /* 0x00000000000879c3 */ /* 0x000e220000002f00 */
[----:B------:R-:W-:Y:S01]  /*f110*/  IMAD.MOV.U32 R156, RZ, RZ, 0x2 ;  /* 0x00000002ff9c7424 */ /* 0x000fe200078e00ff */
[----:B------:R-:W-:Y:S01]  /*f120*/  F2FP.BF16.F32.PACK_AB R152, R25, R24 ;  /* 0x000000181998723e */ /* 0x000fe200000010ff */
[----:B------:R-:W-:Y:S01]  /*f130*/  ULDC UR11, c[0x0][0xbe8] ;  /* 0x0002fa00000b7ab9 */ /* 0x000fe20000000800 */
[----:B------:R-:W-:Y:S02]  /*f140*/  F2FP.BF16.F32.PACK_AB R153, R27, R26 ;  /* 0x0000001a1b99723e */ /* 0x000fe400000010ff */
[----:B------:R-:W-:Y:S02]  /*f150*/  F2FP.BF16.F32.PACK_AB R154, R29, R28 ;  /* 0x0000001c1d9a723e */ /* 0x000fe400000010ff */
[----:B------:R-:W-:Y:S02]  /*f160*/  F2FP.BF16.F32.PACK_AB R155, R31, R30 ;  /* 0x0000001e1f9b723e */ /* 0x000fe400000010ff */
[----:B------:R-:W-:-:S02]  /*f170*/  F2FP.BF16.F32.PACK_AB R12, R41, R40 ;  /* 0x00000028290c723e */ /* 0x000fc400000010ff */
[----:B------:R-:W-:Y:S02]  /*f180*/  F2FP.BF16.F32.PACK_AB R13, R43, R42 ;  /* 0x0000002a2b0d723e */ /* 0x000fe400000010ff */
[----:B------:R-:W-:Y:S02]  /*f190*/  F2FP.BF16.F32.PACK_AB R14, R45, R44 ;  /* 0x0000002c2d0e723e */ /* 0x000fe400000010ff */
[----:B------:R-:W-:Y:S01]  /*f1a0*/  F2FP.BF16.F32.PACK_AB R15, R47, R46 ;  /* 0x0000002e2f0f723e */ /* 0x000fe200000010ff */
[----:B------:R-:W-:Y:S01]  /*f1b0*/  UMOV UR6, UR9 ;  /* 0x0000000900067c82 */ /* 0x000fe20008000000 */
[----:B0-----:R-:W-:Y:S01]  /*f1c0*/  UMOV UR7, UR8 ;  /* 0x0000000800077c82 */ /* 0x001fe20008000000 */
[----:B------:R-:W-:Y:S01]  /*f1d0*/  BAR.SYNC.DEFER_BLOCKING 0x1, 0x100 ;  /* 0x0044000000007b1d */ /* 0x000fe20000010000 */
[----:B--2---:R-:W-:-:S03]  /*f1e0*/  IMAD.WIDE R156, R0, R156, UR6 ;  /* 0x00000006009c7e25 */ /* 0x004fc6000f8e029c */
[C---:B------:R-:W-:Y:S02]  /*f1f0*/  IADD3 R5, P0, R156.reuse, 0xc020, RZ ;  /* 0x0000c0209c057810 */ /* 0x040fe40007f1e0ff */
[C---:B------:R-:W-:Y:S02]  /*f200*/  LOP3.LUT R11, R156.reuse, 0x380, RZ, 0xc0, !PT ;  /* 0x000003809c0b7812 */ /* 0x040fe400078ec0ff */
[----:B------:R-:W-:Y:S02]  /*f210*/  LOP3.LUT R4, R5, 0x380, RZ, 0xc0, !PT ;  /* 0x0000038005047812 */ /* 0x000fe400078ec0ff */
[----:B------:R-:W-:Y:S02]  /*f220*/  SHF.R.U64 R11, R11, 0x3, RZ ;  /* 0x000000030b0b7819 */ /* 0x000fe400000012ff */
[----:B------:R-:W-:Y:S02]  /*f230*/  IADD3 R9, P2, R156, 0x20, RZ ;  /* 0x000000209c097810 */ /* 0x000fe40007f5e0ff */
[----:B------:R-:W-:-:S02]  /*f240*/  SHF.R.U64 R4, R4, 0x3, RZ ;  /* 0x0000000304047819 */ /* 0x000fc400000012ff */
[C---:B------:R-:W-:Y:S02]  /*f250*/  IADD3 R7, P1, R156.reuse, 0x40, RZ ;  /* 0x000000409c077810 */ /* 0x040fe40007f3e0ff */
[----:B------:R-:W-:Y:S01]  /*f260*/  LOP3.LUT R10, R11, R156, RZ, 0x3c, !PT ;  /* 0x0000009c0b0a7212 */ /* 0x000fe200078e3cff */
[----:B------:R-:W-:Y:S01]  /*f270*/  IMAD.MOV.U32 R11, RZ, RZ, R157 ;  /* 0x000000ffff0b7224 */ /* 0x000fe200078e009d */
[----:B------:R-:W-:Y:S02]  /*f280*/  LOP3.LUT R8, R9, 0x380, RZ, 0xc0, !PT ;  /* 0x0000038009087812 */ /* 0x000fe400078ec0ff */
[----:B------:R-:W-:Y:S02]  /*f290*/  IADD3 R159, P5, R156, 0xc040, RZ ;  /* 0x0000c0409c9f7810 */ /* 0x000fe40007fbe0ff */
[----:B------:R-:W-:Y:S02]  /*f2a0*/  LOP3.LUT R4, R4, R5, RZ, 0x3c, !PT ;  /* 0x0000000504047212 */ /* 0x000fe400078e3cff */
[----:B------:R-:W-:-:S02]  /*f2b0*/  LOP3.LUT R5, R7, 0x380, RZ, 0xc0, !PT ;  /* 0x0000038007057812 */ /* 0x000fc400078ec0ff */
[----:B------:R-:W-:Y:S02]  /*f2c0*/  SHF.R.U64 R8, R8, 0x3, RZ ;  /* 0x0000000308087819 */ /* 0x000fe400000012ff */
[----:B------:R-:W-:Y:S02]  /*f2d0*/  LOP3.LUT R158, R159, 0x380, RZ, 0xc0, !PT ;  /* 0x000003809f9e7812 */ /* 0x000fe400078ec0ff */
[----:B------:R-:W-:Y:S01]  /*f2e0*/  MOV R0, R10 ;  /* 0x0000000a00007202 */ /* 0x000fe20000000f00 */
[--C-:B------:R-:W-:Y:S01]  /*f2f0*/  IMAD.X R11, RZ, RZ, R157.reuse, P1 ;  /* 0x000000ffff0b7224 */ /* 0x100fe200008e069d */
[----:B------:R-:W-:Y:S02]  /*f300*/  SHF.R.U64 R10, R5, 0x3, RZ ;  /* 0x00000003050a7819 */ /* 0x000fe400000012ff */
[----:B------:R-:W-:Y:S01]  /*f310*/  LOP3.LUT R8, R8, R9, RZ, 0x3c, !PT ;  /* 0x0000000908087212 */ /* 0x000fe200078e3cff */
[----:B------:R-:W-:Y:S01]  /*f320*/  IMAD.X R9, RZ, RZ, R157, P2 ;  /* 0x000000ffff097224 */ /* 0x000fe200010e069d */
[----:B------:R-:W-:Y:S01]  /*f330*/  SHF.R.U64 R158, R158, 0x3, RZ ;  /* 0x000000039e9e7819 */ /* 0x000fe200000012ff */
[----:B------:R0:W-:Y:S01]  /*f340*/  STSM.16.M88.4 [R0], R152 ;  /* 0x0000009800007844 */ /* 0x0001e20000000200 */
[----:B------:R-:W-:-:S02]  /*f350*/  LOP3.LUT R10, R10, R7, RZ, 0x3c, !PT ;  /* 0x000000070a0a7212 */ /* 0x000fc400078e3cff */
[----:B------:R-:W-:Y:S01]  /*f360*/  LOP3.LUT R158, R158, R159, RZ, 0x3c, !PT ;  /* 0x0000009f9e9e7212 */ /* 0x000fe200078e3cff */
[----:B------:R-:W-:Y:S01]  /*f370*/  IMAD.X R159, RZ, RZ, R157, P5 ;  /* 0x000000ffff9f7224 */ /* 0x000fe200028e069d */
[----:B------:R-:W-:Y:S02]  /*f380*/  MOV R7, R8 ;  /* 0x0000000800077202 */ /* 0x000fe40000000f00 */
[----:B------:R-:W-:Y:S02]  /*f390*/  MOV R19, R10 ;  /* 0x0000000a00137202 */ /* 0x000fe40000000f00 */
[----:B------:R-:W-:Y:S02]  /*f3a0*/  F2FP.BF16.F32.PACK_AB R8, R33, R32 ;  /* 0x000000202108723e */ /* 0x000fe400000010ff */
[----:B------:R-:W-:Y:S02]  /*f3b0*/  F2FP.BF16.F32.PACK_AB R9, R35, R34 ;  /* 0x000000222309723e */ /* 0x000fe400000010ff */
[----:B------:R-:W-:-:S02]  /*f3c0*/  F2FP.BF16.F32.PACK_AB R10, R37, R36 ;  /* 0x00000024250a723e */ /* 0x000fc400000010ff */
[----:B------:R-:W-:Y:S02]  /*f3d0*/  F2FP.BF16.F32.PACK_AB R11, R39, R38 ;  /* 0x00000026270b723e */ /* 0x000fe400000010ff */
[C---:B0-----:R-:W-:Y:S02]  /*f3e0*/  IADD3 R0, P5, R156.reuse, 0x4020, RZ ;  /* 0x000040209c007810 */ /* 0x041fe40007fbe0ff */
[C---:B------:R-:W-:Y:S01]  /*f3f0*/  IADD3 R17, P6, R156.reuse, 0x4040, RZ ;  /* 0x000040409c117810 */ /* 0x040fe20007fde0ff */
[----:B------:R0:W-:Y:S01]  /*f400*/  STSM.16.M88.4 [R7], R8 ;  /* 0x0000000807007844 */ /* 0x0001e20000000200 */
[C---:B------:R-:W-:Y:S01]  /*f410*/  IADD3 R171, P4, R156.reuse, 0xc060, RZ ;  /* 0x0000c0609cab7810 */ /* 0x040fe20007f9e0ff */
[--C-:B------:R-:W-:Y:S01]  /*f420*/  IMAD.X R155, RZ, RZ, R157.reuse, P5 ;  /* 0x000000ffff9b7224 */ /* 0x100fe200028e069d */
[C---:B------:R-:W-:Y:S01]  /*f430*/  IADD3 R21, P3, R156.reuse, 0xc000, RZ ;  /* 0x0000c0009c157810 */ /* 0x040fe20007f7e0ff */
[----:B------:R-:W-:Y:S01]  /*f440*/  IMAD.X R153, RZ, RZ, R157, P6 ;  /* 0x000000ffff997224 */ /* 0x000fe200030e069d */
[----:B------:R-:W-:Y:S01]  /*f450*/  LOP3.LUT R170, R171, 0x380, RZ, 0xc0, !PT ;  /* 0x00000380abaa7812 */ /* 0x000fe200078ec0ff */
[----:B------:R2:W-:Y:S01]  /*f460*/  STSM.16.M88.4 [R19], R12 ;  /* 0x0000000c13007844 */ /* 0x0005e20000000200 */
[----:B------:R-:W-:-:S02]  /*f470*/  IADD3 R5, P6, R156, 0x4000, RZ ;  /* 0x000040009c057810 */ /* 0x000fc40007fde0ff */
[----:B------:R-:W-:Y:S02]  /*f480*/  SHF.R.U64 R170, R170, 0x3, RZ ;  /* 0x00000003aaaa7819 */ /* 0x000fe400000012ff */
[----:B------:R-:W-:Y:S02]  /*f490*/  IADD3 R161, P2, R156, 0x8060, RZ ;  /* 0x000080609ca17810 */ /* 0x000fe40007f5e0ff */
[----:B------:R-:W-:Y:S01]  /*f4a0*/  LOP3.LUT R170, R170, R171, RZ, 0x3c, !PT ;  /* 0x000000abaaaa7212 */ /* 0x000fe200078e3cff */
[----:B------:R-:W-:Y:S01]  /*f4b0*/  IMAD.X R171, RZ, RZ, R157, P4 ;  /* 0x000000ffffab7224 */ /* 0x000fe200020e069d */
[C---:B------:R-:W-:Y:S02]  /*f4c0*/  IADD3 R163, P1, R156.reuse, 0x8040, RZ ;  /* 0x000080409ca37810 */ /* 0x040fe40007f3e0ff */
[----:B0-----:R-:W-:Y:S02]  /*f4d0*/  IADD3 R7, P5, R156, 0x60, RZ ;  /* 0x000000609c077810 */ /* 0x001fe40007fbe0ff */
[----:B------:R-:W-:-:S02]  /*f4e0*/  LOP3.LUT R10, R17, 0x380, RZ, 0xc0, !PT ;  /* 0x00000380110a7812 */ /* 0x000fc400078ec0ff */
[----:B------:R-:W-:Y:S01]  /*f4f0*/  LOP3.LUT R8, R7, 0x380, RZ, 0xc0, !PT ;  /* 0x0000038007087812 */ /* 0x000fe200078ec0ff */
[--C-:B------:R-:W-:Y:S01]  /*f500*/  IMAD.X R9, RZ, RZ, R157.reuse, P5 ;  /* 0x000000ffff097224 */ /* 0x100fe200028e069d */
[----:B------:R-:W-:Y:S01]  /*f510*/  SHF.R.U64 R10, R10, 0x3, RZ ;  /* 0x000000030a0a7819 */ /* 0x000fe200000012ff */
[----:B--2---:R-:W-:Y:S01]  /*f520*/  IMAD.X R13, RZ, RZ, R157, P6 ;  /* 0x000000ffff0d7224 */ /* 0x004fe200030e069d */
[----:B------:R-:W-:Y:S02]  /*f530*/  SHF.R.U64 R8, R8, 0x3, RZ ;  /* 0x0000000308087819 */ /* 0x000fe400000012ff */
[----:B------:R-:W-:Y:S02]  /*f540*/  LOP3.LUT R152, R10, R17, RZ, 0x3c, !PT ;  /* 0x000000110a987212 */ /* 0x000fe400078e3cff */
[----:B------:R-:W-:Y:S02]  /*f550*/  LOP3.LUT R10, R5, 0x380, RZ, 0xc0, !PT ;  /* 0x00000380050a7812 */ /* 0x000fe400078ec0ff */
[----:B------:R-:W-:-:S02]  /*f560*/  IADD3 R169, P5, R156, 0x4060, RZ ;  /* 0x000040609ca97810 */ /* 0x000fc40007fbe0ff */
[----:B------:R-:W-:Y:S02]  /*f570*/  LOP3.LUT R8, R8, R7, RZ, 0x3c, !PT ;  /* 0x0000000708087212 */ /* 0x000fe400078e3cff */
[----:B------:R-:W-:Y:S02]  /*f580*/  LOP3.LUT R7, R0, 0x380, RZ, 0xc0, !PT ;  /* 0x0000038000077812 */ /* 0x000fe400078ec0ff */
[C---:B------:R-:W-:Y:S02]  /*f590*/  IADD3 R165, P4, R156.reuse, 0x8020, RZ ;  /* 0x000080209ca57810 */ /* 0x040fe40007f9e0ff */
[----:B------:R-:W-:Y:S02]  /*f5a0*/  IADD3 R167, P6, R156, 0x8000, RZ ;  /* 0x000080009ca77810 */ /* 0x000fe40007fde0ff */
[----:B------:R-:W-:Y:S02]  /*f5b0*/  SHF.R.U64 R10, R10, 0x3, RZ ;  /* 0x000000030a0a7819 */ /* 0x000fe400000012ff */
[----:B------:R-:W-:-:S02]  /*f5c0*/  LOP3.LUT R168, R169, 0x380, RZ, 0xc0, !PT ;  /* 0x00000380a9a87812 */ /* 0x000fc400078ec0ff */
[----:B------:R-:W-:Y:S02]  /*f5d0*/  SHF.R.U64 R7, R7, 0x3, RZ ;  /* 0x0000000307077819 */ /* 0x000fe400000012ff */
[----:B------:R-:W-:Y:S02]  /*f5e0*/  LOP3.LUT R20, R21, 0x380, RZ, 0xc0, !PT ;  /* 0x0000038015147812 */ /* 0x000fe400078ec0ff */
[----:B------:R-:W-:Y:S02]  /*f5f0*/  LOP3.LUT R160, R161, 0x380, RZ, 0xc0, !PT ;  /* 0x00000380a1a07812 */ /* 0x000fe400078ec0ff */
[----:B------:R-:W-:Y:S02]  /*f600*/  LOP3.LUT R162, R163, 0x380, RZ, 0xc0, !PT ;  /* 0x00000380a3a27812 */ /* 0x000fe400078ec0ff */
[----:B------:R-:W-:Y:S02]  /*f610*/  LOP3.LUT R164, R165, 0x380, RZ, 0xc0, !PT ;  /* 0x00000380a5a47812 */ /* 0x000fe400078ec0ff */
[----:B------:R-:W-:-:S02]  /*f620*/  LOP3.LUT R166, R167, 0x380, RZ, 0xc0, !PT ;  /* 0x00000380a7a67812 */ /* 0x000fc400078ec0ff */
[----:B------:R-:W-:Y:S02]  /*f630*/  LOP3.LUT R12, R10, R5, RZ, 0x3c, !PT ;  /* 0x000000050a0c7212 */ /* 0x000fe400078e3cff */
[----:B------:R-:W-:Y:S02]  /*f640*/  SHF.R.U64 R168, R168, 0x3, RZ ;  /* 0x00000003a8a87819 */ /* 0x000fe400000012ff */
[----:B------:R-:W-:Y:S02]  /*f650*/  MOV R5, R8 ;  /* 0x0000000800057202 */ /* 0x000fe40000000f00 */
[----:B------:R-:W-:Y:S02]  /*f660*/  LOP3.LUT R154, R7, R0, RZ, 0x3c, !PT ;  /* 0x00000000079a7212 */ /* 0x000fe400078e3cff */
[----:B------:R-:W-:Y:S02]  /*f670*/  F2FP.BF16.F32.PACK_AB R8, R49, R48 ;  /* 0x000000303108723e */ /* 0x000fe400000010ff */
[----:B------:R-:W-:-:S02]  /*f680*/  F2FP.BF16.F32.PACK_AB R9, R51, R50 ;  /* 0x000000323309723e */ /* 0x000fc400000010ff */
[----:B------:R-:W-:Y:S02]  /*f690*/  F2FP.BF16.F32.PACK_AB R10, R53, R52 ;  /* 0x00000034350a723e */ /* 0x000fe400000010ff */
[----:B------:R-:W-:Y:S02]  /*f6a0*/  F2FP.BF16.F32.PACK_AB R11, R55, R54 ;  /* 0x00000036370b723e */ /* 0x000fe400000010ff */
[----:B------:R-:W-:Y:S02]  /*f6b0*/  SHF.R.U64 R20, R20, 0x3, RZ ;  /* 0x0000000314147819 */ /* 0x000fe400000012ff */
[----:B------:R-:W-:Y:S01]  /*f6c0*/  SHF.R.U64 R160, R160, 0x3, RZ ;  /* 0x00000003a0a07819 */ /* 0x000fe200000012ff */
[----:B------:R0:W-:Y:S01]  /*f6d0*/  STSM.16.M88.4 [R5], R8 ;  /* 0x0000000805007844 */ /* 0x0001e20000000200 */
[----:B------:R-:W-:Y:S02]  /*f6e0*/  SHF.R.U64 R162, R162, 0x3, RZ ;  /* 0x00000003a2a27819 */ /* 0x000fe400000012ff */
[----:B------:R-:W-:-:S02]  /*f6f0*/  SHF.R.U64 R164, R164, 0x3, RZ ;  /* 0x00000003a4a47819 */ /* 0x000fc400000012ff */
[----:B------:R-:W-:Y:S02]  /*f700*/  SHF.R.U64 R166, R166, 0x3, RZ ;  /* 0x00000003a6a67819 */ /* 0x000fe400000012ff */
[----:B------:R-:W-:Y:S02]  /*f710*/  MOV R7, R12 ;  /* 0x0000000c00077202 */ /* 0x000fe40000000f00 */
[----:B------:R-:W-:Y:S01]  /*f720*/  LOP3.LUT R168, R168, R169, RZ, 0x3c, !PT ;  /* 0x000000a9a8a87212 */ /* 0x000fe200078e3cff */
[--C-:B------:R-:W-:Y:S01]  /*f730*/  IMAD.X R169, RZ, RZ, R157.reuse, P5 ;  /* 0x000000ffffa97224 */ /* 0x100fe200028e069d */
[----:B------:R-:W-:Y:S02]  /*f740*/  F2FP.BF16.F32.PACK_AB R12, R57, R56 ;  /* 0x00000038390c723e */ /* 0x000fe400000010ff */
[----:B------:R-:W-:Y:S02]  /*f750*/  F2FP.BF16.F32.PACK_AB R13, R59, R58 ;  /* 0x0000003a3b0d723e */ /* 0x000fe400000010ff */
[----:B------:R-:W-:Y:S01]  /*f760*/  F2FP.BF16.F32.PACK_AB R14, R61, R60 ;  /* 0x0000003c3d0e723e */ /* 0x000fe200000010ff */
[----:B0-----:R-:W-:Y:S01]  /*f770*/  IMAD.X R5, RZ, RZ, R157, P0 ;  /* 0x000000ffff057224 */ /* 0x001fe200000e069d */
[----:B------:R-:W-:-:S02]  /*f780*/  F2FP.BF16.F32.PACK_AB R15, R63, R62 ;  /* 0x0000003e3f0f723e */ /* 0x000fc400000010ff */
[----:B------:R-:W-:Y:S02]  /*f790*/  MOV R170, R170 ;  /* 0x000000aa00aa7202 */ /* 0x000fe40000000f00 */
        /* <DEDUP_REMOVED lines=10> */
[----:B------:R-:W-:Y:S01]  /*f840*/  MOV R171, R152 ;  /* 0x0000009800ab7202 */ /* 0x000fe20000000f00 */
[----:B------:R0:W-:Y:S01]  /*f850*/  STSM.16.M88.4 [R7], R12 ;  /* 0x0000000c07007844 */ /* 0x0001e20000000200 */
[----:B------:R-:W-:-:S02]  /*f860*/  MOV R17, R154 ;  /* 0x0000009a00117202 */ /* 0x000fc40000000f00 */
[----:B------:R-:W-:Y:S02]  /*f870*/  MOV R0, R158 ;  /* 0x0000009e00007202 */ /* 0x000fe40000000f00 */
[----:B------:R-:W-:Y:S02]  /*f880*/  F2FP.BF16.F32.PACK_AB R152, R65, R64 ;  /* 0x000000404198723e */ /* 0x000fe400000010ff */
[----:B------:R-:W-:Y:S02]  /*f890*/  F2FP.BF16.F32.PACK_AB R153, R67, R66 ;  /* 0x000000424399723e */ /* 0x000fe400000010ff */
[----:B------:R-:W-:Y:S02]  /*f8a0*/  F2FP.BF16.F32.PACK_AB R154, R69, R68 ;  /* 0x00000044459a723e */ /* 0x000fe400000010ff */
[----:B------:R-:W-:Y:S02]  /*f8b0*/  F2FP.BF16.F32.PACK_AB R155, R71, R70 ;  /* 0x00000046479b723e */ /* 0x000fe400000010ff */
[----:B------:R-:W-:-:S02]  /*f8c0*/  F2FP.BF16.F32.PACK_AB R156, R73, R72 ;  /* 0x00000048499c723e */ /* 0x000fc400000010ff */
[----:B------:R-:W-:Y:S01]  /*f8d0*/  F2FP.BF16.F32.PACK_AB R157, R75, R74 ;  /* 0x0000004a4b9d723e */ /* 0x000fe200000010ff */
[----:B------:R2:W-:Y:S01]  /*f8e0*/  STSM.16.M88.4 [R17], R152 ;  /* 0x0000009811007844 */ /* 0x0005e20000000200 */
[----:B------:R-:W-:Y:S02]  /*f8f0*/  F2FP.BF16.F32.PACK_AB R158, R77, R76 ;  /* 0x0000004c4d9e723e */ /* 0x000fe400000010ff */
[----:B------:R-:W-:Y:S02]  /*f900*/  F2FP.BF16.F32.PACK_AB R159, R79, R78 ;  /* 0x0000004e4f9f723e */ /* 0x000fe400000010ff */
[----:B0-----:R-:W-:Y:S02]  /*f910*/  MOV R7, R168 ;  /* 0x000000a800077202 */ /* 0x001fe40000000f00 */
[----:B------:R-:W-:Y:S01]  /*f920*/  F2FP.BF16.F32.PACK_AB R8, R81, R80 ;  /* 0x000000505108723e */ /* 0x000fe200000010ff */
[----:B------:R-:W-:Y:S01]  /*f930*/  STSM.16.M88.4 [R171], R156 ;  /* 0x0000009cab007844 */ /* 0x000fe20000000200 */
[----:B------:R-:W-:Y:S01]  /*f940*/  F2FP.BF16.F32.PACK_AB R9, R83, R82 ;  /* 0x000000525309723e */ /* 0x000fe200000010ff */
[----:B------:R-:W0:Y:S01]  /*f950*/  LDC.64 R168, c[0x0][0xc00] ;  /* 0x00030000ffa87b82 */ /* 0x000e220000000a00 */
[----:B------:R-:W-:-:S02]  /*f960*/  F2FP.BF16.F32.PACK_AB R10, R85, R84 ;  /* 0x00000054550a723e */ /* 0x000fc400000010ff */
[----:B------:R-:W-:Y:S02]  /*f970*/  F2FP.BF16.F32.PACK_AB R11, R87, R86 ;  /* 0x00000056570b723e */ /* 0x000fe400000010ff */
[----:B------:R-:W-:Y:S02]  /*f980*/  MOV R166, R166 ;  /* 0x000000a600a67202 */ /* 0x000fe40000000f00 */
[----:B------:R-:W-:Y:S01]  /*f990*/  F2FP.BF16.F32.PACK_AB R12, R89, R88 ;  /* 0x00000058590c723e */ /* 0x000fe200000010ff */
[----:B------:R3:W-:Y:S01]  /*f9a0*/  STSM.16.M88.4 [R7], R8 ;  /* 0x0000000807007844 */ /* 0x0007e20000000200 */
[----:B------:R-:W-:Y:S02]  /*f9b0*/  F2FP.BF16.F32.PACK_AB R13, R91, R90 ;  /* 0x0000005a5b0d723e */ /* 0x000fe400000010ff */
[----:B------:R-:W-:Y:S02]  /*f9c0*/  F2FP.BF16.F32.PACK_AB R14, R93, R92 ;  /* 0x0000005c5d0e723e */ /* 0x000fe400000010ff */
[----:B------:R-:W-:-:S02]  /*f9d0*/  F2FP.BF16.F32.PACK_AB R15, R95, R94 ;  /* 0x0000005e5f0f723e */ /* 0x000fc400000010ff */
[----:B------:R-:W-:Y:S02]  /*f9e0*/  MOV R19, R164 ;  /* 0x000000a400137202 */ /* 0x000fe40000000f00 */
[----:B--2---:R-:W-:Y:S01]  /*f9f0*/  F2FP.BF16.F32.PACK_AB R152, R97, R96 ;  /* 0x000000606198723e */ /* 0x004fe200000010ff */
[----:B------:R2:W-:Y:S01]  /*fa00*/  STSM.16.M88.4 [R166], R12 ;  /* 0x0000000ca6007844 */ /* 0x0005e20000000200 */
[----:B------:R-:W-:Y:S02]  /*fa10*/  F2FP.BF16.F32.PACK_AB R153, R99, R98 ;  /* 0x000000626399723e */ /* 0x000fe400000010ff */
[----:B------:R-:W-:Y:S02]  /*fa20*/  F2FP.BF16.F32.PACK_AB R154, R101, R100 ;  /* 0x00000064659a723e */ /* 0x000fe400000010ff */
[----:B------:R-:W-:Y:S01]  /*fa30*/  F2FP.BF16.F32.PACK_AB R155, R103, R102 ;  /* 0x00000066679b723e */ /* 0x000fe200000010ff */
[----:B---3--:R-:W3:Y:S01]  /*fa40*/  LDC.64 R8, c[0x0][0xc08] ;  /* 0x00030200ff087b82 */ /* 0x008ee20000000a00 */
[----:B------:R-:W-:-:S02]  /*fa50*/  MOV R17, R162 ;  /* 0x000000a200117202 */ /* 0x000fc40000000f00 */
[----:B------:R-:W-:Y:S01]  /*fa60*/  F2FP.BF16.F32.PACK_AB R156, R105, R104 ;  /* 0x00000068699c723e */ /* 0x000fe200000010ff */
[----:B------:R-:W-:Y:S01]  /*fa70*/  STSM.16.M88.4 [R19], R152 ;  /* 0x0000009813007844 */ /* 0x000fe20000000200 */
[----:B------:R-:W-:Y:S02]  /*fa80*/  F2FP.BF16.F32.PACK_AB R157, R107, R106 ;  /* 0x0000006a6b9d723e */ /* 0x000fe400000010ff */
[----:B------:R-:W-:Y:S02]  /*fa90*/  F2FP.BF16.F32.PACK_AB R158, R109, R108 ;  /* 0x0000006c6d9e723e */ /* 0x000fe400000010ff */
[----:B------:R-:W-:Y:S02]  /*faa0*/  F2FP.BF16.F32.PACK_AB R159, R111, R110 ;  /* 0x0000006e6f9f723e */ /* 0x000fe400000010ff */
[----:B--2---:R-:W-:Y:S02]  /*fab0*/  MOV R14, R160 ;  /* 0x000000a0000e7202 */ /* 0x004fe40000000f00 */
[----:B------:R-:W-:Y:S01]  /*fac0*/  F2FP.BF16.F32.PACK_AB R160, R113, R112 ;  /* 0x0000007071a0723e */ /* 0x000fe200000010ff */
[----:B------:R2:W-:Y:S01]  /*fad0*/  STSM.16.M88.4 [R17], R156 ;  /* 0x0000009c11007844 */ /* 0x0005e20000000200 */
[----:B------:R-:W-:-:S02]  /*fae0*/  F2FP.BF16.F32.PACK_AB R161, R115, R114 ;  /* 0x0000007273a1723e */ /* 0x000fc400000010ff */
[----:B------:R-:W-:Y:S02]  /*faf0*/  F2FP.BF16.F32.PACK_AB R162, R117, R116 ;  /* 0x0000007475a2723e */ /* 0x000fe400000010ff */
[----:B------:R-:W-:Y:S02]  /*fb00*/  F2FP.BF16.F32.PACK_AB R163, R119, R118 ;  /* 0x0000007677a3723e */ /* 0x000fe400000010ff */
[----:B------:R-:W-:Y:S02]  /*fb10*/  MOV R7, R20 ;  /* 0x0000001400077202 */ /* 0x000fe40000000f00 */
[----:B------:R-:W-:Y:S01]  /*fb20*/  F2FP.BF16.F32.PACK_AB R164, R121, R120 ;  /* 0x0000007879a4723e */ /* 0x000fe200000010ff */
[----:B------:R4:W-:Y:S01]  /*fb30*/  STSM.16.M88.4 [R14], R160 ;  /* 0x000000a00e007844 */ /* 0x0009e20000000200 */
[----:B---3--:R-:W-:Y:S01]  /*fb40*/  ISETP.NE.U32.AND P0, PT, R8, RZ, PT ;  /* 0x000000ff0800720c */ /* 0x008fe20003f05070 */
[----:B------:R-:W3:Y:S01]  /*fb50*/  LDC.64 R20, c[0x0][0xc00] ;  /* 0x00030000ff147b82 */ /* 0x000ee20000000a00 */
[----:B------:R-:W-:-:S02]  /*fb60*/  F2FP.BF16.F32.PACK_AB R165, R123, R122 ;  /* 0x0000007a7ba5723e */ /* 0x000fc400000010ff */
[----:B------:R-:W-:Y:S02]  /*fb70*/  F2FP.BF16.F32.PACK_AB R166, R125, R124 ;  /* 0x0000007c7da6723e */ /* 0x000fe400000010ff */
[----:B------:R-:W-:Y:S02]  /*fb80*/  F2FP.BF16.F32.PACK_AB R167, R127, R126 ;  /* 0x0000007e7fa7723e */ /* 0x000fe400000010ff */
[----:B------:R-:W-:Y:S02]  /*fb90*/  ISETP.NE.AND.EX P0, PT, R9, RZ, PT, P0 ;  /* 0x000000ff0900720c */ /* 0x000fe40003f05300 */
[----:B--2---:R-:W-:Y:S01]  /*fba0*/  MOV R17, R4 ;  /* 0x0000000400117202 */ /* 0x004fe20000000f00 */
[----:B------:R2:W-:Y:S01]  /*fbb0*/  STSM.16.M88.4 [R7], R164 ;  /* 0x000000a407007844 */ /* 0x0005e20000000200 */
[----:B------:R-:W-:Y:S02]  /*fbc0*/  F2FP.BF16.F32.PACK_AB R8, R129, R128 ;  /* 0x000000808108723e */ /* 0x000fe400000010ff */
[----:B------:R-:W-:-:S02]  /*fbd0*/  F2FP.BF16.F32.PACK_AB R9, R131, R130 ;  /* 0x000000828309723e */ /* 0x000fc400000010ff */
[----:B------:R-:W-:Y:S02]  /*fbe0*/  F2FP.BF16.F32.PACK_AB R10, R133, R132 ;  /* 0x00000084850a723e */ /* 0x000fe400000010ff */
[----:B------:R-:W-:Y:S02]  /*fbf0*/  F2FP.BF16.F32.PACK_AB R11, R135, R134 ;  /* 0x00000086870b723e */ /* 0x000fe400000010ff */
[----:B------:R-:W-:Y:S02]  /*fc00*/  F2FP.BF16.F32.PACK_AB R12, R137, R136 ;  /* 0x00000088890c723e */ /* 0x000fe400000010ff */
[----:B------:R-:W-:Y:S01]  /*fc10*/  F2FP.BF16.F32.PACK_AB R13, R139, R138 ;  /* 0x0000008a8b0d723e */ /* 0x000fe200000010ff */
[----:B------:R5:W-:Y:S01]  /*fc20*/  STSM.16.M88.4 [R17], R8 ;  /* 0x0000000811007844 */ /* 0x000be20000000200 */
[----:B----4-:R-:W-:Y:S01]  /*fc30*/  F2FP.BF16.F32.PACK_AB R14, R141, R140 ;  /* 0x0000008c8d0e723e */ /* 0x010fe200000010ff */
[----:B---3--:R-:W-:Y:S01]  /*fc40*/  IMAD.WIDE R4, R201, 0x4, R20 ;  /* 0x00000004c9047825 */ /* 0x008fe200078e0214 */
[----:B------:R-:W-:Y:S01]  /*fc50*/  F2FP.BF16.F32.PACK_AB R15, R143, R142 ;  /* 0x0000008e8f0f723e */ /* 0x000fe200000010ff */
[----:B------:R-:W3:Y:S01]  /*fc60*/  LDC R21, c[0x0][0xad4] ;  /* 0x0002b500ff157b82 */ /* 0x000ee20000000800 */
[----:B------:R-:W-:Y:S01]  /*fc70*/  F2FP.BF16.F32.PACK_AB R152, R145, R144 ;  /* 0x000000909198723e */ /* 0x000fe200000010ff */
[----:B--2---:R-:W-:Y:S01]  /*fc80*/  IMAD.MOV.U32 R7, RZ, RZ, RZ ;  /* 0x000000ffff077224 */ /* 0x004fe200078e00ff */
[----:B------:R-:W-:Y:S01]  /*fc90*/  F2FP.BF16.F32.PACK_AB R153, R147, R146 ;  /* 0x000000929399723e */ /* 0x000fe200000010ff */
[----:B------:R2:W-:Y:S01]  /*fca0*/  STSM.16.M88.4 [R0], R12 ;  /* 0x0000000c00007844 */ /* 0x0005e20000000200 */
[----:B------:R-:W-:-:S02]  /*fcb0*/  F2FP.BF16.F32.PACK_AB R154, R149, R148 ;  /* 0x00000094959a723e */ /* 0x000fc400000010ff */
[----:B------:R-:W-:Y:S02]  /*fcc0*/  F2FP.BF16.F32.PACK_AB R155, R151, R150 ;  /* 0x00000096979b723e */ /* 0x000fe400000010ff */
[----:B0-----:R-:W-:-:S03]  /*fcd0*/  ISETP.NE.U32.AND P1, PT, R168, RZ, PT ;  /* 0x000000ffa800720c */ /* 0x001fc60003f25070 */
[----:B------:R0:W-:Y:S01]  /*fce0*/  STSM.16.M88.4 [R170], R152 ;  /* 0x00000098aa007844 */ /* 0x0001e20000000200 */
[----:B------:R-:W-:Y:S01]  /*fcf0*/  BAR.SYNC.DEFER_BLOCKING 0x1, 0x100 ;  /* 0x0044000000007b1d */ /* 0x000fe20000010000 */
[----:B------:R-:W-:-:S07]  /*fd00*/  ISETP.NE.AND.EX P1, PT, R169, RZ, PT, P1 ;  /* 0x000000ffa900720c */ /* 0x000fce0003f25310 */
[----:B-----5:R-:W4:Y:S01]  /*fd10*/  @P0 LDC.64 R8, c[0x0][0xc08] ;  /* 0x00030200ff080b82 */ /* 0x020f220000000a00 */
[----:B------:R-:W-:Y:S01]  /*fd20*/  ISETP.NE.AND P2, PT, R200, RZ, PT ;  /* 0x000000ffc800720c */ /* 0x000fe20003f45270 */
[----:B------:R-:W-:-:S06]  /*fd30*/  UISETP.NE.AND UP0, UPT, UR11, 0x1, UPT ;  /* 0x000000010b00788c */ /* 0x000fcc000bf05270 */
[----:B--2---:R-:W2:Y:S01]  /*fd40*/  LDC.64 R14, c[0x0][0xba8] ;  /* 0x0002ea00ff0e7b82 */ /* 0x004ea20000000a00 */
[----:B------:R-:W5:Y:S01]  /*fd50*/  @P1 LDG.E R7, desc[UR40][R4.64] ;  /* 0x0000002804071981 */ /* 0x000f62000c1e1900 */
[----:B----4-:R-:W-:Y:S01]  /*fd60*/  @P0 IMAD.WIDE R8, R201, 0x4, R8 ;  /* 0x00000004c9080825 */ /* 0x010fe200078e0208 */
[----:B---3--:R-:W-:Y:S02]  /*fd70*/  SEL R21, R200, R21, P2 ;  /* 0x00000015c8157207 */ /* 0x008fe40001000000 */
[----:B------:R-:W-:Y:S01]  /*fd80*/  @UP0 ULDC UR8, c[0x0][0xbec] ;  /* 0x0002fb0000080ab9 */ /* 0x000fe20000000800 */
[----:B------:R-:W-:Y:S01]  /*fd90*/  @UP0 ULDC UR10, c[0x0][0xbf0] ;  /* 0x0002fc00000a0ab9 */ /* 0x000fe20000000800 */
[----:B------:R3:W4:Y:S01]  /*fda0*/  @P0 LDG.E R19, desc[UR40][R8.64] ;  /* 0x0000002808130981 */ /* 0x000722000c1e1900 */
[----:B------:R-:W-:Y:S01]  /*fdb0*/  IMAD.MOV.U32 R0, RZ, RZ, 0x9b8 ;  /* 0x000009b8ff007424 */ /* 0x000fe200078e00ff */
[----:B------:R-:W-:Y:S01]  /*fdc0*/  ISETP.GT.AND P3, PT, R21, 0x1, PT ;  /* 0x000000011500780c */ /* 0x000fe20003f64270 */
[----:B------:R-:W-:Y:S01]  /*fdd0*/  VIADD R17, R22, UR43 ;  /* 0x0000002b16117c36 */ /* 0x000fe20008000000 */
[----:B------:R-:W-:-:S02]  /*fde0*/  ISETP.NE.U32.AND P2, PT, R168, RZ, PT ;  /* 0x000000ffa800720c */ /* 0x000fc40003f45070 */
[----:B0-----:R-:W-:Y:S01]  /*fdf0*/  SEL R152, R0, 0x978, P3 ;  /* 0x0000097800987807 */ /* 0x001fe20001800000 */
[----:B------:R-:W-:Y:S01]  /*fe00*/  IMAD.MOV.U32 R155, RZ, RZ, R17 ;  /* 0x000000ffff9b7224 */ /* 0x000fe200078e0011 */
[----:B------:R-:W-:Y:S02]  /*fe10*/  ISETP.NE.AND.EX P2, PT, R169, RZ, PT, P2 ;  /* 0x000000ffa900720c */ /* 0x000fe40003f45320 */
[----:B------:R-:W0:Y:S01]  /*fe20*/  LDC.64 R10, c[0x0][R152+0x220] ;  /* 0x00008800980a7b82 */ /* 0x000e220000000a00 */
[----:B------:R-:W-:Y:S02]  /*fe30*/  SHF.R.S32.HI R0, RZ, 0x1f, R201 ;  /* 0x0000001fff007819 */ /* 0x000fe400000114c9 */
[----:B------:R-:W-:Y:S02]  /*fe40*/  SEL R201, R201, RZ, !P2 ;  /* 0x000000ffc9c97207 */ /* 0x000fe40005000000 */
[----:B------:R-:W-:Y:S02]  /*fe50*/  PLOP3.LUT P4, PT, PT, PT, UP0, 0x80, 0x0 ;  /* 0x000000000000781c */ /* 0x000fe40003f8f008 */
[----:B------:R-:W-:Y:S01]  /*fe60*/  SEL R21, R0, RZ, !P2 ;  /* 0x000000ff00157207 */ /* 0x000fe20005000000 */
[----:B---3--:R-:W3:Y:S01]  /*fe70*/  LDC.64 R8, c[0x0][R152+0x218] ;  /* 0x0000860098087b82 */ /* 0x008ee20000000a00 */
[----:B------:R-:W-:-:S07]  /*fe80*/  SEL R153, R230, RZ, P3 ;  /* 0x000000ffe6997207 */ /* 0x000fce0001800000 */
[----:B------:R-:W1:Y:S01]  /*fe90*/  LDC.64 R12, c[0x0][R152+0x228] ;  /* 0x00008a00980c7b82 */ /* 0x000e620000000a00 */
[----:B0-----:R-:W-:-:S07]  /*fea0*/  IMAD R0, R11, R201, RZ ;  /* 0x000000c90b007224 */ /* 0x001fce00078e02ff */
[----:B--2---:R-:W0:Y:S01]  /*feb0*/  @!P3 LDC R14, c[0x0][0xb50] ;  /* 0x0002d400ff0ebb82 */ /* 0x004e220000000800 */
[----:B------:R-:W-:Y:S02]  /*fec0*/  IMAD R159, R10, R21, R0 ;  /* 0x000000150a9f7224 */ /* 0x000fe400078e0200 */
[----:B------:R-:W-:Y:S01]  /*fed0*/  @P4 IMAD.HI.U32 R0, R17, UR8, RZ ;  /* 0x0000000811004c27 */ /* 0x000fe2000f8e00ff */
[----:B------:R-:W-:-:S04]  /*fee0*/  ULDC UR8, c[0x0][0xa88] ;  /* 0x0002a20000087ab9 */ /* 0x000fc80000000800 */
[----:B------:R-:W2:Y:S01]  /*fef0*/  LDC.64 R20, c[0x0][R152+0x210] ;  /* 0x0000840098147b82 */ /* 0x000ea20000000a00 */
[-C--:B---3--:R-:W-:Y:S01]  /*ff00*/  IMAD R157, R9, R23.reuse, RZ ;  /* 0x00000017099d7224 */ /* 0x088fe200078e02ff */
[----:B------:R-:W-:Y:S01]  /*ff10*/  @P4 SHF.R.U32.HI R155, RZ, UR10, R0 ;  /* 0x0000000aff9b4c19 */ /* 0x000fe20008011600 */
[----:B------:R-:W-:-:S04]  /*ff20*/  IMAD.WIDE.U32 R8, R8, R23, RZ ;  /* 0x0000001708087225 */ /* 0x000fc800078e00ff */
[----:B------:R-:W-:Y:S01]  /*ff30*/  IMAD.WIDE.U32 R10, R10, R201, RZ ;  /* 0x000000c90a0a7225 */ /* 0x000fe200078e00ff */
[----:B------:R-:W3:Y:S03]  /*ff40*/  @!P3 LDC R15, c[0x0][0xb54] ;  /* 0x0002d500ff0fbb82 */ /* 0x000ee60000000800 */
[----:B------:R-:W-:Y:S02]  /*ff50*/  IMAD.IADD R157, R9, 0x1, R157 ;  /* 0x00000001099d7824 */ /* 0x000fe400078e029d */
[----:B------:R-:W-:Y:S02]  /*ff60*/  IMAD.IADD R11, R11, 0x1, R159 ;  /* 0x000000010b0b7824 */ /* 0x000fe400078e029f */
[-C--:B-1----:R-:W-:Y:S02]  /*ff70*/  IMAD R9, R13, R153.reuse, RZ ;  /* 0x000000990d097224 */ /* 0x082fe400078e02ff */
[----:B------:R-:W-:-:S04]  /*ff80*/  IMAD.WIDE.U32 R12, R12, R153, RZ ;  /* 0x000000990c0c7225 */ /* 0x000fc800078e00ff */
[----:B------:R-:W-:Y:S01]  /*ff90*/  IMAD.IADD R13, R13, 0x1, R9 ;  /* 0x000000010d0d7824 */ /* 0x000fe200078e0209 */
[----:B-----5:R-:W-:Y:S01]  /*ffa0*/  IADD3 R8, P2, P5, R10, R8, R7 ;  /* 0x000000080a087210 */ /* 0x020fe20007d5e007 */
[----:B------:R-:W-:Y:S01]  /*ffb0*/  IMAD.MOV R10, RZ, RZ, -R155 ;  /* 0x000000ffff0a7224 */ /* 0x000fe200078e0a9b */
[----:B------:R-:W-:-:S03]  /*ffc0*/  SHF.R.S32.HI R0, RZ, 0x1f, R7 ;  /* 0x0000001fff007819 */ /* 0x000fc60000011407 */
[----:B------:R-:W-:Y:S01]  /*ffd0*/  IMAD R9, R10, UR11, R17 ;  /* 0x0000000b0a097c24 */ /* 0x000fe2000f8e0211 */
[----:B------:R-:W-:Y:S02]  /*ffe0*/  IADD3.X R11, R11, R157, R0, P2, P5 ;  /* 0x0000009d0b0b7210 */ /* 0x000fe400017ea400 */
[----:B------:R-:W-:Y:S02]  /*fff0*/  IADD3 R12, P2, P5, R155, R8, R12 ;  /* 0x000000089b0c7210 */ /* 0x000fe40007d5e00c */
[----:B------:R-:W-:Y:S02]  /*10000*/  SHF.R.S32.HI R8, RZ, 0x1f, R155 ;  /* 0x0000001fff087819 */ /* 0x000fe4000001149b */
[----:B----4-:R-:W-:Y:S02]  /*10010*/  @P0 R2UR UR8, R19 ;  /* 0x00000000130802ca */ /* 0x010fe400000e0000 */
[----:B------:R-:W-:Y:S01]  /*10020*/  IADD3.X R13, R8, R11, R13, P2, P5 ;  /* 0x0000000b080d7210 */ /* 0x000fe200017ea40d */
[-C--:B--2---:R-:W-:Y:S01]  /*10030*/  IMAD R8, R21, R9.reuse, RZ ;  /* 0x0000000915087224 */ /* 0x084fe200078e02ff */
[----:B------:R-:W-:Y:S01]  /*10040*/  SHF.R.S32.HI R11, RZ, 0x1f, R9 ;  /* 0x0000001fff0b7819 */ /* 0x000fe20000011409 */
[----:B------:R-:W-:-:S04]  /*10050*/  IMAD.WIDE.U32 R12, R20, R9, R12 ;  /* 0x00000009140c7225 */ /* 0x000fc800078e000c */
[----:B------:R-:W-:Y:S01]  /*10060*/  IMAD R11, R20, R11, R8 ;  /* 0x0000000b140b7224 */ /* 0x000fe200078e0208 */
[----:B0-----:R-:W-:-:S03]  /*10070*/  LEA R14, P2, R12, R14, 0x2 ;  /* 0x0000000e0c0e7211 */ /* 0x001fc600078410ff */
[----:B------:R-:W-:-:S05]  /*10080*/  IMAD.IADD R8, R13, 0x1, R11 ;  /* 0x000000010d087824 */ /* 0x000fca00078e020b */
[----:B---3--:R-:W-:Y:S01]  /*10090*/  LEA.HI.X R15, R12, R15, R8, 0x2, P2 ;  /* 0x0000000f0c0f7211 */ /* 0x008fe200010f1408 */
[----:B------:R-:W-:Y:S06]  /*100a0*/  @P0 BRA `(.L_x_2418) ;  /* 0x0000000000180947 */ /* 0x000fec0003800000 */
[----:B------:R-:W-:Y:S05]  /*100b0*/  @!P1 BRA `(.L_x_2418) ;  /* 0x0000000000149947 */ /* 0x000fea0003800000 */
[----:B------:R-:W2:Y:S04]  /*100c0*/  LDG.E R9, desc[UR40][R4.64] ;  /* 0x0000002804097981 */ /* 0x000ea8000c1e1900 */
[----:B------:R-:W3:Y:S01]  /*100d0*/  LDG.E R8, desc[UR40][R4.64+0x4] ;  /* 0x0000042804087981 */ /* 0x000ee2000c1e1900 */
[----:B--2---:R-:W-:Y:S02]  /*100e0*/  R2UR UR10, R9 ;  /* 0x00000000090a72ca */ /* 0x004fe400000e0000 */
[----:B---3--:R-:W-:-:S13]  /*100f0*/  R2UR UR8, R8 ;  /* 0x00000000080872ca */ /* 0x008fda00000e0000 */
[----:B------:R-:W-:-:S12]  /*10100*/  UIADD3 UR8, -UR10, UR8, URZ ;  /* 0x000000080a087290 */ /* 0x000fd8000fffe13f */
.L_x_2418:
[----:B------:R-:W2:Y:S01]  /*10110*/  LDL R10, [R1+0x5c] ;  /* 0x00005c00010a7983 */ /* 0x000ea20000100800 */
[----:B------:R-:W-:Y:S01]  /*10120*/  UIMAD UR8, UR8, UR11, URZ ;  /* 0x0000000b080872a4 */ /* 0x000fe2000f8e023f */
[----:B------:R-:W-:Y:S02]  /*10130*/  LOP3.LUT P0, RZ, R231, 0x3, RZ, 0xc0, !PT ;  /* 0x00000003e7ff7812 */ /* 0x000fe4000780c0ff */
[----:B------:R-:W-:Y:S04]  /*10140*/  SHFL.IDX PT, R4, R14, RZ, 0x1c1f ;  /* 0x001c1fff0e047589 */ /* 0x000fe800000e0000 */
[----:B------:R-:W0:Y:S04]  /*10150*/  SHFL.IDX PT, R5, R15, RZ, 0x1c1f ;  /* 0x001c1fff0f057589 */ /* 0x000e2800000e0000 */
[----:B------:R-:W-:Y:S04]  /*10160*/  SHFL.IDX PT, R8, R14, 0x1, 0x1c1f ;  /* 0x003c1f000e087f89 */ /* 0x000fe800000e0000 */
[----:B------:R-:W1:Y:S01]  /*10170*/  SHFL.IDX PT, R9, R15, 0x1, 0x1c1f ;  /* 0x003c1f000f097f89 */ /* 0x000e6200000e0000 */
[----:B--2---:R-:W-:-:S04]  /*10180*/  VIADD R10, R10, UR43 ;  /* 0x0000002b0a0a7c36 */ /* 0x004fc80008000000 */
[C---:B------:R-:W-:Y:S01]  /*10190*/  VIADD R12, R10.reuse, 0x8 ;  /* 0x000000080a0c7836 */ /* 0x040fe20000000000 */
[----:B------:R-:W-:-:S04]  /*101a0*/  ISETP.GE.OR P1, PT, R10, UR8, P0 ;  /* 0x000000080a007c0c */ /* 0x000fc80008726670 */
[----:B------:R-:W-:-:S09]  /*101b0*/  ISETP.GE.OR P0, PT, R12, UR8, P0 ;  /* 0x000000080c007c0c */ /* 0x000fd20008706670 */
[----:B0-----:R0:W-:Y:S04]  /*101c0*/  @!P1 ST.E desc[UR40][R4.64], R2 ;  /* 0x0000000204009985 */ /* 0x0011e8000c101928 */
[----:B-1----:R0:W-:Y:S01]  /*101d0*/  @!P0 ST.E desc[UR40][R8.64], R3 ;  /* 0x0000000308008985 */ /* 0x0021e2000c101928 */
[----:B------:R-:W-:Y:S05]  /*101e0*/  @P3 BRA `(.L_x_2419) ;  /* 0x0000000c00fc3947 */ /* 0x000fea0003800000 */
[----:B0-----:R-:W0:Y:S01]  /*101f0*/  S2R R2, SR_TID.X ;  /* 0x0000000000027919 */ /* 0x001e220000002100 */
[----:B------:R-:W-:Y:S01]  /*10200*/  @UP0 ULDC UR10, c[0x0][0xbec] ;  /* 0x0002fb00000a0ab9 */ /* 0x000fe20000000800 */
        /* <DEDUP_REMOVED lines=9> */
[----:B------:R-:W-:Y:S01]  /*102a0*/  IMAD.WIDE R4, R4, R5, UR6 ;  /* 0x0000000604047e25 */ /* 0x000fe2000f8e0205 */
[----:B------:R-:W-:Y:S02]  /*102b0*/  ULDC.64 UR6, c[0x0][0xaa0] ;  /* 0x0002a80000067ab9 */ /* 0x000fe40000000a00 */
[C---:B------:R-:W-:Y:S02]  /*102c0*/  IADD3 R29, P1, R4.reuse, 0x3000, RZ ;  /* 0x00003000041d7810 */ /* 0x040fe40007f3e0ff */
[C---:B------:R-:W-:Y:S02]  /*102d0*/  IADD3 R13, P3, R4.reuse, 0x1000, RZ ;  /* 0x00001000040d7810 */ /* 0x040fe40007f7e0ff */
[----:B------:R-:W-:Y:S02]  /*102e0*/  IADD3 R25, P2, R4, 0x2000, RZ ;  /* 0x0000200004197810 */ /* 0x000fe40007f5e0ff */
[----:B------:R-:W-:Y:S02]  /*102f0*/  LOP3.LUT R28, R29, 0x380, RZ, 0xc0, !PT ;  /* 0x000003801d1c7812 */ /* 0x000fe400078ec0ff */
[----:B------:R-:W-:-:S02]  /*10300*/  LOP3.LUT R12, R13, 0x380, RZ, 0xc0, !PT ;  /* 0x000003800d0c7812 */ /* 0x000fc400078ec0ff */
[----:B------:R-:W-:Y:S02]  /*10310*/  LOP3.LUT R24, R25, 0x380, RZ, 0xc0, !PT ;  /* 0x0000038019187812 */ /* 0x000fe400078ec0ff */
[----:B------:R-:W-:Y:S02]  /*10320*/  SHF.R.U64 R28, R28, 0x3, RZ ;  /* 0x000000031c1c7819 */ /* 0x000fe400000012ff */
[----:B------:R-:W-:Y:S02]  /*10330*/  SHF.R.U64 R12, R12, 0x3, RZ ;  /* 0x000000030c0c7819 */ /* 0x000fe400000012ff */
[----:B------:R-:W-:Y:S02]  /*10340*/  SHF.R.U64 R24, R24, 0x3, RZ ;  /* 0x0000000318187819 */ /* 0x000fe400000012ff */
[----:B------:R-:W-:Y:S01]  /*10350*/  LOP3.LUT R28, R28, R29, RZ, 0x3c, !PT ;  /* 0x0000001d1c1c7212 */ /* 0x000fe200078e3cff */
[--C-:B------:R-:W-:Y:S01]  /*10360*/  IMAD.X R29, RZ, RZ, R5.reuse, P1 ;  /* 0x000000ffff1d7224 */ /* 0x100fe200008e0605 */
[----:B------:R-:W-:Y:S01]  /*10370*/  LOP3.LUT R12, R12, R13, RZ, 0x3c, !PT ;  /* 0x0000000d0c0c7212 */ /* 0x000fe200078e3cff */
[--C-:B------:R-:W-:Y:S01]  /*10380*/  IMAD.X R13, RZ, RZ, R5.reuse, P3 ;  /* 0x000000ffff0d7224 */ /* 0x100fe200018e0605 */
[----:B------:R-:W-:Y:S01]  /*10390*/  LOP3.LUT R24, R24, R25, RZ, 0x3c, !PT ;  /* 0x0000001918187212 */ /* 0x000fe200078e3cff */
[----:B------:R-:W-:Y:S01]  /*103a0*/  IMAD.X R25, RZ, RZ, R5, P2 ;  /* 0x000000ffff197224 */ /* 0x000fe200010e0605 */
[----:B------:R-:W-:-:S02]  /*103b0*/  IADD3 R53, P1, R4, 0x9000, RZ ;  /* 0x0000900004357810 */ /* 0x000fc40007f3e0ff */
[C---:B------:R-:W-:Y:S02]  /*103c0*/  IADD3 R33, P0, R4.reuse, 0x4000, RZ ;  /* 0x0000400004217810 */ /* 0x040fe40007f1e0ff */
[C---:B------:R-:W-:Y:S02]  /*103d0*/  IADD3 R37, P6, R4.reuse, 0x5000, RZ ;  /* 0x0000500004257810 */ /* 0x040fe40007fde0ff */
[C---:B------:R-:W-:Y:S02]  /*103e0*/  IADD3 R41, P5, R4.reuse, 0x6000, RZ ;  /* 0x0000600004297810 */ /* 0x040fe40007fbe0ff */
[----:B------:R-:W-:Y:S01]  /*103f0*/  LOP3.LUT R11, R4, 0x380, RZ, 0xc0, !PT ;  /* 0x00000380040b7812 */ /* 0x000fe200078ec0ff */
[----:B------:R-:W-:Y:S01]  /*10400*/  IMAD R0, R0, UR6, RZ ;  /* 0x0000000600007c24 */ /* 0x000fe2000f8e02ff */
[C---:B------:R-:W-:Y:S01]  /*10410*/  IADD3 R45, P3, R4.reuse, 0x7000, RZ ;  /* 0x00007000042d7810 */ /* 0x040fe20007f7e0ff */
[----:B------:R-:W5:Y:S01]  /*10420*/  LD.E.128 R12, desc[UR40][R12.64] ;  /* 0x000000280c0c7980 */ /* 0x000f62000c101d00 */
[----:B------:R-:W-:-:S02]  /*10430*/  IADD3 R49, P2, R4, 0x8000, RZ ;  /* 0x0000800004317810 */ /* 0x000fc40007f5e0ff */
[----:B------:R-:W-:Y:S01]  /*10440*/  LOP3.LUT R52, R53, 0x380, RZ, 0xc0, !PT ;  /* 0x0000038035347812 */ /* 0x000fe200078ec0ff */
[----:B------:R-:W5:Y:S01]  /*10450*/  LD.E.128 R24, desc[UR40][R24.64] ;  /* 0x0000002818187980 */ /* 0x000f62000c101d00 */
[----:B------:R-:W-:Y:S02]  /*10460*/  LOP3.LUT R32, R33, 0x380, RZ, 0xc0, !PT ;  /* 0x0000038021207812 */ /* 0x000fe400078ec0ff */
[----:B------:R-:W-:Y:S01]  /*10470*/  LOP3.LUT R36, R37, 0x380, RZ, 0xc0, !PT ;  /* 0x0000038025247812 */ /* 0x000fe200078ec0ff */
[----:B------:R-:W5:Y:S01]  /*10480*/  LD.E.128 R28, desc[UR40][R28.64] ;  /* 0x000000281c1c7980 */ /* 0x000f62000c101d00 */
[----:B------:R-:W-:Y:S02]  /*10490*/  LOP3.LUT R40, R41, 0x380, RZ, 0xc0, !PT ;  /* 0x0000038029287812 */ /* 0x000fe400078ec0ff */
[----:B------:R-:W-:Y:S02]  /*104a0*/  LOP3.LUT R44, R45, 0x380, RZ, 0xc0, !PT ;  /* 0x000003802d2c7812 */ /* 0x000fe400078ec0ff */
[----:B------:R-:W-:-:S02]  /*104b0*/  LOP3.LUT R48, R49, 0x380, RZ, 0xc0, !PT ;  /* 0x0000038031307812 */ /* 0x000fc400078ec0ff */
[----:B------:R-:W-:Y:S02]  /*104c0*/  SHF.R.U64 R52, R52, 0x3, RZ ;  /* 0x0000000334347819 */ /* 0x000fe400000012ff */
[----:B------:R-:W-:Y:S02]  /*104d0*/  SHF.R.U64 R32, R32, 0x3, RZ ;  /* 0x0000000320207819 */ /* 0x000fe400000012ff */
[----:B------:R-:W-:Y:S02]  /*104e0*/  SHF.R.U64 R36, R36, 0x3, RZ ;  /* 0x0000000324247819 */ /* 0x000fe400000012ff */
[----:B------:R-:W-:Y:S02]  /*104f0*/  SHF.R.U64 R40, R40, 0x3, RZ ;  /* 0x0000000328287819 */ /* 0x000fe400000012ff */
[----:B------:R-:W-:Y:S02]  /*10500*/  SHF.R.U64 R44, R44, 0x3, RZ ;  /* 0x000000032c2c7819 */ /* 0x000fe400000012ff */
[----:B------:R-:W-:-:S02]  /*10510*/  SHF.R.U64 R48, R48, 0x3, RZ ;  /* 0x0000000330307819 */ /* 0x000fc400000012ff */
        /* <DEDUP_REMOVED lines=12> */
[----:B------:R-:W-:-:S02]  /*105e0*/  IADD3 R9, P1, R4, 0xf000, RZ ;  /* 0x0000f00004097810 */ /* 0x000fc40007f3e0ff */
[----:B------:R-:W-:Y:S01]  /*105f0*/  SHF.R.U64 R11, R11, 0x3, RZ ;  /* 0x000000030b0b7819 */ /* 0x000fe200000012ff */
[----:B------:R-:W-:Y:S01]  /*10600*/  IMAD R17, R7, UR7, R0 ;  /* 0x0000000707117c24 */ /* 0x000fe2000f8e0200 */
[C---:B------:R-:W-:Y:S01]  /*10610*/  IADD3 R57, P0, R4.reuse, 0xa000, RZ ;  /* 0x0000a00004397810 */ /* 0x040fe20007f1e0ff */
[----:B------:R-:W-:Y:S01]  /*10620*/  IMAD.X R77, RZ, RZ, R5, P1 ;  /* 0x000000ffff4d7224 */ /* 0x000fe200008e0605 */
[C---:B------:R-:W-:Y:S01]  /*10630*/  IADD3 R61, P6, R4.reuse, 0xb000, RZ ;  /* 0x0000b000043d7810 */ /* 0x040fe20007fde0ff */
[----:B------:R-:W5:Y:S01]  /*10640*/  LD.E.128 R32, desc[UR40][R32.64] ;  /* 0x0000002820207980 */ /* 0x000f62000c101d00 */
[C---:B------:R-:W-:Y:S02]  /*10650*/  IADD3 R65, P5, R4.reuse, 0xc000, RZ ;  /* 0x0000c00004417810 */ /* 0x040fe40007fbe0ff */
        /* <DEDUP_REMOVED lines=14> */
[----:B------:R-:W-:Y:S02]  /*10740*/  SHF.R.U64 R56, R56, 0x3, RZ ;  /* 0x0000000338387819 */ /* 0x000fe400000012ff */
[----:B------:R-:W-:Y:S02]  /*10750*/  SHF.R.U64 R60, R60, 0x3, RZ ;  /* 0x000000033c3c7819 */ /* 0x000fe400000012ff */
[----:B------:R-:W-:Y:S02]  /*10760*/  SHF.R.U64 R64, R64, 0x3, RZ ;  /* 0x0000000340407819 */ /* 0x000fe400000012ff */
[----:B------:R-:W-:Y:S02]  /*10770*/  SHF.R.U64 R68, R68, 0x3, RZ ;  /* 0x0000000344447819 */ /* 0x000fe400000012ff */
[----:B------:R-:W-:-:S02]  /*10780*/  SHF.R.U64 R72, R72, 0x3, RZ ;  /* 0x0000000348487819 */ /* 0x000fc400000012ff */
[----:B------:R-:W-:Y:S02]  /*10790*/  LOP3.LUT R4, R11, R4, RZ, 0x3c, !PT ;  /* 0x000000040b047212 */ /* 0x000fe400078e3cff */
        /* <DEDUP_REMOVED lines=10> */
[----:B------:R-:W-:Y:S01]  /*10840*/  LOP3.LUT R76, R8, R9, RZ, 0x3c, !PT ;  /* 0x00000009084c7212 */ /* 0x000fe200078e3cff */
[----:B------:R-:W-:Y:S01]  /*10850*/  IMAD R0, R20, 0x20, R3 ;  /* 0x0000002014007824 */ /* 0x000fe200078e0203 */
[----:B------:R0:W5:Y:S04]  /*10860*/  LD.E.128 R8, desc[UR40][R4.64] ;  /* 0x0000002804087980 */ /* 0x000168000c101d00 */
[----:B------:R-:W5:Y:S04]  /*10870*/  LD.E.128 R56, desc[UR40][R56.64] ;  /* 0x0000002838387980 */ /* 0x000f68000c101d00 */
[----:B------:R-:W5:Y:S01]  /*10880*/  LD.E.128 R60, desc[UR40][R60.64] ;  /* 0x000000283c3c7980 */ /* 0x000f62000c101d00 */
[----:B0-----:R-:W-:Y:S01]  /*10890*/  IMAD.WIDE.U32 R4, R7, UR6, RZ ;  /* 0x0000000607047c25 */ /* 0x001fe2000f8e00ff */
[----:B------:R-:W-:-:S02]  /*108a0*/  ULDC.64 UR6, c[0x0][0xae8] ;  /* 0x0002ba0000067ab9 */ /* 0x000fc40000000a00 */
[----:B------:R-:W5:Y:S01]  /*108b0*/  LD.E.128 R64, desc[UR40][R64.64] ;  /* 0x0000002840407980 */ /* 0x000f62000c101d00 */
[----:B------:R-:W-:Y:S01]  /*108c0*/  IMAD.IADD R5, R5, 0x1, R17 ;  /* 0x0000000105057824 */ /* 0x000fe200078e0211 */
[----:B------:R-:W-:Y:S01]  /*108d0*/  SHF.R.S32.HI R7, RZ, 0x1f, R201 ;  /* 0x0000001fff077819 */ /* 0x000fe200000114c9 */
[----:B------:R-:W-:Y:S01]  /*108e0*/  VIADD R20, R0, UR43 ;  /* 0x0000002b00147c36 */ /* 0x000fe20008000000 */
[----:B------:R-:W5:Y:S01]  /*108f0*/  LD.E.128 R68, desc[UR40][R68.64] ;  /* 0x0000002844447980 */ /* 0x000f62000c101d00 */
[----:B------:R-:W-:-:S03]  /*10900*/  IMAD.WIDE.U32 R4, R23, UR6, R4 ;  /* 0x0000000617047c25 */ /* 0x000fc6000f8e0004 */
[----:B------:R-:W5:Y:S01]  /*10910*/  LD.E.128 R72, desc[UR40][R72.64] ;  /* 0x0000002848487980 */ /* 0x000f62000c101d00 */
[----:B------:R-:W-:Y:S01]  /*10920*/  IMAD R5, R23, UR7, R5 ;  /* 0x0000000717057c24 */ /* 0x000fe2000f8e0205 */
[----:B------:R-:W-:Y:S01]  /*10930*/  ULDC.64 UR6, c[0x0][0xaf0] ;  /* 0x0002bc0000067ab9 */ /* 0x000fe20000000a00 */
[----:B------:R-:W-:Y:S01]  /*10940*/  @P4 IMAD.HI.U32 R19, R20, UR10, RZ ;  /* 0x0000000a14134c27 */ /* 0x000fe2000f8e00ff */
[----:B------:R-:W-:Y:S01]  /*10950*/  @UP0 ULDC UR10, c[0x0][0xbf0] ;  /* 0x0002fc00000a0ab9 */ /* 0x000fe20000000800 */
[----:B------:R-:W5:Y:S02]  /*10960*/  LD.E.128 R76, desc[UR40][R76.64] ;  /* 0x000000284c4c7980 */ /* 0x000f64000c101d00 */
[----:B------:R-:W-:Y:S02]  /*10970*/  IMAD R0, R7, UR6, RZ ;  /* 0x0000000607007c24 */ /* 0x000fe4000f8e02ff */
[----:B------:R-:W-:Y:S01]  /*10980*/  IMAD.MOV.U32 R7, RZ, RZ, R20 ;  /* 0x000000ffff077224 */ /* 0x000fe200078e0014 */
[----:B------:R-:W-:Y:S01]  /*10990*/  @P4 SHF.R.U32.HI R7, RZ, UR10, R19 ;  /* 0x0000000aff074c19 */ /* 0x000fe20008011613 */
[C---:B------:R-:W-:Y:S01]  /*109a0*/  IMAD R17, R201.reuse, UR7, R0 ;  /* 0x00000007c9117c24 */ /* 0x040fe2000f8e0200 */
[----:B------:R-:W-:Y:S01]  /*109b0*/  @!PT LDS RZ, [RZ] ;  /* 0x00000000fffff984 */ /* 0x000fe20000000800 */
[----:B------:R-:W-:Y:S01]  /*109c0*/  @!PT LDS RZ, [RZ] ;  /* 0x00000000fffff984 */ /* 0x000fe20000000800 */
[----:B------:R-:W-:Y:S01]  /*109d0*/  @!PT LDS RZ, [RZ] ;  /* 0x00000000fffff984 */ /* 0x000fe20000000800 */
[----:B------:R-:W-:Y:S01]  /*109e0*/  @!PT LDS RZ, [RZ] ;  /* 0x00000000fffff984 */ /* 0x000fe20000000800 */
[----:B------:R0:W-:Y:S06]  /*109f0*/  MEMBAR.ALL.CTA ;  /* 0x0000000000007992 */ /* 0x0001ec0000008000 */
[----:B0-----:R-:W0:Y:S01]  /*10a00*/  FENCE.VIEW.ASYNC.S ;  /* 0x00000000000073c6 */ /* 0x001e220000000000 */
[----:B------:R-:W-:Y:S01]  /*10a10*/  IMAD.WIDE.U32 R4, R201, UR6, R4 ;  /* 0x00000006c9047c25 */ /* 0x000fe2000f8e0004 */
[----:B------:R-:W-:Y:S01]  /*10a20*/  SHF.R.S32.HI R0, RZ, 0x1f, R7 ;  /* 0x0000001fff007819 */ /* 0x000fe20000011407 */
[----:B------:R-:W-:-:S02]  /*10a30*/  ULDC.64 UR6, c[0x0][0xae0] ;  /* 0x0002b80000067ab9 */ /* 0x000fc40000000a00 */
[----:B------:R-:W-:Y:S02]  /*10a40*/  IMAD.IADD R5, R5, 0x1, R17 ;  /* 0x0000000105057824 */ /* 0x000fe400078e0211 */
[----:B------:R-:W-:Y:S02]  /*10a50*/  IMAD.MOV R17, RZ, RZ, -R7 ;  /* 0x000000ffff117224 */ /* 0x000fe400078e0a07 */
[----:B------:R-:W-:Y:S02]  /*10a60*/  IMAD R0, R0, UR6, RZ ;  /* 0x0000000600007c24 */ /* 0x000fe4000f8e02ff */
[----:B------:R-:W-:Y:S02]  /*10a70*/  IMAD R17, R17, UR11, R20 ;  /* 0x0000000b11117c24 */ /* 0x000fe4000f8e0214 */
[----:B------:R-:W-:-:S04]  /*10a80*/  IMAD.WIDE.U32 R4, R7, UR6, R4 ;  /* 0x0000000607047c25 */ /* 0x000fc8000f8e0004 */
[----:B------:R-:W-:Y:S01]  /*10a90*/  IMAD R7, R7, UR7, R0 ;  /* 0x0000000707077c24 */ /* 0x000fe2000f8e0200 */
[----:B------:R-:W-:Y:S01]  /*10aa0*/  SHF.R.S32.HI R0, RZ, 0x1f, R17 ;  /* 0x0000001fff007819 */ /* 0x000fe20000011411 */
[----:B------:R-:W-:Y:S02]  /*10ab0*/  ULDC.64 UR6, c[0x0][0xad8] ;  /* 0x0002b60000067ab9 */ /* 0x000fe40000000a00 */
[----:B------:R-:W-:Y:S02]  /*10ac0*/  IMAD.IADD R5, R5, 0x1, R7 ;  /* 0x0000000105057824 */ /* 0x000fe400078e0207 */
[----:B------:R-:W-:Y:S02]  /*10ad0*/  IMAD R0, R0, UR6, RZ ;  /* 0x0000000600007c24 */ /* 0x000fe4000f8e02ff */
[----:B------:R-:W-:Y:S02]  /*10ae0*/  VIADD R19, R3, UR43 ;  /* 0x0000002b03137c36 */ /* 0x000fe40008000000 */
[----:B------:R-:W-:-:S02]  /*10af0*/  IMAD R3, R17, UR7, R0 ;  /* 0x0000000711037c24 */ /* 0x000fc4000f8e0200 */
[----:B------:R-:W-:Y:S01]  /*10b00*/  IMAD.WIDE.U32 R4, R17, UR6, R4 ;  /* 0x0000000611047c25 */ /* 0x000fe2000f8e0004 */
[----:B------:R-:W-:-:S03]  /*10b10*/  ULDC.64 UR6, c[0x0][0xa80] ;  /* 0x0002a00000067ab9 */ /* 0x000fc60000000a00 */
[----:B------:R-:W-:Y:S01]  /*10b20*/  IMAD.IADD R3, R5, 0x1, R3 ;  /* 0x0000000105037824 */ /* 0x000fe200078e0203 */
[----:B------:R-:W-:Y:S01]  /*10b30*/  LEA R7, P2, R4, UR6, 0x1 ;  /* 0x0000000604077c11 */ /* 0x000fe2000f8408ff */
[----:B------:R-:W-:-:S03]  /*10b40*/  UIADD3 UR6, UR9, 0x22820, URZ ;  /* 0x0002282009067890 */ /* 0x000fc6000fffe03f */
[----:B------:R-:W-:Y:S02]  /*10b50*/  LEA.HI.X R3, R4, UR7, R3, 0x1, P2 ;  /* 0x0000000704037c11 */ /* 0x000fe400090f0c03 */
[C---:B------:R-:W-:Y:S01]  /*10b60*/  ISETP.GE.AND P2, PT, R19.reuse, UR8, PT ;  /* 0x0000000813007c0c */ /* 0x040fe2000bf46270 */
[----:B------:R-:W-:Y:S01]  /*10b70*/  UPRMT UR6, URZ, 0x654, UR6 ;  /* 0x000006543f067896 */ /* 0x000fe20008000006 */
[C---:B------:R-:W-:Y:S02]  /*10b80*/  VIADD R17, R19.reuse, 0x40 ;  /* 0x0000004013117836 */ /* 0x040fe40000000000 */
[----:B------:R-:W-:Y:S02]  /*10b90*/  VIADD R0, R19, 0x20 ;  /* 0x0000002013007836 */ /* 0x000fe40000000000 */
[C---:B------:R-:W-:Y:S01]  /*10ba0*/  VIADD R86, R2.reuse, 0x80 ;  /* 0x0000008002567836 */ /* 0x040fe20000000000 */
[----:B------:R-:W-:Y:S01]  /*10bb0*/  ISETP.GE.AND P0, PT, R17, UR8, PT ;  /* 0x0000000811007c0c */ /* 0x000fe2000bf06270 */
[----:B------:R-:W-:-:S02]  /*10bc0*/  VIADD R88, R2, 0xc0 ;  /* 0x000000c002587836 */ /* 0x000fc40000000000 */
[----:B------:R-:W-:Y:S01]  /*10bd0*/  VIADD R84, R2, 0x40 ;  /* 0x0000004002547836 */ /* 0x000fe20000000000 */
[----:B0-----:R-:W-:Y:S01]  /*10be0*/  SYNCS.ARRIVE.TRANS64.RED.A1T0 RZ, [UR6], RZ ;  /* 0x000000ffffff79a7 */ /* 0x001fe20008100406 */
[----:B------:R0:W1:Y:S01]  /*10bf0*/  SHFL.IDX PT, R83, R7, RZ, 0x181f ;  /* 0x00181fff07537589 */ /* 0x00006200000e0000 */
[----:B------:R-:W-:Y:S03]  /*10c00*/  BSSY B1, `(.L_x_2420) ;  /* 0x0000019000017945 */ /* 0x000fe60003800000 */
[----:B------:R0:W2:Y:S01]  /*10c10*/  SHFL.IDX PT, R17, R3, RZ, 0x181f ;  /* 0x00181fff03117589 */ /* 0x0000a200000e0000 */
[----:B------:R-:W-:Y:S02]  /*10c20*/  ISETP.GE.AND P1, PT, R0, UR8, PT ;  /* 0x0000000800007c0c */ /* 0x000fe4000bf26270 */
[----:B------:R-:W-:Y:S02]  /*10c30*/  SHF.R.S32.HI R89, RZ, 0x1f, R2 ;  /* 0x0000001fff597819 */ /* 0x000fe40000011402 */
[----:B------:R-:W-:-:S02]  /*10c40*/  SHF.R.S32.HI R23, RZ, 0x1f, R86 ;  /* 0x0000001fff177819 */ /* 0x000fc40000011456 */
        /* <DEDUP_REMOVED lines=20> */
.L_x_2421:
[----:B------:R-:W-:Y:S05]  /*10d90*/  BSYNC B1 ;  /* 0x0000000000017941 */ /* 0x000fea0003800000 */
.L_x_2420:
[----:B--2---:R2:W3:Y:S01]  /*10da0*/  SHFL.IDX PT, R17, R3, 0x1, 0x181f ;  /* 0x00381f0003117f89 */ /* 0x0044e200000e0000 */
        /* <DEDUP_REMOVED lines=20> */
.L_x_2423:
[----:B------:R-:W-:Y:S05]  /*10ef0*/  BSYNC B1 ;  /* 0x0000000000017941 */ /* 0x000fea0003800000 */
.L_x_2422:
[----:B----45:R4:W0:Y:S01]  /*10f00*/  SHFL.IDX PT, R13, R3, 0x2, 0x181f ;  /* 0x00581f00030d7f89 */ /* 0x03082200000e0000 */
[----:B------:R-:W-:Y:S03]  /*10f10*/  BSSY B1, `(.L_x_2424) ;  /* 0x0000014000017945 */ /* 0x000fe60003800000 */
[----:B------:R4:W0:Y:S01]  /*10f20*/  SHFL.IDX PT, R9, R7, 0x2, 0x181f ;  /* 0x00581f0007097f89 */ /* 0x00082200000e0000 */
[----:B------:R-:W-:Y:S05]  /*10f30*/  @P0 BRA `(.L_x_2425) ;  /* 0x0000000000440947 */ /* 0x000fea0003800000 */
[----:B------:R-:W-:Y:S02]  /*10f40*/  ULDC UR6, c[0x0][0xac8] ;  /* 0x0002b20000067ab9 */ /* 0x000fe40000000800 */
[----:B------:R-:W-:Y:S02]  /*10f50*/  ISETP.GE.AND P3, PT, R2, UR6, PT ;  /* 0x0000000602007c0c */ /* 0x000fe4000bf66270 */
[----:B------:R-:W-:Y:S02]  /*10f60*/  ISETP.GE.AND P2, PT, R84, UR6, PT ;  /* 0x0000000654007c0c */ /* 0x000fe4000bf46270 */
[----:B------:R-:W-:Y:S02]  /*10f70*/  ISETP.GE.AND P1, PT, R86, UR6, PT ;  /* 0x0000000656007c0c */ /* 0x000fe4000bf26270 */
[----:B------:R-:W-:-:S07]  /*10f80*/  ISETP.GE.AND P0, PT, R88, UR6, PT ;  /* 0x0000000658007c0c */ /* 0x000fce000bf06270 */
[-C--:B0-----:R-:W-:Y:S02]  /*10f90*/  @!P3 LEA R4, P6, R2, R9.reuse, 0x1 ;  /* 0x000000090204b211 */ /* 0x081fe400078c08ff */
[-C--:B------:R-:W-:Y:S02]  /*10fa0*/  @!P2 LEA R8, P5, R84, R9.reuse, 0x1 ;  /* 0x000000095408a211 */ /* 0x080fe400078a08ff */
[----:B------:R-:W-:Y:S02]  /*10fb0*/  @!P1 LEA R10, P4, R86, R9, 0x1 ;  /* 0x00000009560a9211 */ /* 0x000fe400078808ff */
[----:B------:R-:W-:Y:S02]  /*10fc0*/  @!P3 LEA.HI.X R5, R2, R13, R89, 0x1, P6 ;  /* 0x0000000d0205b211 */ /* 0x000fe400030f0c59 */
        /* <DEDUP_REMOVED lines=8> */
.L_x_2425:
[----:B------:R-:W-:Y:S05]  /*11050*/  BSYNC B1 ;  /* 0x0000000000017941 */ /* 0x000fea0003800000 */
.L_x_2424:
[----:B------:R-:W-:Y:S01]  /*11060*/  VIADD R0, R19, 0x60 ;  /* 0x0000006013007836 */ /* 0x000fe20000000000 */
[----:B--2-4-:R-:W2:Y:S04]  /*11070*/  SHFL.IDX PT, R3, R3, 0x3, 0x181f ;  /* 0x00781f0003037f89 */ /* 0x014ea800000e0000 */
[----:B------:R-:W-:Y:S01]  /*11080*/  ISETP.GE.AND P0, PT, R0, UR8, PT ;  /* 0x0000000800007c0c */ /* 0x000fe2000bf06270 */
[----:B------:R-:W4:-:S12]  /*11090*/  SHFL.IDX PT, R7, R7, 0x3, 0x181f ;  /* 0x00781f0007077f89 */ /* 0x000f1800000e0000 */
[----:B------:R-:W-:Y:S05]  /*110a0*/  @P0 BRA `(.L_x_2426) ;  /* 0x0000002400500947 */ /* 0x000fea0003800000 */
[----:B------:R-:W-:Y:S02]  /*110b0*/  ULDC UR6, c[0x0][0xac8] ;  /* 0x0002b20000067ab9 */ /* 0x000fe40000000800 */
[----:B------:R-:W-:Y:S02]  /*110c0*/  ISETP.GE.AND P3, PT, R2, UR6, PT ;  /* 0x0000000602007c0c */ /* 0x000fe4000bf66270 */
[----:B------:R-:W-:Y:S02]  /*110d0*/  ISETP.GE.AND P4, PT, R84, UR6, PT ;  /* 0x0000000654007c0c */ /* 0x000fe4000bf86270 */
[----:B------:R-:W-:-:S09]  /*110e0*/  ISETP.GE.AND P5, PT, R86, UR6, PT ;  /* 0x0000000656007c0c */ /* 0x000fd2000bfa6270 */
[-C--:B0---4-:R-:W-:Y:S02]  /*110f0*/  @!P3 LEA R4, P0, R2, R7.reuse, 0x1 ;  /* 0x000000070204b211 */ /* 0x091fe400078008ff */
[-C--:B------:R-:W-:Y:S02]  /*11100*/  @!P4 LEA R8, P1, R84, R7.reuse, 0x1 ;  /* 0x000000075408c211 */ /* 0x080fe400078208ff */
[----:B------:R-:W-:Y:S02]  /*11110*/  @!P5 LEA R10, P2, R86, R7, 0x1 ;  /* 0x00000007560ad211 */ /* 0x000fe400078408ff */
[-C--:B--2---:R-:W-:Y:S02]  /*11120*/  @!P3 LEA.HI.X R5, R2, R3.reuse, R89, 0x1, P0 ;  /* 0x000000030205b211 */ /* 0x084fe400000f0c59 */
        /* <DEDUP_REMOVED lines=11> */
.L_x_2419:
[----:B------:R-:W-:Y:S01]  /*111e0*/  ULDC.64 UR6, c[0x0][0xb08] ;  /* 0x0002c20000067ab9 */ /* 0x000fe20000000a00 */
[----:B------:R-:W-:Y:S01]  /*111f0*/  ULDC.64 UR12, c[0x0][0xb40] ;  /* 0x0002d000000c7ab9 */ /* 0x000fe20000000a00 */
[----:B------:R-:W-:Y:S01]  /*11200*/  IMAD R0, R0, UR6, RZ ;  /* 0x0000000600007c24 */ /* 0x000fe2000f8e02ff */
[----:B------:R-:W-:Y:S01]  /*11210*/  UIADD3 UR9, UR9, 0x22820, URZ ;  /* 0x0002282009097890 */ /* 0x000fe2000fffe03f */
[C---:B0-----:R-:W-:Y:S01]  /*11220*/  IMAD.WIDE.U32 R2, R7.reuse, UR6, RZ ;  /* 0x0000000607027c25 */ /* 0x041fe2000f8e00ff */
[----:B------:R-:W-:Y:S01]  /*11230*/  ISETP.GE.AND P0, PT, R10, UR8, PT ;  /* 0x000000080a007c0c */ /* 0x000fe2000bf06270 */
[----:B------:R-:W-:Y:S01]  /*11240*/  BSSY B1, `(.L_x_2427) ;  /* 0x00000c6000017945 */ /* 0x000fe20003800000 */
[----:B------:R-:W-:Y:S01]  /*11250*/  UPRMT UR9, URZ, 0x654, UR9 ;  /* 0x000006543f097896 */ /* 0x000fe20008000009 */
[----:B------:R-:W-:Y:S01]  /*11260*/  IMAD R7, R7, UR7, R0 ;  /* 0x0000000707077c24 */ /* 0x000fe2000f8e0200 */
[----:B------:R-:W-:Y:S01]  /*11270*/  ULDC.64 UR6, c[0x0][0xb38] ;  /* 0x0002ce0000067ab9 */ /* 0x000fe20000000a00 */
[----:B------:R-:W-:Y:S01]  /*11280*/  SHF.R.S32.HI R0, RZ, 0x1f, R201 ;  /* 0x0000001fff007819 */ /* 0x000fe200000114c9 */
[----:B------:R-:W-:Y:S01]  /*11290*/  IMAD.MOV.U32 R5, RZ, RZ, R17 ;  /* 0x000000ffff057224 */ /* 0x000fe200078e0011 */
[----:B------:R-:W-:Y:S01]  /*112a0*/  SHF.R.S32.HI R152, RZ, 0x1f, R208 ;  /* 0x0000001fff987819 */ /* 0x000fe200000114d0 */
[----:B------:R-:W-:Y:S01]  /*112b0*/  IMAD.IADD R3, R3, 0x1, R7 ;  /* 0x0000000103037824 */ /* 0x000fe200078e0207 */
[----:B------:R-:W-:Y:S01]  /*112c0*/  SHF.R.S32.HI R153, RZ, 0x1f, R209 ;  /* 0x0000001fff997819 */ /* 0x000fe200000114d1 */
[----:B------:R-:W-:Y:S01]  /*112d0*/  IMAD R0, R0, UR12, RZ ;  /* 0x0000000c00007c24 */ /* 0x000fe2000f8e02ff */
[----:B------:R-:W-:Y:S01]  /*112e0*/  SYNCS.ARRIVE.TRANS64.RED.A1T0 RZ, [UR9], RZ ;  /* 0x000000ffffff79a7 */ /* 0x000fe20008100409 */
[----:B------:R-:W-:Y:S01]  /*112f0*/  IMAD.WIDE.U32 R2, R23, UR6, R2 ;  /* 0x0000000617027c25 */ /* 0x000fe2000f8e0002 */
[----:B------:R-:W-:Y:S01]  /*11300*/  @UP0 ULDC UR6, c[0x0][0xbec] ;  /* 0x0002fb0000060ab9 */ /* 0x000fe20000000800 */
[----:B------:R-:W-:-:S02]  /*11310*/  SHF.R.S32.HI R154, RZ, 0x1f, R210 ;  /* 0x0000001fff9a7819 */ /* 0x000fc400000114d2 */
[----:B------:R-:W-:Y:S01]  /*11320*/  IMAD R3, R23, UR7, R3 ;  /* 0x0000000717037c24 */ /* 0x000fe2000f8e0203 */
[----:B------:R-:W-:Y:S01]  /*11330*/  SHF.R.S32.HI R155, RZ, 0x1f, R211 ;  /* 0x0000001fff9b7819 */ /* 0x000fe200000114d3 */
[----:B------:R-:W-:Y:S01]  /*11340*/  @P4 IMAD.HI.U32 R4, R17, UR6, RZ ;  /* 0x0000000611044c27 */ /* 0x000fe2000f8e00ff */
[----:B------:R-:W-:Y:S01]  /*11350*/  @UP0 ULDC UR6, c[0x0][0xbf0] ;  /* 0x0002fc0000060ab9 */ /* 0x000fe20000000800 */
[----:B------:R-:W-:Y:S02]  /*11360*/  SHF.R.S32.HI R156, RZ, 0x1f, R212 ;  /* 0x0000001fff9c7819 */ /* 0x000fe400000114d4 */
[C---:B------:R-:W-:Y:S01]  /*11370*/  IMAD R7, R201.reuse, UR13, R0 ;  /* 0x0000000dc9077c24 */ /* 0x040fe2000f8e0200 */
[----:B------:R-:W-:Y:S01]  /*11380*/  @P4 SHF.R.U32.HI R5, RZ, UR6, R4 ;  /* 0x00000006ff054c19 */ /* 0x000fe20008011604 */
[----:B------:R-:W-:Y:S01]  /*11390*/  IMAD.WIDE.U32 R2, R201, UR12, R2 ;  /* 0x0000000cc9027c25 */ /* 0x000fe2000f8e0002 */
[----:B------:R-:W-:Y:S01]  /*113a0*/  ULDC.64 UR6, c[0x0][0xb48] ;  /* 0x0002d20000067ab9 */ /* 0x000fe20000000a00 */
[----:B------:R-:W-:Y:S01]  /*113b0*/  ULDC.64 UR12, c[0x0][0xb30] ;  /* 0x0002cc00000c7ab9 */ /* 0x000fe20000000a00 */
[----:B------:R-:W-:Y:S01]  /*113c0*/  SHF.R.S32.HI R0, RZ, 0x1f, R5 ;  /* 0x0000001fff007819 */ /* 0x000fe20000011405 */
[----:B------:R-:W-:Y:S01]  /*113d0*/  IMAD.IADD R3, R3, 0x1, R7 ;  /* 0x0000000103037824 */ /* 0x000fe200078e0207 */
[----:B------:R-:W-:Y:S01]  /*113e0*/  SHF.R.S32.HI R157, RZ, 0x1f, R213 ;  /* 0x0000001fff9d7819 */ /* 0x000fe200000114d5 */
[----:B------:R-:W-:Y:S01]  /*113f0*/  IMAD.MOV R4, RZ, RZ, -R5 ;  /* 0x000000ffff047224 */ /* 0x000fe200078e0a05 */
[----:B------:R-:W-:Y:S01]  /*11400*/  SHF.R.S32.HI R158, RZ, 0x1f, R214 ;  /* 0x0000001fff9e7819 */ /* 0x000fe200000114d6 */
[----:B------:R-:W-:Y:S01]  /*11410*/  IMAD.WIDE.U32 R2, R230, UR6, R2 ;  /* 0x00000006e6027c25 */ /* 0x000fe2000f8e0002 */
[----:B------:R-:W-:-:S02]  /*11420*/  SHF.R.S32.HI R159, RZ, 0x1f, R215 ;  /* 0x0000001fff9f7819 */ /* 0x000fc400000114d7 */
[----:B------:R-:W-:Y:S01]  /*11430*/  SHF.R.S32.HI R160, RZ, 0x1f, R216 ;  /* 0x0000001fffa07819 */ /* 0x000fe200000114d8 */
[----:B------:R-:W-:Y:S01]  /*11440*/  IMAD R7, R4, UR11, R17 ;  /* 0x0000000b04077c24 */ /* 0x000fe2000f8e0211 */
        /* <DEDUP_REMOVED lines=19> */
[----:B------:R-:W-:Y:S01]  /*11580*/  IMAD.IADD R7, R3, 0x1, R5 ;  /* 0x0000000103077824 */ /* 0x000fe200078e0205 */
[----:B------:R-:W-:-:S02]  /*11590*/  LEA R0, P1, R2, UR6, 0x2 ;  /* 0x0000000602007c11 */ /* 0x000fc4000f8210ff */
[----:B------:R-:W-:Y:S02]  /*115a0*/  SHF.R.S32.HI R169, RZ, 0x1f, R225 ;  /* 0x0000001fffa97819 */ /* 0x000fe400000114e1 */
[----:B------:R-:W-:Y:S02]  /*115b0*/  LEA.HI.X R7, R2, UR7, R7, 0x2, P1 ;  /* 0x0000000702077c11 */ /* 0x000fe400088f1407 */
[----:B------:R0:W1:Y:S01]  /*115c0*/  SHFL.IDX PT, R2, R0, RZ, 0x1c1f ;  /* 0x001c1fff00027589 */ /* 0x00006200000e0000 */
[----:B------:R-:W-:Y:S02]  /*115d0*/  SHF.R.S32.HI R170, RZ, 0x1f, R226 ;  /* 0x0000001fffaa7819 */ /* 0x000fe400000114e2 */
[----:B------:R-:W-:Y:S01]  /*115e0*/  SHF.R.S32.HI R171, RZ, 0x1f, R227 ;  /* 0x0000001fffab7819 */ /* 0x000fe200000114e3 */
[----:B------:R0:W2:Y:S01]  /*115f0*/  SHFL.IDX PT, R3, R7, RZ, 0x1c1f ;  /* 0x001c1fff07037589 */ /* 0x0000a200000e0000 */
[----:B------:R-:W-:Y:S02]  /*11600*/  SHF.R.S32.HI R172, RZ, 0x1f, R228 ;  /* 0x0000001fffac7819 */ /* 0x000fe400000114e4 */
[----:B------:R-:W-:Y:S01]  /*11610*/  SHF.R.S32.HI R173, RZ, 0x1f, R229 ;  /* 0x0000001fffad7819 */ /* 0x000fe200000114e5 */
[----:B------:R-:W-:Y:S06]  /*11620*/  @P0 BRA `(.L_x_2428) ;  /* 0x00000008001c0947 */ /* 0x000fec0003800000 */
[----:B------:R-:W-:Y:S01]  /*11630*/  ULDC UR6, c[0x0][0xac8] ;  /* 0x0002b20000067ab9 */ /* 0x000fe20000000800 */
[C---:B------:R-:W-:Y:S01]  /*11640*/  VIADD R13, R16.reuse, 0xe8 ;  /* 0x000000e8100d7836 */ /* 0x040fe20000000000 */
[----:B------:R-:W-:Y:S01]  /*11650*/  ISETP.GE.AND P4, PT, R229, UR6, PT ;  /* 0x00000006e5007c0c */ /* 0x000fe2000bf86270 */
[----:B------:R-:W-:Y:S01]  /*11660*/  VIADD R19, R16, 0xf0 ;  /* 0x000000f010137836 */ /* 0x000fe20000000000 */
[----:B------:R-:W-:Y:S01]  /*11670*/  ISETP.GE.AND P3, PT, R228, UR6, PT ;  /* 0x00000006e4007c0c */ /* 0x000fe2000bf66270 */
[C---:B------:R-:W-:Y:S01]  /*11680*/  VIADD R17, R16.reuse, 0xf8 ;  /* 0x000000f810117836 */ /* 0x040fe20000000000 */
        /* <DEDUP_REMOVED lines=14> */
[CC--:B-1----:R-:W-:Y:S02]  /*11770*/  @!P0 LEA R4, P6, R227.reuse, R2.reuse, 0x2 ;  /* 0x00000002e3048211 */ /* 0x0c2fe400078c10ff */
        /* <DEDUP_REMOVED lines=67> */
[----:B------:R-:W-:Y:S01]  /*11bb0*/  @!P4 ST.E.64 desc[UR40][R8.64], R100 ;  /* 0x000000640800c985 */ /* 0x000fe2000c101b28 */
        /* <DEDUP_REMOVED lines=8> */
[----:B------:R1:W-:Y:S01]  /*11c40*/  @!P2 ST.E.64 desc[UR40][R14.64], R108 ;  /* 0x0000006c0e00a985 */ /* 0x0003e2000c101b28 */
[-C--:B------:R-:W-:Y:S02]  /*11c50*/  @!P4 LEA R32, P5, R205, R2.reuse, 0x2 ;  /* 0x00000002cd20c211 */ /* 0x080fe400078a10ff */
[----:B------:R-:W-:Y:S01]  /*11c60*/  @!P0 LEA.HI.X R25, R207, R3, R237, 0x2, P6 ;  /* 0x00000003cf198211 */ /* 0x000fe200030f14ed */
[----:B------:R2:W-:Y:S01]  /*11c70*/  @!P1 ST.E.64 desc[UR40][R20.64], R112 ;  /* 0x0000007014009985 */ /* 0x0005e2000c101b28 */
        /* <DEDUP_REMOVED lines=11> */
[CC--:B---3--:R-:W-:Y:S02]  /*11d30*/  @!P2 LEA R10, P5, R204.reuse, R2.reuse, 0x2 ;  /* 0x00000002cc0aa211 */ /* 0x0c8fe400078a10ff */
        /* <DEDUP_REMOVED lines=9> */
[----:B-1----:R-:W-:Y:S02]  /*11dd0*/  SHF.R.S32.HI R15, RZ, 0x1f, R13 ;  /* 0x0000001fff0f7819 */ /* 0x002fe4000001140d */
[C---:B------:R-:W-:Y:S01]  /*11de0*/  @!P4 LEA R14, P5, R13.reuse, R2, 0x2 ;  /* 0x000000020d0ec211 */ /* 0x040fe200078a10ff */
[----:B------:R4:W-:Y:S03]  /*11df0*/  @!P0 ST.E.64 desc[UR40][R4.64], R136 ;  /* 0x0000008804008985 */ /* 0x0009e6000c101b28 */
[----:B------:R-:W-:Y:S02]  /*11e00*/  @!P4 LEA.HI.X R15, R13, R3, R15, 0x2, P5 ;  /* 0x000000030d0fc211 */ /* 0x000fe400028f140f */
[----:B------:R-:W-:-:S02]  /*11e10*/  SHF.R.S32.HI R13, RZ, 0x1f, R19 ;  /* 0x0000001fff0d7819 */ /* 0x000fc40000011413 */
[CC--:B--2---:R-:W-:Y:S01]  /*11e20*/  @!P3 LEA R20, P5, R19.reuse, R2.reuse, 0x2 ;  /* 0x000000021314b211 */ /* 0x0c4fe200078a10ff */
[----:B------:R4:W-:Y:S03]  /*11e30*/  @!P4 ST.E.64 desc[UR40][R14.64], R140 ;  /* 0x0000008c0e00c985 */ /* 0x0009e6000c101b28 */
[-C--:B------:R-:W-:Y:S02]  /*11e40*/  @!P3 LEA.HI.X R21, R19, R3.reuse, R13, 0x2, P5 ;  /* 0x000000031315b211 */ /* 0x080fe400028f140d */
[----:B------:R-:W-:Y:S02]  /*11e50*/  SHF.R.S32.HI R13, RZ, 0x1f, R17 ;  /* 0x0000001fff0d7819 */ /* 0x000fe40000011411 */
[C---:B------:R-:W-:Y:S01]  /*11e60*/  @!P6 LEA R2, P5, R17.reuse, R2, 0x2 ;  /* 0x000000021102e211 */ /* 0x040fe200078a10ff */
[----:B------:R4:W-:Y:S03]  /*11e70*/  @!P3 ST.E.64 desc[UR40][R20.64], R144 ;  /* 0x000000901400b985 */ /* 0x0009e6000c101b28 */
[----:B------:R-:W-:-:S05]  /*11e80*/  @!P6 LEA.HI.X R3, R17, R3, R13, 0x2, P5 ;  /* 0x000000031103e211 */ /* 0x000fca00028f140d */
[----:B------:R4:W-:Y:S04]  /*11e90*/  @!P6 ST.E.64 desc[UR40][R2.64], R148 ;  /* 0x000000940200e985 */ /* 0x0009e8000c101b28 */
.L_x_2428:
[----:B------:R-:W-:Y:S05]  /*11ea0*/  BSYNC B1 ;  /* 0x0000000000017941 */ /* 0x000fea0003800000 */
.L_x_2427:
[----:B------:R-:W-:Y:S01]  /*11eb0*/  ISETP.GE.AND P0, PT, R12, UR8, PT ;  /* 0x000000080c007c0c */ /* 0x000fe2000bf06270 */
[----:B--2-4-:R2:W3:Y:S04]  /*11ec0*/  SHFL.IDX PT, R3, R7, 0x1, 0x1c1f ;  /* 0x003c1f0007037f89 */ /* 0x0144e800000e0000 */
        /* <DEDUP_REMOVED lines=139> */
.L_x_2417:
[----:B------:R-:W0:Y:S01]  /*12780*/  LDC.64 R8, c[0x0][0xc08] ;  /* 0x00030200ff087b82 */ /* 0x000e220000000a00 */
[----:B------:R-:W-:-:S07]  /*12790*/  IMAD.MOV.U32 R7, RZ, RZ, RZ ;  /* 0x000000ffff077224 */ /* 0x000fce00078e00ff */
[----:B------:R-:W2:Y:S08]  /*127a0*/  LDC.64 R4, c[0x0][0xc00] ;  /* 0x00030000ff047b82 */ /* 0x000eb00000000a00 */
[----:B------:R-:W3:Y:S01]  /*127b0*/  LDC.64 R2, c[0x0][0xc00] ;  /* 0x00030000ff027b82 */ /* 0x000ee20000000a00 */
[----:B0-----:R-:W-:-:S04]  /*127c0*/  ISETP.NE.U32.AND P0, PT, R8, RZ, PT ;  /* 0x000000ff0800720c */ /* 0x001fc80003f05070 */
[----:B------:R-:W-:Y:S02]  /*127d0*/  ISETP.NE.AND.EX P1, PT, R9, RZ, PT, P0 ;  /* 0x000000ff0900720c */ /* 0x000fe40003f25300 */
[----:B--2---:R-:W-:-:S04]  /*127e0*/  ISETP.NE.U32.AND P0, PT, R4, RZ, PT ;  /* 0x000000ff0400720c */ /* 0x004fc80003f05070 */
[----:B------:R-:W-:Y:S01]  /*127f0*/  ISETP.NE.AND.EX P0, PT, R5, RZ, PT, P0 ;  /* 0x000000ff0500720c */ /* 0x000fe20003f05300 */
[----:B------:R-:W-:Y:S01]  /*12800*/  ULDC UR6, c[0x0][0xa88] ;  /* 0x0002a20000067ab9 */ /* 0x000fe20000000800 */
[----:B---3--:R-:W-:-:S05]  /*12810*/  IMAD.WIDE R2, R201, 0x4, R2 ;  /* 0x00000004c9027825 */ /* 0x008fca00078e0202 */
[----:B------:R-:W0:Y:S01]  /*12820*/  @P1 LDC.64 R4, c[0x0][0xc08] ;  /* 0x00030200ff041b82 */ /* 0x000e220000000a00 */
[----:B------:R-:W-:-:S05]  /*12830*/  IMAD.U32 R0, RZ, RZ, UR6 ;  /* 0x00000006ff007e24 */ /* 0x000fca000f8e00ff */
[----:B------:R2:W5:Y:S01]  /*12840*/  @P0 LDG.E R7, desc[UR40][R2.64] ;  /* 0x0000002802070981 */ /* 0x000562000c1e1900 */
[----:B0-----:R-:W-:-:S05]  /*12850*/  @P1 IMAD.WIDE R4, R201, 0x4, R4 ;  /* 0x00000004c9041825 */ /* 0x001fca00078e0204 */
[----:B------:R2:W5:Y:S01]  /*12860*/  @P1 LDG.E R0, desc[UR40][R4.64] ;  /* 0x0000002804001981 */ /* 0x000562000c1e1900 */
[----:B------:R-:W-:Y:S02]  /*12870*/  ISETP.NE.AND P2, PT, R200, RZ, PT ;  /* 0x000000ffc800720c */ /* 0x000fe40003f45270 */
[----:B------:R-:W-:Y:S01]  /*12880*/  SHF.R.S32.HI R24, RZ, 0x1f, R201 ;  /* 0x0000001fff187819 */ /* 0x000fe200000114c9 */
[----:B------:R-:W0:Y:S10]  /*12890*/  S2R R8, SR_TID.X ;  /* 0x0000000000087919 */ /* 0x000e340000002100 */
[----:B------:R-:W3:Y:S01]  /*128a0*/  @!P2 LDC R200, c[0x0][0xad4] ;  /* 0x0002b500ffc8ab82 */ /* 0x000ee20000000800 */
[----:B0-----:R-:W-:Y:S01]  /*128b0*/  VIADD R28, R8, 0xffffff80 ;  /* 0xffffff80081c7836 */ /* 0x001fe20000000000 */
[----:B---3--:R-:W-:-:S04]  /*128c0*/  ISETP.GT.AND P2, PT, R200, 0x1, PT ;  /* 0x00000001c800780c */ /* 0x008fc80003f44270 */
[----:B------:R-:W-:Y:S01]  /*128d0*/  ISETP.GT.AND P3, PT, R28, 0x7f, PT ;  /* 0x0000007f1c00780c */ /* 0x000fe20003f64270 */
[----:B--2---:R-:W-:-:S12]  /*128e0*/  @P1 BRA `(.L_x_2429) ;  /* 0x0000000000101947 */ /* 0x004fd80003800000 */
[----:B------:R-:W-:Y:S05]  /*128f0*/  @!P0 BRA `(.L_x_2429) ;  /* 0x00000000000c8947 */ /* 0x000fea0003800000 */
[----:B------:R-:W2:Y:S04]  /*12900*/  LDG.E R5, desc[UR40][R2.64] ;  /* 0x0000002802057981 */ /* 0x000ea8000c1e1900 */
[----:B-----5:R-:W2:Y:S02]  /*12910*/  LDG.E R0, desc[UR40][R2.64+0x4] ;  /* 0x0000042802007981 */ /* 0x020ea4000c1e1900 */
[----:B--2---:R-:W-:-:S07]  /*12920*/  IMAD.IADD R0, R0, 0x1, -R5 ;  /* 0x0000000100007824 */ /* 0x004fce00078e0a05 */
.L_x_2429:
[----:B------:R-:W-:Y:S01]  /*12930*/  BSSY B1, `(.L_x_2430) ;  /* 0x0000037000017945 */ /* 0x000fe20003800000 */
[----:B------:R-:W-:Y:S02]  /*12940*/  SEL R201, R201, RZ, !P0 ;  /* 0x000000ffc9c97207 */ /* 0x000fe40004000000 */
[----:B------:R-:W-:Y:S02]  /*12950*/  SEL R24, R24, RZ, !P0 ;  /* 0x000000ff18187207 */ /* 0x000fe40004000000 */
[----:B-----5:R-:W-:Y:S01]  /*12960*/  SHF.R.S32.HI R20, RZ, 0x1f, R7 ;  /* 0x0000001fff147819 */ /* 0x020fe20000011407 */
[----:B------:R-:W-:Y:S06]  /*12970*/  @P3 BRA `(.L_x_2431) ;  /* 0x0000000000c83947 */ /* 0x000fec0003800000 */
[----:B------:R-:W0:Y:S01]  /*12980*/  S2R R25, SR_TID.X ;  /* 0x0000000000197919 */ /* 0x000e220000002100 */
[----:B------:R-:W2:Y:S01]  /*12990*/  LDC R29, c[0x0][0xbe8] ;  /* 0x0002fa00ff1d7b82 */ /* 0x000ea20000000800 */
[----:B------:R-:W-:Y:S02]  /*129a0*/  IMAD.U32 R4, RZ, RZ, UR43 ;  /* 0x0000002bff047e24 */ /* 0x000fe4000f8e00ff */
[----:B--2---:R-:W-:-:S03]  /*129b0*/  IMAD R2, R0, R29, RZ ;  /* 0x0000001d00027224 */ /* 0x004fc600078e02ff */
[----:B0-----:R-:W-:-:S04]  /*129c0*/  IADD3 R25, R4, -0x80, R25 ;  /* 0xffffff8004197810 */ /* 0x001fc80007ffe019 */
[----:B------:R-:W-:-:S13]  /*129d0*/  ISETP.GE.AND P0, PT, R25, R2, PT ;  /* 0x000000021900720c */ /* 0x000fda0003f06270 */
[----:B------:R-:W-:Y:S05]  /*129e0*/  @P0 BRA `(.L_x_2431) ;  /* 0x0000000000ac0947 */ /* 0x000fea0003800000 */
[----:B------:R-:W-:Y:S01]  /*129f0*/  ISETP.NE.AND P1, PT, R29, 0x1, PT ;  /* 0x000000011d00780c */ /* 0x000fe20003f25270 */
[----:B------:R-:W-:Y:S01]  /*12a00*/  IMAD.MOV.U32 R17, RZ, RZ, 0x9b8 ;  /* 0x000009b8ff117424 */ /* 0x000fe200078e00ff */
[----:B------:R-:W-:Y:S01]  /*12a10*/  ISETP.GT.AND P0, PT, R200, 0x1, PT ;  /* 0x00000001c800780c */ /* 0x000fe20003f04270 */
[----:B------:R-:W0:Y:S01]  /*12a20*/  LDC.64 R26, c[0x0][0xba8] ;  /* 0x0002ea00ff1a7b82 */ /* 0x000e220000000a00 */
[----:B------:R-:W-:Y:S02]  /*12a30*/  IMAD.MOV.U32 R15, RZ, RZ, R25 ;  /* 0x000000ffff0f7224 */ /* 0x000fe400078e0019 */
[----:B------:R-:W-:-:S05]  /*12a40*/  SEL R17, R17, 0x978, P0 ;  /* 0x0000097811117807 */ /* 0x000fca0000000000 */
[----:B------:R-:W2:Y:S08]  /*12a50*/  LDC.64 R4, c[0x0][R17+0x220] ;  /* 0x0000880011047b82 */ /* 0x000eb00000000a00 */
[----:B------:R-:W3:Y:S08]  /*12a60*/  @P1 LDC R14, c[0x0][0xbec] ;  /* 0x0002fb00ff0e1b82 */ /* 0x000ef00000000800 */
[----:B------:R-:W4:Y:S08]  /*12a70*/  LDC.64 R2, c[0x0][R17+0x218] ;  /* 0x0000860011027b82 */ /* 0x000f300000000a00 */
[----:B------:R-:W5:Y:S01]  /*12a80*/  @P1 LDC R21, c[0x0][0xbf0] ;  /* 0x0002fc00ff151b82 */ /* 0x000f620000000800 */
[----:B--2---:R-:W-:-:S02]  /*12a90*/  IMAD R5, R5, R201, RZ ;  /* 0x000000c905057224 */ /* 0x004fc400078e02ff */
[----:B------:R-:W-:-:S05]  /*12aa0*/  IMAD.WIDE.U32 R12, R4, R201, RZ ;  /* 0x000000c9040c7225 */ /* 0x000fca00078e00ff */
[----:B------:R-:W2:Y:S01]  /*12ab0*/  LDC.64 R8, c[0x0][R17+0x228] ;  /* 0x00008a0011087b82 */ /* 0x000ea20000000a00 */
[----:B---3--:R-:W-:-:S07]  /*12ac0*/  @P1 IMAD.HI.U32 R14, R25, R14, RZ ;  /* 0x0000000e190e1227 */ /* 0x008fce00078e00ff */
[----:B------:R-:W3:Y:S01]  /*12ad0*/  LDC.64 R10, c[0x0][R17+0x210] ;  /* 0x00008400110a7b82 */ /* 0x000ee20000000a00 */
[-C--:B----4-:R-:W-:Y:S02]  /*12ae0*/  IMAD R19, R3, R23.reuse, RZ ;  /* 0x0000001703137224 */ /* 0x090fe400078e02ff */
[----:B------:R-:W-:-:S04]  /*12af0*/  IMAD.WIDE.U32 R2, R2, R23, RZ ;  /* 0x0000001702027225 */ /* 0x000fc800078e00ff */
[----:B------:R-:W-:Y:S01]  /*12b00*/  IMAD.IADD R19, R3, 0x1, R19 ;  /* 0x0000000103137824 */ /* 0x000fe200078e0213 */
[----:B-----5:R-:W-:Y:S01]  /*12b10*/  @P1 SHF.R.U32.HI R15, RZ, R21, R14 ;  /* 0x00000015ff0f1219 */ /* 0x020fe2000001160e */
[----:B------:R-:W-:Y:S01]  /*12b20*/  IMAD R21, R4, R24, R5 ;  /* 0x0000001804157224 */ /* 0x000fe200078e0205 */
[----:B------:R-:W-:Y:S01]  /*12b30*/  SEL R5, R230, RZ, P0 ;  /* 0x000000ffe6057207 */ /* 0x000fe20000000000 */
[----:B0-----:R-:W0:Y:S01]  /*12b40*/  @!P0 LDC R26, c[0x0][0xb50] ;  /* 0x0002d400ff1a8b82 */ /* 0x001e220000000800 */
[----:B------:R-:W-:Y:S01]  /*12b50*/  IADD3 R4, P1, P3, R12, R2, R7 ;  /* 0x000000020c047210 */ /* 0x000fe20007b3e007 */
[----:B------:R-:W-:Y:S02]  /*12b60*/  IMAD.IADD R21, R13, 0x1, R21 ;  /* 0x000000010d157824 */ /* 0x000fe400078e0215 */
[----:B------:R-:W-:Y:S02]  /*12b70*/  IMAD.MOV R12, RZ, RZ, -R15 ;  /* 0x000000ffff0c7224 */ /* 0x000fe400078e0a0f */
[----:B--2---:R-:W-:Y:S01]  /*12b80*/  IMAD.WIDE.U32 R2, R8, R5, RZ ;  /* 0x0000000508027225 */ /* 0x004fe200078e00ff */
[----:B------:R-:W-:Y:S01]  /*12b90*/  IADD3.X R8, R21, R19, R20, P1, P3 ;  /* 0x0000001315087210 */ /* 0x000fe20000fe6414 */
[----:B------:R-:W2:Y:S02]  /*12ba0*/  @!P0 LDC R27, c[0x0][0xb54] ;  /* 0x0002d500ff1b8b82 */ /* 0x000ea40000000800 */
[----:B------:R-:W-:Y:S01]  /*12bb0*/  IMAD R9, R9, R5, RZ ;  /* 0x0000000509097224 */ /* 0x000fe200078e02ff */
[----:B------:R-:W-:Y:S01]  /*12bc0*/  IADD3 R2, P0, P1, R15, R4, R2 ;  /* 0x000000040f027210 */ /* 0x000fe2000791e002 */
[----:B------:R-:W-:Y:S01]  /*12bd0*/  IMAD R5, R29, R12, R25 ;  /* 0x0000000c1d057224 */ /* 0x000fe200078e0219 */
[----:B------:R-:W-:Y:S01]  /*12be0*/  SHF.R.S32.HI R15, RZ, 0x1f, R15 ;  /* 0x0000001fff0f7819 */ /* 0x000fe2000001140f */
[----:B------:R-:W-:-:S02]  /*12bf0*/  IMAD.IADD R9, R3, 0x1, R9 ;  /* 0x0000000103097824 */ /* 0x000fc400078e0209 */
[----:B---3--:R-:W-:-:S03]  /*12c00*/  IMAD R4, R11, R5, RZ ;  /* 0x000000050b047224 */ /* 0x008fc600078e02ff */
[----:B------:R-:W-:Y:S02]  /*12c10*/  IADD3.X R3, R15, R8, R9, P0, P1 ;  /* 0x000000080f037210 */ /* 0x000fe400007e2409 */
[----:B------:R-:W-:Y:S01]  /*12c20*/  SHF.R.S32.HI R9, RZ, 0x1f, R5 ;  /* 0x0000001fff097819 */ /* 0x000fe20000011405 */
[----:B------:R-:W-:-:S04]  /*12c30*/  IMAD.WIDE.U32 R2, R10, R5, R2 ;  /* 0x000000050a027225 */ /* 0x000fc800078e0002 */
[----:B------:R-:W-:Y:S01]  /*12c40*/  IMAD R9, R10, R9, R4 ;  /* 0x000000090a097224 */ /* 0x000fe200078e0204 */
[----:B0-----:R-:W-:-:S03]  /*12c50*/  LEA R4, P0, R2, R26, 0x2 ;  /* 0x0000001a02047211 */ /* 0x001fc600078010ff */
[----:B------:R-:W-:-:S05]  /*12c60*/  IMAD.IADD R3, R3, 0x1, R9 ;  /* 0x0000000103037824 */ /* 0x000fca00078e0209 */
[----:B--2---:R-:W-:Y:S01]  /*12c70*/  LEA.HI.X R5, R2, R27, R3, 0x2, P0 ;  /* 0x0000001b02057211 */ /* 0x004fe200000f1403 */
[----:B------:R-:W-:-:S05]  /*12c80*/  IMAD.MOV.U32 R3, RZ, RZ, -0x800000 ;  /* 0xff800000ff037424 */ /* 0x000fca00078e00ff */
[----:B------:R0:W-:Y:S02]  /*12c90*/  STG.E desc[UR40][R4.64], R3 ;  /* 0x0000000304007986 */ /* 0x0001e4000c101928 */
.L_x_2431:
[----:B------:R-:W-:Y:S05]  /*12ca0*/  BSYNC B1 ;  /* 0x0000000000017941 */ /* 0x000fea0003800000 */
.L_x_2430:
        /* <DEDUP_REMOVED lines=17> */
[----:B------:R-:W-:Y:S02]  /*12dc0*/  VIADD R9, R4, UR43 ;  /* 0x0000002b04097c36 */ /* 0x000fe40008000000 */
[----:B------:R-:W-:Y:S01]  /*12dd0*/  IMAD R3, R23, UR7, R3 ;  /* 0x0000000717037c24 */ /* 0x000fe2000f8e0203 */
[----:B------:R-:W-:Y:S01]  /*12de0*/  ULDC.64 UR6, c[0x0][0xaf0] ;  /* 0x0002bc0000067ab9 */ /* 0x000fe20000000a00 */
[----:B------:R-:W-:Y:S02]  /*12df0*/  IMAD.MOV.U32 R5, RZ, RZ, R9 ;  /* 0x000000ffff057224 */ /* 0x000fe400078e0009 */
[----:B------:R-:W-:Y:S02]  /*12e00*/  IMAD R7, R24, UR6, RZ ;  /* 0x0000000618077c24 */ /* 0x000fe4000f8e02ff */
[C---:B------:R-:W-:Y:S02]  /*12e10*/  IMAD.WIDE.U32 R2, R201.reuse, UR6, R2 ;  /* 0x00000006c9027c25 */ /* 0x040fe4000f8e0002 */
[----:B------:R-:W0:Y:S02]  /*12e20*/  @P0 LDC R8, c[0x0][0xbec] ;  /* 0x0002fb00ff080b82 */ /* 0x000e240000000800 */
[----:B------:R-:W-:Y:S01]  /*12e30*/  IMAD R7, R201, UR7, R7 ;  /* 0x00000007c9077c24 */ /* 0x000fe2000f8e0207 */
[----:B------:R-:W-:-:S03]  /*12e40*/  ULDC.64 UR6, c[0x0][0xae0] ;  /* 0x0002b80000067ab9 */ /* 0x000fc60000000a00 */
[----:B------:R-:W-:Y:S02]  /*12e50*/  IMAD.IADD R3, R3, 0x1, R7 ;  /* 0x0000000103037824 */ /* 0x000fe400078e0207 */
[----:B------:R-:W2:Y:S01]  /*12e60*/  @P0 LDC R13, c[0x0][0xbf0] ;  /* 0x0002fc00ff0d0b82 */ /* 0x000ea20000000800 */
[----:B0-----:R-:W-:-:S05]  /*12e70*/  @P0 IMAD.HI.U32 R4, R9, R8, RZ ;  /* 0x0000000809040227 */ /* 0x001fca00078e00ff */
[----:B--2---:R-:W-:-:S04]  /*12e80*/  @P0 SHF.R.U32.HI R5, RZ, R13, R4 ;  /* 0x0000000dff050219 */ /* 0x004fc80000011604 */
[--C-:B------:R-:W-:Y:S01]  /*12e90*/  SHF.R.S32.HI R4, RZ, 0x1f, R5.reuse ;  /* 0x0000001fff047819 */ /* 0x100fe20000011405 */
[----:B------:R-:W-:Y:S02]  /*12ea0*/  IMAD.MOV R8, RZ, RZ, -R5 ;  /* 0x000000ffff087224 */ /* 0x000fe400078e0a05 */
[----:B------:R-:W-:-:S04]  /*12eb0*/  IMAD.WIDE.U32 R2, R5, UR6, R2 ;  /* 0x0000000605027c25 */ /* 0x000fc8000f8e0002 */
[----:B------:R-:W-:Y:S02]  /*12ec0*/  IMAD R7, R11, R8, R9 ;  /* 0x000000080b077224 */ /* 0x000fe400078e0209 */
[----:B------:R-:W-:Y:S02]  /*12ed0*/  IMAD R4, R4, UR6, RZ ;  /* 0x0000000604047c24 */ /* 0x000fe4000f8e02ff */
[----:B------:R-:W-:Y:S02]  /*12ee0*/  VIADD R8, R15, UR43 ;  /* 0x0000002b0f087c36 */ /* 0x000fe40008000000 */
[----:B------:R-:W-:Y:S01]  /*12ef0*/  IMAD R9, R5, UR7, R4 ;  /* 0x0000000705097c24 */ /* 0x000fe2000f8e0204 */
[----:B------:R-:W-:Y:S01]  /*12f00*/  SHF.R.S32.HI R4, RZ, 0x1f, R7 ;  /* 0x0000001fff047819 */ /* 0x000fe20000011407 */
[----:B------:R-:W-:Y:S01]  /*12f10*/  ULDC.64 UR6, c[0x0][0xad8] ;  /* 0x0002b60000067ab9 */ /* 0x000fe20000000a00 */
[----:B------:R-:W-:Y:S02]  /*12f20*/  IMAD R11, R0, R11, RZ ;  /* 0x0000000b000b7224 */ /* 0x000fe400078e02ff */
[----:B------:R-:W-:-:S02]  /*12f30*/  IMAD.IADD R3, R3, 0x1, R9 ;  /* 0x0000000103037824 */ /* 0x000fc400078e0209 */
[----:B------:R-:W-:Y:S02]  /*12f40*/  IMAD R4, R4, UR6, RZ ;  /* 0x0000000604047c24 */ /* 0x000fe4000f8e02ff */
[----:B------:R-:W-:-:S04]  /*12f50*/  IMAD.WIDE.U32 R2, R7, UR6, R2 ;  /* 0x0000000607027c25 */ /* 0x000fc8000f8e0002 */
[----:B------:R-:W-:Y:S01]  /*12f60*/  IMAD R5, R7, UR7, R4 ;  /* 0x0000000707057c24 */ /* 0x000fe2000f8e0204 */
[----:B------:R-:W-:Y:S01]  /*12f70*/  ULDC.64 UR6, c[0x0][0xa80] ;  /* 0x0002a00000067ab9 */ /* 0x000fe20000000a00 */
[----:B------:R-:W-:Y:S02]  /*12f80*/  VIADD R4, R8, 0x40 ;  /* 0x0000004008047836 */ /* 0x000fe40000000000 */
[----:B------:R-:W-:Y:S01]  /*12f90*/  IMAD.IADD R3, R3, 0x1, R5 ;  /* 0x0000000103037824 */ /* 0x000fe200078e0205 */
[----:B------:R-:W-:Y:S01]  /*12fa0*/  LEA R5, P2, R2, UR6, 0x1 ;  /* 0x0000000602057c11 */ /* 0x000fe2000f8408ff */
        /* <DEDUP_REMOVED lines=33> */
.L_x_2433:
[----:B------:R-:W-:Y:S05]  /*131c0*/  BSYNC B1 ;  /* 0x0000000000017941 */ /* 0x000fea0003800000 */
.L_x_2432:
        /* <DEDUP_REMOVED lines=21> */
.L_x_2435:
[----:B------:R-:W-:Y:S05]  /*13320*/  BSYNC B1 ;  /* 0x0000000000017941 */ /* 0x000fea0003800000 */
.L_x_2434:
        /* <DEDUP_REMOVED lines=21> */
.L_x_2437:
[----:B------:R-:W-:Y:S05]  /*13480*/  BSYNC B1 ;  /* 0x0000000000017941 */ /* 0x000fea0003800000 */
.L_x_2436:
[----:B0-----:R-:W-:Y:S01]  /*13490*/  VIADD R0, R8, 0x60 ;  /* 0x0000006008007836 */ /* 0x001fe20000000000 */
[----:B---3--:R-:W3:Y:S04]  /*134a0*/  SHFL.IDX PT, R4, R4, 0x3, 0x181f ;  /* 0x00781f0004047f89 */ /* 0x008ee800000e0000 */
[----:B------:R-:W-:Y:S01]  /*134b0*/  ISETP.GE.AND P0, PT, R0, R11, PT ;  /* 0x0000000b0000720c */ /* 0x000fe20003f06270 */
[----:B----4-:R4:W0:-:S12]  /*134c0*/  SHFL.IDX PT, R2, R5, 0x3, 0x181f ;  /* 0x00781f0005027f89 */ /* 0x01081800000e0000 */
[----:B----4-:R-:W-:Y:S05]  /*134d0*/  @P0 BRA `(.L_x_2426) ;  /* 0x0000000000440947 */ /* 0x010fea0003800000 */
[----:B------:R-:W-:Y:S02]  /*134e0*/  ULDC UR6, c[0x0][0xac8] ;  /* 0x0002b20000067ab9 */ /* 0x000fe40000000800 */
[----:B------:R-:W-:Y:S02]  /*134f0*/  ISETP.GE.AND P3, PT, R7, UR6, PT ;  /* 0x0000000607007c0c */ /* 0x000fe4000bf66270 */
[----:B------:R-:W-:Y:S02]  /*13500*/  ISETP.GE.AND P2, PT, R9, UR6, PT ;  /* 0x0000000609007c0c */ /* 0x000fe4000bf46270 */
[----:B------:R-:W-:Y:S02]  /*13510*/  ISETP.GE.AND P1, PT, R15, UR6, PT ;  /* 0x000000060f007c0c */ /* 0x000fe4000bf26270 */
[----:B------:R-:W-:-:S07]  /*13520*/  ISETP.GE.AND P0, PT, R13, UR6, PT ;  /* 0x000000060d007c0c */ /* 0x000fce000bf06270 */
[----:B0-----:R-:W-:-:S04]  /*13530*/  @!P3 LEA R20, P4, R7, R2, 0x1 ;  /* 0x000000020714b211 */ /* 0x001fc800078808ff */
[----:B---3--:R-:W-:Y:S02]  /*13540*/  @!P3 LEA.HI.X R21, R7, R4, R17, 0x1, P4 ;  /* 0x000000040715b211 */ /* 0x008fe400020f0c11 */
        /* <DEDUP_REMOVED lines=10> */
.L_x_2426:
[----:B------:R-:W-:Y:S05]  /*135f0*/  BSYNC B0 ;  /* 0x0000000000007941 */ /* 0x000fea0003800000 */
.L_x_2416:
[----:B------:R-:W-:Y:S02]  /*13600*/  ULDC UR6, c[0x0][0xc3c] ;  /* 0x00030f0000067ab9 */ /* 0x000fe40000000800 */
[----:B------:R-:W-:-:S06]  /*13610*/  UISETP.GE.AND UP0, UPT, UR5, UR6, UPT ;  /* 0x000000060500728c */ /* 0x000fcc000bf06270 */
[----:B------:R-:W-:-:S13]  /*13620*/  PLOP3.LUT P0, PT, PT, PT, UP0, 0x80, 0x0 ;  /* 0x000000000000781c */ /* 0x000fda0003f0f008 */
[----:B------:R-:W-:Y:S05]  /*13630*/  @!P0 BRA `(.L_x_2438) ;  /* 0xfffffed800b88947 */ /* 0x000fea000383ffff */
[----:B------:R-:W-:Y:S05]  /*13640*/  EXIT ;  /* 0x000000000000794d */ /* 0x000fea0003800000 */
.L_x_2333:
[----:B------:R-:W-:-:S08]  /*13650*/  NOP ;  /* 0x0000000000007918 */ /* 0x000fd00000000000 */
[----:B------:R-:W0:-:S00]  /*13660*/  USETMAXREG.DEALLOC.CTAPOOL 0x18 ;  /* 0x00000018000079c8 */ /* 0x000e0000080e0500 */
[----:B0-----:R-:W-:Y:S01]  /*13670*/  LOP3.LUT R0, R0, 0x3, RZ, 0xc0, !PT ;  /* 0x0000000300007812 */ /* 0x001fe200078ec0ff */
[----:B------:R-:W-:Y:S01]  /*13680*/  IMAD.MOV.U32 R7, RZ, RZ, RZ ;  /* 0x000000ffff077224 */ /* 0x000fe200078e00ff */
[----:B------:R-:W-:-:S04]  /*13690*/  LOP3.LUT R18, R18, 0xfffffffd, RZ, 0xc0, !PT ;  /* 0xfffffffd12127812 */ /* 0x000fc800078ec0ff */
[----:B------:R-:W0:Y:S02]  /*136a0*/  SHFL.IDX PT, R0, R0, RZ, 0x1f ;  /* 0x00001fff00007589 */ /* 0x000e2400000e0000 */
[----:B0-----:R-:W-:-:S13]  /*136b0*/  ISETP.NE.AND P0, PT, R0, RZ, PT ;  /* 0x000000ff0000720c */ /* 0x001fda0003f05270 */
[----:B------:R-:W-:Y:S01]  /*136c0*/  @P0 LOP3.LUT R18, R18, 0x2, RZ, 0xfc, !PT ;  /* 0x0000000212120812 */ /* 0x000fe200078efcff */
[----:B------:R-:W-:Y:S06]  /*136d0*/  @!P0 BRA `(.L_x_2439) ;  /* 0x0000000000248947 */ /* 0x000fec0003800000 */
[----:B------:R-:W0:Y:S08]  /*136e0*/  S2UR UR5, SR_CgaCtaId ;  /* 0x00000000000579c3 */ /* 0x000e300000008800 */
[----:B------:R-:W-:Y:S06]  /*136f0*/  BAR.SYNC.DEFER_BLOCKING 0x5, 0x180 ;  /* 0x0146000000007b1d */ /* 0x000fec0000010000 */
[----:B------:R-:W-:-:S02]  /*13700*/  UMOV UR4, 0x400 ;  /* 0x0000040000047882 */ /* 0x000fc40000000000 */
[----:B0-----:R-:W-:-:S09]  /*13710*/  ULEA UR4, UR5, UR4, 0x18 ;  /* 0x0000000405047291 */ /* 0x001fd2000f8ec03f */
[----:B------:R-:W0:Y:S04]  /*13720*/  LDS.128 R8, [UR4+0x228d0] ;  /* 0x0228d004ff087984 */ /* 0x000e280008000c00 */
[----:B0-----:R3:W-:Y:S04]  /*13730*/  STL.64 [R1], R8 ;  /* 0x0000000801007387 */ /* 0x0017e80000100a00 */
[----:B------:R3:W-:Y:S01]  /*13740*/  STL.64 [R1+0x8], R10 ;  /* 0x0000080a01007387 */ /* 0x0007e20000100a00 */
[----:B------:R-:W-:Y:S06]  /*13750*/  BAR.ARV 0x4, 0x180 ;  /* 0x0106000000007b1d */ /* 0x000fec0000002000 */
[----:B------:R-:W-:Y:S05]  /*13760*/  BRA `(.L_x_2440) ;  /* 0x0000000c00b07947 */ /* 0x000fea0003800000 */
.L_x_2439:
[----:B------:R-:W-:Y:S01]  /*13770*/  LOP3.LUT R0, R6, 0x1f, RZ, 0xc0, !PT ;  /* 0x0000001f06007812 */ /* 0x000fe200078ec0ff */
        /* <DEDUP_REMOVED lines=42> */
.L_x_2443:
        /* <DEDUP_REMOVED lines=38> */
[----:B------:R-:W-:-:S07]  /*13c80*/  IMAD.MOV.U32 R5, RZ, RZ, R2 ;  /* 0x000000ffff057224 */ /* 0x000fce00078e0002 */
.L_x_2441:
[----:B------:R-:W-:Y:S02]  /*13c90*/  IMAD.IADD R10, R9, 0x1, -R4 ;  /* 0x00000001090a7824 */ /* 0x000fe400078e0a04 */
[----:B------:R-:W-:Y:S02]  /*13ca0*/  IMAD.MOV.U32 R3, RZ, RZ, RZ ;  /* 0x000000ffff037224 */ /* 0x000fe400078e00ff */
[----:B------:R-:W-:-:S05]  /*13cb0*/  IMAD R2, R5, UR5, R10 ;  /* 0x0000000505027c24 */ /* 0x000fca000f8e020a */
[----:B------:R-:W-:-:S13]  /*13cc0*/  ISETP.GT.AND P0, PT, R2, UR6, PT ;  /* 0x0000000602007c0c */ /* 0x000fda000bf04270 */
[----:B------:R-:W-:-:S04]  /*13cd0*/  VOTE.ANY R2, PT, !P0 ;  /* 0x0000000000027806 */ /* 0x000fc800040e0100 */
[----:B------:R-:W0:Y:S01]  /*13ce0*/  POPC R9, R2 ;  /* 0x0000000200097309 */ /* 0x000e220000000000 */
[----:B------:R-:W-:Y:S01]  /*13cf0*/  ISETP.NE.AND P0, PT, R2, RZ, PT ;  /* 0x000000ff0200720c */ /* 0x000fe20003f05270 */
[----:B0-----:R0:W1:Y:S04]  /*13d00*/  SHFL.IDX PT, R8, R8, R9, 0x1f ;  /* 0x00001f0908087589 */ /* 0x00106800000e0000 */
[----:B------:R0:W2:Y:S08]  /*13d10*/  SHFL.IDX PT, R4, R7, R9, 0x1f ;  /* 0x00001f0907047589 */ /* 0x0000b000000e0000 */
[----:B------:R-:W-:Y:S05]  /*13d20*/  @!P0 BRA `(.L_x_2444) ;  /* 0x0000000000088947 */ /* 0x000fea0003800000 */
[----:B------:R-:W-:-:S05]  /*13d30*/  VIADD R2, R9, 0xffffffff ;  /* 0xffffffff09027836 */ /* 0x000fca0000000000 */
[----:B------:R3:W4:Y:S02]  /*13d40*/  SHFL.IDX PT, R3, R5, R2, 0x1f ;  /* 0x00001f0205037589 */ /* 0x00072400000e0000 */
.L_x_2444:
[----:B---34-:R-:W-:Y:S01]  /*13d50*/  IMAD R2, R3, UR5, R10 ;  /* 0x0000000503027c24 */ /* 0x018fe2000f8e020a */
[----:B-1----:R-:W-:Y:S01]  /*13d60*/  ISETP.NE.AND P0, PT, R8, 0x1, PT ;  /* 0x000000010800780c */ /* 0x002fe20003f05270 */
[----:B------:R-:W-:-:S03]  /*13d70*/  VIADD R14, R9, UR4 ;  /* 0x00000004090e7c36 */ /* 0x000fc60008000000 */
[----:B------:R1:W-:Y:S01]  /*13d80*/  STL [R1], R2 ;  /* 0x0000000201007387 */ /* 0x0003e20000100800 */
[----:B------:R-:W-:-:S03]  /*13d90*/  IADD3 R5, -R2, UR6, RZ ;  /* 0x0000000602057c10 */ /* 0x000fc6000fffe1ff */
[----:B------:R1:W-:Y:S05]  /*13da0*/  STL [R1+0xc], R14 ;  /* 0x00000c0e01007387 */ /* 0x0003ea0000100800 */
[----:B------:R-:W-:Y:S05]  /*13db0*/  @!P0 BRA `(.L_x_2445) ;  /* 0x0000000000e08947 */ /* 0x000fea0003800000 */
[----:B0-2---:R-:W-:Y:S02]  /*13dc0*/  IABS R7, R4 ;  /* 0x0000000400077213 */ /* 0x005fe40000000000 */
[----:B------:R-:W-:Y:S02]  /*13dd0*/  IABS R9, R8 ;  /* 0x0000000800097213 */ /* 0x000fe40000000000 */
[----:B------:R-:W0:Y:S08]  /*13de0*/  I2F.RP R10, R7 ;  /* 0x00000007000a7306 */ /* 0x000e300000209400 */
[----:B------:R-:W2:Y:S08]  /*13df0*/  I2F.RP R11, R9 ;  /* 0x00000009000b7306 */ /* 0x000eb00000209400 */
[----:B0-----:R-:W1:Y:S08]  /*13e00*/  MUFU.RCP R10, R10 ;  /* 0x0000000a000a7308 */ /* 0x001e700000001000 */
[----:B--2---:R-:W-:Y:S01]  /*13e10*/  MUFU.RCP R11, R11 ;  /* 0x0000000b000b7308 */ /* 0x004fe20000001000 */
[----:B-1----:R-:W-:Y:S01]  /*13e20*/  VIADD R2, R10, 0xffffffe ;  /* 0x0ffffffe0a027836 */ /* 0x002fe20000000000 */
[----:B------:R-:W-:-:S06]  /*13e30*/  IABS R10, R4 ;  /* 0x00000004000a7213 */ /* 0x000fcc0000000000 */
[----:B------:R0:W1:Y:S02]  /*13e40*/  F2I.FTZ.U32.TRUNC.NTZ R3, R2 ;  /* 0x0000000200037305 */ /* 0x000064000021f000 */
[----:B0-----:R-:W-:Y:S02]  /*13e50*/  IMAD.MOV.U32 R2, RZ, RZ, RZ ;  /* 0x000000ffff027224 */ /* 0x001fe400078e00ff */
[----:B-1----:R-:W-:-:S04]  /*13e60*/  IMAD.MOV R12, RZ, RZ, -R3 ;  /* 0x000000ffff0c7224 */ /* 0x002fc800078e0a03 */
[----:B------:R-:W-:-:S04]  /*13e70*/  IMAD R13, R12, R7, RZ ;  /* 0x000000070c0d7224 */ /* 0x000fc800078e02ff */
[----:B------:R-:W-:Y:S01]  /*13e80*/  IMAD.HI.U32 R3, R3, R13, R2 ;  /* 0x0000000d03037227 */ /* 0x000fe200078e0002 */
[----:B------:R-:W-:-:S03]  /*13e90*/  IABS R2, R5 ;  /* 0x0000000500027213 */ /* 0x000fc60000000000 */
[----:B------:R-:W-:Y:S02]  /*13ea0*/  IMAD.MOV R13, RZ, RZ, -R10 ;  /* 0x000000ffff0d7224 */ /* 0x000fe400078e0a0a */
[----:B------:R-:W-:-:S04]  /*13eb0*/  IMAD.HI.U32 R10, R3, R2, RZ ;  /* 0x00000002030a7227 */ /* 0x000fc800078e00ff */
[----:B------:R-:W-:Y:S02]  /*13ec0*/  IMAD R2, R10, R13, R2 ;  /* 0x0000000d0a027224 */ /* 0x000fe400078e0202 */
[----:B------:R-:W-:-:S03]  /*13ed0*/  VIADD R3, R11, 0xffffffe ;  /* 0x0ffffffe0b037836 */ /* 0x000fc60000000000 */
[----:B------:R-:W-:-:S03]  /*13ee0*/  ISETP.GT.U32.AND P1, PT, R7, R2, PT ;  /* 0x000000020700720c */ /* 0x000fc60003f24070 */
[----:B------:R-:W0:Y:S10]  /*13ef0*/  F2I.FTZ.U32.TRUNC.NTZ R3, R3 ;  /* 0x0000000300037305 */ /* 0x000e34000021f000 */
[----:B------:R-:W-:-:S02]  /*13f00*/  @!P1 IMAD.IADD R2, R2, 0x1, -R7 ;  /* 0x0000000102029824 */ /* 0x000fc400078e0a07 */
[----:B------:R-:W-:Y:S01]  /*13f10*/  @!P1 VIADD R10, R10, 0x1 ;  /* 0x000000010a0a9836 */ /* 0x000fe20000000000 */
[----:B------:R-:W-:Y:S02]  /*13f20*/  ISETP.NE.AND P1, PT, R4, RZ, PT ;  /* 0x000000ff0400720c */ /* 0x000fe40003f25270 */
[----:B------:R-:W-:Y:S01]  /*13f30*/  ISETP.GE.U32.AND P0, PT, R2, R7, PT ;  /* 0x000000070200720c */ /* 0x000fe20003f06070 */
[----:B0-----:R-:W-:-:S04]  /*13f40*/  IMAD.MOV R2, RZ, RZ, -R3 ;  /* 0x000000ffff027224 */ /* 0x001fc800078e0a03 */
[----:B------:R-:W-:Y:S02]  /*13f50*/  IMAD R7, R2, R9, RZ ;  /* 0x0000000902077224 */ /* 0x000fe400078e02ff */
[----:B------:R-:W-:-:S04]  /*13f60*/  IMAD.MOV.U32 R2, RZ, RZ, RZ ;  /* 0x000000ffff027224 */ /* 0x000fc800078e00ff */
        /* <DEDUP_REMOVED lines=17> */
[----:B------:R-:W-:Y:S01]  /*14080*/  ISETP.GE.AND P2, PT, R2, RZ, PT ;  /* 0x000000ff0200720c */ /* 0x000fe20003f46270 */
[----:B------:R-:W-:-:S04]  /*14090*/  IMAD.MOV R2, RZ, RZ, -R10 ;  /* 0x000000ffff027224 */ /* 0x000fc800078e0a0a */
[----:B------:R-:W-:Y:S02]  /*140a0*/  IMAD R2, R4, R2, R5 ;  /* 0x0000000204027224 */ /* 0x000fe400078e0205 */
[----:B------:R-:W-:-:S06]  /*140b0*/  @P0 VIADD R7, R7, 0x1 ;  /* 0x0000000107070836 */ /* 0x000fcc0000000000 */
[----:B------:R-:W-:Y:S01]  /*140c0*/  @!P2 IMAD.MOV R7, RZ, RZ, -R7 ;  /* 0x000000ffff07a224 */ /* 0x000fe200078e0a07 */
[----:B------:R-:W-:-:S05]  /*140d0*/  @!P1 LOP3.LUT R7, RZ, R8, RZ, 0x33, !PT ;  /* 0x00000008ff079212 */ /* 0x000fca00078e33ff */
[--C-:B------:R-:W-:Y:S02]  /*140e0*/  IMAD.MOV R3, RZ, RZ, -R7.reuse ;  /* 0x000000ffff037224 */ /* 0x100fe400078e0a07 */
[C---:B------:R-:W-:Y:S02]  /*140f0*/  IMAD R7, R8.reuse, 0x1000000, R7 ;  /* 0x0100000008077824 */ /* 0x040fe400078e0207 */
[----:B------:R-:W-:-:S04]  /*14100*/  IMAD R8, R8, R3, R10 ;  /* 0x0000000308087224 */ /* 0x000fc800078e020a */
[----:B------:R-:W-:-:S05]  /*14110*/  IMAD R3, R8, 0x10000, R7 ;  /* 0x0001000008037824 */ /* 0x000fca00078e0207 */
[----:B------:R0:W-:Y:S01]  /*14120*/  STL [R1+0x8], R3 ;  /* 0x0000080301007387 */ /* 0x0001e20000100800 */
[----:B------:R-:W-:Y:S05]  /*14130*/  BRA `(.L_x_2446) ;  /* 0x0000000000f47947 */ /* 0x000fea0003800000 */
.L_x_2445:
[----:B-1----:R-:W1:Y:S02]  /*14140*/  LDC.64 R2, c[0x0][0xc90] ;  /* 0x00032400ff027b82 */ /* 0x002e640000000a00 */
[----:B-1----:R-:W-:-:S05]  /*14150*/  IMAD.WIDE R2, R14, 0x4, R2 ;  /* 0x000000040e027825 */ /* 0x002fca00078e0202 */
[----:B0-----:R0:W2:Y:S02]  /*14160*/  LDG.E R7, desc[UR40][R2.64] ;  /* 0x0000002802077981 */ /* 0x0010a4000c1e1900 */
[----:B0-----:R-:W-:Y:S02]  /*14170*/  IMAD.MOV.U32 R2, RZ, RZ, RZ ;  /* 0x000000ffff027224 */ /* 0x001fe400078e00ff */
[----:B--2---:R-:W-:-:S05]  /*14180*/  IMAD R8, R4, R7, RZ ;  /* 0x0000000704087224 */ /* 0x004fca00078e02ff */
[----:B------:R-:W-:-:S04]  /*14190*/  IABS R9, R8 ;  /* 0x0000000800097213 */ /* 0x000fc80000000000 */
[----:B------:R-:W0:Y:S08]  /*141a0*/  I2F.RP R10, R9 ;  /* 0x00000009000a7306 */ /* 0x000e300000209400 */
[----:B0-----:R-:W0:Y:S02]  /*141b0*/  MUFU.RCP R10, R10 ;  /* 0x0000000a000a7308 */ /* 0x001e240000001000 */
[----:B0-----:R-:W-:-:S06]  /*141c0*/  VIADD R11, R10, 0xffffffe ;  /* 0x0ffffffe0a0b7836 */ /* 0x001fcc0000000000 */
[----:B------:R-:W0:Y:S02]  /*141d0*/  F2I.FTZ.U32.TRUNC.NTZ R3, R11 ;  /* 0x0000000b00037305 */ /* 0x000e24000021f000 */
[----:B0-----:R-:W-:-:S04]  /*141e0*/  IMAD.MOV R12, RZ, RZ, -R3 ;  /* 0x000000ffff0c7224 */ /* 0x001fc800078e0a03 */
[----:B------:R-:W-:-:S04]  /*141f0*/  IMAD R13, R12, R9, RZ ;  /* 0x000000090c0d7224 */ /* 0x000fc800078e02ff */
[----:B------:R-:W-:Y:S01]  /*14200*/  IMAD.HI.U32 R2, R3, R13, R2 ;  /* 0x0000000d03027227 */ /* 0x000fe200078e0002 */
[----:B------:R-:W-:Y:S02]  /*14210*/  IABS R13, R5 ;  /* 0x00000005000d7213 */ /* 0x000fe40000000000 */
[----:B------:R-:W-:-:S03]  /*14220*/  IABS R3, R8 ;  /* 0x0000000800037213 */ /* 0x000fc60000000000 */
[----:B------:R-:W-:-:S04]  /*14230*/  IMAD.HI.U32 R2, R2, R13, RZ ;  /* 0x0000000d02027227 */ /* 0x000fc800078e00ff */
[----:B------:R-:W-:-:S04]  /*14240*/  IMAD.MOV R3, RZ, RZ, -R3 ;  /* 0x000000ffff037224 */ /* 0x000fc800078e0a03 */
        /* <DEDUP_REMOVED lines=11> */
[----:B------:R-:W-:Y:S02]  /*14300*/  IMAD R9, R7, R2, RZ ;  /* 0x0000000207097224 */ /* 0x000fe400078e02ff */
[----:B------:R-:W-:Y:S02]  /*14310*/  IMAD.MOV R2, RZ, RZ, -R2 ;  /* 0x000000ffff027224 */ /* 0x000fe400078e0a02 */
[----:B------:R-:W-:Y:S02]  /*14320*/  IMAD.MOV R10, RZ, RZ, -R9 ;  /* 0x000000ffff0a7224 */ /* 0x000fe400078e0a09 */
[----:B------:R-:W-:Y:S02]  /*14330*/  IMAD R8, R8, R2, R5 ;  /* 0x0000000208087224 */ /* 0x000fe400078e0205 */
[----:B------:R-:W-:Y:S01]  /*14340*/  IMAD.MOV.U32 R2, RZ, RZ, RZ ;  /* 0x000000ffff027224 */ /* 0x000fe200078e00ff */
[----:B------:R-:W-:Y:S02]  /*14350*/  VIADDMNMX R7, R10, UR5, R7, PT ;  /* 0x000000050a077c46 */ /* 0x000fe4000b800107 */
[----:B------:R-:W-:-:S02]  /*14360*/  IADD3 R9, R9, 0x1000000, R8 ;  /* 0x0100000009097810 */ /* 0x000fc40007ffe008 */
[----:B------:R-:W-:-:S04]  /*14370*/  IABS R10, R7 ;  /* 0x00000007000a7213 */ /* 0x000fc80000000000 */
[----:B------:R-:W0:Y:S08]  /*14380*/  I2F.RP R11, R10 ;  /* 0x0000000a000b7306 */ /* 0x000e300000209400 */
[----:B0-----:R-:W0:Y:S02]  /*14390*/  MUFU.RCP R11, R11 ;  /* 0x0000000b000b7308 */ /* 0x001e240000001000 */
[----:B0-----:R-:W-:Y:S01]  /*143a0*/  VIADD R3, R11, 0xffffffe ;  /* 0x0ffffffe0b037836 */ /* 0x001fe20000000000 */
[----:B------:R-:W-:-:S05]  /*143b0*/  IABS R11, R7 ;  /* 0x00000007000b7213 */ /* 0x000fca0000000000 */
[----:B------:R-:W0:Y:S02]  /*143c0*/  F2I.FTZ.U32.TRUNC.NTZ R3, R3 ;  /* 0x0000000300037305 */ /* 0x000e24000021f000 */
[----:B0-----:R-:W-:-:S04]  /*143d0*/  IMAD.MOV R5, RZ, RZ, -R3 ;  /* 0x000000ffff057224 */ /* 0x001fc800078e0a03 */
[----:B------:R-:W-:-:S04]  /*143e0*/  IMAD R5, R5, R10, RZ ;  /* 0x0000000a05057224 */ /* 0x000fc800078e02ff */
[----:B------:R-:W-:Y:S01]  /*143f0*/  IMAD.HI.U32 R2, R3, R5, R2 ;  /* 0x0000000503027227 */ /* 0x000fe200078e0002 */
[----:B------:R-:W-:-:S03]  /*14400*/  IABS R5, R8 ;  /* 0x0000000800057213 */ /* 0x000fc60000000000 */
[----:B------:R-:W-:Y:S02]  /*14410*/  IMAD.MOV R3, RZ, RZ, -R11 ;  /* 0x000000ffff037224 */ /* 0x000fe400078e0a0b */
        /* <DEDUP_REMOVED lines=11> */
[----:B------:R-:W-:Y:S01]  /*144d0*/  @!P1 LOP3.LUT R2, RZ, R7, RZ, 0x33, !PT ;  /* 0x00000007ff029212 */ /* 0x000fe200078e33ff */
[----:B------:R-:W-:-:S04]  /*144e0*/  IMAD.MOV R7, RZ, RZ, -R7 ;  /* 0x000000ffff077224 */ /* 0x000fc800078e0a07 */
[----:B------:R-:W-:-:S05]  /*144f0*/  IMAD R3, R2, R7, R9 ;  /* 0x0000000702037224 */ /* 0x000fca00078e0209 */
[----:B------:R1:W-:Y:S02]  /*14500*/  STL [R1+0x8], R3 ;  /* 0x0000080301007387 */ /* 0x0003e40000100800 */
.L_x_2446:
[----:B01----:R-:W-:-:S05]  /*14510*/  LOP3.LUT R3, RZ, R2, RZ, 0x33, !PT ;  /* 0x00000002ff037212 */ /* 0x003fca00078e33ff */
[----:B------:R-:W-:-:S05]  /*14520*/  IMAD.IADD R2, R4, 0x1, R3 ;  /* 0x0000000104027824 */ /* 0x000fca00078e0203 */
[----:B------:R1:W-:Y:S01]  /*14530*/  STL [R1+0x4], R2 ;  /* 0x0000040201007387 */ /* 0x0003e20000100800 */
[----:B------:R-:W-:Y:S05]  /*14540*/  BRA `(.L_x_2447) ;  /* 0x0000000000107947 */ /* 0x000fea0003800000 */
.L_x_2442:
[----:B------:R-:W-:Y:S01]  /*14550*/  IMAD.U32 R2, RZ, RZ, UR6 ;  /* 0x00000006ff027e24 */ /* 0x000fe2000f8e00ff */
[----:B------:R0:W-:Y:S04]  /*14560*/  STL [R1+0x4], RZ ;  /* 0x000004ff01007387 */ /* 0x0001e80000100800 */
[----:B------:R0:W-:Y:S04]  /*14570*/  STL [R1+0x8], RZ ;  /* 0x000008ff01007387 */ /* 0x0001e80000100800 */
[----:B------:R0:W-:Y:S02]  /*14580*/  STL [R1], R2 ;  /* 0x0000000201007387 */ /* 0x0001e40000100800 */
.L_x_2447:
[----:B------:R-:W2:Y:S04]  /*14590*/  LDL R8, [R1] ;  /* 0x0000000001087983 */ /* 0x000ea80000100800 */
[----:B------:R-:W2:Y:S04]  /*145a0*/  LDL R9, [R1+0x4] ;  /* 0x0000040001097983 */ /* 0x000ea80000100800 */
[----:B------:R-:W2:Y:S04]  /*145b0*/  LDL R10, [R1+0x8] ;  /* 0x00000800010a7983 */ /* 0x000ea80000100800 */
[----:B------:R-:W2:Y:S01]  /*145c0*/  LDL R11, [R1+0xc] ;  /* 0x00000c00010b7983 */ /* 0x000ea20000100800 */
[----:B------:R-:W-:-:S13]  /*145d0*/  ISETP.NE.AND P0, PT, R0, RZ, PT ;  /* 0x000000ff0000720c */ /* 0x000fda0003f05270 */
[----:B------:R-:W3:Y:S01]  /*145e0*/  @!P0 S2R R3, SR_CgaCtaId ;  /* 0x0000000000038919 */ /* 0x000ee20000008800 */
[----:B------:R-:W-:-:S04]  /*145f0*/  @!P0 MOV R0, 0x400 ;  /* 0x0000040000008802 */ /* 0x000fc80000000f00 */
[----:B---3--:R-:W-:-:S05]  /*14600*/  @!P0 LEA R0, R3, R0, 0x18 ;  /* 0x0000000003008211 */ /* 0x008fca00078ec0ff */
[----:B--2---:R2:W-:Y:S01]  /*14610*/  @!P0 STS.128 [R0+0x228d0], R8 ;  /* 0x0228d00800008388 */ /* 0x0045e20000000c00 */
[----:B------:R-:W-:Y:S06]  /*14620*/  BAR.ARV 0x5, 0x180 ;  /* 0x0146000000007b1d */ /* 0x000fec0000002000 */
.L_x_2440:
[----:B--2---:R-:W2:Y:S01]  /*14630*/  LDL R0, [R1+0xc] ;  /* 0x00000c0001007983 */ /* 0x004ea20000100800 */
[----:B------:R-:W-:-:S03]  /*14640*/  ULDC UR4, c[0x0][0xc3c] ;  /* 0x00030f0000047ab9 */ /* 0x000fc60000000800 */
[----:B------:R4:W-:Y:S01]  /*14650*/  STL [R1+0x10], RZ ;  /* 0x000010ff01007387 */ /* 0x0009e20000100800 */
[----:B--2---:R-:W-:Y:S01]  /*14660*/  ISETP.GE.AND P0, PT, R0, UR4, PT ;  /* 0x0000000400007c0c */ /* 0x004fe2000bf06270 */
[----:B------:R-:W-:-:S05]  /*14670*/  IMAD.MOV.U32 R0, RZ, RZ, 0x1 ;  /* 0x00000001ff007424 */ /* 0x000fca00078e00ff */
[----:B------:R4:W-:Y:S04]  /*14680*/  STL [R1+0x14], R0 ;  /* 0x0000140001007387 */ /* 0x0009e80000100800 */
[----:B------:R4:W-:Y:S03]  /*14690*/  STL [R1+0x48], RZ ;  /* 0x000048ff01007387 */ /* 0x0009e60000100800 */
[----:B------:R-:W-:Y:S05]  /*146a0*/  @P0 BRA `(.L_x_2448) ;  /* 0x0000005c006c0947 */ /* 0x000fea0003800000 */
[----:B------:R-:W2:Y:S01]  /*146b0*/  S2UR UR5, SR_CgaCtaId ;  /* 0x00000000000579c3 */ /* 0x000ea20000008800 */
[C---:B----4-:R-:W-:Y:S01]  /*146c0*/  IMAD.SHL.U32 R0, R6.reuse, 0x8, RZ ;  /* 0x0000000806007824 */ /* 0x050fe200078e00ff */
[----:B------:R-:W-:Y:S01]  /*146d0*/  LOP3.LUT R4, R6, 0x7f, RZ, 0xc0, !PT ;  /* 0x0000007f06047812 */ /* 0x000fe200078ec0ff */
[----:B------:R-:W-:Y:S01]  /*146e0*/  UMOV UR4, 0x400 ;  /* 0x0000040000047882 */ /* 0x000fe20000000000 */
[----:B------:R-:W-:Y:S01]  /*146f0*/  BSSY B8, `(.L_x_2448) ;  /* 0x00005d6000087945 */ /* 0x000fe20003800000 */
[----:B------:R-:W-:Y:S01]  /*14700*/  ULDC UR37, c[0x0][0xc] ;  /* 0x0000030000257ab9 */ /* 0x000fe20000000800 */
[----:B------:R-:W-:Y:S01]  /*14710*/  LOP3.LUT R3, R0, 0x1f8, RZ, 0xc0, !PT ;  /* 0x000001f800037812 */ /* 0x000fe200078ec0ff */
[----:B01----:R-:W-:Y:S01]  /*14720*/  IMAD.SHL.U32 R2, R4, 0x8, RZ ;  /* 0x0000000804027824 */ /* 0x003fe200078e00ff */
[----:B------:R-:W-:Y:S01]  /*14730*/  ULDC.64 UR38, c[0x0][0x198] ;  /* 0x0000660000267ab9 */ /* 0x000fe20000000a00 */
[----:B------:R-:W-:Y:S01]  /*14740*/  IMAD.MOV.U32 R0, RZ, RZ, 0x1 ;  /* 0x00000001ff007424 */ /* 0x000fe200078e00ff */
[----:B------:R-:W-:Y:S01]  /*14750*/  LOP3.LUT R3, R3, 0x38, R6, 0x78, !PT ;  /* 0x0000003803037812 */ /* 0x000fe200078e7806 */
[----:B------:R-:W-:-:S03]  /*14760*/  IMAD.SHL.U32 R6, R6, 0x10, RZ ;  /* 0x0000001006067824 */ /* 0x000fc600078e00ff */
[----:B------:R-:W-:Y:S02]  /*14770*/  LOP3.LUT R2, R3, 0x200, R2, 0xf8, !PT ;  /* 0x0000020003027812 */ /* 0x000fe400078ef802 */
[----:B------:R-:W-:-:S04]  /*14780*/  SHF.R.U32.HI R3, RZ, 0x3, R4 ;  /* 0x00000003ff037819 */ /* 0x000fc80000011604 */
[----:B------:R-:W-:Y:S01]  /*14790*/  LOP3.LUT R3, R3, 0x70, R6, 0xf8, !PT ;  /* 0x0000007003037812 */ /* 0x000fe200078ef806 */
[----:B--2---:R-:W-:-:S06]  /*147a0*/  ULEA UR4, UR5, UR4, 0x18 ;  /* 0x0000000405047291 */ /* 0x004fcc000f8ec03f */
[----:B------:R-:W-:-:S04]  /*147b0*/  IMAD.U32 R19, RZ, RZ, UR4 ;  /* 0x00000004ff137e24 */ /* 0x000fc8000f8e00ff */
[----:B------:R-:W-:-:S05]  /*147c0*/  IMAD R2, R2, 0x2, R19 ;  /* 0x0000000202027824 */ /* 0x000fca00078e0213 */
[----:B------:R0:W-:Y:S04]  /*147d0*/  STL [R1+0x24], R2 ;  /* 0x0000240201007387 */ /* 0x0001e80000100800 */
[----:B------:R0:W-:Y:S04]  /*147e0*/  STL [R1+0x48], RZ ;  /* 0x000048ff01007387 */ /* 0x0001e80000100800 */
[----:B------:R0:W-:Y:S04]  /*147f0*/  STL [R1+0x14], R0 ;  /* 0x0000140001007387 */ /* 0x0001e80000100800 */
[----:B------:R0:W-:Y:S02]  /*14800*/  STL [R1+0x10], RZ ;  /* 0x000010ff01007387 */ /* 0x0001e40000100800 */
.L_x_2560:
[----:B--23--:R-:W2:Y:S01]  /*14810*/  LDL R9, [R1+0xc] ;  /* 0x00000c0001097983 */ /* 0x00cea20000100800 */
[----:B------:R-:W-:Y:S05]  /*14820*/  YIELD ;  /* 0x0000000000007946 */ /* 0x000fea0003800000 */
[----:B------:R-:W-:Y:S01]  /*14830*/  ULDC.64 UR4, c[0x0][0xa28] ;  /* 0x00028a0000047ab9 */ /* 0x000fe20000000a00 */
[----:B0-----:R-:W-:Y:S01]  /*14840*/  IMAD.MOV.U32 R0, RZ, RZ, RZ ;  /* 0x000000ffff007224 */ /* 0x001fe200078e00ff */
[----:B------:R-:W-:Y:S01]  /*14850*/  ISETP.NE.U32.AND P0, PT, RZ, UR4, PT ;  /* 0x00000004ff007c0c */ /* 0x000fe2000bf05070 */
[----:B-1----:R-:W0:Y:S01]  /*14860*/  LDC.64 R4, c[0x0][0xa00] ;  /* 0x00028000ff047b82 */ /* 0x002e220000000a00 */
[----:B------:R-:W-:Y:S01]  /*14870*/  IMAD.MOV.U32 R10, RZ, RZ, RZ ;  /* 0x000000ffff0a7224 */ /* 0x000fe200078e00ff */
[----:B------:R-:W-:Y:S01]  /*14880*/  ULDC.64 UR6, c[0x0][0xa08] ;  /* 0x0002820000067ab9 */ /* 0x000fe20000000a00 */
[----:B------:R-:W-:Y:S01]  /*14890*/  ISETP.NE.AND.EX P0, PT, RZ, UR5, PT, P0 ;  /* 0x00000005ff007c0c */ /* 0x000fe2000bf05300 */
[----:B------:R-:W-:-:S12]  /*148a0*/  ULDC.64 UR4, c[0x0][0xa18] ;  /* 0x0002860000047ab9 */ /* 0x000fd80000000a00 */
[----:B------:R-:W2:Y:S02]  /*148b0*/  @P0 LDC.64 R2, c[0x0][0xa28] ;  /* 0x00028a00ff020b82 */ /* 0x000ea40000000a00 */
[----:B--2---:R-:W-:-:S05]  /*148c0*/  @P0 IMAD.WIDE R2, R9, 0x4, R2 ;  /* 0x0000000409020825 */ /* 0x004fca00078e0202 */
[----:B------:R1:W5:Y:S01]  /*148d0*/  @P0 LDG.E R0, desc[UR40][R2.64] ;  /* 0x0000002802000981 */ /* 0x000362000c1e1900 */
[----:B------:R-:W-:Y:S01]  /*148e0*/  ISETP.NE.U32.AND P0, PT, RZ, UR4, PT ;  /* 0x00000004ff007c0c */ /* 0x000fe2000bf05070 */
[----:B0-----:R-:W-:Y:S01]  /*148f0*/  IMAD.WIDE R4, R9, 0x4, R4 ;  /* 0x0000000409047825 */ /* 0x001fe200078e0204 */
[----:B------:R-:W-:Y:S02]  /*14900*/  ISETP.NE.U32.AND P1, PT, RZ, UR6, PT ;  /* 0x00000006ff007c0c */ /* 0x000fe4000bf25070 */
[----:B------:R-:W-:Y:S01]  /*14910*/  ISETP.NE.AND.EX P2, PT, RZ, UR5, PT, P0 ;  /* 0x00000005ff007c0c */ /* 0x000fe2000bf45300 */
[----:B------:R-:W-:Y:S01]  /*14920*/  ULDC.64 UR4, c[0x0][0xa00] ;  /* 0x0002800000047ab9 */ /* 0x000fe20000000a00 */
[----:B------:R-:W-:Y:S01]  /*14930*/  ISETP.NE.AND.EX P1, PT, RZ, UR7, PT, P1 ;  /* 0x00000007ff007c0c */ /* 0x000fe2000bf25310 */
[----:B------:R-:W-:Y:S01]  /*14940*/  IMAD.MOV.U32 R8, RZ, RZ, RZ ;  /* 0x000000ffff087224 */ /* 0x000fe200078e00ff */
[----:B------:R-:W-:Y:S01]  /*14950*/  ISETP.NE.U32.AND P0, PT, RZ, UR4, PT ;  /* 0x00000004ff007c0c */ /* 0x000fe2000bf05070 */
[----:B-1----:R-:W0:Y:S03]  /*14960*/  LDC.64 R2, c[0x0][0xa08] ;  /* 0x00028200ff027b82 */ /* 0x002e260000000a00 */
[----:B------:R-:W-:-:S05]  /*14970*/  ISETP.NE.AND.EX P0, PT, RZ, UR5, PT, P0 ;  /* 0x00000005ff007c0c */ /* 0x000fca000bf05300 */
[----:B------:R-:W1:Y:S08]  /*14980*/  @P2 LDC.64 R6, c[0x0][0xa18] ;  /* 0x00028600ff062b82 */ /* 0x000e700000000a00 */
[----:B------:R-:W2:Y:S01]  /*14990*/  @P0 LDG.E R10, desc[UR40][R4.64] ;  /* 0x00000028040a0981 */ /* 0x000ea2000c1e1900 */
[----:B------:R-:W-:Y:S01]  /*149a0*/  ULDC UR4, c[0x0][0x288] ;  /* 0x0000a20000047ab9 */ /* 0x000fe20000000800 */
[----:B0-----:R-:W-:-:S05]  /*149b0*/  IMAD.WIDE R2, R9, 0x4, R2 ;  /* 0x0000000409027825 */ /* 0x001fca00078e0202 */
[----:B------:R-:W5:Y:S01]  /*149c0*/  @P1 LDG.E R8, desc[UR40][R2.64] ;  /* 0x0000002802081981 */ /* 0x000f62000c1e1900 */
[----:B-1----:R-:W-:-:S03]  /*149d0*/  @P2 IMAD.WIDE R6, R9, 0x4, R6 ;  /* 0x0000000409062825 */ /* 0x002fc600078e0206 */
        /* <DEDUP_REMOVED lines=14> */
[----:B------:R-:W0:Y:S04]  /*14ac0*/  LDG.E R7, desc[UR40][R4.64] ;  /* 0x0000002804077981 */ /* 0x000e28000c1e1900 */
[----:B------:R-:W0:Y:S02]  /*14ad0*/  LDG.E R4, desc[UR40][R4.64+0x4] ;  /* 0x0000042804047981 */ /* 0x000e24000c1e1900 */
[----:B0-----:R-:W-:-:S05]  /*14ae0*/  IMAD.IADD R10, R4, 0x1, -R7 ;  /* 0x00000001040a7824 */ /* 0x001fca00078e0a07 */
[----:B------:R1:W-:Y:S02]  /*14af0*/  STL [R1+0x2c], R10 ;  /* 0x00002c0a01007387 */ /* 0x0003e40000100800 */
.L_x_2449:
[----:B------:R-:W2:Y:S01]  /*14b00*/  LDL.LU R5, [R1+0x8] ;  /* 0x0000080001057983 */ /* 0x000ea20000300800 */
[----:B------:R-:W-:Y:S02]  /*14b10*/  ULDC.64 UR4, c[0x0][0xa20] ;  /* 0x0002880000047ab9 */ /* 0x000fe40000000a00 */
[----:B------:R-:W-:-:S04]  /*14b20*/  ISETP.NE.U32.AND P0, PT, RZ, UR4, PT ;  /* 0x00000004ff007c0c */ /* 0x000fc8000bf05070 */
[----:B------:R-:W-:Y:S02]  /*14b30*/  ISETP.NE.AND.EX P0, PT, RZ, UR5, PT, P0 ;  /* 0x00000005ff007c0c */ /* 0x000fe4000bf05300 */
[C---:B--2---:R-:W-:Y:S02]  /*14b40*/  LOP3.LUT R7, R5.reuse, 0xff000000, RZ, 0xc0, !PT ;  /* 0xff00000005077812 */ /* 0x044fe400078ec0ff */
[C---:B------:R-:W-:Y:S02]  /*14b50*/  LOP3.LUT R4, R5.reuse, 0xff0000, RZ, 0xc0, !PT ;  /* 0x00ff000005047812 */ /* 0x040fe400078ec0ff */
[----:B------:R-:W-:Y:S02]  /*14b60*/  SHF.R.U32.HI R7, RZ, 0x8, R7 ;  /* 0x00000008ff077819 */ /* 0x000fe40000011607 */
[----:B------:R-:W-:Y:S02]  /*14b70*/  LOP3.LUT R17, R5, 0xffff, RZ, 0xc0, !PT ;  /* 0x0000ffff05117812 */ /* 0x000fe400078ec0ff */
[----:B------:R-:W-:Y:S01]  /*14b80*/  LEA.HI R7, R4, R7, RZ, 0x10 ;  /* 0x0000000704077211 */ /* 0x000fe200078f80ff */
[----:B-----5:R-:W-:-:S05]  /*14b90*/  IMAD.IADD R4, R8, 0x1, R0 ;  /* 0x0000000108047824 */ /* 0x020fca00078e0200 */
[----:B------:R2:W-:Y:S01]  /*14ba0*/  STL [R1+0x18], R4 ;  /* 0x0000180401007387 */ /* 0x0005e20000100800 */
[----:B------:R-:W-:Y:S05]  /*14bb0*/  @!P0 BRA `(.L_x_2450) ;  /* 0x0000000000108947 */ /* 0x000fea0003800000 */
[----:B------:R-:W3:Y:S02]  /*14bc0*/  LDC.64 R2, c[0x0][0xa20] ;  /* 0x00028800ff027b82 */ /* 0x000ee40000000a00 */
[----:B---3--:R-:W-:-:S05]  /*14bd0*/  IMAD.WIDE R2, R9, 0x4, R2 ;  /* 0x0000000409027825 */ /* 0x008fca00078e0202 */
[----:B------:R3:W5:Y:S01]  /*14be0*/  LDG.E R6, desc[UR40][R2.64] ;  /* 0x0000002802067981 */ /* 0x000762000c1e1900 */
[----:B------:R-:W-:Y:S05]  /*14bf0*/  BRA `(.L_x_2451) ;  /* 0x0000000000107947 */ /* 0x000fea0003800000 */
.L_x_2450:
[----:B------:R-:W-:Y:S05]  /*14c00*/  @!P1 BRA `(.L_x_2451) ;  /* 0x00000000000c9947 */ /* 0x000fea0003800000 */
[----:B------:R-:W3:Y:S04]  /*14c10*/  LDG.E R6, desc[UR40][R2.64] ;  /* 0x0000002802067981 */ /* 0x000ee8000c1e1900 */
[----:B------:R-:W3:Y:S02]  /*14c20*/  LDG.E R2, desc[UR40][R2.64+0x4] ;  /* 0x0000042802027981 */ /* 0x000ee4000c1e1900 */
[----:B---3--:R-:W-:-:S07]  /*14c30*/  IMAD.IADD R6, R2, 0x1, -R6 ;  /* 0x0000000102067824 */ /* 0x008fce00078e0a06 */
.L_x_2451:
[----:B--2---:R-:W2:Y:S01]  /*14c40*/  LDL.LU R4, [R1+0x4] ;  /* 0x0000040001047983 */ /* 0x004ea20000300800 */
[----:B---3--:R-:W3:Y:S01]  /*14c50*/  LDC R2, c[0x0][0x448] ;  /* 0x00011200ff027b82 */ /* 0x008ee20000000800 */
[----:B-----5:R-:W-:Y:S01]  /*14c60*/  IMAD.IADD R0, R6, 0x1, -R0 ;  /* 0x0000000106007824 */ /* 0x020fe200078e0a00 */
[----:B---3--:R-:W-:-:S13]  /*14c70*/  ISETP.NE.AND P1, PT, R2, 0x1, PT ;  /* 0x000000010200780c */ /* 0x008fda0003f25270 */
[----:B------:R-:W3:Y:S08]  /*14c80*/  @P1 LDC R3, c[0x0][0x44c] ;  /* 0x00011300ff031b82 */ /* 0x000ef00000000800 */
[----:B------:R-:W4:Y:S01]  /*14c90*/  @P1 LDC R2, c[0x0][0x450] ;  /* 0x00011400ff021b82 */ /* 0x000f220000000800 */
[----:B--2---:R-:W-:-:S04]  /*14ca0*/  IMAD.SHL.U32 R11, R4, 0x80, RZ ;  /* 0x00000080040b7824 */ /* 0x004fc800078e00ff */
[----:B------:R-:W-:Y:S01]  /*14cb0*/  VIADD R4, R11, 0x7f ;  /* 0x0000007f0b047836 */ /* 0x000fe20000000000 */
[----:B------:R2:W-:Y:S03]  /*14cc0*/  STL [R1+0x28], R11 ;  /* 0x0000280b01007387 */ /* 0x0005e60000100800 */
[----:B---3--:R-:W-:-:S04]  /*14cd0*/  @P1 IMAD.HI.U32 R3, R4, R3, RZ ;  /* 0x0000000304031227 */ /* 0x008fc800078e00ff */
[----:B------:R-:W-:Y:S01]  /*14ce0*/  IMAD.MOV.U32 R6, RZ, RZ, R4 ;  /* 0x000000ffff067224 */ /* 0x000fe200078e0004 */
[----:B----4-:R-:W-:Y:S01]  /*14cf0*/  @P1 SHF.R.U32.HI R6, RZ, R2, R3 ;  /* 0x00000002ff061219 */ /* 0x010fe20000011603 */
[----:B------:R-:W-:-:S04]  /*14d00*/  VIADD R2, R0, 0x5f ;  /* 0x0000005f00027836 */ /* 0x000fc80000000000 */
[----:B------:R-:W-:-:S05]  /*14d10*/  IMAD.HI R2, R2, 0x2aaaaaab, RZ ;  /* 0x2aaaaaab02027827 */ /* 0x000fca00078e02ff */
[----:B------:R-:W-:-:S04]  /*14d20*/  SHF.R.U32.HI R3, RZ, 0x1f, R2 ;  /* 0x0000001fff037819 */ /* 0x000fc80000011602 */
[----:B------:R-:W-:Y:S02]  /*14d30*/  LEA.HI.SX32 R9, R2, R3, 0x1c ;  /* 0x0000000302097211 */ /* 0x000fe400078fe2ff */
[----:B------:R-:W-:-:S03]  /*14d40*/  IADD3 R2, R0, 0x1, -R10 ;  /* 0x0000000100027810 */ /* 0x000fc60007ffe80a */
[----:B------:R2:W-:Y:S02]  /*14d50*/  STL [R1+0x58], R9 ;  /* 0x0000580901007387 */ /* 0x0005e40000100800 */
[----:B------:R-:W-:Y:S02]  /*14d60*/  IMAD.IADD R6, R2, 0x1, R6 ;  /* 0x0000000102067824 */ /* 0x000fe400078e0206 */
[----:B------:R-:W3:Y:S02]  /*14d70*/  LDC.64 R2, c[0x0][0x9e0] ;  /* 0x00027800ff027b82 */ /* 0x000ee40000000a00 */
[----:B---3--:R-:W-:Y:S01]  /*14d80*/  ISETP.GE.AND P2, PT, R3, 0x1, PT ;  /* 0x000000010300780c */ /* 0x008fe20003f46270 */
[----:B------:R-:W-:-:S12]  /*14d90*/  IMAD.IADD R2, R6, 0x1, R2 ;  /* 0x0000000106027824 */ /* 0x000fd800078e0202 */
[----:B--2---:R-:W-:Y:S05]  /*14da0*/  @!P2 BRA `(.L_x_2452) ;  /* 0x000000000048a947 */ /* 0x004fea0003800000 */
[C---:B------:R-:W-:Y:S01]  /*14db0*/  ISETP.GT.AND P0, PT, R6.reuse, RZ, PT ;  /* 0x000000ff0600720c */ /* 0x040fe20003f04270 */
[----:B------:R-:W-:Y:S01]  /*14dc0*/  BSSY B0, `(.L_x_2453) ;  /* 0x000000e000007945 */ /* 0x000fe20003800000 */
[----:B------:R-:W-:-:S11]  /*14dd0*/  VIADD R8, R6, 0xffffffff ;  /* 0xffffffff06087836 */ /* 0x000fd60000000000 */
[----:B------:R-:W-:Y:S05]  /*14de0*/  @P0 BRA `(.L_x_2454) ;  /* 0x00000000001c0947 */ /* 0x000fea0003800000 */
[----:B------:R-:W-:Y:S01]  /*14df0*/  ISETP.NE.AND P0, PT, R3, 0x1, PT ;  /* 0x000000010300780c */ /* 0x000fe20003f05270 */
[----:B------:R-:W-:-:S12]  /*14e00*/  IMAD.MOV R6, RZ, RZ, -R6 ;  /* 0x000000ffff067224 */ /* 0x000fd800078e0a06 */
[----:B------:R-:W2:Y:S02]  /*14e10*/  @P0 LDC.64 R4, c[0x0][0x9e8] ;  /* 0x00027a00ff040b82 */ /* 0x000ea40000000a00 */
[----:B--2---:R-:W-:-:S05]  /*14e20*/  @P0 IMAD.HI.U32 R4, R6, R4, RZ ;  /* 0x0000000406040227 */ /* 0x004fca00078e00ff */
[----:B------:R-:W-:-:S04]  /*14e30*/  @P0 SHF.R.U32.HI R6, RZ, R5, R4 ;  /* 0x00000005ff060219 */ /* 0x000fc80000011604 */
[----:B------:R-:W-:Y:S01]  /*14e40*/  LOP3.LUT R8, RZ, R6, RZ, 0x33, !PT ;  /* 0x00000006ff087212 */ /* 0x000fe200078e33ff */
[----:B------:R-:W-:Y:S06]  /*14e50*/  BRA `(.L_x_2455) ;  /* 0x0000000000107947 */ /* 0x000fec0003800000 */
.L_x_2454:
[----:B------:R-:W-:-:S13]  /*14e60*/  ISETP.NE.AND P0, PT, R3, 0x1, PT ;  /* 0x000000010300780c */ /* 0x000fda0003f05270 */
[----:B------:R-:W2:Y:S02]  /*14e70*/  @P0 LDC.64 R4, c[0x0][0x9e8] ;  /* 0x00027a00ff040b82 */ /* 0x000ea40000000a00 */
[----:B--2---:R-:W-:-:S05]  /*14e80*/  @P0 IMAD.HI.U32 R4, R8, R4, RZ ;  /* 0x0000000408040227 */ /* 0x004fca00078e00ff */
[----:B------:R-:W-:-:S07]  /*14e90*/  @P0 SHF.R.U32.HI R8, RZ, R5, R4 ;  /* 0x00000005ff080219 */ /* 0x000fce0000011604 */
.L_x_2455:
[----:B------:R-:W-:Y:S05]  /*14ea0*/  BSYNC B0 ;  /* 0x0000000000007941 */ /* 0x000fea0003800000 */
.L_x_2453:
[----:B------:R-:W-:-:S05]  /*14eb0*/  IMAD R8, R8, R3, R3 ;  /* 0x0000000308087224 */ /* 0x000fca00078e0203 */
[----:B------:R-:W-:-:S07]  /*14ec0*/  VIMNMX R2, R2, R8, PT ;  /* 0x0000000802027248 */ /* 0x000fce0003fe0100 */
.L_x_2452:
[----:B------:R-:W2:Y:S01]  /*14ed0*/  @P1 LDC R4, c[0x0][0x44c] ;  /* 0x00011300ff041b82 */ /* 0x000ea20000000800 */
[----:B------:R-:W-:Y:S01]  /*14ee0*/  VIADD R2, R2, 0x5f ;  /* 0x0000005f02027836 */ /* 0x000fe20000000000 */
[----:B------:R-:W-:Y:S01]  /*14ef0*/  ULDC UR4, c[0x0][0x9dc] ;  /* 0x0002770000047ab9 */ /* 0x000fe20000000800 */
[----:B------:R-:W-:Y:S02]  /*14f00*/  IMAD.MOV.U32 R5, RZ, RZ, R11 ;  /* 0x000000ffff057224 */ /* 0x000fe400078e000b */
[----:B------:R-:W-:-:S03]  /*14f10*/  IMAD.HI R2, R2, 0x2aaaaaab, RZ ;  /* 0x2aaaaaab02027827 */ /* 0x000fc600078e02ff */
[----:B------:R-:W3:Y:S01]  /*14f20*/  @P1 LDC R6, c[0x0][0x450] ;  /* 0x00011400ff061b82 */ /* 0x000ee20000000800 */
[----:B--2---:R-:W-:-:S05]  /*14f30*/  @P1 IMAD.HI.U32 R4, R11, R4, RZ ;  /* 0x000000040b041227 */ /* 0x004fca00078e00ff */
[----:B---3--:R-:W-:-:S04]  /*14f40*/  @P1 SHF.R.U32.HI R5, RZ, R6, R4 ;  /* 0x00000006ff051219 */ /* 0x008fc80000011604 */
[----:B------:R-:W-:Y:S02]  /*14f50*/  IADD3 R6, R5, R0, -R10 ;  /* 0x0000000005067210 */ /* 0x000fe40007ffe80a */
[----:B------:R-:W-:-:S04]  /*14f60*/  SHF.R.U32.HI R0, RZ, 0x1f, R2 ;  /* 0x0000001fff007819 */ /* 0x000fc80000011602 */
[----:B------:R-:W-:Y:S01]  /*14f70*/  LEA.HI.SX32 R4, R2, R0, 0x1c ;  /* 0x0000000002047211 */ /* 0x000fe200078fe2ff */
[----:B------:R-:W-:-:S03]  /*14f80*/  VIADD R2, R6, -UR4 ;  /* 0x8000000406027c36 */ /* 0x000fc60008000000 */
[----:B------:R-:W-:Y:S01]  /*14f90*/  VIMNMX R0, R9, R4, PT ;  /* 0x0000000409007248 */ /* 0x000fe20003fe0100 */
[----:B------:R2:W-:Y:S01]  /*14fa0*/  STL [R1+0x54], R4 ;  /* 0x0000540401007387 */ /* 0x0005e20000100800 */
[----:B------:R-:W-:Y:S05]  /*14fb0*/  @!P2 BRA `(.L_x_2456) ;  /* 0x000000000044a947 */ /* 0x000fea0003800000 */
[----:B------:R-:W-:Y:S01]  /*14fc0*/  ISETP.GT.AND P0, PT, R6, -0x1, PT ;  /* 0xffffffff0600780c */ /* 0x000fe20003f04270 */
[----:B------:R-:W-:-:S12]  /*14fd0*/  BSSY B0, `(.L_x_2457) ;  /* 0x000000d000007945 */ /* 0x000fd80003800000 */
[----:B------:R-:W-:Y:S05]  /*14fe0*/  @P0 BRA `(.L_x_2458) ;  /* 0x00000000001c0947 */ /* 0x000fea0003800000 */
[----:B------:R-:W-:Y:S02]  /*14ff0*/  ISETP.NE.AND P0, PT, R3, 0x1, PT ;  /* 0x000000010300780c */ /* 0x000fe40003f05270 */
[----:B------:R-:W-:-:S11]  /*15000*/  LOP3.LUT R6, RZ, R6, RZ, 0x33, !PT ;  /* 0x00000006ff067212 */ /* 0x000fd600078e33ff */
[----:B--2---:R-:W2:Y:S02]  /*15010*/  @P0 LDC.64 R4, c[0x0][0x9e8] ;  /* 0x00027a00ff040b82 */ /* 0x004ea40000000a00 */
[----:B--2---:R-:W-:-:S05]  /*15020*/  @P0 IMAD.HI.U32 R4, R6, R4, RZ ;  /* 0x0000000406040227 */ /* 0x004fca00078e00ff */
[----:B------:R-:W-:-:S04]  /*15030*/  @P0 SHF.R.U32.HI R6, RZ, R5, R4 ;  /* 0x00000005ff060219 */ /* 0x000fc80000011604 */
[----:B------:R-:W-:Y:S01]  /*15040*/  LOP3.LUT R6, RZ, R6, RZ, 0x33, !PT ;  /* 0x00000006ff067212 */ /* 0x000fe200078e33ff */
[----:B------:R-:W-:Y:S06]  /*15050*/  BRA `(.L_x_2459) ;  /* 0x0000000000107947 */ /* 0x000fec0003800000 */
.L_x_2458:
[----:B------:R-:W-:-:S13]  /*15060*/  ISETP.NE.AND P0, PT, R3, 0x1, PT ;  /* 0x000000010300780c */ /* 0x000fda0003f05270 */
[----:B--2---:R-:W2:Y:S02]  /*15070*/  @P0 LDC.64 R4, c[0x0][0x9e8] ;  /* 0x00027a00ff040b82 */ /* 0x004ea40000000a00 */
[----:B--2---:R-:W-:-:S05]  /*15080*/  @P0 IMAD.HI.U32 R4, R6, R4, RZ ;  /* 0x0000000406040227 */ /* 0x004fca00078e00ff */
[----:B------:R-:W-:-:S07]  /*15090*/  @P0 SHF.R.U32.HI R6, RZ, R5, R4 ;  /* 0x00000005ff060219 */ /* 0x000fce0000011604 */
.L_x_2459:
[----:B------:R-:W-:Y:S05]  /*150a0*/  BSYNC B0 ;  /* 0x0000000000007941 */ /* 0x000fea0003800000 */
.L_x_2457:
[----:B------:R-:W-:-:S05]  /*150b0*/  IMAD R3, R6, R3, RZ ;  /* 0x0000000306037224 */ /* 0x000fca00078e02ff */
[----:B------:R-:W-:-:S07]  /*150c0*/  VIMNMX R2, R2, R3, !PT ;  /* 0x0000000302027248 */ /* 0x000fce0007fe0100 */
.L_x_2456:
[----:B------:R-:W-:Y:S01]  /*150d0*/  IMAD.HI R2, R2, 0x2aaaaaab, RZ ;  /* 0x2aaaaaab02027827 */ /* 0x000fe200078e02ff */
[----:B--2---:R-:W-:Y:S01]  /*150e0*/  SHF.R.U32.HI R4, RZ, 0x10, R7 ;  /* 0x00000010ff047819 */ /* 0x004fe20000011607 */
[----:B------:R-:W-:Y:S01]  /*150f0*/  BSSY B0, `(.L_x_2460) ;  /* 0x000002a000007945 */ /* 0x000fe20003800000 */
[----:B------:R-:W-:Y:S01]  /*15100*/  LOP3.LUT R8, R7, 0xff, RZ, 0xc0, !PT ;  /* 0x000000ff07087812 */ /* 0x000fe200078ec0ff */
[----:B------:R-:W-:Y:S01]  /*15110*/  IMAD.MOV.U32 R5, RZ, RZ, RZ ;  /* 0x000000ffff057224 */ /* 0x000fe200078e00ff */
[----:B------:R-:W-:Y:S02]  /*15120*/  SHF.R.U32.HI R3, RZ, 0x1f, R2 ;  /* 0x0000001fff037819 */ /* 0x000fe40000011602 */
[----:B------:R-:W-:Y:S01]  /*15130*/  ISETP.NE.AND P0, PT, R4, RZ, PT ;  /* 0x000000ff0400720c */ /* 0x000fe20003f05270 */
[----:B01----:R-:W-:Y:S01]  /*15140*/  IMAD.MOV.U32 R10, RZ, RZ, R5 ;  /* 0x000000ffff0a7224 */ /* 0x003fe200078e0005 */
[----:B------:R-:W-:-:S04]  /*15150*/  LEA.HI.SX32 R3, R2, R3, 0x1c ;  /* 0x0000000302037211 */ /* 0x000fc800078fe2ff */
[----:B------:R-:W-:-:S04]  /*15160*/  VIMNMX R9, RZ, R3, !PT ;  /* 0x00000003ff097248 */ /* 0x000fc80007fe0100 */
[----:B------:R-:W-:Y:S01]  /*15170*/  ISETP.GT.AND P1, PT, R0, R9, PT ;  /* 0x000000090000720c */ /* 0x000fe20003f24270 */
[----:B------:R0:W-:Y:S02]  /*15180*/  STL [R1+0x34], R9 ;  /* 0x0000340901007387 */ /* 0x0001e40000100800 */
[----:B------:R-:W1:Y:S02]  /*15190*/  @!P0 LDC R4, c[0x0][0x9f0] ;  /* 0x00027c00ff048b82 */ /* 0x000e640000000800 */
[----:B------:R0:W-:Y:S04]  /*151a0*/  STL [R1+0x38], R5 ;  /* 0x0000380501007387 */ /* 0x0001e80000100800 */
[----:B------:R0:W-:Y:S04]  /*151b0*/  STL [R1+0x50], R8 ;  /* 0x0000500801007387 */ /* 0x0001e80000100800 */
[----:B------:R-:W-:Y:S05]  /*151c0*/  @!P1 BRA `(.L_x_2461) ;  /* 0x0000000000709947 */ /* 0x000fea0003800000 */
[-C--:B01----:R-:W-:Y:S02]  /*151d0*/  IABS R5, R4.reuse ;  /* 0x0000000400057213 */ /* 0x083fe40000000000 */
[----:B------:R-:W-:Y:S02]  /*151e0*/  IABS R7, R4 ;  /* 0x0000000400077213 */ /* 0x000fe40000000000 */
[----:B------:R-:W0:Y:S03]  /*151f0*/  I2F.RP R2, R5 ;  /* 0x0000000500027306 */ /* 0x000e260000209400 */
[----:B------:R-:W-:-:S05]  /*15200*/  IMAD.MOV R7, RZ, RZ, -R7 ;  /* 0x000000ffff077224 */ /* 0x000fca00078e0a07 */
[----:B0-----:R-:W0:Y:S02]  /*15210*/  MUFU.RCP R2, R2 ;  /* 0x0000000200027308 */ /* 0x001e240000001000 */
[----:B0-----:R-:W-:-:S06]  /*15220*/  VIADD R2, R2, 0xffffffe ;  /* 0x0ffffffe02027836 */ /* 0x001fcc0000000000 */
[----:B------:R-:W0:Y:S02]  /*15230*/  F2I.FTZ.U32.TRUNC.NTZ R3, R2 ;  /* 0x0000000200037305 */ /* 0x000e24000021f000 */
[----:B0-----:R-:W-:-:S04]  /*15240*/  IMAD.MOV R2, RZ, RZ, -R3 ;  /* 0x000000ffff027224 */ /* 0x001fc800078e0a03 */
[----:B------:R-:W-:Y:S02]  /*15250*/  IMAD R6, R2, R5, RZ ;  /* 0x0000000502067224 */ /* 0x000fe400078e02ff */
[----:B------:R-:W-:-:S04]  /*15260*/  IMAD.MOV.U32 R2, RZ, RZ, RZ ;  /* 0x000000ffff027224 */ /* 0x000fc800078e00ff */
[----:B------:R-:W-:Y:S01]  /*15270*/  IMAD.HI.U32 R6, R3, R6, R2 ;  /* 0x0000000603067227 */ /* 0x000fe200078e0002 */
[----:B------:R-:W-:-:S05]  /*15280*/  IADD3 R3, R4, -0x1, R0 ;  /* 0xffffffff04037810 */ /* 0x000fca0007ffe000 */
[----:B------:R-:W-:-:S05]  /*15290*/  IMAD.IADD R3, R3, 0x1, -R9 ;  /* 0x0000000103037824 */ /* 0x000fca00078e0a09 */
[----:B------:R-:W-:Y:S02]  /*152a0*/  IABS R2, R3 ;  /* 0x0000000300027213 */ /* 0x000fe40000000000 */
[----:B------:R-:W-:-:S03]  /*152b0*/  LOP3.LUT R3, R3, R4, RZ, 0x3c, !PT ;  /* 0x0000000403037212 */ /* 0x000fc600078e3cff */
        /* <DEDUP_REMOVED lines=13> */
.L_x_2461:
[----:B------:R-:W-:Y:S05]  /*15390*/  BSYNC B0 ;  /* 0x0000000000007941 */ /* 0x000fea0003800000 */
.L_x_2460:
[----:B------:R-:W-:Y:S01]  /*153a0*/  IMAD.MOV.U32 R3, RZ, RZ, R10 ;  /* 0x000000ffff037224 */ /* 0x000fe200078e000a */
[----:B------:R-:W-:Y:S03]  /*153b0*/  BSSY B7, `(.L_x_2462) ;  /* 0x00003ec000077945 */ /* 0x000fe60003800000 */
[----:B------:R-:W-:-:S05]  /*153c0*/  IMAD R2, R8, R3, R9 ;  /* 0x0000000308027224 */ /* 0x000fca00078e0209 */
        /* <DEDUP_REMOVED lines=9> */
[----:B0-----:R-:W0:Y:S01]  /*15460*/  S2R R5, SR_LANEID ;  /* 0x0000000000057919 */ /* 0x001e220000000000 */
[----:B------:R-:W-:Y:S01]  /*15470*/  VOTEU.ANY UR4, UPT, PT ;  /* 0x0000000000047886 */ /* 0x000fe200038e0100 */
[----:B------:R-:W3:Y:S01]  /*15480*/  LDC.64 R2, c[0x0][0xc60] ;  /* 0x00031800ff027b82 */ /* 0x000ee20000000a00 */
[----:B------:R-:W0:Y:S02]  /*15490*/  FLO.U32 R0, UR4 ;  /* 0x0000000400007d00 */ /* 0x000e2400080e0000 */
[----:B0-----:R-:W-:-:S06]  /*154a0*/  ISETP.EQ.U32.AND P0, PT, R0, R5, PT ;  /* 0x000000050000720c */ /* 0x001fcc0003f02070 */
[----:B------:R-:W3:Y:S07]  /*154b0*/  POPC R5, UR4 ;  /* 0x0000000400057d09 */ /* 0x000eee0008000000 */
[----:B---3--:R-:W3:Y:S01]  /*154c0*/  @P0 ATOMG.E.ADD.STRONG.GPU PT, R3, desc[UR40][R2.64], R5 ;  /* 0x00000005020309a8 */ /* 0x008ee200081ee1e8 */
[----:B-1----:R-:W0:Y:S02]  /*154d0*/  S2R R4, SR_LTMASK ;  /* 0x0000000000047919 */ /* 0x002e240000003900 */
[----:B0-----:R-:W-:-:S04]  /*154e0*/  LOP3.LUT R4, R4, UR4, RZ, 0xc0, !PT ;  /* 0x0000000404047c12 */ /* 0x001fc8000f8ec0ff */
[----:B------:R-:W0:Y:S01]  /*154f0*/  POPC R7, R4 ;  /* 0x0000000400077309 */ /* 0x000e220000000000 */
[----:B---3--:R-:W0:Y:S02]  /*15500*/  SHFL.IDX PT, R0, R3, R0, 0x1f ;  /* 0x00001f0003007589 */ /* 0x008e2400000e0000 */
[----:B0-----:R-:W-:-:S05]  /*15510*/  IADD3 R0, R0, UR37, R7 ;  /* 0x0000002500007c10 */ /* 0x001fca000fffe007 */
[----:B------:R4:W-:Y:S01]  /*15520*/  STL [R1], R0 ;  /* 0x0000000001007387 */ /* 0x0009e20000100800 */
[----:B------:R-:W-:Y:S05]  /*15530*/  BRA `(.L_x_2464) ;  /* 0x0000003c004c7947 */ /* 0x000fea0003800000 */
.L_x_2463:
        /* <DEDUP_REMOVED lines=13> */
[----:B--2---:R-:W-:Y:S02]  /*15610*/  IMAD.U32 R10, RZ, RZ, UR4 ;  /* 0x00000004ff0a7e24 */ /* 0x004fe4000f8e00ff */
[----:B------:R-:W-:Y:S02]  /*15620*/  IMAD.U32 R11, RZ, RZ, UR5 ;  /* 0x00000005ff0b7e24 */ /* 0x000fe4000f8e00ff */
[----:B------:R-:W-:Y:S02]  /*15630*/  IMAD.MOV.U32 R8, RZ, RZ, 0x70 ;  /* 0x00000070ff087424 */ /* 0x000fe400078e00ff */
[----:B------:R-:W-:Y:S02]  /*15640*/  IMAD.MOV.U32 R12, RZ, RZ, 0x1 ;  /* 0x00000001ff0c7424 */ /* 0x000fe400078e00ff */
[----:B------:R-:W-:-:S07]  /*15650*/  IMAD.MOV.U32 R13, RZ, RZ, RZ ;  /* 0x000000ffff0d7224 */ /* 0x000fce00078e00ff */
[----:B------:R-:W-:-:S07]  /*15660*/  LEPC R20, `(.L_x_2466) ;  /* 0x000000001014794e */ /* 0x000fce0000000000 */
[----:B-1----:R-:W-:Y:S05]  /*15670*/  CALL.ABS.NOINC R2 ;  /* 0x0000000002007343 */ /* 0x002fea0003c00000 */
.L_x_2466:
[----:B------:R-:W-:Y:S05]  /*15680*/  BSYNC B6 ;  /* 0x0000000000067941 */ /* 0x000fea0003800000 */
.L_x_2465:
        /* <DEDUP_REMOVED lines=9> */
[----:B-1----:R-:W-:Y:S02]  /*15720*/  IMAD.U32 R4, RZ, RZ, UR6 ;  /* 0x00000006ff047e24 */ /* 0x002fe4000f8e00ff */
[----:B0-----:R-:W-:Y:S02]  /*15730*/  IMAD.U32 R5, RZ, RZ, UR7 ;  /* 0x00000007ff057e24 */ /* 0x001fe4000f8e00ff */
[----:B------:R-:W-:Y:S02]  /*15740*/  IMAD.U32 R6, RZ, RZ, UR8 ;  /* 0x00000008ff067e24 */ /* 0x000fe4000f8e00ff */
[----:B------:R-:W-:-:S02]  /*15750*/  IMAD.U32 R7, RZ, RZ, UR9 ;  /* 0x00000009ff077e24 */ /* 0x000fc4000f8e00ff */
[----:B--2---:R-:W-:Y:S02]  /*15760*/  IMAD.U32 R10, RZ, RZ, UR4 ;  /* 0x00000004ff0a7e24 */ /* 0x004fe4000f8e00ff */
[----:B------:R-:W-:Y:S02]  /*15770*/  IMAD.U32 R11, RZ, RZ, UR5 ;  /* 0x00000005ff0b7e24 */ /* 0x000fe4000f8e00ff */
[----:B------:R-:W-:Y:S02]  /*15780*/  IMAD.MOV.U32 R8, RZ, RZ, 0x70 ;  /* 0x00000070ff087424 */ /* 0x000fe400078e00ff */
[----:B------:R-:W-:Y:S02]  /*15790*/  IMAD.MOV.U32 R12, RZ, RZ, 0x1 ;  /* 0x00000001ff0c7424 */ /* 0x000fe400078e00ff */
[----:B---3--:R-:W-:-:S07]  /*157a0*/  IMAD.MOV.U32 R13, RZ, RZ, RZ ;  /* 0x000000ffff0d7224 */ /* 0x008fce00078e00ff */
[----:B------:R-:W-:-:S07]  /*157b0*/  LEPC R20, `(.L_x_2469) ;  /* 0x000000001014794e */ /* 0x000fce0000000000 */
[----:B----4-:R-:W-:Y:S05]  /*157c0*/  CALL.ABS.NOINC R2 ;  /* 0x0000000002007343 */ /* 0x010fea0003c00000 */
.L_x_2469:
        /* <DEDUP_REMOVED lines=15> */
.L_x_2468:
[----:B------:R-:W-:Y:S05]  /*158c0*/  BSYNC B6 ;  /* 0x0000000000067941 */ /* 0x000fea0003800000 */
.L_x_2467:
[----:B------:R-:W3:Y:S01]  /*158d0*/  LDL R0, [R1+0xc] ;  /* 0x00000c0001007983 */ /* 0x000ee20000100800 */
[----:B------:R-:W-:Y:S02]  /*158e0*/  ULDC.64 UR4, c[0x0][0x9f8] ;  /* 0x00027e0000047ab9 */ /* 0x000fe40000000a00 */
[----:B------:R-:W-:Y:S01]  /*158f0*/  ISETP.NE.U32.AND P0, PT, RZ, UR4, PT ;  /* 0x00000004ff007c0c */ /* 0x000fe2000bf05070 */
[----:B------:R-:W4:Y:S03]  /*15900*/  LDL R16, [R1+0x30] ;  /* 0x0000300001107983 */ /* 0x000f260000100800 */
[----:B------:R-:W-:Y:S01]  /*15910*/  ISETP.NE.AND.EX P0, PT, RZ, UR5, PT, P0 ;  /* 0x00000005ff007c0c */ /* 0x000fe2000bf05300 */
[----:B------:R-:W-:-:S12]  /*15920*/  ULDC.64 UR4, c[0x0][0xa08] ;  /* 0x0002820000047ab9 */ /* 0x000fd80000000a00 */
[----:B------:R-:W5:Y:S01]  /*15930*/  @P0 LDC.64 R2, c[0x0][0x9f8] ;  /* 0x00027e00ff020b82 */ /* 0x000f620000000a00 */
[----:B---3--:R-:W-:Y:S02]  /*15940*/  IMAD.MOV.U32 R7, RZ, RZ, R0 ;  /* 0x000000ffff077224 */ /* 0x008fe400078e0000 */
[----:B-----5:R-:W-:-:S05]  /*15950*/  @P0 IMAD.WIDE R2, R0, 0x4, R2 ;  /* 0x0000000400020825 */ /* 0x020fca00078e0202 */
[----:B------:R3:W0:Y:S01]  /*15960*/  @P0 LDG.E R7, desc[UR40][R2.64] ;  /* 0x0000002802070981 */ /* 0x000622000c1e1900 */
[----:B----4-:R-:W-:Y:S01]  /*15970*/  VIADD R0, R16, 0xffffffff ;  /* 0xffffffff10007836 */ /* 0x010fe20000000000 */
[----:B---3--:R-:W3:Y:S02]  /*15980*/  LDC.64 R2, c[0x0][0x418] ;  /* 0x00010600ff027b82 */ /* 0x008ee40000000a00 */
[----:B---3--:R-:W-:Y:S01]  /*15990*/  LOP3.LUT P0, RZ, R2, UR4, RZ, 0xfc, !PT ;  /* 0x0000000402ff7c12 */ /* 0x008fe2000f80fcff */
[----:B------:R-:W-:-:S03]  /*159a0*/  UMOV UR4, 0xffffffff ;  /* 0xffffffff00047882 */ /* 0x000fc60000000000 */
[----:B------:R-:W-:Y:S02]  /*159b0*/  LOP3.LUT P0, RZ, R3, UR5, RZ, 0xfc, P0 ;  /* 0x0000000503ff7c12 */ /* 0x000fe4000800fcff */
[----:B0-----:R-:W-:Y:S01]  /*159c0*/  SHF.R.S32.HI R8, RZ, 0x1f, R7 ;  /* 0x0000001fff087819 */ /* 0x001fe20000011407 */
[----:B------:R0:W-:Y:S01]  /*159d0*/  STL [R1+0x4], R7 ;  /* 0x0000040701007387 */ /* 0x0001e20000100800 */
[----:B------:R-:W-:-:S03]  /*159e0*/  SEL R16, R7, RZ, !P0 ;  /* 0x000000ff07107207 */ /* 0x000fc60004000000 */
[----:B------:R0:W-:Y:S01]  /*159f0*/  STL [R1+0x8], R8 ;  /* 0x0000080801007387 */ /* 0x0001e20000100800 */
[----:B------:R-:W-:Y:S05]  /*15a00*/  BRA.DIV UR4, `(.L_x_2470) ;  /* 0x0000005204507947 */ /* 0x000fea000b800000 */
[----:B-1----:R-:W1:Y:S02]  /*15a10*/  S2R R4, SR_TID.X ;  /* 0x0000000000047919 */ /* 0x002e640000002100 */
[----:B-1----:R-:W-:-:S04]  /*15a20*/  SHF.R.U32.HI R4, RZ, 0x5, R4 ;  /* 0x00000005ff047819 */ /* 0x002fc80000011604 */
[----:B------:R-:W-:-:S05]  /*15a30*/  LOP3.LUT R4, R4, 0x3, RZ, 0xc0, !PT ;  /* 0x0000000304047812 */ /* 0x000fca00078ec0ff */
[----:B------:R1:W3:Y:S02]  /*15a40*/  SHFL.IDX PT, R14, R4, RZ, 0x1f ;  /* 0x00001fff040e7589 */ /* 0x0002e400000e0000 */
.L_x_2576:
[----:B------:R4:W-:Y:S01]  /*15a50*/  STL [R1+0x20], R0 ;  /* 0x0000200001007387 */ /* 0x0009e20000100800 */
[----:B---3--:R-:W-:Y:S02]  /*15a60*/  ISETP.NE.AND P0, PT, R14, RZ, PT ;  /* 0x000000ff0e00720c */ /* 0x008fe40003f05270 */
[----:B------:R-:W-:Y:S02]  /*15a70*/  PLOP3.LUT P1, PT, PT, PT, PT, 0x8, 0x0 ;  /* 0x000000000000781c */ /* 0x000fe40003f2e170 */
[----:B------:R-:W-:-:S11]  /*15a80*/  LOP3.LUT R18, R18, 0xfffffffe, RZ, 0xc0, !PT ;  /* 0xfffffffe12127812 */ /* 0x000fd600078ec0ff */
[----:B------:R-:W-:Y:S01]  /*15a90*/  @P1 LOP3.LUT R18, R18, 0x1, RZ, 0xfc, !PT ;  /* 0x0000000112121812 */ /* 0x000fe200078efcff */
[----:B----4-:R-:W-:Y:S06]  /*15aa0*/  @P0 BRA `(.L_x_2471) ;  /* 0x00000004000c0947 */ /* 0x010fec0003800000 */
[----:B------:R-:W-:-:S03]  /*15ab0*/  UMOV UR4, 0xffffffff ;  /* 0xffffffff00047882 */ /* 0x000fc60000000000 */
[----:B------:R-:W-:Y:S05]  /*15ac0*/  BRA.DIV UR4, `(.L_x_2472) ;  /* 0x0000005204547947 */ /* 0x000fea000b800000 */
[----:B------:R-:W-:-:S13]  /*15ad0*/  ELECT P6, URZ, PT ;  /* 0x00000000003f782f */ /* 0x000fda00038c0000 */
.L_x_2579:
[----:B------:R-:W-:Y:S05]  /*15ae0*/  @!P6 BRA `(.L_x_2471) ;  /* 0x0000000000fce947 */ /* 0x000fea0003800000 */
[----:B------:R-:W-:-:S04]  /*15af0*/  ISETP.NE.U32.AND P0, PT, R2, RZ, PT ;  /* 0x000000ff0200720c */ /* 0x000fc80003f05070 */
[----:B------:R-:W-:-:S13]  /*15b00*/  ISETP.NE.AND.EX P0, PT, R3, RZ, PT, P0 ;  /* 0x000000ff0300720c */ /* 0x000fda0003f05300 */
[----:B------:R-:W-:Y:S05]  /*15b10*/  @!P0 BRA `(.L_x_2473) ;  /* 0x0000000000508947 */ /* 0x000fea0003800000 */
[----:B------:R-:W3:Y:S01]  /*15b20*/  LDC R6, c[0x0][0x43c] ;  /* 0x00010f00ff067b82 */ /* 0x000ee20000000800 */
[----:B------:R-:W-:Y:S01]  /*15b30*/  IMAD.MOV.U32 R9, RZ, RZ, R0 ;  /* 0x000000ffff097224 */ /* 0x000fe200078e0000 */
[----:B------:R-:W-:-:S03]  /*15b40*/  ULDC.64 UR4, c[0x0][0x428] ;  /* 0x00010a0000047ab9 */ /* 0x000fc60000000a00 */
[----:B------:R-:W-:Y:S01]  /*15b50*/  IMAD.MOV.U32 R0, RZ, RZ, R9 ;  /* 0x000000ffff007224 */ /* 0x000fe200078e0009 */
[----:B---3--:R-:W-:-:S13]  /*15b60*/  ISETP.NE.AND P0, PT, R6, 0x1, PT ;  /* 0x000000010600780c */ /* 0x008fda0003f05270 */
[----:B-1----:R-:W1:Y:S02]  /*15b70*/  @P0 LDC.64 R4, c[0x0][0x440] ;  /* 0x00011000ff040b82 */ /* 0x002e640000000a00 */
[----:B-1----:R-:W-:-:S05]  /*15b80*/  @P0 IMAD.HI.U32 R4, R9, R4, RZ ;  /* 0x0000000409040227 */ /* 0x002fca00078e00ff */
        /* <DEDUP_REMOVED lines=13> */
.L_x_2473:
[----:B------:R-:W4:Y:S04]  /*15c60*/  LDL R0, [R1+0x10] ;  /* 0x0000100001007983 */ /* 0x000f280000100800 */
[----:B---3--:R-:W3:Y:S01]  /*15c70*/  LDL R2, [R1+0x14] ;  /* 0x0000140001027983 */ /* 0x008ee20000100800 */
[----:B----4-:R-:W-:Y:S01]  /*15c80*/  IMAD R0, R0, 0x8, R19 ;  /* 0x0000000800007824 */ /* 0x010fe200078e0213 */
[----:B---3--:R-:W-:-:S04]  /*15c90*/  SHF.L.U32 R2, R2, 0x1f, RZ ;  /* 0x0000001f02027819 */ /* 0x008fc800000006ff */
[----:B------:R-:W3:Y:S02]  /*15ca0*/  SYNCS.PHASECHK.TRANS64.TRYWAIT P0, [R0+URZ+0x22840], R2 ;  /* 0x02284002000075a7 */ /* 0x000ee4000800017f */
[----:B---3--:R-:W-:Y:S05]  /*15cb0*/  @!P0 BRA `(.L_x_2474) ;  /* 0x0000004c00f88947 */ /* 0x008fea0003800000 */
.L_x_2580:
[----:B------:R-:W4:Y:S02]  /*15cc0*/  S2R R3, SR_TID.X ;  /* 0x0000000000037919 */ /* 0x000f240000002100 */
[----:B----4-:R-:W-:-:S04]  /*15cd0*/  LOP3.LUT R3, R3, 0x7f, RZ, 0xc0, !PT ;  /* 0x0000007f03037812 */ /* 0x010fc800078ec0ff */
[----:B------:R-:W-:-:S13]  /*15ce0*/  ISETP.NE.AND P0, PT, R3, RZ, PT ;  /* 0x000000ff0300720c */ /* 0x000fda0003f05270 */
[----:B------:R-:W-:Y:S05]  /*15cf0*/  @P0 BRA `(.L_x_2475) ;  /* 0x00000000001c0947 */ /* 0x000fea0003800000 */
[----:B------:R-:W4:Y:S01]  /*15d00*/  S2R R3, SR_TID.X ;  /* 0x0000000000037919 */ /* 0x000f220000002100 */
[----:B---3--:R-:W-:-:S04]  /*15d10*/  IMAD.MOV.U32 R2, RZ, RZ, 0x3000 ;  /* 0x00003000ff027424 */ /* 0x008fc800078e00ff */
[----:B------:R3:W-:Y:S01]  /*15d20*/  SYNCS.ARRIVE.TRANS64 RZ, [R0+URZ+0x22830], R2 ;  /* 0x0228300200ff79a7 */ /* 0x0007e2000800003f */
[----:B----4-:R-:W-:-:S04]  /*15d30*/  LOP3.LUT R3, R3, 0x1f, RZ, 0xc0, !PT ;  /* 0x0000001f03037812 */ /* 0x010fc800078ec0ff */
[----:B------:R-:W-:-:S13]  /*15d40*/  ISETP.NE.AND P0, PT, R3, RZ, PT ;  /* 0x000000ff0300720c */ /* 0x000fda0003f05270 */
[----:B---3--:R-:W-:Y:S05]  /*15d50*/  @!P0 BRA `(.L_x_2475) ;  /* 0x0000000000048947 */ /* 0x008fea0003800000 */
[----:B------:R-:W-:Y:S01]  /*15d60*/  BPT.TRAP 0x1 ;  /* 0x000000040000795c */ /* 0x000fe20000300000 */
.L_x_2475:
[----:B-1----:R-:W4:Y:S04]  /*15d70*/  LDL R4, [R1+0x10] ;  /* 0x0000100001047983 */ /* 0x002f280000100800 */
[----:B------:R-:W2:Y:S04]  /*15d80*/  LDL R3, [R1+0x20] ;  /* 0x0000200001037983 */ /* 0x000ea80000100800 */
[----:B---3--:R-:W3:Y:S01]  /*15d90*/  LDL R2, [R1+0x18] ;  /* 0x0000180001027983 */ /* 0x008ee20000100800 */
[----:B------:R-:W-:Y:S01]  /*15da0*/  R2UR UR9, R0 ;  /* 0x00000000000972ca */ /* 0x000fe200000e0000 */
[----:B------:R-:W-:Y:S01]  /*15db0*/  UIADD3 UR6, UP0, UR38, 0x370, URZ ;  /* 0x0000037026067890 */ /* 0x000fe2000ff1e03f */
[----:B------:R-:W-:Y:S01]  /*15dc0*/  R2UR UR12, R17 ;  /* 0x00000000110c72ca */ /* 0x000fe200000e0000 */
[----:B------:R-:W-:Y:S01]  /*15dd0*/  UMOV UR5, 0x14f00000 ;  /* 0x14f0000000057882 */ /* 0x000fe20000000000 */
[----:B-----5:R-:W-:Y:S01]  /*15de0*/  R2UR UR13, R16 ;  /* 0x00000000100d72ca */ /* 0x020fe200000e0000 */
[----:B------:R-:W-:Y:S01]  /*15df0*/  UIADD3.X UR7, URZ, UR39, URZ, UP0, !UPT ;  /* 0x000000273f077290 */ /* 0x000fe200087fe43f */
[----:B------:R-:W-:Y:S01]  /*15e00*/  PLOP3.LUT P0, PT, PT, PT, PT, 0x80, 0x0 ;  /* 0x000000000000781c */ /* 0x000fe20003f0f070 */
[----:B------:R-:W-:Y:S01]  /*15e10*/  UMOV UR10, URZ ;  /* 0x0000003f000a7c82 */ /* 0x000fe20008000000 */
[----:B------:R-:W-:-:S05]  /*15e20*/  LOP3.LUT R18, R18, 0xfffffffe, RZ, 0xc0, !PT ;  /* 0xfffffffe12127812 */ /* 0x000fca00078ec0ff */
[----:B------:R-:W-:-:S06]  /*15e30*/  UIADD3 UR9, UR9, 0x22830, URZ ;  /* 0x0002283009097890 */ /* 0x000fcc000fffe03f */
[----:B------:R-:W-:Y:S01]  /*15e40*/  @P0 LOP3.LUT R18, R18, 0x1, RZ, 0xfc, !PT ;  /* 0x0000000112120812 */ /* 0x000fe200078efcff */
[----:B----4-:R-:W-:Y:S01]  /*15e50*/  IMAD R0, R4, 0x3000, R19 ;  /* 0x0000300004007824 */ /* 0x010fe200078e0213 */
[----:B--2---:R-:W-:-:S04]  /*15e60*/  R2UR UR11, R3 ;  /* 0x00000000030b72ca */ /* 0x004fc800000e0000 */
[----:B------:R-:W-:Y:S02]  /*15e70*/  R2UR UR8, R0 ;  /* 0x00000000000872ca */ /* 0x000fe400000e0000 */
[----:B---3--:R-:W-:-:S11]  /*15e80*/  R2UR UR4, R2 ;  /* 0x00000000020472ca */ /* 0x008fd600000e0000 */
[----:B------:R-:W-:Y:S02]  /*15e90*/  UIADD3 UR8, UR8, 0x1c400, URZ ;  /* 0x0001c40008087890 */ /* 0x000fe4000fffe03f */
[----:B------:R-:W-:-:S03]  /*15ea0*/  UIMAD UR11, UR11, 0x60, UR4 ;  /* 0x000000600b0b78a4 */ /* 0x000fc6000f8e0204 */
[----:B------:R-:W-:-:S06]  /*15eb0*/  UMOV UR4, 0x0 ;  /* 0x0000000000047882 */ /* 0x000fcc0000000000 */
[----:B------:R3:W-:Y:S02]  /*15ec0*/  UTMALDG.4D [UR8], [UR6], desc[UR4] ;  /* 0x00000408060075b4 */ /* 0x0007e40008019000 */
[----:B---3--:R-:W-:Y:S01]  /*15ed0*/  NOP ;  /* 0x0000000000007918 */ /* 0x008fe20000000000 */
.L_x_2471:
[----:B------:R-:W3:Y:S01]  /*15ee0*/  LDL.LU R3, [R1+0x40] ;  /* 0x0000400001037983 */ /* 0x000ee20000300800 */
[----:B------:R-:W-:Y:S05]  /*15ef0*/  WARPSYNC.ALL ;  /* 0x0000000000007948 */ /* 0x000fea0003800000 */
[----:B------:R-:W-:Y:S01]  /*15f00*/  ULDC.64 UR4, c[0x0][0x298] ;  /* 0x0000a60000047ab9 */ /* 0x000fe20000000a00 */
[----:B------:R-:W-:Y:S01]  /*15f10*/  BSSY B6, `(.L_x_2476) ;  /* 0x000001c000067945 */ /* 0x000fe20003800000 */
[----:B------:R-:W-:Y:S01]  /*15f20*/  BAR.SYNC.DEFER_BLOCKING 0x8, 0x180 ;  /* 0x0206000000007b1d */ /* 0x000fe20000010000 */
[----:B---3--:R-:W-:Y:S01]  /*15f30*/  SHF.R.S32.HI R0, RZ, 0x1f, R3 ;  /* 0x0000001fff007819 */ /* 0x008fe20000011403 */
[----:B-1----:R-:W-:-:S04]  /*15f40*/  IMAD.WIDE.U32 R4, R3, UR4, RZ ;  /* 0x0000000403047c25 */ /* 0x002fc8000f8e00ff */
[----:B------:R-:W-:Y:S01]  /*15f50*/  IMAD R2, R0, UR4, RZ ;  /* 0x0000000400027c24 */ /* 0x000fe2000f8e02ff */
[----:B------:R1:W-:Y:S01]  /*15f60*/  STL.64 [R1+0x40], R4 ;  /* 0x0000400401007387 */ /* 0x0003e20000100a00 */
[----:B------:R-:W-:Y:S02]  /*15f70*/  VIADD R0, R19, 0x18400 ;  /* 0x0001840013007836 */ /* 0x000fe40000000000 */
[----:B------:R-:W-:-:S03]  /*15f80*/  IMAD R2, R3, UR5, R2 ;  /* 0x0000000503027c24 */ /* 0x000fc6000f8e0202 */
[----:B------:R-:W-:Y:S01]  /*15f90*/  LOP3.LUT P0, RZ, R0, 0x3ff, RZ, 0xc0, !PT ;  /* 0x000003ff00ff7812 */ /* 0x000fe2000780c0ff */
[----:B------:R-:W-:-:S05]  /*15fa0*/  IMAD.IADD R0, R5, 0x1, R2 ;  /* 0x0000000105007824 */ /* 0x000fca00078e0202 */
[----:B------:R1:W-:Y:S07]  /*15fb0*/  STL [R1+0x4c], R0 ;  /* 0x00004c0001007387 */ /* 0x0003ee0000100800 */
[----:B------:R-:W-:Y:S05]  /*15fc0*/  @!P0 BRA `(.L_x_2477) ;  /* 0x0000000000408947 */ /* 0x000fea0003800000 */
[----:B------:R-:W-:Y:S01]  /*15fd0*/  MOV R2, 0x0 ;  /* 0x0000000000027802 */ /* 0x000fe20000000f00 */
[----:B------:R-:W-:Y:S01]  /*15fe0*/  ULDC.64 UR6, c[0x4][0x98] ;  /* 0x0100260000067ab9 */ /* 0x000fe20000000a00 */
[----:B------:R-:W-:Y:S01]  /*15ff0*/  ULDC.64 UR8, c[0x4][0xa0] ;  /* 0x0100280000087ab9 */ /* 0x000fe20000000a00 */
[----:B------:R-:W-:Y:S01]  /*16000*/  ULDC.64 UR4, c[0x4][0x20] ;  /* 0x0100080000047ab9 */ /* 0x000fe20000000a00 */
[----:B-1----:R-:W-:Y:S02]  /*16010*/  IMAD.U32 R4, RZ, RZ, UR6 ;  /* 0x00000006ff047e24 */ /* 0x002fe4000f8e00ff */
[----:B------:R-:W1:Y:S01]  /*16020*/  LDC.64 R2, c[0x4][R2] ;  /* 0x0100000002027b82 */ /* 0x000e620000000a00 */
[----:B------:R-:W-:Y:S02]  /*16030*/  IMAD.U32 R5, RZ, RZ, UR7 ;  /* 0x00000007ff057e24 */ /* 0x000fe4000f8e00ff */
[----:B------:R-:W-:Y:S02]  /*16040*/  IMAD.U32 R6, RZ, RZ, UR8 ;  /* 0x00000008ff067e24 */ /* 0x000fe4000f8e00ff */
[----:B0-----:R-:W-:-:S02]  /*16050*/  IMAD.U32 R7, RZ, RZ, UR9 ;  /* 0x00000009ff077e24 */ /* 0x001fc4000f8e00ff */
[----:B--2---:R-:W-:Y:S02]  /*16060*/  IMAD.U32 R10, RZ, RZ, UR4 ;  /* 0x00000004ff0a7e24 */ /* 0x004fe4000f8e00ff */
[----:B------:R-:W-:Y:S02]  /*16070*/  IMAD.U32 R11, RZ, RZ, UR5 ;  /* 0x00000005ff0b7e24 */ /* 0x000fe4000f8e00ff */
[----:B------:R-:W-:Y:S02]  /*16080*/  IMAD.MOV.U32 R8, RZ, RZ, 0x70 ;  /* 0x00000070ff087424 */ /* 0x000fe400078e00ff */
[----:B------:R-:W-:Y:S02]  /*16090*/  IMAD.MOV.U32 R12, RZ, RZ, 0x1 ;  /* 0x00000001ff0c7424 */ /* 0x000fe400078e00ff */
[----:B------:R-:W-:-:S07]  /*160a0*/  IMAD.MOV.U32 R13, RZ, RZ, RZ ;  /* 0x000000ffff0d7224 */ /* 0x000fce00078e00ff */
[----:B------:R-:W-:-:S07]  /*160b0*/  LEPC R20, `(.L_x_2477) ;  /* 0x000000001014794e */ /* 0x000fce0000000000 */
[----:B-1----:R-:W-:Y:S05]  /*160c0*/  CALL.ABS.NOINC R2 ;  /* 0x0000000002007343 */ /* 0x002fea0003c00000 */
.L_x_2477:
[----:B------:R-:W-:Y:S05]  /*160d0*/  BSYNC B6 ;  /* 0x0000000000067941 */ /* 0x000fea0003800000 */
.L_x_2476:
[----:B-1----:R-:W3:Y:S01]  /*160e0*/  LDL.LU R0, [R1+0x4c] ;  /* 0x00004c0001007983 */ /* 0x002ee20000300800 */
[----:B------:R-:W-:Y:S01]  /*160f0*/  ULDC.64 UR6, c[0x0][0xa00] ;  /* 0x0002800000067ab9 */ /* 0x000fe20000000a00 */
[----:B------:R-:W-:Y:S01]  /*16100*/  ULDC.64 UR4, c[0x0][0x2d8] ;  /* 0x0000b60000047ab9 */ /* 0x000fe20000000a00 */
[----:B0-----:R-:W0:Y:S01]  /*16110*/  LDC R7, c[0x0][0x448] ;  /* 0x00011200ff077b82 */ /* 0x001e220000000800 */
[----:B------:R-:W3:Y:S04]  /*16120*/  LDL.LU.64 R2, [R1+0x40] ;  /* 0x0000400001027983 */ /* 0x000ee80000300a00 */
[----:B------:R-:W4:Y:S04]  /*16130*/  LDL R5, [R1+0xc] ;  /* 0x00000c0001057983 */ /* 0x000f280000100800 */
[----:B------:R-:W2:Y:S01]  /*16140*/  LDL R12, [R1+0x28] ;  /* 0x00002800010c7983 */ /* 0x000ea20000100800 */
[----:B------:R-:W-:Y:S01]  /*16150*/  ISETP.NE.U32.AND P0, PT, RZ, UR6, PT ;  /* 0x00000006ff007c0c */ /* 0x000fe2000bf05070 */
[----:B------:R-:W-:-:S03]  /*16160*/  ULDC UR6, c[0x0][0x2b8] ;  /* 0x0000ae0000067ab9 */ /* 0x000fc60000000800 */
[----:B------:R-:W-:Y:S01]  /*16170*/  ISETP.NE.AND.EX P0, PT, RZ, UR7, PT, P0 ;  /* 0x00000007ff007c0c */ /* 0x000fe2000bf05300 */
[----:B------:R-:W1:Y:S02]  /*16180*/  S2R R8, SR_TID.X ;  /* 0x0000000000087919 */ /* 0x000e640000002100 */
[----:B-1----:R-:W-:Y:S02]  /*16190*/  IMAD.SHL.U32 R8, R8, 0x10, RZ ;  /* 0x0000001008087824 */ /* 0x002fe400078e00ff */
[----:B---3--:R-:W-:Y:S01]  /*161a0*/  IMAD.MOV.U32 R3, RZ, RZ, R0 ;  /* 0x000000ffff037224 */ /* 0x008fe200078e0000 */
[----:B----4-:R-:W-:-:S04]  /*161b0*/  SHF.R.S32.HI R0, RZ, 0x1f, R5 ;  /* 0x0000001fff007819 */ /* 0x010fc80000011405 */
[----:B------:R-:W-:Y:S02]  /*161c0*/  SEL R4, R0, RZ, !P0 ;  /* 0x000000ff00047207 */ /* 0x000fe40004000000 */
[----:B------:R-:W-:Y:S02]  /*161d0*/  SEL R0, R5, RZ, !P0 ;  /* 0x000000ff05007207 */ /* 0x000fe40004000000 */
[----:B------:R-:W1:Y:S01]  /*161e0*/  S2R R5, SR_TID.X ;  /* 0x0000000000057919 */ /* 0x000e620000002100 */
[----:B------:R-:W-:-:S04]  /*161f0*/  IMAD.WIDE.U32 R2, R17, UR4, R2 ;  /* 0x0000000411027c25 */ /* 0x000fc8000f8e0002 */
[----:B------:R-:W-:Y:S01]  /*16200*/  IMAD R3, R17, UR5, R3 ;  /* 0x0000000511037c24 */ /* 0x000fe2000f8e0203 */
[----:B------:R-:W-:Y:S02]  /*16210*/  ULDC.64 UR4, c[0x0][0x2e0] ;  /* 0x0000b80000047ab9 */ /* 0x000fe40000000a00 */
[----:B------:R-:W-:Y:S02]  /*16220*/  IMAD R4, R4, UR4, RZ ;  /* 0x0000000404047c24 */ /* 0x000fe4000f8e02ff */
[----:B------:R-:W-:-:S04]  /*16230*/  IMAD.WIDE.U32 R2, R0, UR4, R2 ;  /* 0x0000000400027c25 */ /* 0x000fc8000f8e0002 */
[----:B------:R-:W-:Y:S01]  /*16240*/  IMAD R0, R0, UR5, R4 ;  /* 0x0000000500007c24 */ /* 0x000fe2000f8e0204 */
[----:B0-----:R-:W-:Y:S01]  /*16250*/  ISETP.NE.AND P0, PT, R7, 0x1, PT ;  /* 0x000000010700780c */ /* 0x001fe20003f05270 */
[----:B------:R-:W0:Y:S01]  /*16260*/  S2R R9, SR_TID.X ;  /* 0x0000000000097919 */ /* 0x000e220000002100 */
[----:B------:R-:W-:-:S11]  /*16270*/  ULDC.64 UR4, c[0x0][0x2d0] ;  /* 0x0000b40000047ab9 */ /* 0x000fd60000000a00 */
[----:B------:R-:W3:Y:S01]  /*16280*/  @P0 LDC R6, c[0x0][0x450] ;  /* 0x00011400ff060b82 */ /* 0x000ee20000000800 */
[----:B-1----:R-:W-:-:S04]  /*16290*/  LOP3.LUT R5, R5, 0x7f, RZ, 0xc0, !PT ;  /* 0x0000007f05057812 */ /* 0x002fc800078ec0ff */
[----:B------:R-:W-:-:S04]  /*162a0*/  SHF.R.U32.HI R5, RZ, 0x3, R5 ;  /* 0x00000003ff057819 */ /* 0x000fc80000011605 */
[----:B------:R-:W-:Y:S02]  /*162b0*/  LOP3.LUT R8, R5, 0x70, R8, 0xf8, !PT ;  /* 0x0000007005087812 */ /* 0x000fe400078ef808 */
[----:B------:R-:W1:Y:S03]  /*162c0*/  @P0 LDC R5, c[0x0][0x44c] ;  /* 0x00011300ff050b82 */ /* 0x000e660000000800 */
[----:B--2---:R-:W-:Y:S02]  /*162d0*/  IMAD.IADD R4, R8, 0x1, R12 ;  /* 0x0000000108047824 */ /* 0x004fe400078e020c */
[----:B------:R2:W5:Y:S01]  /*162e0*/  LDL R8, [R1+0x24] ;  /* 0x0000240001087983 */ /* 0x0005620000100800 */
[----:B------:R-:W-:Y:S02]  /*162f0*/  IMAD.IADD R3, R3, 0x1, R0 ;  /* 0x0000000103037824 */ /* 0x000fe400078e0200 */
[----:B------:R-:W-:Y:S01]  /*16300*/  IMAD.MOV.U32 R0, RZ, RZ, R4 ;  /* 0x000000ffff007224 */ /* 0x000fe200078e0004 */
[----:B------:R-:W4:Y:S01]  /*16310*/  S2R R10, SR_TID.X ;  /* 0x00000000000a7919 */ /* 0x000f220000002100 */
[----:B-1----:R-:W-:-:S05]  /*16320*/  @P0 IMAD.HI.U32 R5, R4, R5, RZ ;  /* 0x0000000504050227 */ /* 0x002fca00078e00ff */
        /* <DEDUP_REMOVED lines=9> */
[----:B------:R-:W-:Y:S01]  /*163c0*/  SHF.R.S32.HI R0, RZ, 0x1f, R4 ;  /* 0x0000001fff007819 */ /* 0x000fe20000011404 */
[----:B0-----:R-:W-:-:S04]  /*163d0*/  IMAD.SHL.U32 R9, R9, 0x8, RZ ;  /* 0x0000000809097824 */ /* 0x001fc800078e00ff */
[----:B------:R-:W-:Y:S02]  /*163e0*/  IMAD R0, R0, UR4, RZ ;  /* 0x0000000400007c24 */ /* 0x000fe4000f8e02ff */
[----:B------:R-:W-:-:S04]  /*163f0*/  IMAD.WIDE.U32 R2, R4, UR4, R2 ;  /* 0x0000000404027c25 */ /* 0x000fc8000f8e0002 */
[----:B------:R-:W-:Y:S01]  /*16400*/  IMAD R4, R4, UR5, R0 ;  /* 0x0000000504047c24 */ /* 0x000fe2000f8e0200 */
[----:B------:R-:W-:Y:S01]  /*16410*/  ULDC.64 UR4, c[0x0][0x280] ;  /* 0x0000a00000047ab9 */ /* 0x000fe20000000a00 */
[----:B------:R-:W-:Y:S02]  /*16420*/  LOP3.LUT R9, R9, 0x38, RZ, 0xc0, !PT ;  /* 0x0000003809097812 */ /* 0x000fe400078ec0ff */
[----:B------:R-:W-:Y:S01]  /*16430*/  IMAD.IADD R4, R3, 0x1, R4 ;  /* 0x0000000103047824 */ /* 0x000fe200078e0204 */
[----:B------:R-:W-:Y:S01]  /*16440*/  LEA R0, P1, R2, UR4, 0x1 ;  /* 0x0000000402007c11 */ /* 0x000fe2000f8208ff */
[----:B------:R-:W-:Y:S01]  /*16450*/  UMOV UR4, 0xffffffff ;  /* 0xffffffff00047882 */ /* 0x000fe20000000000 */
[----:B----4-:R-:W-:Y:S02]  /*16460*/  LOP3.LUT R10, R10, 0x7f, RZ, 0xc0, !PT ;  /* 0x0000007f0a0a7812 */ /* 0x010fe400078ec0ff */
[----:B------:R-:W-:Y:S02]  /*16470*/  ISETP.GE.AND P0, PT, R9, UR6, PT ;  /* 0x0000000609007c0c */ /* 0x000fe4000bf06270 */
[----:B------:R-:W-:-:S02]  /*16480*/  LEA.HI.X R2, R2, UR5, R4, 0x1, P1 ;  /* 0x0000000502027c11 */ /* 0x000fc400088f0c04 */
[----:B------:R-:W-:Y:S01]  /*16490*/  SHF.R.U32.HI R10, RZ, 0x3, R10 ;  /* 0x00000003ff0a7819 */ /* 0x000fe2000001160a */
[----:B--2---:R-:W-:Y:S08]  /*164a0*/  BRA.DIV UR4, `(.L_x_2478) ;  /* 0x0000004a04107947 */ /* 0x004ff0000b800000 */
[----:B------:R-:W2:Y:S04]  /*164b0*/  LDL.LU R6, [R1+0x2c] ;  /* 0x00002c0001067983 */ /* 0x000ea80000300800 */
[----:B------:R-:W3:Y:S01]  /*164c0*/  LDL.LU R11, [R1+0x28] ;  /* 0x00002800010b7983 */ /* 0x000ee20000300800 */
[----:B--2---:R-:W-:-:S03]  /*164d0*/  IMAD R4, R6, R7, RZ ;  /* 0x0000000706047224 */ /* 0x004fc600078e02ff */
[----:B------:R-:W0:Y:S01]  /*164e0*/  SHFL.IDX PT, R7, R0, RZ, 0x181f ;  /* 0x00181fff00077589 */ /* 0x000e2200000e0000 */
[----:B---3--:R-:W-:-:S03]  /*164f0*/  IMAD.IADD R3, R10, 0x1, R11 ;  /* 0x000000010a037824 */ /* 0x008fc600078e020b */
[----:B------:R-:W1:Y:S01]  /*16500*/  SHFL.IDX PT, R6, R2, RZ, 0x181f ;  /* 0x00181fff02067589 */ /* 0x000e6200000e0000 */
[C---:B------:R-:W-:Y:S01]  /*16510*/  VIADD R5, R3.reuse, 0x10 ;  /* 0x0000001003057836 */ /* 0x040fe20000000000 */
        /* <DEDUP_REMOVED lines=55> */
[----:B------:R-:W-:Y:S04]  /*16890*/  SHFL.IDX PT, R0, R0, 0x7, 0x181f ;  /* 0x00f81f0000007f89 */ /* 0x000fe800000e0000 */
[----:B0-----:R-:W0:Y:S03]  /*168a0*/  SHFL.IDX PT, R6, R2, 0x6, 0x181f ;  /* 0x00d81f0002067f89 */ /* 0x001e2600000e0000 */
[----:B-1----:R-:W-:-:S05]  /*168b0*/  @!P1 LEA R5, P2, R9, R5, 0x1 ;  /* 0x0000000509059211 */ /* 0x002fca00078408ff */
[----:B0-----:R-:W-:-:S04]  /*168c0*/  @!P1 IMAD.X R6, RZ, RZ, R6, P2 ;  /* 0x000000ffff069224 */ /* 0x001fc800010e0606 */
[----:B------:R-:W-:Y:S02]  /*168d0*/  @!P1 IMAD.MOV.U32 R7, RZ, RZ, R6 ;  /* 0x000000ffff079224 */ /* 0x000fe400078e0006 */
[----:B------:R-:W-:Y:S02]  /*168e0*/  @!P1 IMAD.MOV.U32 R6, RZ, RZ, R5 ;  /* 0x000000ffff069224 */ /* 0x000fe400078e0005 */
[----:B------:R0:W1:Y:S04]  /*168f0*/  SHFL.IDX PT, R5, R2, 0x7, 0x181f ;  /* 0x00f81f0002057f89 */ /* 0x00006800000e0000 */
[----:B------:R0:W-:Y:S02]  /*16900*/  @!P1 LDGSTS.E.BYPASS.LTC128B.128 [R8+0x1b400], desc[UR40][R6.64], !P0 ;  /* 0x1b40000006089fae */ /* 0x0001e4000c101d68 */
.L_x_2597:
[----:B------:R-:W-:-:S05]  /*16910*/  VIADD R3, R3, 0x70 ;  /* 0x0000007003037836 */ /* 0x000fca0000000000 */
[----:B------:R-:W-:-:S13]  /*16920*/  ISETP.GE.AND P1, PT, R3, R4, PT ;  /* 0x000000040300720c */ /* 0x000fda0003f26270 */
[----:B0-----:R-:W-:-:S05]  /*16930*/  @!P1 LEA R2, P2, R9, R0, 0x1 ;  /* 0x0000000009029211 */ /* 0x001fca00078408ff */
[----:B-1----:R-:W-:-:S05]  /*16940*/  @!P1 IMAD.X R3, RZ, RZ, R5, P2 ;  /* 0x000000ffff039224 */ /* 0x002fca00010e0605 */
[----:B------:R-:W-:Y:S01]  /*16950*/  @!PT LDS RZ, [RZ] ;  /* 0x00000000fffff984 */ /* 0x000fe20000000800 */
[----:B------:R-:W-:Y:S01]  /*16960*/  @!PT LDS RZ, [RZ] ;  /* 0x00000000fffff984 */ /* 0x000fe20000000800 */
[----:B------:R-:W-:Y:S01]  /*16970*/  @!PT LDS RZ, [RZ] ;  /* 0x00000000fffff984 */ /* 0x000fe20000000800 */
[----:B------:R0:W-:Y:S01]  /*16980*/  @!P1 LDGSTS.E.BYPASS.LTC128B.128 [R8+0x1bc00], desc[UR40][R2.64], !P0 ;  /* 0x1bc0000002089fae */ /* 0x0001e2000c101d68 */
[----:B------:R-:W-:Y:S01]  /*16990*/  PLOP3.LUT P0, PT, PT, PT, PT, 0x80, 0x0 ;  /* 0x000000000000781c */ /* 0x000fe20003f0f070 */
[----:B------:R-:W-:-:S12]  /*169a0*/  NOP ;  /* 0x0000000000007918 */ /* 0x000fd80000000000 */
.L_x_2479:
        /* <DEDUP_REMOVED lines=18> */
.L_x_2598:
[----:B------:R-:W-:Y:S05]  /*16ad0*/  BSYNC B0 ;  /* 0x0000000000007941 */ /* 0x000fea0003800000 */
.L_x_2480:
[----:B------:R-:W-:Y:S01]  /*16ae0*/  LOP3.LUT P0, RZ, R18, 0x1, RZ, 0xc0, !PT ;  /* 0x0000000112ff7812 */ /* 0x000fe2000780c0ff */
[----:B------:R-:W-:-:S12]  /*16af0*/  BSSY B0, `(.L_x_2482) ;  /* 0x000005b000007945 */ /* 0x000fd80003800000 */
[----:B------:R-:W-:Y:S05]  /*16b00*/  @!P0 BRA `(.L_x_2483) ;  /* 0x0000000400648947 */ /* 0x000fea0003800000 */
[----:B------:R-:W2:Y:S04]  /*16b10*/  LDL R2, [R1+0x10] ;  /* 0x0000100001027983 */ /* 0x000ea80000100800 */
[----:B------:R-:W0:Y:S01]  /*16b20*/  LDL R4, [R1+0x14] ;  /* 0x0000140001047983 */ /* 0x000e220000100800 */
[----:B------:R-:W-:Y:S01]  /*16b30*/  BSSY B1, `(.L_x_2484) ;  /* 0x0000008000017945 */ /* 0x000fe20003800000 */
[----:B------:R-:W1:Y:S02]  /*16b40*/  S2R R3, SR_TID.X ;  /* 0x0000000000037919 */ /* 0x000e640000002100 */
[----:B-1----:R-:W-:-:S04]  /*16b50*/  LOP3.LUT R3, R3, 0x7f, RZ, 0xc0, !PT ;  /* 0x0000007f03037812 */ /* 0x002fc800078ec0ff */
[----:B------:R-:W-:Y:S01]  /*16b60*/  ISETP.NE.AND P1, PT, R3, RZ, PT ;  /* 0x000000ff0300720c */ /* 0x000fe20003f25270 */
[----:B--2---:R-:W-:Y:S01]  /*16b70*/  IMAD R2, R2, 0x8, R19 ;  /* 0x0000000802027824 */ /* 0x004fe200078e0213 */
[----:B0-----:R-:W-:-:S04]  /*16b80*/  SHF.L.U32 R0, R4, 0x1f, RZ ;  /* 0x0000001f04007819 */ /* 0x001fc800000006ff */
[----:B------:R-:W0:Y:S02]  /*16b90*/  SYNCS.PHASECHK.TRANS64.TRYWAIT P0, [R2+URZ+0x22860], R0 ;  /* 0x02286000020075a7 */ /* 0x000e24000800017f */
[----:B0-----:R-:W-:Y:S05]  /*16ba0*/  @!P0 BRA `(.L_x_2485) ;  /* 0x0000004800f88947 */ /* 0x001fea0003800000 */
.L_x_2599:
[----:B------:R-:W-:Y:S05]  /*16bb0*/  BSYNC B1 ;  /* 0x0000000000017941 */ /* 0x000fea0003800000 */
.L_x_2484:
        /* <DEDUP_REMOVED lines=9> */
.L_x_2487:
[----:B------:R-:W-:Y:S05]  /*16c50*/  BSYNC B1 ;  /* 0x0000000000017941 */ /* 0x000fea0003800000 */
.L_x_2486:
[----:B0-----:R-:W2:Y:S04]  /*16c60*/  LDL R0, [R1+0x10] ;  /* 0x0000100001007983 */ /* 0x001ea80000100800 */
[----:B------:R-:W3:Y:S04]  /*16c70*/  LDL R4, [R1+0x18] ;  /* 0x0000180001047983 */ /* 0x000ee80000100800 */
[----:B------:R-:W3:Y:S01]  /*16c80*/  LDL.LU R3, [R1+0x20] ;  /* 0x0000200001037983 */ /* 0x000ee20000300800 */
        /* <DEDUP_REMOVED lines=8> */
[----:B---3--:R-:W-:Y:S02]  /*16d10*/  IMAD R3, R3, 0x60, R4 ;  /* 0x0000006003037824 */ /* 0x008fe400078e0204 */
[----:B------:R-:W-:-:S07]  /*16d20*/  VIADD R4, R0, 0x400 ;  /* 0x0000040000047836 */ /* 0x000fce0000000000 */
.L_x_2488:
        /* <DEDUP_REMOVED lines=15> */
.L_x_2489:
        /* <DEDUP_REMOVED lines=15> */
.L_x_2490:
        /* <DEDUP_REMOVED lines=15> */
.L_x_2491:
        /* <DEDUP_REMOVED lines=10> */
.L_x_2483:
[----:B------:R-:W-:Y:S05]  /*170a0*/  BSYNC B0 ;  /* 0x0000000000007941 */ /* 0x000fea0003800000 */
.L_x_2482:
        /* <DEDUP_REMOVED lines=8> */
[----:B------:R-:W4:Y:S04]  /*17130*/  LDL.LU R7, [R1+0x54] ;  /* 0x0000540001077983 */ /* 0x000f280000300800 */
[----:B------:R-:W5:Y:S04]  /*17140*/  LDL.LU R6, [R1+0x34] ;  /* 0x0000340001067983 */ /* 0x000f680000300800 */
[----:B------:R-:W5:Y:S01]  /*17150*/  LDL.LU R4, [R1+0x58] ;  /* 0x0000580001047983 */ /* 0x000f620000300800 */
[----:B------:R-:W-:Y:S01]  /*17160*/  BSSY B2, `(.L_x_2494) ;  /* 0x00000b0000027945 */ /* 0x000fe20003800000 */
[----:B--2---:R-:W-:-:S04]  /*17170*/  VIADD R2, R9, 0x1 ;  /* 0x0000000109027836 */ /* 0x004fc80000000000 */
[----:B---3--:R-:W-:Y:S01]  /*17180*/  IMAD R2, R2, R8, RZ ;  /* 0x0000000802027224 */ /* 0x008fe200078e02ff */
[----:B------:R-:W-:Y:S02]  /*17190*/  LOP3.LUT R8, RZ, R5, RZ, 0x33, !PT ;  /* 0x00000005ff087212 */ /* 0x000fe400078e33ff */
[----:B----4-:R-:W-:Y:S02]  /*171a0*/  LOP3.LUT R3, RZ, R7, RZ, 0x33, !PT ;  /* 0x00000007ff037212 */ /* 0x010fe400078e33ff */
[----:B------:R-:W-:-:S04]  /*171b0*/  LOP3.LUT R2, RZ, R2, RZ, 0x33, !PT ;  /* 0x00000002ff027212 */ /* 0x000fc800078e33ff */
[----:B-----5:R-:W-:Y:S02]  /*171c0*/  VIADDMNMX R2, R2, -R6, R3, !PT ;  /* 0x8000000602027246 */ /* 0x020fe40007800103 */
[----:B------:R-:W-:-:S04]  /*171d0*/  LOP3.LUT R4, RZ, R4, RZ, 0x33, !PT ;  /* 0x00000004ff047212 */ /* 0x000fc800078e33ff */
[----:B------:R-:W-:-:S04]  /*171e0*/  VIMNMX R4, R2, R4, !PT ;  /* 0x0000000402047248 */ /* 0x000fc80007fe0100 */
[----:B------:R-:W-:Y:S02]  /*171f0*/  VIADDMNMX R8, R4, 0x2, R8, !PT ;  /* 0x0000000204087846 */ /* 0x000fe40007800108 */
[----:B------:R-:W-:-:S05]  /*17200*/  LOP3.LUT R2, RZ, R4, RZ, 0x33, !PT ;  /* 0x00000004ff027212 */ /* 0x000fca00078e33ff */
[----:B------:R-:W-:-:S05]  /*17210*/  IMAD.IADD R2, R8, 0x1, R2 ;  /* 0x0000000108027824 */ /* 0x000fca00078e0202 */
[----:B------:R-:W-:-:S04]  /*17220*/  LOP3.LUT R2, R2, 0x1, RZ, 0xc0, !PT ;  /* 0x0000000102027812 */ /* 0x000fc800078ec0ff */
[----:B------:R-:W-:-:S13]  /*17230*/  ISETP.NE.U32.AND P0, PT, R2, 0x1, PT ;  /* 0x000000010200780c */ /* 0x000fda0003f05070 */
[----:B------:R-:W-:Y:S05]  /*17240*/  @P0 BRA `(.L_x_2495) ;  /* 0x0000000800840947 */ /* 0x000fea0003800000 */
[----:B------:R-:W2:Y:S04]  /*17250*/  LDL.LU R5, [R1+0x10] ;  /* 0x0000100001057983 */ /* 0x000ea80000300800 */
[----:B------:R-:W3:Y:S01]  /*17260*/  LDL.LU R9, [R1+0x14] ;  /* 0x0000140001097983 */ /* 0x000ee20000300800 */
[----:B------:R-:W-:Y:S01]  /*17270*/  LOP3.LUT P2, RZ, R18, 0x1, RZ, 0xc0, !PT ;  /* 0x0000000112ff7812 */ /* 0x000fe2000784c0ff */
[----:B------:R-:W-:Y:S01]  /*17280*/  BSSY B1, `(.L_x_2496) ;  /* 0x000009b000017945 */ /* 0x000fe20003800000 */
[----:B--2---:R-:W-:-:S05]  /*17290*/  VIADD R2, R5, 0x1 ;  /* 0x0000000105027836 */ /* 0x004fca0000000000 */
[----:B------:R-:W-:-:S04]  /*172a0*/  ISETP.NE.AND P0, PT, R2, 0x2, PT ;  /* 0x000000020200780c */ /* 0x000fc80003f05270 */
[----:B------:R-:W-:Y:S02]  /*172b0*/  SEL R3, RZ, 0x1, P0 ;  /* 0x00000001ff037807 */ /* 0x000fe40000000000 */
[----:B------:R-:W-:Y:S02]  /*172c0*/  SEL R10, R2, RZ, P0 ;  /* 0x000000ff020a7207 */ /* 0x000fe40000000000 */
[----:B---3--:R-:W-:-:S05]  /*172d0*/  LOP3.LUT R9, R9, R3, RZ, 0x3c, !PT ;  /* 0x0000000309097212 */ /* 0x008fca00078e3cff */
[----:B------:R0:W-:Y:S04]  /*172e0*/  STL [R1+0x14], R9 ;  /* 0x0000140901007387 */ /* 0x0001e80000100800 */
[----:B------:R0:W-:Y:S01]  /*172f0*/  STL [R1+0x10], R10 ;  /* 0x0000100a01007387 */ /* 0x0001e20000100800 */
        /* <DEDUP_REMOVED lines=24> */
.L_x_2498:
        /* <DEDUP_REMOVED lines=8> */
.L_x_2600:
[----:B------:R-:W-:Y:S05]  /*17500*/  BSYNC B3 ;  /* 0x0000000000037941 */ /* 0x000fea0003800000 */
.L_x_2499:
        /* <DEDUP_REMOVED lines=9> */
.L_x_2502:
[----:B------:R-:W-:Y:S05]  /*175a0*/  BSYNC B3 ;  /* 0x0000000000037941 */ /* 0x000fea0003800000 */
.L_x_2501:
[----:B------:R-:W3:Y:S04]  /*175b0*/  LDL R5, [R1+0x10] ;  /* 0x0000100001057983 */ /* 0x000ee80000100800 */
[----:B-1----:R-:W4:Y:S01]  /*175c0*/  LDL R6, [R1+0x18] ;  /* 0x0000180001067983 */ /* 0x002f220000100800 */
[----:B0-----:R-:W-:Y:S01]  /*175d0*/  IMAD.MOV.U32 R9, RZ, RZ, RZ ;  /* 0x000000ffff097224 */ /* 0x001fe200078e00ff */
[----:B------:R-:W-:Y:S01]  /*175e0*/  UIADD3 UR4, UP0, UR38, 0x370, URZ ;  /* 0x0000037026047890 */ /* 0x000fe2000ff1e03f */
[----:B------:R-:W-:Y:S01]  /*175f0*/  PLOP3.LUT P0, PT, PT, PT, PT, 0x80, 0x0 ;  /* 0x000000000000781c */ /* 0x000fe20003f0f070 */
[----:B------:R-:W-:Y:S01]  /*17600*/  UMOV UR6, 0x0 ;  /* 0x0000000000067882 */ /* 0x000fe20000000000 */
[----:B------:R-:W-:Y:S01]  /*17610*/  UMOV UR7, 0x14f00000 ;  /* 0x14f0000000077882 */ /* 0x000fe20000000000 */
[----:B------:R-:W-:Y:S01]  /*17620*/  R2UR UR10, R9 ;  /* 0x00000000090a72ca */ /* 0x000fe200000e0000 */
[----:B------:R-:W-:Y:S01]  /*17630*/  UIADD3.X UR5, URZ, UR39, URZ, UP0, !UPT ;  /* 0x000000273f057290 */ /* 0x000fe200087fe43f */
[----:B---3--:R-:W-:-:S02]  /*17640*/  IMAD R5, R5, 0x3000, R19 ;  /* 0x0000300005057824 */ /* 0x008fc400078e0213 */
[----:B----4-:R-:W-:Y:S02]  /*17650*/  IMAD R0, R0, 0x60, R6 ;  /* 0x0000006000007824 */ /* 0x010fe400078e0206 */
[----:B------:R-:W-:Y:S02]  /*17660*/  VIADD R5, R5, 0x1c400 ;  /* 0x0001c40005057836 */ /* 0x000fe40000000000 */
[----:B------:R-:W-:-:S07]  /*17670*/  VIADD R6, R3, 0x22830 ;  /* 0x0002283003067836 */ /* 0x000fce0000000000 */
.L_x_2503:
        /* <DEDUP_REMOVED lines=13> */
.L_x_2601:
[----:B------:R-:W-:Y:S05]  /*17750*/  BSYNC B3 ;  /* 0x0000000000037941 */ /* 0x000fea0003800000 */
.L_x_2504:
        /* <DEDUP_REMOVED lines=11> */
.L_x_2507:
[----:B------:R-:W-:Y:S05]  /*17810*/  BSYNC B3 ;  /* 0x0000000000037941 */ /* 0x000fea0003800000 */
.L_x_2506:
[----:B0-2---:R-:W2:Y:S01]  /*17820*/  LDL R2, [R1+0x10] ;  /* 0x0000100001027983 */ /* 0x005ea20000100800 */
        /* <DEDUP_REMOVED lines=9> */
.L_x_2508:
        /* <DEDUP_REMOVED lines=15> */
.L_x_2509:
        /* <DEDUP_REMOVED lines=15> */
.L_x_2510:
        /* <DEDUP_REMOVED lines=15> */
.L_x_2511:
        /* <DEDUP_REMOVED lines=10> */
.L_x_2497:
[----:B------:R-:W-:Y:S05]  /*17c30*/  BSYNC B1 ;  /* 0x0000000000017941 */ /* 0x000fea0003800000 */
.L_x_2496:
[----:B------:R-:W2:Y:S02]  /*17c40*/  LDL.LU R5, [R1+0x30] ;  /* 0x0000300001057983 */ /* 0x000ea40000300800 */
[----:B--2---:R-:W-:-:S07]  /*17c50*/  VIADD R0, R5, 0xfffffffd ;  /* 0xfffffffd05007836 */ /* 0x004fce0000000000 */
.L_x_2495:
[----:B------:R-:W-:Y:S05]  /*17c60*/  BSYNC B2 ;  /* 0x0000000000027941 */ /* 0x000fea0003800000 */
.L_x_2494:
[----:B------:R-:W-:-:S05]  /*17c70*/  VIADD R8, R8, 0xfffffffe ;  /* 0xfffffffe08087836 */ /* 0x000fca0000000000 */
[----:B------:R-:W-:-:S13]  /*17c80*/  ISETP.NE.AND P0, PT, R8, R4, PT ;  /* 0x000000040800720c */ /* 0x000fda0003f05270 */
[----:B------:R-:W-:Y:S05]  /*17c90*/  @!P0 BRA `(.L_x_2493) ;  /* 0x0000001400008947 */ /* 0x000fea0003800000 */
.L_x_2544:
[----:B------:R-:W2:Y:S04]  /*17ca0*/  LDL.LU R3, [R1+0x10] ;  /* 0x0000100001037983 */ /* 0x000ea80000300800 */
[----:B------:R-:W3:Y:S01]  /*17cb0*/  LDL.LU R2, [R1+0x14] ;  /* 0x0000140001027983 */ /* 0x000ee20000300800 */
[----:B------:R-:W-:Y:S01]  /*17cc0*/  LOP3.LUT P1, RZ, R18, 0x1, RZ, 0xc0, !PT ;  /* 0x0000000112ff7812 */ /* 0x000fe2000782c0ff */
[----:B------:R-:W-:Y:S05]  /*17cd0*/  YIELD ;  /* 0x0000000000007946 */ /* 0x000fea0003800000 */
[----:B------:R-:W-:Y:S01]  /*17ce0*/  BSSY B1, `(.L_x_2512) ;  /* 0x0000098000017945 */ /* 0x000fe20003800000 */
[----:B--2---:R-:W-:-:S05]  /*17cf0*/  VIADD R7, R3, 0x1 ;  /* 0x0000000103077836 */ /* 0x004fca0000000000 */
[----:B------:R-:W-:-:S04]  /*17d00*/  ISETP.NE.AND P0, PT, R7, 0x2, PT ;  /* 0x000000020700780c */ /* 0x000fc80003f05270 */
[----:B------:R-:W-:Y:S02]  /*17d10*/  SEL R6, RZ, 0x1, P0 ;  /* 0x00000001ff067807 */ /* 0x000fe40000000000 */
[----:B------:R-:W-:Y:S02]  /*17d20*/  SEL R7, R7, RZ, P0 ;  /* 0x000000ff07077207 */ /* 0x000fe40000000000 */
[----:B---3--:R-:W-:Y:S01]  /*17d30*/  LOP3.LUT R6, R2, R6, RZ, 0x3c, !PT ;  /* 0x0000000602067212 */ /* 0x008fe200078e3cff */
[----:B0-----:R-:W-:Y:S06]  /*17d40*/  @!P1 BRA `(.L_x_2513) ;  /* 0x0000000800449947 */ /* 0x001fec0003800000 */
        /* <DEDUP_REMOVED lines=24> */
.L_x_2514:
        /* <DEDUP_REMOVED lines=8> */
.L_x_2602:
[----:B------:R-:W-:Y:S05]  /*17f50*/  BSYNC B2 ;  /* 0x0000000000027941 */ /* 0x000fea0003800000 */
.L_x_2515:
        /* <DEDUP_REMOVED lines=9> */
.L_x_2518:
[----:B------:R-:W-:Y:S05]  /*17ff0*/  BSYNC B2 ;  /* 0x0000000000027941 */ /* 0x000fea0003800000 */
.L_x_2517:
        /* <DEDUP_REMOVED lines=12> */
.L_x_2519:
        /* <DEDUP_REMOVED lines=13> */
.L_x_2603:
[----:B------:R-:W-:Y:S05]  /*18190*/  BSYNC B2 ;  /* 0x0000000000027941 */ /* 0x000fea0003800000 */
.L_x_2520:
        /* <DEDUP_REMOVED lines=11> */
.L_x_2523:
[----:B------:R-:W-:Y:S05]  /*18250*/  BSYNC B2 ;  /* 0x0000000000027941 */ /* 0x000fea0003800000 */
.L_x_2522:
        /* <DEDUP_REMOVED lines=9> */
.L_x_2524:
        /* <DEDUP_REMOVED lines=15> */
.L_x_2525:
        /* <DEDUP_REMOVED lines=15> */
.L_x_2526:
        /* <DEDUP_REMOVED lines=15> */
.L_x_2527:
        /* <DEDUP_REMOVED lines=10> */
.L_x_2513:
[----:B------:R-:W-:Y:S05]  /*18660*/  BSYNC B1 ;  /* 0x0000000000017941 */ /* 0x000fea0003800000 */
.L_x_2512:
[----:B------:R-:W-:Y:S01]  /*18670*/  VIADD R7, R7, 0x1 ;  /* 0x0000000107077836 */ /* 0x000fe20000000000 */
[----:B------:R-:W-:Y:S01]  /*18680*/  LOP3.LUT P2, RZ, R18, 0x1, RZ, 0xc0, !PT ;  /* 0x0000000112ff7812 */ /* 0x000fe2000784c0ff */
[----:B------:R-:W-:Y:S03]  /*18690*/  BSSY B1, `(.L_x_2528) ;  /* 0x000009c000017945 */ /* 0x000fe60003800000 */
[----:B------:R-:W-:-:S04]  /*186a0*/  ISETP.NE.AND P0, PT, R7, 0x2, PT ;  /* 0x000000020700780c */ /* 0x000fc80003f05270 */
[----:B------:R-:W-:Y:S02]  /*186b0*/  SEL R2, RZ, 0x1, P0 ;  /* 0x00000001ff027807 */ /* 0x000fe40000000000 */
[----:B0-----:R-:W-:Y:S02]  /*186c0*/  SEL R9, R7, RZ, P0 ;  /* 0x000000ff07097207 */ /* 0x001fe40000000000 */
[----:B------:R-:W-:Y:S01]  /*186d0*/  LOP3.LUT R8, R6, R2, RZ, 0x3c, !PT ;  /* 0x0000000206087212 */ /* 0x000fe200078e3cff */
[----:B------:R-:W-:-:S04]  /*186e0*/  VIADD R6, R0, 0xffffffff ;  /* 0xffffffff00067836 */ /* 0x000fc80000000000 */
[----:B------:R0:W-:Y:S04]  /*186f0*/  STL [R1+0x14], R8 ;  /* 0x0000140801007387 */ /* 0x0001e80000100800 */
[----:B------:R0:W-:Y:S01]  /*18700*/  STL [R1+0x10], R9 ;  /* 0x0000100901007387 */ /* 0x0001e20000100800 */
[----:B------:R-:W-:Y:S05]  /*18710*/  @!P2 BRA `(.L_x_2529) ;  /* 0x00000008004ca947 */ /* 0x000fea0003800000 */
        /* <DEDUP_REMOVED lines=24> */
.L_x_2530:
        /* <DEDUP_REMOVED lines=8> */
.L_x_2604:
[----:B------:R-:W-:Y:S05]  /*18920*/  BSYNC B2 ;  /* 0x0000000000027941 */ /* 0x000fea0003800000 */
.L_x_2531:
        /* <DEDUP_REMOVED lines=9> */
.L_x_2534:
[----:B------:R-:W-:Y:S05]  /*189c0*/  BSYNC B2 ;  /* 0x0000000000027941 */ /* 0x000fea0003800000 */
.L_x_2533:
[----:B------:R-:W2:Y:S04]  /*189d0*/  LDL R5, [R1+0x10] ;  /* 0x0000100001057983 */ /* 0x000ea80000100800 */
[----:B------:R-:W3:Y:S01]  /*189e0*/  LDL R4, [R1+0x18] ;  /* 0x0000180001047983 */ /* 0x000ee20000100800 */
[----:B------:R-:W-:Y:S01]  /*189f0*/  IMAD.MOV.U32 R10, RZ, RZ, RZ ;  /* 0x000000ffff0a7224 */ /* 0x000fe200078e00ff */
[----:B------:R-:W-:Y:S01]  /*18a00*/  UIADD3 UR4, UP0, UR38, 0x370, URZ ;  /* 0x0000037026047890 */ /* 0x000fe2000ff1e03f */
[----:B------:R-:W-:Y:S01]  /*18a10*/  PLOP3.LUT P0, PT, PT, PT, PT, 0x80, 0x0 ;  /* 0x000000000000781c */ /* 0x000fe20003f0f070 */
[----:B------:R-:W-:Y:S01]  /*18a20*/  UMOV UR6, 0x0 ;  /* 0x0000000000067882 */ /* 0x000fe20000000000 */
[----:B------:R-:W-:Y:S01]  /*18a30*/  UMOV UR7, 0x14f00000 ;  /* 0x14f0000000077882 */ /* 0x000fe20000000000 */
[----:B------:R-:W-:Y:S01]  /*18a40*/  R2UR UR10, R10 ;  /* 0x000000000a0a72ca */ /* 0x000fe200000e0000 */
[----:B------:R-:W-:Y:S01]  /*18a50*/  UIADD3.X UR5, URZ, UR39, URZ, UP0, !UPT ;  /* 0x000000273f057290 */ /* 0x000fe200087fe43f */
[----:B--2---:R-:W-:-:S02]  /*18a60*/  IMAD R5, R5, 0x3000, R19 ;  /* 0x0000300005057824 */ /* 0x004fc400078e0213 */
[----:B---3--:R-:W-:Y:S02]  /*18a70*/  IMAD R4, R7, 0x60, R4 ;  /* 0x0000006007047824 */ /* 0x008fe400078e0204 */
[----:B------:R-:W-:Y:S02]  /*18a80*/  VIADD R5, R5, 0x1c400 ;  /* 0x0001c40005057836 */ /* 0x000fe40000000000 */
[----:B------:R-:W-:-:S07]  /*18a90*/  VIADD R7, R2, 0x22830 ;  /* 0x0002283002077836 */ /* 0x000fce0000000000 */
.L_x_2535:
        /* <DEDUP_REMOVED lines=13> */
.L_x_2605:
[----:B------:R-:W-:Y:S05]  /*18b70*/  BSYNC B2 ;  /* 0x0000000000027941 */ /* 0x000fea0003800000 */
.L_x_2536:
[----:B------:R-:W-:Y:S01]  /*18b80*/  BSSY B2, `(.L_x_2538) ;  /* 0x000000b000027945 */ /* 0x000fe20003800000 */
[----:B0-----:R-:W-:Y:S02]  /*18b90*/  IMAD.MOV.U32 R8, RZ, RZ, 0x0 ;  /* 0x00000000ff087424 */ /* 0x001fe400078e00ff */
[----:B------:R-:W-:Y:S01]  /*18ba0*/  IMAD.MOV.U32 R9, RZ, RZ, 0x14f00000 ;  /* 0x14f00000ff097424 */ /* 0x000fe200078e00ff */
        /* <DEDUP_REMOVED lines=8> */
.L_x_2539:
[----:B------:R-:W-:Y:S05]  /*18c30*/  BSYNC B2 ;  /* 0x0000000000027941 */ /* 0x000fea0003800000 */
.L_x_2538:
[----:B-12---:R-:W2:Y:S01]  /*18c40*/  LDL R3, [R1+0x10] ;  /* 0x0000100001037983 */ /* 0x006ea20000100800 */
        /* <DEDUP_REMOVED lines=9> */
.L_x_2540:
        /* <DEDUP_REMOVED lines=15> */
.L_x_2541:
        /* <DEDUP_REMOVED lines=15> */
.L_x_2542:
        /* <DEDUP_REMOVED lines=15> */
.L_x_2543:
        /* <DEDUP_REMOVED lines=10> */
.L_x_2529:
[----:B------:R-:W-:Y:S05]  /*19050*/  BSYNC B1 ;  /* 0x0000000000017941 */ /* 0x000fea0003800000 */
.L_x_2528:
[----:B------:R-:W2:Y:S01]  /*19060*/  LDL R5, [R1+0x1c] ;  /* 0x00001c0001057983 */ /* 0x000ea20000100800 */
[----:B------:R-:W-:Y:S01]  /*19070*/  VIADD R0, R0, 0xfffffffe ;  /* 0xfffffffe00007836 */ /* 0x000fe20000000000 */
[----:B--2---:R-:W-:-:S13]  /*19080*/  ISETP.GT.AND P0, PT, R6, R5, PT ;  /* 0x000000050600720c */ /* 0x004fda0003f04270 */
[----:B------:R-:W-:Y:S05]  /*19090*/  @P0 BRA `(.L_x_2544) ;  /* 0xffffffec00000947 */ /* 0x000fea000383ffff */
.L_x_2493:
[----:B------:R-:W-:Y:S05]  /*190a0*/  BSYNC B0 ;  /* 0x0000000000007941 */ /* 0x000fea0003800000 */
.L_x_2492:
[----:B------:R-:W2:Y:S04]  /*190b0*/  LDL.LU R4, [R1+0x10] ;  /* 0x0000100001047983 */ /* 0x000ea80000300800 */
[----:B------:R-:W3:Y:S01]  /*190c0*/  LDL.LU R3, [R1+0x14] ;  /* 0x0000140001037983 */ /* 0x000ee20000300800 */
[----:B------:R-:W1:Y:S01]  /*190d0*/  S2R R2, SR_TID.X ;  /* 0x0000000000027919 */ /* 0x000e620000002100 */
[----:B------:R-:W-:Y:S01]  /*190e0*/  BSSY B0, `(.L_x_2545) ;  /* 0x0000016000007945 */ /* 0x000fe20003800000 */
[----:B-1----:R-:W-:-:S04]  /*190f0*/  LOP3.LUT R2, R2, 0x7f, RZ, 0xc0, !PT ;  /* 0x0000007f02027812 */ /* 0x002fc800078ec0ff */
[----:B------:R-:W-:Y:S01]  /*19100*/  ISETP.NE.AND P1, PT, R2, RZ, PT ;  /* 0x000000ff0200720c */ /* 0x000fe20003f25270 */
[----:B--2---:R-:W-:-:S05]  /*19110*/  VIADD R0, R4, 0x1 ;  /* 0x0000000104007836 */ /* 0x004fca0000000000 */
[----:B------:R-:W-:-:S04]  /*19120*/  ISETP.NE.AND P0, PT, R0, 0x2, PT ;  /* 0x000000020000780c */ /* 0x000fc80003f05270 */
[----:B------:R-:W-:-:S04]  /*19130*/  SEL R2, RZ, 0x1, P0 ;  /* 0x00000001ff027807 */ /* 0x000fc80000000000 */
[----:B---3--:R-:W-:-:S05]  /*19140*/  LOP3.LUT R3, R3, R2, RZ, 0x3c, !PT ;  /* 0x0000000203037212 */ /* 0x008fca00078e3cff */
[----:B------:R1:W-:Y:S01]  /*19150*/  STL [R1+0x14], R3 ;  /* 0x0000140301007387 */ /* 0x0003e20000100800 */
        /* <DEDUP_REMOVED lines=14> */
.L_x_2546:
[----:B------:R-:W-:Y:S05]  /*19240*/  BSYNC B0 ;  /* 0x0000000000007941 */ /* 0x000fea0003800000 */
.L_x_2545:
[----:B------:R-:W-:-:S05]  /*19250*/  SEL R0, R0, RZ, P0 ;  /* 0x000000ff00007207 */ /* 0x000fca0000000000 */
[----:B------:R3:W-:Y:S02]  /*19260*/  STL [R1+0x10], R0 ;  /* 0x0000100001007387 */ /* 0x0007e40000100800 */
.L_x_2464:
[----:B------:R-:W-:Y:S05]  /*19270*/  BSYNC B7 ;  /* 0x0000000000077941 */ /* 0x000fea0003800000 */
.L_x_2462:
[----:B------:R-:W-:-:S13]  /*19280*/  LOP3.LUT P0, RZ, R18, 0x2, RZ, 0xc0, !PT ;  /* 0x0000000212ff7812 */ /* 0x000fda000780c0ff */
[----:B------:R-:W-:Y:S05]  /*19290*/  @!P0 BRA `(.L_x_2547) ;  /* 0x00000000002c8947 */ /* 0x000fea0003800000 */
[----:B------:R-:W-:Y:S05]  /*192a0*/  WARPSYNC.ALL ;  /* 0x0000000000007948 */ /* 0x000fea0003800000 */
[----:B------:R-:W5:Y:S08]  /*192b0*/  S2UR UR5, SR_CgaCtaId ;  /* 0x00000000000579c3 */ /* 0x000f700000008800 */
[----:B------:R-:W-:Y:S06]  /*192c0*/  BAR.SYNC.DEFER_BLOCKING 0x5, 0x180 ;  /* 0x0146000000007b1d */ /* 0x000fec0000010000 */
[----:B------:R-:W-:-:S02]  /*192d0*/  UMOV UR4, 0x400 ;  /* 0x0000040000047882 */ /* 0x000fc40000000000 */
[----:B-----5:R-:W-:-:S06]  /*192e0*/  ULEA UR4, UR5, UR4, 0x18 ;  /* 0x0000000405047291 */ /* 0x020fcc000f8ec03f */
[----:B------:R-:W-:-:S05]  /*192f0*/  IMAD.U32 R19, RZ, RZ, UR4 ;  /* 0x00000004ff137e24 */ /* 0x000fca000f8e00ff */
[----:B01----:R-:W0:Y:S04]  /*19300*/  LDS.128 R4, [R19+0x228d0] ;  /* 0x0228d00013047984 */ /* 0x003e280000000c00 */
[----:B0-----:R0:W-:Y:S04]  /*19310*/  STL.64 [R1], R4 ;  /* 0x0000000401007387 */ /* 0x0011e80000100a00 */
[----:B------:R0:W-:Y:S01]  /*19320*/  STL.64 [R1+0x8], R6 ;  /* 0x0000080601007387 */ /* 0x0001e20000100a00 */
[----:B------:R-:W-:Y:S06]  /*19330*/  BAR.ARV 0x4, 0x180 ;  /* 0x0106000000007b1d */ /* 0x000fec0000002000 */
[----:B------:R-:W-:Y:S05]  /*19340*/  BRA `(.L_x_2548) ;  /* 0x0000001000307947 */ /* 0x000fea0003800000 */
.L_x_2547:
[----:B------:R-:W5:Y:S01]  /*19350*/  S2R R16, SR_TID.X ;  /* 0x0000000000107919 */ /* 0x000f620000002100 */
[----:B------:R-:W-:Y:S01]  /*19360*/  UMOV UR4, 0xffffffff ;  /* 0xffffffff00047882 */ /* 0x000fe20000000000 */
[----:B-----5:R-:W-:-:S04]  /*19370*/  LOP3.LUT R16, R16, 0x1f, RZ, 0xc0, !PT ;  /* 0x0000001f10107812 */ /* 0x020fc800078ec0ff */
[----:B------:R-:W-:Y:S01]  /*19380*/  ISETP.NE.AND P0, PT, R16, 0x1f, PT ;  /* 0x0000001f1000780c */ /* 0x000fe20003f05270 */
[----:B------:R-:W-:-:S12]  /*19390*/  BRA.DIV UR4, `(.L_x_2549) ;  /* 0x0000002604887947 */ /* 0x000fd8000b800000 */
[----:B-1----:R-:W0:Y:S01]  /*193a0*/  LDL.LU R3, [R1] ;  /* 0x0000000001037983 */ /* 0x002e220000300800 */
[----:B------:R-:W-:-:S03]  /*193b0*/  ULDC UR4, c[0x0][0xc3c] ;  /* 0x00030f0000047ab9 */ /* 0x000fc60000000800 */
[----:B------:R-:W3:Y:S01]  /*193c0*/  LDL R4, [R1+0xc] ;  /* 0x00000c0001047983 */ /* 0x000ee20000100800 */
[----:B0-2---:R-:W-:Y:S02]  /*193d0*/  IMAD.MOV.U32 R10, RZ, RZ, R3 ;  /* 0x000000ffff0a7224 */ /* 0x005fe400078e0003 */
[----:B---34-:R-:W-:-:S05]  /*193e0*/  IMAD.IADD R0, R4, 0x1, R16 ;  /* 0x0000000104007824 */ /* 0x018fca00078e0210 */
        /* <DEDUP_REMOVED lines=36> */
.L_x_2615:
[----:B------:R-:W-:Y:S02]  /*19630*/  ULDC UR4, c[0x0][0xc38] ;  /* 0x00030e0000047ab9 */ /* 0x000fe40000000800 */
[----:B------:R-:W-:-:S04]  /*19640*/  IMAD.U32 R7, RZ, RZ, UR4 ;  /* 0x00000004ff077e24 */ /* 0x000fc8000f8e00ff */
[----:B-1----:R-:W-:-:S04]  /*19650*/  IMAD R10, R14, R7, RZ ;  /* 0x000000070e0a7224 */ /* 0x002fc800078e02ff */
[----:B------:R-:W-:-:S05]  /*19660*/  IMAD.IADD R4, R9, 0x1, R10 ;  /* 0x0000000109047824 */ /* 0x000fca00078e020a */
[----:B------:R-:W-:-:S13]  /*19670*/  ISETP.GT.AND P6, PT, R4, R0, PT ;  /* 0x000000000400720c */ /* 0x000fda0003fc4270 */
[----:B------:R-:W-:Y:S05]  /*19680*/  @P6 BRA `(.L_x_2550) ;  /* 0x0000000000ac6947 */ /* 0x000fea0003800000 */
.L_x_2553:
        /* <DEDUP_REMOVED lines=37> */
.L_x_2623:
[----:B------:R-:W-:Y:S02]  /*198e0*/  ULDC UR4, c[0x0][0xc38] ;  /* 0x00030e0000047ab9 */ /* 0x000fe40000000800 */
[----:B------:R-:W-:-:S04]  /*198f0*/  IMAD.U32 R7, RZ, RZ, UR4 ;  /* 0x00000004ff077e24 */ /* 0x000fc8000f8e00ff */
[----:B-1----:R-:W-:-:S04]  /*19900*/  IMAD R10, R14, R7, RZ ;  /* 0x000000070e0a7224 */ /* 0x002fc800078e02ff */
[----:B------:R-:W-:-:S05]  /*19910*/  IMAD.IADD R4, R10, 0x1, R4 ;  /* 0x000000010a047824 */ /* 0x000fca00078e0204 */
[----:B------:R-:W-:-:S13]  /*19920*/  ISETP.GT.AND P6, PT, R4, R0, PT ;  /* 0x000000000400720c */ /* 0x000fda0003fc4270 */
[----:B------:R-:W-:Y:S05]  /*19930*/  @!P6 BRA `(.L_x_2553) ;  /* 0xfffffffc0054e947 */ /* 0x000fea000383ffff */
.L_x_2550:
[----:B------:R-:W-:Y:S01]  /*19940*/  IMAD.IADD R10, R4, 0x1, -R10 ;  /* 0x00000001040a7824 */ /* 0x000fe200078e0a0a */
[----:B------:R-:W-:-:S03]  /*19950*/  UMOV UR4, 0xffffffff ;  /* 0xffffffff00047882 */ /* 0x000fc60000000000 */
[----:B------:R-:W-:-:S05]  /*19960*/  IMAD R3, R2, R7, R10 ;  /* 0x0000000702037224 */ /* 0x000fca00078e020a */
[----:B------:R-:W-:Y:S01]  /*19970*/  ISETP.GT.AND P6, PT, R3, R0, PT ;  /* 0x000000000300720c */ /* 0x000fe20003fc4270 */
[----:B------:R-:W-:-:S12]  /*19980*/  BRA.DIV UR4, `(.L_x_2554) ;  /* 0x0000002a04147947 */ /* 0x000fd8000b800000 */
[----:B------:R-:W2:Y:S01]  /*19990*/  LDL.LU R11, [R1+0xc] ;  /* 0x00000c00010b7983 */ /* 0x000ea20000300800 */
[----:B------:R-:W-:-:S04]  /*199a0*/  VOTE.ANY R3, PT, !P6 ;  /* 0x0000000000037806 */ /* 0x000fc800070e0100 */
[----:B------:R-:W1:Y:S02]  /*199b0*/  POPC R9, R3 ;  /* 0x0000000300097309 */ /* 0x000e640000000000 */
[----:B-1----:R2:W1:Y:S04]  /*199c0*/  SHFL.IDX PT, R4, R5, R9, 0x1f ;  /* 0x00001f0905047589 */ /* 0x00246800000e0000 */
[----:B------:R3:W4:Y:S01]  /*199d0*/  SHFL.IDX PT, R6, R6, R9, 0x1f ;  /* 0x00001f0906067589 */ /* 0x00072200000e0000 */
[----:B--2---:R-:W-:-:S05]  /*199e0*/  IMAD.IADD R5, R9, 0x1, R11 ;  /* 0x0000000109057824 */ /* 0x004fca00078e020b */
[----:B-1--4-:R3:W-:Y:S02]  /*199f0*/  STL [R1+0xc], R5 ;  /* 0x00000c0501007387 */ /* 0x0127e40000100800 */
.L_x_2628:
[----:B------:R-:W-:-:S13]  /*19a00*/  ISETP.NE.AND P0, PT, R3, RZ, PT ;  /* 0x000000ff0300720c */ /* 0x000fda0003f05270 */
[----:B------:R-:W-:Y:S05]  /*19a10*/  @!P0 BRA `(.L_x_2555) ;  /* 0x0000000000108947 */ /* 0x000fea0003800000 */
[----:B------:R-:W-:Y:S01]  /*19a20*/  UMOV UR4, 0xffffffff ;  /* 0xffffffff00047882 */ /* 0x000fe20000000000 */
[----:B------:R-:W-:Y:S02]  /*19a30*/  VIADD R12, R9, 0xffffffff ;  /* 0xffffffff090c7836 */ /* 0x000fe40000000000 */
[----:B------:R-:W-:Y:S05]  /*19a40*/  BRA.DIV UR4, `(.L_x_2556) ;  /* 0x0000002a044c7947 */ /* 0x000fea000b800000 */
[----:B------:R1:W2:Y:S02]  /*19a50*/  SHFL.IDX PT, R8, R2, R12, 0x1f ;  /* 0x00001f0c02087589 */ /* 0x0002a400000e0000 */
.L_x_2555:
[----:B--2---:R-:W-:Y:S01]  /*19a60*/  IMAD R3, R8, R7, R10 ;  /* 0x0000000708037224 */ /* 0x004fe200078e020a */
[----:B------:R-:W-:-:S03]  /*19a70*/  ISETP.NE.AND P0, PT, R6, 0x1, PT ;  /* 0x000000010600780c */ /* 0x000fc60003f05270 */
[----:B------:R-:W-:Y:S01]  /*19a80*/  IMAD.IADD R0, R0, 0x1, -R3 ;  /* 0x0000000100007824 */ /* 0x000fe200078e0a03 */
[----:B------:R2:W-:Y:S09]  /*19a90*/  STL [R1], R3 ;  /* 0x0000000301007387 */ /* 0x0005f20000100800 */
[----:B------:R-:W-:Y:S05]  /*19aa0*/  @!P0 BRA `(.L_x_2557) ;  /* 0x0000000000e48947 */ /* 0x000fea0003800000 */
[----:B0--3--:R-:W-:-:S04]  /*19ab0*/  IABS R5, R4 ;  /* 0x0000000400057213 */ /* 0x009fc80000000000 */
[----:B------:R-:W0:Y:S08]  /*19ac0*/  I2F.RP R7, R5 ;  /* 0x0000000500077306 */ /* 0x000e300000209400 */
[----:B0-----:R-:W0:Y:S02]  /*19ad0*/  MUFU.RCP R7, R7 ;  /* 0x0000000700077308 */ /* 0x001e240000001000 */
[----:B0-----:R-:W-:-:S06]  /*19ae0*/  VIADD R9, R7, 0xffffffe ;  /* 0x0ffffffe07097836 */ /* 0x001fcc0000000000 */
[----:B--2---:R-:W1:Y:S02]  /*19af0*/  F2I.FTZ.U32.TRUNC.NTZ R3, R9 ;  /* 0x0000000900037305 */ /* 0x004e64000021f000 */
[----:B-1----:R-:W-:-:S04]  /*19b00*/  IMAD.MOV R2, RZ, RZ, -R3 ;  /* 0x000000ffff027224 */ /* 0x002fc800078e0a03 */
[----:B------:R-:W-:Y:S02]  /*19b10*/  IMAD R11, R2, R5, RZ ;  /* 0x00000005020b7224 */ /* 0x000fe400078e02ff */
[----:B------:R-:W-:-:S04]  /*19b20*/  IMAD.MOV.U32 R2, RZ, RZ, RZ ;  /* 0x000000ffff027224 */ /* 0x000fc800078e00ff */
[----:B------:R-:W-:Y:S01]  /*19b30*/  IMAD.HI.U32 R8, R3, R11, R2 ;  /* 0x0000000b03087227 */ /* 0x000fe200078e0002 */
[----:B------:R-:W-:Y:S02]  /*19b40*/  IABS R3, R0 ;  /* 0x0000000000037213 */ /* 0x000fe40000000000 */
[----:B------:R-:W-:-:S03]  /*19b50*/  IABS R2, R4 ;  /* 0x0000000400027213 */ /* 0x000fc60000000000 */
[----:B------:R-:W-:-:S04]  /*19b60*/  IMAD.HI.U32 R8, R8, R3, RZ ;  /* 0x0000000308087227 */ /* 0x000fc800078e00ff */
[----:B------:R-:W-:-:S04]  /*19b70*/  IMAD.MOV R2, RZ, RZ, -R2 ;  /* 0x000000ffff027224 */ /* 0x000fc800078e0a02 */
[----:B------:R-:W-:-:S05]  /*19b80*/  IMAD R2, R8, R2, R3 ;  /* 0x0000000208027224 */ /* 0x000fca00078e0203 */
[----:B------:R-:W-:-:S13]  /*19b90*/  ISETP.GT.U32.AND P1, PT, R5, R2, PT ;  /* 0x000000020500720c */ /* 0x000fda0003f24070 */
[----:B------:R-:W-:Y:S02]  /*19ba0*/  @!P1 IMAD.IADD R2, R2, 0x1, -R5 ;  /* 0x0000000102029824 */ /* 0x000fe400078e0a05 */
[----:B------:R-:W-:Y:S01]  /*19bb0*/  @!P1 VIADD R8, R8, 0x1 ;  /* 0x0000000108089836 */ /* 0x000fe20000000000 */
[----:B------:R-:W-:Y:S02]  /*19bc0*/  ISETP.NE.AND P1, PT, R4, RZ, PT ;  /* 0x000000ff0400720c */ /* 0x000fe40003f25270 */
[----:B------:R-:W-:Y:S02]  /*19bd0*/  ISETP.GE.U32.AND P0, PT, R2, R5, PT ;  /* 0x000000050200720c */ /* 0x000fe40003f06070 */
[----:B------:R-:W-:-:S04]  /*19be0*/  IABS R5, R6 ;  /* 0x0000000600057213 */ /* 0x000fc80000000000 */
        /* <DEDUP_REMOVED lines=9> */
[----:B------:R-:W-:-:S03]  /*19c80*/  LOP3.LUT R2, R0, R4, RZ, 0x3c, !PT ;  /* 0x0000000400027212 */ /* 0x000fc600078e3cff */
[----:B------:R-:W-:Y:S01]  /*19c90*/  IMAD.MOV.U32 R3, RZ, RZ, R8 ;  /* 0x000000ffff037224 */ /* 0x000fe200078e0008 */
[----:B------:R-:W-:Y:S02]  /*19ca0*/  ISETP.GE.AND P2, PT, R2, RZ, PT ;  /* 0x000000ff0200720c */ /* 0x000fe40003f46270 */
[----:B------:R-:W-:-:S05]  /*19cb0*/  IABS R8, R6 ;  /* 0x0000000600087213 */ /* 0x000fca0000000000 */
[----:B------:R-:W-:-:S06]  /*19cc0*/  IMAD.MOV R8, RZ, RZ, -R8 ;  /* 0x000000ffff087224 */ /* 0x000fcc00078e0a08 */
        /* <DEDUP_REMOVED lines=9> */
[----:B------:R-:W-:Y:S01]  /*19d60*/  ISETP.GE.U32.AND P0, PT, R2, R5, PT ;  /* 0x000000050200720c */ /* 0x000fe20003f06070 */
[----:B------:R-:W-:Y:S01]  /*19d70*/  IMAD.MOV R5, RZ, RZ, -R3 ;  /* 0x000000ffff057224 */ /* 0x000fe200078e0a03 */
[----:B------:R-:W-:-:S03]  /*19d80*/  LOP3.LUT R2, R3, R6, RZ, 0x3c, !PT ;  /* 0x0000000603027212 */ /* 0x000fc600078e3cff */
[----:B------:R-:W-:Y:S01]  /*19d90*/  IMAD R0, R4, R5, R0 ;  /* 0x0000000504007224 */ /* 0x000fe200078e0200 */
[----:B------:R-:W-:-:S07]  /*19da0*/  ISETP.GE.AND P2, PT, R2, RZ, PT ;  /* 0x000000ff0200720c */ /* 0x000fce0003f46270 */
[----:B------:R-:W-:-:S06]  /*19db0*/  @P0 VIADD R7, R7, 0x1 ;  /* 0x0000000107070836 */ /* 0x000fcc0000000000 */
[----:B------:R-:W-:Y:S01]  /*19dc0*/  @!P2 IMAD.MOV R7, RZ, RZ, -R7 ;  /* 0x000000ffff07a224 */ /* 0x000fe200078e0a07 */
[----:B------:R-:W-:-:S05]  /*19dd0*/  @!P1 LOP3.LUT R7, RZ, R6, RZ, 0x33, !PT ;  /* 0x00000006ff079212 */ /* 0x000fca00078e33ff */
[----:B------:R-:W-:-:S04]  /*19de0*/  IMAD.MOV R2, RZ, RZ, -R7 ;  /* 0x000000ffff027224 */ /* 0x000fc800078e0a07 */
[C---:B------:R-:W-:Y:S02]  /*19df0*/  IMAD R3, R6.reuse, R2, R3 ;  /* 0x0000000206037224 */ /* 0x040fe400078e0203 */
[----:B------:R-:W-:-:S04]  /*19e00*/  IMAD R6, R6, 0x1000000, R7 ;  /* 0x0100000006067824 */ /* 0x000fc800078e0207 */
[----:B------:R-:W-:-:S05]  /*19e10*/  IMAD R2, R3, 0x10000, R6 ;  /* 0x0001000003027824 */ /* 0x000fca00078e0206 */
[----:B------:R1:W-:Y:S01]  /*19e20*/  STL [R1+0x8], R2 ;  /* 0x0000080201007387 */ /* 0x0003e20000100800 */
[----:B------:R-:W-:Y:S05]  /*19e30*/  BRA `(.L_x_2558) ;  /* 0x0000000000fc7947 */ /* 0x000fea0003800000 */
.L_x_2557:
[----:B0--3--:R-:W3:Y:S01]  /*19e40*/  LDL R5, [R1+0xc] ;  /* 0x00000c0001057983 */ /* 0x009ee20000100800 */
[----:B-12---:R-:W3:Y:S02]  /*19e50*/  LDC.64 R2, c[0x0][0xc90] ;  /* 0x00032400ff027b82 */ /* 0x006ee40000000a00 */
[----:B---3--:R-:W-:-:S05]  /*19e60*/  IMAD.WIDE R2, R5, 0x4, R2 ;  /* 0x0000000405027825 */ /* 0x008fca00078e0202 */
[----:B------:R-:W2:Y:S02]  /*19e70*/  LDG.E R6, desc[UR40][R2.64] ;  /* 0x0000002802067981 */ /* 0x000ea4000c1e1900 */
[----:B--2---:R-:W-:-:S05]  /*19e80*/  IMAD R5, R4, R6, RZ ;  /* 0x0000000604057224 */ /* 0x004fca00078e02ff */
[----:B------:R-:W-:-:S04]  /*19e90*/  IABS R8, R5 ;  /* 0x0000000500087213 */ /* 0x000fc80000000000 */
[----:B------:R-:W0:Y:S08]  /*19ea0*/  I2F.RP R10, R8 ;  /* 0x00000008000a7306 */ /* 0x000e300000209400 */
[----:B0-----:R-:W0:Y:S02]  /*19eb0*/  MUFU.RCP R10, R10 ;  /* 0x0000000a000a7308 */ /* 0x001e240000001000 */
[----:B0-----:R-:W-:-:S06]  /*19ec0*/  VIADD R11, R10, 0xffffffe ;  /* 0x0ffffffe0a0b7836 */ /* 0x001fcc0000000000 */
[----:B------:R-:W0:Y:S02]  /*19ed0*/  F2I.FTZ.U32.TRUNC.NTZ R3, R11 ;  /* 0x0000000b00037305 */ /* 0x000e24000021f000 */
[----:B0-----:R-:W-:-:S04]  /*19ee0*/  IMAD.MOV R2, RZ, RZ, -R3 ;  /* 0x000000ffff027224 */ /* 0x001fc800078e0a03 */
        /* <DEDUP_REMOVED lines=18> */
[----:B------:R-:W-:Y:S02]  /*1a010*/  IMAD R8, R6, R2, RZ ;  /* 0x0000000206087224 */ /* 0x000fe400078e02ff */
[----:B------:R-:W-:Y:S02]  /*1a020*/  IMAD.MOV R2, RZ, RZ, -R2 ;  /* 0x000000ffff027224 */ /* 0x000fe400078e0a02 */
[----:B------:R-:W-:Y:S02]  /*1a030*/  IMAD.MOV R3, RZ, RZ, -R8 ;  /* 0x000000ffff037224 */ /* 0x000fe400078e0a08 */
[----:B------:R-:W-:-:S03]  /*1a040*/  IMAD R0, R5, R2, R0 ;  /* 0x0000000205007224 */ /* 0x000fc600078e0200 */
[----:B------:R-:W-:-:S04]  /*1a050*/  VIADDMNMX R6, R3, R7, R6, PT ;  /* 0x0000000703067246 */ /* 0x000fc80003800106 */
        /* <DEDUP_REMOVED lines=16> */
[----:B------:R-:W-:Y:S02]  /*1a160*/  ISETP.GE.AND P2, PT, R3, RZ, PT ;  /* 0x000000ff0300720c */ /* 0x000fe40003f46270 */
[----:B------:R-:W-:-:S09]  /*1a170*/  IADD3 R3, R8, 0x1000000, R0 ;  /* 0x0100000008037810 */ /* 0x000fd20007ffe000 */
[----:B------:R-:W-:Y:S02]  /*1a180*/  @!P1 IMAD.IADD R10, R10, 0x1, -R7 ;  /* 0x000000010a0a9824 */ /* 0x000fe400078e0a07 */
[----:B------:R-:W-:Y:S01]  /*1a190*/  @!P1 VIADD R2, R2, 0x1 ;  /* 0x0000000102029836 */ /* 0x000fe20000000000 */
[----:B------:R-:W-:Y:S02]  /*1a1a0*/  ISETP.NE.AND P1, PT, R6, RZ, PT ;  /* 0x000000ff0600720c */ /* 0x000fe40003f25270 */
[----:B------:R-:W-:-:S13]  /*1a1b0*/  ISETP.GE.U32.AND P0, PT, R10, R7, PT ;  /* 0x000000070a00720c */ /* 0x000fda0003f06070 */
[----:B------:R-:W-:-:S04]  /*1a1c0*/  @P0 VIADD R2, R2, 0x1 ;  /* 0x0000000102020836 */ /* 0x000fc80000000000 */
[----:B------:R-:W-:Y:S01]  /*1a1d0*/  @!P2 IMAD.MOV R2, RZ, RZ, -R2 ;  /* 0x000000ffff02a224 */ /* 0x000fe200078e0a02 */
[----:B------:R-:W-:Y:S01]  /*1a1e0*/  @!P1 LOP3.LUT R2, RZ, R6, RZ, 0x33, !PT ;  /* 0x00000006ff029212 */ /* 0x000fe200078e33ff */
[----:B------:R-:W-:-:S04]  /*1a1f0*/  IMAD.MOV R6, RZ, RZ, -R6 ;  /* 0x000000ffff067224 */ /* 0x000fc800078e0a06 */
[----:B------:R-:W-:Y:S02]  /*1a200*/  IMAD R3, R2, R6, R3 ;  /* 0x0000000602037224 */ /* 0x000fe400078e0203 */
[----:B------:R-:W-:-:S03]  /*1a210*/  IMAD.MOV.U32 R0, RZ, RZ, R2 ;  /* 0x000000ffff007224 */ /* 0x000fc600078e0002 */
[----:B------:R0:W-:Y:S04]  /*1a220*/  STL [R1+0x8], R3 ;  /* 0x0000080301007387 */ /* 0x0001e80000100800 */
.L_x_2558:
[----:B0-----:R-:W-:-:S05]  /*1a230*/  LOP3.LUT R3, RZ, R0, RZ, 0x33, !PT ;  /* 0x00000000ff037212 */ /* 0x001fca00078e33ff */
[----:B------:R-:W-:-:S05]  /*1a240*/  IMAD.IADD R0, R4, 0x1, R3 ;  /* 0x0000000104007824 */ /* 0x000fca00078e0203 */
[----:B------:R0:W-:Y:S01]  /*1a250*/  STL [R1+0x4], R0 ;  /* 0x0000040001007387 */ /* 0x0001e20000100800 */
[----:B------:R-:W-:Y:S05]  /*1a260*/  BRA `(.L_x_2559) ;  /* 0x0000000000287947 */ /* 0x000fea0003800000 */
.L_x_2551:
        /* <DEDUP_REMOVED lines=10> */
.L_x_2559:
[----:B--2---:R-:W2:Y:S04]  /*1a310*/  LDL R3, [R1+0x8] ;  /* 0x0000080001037983 */ /* 0x004ea80000100800 */
[----:B-1----:R-:W3:Y:S04]  /*1a320*/  LDL R2, [R1+0xc] ;  /* 0x00000c0001027983 */ /* 0x002ee80000100800 */
[----:B------:R-:W4:Y:S04]  /*1a330*/  LDL R5, [R1+0x4] ;  /* 0x0000040001057983 */ /* 0x000f280000100800 */
[----:B------:R-:W4:Y:S01]  /*1a340*/  LDL R4, [R1] ;  /* 0x0000000001047983 */ /* 0x000f220000100800 */
[----:B0-----:R-:W0:Y:S01]  /*1a350*/  S2R R0, SR_TID.X ;  /* 0x0000000000007919 */ /* 0x001e220000002100 */
        /* <DEDUP_REMOVED lines=11> */
.L_x_2548:
[----:B---34-:R-:W3:Y:S01]  /*1a410*/  LDL R0, [R1+0xc] ;  /* 0x00000c0001007983 */ /* 0x018ee20000100800 */
[----:B------:R-:W-:Y:S02]  /*1a420*/  ULDC UR4, c[0x0][0xc3c] ;  /* 0x00030f0000047ab9 */ /* 0x000fe40000000800 */
[----:B---3--:R-:W-:-:S13]  /*1a430*/  ISETP.GE.AND P0, PT, R0, UR4, PT ;  /* 0x0000000400007c0c */ /* 0x008fda000bf06270 */
[----:B------:R-:W-:Y:S05]  /*1a440*/  @!P0 BRA `(.L_x_2560) ;  /* 0xffffffa000f08947 */ /* 0x000fea000383ffff */
[----:B------:R-:W-:Y:S05]  /*1a450*/  BSYNC B8 ;  /* 0x0000000000087941 */ /* 0x000fea0003800000 */
.L_x_2448:
[----:B----4-:R-:W4:Y:S01]  /*1a460*/  LDL.LU R0, [R1+0x48] ;  /* 0x0000480001007983 */ /* 0x010f220000300800 */
[----:B------:R-:W-:Y:S01]  /*1a470*/  BSSY B0, `(.L_x_2561) ;  /* 0x000000b000007945 */ /* 0x000fe20003800000 */
[----:B01----:R-:W0:Y:S01]  /*1a480*/  S2R R5, SR_CgaCtaId ;  /* 0x0000000000057919 */ /* 0x003e220000008800 */
[----:B----4-:R-:W-:-:S05]  /*1a490*/  VIADD R0, R0, 0x1 ;  /* 0x0000000100007836 */ /* 0x010fca0000000000 */
[----:B--2---:R-:W-:-:S04]  /*1a4a0*/  LEA.HI R2, R0, R0, RZ, 0x1 ;  /* 0x0000000000027211 */ /* 0x004fc800078f08ff */
[----:B------:R-:W-:-:S05]  /*1a4b0*/  LOP3.LUT R3, R2, 0xfffffffe, RZ, 0xc0, !PT ;  /* 0xfffffffe02037812 */ /* 0x000fca00078ec0ff */
[----:B------:R-:W-:Y:S01]  /*1a4c0*/  IMAD.IADD R3, R0, 0x1, -R3 ;  /* 0x0000000100037824 */ /* 0x000fe200078e0a03 */
[----:B------:R-:W-:-:S04]  /*1a4d0*/  MOV R0, 0x400 ;  /* 0x0000040000007802 */ /* 0x000fc80000000f00 */
[----:B0-----:R-:W-:Y:S02]  /*1a4e0*/  LEA R0, R5, R0, 0x18 ;  /* 0x0000000005007211 */ /* 0x001fe400078ec0ff */
[----:B------:R-:W-:-:S04]  /*1a4f0*/  SHF.L.U32 R3, R3, 0x1f, RZ ;  /* 0x0000001f03037819 */ /* 0x000fc800000006ff */
[----:B------:R-:W0:Y:S02]  /*1a500*/  SYNCS.PHASECHK.TRANS64.TRYWAIT P0, [R0+URZ+0x22820], R3 ;  /* 0x02282003000075a7 */ /* 0x000e24000800017f */
[----:B0-----:R-:W-:Y:S05]  /*1a510*/  @!P0 BRA `(.L_x_2562) ;  /* 0x0000001c00c08947 */ /* 0x001fea0003800000 */
.L_x_2631:
[----:B------:R-:W-:Y:S05]  /*1a520*/  BSYNC B0 ;  /* 0x0000000000007941 */ /* 0x000fea0003800000 */
.L_x_2561:
[----:B------:R-:W-:-:S03]  /*1a530*/  UMOV UR4, 0xffffffff ;  /* 0xffffffff00047882 */ /* 0x000fc60000000000 */
[----:B------:R-:W-:Y:S05]  /*1a540*/  BRA.DIV UR4, `(.L_x_2563) ;  /* 0x0000001e04c87947 */ /* 0x000fea000b800000 */
[----:B------:R-:W1:Y:S02]  /*1a550*/  S2R R2, SR_TID.X ;  /* 0x0000000000027919 */ /* 0x000e640000002100 */
[----:B-1----:R-:W-:-:S04]  /*1a560*/  SHF.R.U32.HI R2, RZ, 0x5, R2 ;  /* 0x00000005ff027819 */ /* 0x002fc80000011602 */
[----:B------:R-:W-:-:S05]  /*1a570*/  LOP3.LUT R2, R2, 0x3, RZ, 0xc0, !PT ;  /* 0x0000000302027812 */ /* 0x000fca00078ec0ff */
[----:B------:R1:W2:Y:S02]  /*1a580*/  SHFL.IDX PT, R14, R2, RZ, 0x1f ;  /* 0x00001fff020e7589 */ /* 0x0002a400000e0000 */
.L_x_2634:
[----:B--2---:R-:W-:Y:S01]  /*1a590*/  ISETP.NE.AND P0, PT, R14, RZ, PT ;  /* 0x000000ff0e00720c */ /* 0x004fe20003f05270 */
[----:B------:R-:W-:-:S12]  /*1a5a0*/  BSSY B0, `(.L_x_2564) ;  /* 0x0000027000007945 */ /* 0x000fd80003800000 */
[----:B------:R-:W-:Y:S05]  /*1a5b0*/  @P0 BRA `(.L_x_2565) ;  /* 0x0000000000940947 */ /* 0x000fea0003800000 */
[----:B------:R-:W-:-:S03]  /*1a5c0*/  UMOV UR4, 0xffffffff ;  /* 0xffffffff00047882 */ /* 0x000fc60000000000 */
[----:B------:R-:W-:Y:S05]  /*1a5d0*/  BRA.DIV UR4, `(.L_x_2566) ;  /* 0x0000001e04d87947 */ /* 0x000fea000b800000 */
[----:B------:R-:W-:-:S13]  /*1a5e0*/  ELECT P6, URZ, PT ;  /* 0x00000000003f782f */ /* 0x000fda00038c0000 */
.L_x_2637:
[----:B------:R-:W-:Y:S05]  /*1a5f0*/  @!P6 BRA `(.L_x_2565) ;  /* 0x000000000084e947 */ /* 0x000fea0003800000 */
[----:B------:R-:W-:-:S06]  /*1a600*/  ULOP3.LUT UR4, UR36, 0x2, URZ, 0xfc, !UPT ;  /* 0x0000000224047892 */ /* 0x000fcc000f8efc3f */
[----:B-1----:R-:W-:-:S05]  /*1a610*/  IMAD.U32 R2, RZ, RZ, UR4 ;  /* 0x00000004ff027e24 */ /* 0x002fca000f8e00ff */
[----:B------:R-:W-:-:S13]  /*1a620*/  ISETP.NE.AND P2, PT, R2, 0x3, PT ;  /* 0x000000030200780c */ /* 0x000fda0003f45270 */
[----:B------:R-:W-:Y:S05]  /*1a630*/  @!P2 BRA `(.L_x_2567) ;  /* 0x000000000004a947 */ /* 0x000fea0003800000 */
[----:B------:R-:W-:Y:S01]  /*1a640*/  BPT.TRAP 0x1 ;  /* 0x000000040000795c */ /* 0x000fe20000300000 */
.L_x_2567:
[----:B0-----:R-:W2:Y:S04]  /*1a650*/  LDL R3, [R1+0x10] ;  /* 0x0000100001037983 */ /* 0x001ea80000100800 */
[----:B------:R-:W4:Y:S01]  /*1a660*/  LDL.LU R7, [R1+0x14] ;  /* 0x0000140001077983 */ /* 0x000f220000300800 */
[----:B------:R-:W-:-:S04]  /*1a670*/  VIADD R2, R0, 0x22840 ;  /* 0x0002284000027836 */ /* 0x000fc80000000000 */
[C---:B--2---:R-:W-:Y:S02]  /*1a680*/  IMAD R6, R3.reuse, 0x8, R2 ;  /* 0x0000000803067824 */ /* 0x044fe400078e0202 */
[----:B------:R-:W-:Y:S01]  /*1a690*/  VIADD R3, R3, 0x1 ;  /* 0x0000000103037836 */ /* 0x000fe20000000000 */
[----:B----4-:R-:W-:-:S04]  /*1a6a0*/  SHF.L.U32 R5, R7, 0x1f, RZ ;  /* 0x0000001f07057819 */ /* 0x010fc800000006ff */
        /* <DEDUP_REMOVED lines=8> */
.L_x_2638:
[----:B------:R-:W1:Y:S02]  /*1a730*/  SYNCS.PHASECHK.TRANS64.TRYWAIT P0, [R7+URZ], R2 ;  /* 0x00000002070075a7 */ /* 0x000e64000800017f */
[----:B-1----:R-:W-:Y:S05]  /*1a740*/  @!P0 BRA `(.L_x_2569) ;  /* 0x0000001c00b08947 */ /* 0x002fea0003800000 */
.L_x_2639:
[----:B------:R-:W-:Y:S05]  /*1a750*/  @!P2 BRA `(.L_x_2570) ;  /* 0x000000000004a947 */ /* 0x000fea0003800000 */
[----:B------:R-:W-:Y:S01]  /*1a760*/  BPT.TRAP 0x1 ;  /* 0x000000040000795c */ /* 0x000fe20000300000 */
.L_x_2570:
[----:B------:R-:W2:Y:S01]  /*1a770*/  LDL.LU R4, [R1+0x10] ;  /* 0x0000100001047983 */ /* 0x000ea20000300800 */
[----:B------:R-:W-:-:S04]  /*1a780*/  VIADD R0, R0, 0x22860 ;  /* 0x0002286000007836 */ /* 0x000fc80000000000 */
[----:B--2---:R-:W-:-:S04]  /*1a790*/  IMAD R4, R4, 0x8, R0 ;  /* 0x0000000804047824 */ /* 0x004fc800078e0200 */
[----:B------:R-:W2:Y:S02]  /*1a7a0*/  SYNCS.PHASECHK.TRANS64.TRYWAIT P0, [R4+URZ], R5 ;  /* 0x00000005040075a7 */ /* 0x000ea4000800017f */
[----:B--2---:R-:W-:Y:S05]  /*1a7b0*/  @!P0 BRA `(.L_x_2571) ;  /* 0x0000001c00a88947 */ /* 0x004fea0003800000 */
.L_x_2640:
[----:B------:R-:W-:-:S07]  /*1a7c0*/  IMAD R3, R3, 0x8, R0 ;  /* 0x0000000803037824 */ /* 0x000fce00078e0200 */
.L_x_2572:
[----:B----4-:R4:W0:Y:S02]  /*1a7d0*/  SYNCS.PHASECHK.TRANS64.TRYWAIT P0, [R3+URZ], R2 ;  /* 0x00000002030075a7 */ /* 0x010824000800017f */
[----:B0-----:R-:W-:Y:S05]  /*1a7e0*/  @!P0 NANOSLEEP.SYNCS 0x989680 ;  /* 0x009896800000895d */ /* 0x001fea0003900000 */
[----:B------:R-:W0:Y:S02]  /*1a7f0*/  @!P0 SYNCS.PHASECHK.TRANS64 P0, [R3+URZ], R2 ;  /* 0x00000002030085a7 */ /* 0x000e24000800007f */
[----:B0-----:R-:W-:Y:S05]  /*1a800*/  @!P0 BRA `(.L_x_2572) ;  /* 0xfffffffc00f08947 */ /* 0x001fea000383ffff */
.L_x_2565:
[----:B------:R-:W-:Y:S05]  /*1a810*/  BSYNC B0 ;  /* 0x0000000000007941 */ /* 0x000fea0003800000 */
.L_x_2564:
[----:B------:R-:W-:Y:S05]  /*1a820*/  EXIT ;  /* 0x000000000000794d */ /* 0x000fea0003800000 */
.L_x_2347:
[----:B0-----:R0:W1:Y:S02]  /*1a830*/  SYNCS.PHASECHK.TRANS64.TRYWAIT P0, [R3+URZ+0x22800], R0 ;  /* 0x02280000030075a7 */ /* 0x001064000800017f */
[----:B-1----:R-:W-:Y:S05]  /*1a840*/  @!P0 NANOSLEEP.SYNCS 0x989680 ;  /* 0x009896800000895d */ /* 0x002fea0003900000 */
[----:B------:R-:W1:Y:S02]  /*1a850*/  @!P0 SYNCS.PHASECHK.TRANS64 P0, [R3+URZ+0x22800], R0 ;  /* 0x02280000030085a7 */ /* 0x000e64000800007f */
[----:B-1----:R-:W-:Y:S05]  /*1a860*/  @!P0 BRA `(.L_x_2347) ;  /* 0xfffffffc00f08947 */ /* 0x002fea000383ffff */
[----:B------:R-:W-:Y:S05]  /*1a870*/  BRA `(.L_x_2573) ;  /* 0xfffffe7800e07947 */ /* 0x000fea000383ffff */
.L_x_2351:
[----:B-1----:R-:W-:-:S04]  /*1a880*/  IMAD.U32 R5, RZ, RZ, UR5 ;  /* 0x00000005ff057e24 */ /* 0x002fc8000f8e00ff */
[----:B------:R1:W2:Y:S03]  /*1a890*/  SYNCS.PHASECHK.TRANS64.TRYWAIT P1, [R5+URZ+0x22830], R8 ;  /* 0x02283008050075a7 */ /* 0x0002a6000802017f */
[----:B--2---:R-:W-:Y:S05]  /*1a8a0*/  @!P1 NANOSLEEP.SYNCS 0x989680 ;  /* 0x009896800000995d */ /* 0x004fea0003900000 */
[----:B------:R-:W2:Y:S02]  /*1a8b0*/  @!P1 SYNCS.PHASECHK.TRANS64 P1, [R5+URZ+0x22830], R8 ;  /* 0x02283008050095a7 */ /* 0x000ea4000802007f */
[----:B--2---:R-:W-:Y:S05]  /*1a8c0*/  @!P1 BRA `(.L_x_2351) ;  /* 0xfffffffc00ec9947 */ /* 0x004fea000383ffff */
[----:B------:R-:W-:Y:S05]  /*1a8d0*/  BRA `(.L_x_2350) ;  /* 0xfffffe7c00087947 */ /* 0x000fea000383ffff */
.L_x_2363:
[----:B-1----:R-:W-:-:S04]  /*1a8e0*/  IMAD.U32 R9, RZ, RZ, UR5 ;  /* 0x00000005ff097e24 */ /* 0x002fc8000f8e00ff */
[----:B------:R1:W2:Y:S03]  /*1a8f0*/  SYNCS.PHASECHK.TRANS64.TRYWAIT P2, [R9+URZ+0x22850], R8 ;  /* 0x02285008090075a7 */ /* 0x0002a6000804017f */
[----:B--2---:R-:W-:Y:S05]  /*1a900*/  @!P2 NANOSLEEP.SYNCS 0x989680 ;  /* 0x009896800000a95d */ /* 0x004fea0003900000 */
[----:B------:R-:W2:Y:S02]  /*1a910*/  @!P2 SYNCS.PHASECHK.TRANS64 P2, [R9+URZ+0x22850], R8 ;  /* 0x022850080900a5a7 */ /* 0x000ea4000804007f */
[----:B--2---:R-:W-:Y:S05]  /*1a920*/  @!P2 BRA `(.L_x_2363) ;  /* 0xfffffffc00eca947 */ /* 0x004fea000383ffff */
[----:B------:R-:W-:Y:S05]  /*1a930*/  BRA `(.L_x_2362) ;  /* 0xfffffea400447947 */ /* 0x000fea000383ffff */
.L_x_2371:
[----:B-1----:R-:W-:-:S04]  /*1a940*/  IMAD.U32 R6, RZ, RZ, UR23 ;  /* 0x00000017ff067e24 */ /* 0x002fc8000f8e00ff */
[----:B------:R1:W2:Y:S03]  /*1a950*/  SYNCS.PHASECHK.TRANS64.TRYWAIT P2, [R6+URZ+0x22830], R7 ;  /* 0x02283007060075a7 */ /* 0x0002a6000804017f */
[----:B--2---:R-:W-:Y:S05]  /*1a960*/  @!P2 NANOSLEEP.SYNCS 0x989680 ;  /* 0x009896800000a95d */ /* 0x004fea0003900000 */
[----:B------:R-:W2:Y:S02]  /*1a970*/  @!P2 SYNCS.PHASECHK.TRANS64 P2, [R6+URZ+0x22830], R7 ;  /* 0x022830070600a5a7 */ /* 0x000ea4000804007f */
[----:B--2---:R-:W-:Y:S05]  /*1a980*/  @!P2 BRA `(.L_x_2371) ;  /* 0xfffffffc00eca947 */ /* 0x004fea000383ffff */
[----:B------:R-:W-:Y:S05]  /*1a990*/  BRA `(.L_x_2370) ;  /* 0xfffffea800d47947 */ /* 0x000fea000383ffff */
.L_x_2383:
[----:B-1----:R1:W2:Y:S02]  /*1a9a0*/  SYNCS.PHASECHK.TRANS64.TRYWAIT P2, [R176+URZ+0x22850], R7 ;  /* 0x02285007b00075a7 */ /* 0x0022a4000804017f */
[----:B--2---:R-:W-:Y:S05]  /*1a9b0*/  @!P2 NANOSLEEP.SYNCS 0x989680 ;  /* 0x009896800000a95d */ /* 0x004fea0003900000 */
[----:B------:R-:W2:Y:S02]  /*1a9c0*/  @!P2 SYNCS.PHASECHK.TRANS64 P2, [R176+URZ+0x22850], R7 ;  /* 0x02285007b000a5a7 */ /* 0x000ea4000804007f */
[----:B--2---:R-:W-:Y:S05]  /*1a9d0*/  @!P2 BRA `(.L_x_2383) ;  /* 0xfffffffc00f0a947 */ /* 0x004fea000383ffff */
[----:B------:R-:W-:Y:S05]  /*1a9e0*/  BRA `(.L_x_2382) ;  /* 0xfffffedc00407947 */ /* 0x000fea000383ffff */
.L_x_2392:
[----:B--2---:R-:W-:-:S04]  /*1a9f0*/  IMAD.U32 R4, RZ, RZ, UR6 ;  /* 0x00000006ff047e24 */ /* 0x004fc8000f8e00ff */
[----:B------:R2:W3:Y:S03]  /*1aa00*/  SYNCS.PHASECHK.TRANS64.TRYWAIT P3, [R4+URZ+0x22830], R3 ;  /* 0x02283003040075a7 */ /* 0x0004e6000806017f */
[----:B---3--:R-:W-:Y:S05]  /*1aa10*/  @!P3 NANOSLEEP.SYNCS 0x989680 ;  /* 0x009896800000b95d */ /* 0x008fea0003900000 */
[----:B------:R-:W3:Y:S02]  /*1aa20*/  @!P3 SYNCS.PHASECHK.TRANS64 P3, [R4+URZ+0x22830], R3 ;  /* 0x022830030400b5a7 */ /* 0x000ee4000806007f */
[----:B---3--:R-:W-:Y:S05]  /*1aa30*/  @!P3 BRA `(.L_x_2392) ;  /* 0xfffffffc00ecb947 */ /* 0x008fea000383ffff */
[----:B------:R-:W-:Y:S05]  /*1aa40*/  BRA `(.L_x_2391) ;  /* 0xfffffee000fc7947 */ /* 0x000fea000383ffff */
.L_x_2396:
[----:B-1----:R1:W2:Y:S02]  /*1aa50*/  SYNCS.PHASECHK.TRANS64.TRYWAIT P3, [R12+URZ+0x22850], R3 ;  /* 0x022850030c0075a7 */ /* 0x0022a4000806017f */
[----:B--2---:R-:W-:Y:S05]  /*1aa60*/  @!P3 NANOSLEEP.SYNCS 0x989680 ;  /* 0x009896800000b95d */ /* 0x004fea0003900000 */
[----:B------:R-:W2:Y:S02]  /*1aa70*/  @!P3 SYNCS.PHASECHK.TRANS64 P3, [R12+URZ+0x22850], R3 ;  /* 0x022850030c00b5a7 */ /* 0x000ea4000806007f */
[----:B--2---:R-:W-:Y:S05]  /*1aa80*/  @!P3 BRA `(.L_x_2396) ;  /* 0xfffffffc00f0b947 */ /* 0x004fea000383ffff */
[----:B------:R-:W-:Y:S05]  /*1aa90*/  BRA `(.L_x_2395) ;  /* 0xffffff0000987947 */ /* 0x000fea000383ffff */
.L_x_2402:
[----:B--2---:R-:W-:-:S04]  /*1aaa0*/  IMAD.U32 R4, RZ, RZ, UR5 ;  /* 0x00000005ff047e24 */ /* 0x004fc8000f8e00ff */
[----:B------:R2:W3:Y:S03]  /*1aab0*/  SYNCS.PHASECHK.TRANS64.TRYWAIT P2, [R4+URZ+0x22830], R7 ;  /* 0x02283007040075a7 */ /* 0x0004e6000804017f */
[----:B---3--:R-:W-:Y:S05]  /*1aac0*/  @!P2 NANOSLEEP.SYNCS 0x989680 ;  /* 0x009896800000a95d */ /* 0x008fea0003900000 */
[----:B------:R-:W3:Y:S02]  /*1aad0*/  @!P2 SYNCS.PHASECHK.TRANS64 P2, [R4+URZ+0x22830], R7 ;  /* 0x022830070400a5a7 */ /* 0x000ee4000804007f */
[----:B---3--:R-:W-:Y:S05]  /*1aae0*/  @!P2 BRA `(.L_x_2402) ;  /* 0xfffffffc00eca947 */ /* 0x008fea000383ffff */
[----:B------:R-:W-:Y:S05]  /*1aaf0*/  BRA `(.L_x_2401) ;  /* 0xffffff0400a87947 */ /* 0x000fea000383ffff */
.L_x_2414:
[----:B-1----:R1:W2:Y:S02]  /*1ab00*/  SYNCS.PHASECHK.TRANS64.TRYWAIT P2, [R176+URZ+0x22850], R7 ;  /* 0x02285007b00075a7 */ /* 0x0022a4000804017f */
[----:B--2---:R-:W-:Y:S05]  /*1ab10*/  @!P2 NANOSLEEP.SYNCS 0x989680 ;  /* 0x009896800000a95d */ /* 0x004fea0003900000 */
[----:B------:R-:W2:Y:S02]  /*1ab20*/  @!P2 SYNCS.PHASECHK.TRANS64 P2, [R176+URZ+0x22850], R7 ;  /* 0x02285007b000a5a7 */ /* 0x000ea4000804007f */
[----:B--2---:R-:W-:Y:S05]  /*1ab30*/  @!P2 BRA `(.L_x_2414) ;  /* 0xfffffffc00f0a947 */ /* 0x004fea000383ffff */
[----:B------:R-:W-:Y:S05]  /*1ab40*/  BRA `(.L_x_2413) ;  /* 0xffffff3400f47947 */ /* 0x000fea000383ffff */
.L_x_2470:
[----:B-1----:R-:W1:Y:S01]  /*1ab50*/  S2R R4, SR_TID.X ;  /* 0x0000000000047919 */ /* 0x002e620000002100 */
        /* <DEDUP_REMOVED lines=8> */
[----:B------:R1:W3:Y:S02]  /*1abe0*/  SHFL.IDX P6, R14, R13, R12, R11 ;  /* 0x0000000c0d0e7389 */ /* 0x0002e400000c000b */
[----:B0123--:R-:W-:Y:S01]  /*1abf0*/  ENDCOLLECTIVE ;  /* 0x000000000000791b */ /* 0x00ffe20003800000 */
.L_x_2575:
[----:B------:R-:W-:Y:S05]  /*1ac00*/  BSYNC B0 ;  /* 0x0000000000007941 */ /* 0x000fea0003800000 */
.L_x_2574:
[----:B------:R-:W-:Y:S05]  /*1ac10*/  BRA `(.L_x_2576) ;  /* 0xffffffac008c7947 */ /* 0x000fea000383ffff */
.L_x_2472:
[----:B------:R-:W-:Y:S01]  /*1ac20*/  BSSY B0, `(.L_x_2577) ;  /* 0x0000006000007945 */ /* 0x000fe20003800000 */
[----:B------:R-:W-:-:S07]  /*1ac30*/  IMAD.MOV.U32 R15, RZ, RZ, -0x1 ;  /* 0xffffffffff0f7424 */ /* 0x000fce00078e00ff */
[----:B012---:R-:W-:Y:S05]  /*1ac40*/  WARPSYNC.COLLECTIVE R15, `(.L_x_2578) ;  /* 0x000000000f0c7348 */ /* 0x007fea0003c00000 */
[----:B------:R-:W-:Y:S02]  /*1ac50*/  ELECT P6, UR62, PT ;  /* 0x00000000003e782f */ /* 0x000fe400038c0000 */
[----:B------:R-:W-:Y:S01]  /*1ac60*/  MOV R14, UR62 ;  /* 0x0000003e000e7c02 */ /* 0x000fe20008000f00 */
[----:B012---:R-:W-:Y:S10]  /*1ac70*/  ENDCOLLECTIVE ;  /* 0x000000000000791b */ /* 0x007ff40003800000 */
.L_x_2578:
[----:B------:R-:W-:Y:S05]  /*1ac80*/  BSYNC B0 ;  /* 0x0000000000007941 */ /* 0x000fea0003800000 */
.L_x_2577:
[----:B------:R-:W-:Y:S05]  /*1ac90*/  BRA `(.L_x_2579) ;  /* 0xffffffac00907947 */ /* 0x000fea000383ffff */
.L_x_2474:
[----:B---3--:R3:W4:Y:S02]  /*1aca0*/  SYNCS.PHASECHK.TRANS64.TRYWAIT P0, [R0+URZ+0x22840], R2 ;  /* 0x02284002000075a7 */ /* 0x008724000800017f */
[----:B----4-:R-:W-:Y:S05]  /*1acb0*/  @!P0 NANOSLEEP.SYNCS 0x989680 ;  /* 0x009896800000895d */ /* 0x010fea0003900000 */
[----:B------:R-:W4:Y:S02]  /*1acc0*/  @!P0 SYNCS.PHASECHK.TRANS64 P0, [R0+URZ+0x22840], R2 ;  /* 0x02284002000085a7 */ /* 0x000f24000800007f */
[----:B----4-:R-:W-:Y:S05]  /*1acd0*/  @!P0 BRA `(.L_x_2474) ;  /* 0xfffffffc00f08947 */ /* 0x010fea000383ffff */
[----:B------:R-:W-:Y:S05]  /*1ace0*/  BRA `(.L_x_2580) ;  /* 0xffffffac00f47947 */ /* 0x000fea000383ffff */
.L_x_2478:
[----:B------:R-:W2:Y:S01]  /*1acf0*/  LDL.LU R11, [R1+0x2c] ;  /* 0x00002c00010b7983 */ /* 0x000ea20000300800 */
[----:B------:R-:W-:Y:S02]  /*1ad00*/  IMAD.MOV.U32 R5, RZ, RZ, R12 ;  /* 0x000000ffff057224 */ /* 0x000fe400078e000c */
[----:B------:R-:W-:Y:S02]  /*1ad10*/  IMAD.MOV.U32 R13, RZ, RZ, R2 ;  /* 0x000000ffff0d7224 */ /* 0x000fe400078e0002 */
[----:B------:R-:W-:Y:S02]  /*1ad20*/  IMAD.MOV.U32 R12, RZ, RZ, RZ ;  /* 0x000000ffff0c7224 */ /* 0x000fe400078e00ff */
[----:B------:R-:W-:Y:S02]  /*1ad30*/  IMAD.MOV.U32 R15, RZ, RZ, -0x1 ;  /* 0xffffffffff0f7424 */ /* 0x000fe400078e00ff */
        /* <DEDUP_REMOVED lines=8> */
.L_x_2581:
[----:B------:R-:W-:Y:S02]  /*1adc0*/  IMAD.MOV.U32 R13, RZ, RZ, R0 ;  /* 0x000000ffff0d7224 */ /* 0x000fe400078e0000 */
[----:B------:R-:W-:-:S07]  /*1add0*/  IMAD.MOV.U32 R6, RZ, RZ, R14 ;  /* 0x000000ffff067224 */ /* 0x000fce00078e000e */
[----:B------:R-:W-:Y:S05]  /*1ade0*/  WARPSYNC.COLLECTIVE R15, `(.L_x_2582) ;  /* 0x000000000f087348 */ /* 0x000fea0003c00000 */
[----:B------:R0:W1:Y:S02]  /*1adf0*/  SHFL.IDX P6, R14, R13, R12, R11 ;  /* 0x0000000c0d0e7389 */ /* 0x00006400000c000b */
[----:B01----:R-:W-:Y:S01]  /*1ae00*/  ENDCOLLECTIVE ;  /* 0x000000000000791b */ /* 0x003fe20003800000 */
.L_x_2582:
[----:B------:R-:W-:Y:S02]  /*1ae10*/  IMAD.MOV.U32 R13, RZ, RZ, R2 ;  /* 0x000000ffff0d7224 */ /* 0x000fe400078e0002 */
[----:B------:R-:W-:Y:S02]  /*1ae20*/  IMAD.MOV.U32 R12, RZ, RZ, 0x1 ;  /* 0x00000001ff0c7424 */ /* 0x000fe400078e00ff */
[----:B------:R-:W-:-:S07]  /*1ae30*/  IMAD.MOV.U32 R7, RZ, RZ, R14 ;  /* 0x000000ffff077224 */ /* 0x000fce00078e000e */
[----:B------:R-:W-:Y:S05]  /*1ae40*/  WARPSYNC.COLLECTIVE R15, `(.L_x_2583) ;  /* 0x000000000f087348 */ /* 0x000fea0003c00000 */
[----:B------:R0:W1:Y:S02]  /*1ae50*/  SHFL.IDX P6, R14, R13, R12, R11 ;  /* 0x0000000c0d0e7389 */ /* 0x00006400000c000b */
[----:B01----:R-:W-:Y:S01]  /*1ae60*/  ENDCOLLECTIVE ;  /* 0x000000000000791b */ /* 0x003fe20003800000 */
.L_x_2583:
        /* <DEDUP_REMOVED lines=15> */
.L_x_2584:
[----:B------:R-:W-:Y:S02]  /*1af60*/  IMAD.MOV.U32 R13, RZ, RZ, R2 ;  /* 0x000000ffff0d7224 */ /* 0x000fe400078e0002 */
[----:B------:R-:W-:Y:S02]  /*1af70*/  IMAD.MOV.U32 R12, RZ, RZ, 0x2 ;  /* 0x00000002ff0c7424 */ /* 0x000fe400078e00ff */
[----:B------:R-:W-:-:S07]  /*1af80*/  IMAD.MOV.U32 R5, RZ, RZ, R14 ;  /* 0x000000ffff057224 */ /* 0x000fce00078e000e */
[----:B------:R-:W-:Y:S05]  /*1af90*/  WARPSYNC.COLLECTIVE R15, `(.L_x_2585) ;  /* 0x000000000f087348 */ /* 0x000fea0003c00000 */
[----:B------:R0:W1:Y:S02]  /*1afa0*/  SHFL.IDX P6, R14, R13, R12, R11 ;  /* 0x0000000c0d0e7389 */ /* 0x00006400000c000b */
[----:B01----:R-:W-:Y:S01]  /*1afb0*/  ENDCOLLECTIVE ;  /* 0x000000000000791b */ /* 0x003fe20003800000 */
.L_x_2585:
        /* <DEDUP_REMOVED lines=15> */
.L_x_2586:
[----:B------:R-:W-:Y:S02]  /*1b0b0*/  IMAD.MOV.U32 R13, RZ, RZ, R2 ;  /* 0x000000ffff0d7224 */ /* 0x000fe400078e0002 */
[----:B------:R-:W-:Y:S02]  /*1b0c0*/  IMAD.MOV.U32 R12, RZ, RZ, 0x3 ;  /* 0x00000003ff0c7424 */ /* 0x000fe400078e00ff */
[----:B------:R-:W-:-:S07]  /*1b0d0*/  IMAD.MOV.U32 R5, RZ, RZ, R14 ;  /* 0x000000ffff057224 */ /* 0x000fce00078e000e */
[----:B------:R-:W-:Y:S05]  /*1b0e0*/  WARPSYNC.COLLECTIVE R15, `(.L_x_2587) ;  /* 0x000000000f087348 */ /* 0x000fea0003c00000 */
[----:B------:R0:W1:Y:S02]  /*1b0f0*/  SHFL.IDX P6, R14, R13, R12, R11 ;  /* 0x0000000c0d0e7389 */ /* 0x00006400000c000b */
[----:B01----:R-:W-:Y:S01]  /*1b100*/  ENDCOLLECTIVE ;  /* 0x000000000000791b */ /* 0x003fe20003800000 */
.L_x_2587:
        /* <DEDUP_REMOVED lines=15> */
.L_x_2588:
[----:B------:R-:W-:Y:S02]  /*1b200*/  IMAD.MOV.U32 R13, RZ, RZ, R2 ;  /* 0x000000ffff0d7224 */ /* 0x000fe400078e0002 */
[----:B------:R-:W-:Y:S02]  /*1b210*/  IMAD.MOV.U32 R12, RZ, RZ, 0x4 ;  /* 0x00000004ff0c7424 */ /* 0x000fe400078e00ff */
[----:B------:R-:W-:-:S07]  /*1b220*/  IMAD.MOV.U32 R5, RZ, RZ, R14 ;  /* 0x000000ffff057224 */ /* 0x000fce00078e000e */
[----:B------:R-:W-:Y:S05]  /*1b230*/  WARPSYNC.COLLECTIVE R15, `(.L_x_2589) ;  /* 0x000000000f087348 */ /* 0x000fea0003c00000 */
[----:B------:R0:W1:Y:S02]  /*1b240*/  SHFL.IDX P6, R14, R13, R12, R11 ;  /* 0x0000000c0d0e7389 */ /* 0x00006400000c000b */
[----:B01----:R-:W-:Y:S01]  /*1b250*/  ENDCOLLECTIVE ;  /* 0x000000000000791b */ /* 0x003fe20003800000 */
.L_x_2589:
        /* <DEDUP_REMOVED lines=15> */
.L_x_2590:
[----:B------:R-:W-:Y:S02]  /*1b350*/  IMAD.MOV.U32 R13, RZ, RZ, R2 ;  /* 0x000000ffff0d7224 */ /* 0x000fe400078e0002 */
[----:B------:R-:W-:Y:S02]  /*1b360*/  IMAD.MOV.U32 R12, RZ, RZ, 0x5 ;  /* 0x00000005ff0c7424 */ /* 0x000fe400078e00ff */
[----:B------:R-:W-:-:S07]  /*1b370*/  IMAD.MOV.U32 R5, RZ, RZ, R14 ;  /* 0x000000ffff057224 */ /* 0x000fce00078e000e */
[----:B------:R-:W-:Y:S05]  /*1b380*/  WARPSYNC.COLLECTIVE R15, `(.L_x_2591) ;  /* 0x000000000f087348 */ /* 0x000fea0003c00000 */
[----:B------:R0:W1:Y:S02]  /*1b390*/  SHFL.IDX P6, R14, R13, R12, R11 ;  /* 0x0000000c0d0e7389 */ /* 0x00006400000c000b */
[----:B01----:R-:W-:Y:S01]  /*1b3a0*/  ENDCOLLECTIVE ;  /* 0x000000000000791b */ /* 0x003fe20003800000 */
.L_x_2591:
        /* <DEDUP_REMOVED lines=15> */
.L_x_2592:
[----:B------:R-:W-:Y:S02]  /*1b4a0*/  IMAD.MOV.U32 R13, RZ, RZ, R2 ;  /* 0x000000ffff0d7224 */ /* 0x000fe400078e0002 */
[----:B------:R-:W-:Y:S02]  /*1b4b0*/  IMAD.MOV.U32 R12, RZ, RZ, 0x6 ;  /* 0x00000006ff0c7424 */ /* 0x000fe400078e00ff */
[----:B------:R-:W-:-:S07]  /*1b4c0*/  IMAD.MOV.U32 R5, RZ, RZ, R14 ;  /* 0x000000ffff057224 */ /* 0x000fce00078e000e */
[----:B------:R-:W-:Y:S05]  /*1b4d0*/  WARPSYNC.COLLECTIVE R15, `(.L_x_2593) ;  /* 0x000000000f087348 */ /* 0x000fea0003c00000 */
[----:B------:R0:W1:Y:S02]  /*1b4e0*/  SHFL.IDX P6, R14, R13, R12, R11 ;  /* 0x0000000c0d0e7389 */ /* 0x00006400000c000b */
[----:B01----:R-:W-:Y:S01]  /*1b4f0*/  ENDCOLLECTIVE ;  /* 0x000000000000791b */ /* 0x003fe20003800000 */
.L_x_2593:
        /* <DEDUP_REMOVED lines=13> */
.L_x_2594:
        /* <DEDUP_REMOVED lines=8> */
.L_x_2595:
        /* <DEDUP_REMOVED lines=13> */
.L_x_2596:
[----:B------:R-:W-:Y:S01]  /*1b720*/  IMAD.MOV.U32 R0, RZ, RZ, R14 ;  /* 0x000000ffff007224 */ /* 0x000fe200078e000e */
[----:B------:R-:W-:Y:S06]  /*1b730*/  BRA `(.L_x_2597) ;  /* 0xffffffb000747947 */ /* 0x000fec000383ffff */
.L_x_2481:
[----:B0-----:R0:W1:Y:S02]  /*1b740*/  SYNCS.PHASECHK.TRANS64.TRYWAIT P0, [R19+URZ+0x22820], R0 ;  /* 0x02282000130075a7 */ /* 0x001064000800017f */
[----:B-1----:R-:W-:Y:S05]  /*1b750*/  @!P0 NANOSLEEP.SYNCS 0x989680 ;  /* 0x009896800000895d */ /* 0x002fea0003900000 */
[----:B------:R-:W1:Y:S02]  /*1b760*/  @!P0 SYNCS.PHASECHK.TRANS64 P0, [R19+URZ+0x22820], R0 ;  /* 0x02282000130085a7 */ /* 0x000e64000800007f */
[----:B-1----:R-:W-:Y:S05]  /*1b770*/  @!P0 BRA `(.L_x_2481) ;  /* 0xfffffffc00f08947 */ /* 0x002fea000383ffff */
[----:B------:R-:W-:Y:S05]  /*1b780*/  BRA `(.L_x_2598) ;  /* 0xffffffb000d07947 */ /* 0x000fea000383ffff */
.L_x_2485:
[----:B0-----:R0:W1:Y:S02]  /*1b790*/  SYNCS.PHASECHK.TRANS64.TRYWAIT P0, [R2+URZ+0x22860], R0 ;  /* 0x02286000020075a7 */ /* 0x001064000800017f */
[----:B-1----:R-:W-:Y:S05]  /*1b7a0*/  @!P0 NANOSLEEP.SYNCS 0x989680 ;  /* 0x009896800000895d */ /* 0x002fea0003900000 */
[----:B------:R-:W1:Y:S02]  /*1b7b0*/  @!P0 SYNCS.PHASECHK.TRANS64 P0, [R2+URZ+0x22860], R0 ;  /* 0x02286000020085a7 */ /* 0x000e64000800007f */
[----:B-1----:R-:W-:Y:S05]  /*1b7c0*/  @!P0 BRA `(.L_x_2485) ;  /* 0xfffffffc00f08947 */ /* 0x002fea000383ffff */
[----:B------:R-:W-:Y:S05]  /*1b7d0*/  BRA `(.L_x_2599) ;  /* 0xffffffb000f47947 */ /* 0x000fea000383ffff */
.L_x_2500:
[----:B--2---:R2:W3:Y:S02]  /*1b7e0*/  SYNCS.PHASECHK.TRANS64.TRYWAIT P0, [R3+URZ+0x22840], R2 ;  /* 0x02284002030075a7 */ /* 0x0044e4000800017f */
[----:B---3--:R-:W-:Y:S05]  /*1b7f0*/  @!P0 NANOSLEEP.SYNCS 0x989680 ;  /* 0x009896800000895d */ /* 0x008fea0003900000 */
[----:B------:R-:W3:Y:S02]  /*1b800*/  @!P0 SYNCS.PHASECHK.TRANS64 P0, [R3+URZ+0x22840], R2 ;  /* 0x02284002030085a7 */ /* 0x000ee4000800007f */
[----:B---3--:R-:W-:Y:S05]  /*1b810*/  @!P0 BRA `(.L_x_2500) ;  /* 0xfffffffc00f08947 */ /* 0x008fea000383ffff */
[----:B------:R-:W-:Y:S05]  /*1b820*/  BRA `(.L_x_2600) ;  /* 0xffffffbc00347947 */ /* 0x000fea000383ffff */
.L_x_2505:
[----:B0-----:R0:W1:Y:S02]  /*1b830*/  SYNCS.PHASECHK.TRANS64.TRYWAIT P0, [R3+URZ+0x22860], R2 ;  /* 0x02286002030075a7 */ /* 0x001064000800017f */
[----:B-1----:R-:W-:Y:S05]  /*1b840*/  @!P0 NANOSLEEP.SYNCS 0x989680 ;  /* 0x009896800000895d */ /* 0x002fea0003900000 */
[----:B------:R-:W1:Y:S02]  /*1b850*/  @!P0 SYNCS.PHASECHK.TRANS64 P0, [R3+URZ+0x22860], R2 ;  /* 0x02286002030085a7 */ /* 0x000e64000800007f */
[----:B-1----:R-:W-:Y:S05]  /*1b860*/  @!P0 BRA `(.L_x_2505) ;  /* 0xfffffffc00f08947 */ /* 0x002fea000383ffff */
[----:B------:R-:W-:Y:S05]  /*1b870*/  BRA `(.L_x_2601) ;  /* 0xffffffbc00b47947 */ /* 0x000fea000383ffff */
.L_x_2516:
[----:B-1----:R1:W2:Y:S02]  /*1b880*/  SYNCS.PHASECHK.TRANS64.TRYWAIT P0, [R4+URZ+0x22840], R2 ;  /* 0x02284002040075a7 */ /* 0x0022a4000800017f */
[----:B--2---:R-:W-:Y:S05]  /*1b890*/  @!P0 NANOSLEEP.SYNCS 0x989680 ;  /* 0x009896800000895d */ /* 0x004fea0003900000 */
[----:B------:R-:W2:Y:S02]  /*1b8a0*/  @!P0 SYNCS.PHASECHK.TRANS64 P0, [R4+URZ+0x22840], R2 ;  /* 0x02284002040085a7 */ /* 0x000ea4000800007f */
[----:B--2---:R-:W-:Y:S05]  /*1b8b0*/  @!P0 BRA `(.L_x_2516) ;  /* 0xfffffffc00f08947 */ /* 0x004fea000383ffff */
[----:B------:R-:W-:Y:S05]  /*1b8c0*/  BRA `(.L_x_2602) ;  /* 0xffffffc400a07947 */ /* 0x000fea000383ffff */
.L_x_2521:
[----:B0-----:R0:W2:Y:S02]  /*1b8d0*/  SYNCS.PHASECHK.TRANS64.TRYWAIT P0, [R4+URZ+0x22860], R2 ;  /* 0x02286002040075a7 */ /* 0x0010a4000800017f */
[----:B--2---:R-:W-:Y:S05]  /*1b8e0*/  @!P0 NANOSLEEP.SYNCS 0x989680 ;  /* 0x009896800000895d */ /* 0x004fea0003900000 */
[----:B------:R-:W2:Y:S02]  /*1b8f0*/  @!P0 SYNCS.PHASECHK.TRANS64 P0, [R4+URZ+0x22860], R2 ;  /* 0x02286002040085a7 */ /* 0x000ea4000800007f */
[----:B--2---:R-:W-:Y:S05]  /*1b900*/  @!P0 BRA `(.L_x_2521) ;  /* 0xfffffffc00f08947 */ /* 0x004fea000383ffff */
[----:B------:R-:W-:Y:S05]  /*1b910*/  BRA `(.L_x_2603) ;  /* 0xffffffc8001c7947 */ /* 0x000fea000383ffff */
.L_x_2532:
[----:B-1----:R1:W2:Y:S02]  /*1b920*/  SYNCS.PHASECHK.TRANS64.TRYWAIT P0, [R2+URZ+0x22840], R3 ;  /* 0x02284003020075a7 */ /* 0x0022a4000800017f */
[----:B--2---:R-:W-:Y:S05]  /*1b930*/  @!P0 NANOSLEEP.SYNCS 0x989680 ;  /* 0x009896800000895d */ /* 0x004fea0003900000 */
[----:B------:R-:W2:Y:S02]  /*1b940*/  @!P0 SYNCS.PHASECHK.TRANS64 P0, [R2+URZ+0x22840], R3 ;  /* 0x02284003020085a7 */ /* 0x000ea4000800007f */
[----:B--2---:R-:W-:Y:S05]  /*1b950*/  @!P0 BRA `(.L_x_2532) ;  /* 0xfffffffc00f08947 */ /* 0x004fea000383ffff */
[----:B------:R-:W-:Y:S05]  /*1b960*/  BRA `(.L_x_2604) ;  /* 0xffffffcc00ec7947 */ /* 0x000fea000383ffff */
.L_x_2537:
[----:B--2---:R2:W3:Y:S02]  /*1b970*/  SYNCS.PHASECHK.TRANS64.TRYWAIT P0, [R2+URZ+0x22860], R3 ;  /* 0x02286003020075a7 */ /* 0x0044e4000800017f */
[----:B---3--:R-:W-:Y:S05]  /*1b980*/  @!P0 NANOSLEEP.SYNCS 0x989680 ;  /* 0x009896800000895d */ /* 0x008fea0003900000 */
[----:B------:R-:W3:Y:S02]  /*1b990*/  @!P0 SYNCS.PHASECHK.TRANS64 P0, [R2+URZ+0x22860], R3 ;  /* 0x02286003020085a7 */ /* 0x000ee4000800007f */
[----:B---3--:R-:W-:Y:S05]  /*1b9a0*/  @!P0 BRA `(.L_x_2537) ;  /* 0xfffffffc00f08947 */ /* 0x008fea000383ffff */
[----:B------:R-:W-:Y:S05]  /*1b9b0*/  BRA `(.L_x_2605) ;  /* 0xffffffd0006c7947 */ /* 0x000fea000383ffff */
.L_x_2549:
[----:B-1----:R-:W5:Y:S01]  /*1b9c0*/  LDL R3, [R1] ;  /* 0x0000000001037983 */ /* 0x002f620000100800 */
[----:B------:R-:W-:Y:S01]  /*1b9d0*/  BSSY B0, `(.L_x_2606) ;  /* 0x0000008000007945 */ /* 0x000fe20003800000 */
[----:B------:R-:W-:Y:S02]  /*1b9e0*/  IMAD.MOV.U32 R12, RZ, RZ, RZ ;  /* 0x000000ffff0c7224 */ /* 0x000fe400078e00ff */
[----:B------:R-:W-:Y:S02]  /*1b9f0*/  IMAD.MOV.U32 R11, RZ, RZ, 0x1f ;  /* 0x0000001fff0b7424 */ /* 0x000fe400078e00ff */
[----:B------:R-:W-:Y:S02]  /*1ba00*/  IMAD.MOV.U32 R15, RZ, RZ, -0x1 ;  /* 0xffffffffff0f7424 */ /* 0x000fe400078e00ff */
[----:B-----5:R-:W-:-:S07]  /*1ba10*/  IMAD.MOV.U32 R13, RZ, RZ, R3 ;  /* 0x000000ffff0d7224 */ /* 0x020fce00078e0003 */
[----:B0-234-:R-:W-:Y:S05]  /*1ba20*/  WARPSYNC.COLLECTIVE R15, `(.L_x_2607) ;  /* 0x000000000f087348 */ /* 0x01dfea0003c00000 */
[----:B------:R1:W0:Y:S02]  /*1ba30*/  SHFL.IDX P6, R14, R13, R12, R11 ;  /* 0x0000000c0d0e7389 */ /* 0x00022400000c000b */
[----:B01234-:R-:W-:Y:S01]  /*1ba40*/  ENDCOLLECTIVE ;  /* 0x000000000000791b */ /* 0x01ffe20003800000 */
.L_x_2607:
[----:B------:R-:W-:Y:S05]  /*1ba50*/  BSYNC B0 ;  /* 0x0000000000007941 */ /* 0x000fea0003800000 */
.L_x_2606:
        /* <DEDUP_REMOVED lines=9> */
.L_x_2608:
        /* <DEDUP_REMOVED lines=26> */
.L_x_2609:
[----:B------:R-:W-:Y:S01]  /*1bc90*/  IMAD.MOV.U32 R12, RZ, RZ, 0x2 ;  /* 0x00000002ff0c7424 */ /* 0x000fe200078e00ff */
[----:B------:R-:W-:-:S05]  /*1bca0*/  SEL R3, R14, RZ, P1 ;  /* 0x000000ff0e037207 */ /* 0x000fca0000800000 */
[----:B------:R-:W-:-:S04]  /*1bcb0*/  IMAD.IADD R2, R2, 0x1, R3 ;  /* 0x0000000102027824 */ /* 0x000fc800078e0203 */
[----:B------:R-:W-:-:S07]  /*1bcc0*/  IMAD.MOV.U32 R13, RZ, RZ, R2 ;  /* 0x000000ffff0d7224 */ /* 0x000fce00078e0002 */
[----:B------:R-:W-:Y:S05]  /*1bcd0*/  WARPSYNC.COLLECTIVE R15, `(.L_x_2610) ;  /* 0x000000000f087348 */ /* 0x000fea0003c00000 */
[----:B------:R0:W1:Y:S02]  /*1bce0*/  SHFL.UP P6, R14, R13, R12, R11 ;  /* 0x0400000c0d0e7389 */ /* 0x00006400000c000b */
[----:B01----:R-:W-:Y:S01]  /*1bcf0*/  ENDCOLLECTIVE ;  /* 0x000000000000791b */ /* 0x003fe20003800000 */
.L_x_2610:
[----:B------:R-:W-:Y:S01]  /*1bd00*/  IMAD.MOV.U32 R12, RZ, RZ, 0x4 ;  /* 0x00000004ff0c7424 */ /* 0x000fe200078e00ff */
[----:B------:R-:W-:-:S05]  /*1bd10*/  SEL R3, R14, RZ, P2 ;  /* 0x000000ff0e037207 */ /* 0x000fca0001000000 */
[----:B------:R-:W-:-:S04]  /*1bd20*/  IMAD.IADD R2, R2, 0x1, R3 ;  /* 0x0000000102027824 */ /* 0x000fc800078e0203 */
[----:B------:R-:W-:-:S07]  /*1bd30*/  IMAD.MOV.U32 R13, RZ, RZ, R2 ;  /* 0x000000ffff0d7224 */ /* 0x000fce00078e0002 */
[----:B------:R-:W-:Y:S05]  /*1bd40*/  WARPSYNC.COLLECTIVE R15, `(.L_x_2611) ;  /* 0x000000000f087348 */ /* 0x000fea0003c00000 */
[----:B------:R0:W1:Y:S02]  /*1bd50*/  SHFL.UP P6, R14, R13, R12, R11 ;  /* 0x0400000c0d0e7389 */ /* 0x00006400000c000b */
[----:B01----:R-:W-:Y:S01]  /*1bd60*/  ENDCOLLECTIVE ;  /* 0x000000000000791b */ /* 0x003fe20003800000 */
.L_x_2611:
[----:B------:R-:W-:Y:S01]  /*1bd70*/  IMAD.MOV.U32 R12, RZ, RZ, 0x8 ;  /* 0x00000008ff0c7424 */ /* 0x000fe200078e00ff */
[----:B------:R-:W-:-:S05]  /*1bd80*/  SEL R3, R14, RZ, P3 ;  /* 0x000000ff0e037207 */ /* 0x000fca0001800000 */
[----:B------:R-:W-:-:S04]  /*1bd90*/  IMAD.IADD R2, R2, 0x1, R3 ;  /* 0x0000000102027824 */ /* 0x000fc800078e0203 */
[----:B------:R-:W-:-:S07]  /*1bda0*/  IMAD.MOV.U32 R13, RZ, RZ, R2 ;  /* 0x000000ffff0d7224 */ /* 0x000fce00078e0002 */
[----:B------:R-:W-:Y:S05]  /*1bdb0*/  WARPSYNC.COLLECTIVE R15, `(.L_x_2612) ;  /* 0x000000000f087348 */ /* 0x000fea0003c00000 */
[----:B------:R0:W1:Y:S02]  /*1bdc0*/  SHFL.UP P6, R14, R13, R12, R11 ;  /* 0x0400000c0d0e7389 */ /* 0x00006400000c000b */
[----:B01----:R-:W-:Y:S01]  /*1bdd0*/  ENDCOLLECTIVE ;  /* 0x000000000000791b */ /* 0x003fe20003800000 */
.L_x_2612:
[----:B------:R-:W-:Y:S01]  /*1bde0*/  IMAD.MOV.U32 R12, RZ, RZ, 0x10 ;  /* 0x00000010ff0c7424 */ /* 0x000fe200078e00ff */
[----:B------:R-:W-:-:S05]  /*1bdf0*/  SEL R3, R14, RZ, P4 ;  /* 0x000000ff0e037207 */ /* 0x000fca0002000000 */
[----:B------:R-:W-:-:S04]  /*1be00*/  IMAD.IADD R2, R2, 0x1, R3 ;  /* 0x0000000102027824 */ /* 0x000fc800078e0203 */
[----:B------:R-:W-:-:S07]  /*1be10*/  IMAD.MOV.U32 R13, RZ, RZ, R2 ;  /* 0x000000ffff0d7224 */ /* 0x000fce00078e0002 */
[----:B------:R-:W-:Y:S05]  /*1be20*/  WARPSYNC.COLLECTIVE R15, `(.L_x_2613) ;  /* 0x000000000f087348 */ /* 0x000fea0003c00000 */
[----:B------:R0:W1:Y:S02]  /*1be30*/  SHFL.UP P6, R14, R13, R12, R11 ;  /* 0x0400000c0d0e7389 */ /* 0x00006400000c000b */
[----:B01----:R-:W-:Y:S01]  /*1be40*/  ENDCOLLECTIVE ;  /* 0x000000000000791b */ /* 0x003fe20003800000 */
.L_x_2613:
        /* <DEDUP_REMOVED lines=8> */
.L_x_2614:
[----:B------:R-:W-:Y:S05]  /*1bed0*/  BRA `(.L_x_2615) ;  /* 0xffffffd400d47947 */ /* 0x000fea000383ffff */
.L_x_2552:
        /* <DEDUP_REMOVED lines=8> */
.L_x_2617:
[----:B------:R-:W-:Y:S05]  /*1bf60*/  BSYNC B0 ;  /* 0x0000000000007941 */ /* 0x000fea0003800000 */
.L_x_2616:
        /* <DEDUP_REMOVED lines=9> */
.L_x_2618:
[----:B------:R-:W-:Y:S01]  /*1c000*/  IMAD.MOV.U32 R12, RZ, RZ, 0x4 ;  /* 0x00000004ff0c7424 */ /* 0x000fe200078e00ff */
[----:B------:R-:W-:-:S05]  /*1c010*/  SEL R3, R14, RZ, P2 ;  /* 0x000000ff0e037207 */ /* 0x000fca0001000000 */
[----:B------:R-:W-:-:S04]  /*1c020*/  IMAD.IADD R2, R2, 0x1, R3 ;  /* 0x0000000102027824 */ /* 0x000fc800078e0203 */
[----:B------:R-:W-:-:S07]  /*1c030*/  IMAD.MOV.U32 R13, RZ, RZ, R2 ;  /* 0x000000ffff0d7224 */ /* 0x000fce00078e0002 */
[----:B------:R-:W-:Y:S05]  /*1c040*/  WARPSYNC.COLLECTIVE R15, `(.L_x_2619) ;  /* 0x000000000f087348 */ /* 0x000fea0003c00000 */
[----:B------:R0:W1:Y:S02]  /*1c050*/  SHFL.UP P6, R14, R13, R12, R11 ;  /* 0x0400000c0d0e7389 */ /* 0x00006400000c000b */
[----:B01----:R-:W-:Y:S01]  /*1c060*/  ENDCOLLECTIVE ;  /* 0x000000000000791b */ /* 0x003fe20003800000 */
.L_x_2619:
[----:B------:R-:W-:Y:S01]  /*1c070*/  IMAD.MOV.U32 R12, RZ, RZ, 0x8 ;  /* 0x00000008ff0c7424 */ /* 0x000fe200078e00ff */
[----:B------:R-:W-:-:S05]  /*1c080*/  SEL R3, R14, RZ, P3 ;  /* 0x000000ff0e037207 */ /* 0x000fca0001800000 */
[----:B------:R-:W-:-:S04]  /*1c090*/  IMAD.IADD R2, R2, 0x1, R3 ;  /* 0x0000000102027824 */ /* 0x000fc800078e0203 */
[----:B------:R-:W-:-:S07]  /*1c0a0*/  IMAD.MOV.U32 R13, RZ, RZ, R2 ;  /* 0x000000ffff0d7224 */ /* 0x000fce00078e0002 */
[----:B------:R-:W-:Y:S05]  /*1c0b0*/  WARPSYNC.COLLECTIVE R15, `(.L_x_2620) ;  /* 0x000000000f087348 */ /* 0x000fea0003c00000 */
[----:B------:R0:W1:Y:S02]  /*1c0c0*/  SHFL.UP P6, R14, R13, R12, R11 ;  /* 0x0400000c0d0e7389 */ /* 0x00006400000c000b */
[----:B01----:R-:W-:Y:S01]  /*1c0d0*/  ENDCOLLECTIVE ;  /* 0x000000000000791b */ /* 0x003fe20003800000 */
.L_x_2620:
[----:B------:R-:W-:Y:S01]  /*1c0e0*/  IMAD.MOV.U32 R12, RZ, RZ, 0x10 ;  /* 0x00000010ff0c7424 */ /* 0x000fe200078e00ff */
[----:B------:R-:W-:-:S05]  /*1c0f0*/  SEL R3, R14, RZ, P4 ;  /* 0x000000ff0e037207 */ /* 0x000fca0002000000 */
[----:B------:R-:W-:-:S04]  /*1c100*/  IMAD.IADD R2, R2, 0x1, R3 ;  /* 0x0000000102027824 */ /* 0x000fc800078e0203 */
[----:B------:R-:W-:-:S07]  /*1c110*/  IMAD.MOV.U32 R13, RZ, RZ, R2 ;  /* 0x000000ffff0d7224 */ /* 0x000fce00078e0002 */
[----:B------:R-:W-:Y:S05]  /*1c120*/  WARPSYNC.COLLECTIVE R15, `(.L_x_2621) ;  /* 0x000000000f087348 */ /* 0x000fea0003c00000 */
[----:B------:R0:W1:Y:S02]  /*1c130*/  SHFL.UP P6, R14, R13, R12, R11 ;  /* 0x0400000c0d0e7389 */ /* 0x00006400000c000b */
[----:B01----:R-:W-:Y:S01]  /*1c140*/  ENDCOLLECTIVE ;  /* 0x000000000000791b */ /* 0x003fe20003800000 */
.L_x_2621:
        /* <DEDUP_REMOVED lines=8> */
.L_x_2622:
[----:B------:R-:W-:Y:S05]  /*1c1d0*/  BRA `(.L_x_2623) ;  /* 0xffffffd400c07947 */ /* 0x000fea000383ffff */
.L_x_2554:
[----:B------:R-:W-:Y:S01]  /*1c1e0*/  BSSY B0, `(.L_x_2624) ;  /* 0x0000006000007945 */ /* 0x000fe20003800000 */
[----:B------:R-:W-:Y:S01]  /*1c1f0*/  PLOP3.LUT P6, PT, P6, PT, PT, 0x8, 0x0 ;  /* 0x000000000000781c */ /* 0x000fe200037ce170 */
[----:B------:R-:W-:-:S12]  /*1c200*/  IMAD.MOV.U32 R15, RZ, RZ, -0x1 ;  /* 0xffffffffff0f7424 */ /* 0x000fd800078e00ff */
[----:B0-----:R-:W-:Y:S05]  /*1c210*/  WARPSYNC.COLLECTIVE R15, `(.L_x_2625) ;  /* 0x000000000f087348 */ /* 0x001fea0003c00000 */
[----:B------:R-:W-:Y:S01]  /*1c220*/  VOTE.ANY R14, PT, P6 ;  /* 0x00000000000e7806 */ /* 0x000fe200030e0100 */
[----:B0-----:R-:W-:Y:S06]  /*1c230*/  ENDCOLLECTIVE ;  /* 0x000000000000791b */ /* 0x001fec0003800000 */
.L_x_2625:
[----:B------:R-:W-:Y:S05]  /*1c240*/  BSYNC B0 ;  /* 0x0000000000007941 */ /* 0x000fea0003800000 */
.L_x_2624:
[----:B------:R0:W5:Y:S01]  /*1c250*/  LDL.LU R16, [R1+0xc] ;  /* 0x00000c0001107983 */ /* 0x0001620000300800 */
[----:B------:R-:W-:Y:S02]  /*1c260*/  IMAD.MOV.U32 R3, RZ, RZ, R14 ;  /* 0x000000ffff037224 */ /* 0x000fe400078e000e */
[----:B------:R-:W-:Y:S02]  /*1c270*/  IMAD.MOV.U32 R13, RZ, RZ, R5 ;  /* 0x000000ffff0d7224 */ /* 0x000fe400078e0005 */
[----:B------:R-:W1:Y:S01]  /*1c280*/  POPC R9, R3 ;  /* 0x0000000300097309 */ /* 0x000e620000000000 */
[----:B------:R-:W-:Y:S02]  /*1c290*/  IMAD.MOV.U32 R11, RZ, RZ, 0x1f ;  /* 0x0000001fff0b7424 */ /* 0x000fe400078e00ff */
[----:B------:R-:W-:Y:S02]  /*1c2a0*/  IMAD.MOV.U32 R15, RZ, RZ, -0x1 ;  /* 0xffffffffff0f7424 */ /* 0x000fe400078e00ff */
[----:B01----:R-:W-:-:S07]  /*1c2b0*/  IMAD.MOV.U32 R12, RZ, RZ, R9 ;  /* 0x000000ffff0c7224 */ /* 0x003fce00078e0009 */
[----:B-----5:R-:W-:Y:S05]  /*1c2c0*/  WARPSYNC.COLLECTIVE R15, `(.L_x_2626) ;  /* 0x000000000f087348 */ /* 0x020fea0003c00000 */
[----:B------:R0:W1:Y:S02]  /*1c2d0*/  SHFL.IDX P6, R14, R13, R12, R11 ;  /* 0x0000000c0d0e7389 */ /* 0x00006400000c000b */
[----:B01---5:R-:W-:Y:S01]  /*1c2e0*/  ENDCOLLECTIVE ;  /* 0x000000000000791b */ /* 0x023fe20003800000 */
.L_x_2626:
[----:B------:R-:W-:Y:S02]  /*1c2f0*/  IMAD.MOV.U32 R13, RZ, RZ, R6 ;  /* 0x000000ffff0d7224 */ /* 0x000fe400078e0006 */
[----:B------:R-:W-:-:S07]  /*1c300*/  IMAD.MOV.U32 R4, RZ, RZ, R14 ;  /* 0x000000ffff047224 */ /* 0x000fce00078e000e */
[----:B------:R-:W-:Y:S05]  /*1c310*/  WARPSYNC.COLLECTIVE R15, `(.L_x_2627) ;  /* 0x000000000f087348 */ /* 0x000fea0003c00000 */
[----:B------:R0:W1:Y:S02]  /*1c320*/  SHFL.IDX P6, R14, R13, R12, R11 ;  /* 0x0000000c0d0e7389 */ /* 0x00006400000c000b */
[----:B01----:R-:W-:Y:S01]  /*1c330*/  ENDCOLLECTIVE ;  /* 0x000000000000791b */ /* 0x003fe20003800000 */
.L_x_2627:
[----:B------:R-:W-:Y:S02]  /*1c340*/  IMAD.MOV.U32 R6, RZ, RZ, R14 ;  /* 0x000000ffff067224 */ /* 0x000fe400078e000e */
[----:B------:R-:W-:-:S05]  /*1c350*/  IMAD.IADD R5, R9, 0x1, R16 ;  /* 0x0000000109057824 */ /* 0x000fca00078e0210 */
[----:B------:R0:W-:Y:S01]  /*1c360*/  STL [R1+0xc], R5 ;  /* 0x00000c0501007387 */ /* 0x0001e20000100800 */
[----:B------:R-:W-:Y:S05]  /*1c370*/  BRA `(.L_x_2628) ;  /* 0xffffffd400a07947 */ /* 0x000fea000383ffff */
.L_x_2556:
[----:B------:R-:W-:Y:S01]  /*1c380*/  BSSY B0, `(.L_x_2629) ;  /* 0x0000007000007945 */ /* 0x000fe20003800000 */
[----:B------:R-:W-:Y:S02]  /*1c390*/  IMAD.MOV.U32 R13, RZ, RZ, R2 ;  /* 0x000000ffff0d7224 */ /* 0x000fe400078e0002 */
[----:B------:R-:W-:Y:S02]  /*1c3a0*/  IMAD.MOV.U32 R11, RZ, RZ, 0x1f ;  /* 0x0000001fff0b7424 */ /* 0x000fe400078e00ff */
[----:B------:R-:W-:-:S07]  /*1c3b0*/  IMAD.MOV.U32 R15, RZ, RZ, -0x1 ;  /* 0xffffffffff0f7424 */ /* 0x000fce00078e00ff */
[----:B0--3--:R-:W-:Y:S05]  /*1c3c0*/  WARPSYNC.COLLECTIVE R15, `(.L_x_2630) ;  /* 0x000000000f087348 */ /* 0x009fea0003c00000 */
[----:B------:R1:W2:Y:S02]  /*1c3d0*/  SHFL.IDX P6, R14, R13, R12, R11 ;  /* 0x0000000c0d0e7389 */ /* 0x0002a400000c000b */
[----:B0123--:R-:W-:Y:S01]  /*1c3e0*/  ENDCOLLECTIVE ;  /* 0x000000000000791b */ /* 0x00ffe20003800000 */
.L_x_2630:
[----:B------:R-:W-:Y:S05]  /*1c3f0*/  BSYNC B0 ;  /* 0x0000000000007941 */ /* 0x000fea0003800000 */
.L_x_2629:
[----:B------:R-:W-:Y:S01]  /*1c400*/  IMAD.MOV.U32 R8, RZ, RZ, R14 ;  /* 0x000000ffff087224 */ /* 0x000fe200078e000e */
[----:B------:R-:W-:Y:S06]  /*1c410*/  BRA `(.L_x_2555) ;  /* 0xffffffd400907947 */ /* 0x000fec000383ffff */
.L_x_2562:
[----:B0-----:R0:W1:Y:S02]  /*1c420*/  SYNCS.PHASECHK.TRANS64.TRYWAIT P0, [R0+URZ+0x22820], R3 ;  /* 0x02282003000075a7 */ /* 0x001064000800017f */
[----:B-1----:R-:W-:Y:S05]  /*1c430*/  @!P0 NANOSLEEP.SYNCS 0x989680 ;  /* 0x009896800000895d */ /* 0x002fea0003900000 */
[----:B------:R-:W1:Y:S02]  /*1c440*/  @!P0 SYNCS.PHASECHK.TRANS64 P0, [R0+URZ+0x22820], R3 ;  /* 0x02282003000085a7 */ /* 0x000e64000800007f */
[----:B-1----:R-:W-:Y:S05]  /*1c450*/  @!P0 BRA `(.L_x_2562) ;  /* 0xfffffffc00f08947 */ /* 0x002fea000383ffff */
[----:B------:R-:W-:Y:S05]  /*1c460*/  BRA `(.L_x_2631) ;  /* 0xffffffe0002c7947 */ /* 0x000fea000383ffff */
.L_x_2563:
[----:B------:R-:W1:Y:S01]  /*1c470*/  S2R R2, SR_TID.X ;  /* 0x0000000000027919 */ /* 0x000e620000002100 */
[----:B------:R-:W-:Y:S01]  /*1c480*/  BSSY B0, `(.L_x_2632) ;  /* 0x000000a000007945 */ /* 0x000fe20003800000 */
[----:B------:R-:W-:Y:S02]  /*1c490*/  IMAD.MOV.U32 R12, RZ, RZ, RZ ;  /* 0x000000ffff0c7224 */ /* 0x000fe400078e00ff */
[----:B---3--:R-:W-:Y:S02]  /*1c4a0*/  IMAD.MOV.U32 R11, RZ, RZ, 0x1f ;  /* 0x0000001fff0b7424 */ /* 0x008fe400078e00ff */
[----:B------:R-:W-:Y:S01]  /*1c4b0*/  IMAD.MOV.U32 R15, RZ, RZ, -0x1 ;  /* 0xffffffffff0f7424 */ /* 0x000fe200078e00ff */
[----:B-1----:R-:W-:-:S04]  /*1c4c0*/  SHF.R.U32.HI R2, RZ, 0x5, R2 ;  /* 0x00000005ff027819 */ /* 0x002fc80000011602 */
[----:B------:R-:W-:-:S05]  /*1c4d0*/  LOP3.LUT R2, R2, 0x3, RZ, 0xc0, !PT ;  /* 0x0000000302027812 */ /* 0x000fca00078ec0ff */
[----:B------:R-:W-:-:S07]  /*1c4e0*/  IMAD.MOV.U32 R13, RZ, RZ, R2 ;  /* 0x000000ffff0d7224 */ /* 0x000fce00078e0002 */
[----:B0-----:R-:W-:Y:S05]  /*1c4f0*/  WARPSYNC.COLLECTIVE R15, `(.L_x_2633) ;  /* 0x000000000f087348 */ /* 0x001fea0003c00000 */
[----:B------:R1:W2:Y:S02]  /*1c500*/  SHFL.IDX P6, R14, R13, R12, R11 ;  /* 0x0000000c0d0e7389 */ /* 0x0002a400000c000b */
[----:B012---:R-:W-:Y:S01]  /*1c510*/  ENDCOLLECTIVE ;  /* 0x000000000000791b */ /* 0x007fe20003800000 */
.L_x_2633:
[----:B------:R-:W-:Y:S05]  /*1c520*/  BSYNC B0 ;  /* 0x0000000000007941 */ /* 0x000fea0003800000 */
.L_x_2632:
[----:B------:R-:W-:Y:S05]  /*1c530*/  BRA `(.L_x_2634) ;  /* 0xffffffe000147947 */ /* 0x000fea000383ffff */
.L_x_2566:
[----:B------:R-:W-:Y:S01]  /*1c540*/  BSSY B1, `(.L_x_2635) ;  /* 0x0000006000017945 */ /* 0x000fe20003800000 */
[----:B------:R-:W-:-:S07]  /*1c550*/  IMAD.MOV.U32 R15, RZ, RZ, -0x1 ;  /* 0xffffffffff0f7424 */ /* 0x000fce00078e00ff */
[----:B01-3--:R-:W-:Y:S05]  /*1c560*/  WARPSYNC.COLLECTIVE R15, `(.L_x_2636) ;  /* 0x000000000f0c7348 */ /* 0x00bfea0003c00000 */
[----:B------:R-:W-:Y:S02]  /*1c570*/  ELECT P6, UR62, PT ;  /* 0x00000000003e782f */ /* 0x000fe400038c0000 */
[----:B------:R-:W-:Y:S01]  /*1c580*/  MOV R14, UR62 ;  /* 0x0000003e000e7c02 */ /* 0x000fe20008000f00 */
[----:B01-3--:R-:W-:Y:S10]  /*1c590*/  ENDCOLLECTIVE ;  /* 0x000000000000791b */ /* 0x00bff40003800000 */
.L_x_2636:
[----:B------:R-:W-:Y:S05]  /*1c5a0*/  BSYNC B1 ;  /* 0x0000000000017941 */ /* 0x000fea0003800000 */
.L_x_2635:
[----:B------:R-:W-:Y:S05]  /*1c5b0*/  BRA `(.L_x_2637) ;  /* 0xffffffe0000c7947 */ /* 0x000fea000383ffff */
.L_x_2568:
[----:B0-----:R0:W1:Y:S02]  /*1c5c0*/  SYNCS.PHASECHK.TRANS64.TRYWAIT P0, [R6+URZ], R5 ;  /* 0x00000005060075a7 */ /* 0x001064000800017f */
[----:B-1----:R-:W-:Y:S05]  /*1c5d0*/  @!P0 NANOSLEEP.SYNCS 0x989680 ;  /* 0x009896800000895d */ /* 0x002fea0003900000 */
[----:B------:R-:W1:Y:S02]  /*1c5e0*/  @!P0 SYNCS.PHASECHK.TRANS64 P0, [R6+URZ], R5 ;  /* 0x00000005060085a7 */ /* 0x000e64000800007f */
[----:B-1----:R-:W-:Y:S05]  /*1c5f0*/  @!P0 BRA `(.L_x_2568) ;  /* 0xfffffffc00f08947 */ /* 0x002fea000383ffff */
[----:B------:R-:W-:Y:S05]  /*1c600*/  BRA `(.L_x_2638) ;  /* 0xffffffe000487947 */ /* 0x000fea000383ffff */
.L_x_2569:
[----:B-1----:R1:W2:Y:S02]  /*1c610*/  SYNCS.PHASECHK.TRANS64.TRYWAIT P0, [R7+URZ], R2 ;  /* 0x00000002070075a7 */ /* 0x0022a4000800017f */
[----:B--2---:R-:W-:Y:S05]  /*1c620*/  @!P0 NANOSLEEP.SYNCS 0x989680 ;  /* 0x009896800000895d */ /* 0x004fea0003900000 */
[----:B------:R-:W2:Y:S02]  /*1c630*/  @!P0 SYNCS.PHASECHK.TRANS64 P0, [R7+URZ], R2 ;  /* 0x00000002070085a7 */ /* 0x000ea4000800007f */
[----:B--2---:R-:W-:Y:S05]  /*1c640*/  @!P0 BRA `(.L_x_2569) ;  /* 0xfffffffc00f08947 */ /* 0x004fea000383ffff */
[----:B------:R-:W-:Y:S05]  /*1c650*/  BRA `(.L_x_2639) ;  /* 0xffffffe0003c7947 */ /* 0x000fea000383ffff */
.L_x_2571:
[----:B--2---:R2:W4:Y:S02]  /*1c660*/  SYNCS.PHASECHK.TRANS64.TRYWAIT P0, [R4+URZ], R5 ;  /* 0x00000005040075a7 */ /* 0x004524000800017f */
[----:B----4-:R-:W-:Y:S05]  /*1c670*/  @!P0 NANOSLEEP.SYNCS 0x989680 ;  /* 0x009896800000895d */ /* 0x010fea0003900000 */
[----:B------:R-:W4:Y:S02]  /*1c680*/  @!P0 SYNCS.PHASECHK.TRANS64 P0, [R4+URZ], R5 ;  /* 0x00000005040085a7 */ /* 0x000f24000800007f */
[----:B----4-:R-:W-:Y:S05]  /*1c690*/  @!P0 BRA `(.L_x_2571) ;  /* 0xfffffffc00f08947 */ /* 0x010fea000383ffff */
[----:B------:R-:W-:Y:S05]  /*1c6a0*/  BRA `(.L_x_2640) ;  /* 0xffffffe000447947 */ /* 0x000fea000383ffff */
.L_x_2641:
        /* <DEDUP_REMOVED lines=13> */
.L_x_6137:


//--------------------- .text._ZN7cutlass13device_kernelIN5flash11enable_sm90INS1_16FlashAttnFwdSm90INS1_25CollectiveMainloopFwdSm90ILi2EN4cute5tupleIJNS5_1CILi1EEES8_S8_EEENS6_IJNS7_ILi128EEENS7_ILi96EEENS7_ILi64EEEEEELi256ENS_10bfloat16_tEfNS_4arch4Sm90ELb0ELb1ELb1ELb1ELb0ELb1ELb0ELb1ELb0ELb1ELb1ELb0EEENS1_21CollectiveEpilogueFwdINS6_IJSA_NS7_ILi256EEESB_EEES9_SE_SG_Li256ELb1ELb1ELb1ELb0EEENS1_36VarlenDynamicPersistentTileSchedulerILi128ELi96ELi256ELi128ELb1ELb1ELb1ELb1ELb0ELb1EEEEEEEEEvNT_6ParamsE --------------------------
	.section	.text._ZN7cutlass13device_kernelIN5flash11enable_sm90INS1_16FlashAttnFwdSm90INS1_25CollectiveMainloopFwdSm90ILi2EN4cute5tupleIJNS5_1CILi1EEES8_S8_EEENS6_IJNS7_ILi128EEENS7_ILi96EEENS7_ILi64EEEEEELi256ENS_10bfloat16_tEfNS_4arch4Sm90ELb0ELb1ELb1ELb1ELb0ELb1ELb0ELb1ELb0ELb1ELb1ELb0EEENS1_21CollectiveEpilogueFwdINS6_IJSA_NS7_ILi256EEESB_EEES9_SE_SG_Li256ELb1ELb1ELb1ELb0EEENS1_36VarlenDynamicPersistentTileSchedulerILi128ELi96ELi256ELi128ELb1ELb1ELb1ELb1ELb0ELb1EEEEEEEEEvNT_6ParamsE,"ax",@progbits
	.align	128
.text._ZN7cutlass13device_kernelIN5flash11enable_sm90INS1_16FlashAttnFwdSm90INS1_25CollectiveMainloopFwdSm90ILi2EN4cute5tupleIJNS5_1CILi1EEES8_S8_EEENS6_IJNS7_ILi128EEENS7_ILi96EEENS7_ILi64EEEEEELi256ENS_10bfloat16_tEfNS_4arch4Sm90ELb0ELb1ELb1ELb1ELb0ELb1ELb0ELb1ELb0ELb1ELb1ELb0EEENS1_21CollectiveEpilogueFwdINS6_IJSA_NS7_ILi256EEESB_EEES9_SE_SG_Li256ELb1ELb1ELb1ELb0EEENS1_36VarlenDynamicPersistentTileSchedulerILi128ELi96ELi256ELi128ELb1ELb1ELb1ELb1ELb0ELb1EEEEEEEEEvNT_6ParamsE:
        .type           _ZN7cutlass13device_kernelIN5flash11enable_sm90INS1_16FlashAttnFwdSm90INS1_25CollectiveMainloopFwdSm90ILi2EN4cute5tupleIJNS5_1CILi1EEES8_S8_EEENS6_IJNS7_ILi128EEENS7_ILi96EEENS7_ILi64EEEEEELi256ENS_10bfloat16_tEfNS_4arch4Sm90ELb0ELb1ELb1ELb1ELb0ELb1ELb0ELb1ELb0ELb1ELb1ELb0EEENS1_21CollectiveEpilogueFwdINS6_IJSA_NS7_ILi256EEESB_EEES9_SE_SG_Li256ELb1ELb1ELb1ELb0EEENS1_36VarlenDynamicPersistentTileSchedulerILi128ELi96ELi256ELi128ELb1ELb1ELb1ELb1ELb0ELb1EEEEEEEEEvNT_6ParamsE,@function
        .size           _ZN7cutlass13device_kernelIN5flash11enable_sm90INS1_16FlashAttnFwdSm90INS1_25CollectiveMainloopFwdSm90ILi2EN4cute5tupleIJNS5_1CILi1EEES8_S8_EEENS6_IJNS7_ILi128EEENS7_ILi96EEENS7_ILi64EEEEEELi256ENS_10bfloat16_tEfNS_4arch4Sm90ELb0ELb1ELb1ELb1ELb0ELb1ELb0ELb1ELb0ELb1ELb1ELb0EEENS1_21CollectiveEpilogueFwdINS6_IJSA_NS7_ILi256EEESB_EEES9_SE_SG_Li256ELb1ELb1ELb1ELb0EEENS1_36VarlenDynamicPersistentTileSchedulerILi128ELi96ELi256ELi128ELb1ELb1ELb1ELb1ELb0ELb1EEEEEEEEEvNT_6ParamsE,(.L_x_6138 - _ZN7cutlass13device_kernelIN5flash11enable_sm90INS1_16FlashAttnFwdSm90INS1_25CollectiveMainloopFwdSm90ILi2EN4cute5tupleIJNS5_1CILi1EEES8_S8_EEENS6_IJNS7_ILi128EEENS7_ILi96EEENS7_ILi64EEEEEELi256ENS_10bfloat16_tEfNS_4arch4Sm90ELb0ELb1ELb1ELb1ELb0ELb1ELb0ELb1ELb0ELb1ELb1ELb0EEENS1_21CollectiveEpilogueFwdINS6_IJSA_NS7_ILi256EEESB_EEES9_SE_SG_Li256ELb1ELb1ELb1ELb0EEENS1_36VarlenDynamicPersistentTileSchedulerILi128ELi96ELi256ELi128ELb1ELb1ELb1ELb1ELb0ELb1EEEEEEEEEvNT_6ParamsE)
        .other          _ZN7cutlass13device_kernelIN5flash11enable_sm90INS1_16FlashAttnFwdSm90INS1_25CollectiveMainloopFwdSm90ILi2EN4cute5tupleIJNS5_1CILi1EEES8_S8_EEENS6_IJNS7_ILi128EEENS7_ILi96EEENS7_ILi64EEEEEELi256ENS_10bfloat16_tEfNS_4arch4Sm90ELb0ELb1ELb1ELb1ELb0ELb1ELb0ELb1ELb0ELb1ELb1ELb0EEENS1_21CollectiveEpilogueFwdINS6_IJSA_NS7_ILi256EEESB_EEES9_SE_SG_Li256ELb1ELb1ELb1ELb0EEENS1_36VarlenDynamicPersistentTileSchedulerILi128ELi96ELi256ELi128ELb1ELb1ELb1ELb1ELb0ELb1EEEEEEEEEvNT_6ParamsE,@"STO_CUDA_ENTRY STV_DEFAULT"
_ZN7cutlass13device_kernelIN5flash11enable_sm90INS1_16FlashAttnFwdSm90INS1_25CollectiveMainloopFwdSm90ILi2EN4cute5tupleIJNS5_1CILi1EEES8_S8_EEENS6_IJNS7_ILi128EEENS7_ILi96EEENS7_ILi64EEEEEELi256ENS_10bfloat16_tEfNS_4arch4Sm90ELb0ELb1ELb1ELb1ELb0ELb1ELb0ELb1ELb0ELb1ELb1ELb0EEENS1_21CollectiveEpilogueFwdINS6_IJSA_NS7_ILi256EEESB_EEES9_SE_SG_Li256ELb1ELb1ELb1ELb0EEENS1_36VarlenDynamicPersistentTileSchedulerILi128ELi96ELi256ELi128ELb1ELb1ELb1ELb1ELb0ELb1EEEEEEEEEvNT_6ParamsE:
        /* <DEDUP_REMOVED lines=24> */
.L_x_2643:
[----:B------:R-:W-:Y:S05]  /*0180*/  BSYNC B0 ;  /* 0x0000000000007941 */ /* 0x000fea0003800000 */
.L_x_2642:
        /* <DEDUP_REMOVED lines=41> */
.L_x_2644:
        /* <DEDUP_REMOVED lines=22> */
.L_x_2645:
        /* <DEDUP_REMOVED lines=18> */
.L_x_2646:
        /* <DEDUP_REMOVED lines=22> */
.L_x_2647:
        /* <DEDUP_REMOVED lines=22> */
.L_x_2648:
        /* <DEDUP_REMOVED lines=8> */
.L_x_2651:
        /* <DEDUP_REMOVED lines=8> */
[----:B------:R-:W-:Y:S01]  /*0a60*/  UMOV UR4, 0x400 ;  /* 0x0000040000047882 */ /* 0x000fe20000000000 */
[----:B------:R-:W-:-:S11]  /*0a70*/  LOP3.LUT R18, R18, 0xffbfffff, RZ, 0xc0, !PT ;  /* 0xffbfffff12127812 */ /* 0x000fd600078ec0ff */
[----:B------:R-:W-:Y:S06]  /*0a80*/  @!P0 BAR.ARV 0x9, 0x100 ;  /* 0x0244000000008b1d */ /* 0x000fec0000002000 */
[----:B0-----:R-:W-:Y:S01]  /*0a90*/  ULEA UR4, UR5, UR4, 0x18 ;  /* 0x0000000405047291 */ /* 0x001fe2000f8ec03f */
[----:B------:R-:W-:Y:S01]  /*0aa0*/  @P0 LOP3.LUT R18, R18, 0x400000, RZ, 0xfc, !PT ;  /* 0x0040000012120812 */ /* 0x000fe200078efcff */
        /* <DEDUP_REMOVED lines=8> */
[----:B------:R-:W-:Y:S01]  /*0b30*/  ULOP3.LUT UR37, UR36, 0x1, URZ, 0xfc, !UPT ;  /* 0x0000000124257892 */ /* 0x000fe2000f8efc3f */
[----:B------:R-:W-:Y:S02]  /*0b40*/  IMAD.MOV.U32 R232, RZ, RZ, RZ ;  /* 0x000000ffffe87224 */ /* 0x000fe400078e00ff */
[----:B------:R-:W-:Y:S01]  /*0b50*/  IMAD.MOV.U32 R22, RZ, RZ, RZ ;  /* 0x000000ffff167224 */ /* 0x000fe200078e00ff */
[----:B------:R-:W-:Y:S01]  /*0b60*/  SHF.R.S32.HI R3, RZ, 0x1f, R6 ;  /* 0x0000001fff037819 */ /* 0x000fe20000011406 */
[----:B------:R-:W-:Y:S02]  /*0b70*/  IMAD.MOV.U32 R206, RZ, RZ, RZ ;  /* 0x000000ffffce7224 */ /* 0x000fe400078e00ff */
[----:B------:R-:W-:Y:S01]  /*0b80*/  IMAD.MOV.U32 R202, RZ, RZ, RZ ;  /* 0x000000ffffca7224 */ /* 0x000fe200078e00ff */
[CC--:B------:R-:W-:Y:S02]  /*0b90*/  LEA.HI R0, R3.reuse, R6.reuse, RZ, 0x7 ;  /* 0x0000000603007211 */ /* 0x0c0fe400078f38ff */
[----:B------:R-:W-:-:S02]  /*0ba0*/  LEA.HI R2, R3, R6, RZ, 0x4 ;  /* 0x0000000603027211 */ /* 0x000fc400078f20ff */
[----:B------:R-:W-:Y:S02]  /*0bb0*/  LOP3.LUT R5, R0, 0xffffff80, RZ, 0xc0, !PT ;  /* 0xffffff8000057812 */ /* 0x000fe400078ec0ff */
[----:B------:R-:W-:Y:S02]  /*0bc0*/  SHF.R.S32.HI R7, RZ, 0x4, R2 ;  /* 0x00000004ff077819 */ /* 0x000fe40000011402 */
[----:B------:R-:W-:Y:S01]  /*0bd0*/  LEA.HI R220, R3, R6, RZ, 0x5 ;  /* 0x0000000603dc7211 */ /* 0x000fe200078f28ff */
[----:B------:R-:W-:Y:S01]  /*0be0*/  IMAD.IADD R13, R6, 0x1, -R5 ;  /* 0x00000001060d7824 */ /* 0x000fe200078e0a05 */
[----:B------:R-:W-:Y:S02]  /*0bf0*/  SHF.R.S32.HI R5, RZ, 0x7, R0 ;  /* 0x00000007ff057819 */ /* 0x000fe40000011400 */
[----:B------:R-:W-:Y:S02]  /*0c00*/  LEA.HI R4, R2, R7, RZ, 0x1 ;  /* 0x0000000702047211 */ /* 0x000fe400078f08ff */
[----:B------:R-:W-:Y:S01]  /*0c10*/  SHF.R.S32.HI R8, RZ, 0x1f, R13 ;  /* 0x0000001fff087819 */ /* 0x000fe2000001140d */
[----:B------:R-:W-:Y:S01]  /*0c20*/  STL [R1+0x64], R13 ;  /* 0x0000640d01007387 */ /* 0x000fe20000100800 */
[----:B------:R-:W-:-:S02]  /*0c30*/  LEA.HI R0, R0, R5, RZ, 0x1 ;  /* 0x0000000500007211 */ /* 0x000fc400078f08ff */
[----:B------:R-:W-:Y:S02]  /*0c40*/  LEA.HI R9, R8, R13, RZ, 0x2 ;  /* 0x0000000d08097211 */ /* 0x000fe400078f10ff */
[----:B------:R-:W-:Y:S02]  /*0c50*/  LOP3.LUT R0, R0, 0x3fffffe, RZ, 0xc0, !PT ;  /* 0x03fffffe00007812 */ /* 0x000fe400078ec0ff */
[--C-:B------:R-:W-:Y:S02]  /*0c60*/  SHF.R.S32.HI R10, RZ, 0x2, R9.reuse ;  /* 0x00000002ff0a7819 */ /* 0x100fe40000011409 */
[----:B------:R-:W-:Y:S01]  /*0c70*/  SHF.R.S32.HI R11, RZ, 0x1f, R9 ;  /* 0x0000001fff0b7819 */ /* 0x000fe20000011409 */
[----:B------:R-:W-:Y:S01]  /*0c80*/  IMAD.IADD R0, R5, 0x1, -R0 ;  /* 0x0000000105007824 */ /* 0x000fe200078e0a00 */
[----:B------:R-:W-:Y:S02]  /*0c90*/  LOP3.LUT R4, R4, 0x1ffffffe, RZ, 0xc0, !PT ;  /* 0x1ffffffe04047812 */ /* 0x000fe400078ec0ff */
[----:B------:R-:W-:-:S02]  /*0ca0*/  LEA.HI R23, R3, R6, RZ, 0x2 ;  /* 0x0000000603177211 */ /* 0x000fc400078f10ff */
[----:B------:R-:W-:Y:S01]  /*0cb0*/  LEA.HI R3, R3, R6, RZ, 0x3 ;  /* 0x0000000603037211 */ /* 0x000fe200078f18ff */
[----:B------:R-:W-:Y:S01]  /*0cc0*/  IMAD.IADD R4, R7, 0x1, -R4 ;  /* 0x0000000107047824 */ /* 0x000fe200078e0a04 */
[----:B------:R-:W-:Y:S02]  /*0cd0*/  LEA.HI R11, R11, R10, RZ, 0x3 ;  /* 0x0000000a0b0b7211 */ /* 0x000fe400078f18ff */
[----:B------:R-:W-:Y:S01]  /*0ce0*/  LOP3.LUT R5, R2, 0x3fffff0, RZ, 0xc0, !PT ;  /* 0x03fffff002057812 */ /* 0x000fe200078ec0ff */
[----:B------:R-:W-:Y:S01]  /*0cf0*/  IMAD.MOV.U32 R2, RZ, RZ, RZ ;  /* 0x000000ffff027224 */ /* 0x000fe200078e00ff */
[----:B------:R-:W-:Y:S02]  /*0d00*/  LOP3.LUT R7, R3, 0xfffffff8, RZ, 0xc0, !PT ;  /* 0xfffffff803077812 */ /* 0x000fe400078ec0ff */
        /* <DEDUP_REMOVED lines=22> */
[----:B------:R-:W-:Y:S01]  /*0e70*/  IMAD.SHL.U32 R16, R3, 0x8, RZ ;  /* 0x0000000803107824 */ /* 0x000fe200078e00ff */
[----:B------:R-:W-:Y:S01]  /*0e80*/  LOP3.LUT R0, R0, 0x1ffffffe, RZ, 0xc0, !PT ;  /* 0x1ffffffe00007812 */ /* 0x000fe200078ec0ff */
[----:B------:R-:W-:Y:S01]  /*0e90*/  IMAD.IADD R9, R13, 0x1, -R9 ;  /* 0x000000010d097824 */ /* 0x000fe200078e0a09 */
[----:B------:R-:W-:Y:S01]  /*0ea0*/  LOP3.LUT R218, R218, 0x1c0, RZ, 0xc0, !PT ;  /* 0x000001c0dada7812 */ /* 0x000fe200078ec0ff */
[----:B------:R-:W-:Y:S01]  /*0eb0*/  IMAD.SHL.U32 R4, R4, 0x40, RZ ;  /* 0x0000004004047824 */ /* 0x000fe200078e00ff */
[----:B------:R-:W-:Y:S01]  /*0ec0*/  STL [R1+0x6c], R12 ;  /* 0x00006c0c01007387 */ /* 0x000fe20000100800 */
[C---:B------:R-:W-:Y:S01]  /*0ed0*/  IMAD.SHL.U32 R200, R3.reuse, 0x4, RZ ;  /* 0x0000000403c87824 */ /* 0x040fe200078e00ff */
[----:B------:R-:W-:Y:S01]  /*0ee0*/  LOP3.LUT R6, R218, 0x38, R16, 0xf8, !PT ;  /* 0x00000038da067812 */ /* 0x000fe200078ef810 */
[----:B------:R-:W-:Y:S01]  /*0ef0*/  IMAD.IADD R0, R3, 0x1, -R0 ;  /* 0x0000000103007824 */ /* 0x000fe200078e0a00 */
[----:B------:R-:W-:Y:S01]  /*0f00*/  SHF.R.S32.HI R3, RZ, 0x1f, R208 ;  /* 0x0000001fff037819 */ /* 0x000fe200000114d0 */
[----:B------:R-:W-:Y:S01]  /*0f10*/  IMAD.SHL.U32 R205, R9, 0x2, RZ ;  /* 0x0000000209cd7824 */ /* 0x000fe200078e00ff */
[----:B------:R-:W-:Y:S01]  /*0f20*/  SHF.R.U32.HI R3, RZ, 0x3, R218 ;  /* 0x00000003ff037819 */ /* 0x000fe200000116da */
[----:B------:R-:W-:Y:S01]  /*0f30*/  VIADD R223, R208, 0x40 ;  /* 0x00000040d0df7836 */ /* 0x000fe20000000000 */
[----:B------:R-:W-:Y:S01]  /*0f40*/  LOP3.LUT R221, R4, 0xfffffe00, RZ, 0xc0, !PT ;  /* 0xfffffe0004dd7812 */ /* 0x000fe200078ec0ff */
[----:B------:R-:W-:-:S02]  /*0f50*/  VIADD R39, R205, 0x8 ;  /* 0x00000008cd277836 */ /* 0x000fc40000000000 */
[----:B------:R-:W-:Y:S01]  /*0f60*/  VIADD R36, R205, 0x20 ;  /* 0x00000020cd247836 */ /* 0x000fe20000000000 */
[----:B------:R-:W-:Y:S01]  /*0f70*/  LOP3.LUT R6, R221, R6, R3, 0xf6, !PT ;  /* 0x00000006dd067212 */ /* 0x000fe200078ef603 */
[C---:B------:R-:W-:Y:S01]  /*0f80*/  VIADD R33, R205.reuse, 0x38 ;  /* 0x00000038cd217836 */ /* 0x040fe20000000000 */
[----:B------:R-:W-:Y:S01]  /*0f90*/  SHF.R.S32.HI R4, RZ, 0x1f, R223 ;  /* 0x0000001fff047819 */ /* 0x000fe200000114df */
[----:B------:R-:W-:Y:S02]  /*0fa0*/  VIADD R222, R208, 0x80 ;  /* 0x00000080d0de7836 */ /* 0x000fe40000000000 */
[----:B------:R-:W-:Y:S02]  /*0fb0*/  VIADD R30, R205, 0x50 ;  /* 0x00000050cd1e7836 */ /* 0x000fe40000000000 */
[----:B------:R-:W-:Y:S01]  /*0fc0*/  IMAD.SHL.U32 R4, R5, 0x8, RZ ;  /* 0x0000000805047824 */ /* 0x000fe200078e00ff */
[----:B------:R-:W-:Y:S01]  /*0fd0*/  SHF.R.S32.HI R7, RZ, 0x1f, R222 ;  /* 0x0000001fff077819 */ /* 0x000fe200000114de */
[----:B------:R-:W-:Y:S01]  /*0fe0*/  IMAD R3, R6, 0x2, R19 ;  /* 0x0000000206037824 */ /* 0x000fe200078e0213 */
        /* <DEDUP_REMOVED lines=55> */
[----:B------:R-:W-:Y:S01]  /*1360*/  VIADD R207, R200, 0x10 ;  /* 0x00000010c8cf7836 */ /* 0x000fe20000000000 */
[----:B------:R-:W-:Y:S01]  /*1370*/  SHF.R.S32.HI R13, RZ, 0x1f, R13 ;  /* 0x0000001fff0d7819 */ /* 0x000fe2000001140d */
[----:B------:R-:W-:Y:S01]  /*1380*/  IMAD R210, R0, 0x8, R12 ;  /* 0x0000000800d27824 */ /* 0x000fe200078e020c */
[----:B------:R-:W-:-:S02]  /*1390*/  SHF.R.S32.HI R10, RZ, 0x1f, R10 ;  /* 0x0000001fff0a7819 */ /* 0x000fc4000001140a */
[----:B------:R-:W-:Y:S02]  /*13a0*/  SHF.R.S32.HI R9, RZ, 0x1f, R9 ;  /* 0x0000001fff097819 */ /* 0x000fe40000011409 */
[----:B------:R-:W-:Y:S02]  /*13b0*/  SHF.R.S32.HI R4, RZ, 0x1f, R237 ;  /* 0x0000001fff047819 */ /* 0x000fe400000114ed */
[----:B------:R-:W-:-:S07]  /*13c0*/  SHF.R.S32.HI R3, RZ, 0x1f, R236 ;  /* 0x0000001fff037819 */ /* 0x000fce00000114ec */
.L_x_2871:
[----:B------:R-:W-:Y:S05]  /*13d0*/  YIELD ;  /* 0x0000000000007946 */ /* 0x000fea0003800000 */
[----:B------:R-:W-:Y:S01]  /*13e0*/  ULDC.64 UR4, c[0x0][0xa28] ;  /* 0x00028a0000047ab9 */ /* 0x000fe20000000a00 */
[----:B01----:R-:W0:Y:S01]  /*13f0*/  LDC.64 R6, c[0x0][0xa08] ;  /* 0x00028200ff067b82 */ /* 0x003e220000000a00 */
[----:B------:R-:W-:Y:S01]  /*1400*/  ISETP.NE.U32.AND P1, PT, RZ, UR4, PT ;  /* 0x00000004ff007c0c */ /* 0x000fe2000bf25070 */
[----:B------:R-:W-:Y:S02]  /*1410*/  IMAD.MOV.U32 R12, RZ, RZ, RZ ;  /* 0x000000ffff0c7224 */ /* 0x000fe400078e00ff */
[----:B------:R-:W-:Y:S01]  /*1420*/  IMAD.MOV.U32 R30, RZ, RZ, RZ ;  /* 0x000000ffff1e7224 */ /* 0x000fe200078e00ff */
[----:B------:R-:W-:Y:S01]  /*1430*/  ISETP.NE.AND.EX P1, PT, RZ, UR5, PT, P1 ;  /* 0x00000005ff007c0c */ /* 0x000fe2000bf25310 */
[----:B------:R-:W-:-:S02]  /*1440*/  ULDC.64 UR4, c[0x0][0xa18] ;  /* 0x0002860000047ab9 */ /* 0x000fc40000000a00 */
[----:B------:R-:W-:-:S04]  /*1450*/  ISETP.NE.U32.AND P2, PT, RZ, UR4, PT ;  /* 0x00000004ff007c0c */ /* 0x000fc8000bf45070 */
[----:B------:R-:W-:Y:S01]  /*1460*/  ISETP.NE.AND.EX P2, PT, RZ, UR5, PT, P2 ;  /* 0x00000005ff007c0c */ /* 0x000fe2000bf45320 */
[----:B------:R-:W-:Y:S02]  /*1470*/  ULDC.64 UR4, c[0x0][0xa08] ;  /* 0x0002820000047ab9 */ /* 0x000fe40000000a00 */
[----:B------:R-:W-:-:S03]  /*1480*/  ISETP.NE.U32.AND P0, PT, RZ, UR4, PT ;  /* 0x00000004ff007c0c */ /* 0x000fc6000bf05070 */
[----:B------:R-:W1:Y:S01]  /*1490*/  @P1 LDC.64 R4, c[0x0][0xa28] ;  /* 0x00028a00ff041b82 */ /* 0x000e620000000a00 */
[----:B------:R-:W-:Y:S01]  /*14a0*/  ISETP.NE.AND.EX P0, PT, RZ, UR5, PT, P0 ;  /* 0x00000005ff007c0c */ /* 0x000fe2000bf05300 */
[----:B0-2-4-:R-:W-:-:S06]  /*14b0*/  IMAD.WIDE R10, R155, 0x4, R6 ;  /* 0x000000049b0a7825 */ /* 0x015fcc00078e0206 */
[----:B------:R-:W0:Y:S01]  /*14c0*/  @P2 LDC.64 R8, c[0x0][0xa18] ;  /* 0x00028600ff082b82 */ /* 0x000e220000000a00 */
[----:B------:R-:W-:Y:S02]  /*14d0*/  ULDC UR4, c[0x0][0x288] ;  /* 0x0000a20000047ab9 */ /* 0x000fe40000000800 */
[----:B------:R-:W-:Y:S01]  /*14e0*/  IMAD.U32 R203, RZ, RZ, UR4 ;  /* 0x00000004ffcb7e24 */ /* 0x000fe2000f8e00ff */
[----:B------:R-:W-:Y:S02]  /*14f0*/  ULDC.64 UR4, c[0x0][0x418] ;  /* 0x0001060000047ab9 */ /* 0x000fe40000000a00 */
[----:B------:R2:W5:Y:S01]  /*1500*/  @P0 LDG.E R30, desc[UR38][R10.64] ;  /* 0x000000260a1e0981 */ /* 0x000562000c1e1900 */
[----:B-1----:R-:W-:-:S05]  /*1510*/  @P1 IMAD.WIDE R4, R155, 0x4, R4 ;  /* 0x000000049b041825 */ /* 0x002fca00078e0204 */
[----:B------:R2:W5:Y:S01]  /*1520*/  @P1 LDG.E R12, desc[UR38][R4.64] ;  /* 0x00000026040c1981 */ /* 0x000562000c1e1900 */
[----:B0-----:R-:W-:-:S05]  /*1530*/  @P2 IMAD.WIDE R6, R155, 0x4, R8 ;  /* 0x000000049b062825 */ /* 0x001fca00078e0208 */
        /* <DEDUP_REMOVED lines=10> */
[----:B--2---:R-:W-:Y:S06]  /*15e0*/  @P2 BRA `(.L_x_2653) ;  /* 0x0000000000242947 */ /* 0x004fec0003800000 */
        /* <DEDUP_REMOVED lines=9> */
.L_x_2653:
        /* <DEDUP_REMOVED lines=10> */
[----:B------:R-:W0:Y:S02]  /*1720*/  LDC.64 R4, c[0x0][0xa20] ;  /* 0x00028800ff047b82 */ /* 0x000e240000000a00 */
[----:B0-----:R-:W-:-:S05]  /*1730*/  IMAD.WIDE R4, R155, 0x4, R4 ;  /* 0x000000049b047825 */ /* 0x001fca00078e0204 */
[----:B------:R0:W5:Y:S01]  /*1740*/  LDG.E R31, desc[UR38][R4.64] ;  /* 0x00000026041f7981 */ /* 0x000162000c1e1900 */
[----:B------:R-:W-:Y:S05]  /*1750*/  BRA `(.L_x_2655) ;  /* 0x0000000000107947 */ /* 0x000fea0003800000 */
.L_x_2654:
[----:B------:R-:W-:Y:S05]  /*1760*/  @!P0 BRA `(.L_x_2655) ;  /* 0x00000000000c8947 */ /* 0x000fea0003800000 */
[----:B------:R-:W2:Y:S04]  /*1770*/  LDG.E R0, desc[UR38][R10.64] ;  /* 0x000000260a007981 */ /* 0x000ea8000c1e1900 */
[----:B------:R-:W2:Y:S02]  /*1780*/  LDG.E R31, desc[UR38][R10.64+0x4] ;  /* 0x000004260a1f7981 */ /* 0x000ea4000c1e1900 */
[----:B--2---:R-:W-:-:S07]  /*1790*/  IMAD.IADD R31, R31, 0x1, -R0 ;  /* 0x000000011f1f7824 */ /* 0x004fce00078e0a00 */
.L_x_2655:
[----:B------:R-:W-:Y:S01]  /*17a0*/  ULDC.64 UR4, c[0x0][0xa10] ;  /* 0x0002840000047ab9 */ /* 0x000fe20000000a00 */
[----:B0-----:R-:W0:Y:S01]  /*17b0*/  LDC R4, c[0x0][0x448] ;  /* 0x00011200ff047b82 */ /* 0x001e220000000800 */
[----:B------:R-:W-:-:S04]  /*17c0*/  ISETP.NE.U32.AND P0, PT, RZ, UR4, PT ;  /* 0x00000004ff007c0c */ /* 0x000fc8000bf05070 */
[----:B------:R-:W-:Y:S01]  /*17d0*/  ISETP.NE.AND.EX P0, PT, RZ, UR5, PT, P0 ;  /* 0x00000005ff007c0c */ /* 0x000fe2000bf05300 */
[----:B------:R-:W-:Y:S02]  /*17e0*/  ULDC.64 UR4, c[0x0][0xa30] ;  /* 0x00028c0000047ab9 */ /* 0x000fe40000000a00 */
[----:B------:R-:W-:-:S04]  /*17f0*/  ISETP.NE.U32.AND P1, PT, RZ, UR4, PT ;  /* 0x00000004ff007c0c */ /* 0x000fc8000bf25070 */
[----:B------:R-:W-:-:S06]  /*1800*/  ISETP.NE.AND.EX P1, PT, RZ, UR5, PT, P1 ;  /* 0x00000005ff007c0c */ /* 0x000fcc000bf25310 */
[----:B------:R-:W1:Y:S08]  /*1810*/  @P0 LDC.64 R6, c[0x0][0xa10] ;  /* 0x00028400ff060b82 */ /* 0x000e700000000a00 */
[----:B------:R-:W2:Y:S01]  /*1820*/  @P1 LDC.64 R8, c[0x0][0xa30] ;  /* 0x00028c00ff081b82 */ /* 0x000ea20000000a00 */
[----:B-1----:R-:W-:-:S05]  /*1830*/  @P0 IMAD.WIDE R6, R155, 0x4, R6 ;  /* 0x000000049b060825 */ /* 0x002fca00078e0206 */
[----:B------:R-:W3:Y:S04]  /*1840*/  @P0 LDG.E R0, desc[UR38][R6.64] ;  /* 0x0000002606000981 */ /* 0x000ee8000c1e1900 */
[----:B------:R-:W3:Y:S01]  /*1850*/  @P0 LDG.E R3, desc[UR38][R6.64+0x4] ;  /* 0x0000042606030981 */ /* 0x000ee2000c1e1900 */
[----:B-----5:R-:W-:Y:S02]  /*1860*/  IMAD.MOV.U32 R152, RZ, RZ, R31 ;  /* 0x000000ffff987224 */ /* 0x020fe400078e001f */
[----:B--2---:R-:W-:-:S05]  /*1870*/  @P1 IMAD.WIDE R8, R155, 0x4, R8 ;  /* 0x000000049b081825 */ /* 0x004fca00078e0208 */
[----:B------:R1:W5:Y:S01]  /*1880*/  @P1 LDG.E R152, desc[UR38][R8.64] ;  /* 0x0000002608981981 */ /* 0x000362000c1e1900 */
[----:B0-----:R-:W-:Y:S01]  /*1890*/  ISETP.NE.AND P1, PT, R4, 0x1, PT ;  /* 0x000000010400780c */ /* 0x001fe20003f25270 */
[----:B------:R-:W-:Y:S01]  /*18a0*/  IMAD.SHL.U32 R209, R153, 0x80, RZ ;  /* 0x0000008099d17824 */ /* 0x000fe200078e00ff */
[----:B------:R-:W0:Y:S01]  /*18b0*/  LDC.64 R4, c[0x0][0x9e0] ;  /* 0x00027800ff047b82 */ /* 0x000e220000000a00 */
[----:B------:R-:W-:-:S10]  /*18c0*/  IMAD.IADD R13, R31, 0x1, -R12 ;  /* 0x000000011f0d7824 */ /* 0x000fd400078e0a0c */
[----:B------:R-:W2:Y:S08]  /*18d0*/  @P1 LDC R10, c[0x0][0x44c] ;  /* 0x00011300ff0a1b82 */ /* 0x000eb00000000800 */
[----:B------:R-:W4:Y:S01]  /*18e0*/  @P1 LDC R11, c[0x0][0x450] ;  /* 0x00011400ff0b1b82 */ /* 0x000f220000000800 */
[----:B0-----:R-:W-:Y:S01]  /*18f0*/  ISETP.GE.AND P2, PT, R5, 0x1, PT ;  /* 0x000000010500780c */ /* 0x001fe20003f46270 */
[----:B---3--:R-:W-:-:S02]  /*1900*/  @P0 IMAD.IADD R24, R3, 0x1, -R0 ;  /* 0x0000000103180824 */ /* 0x008fc400078e0a00 */
[----:B------:R-:W-:Y:S02]  /*1910*/  VIADD R3, R209, 0x7f ;  /* 0x0000007fd1037836 */ /* 0x000fe40000000000 */
[----:B------:R-:W-:Y:S02]  /*1920*/  IMAD.IADD R204, R13, 0x1, R24 ;  /* 0x000000010dcc7824 */ /* 0x000fe400078e0218 */
[----:B--2---:R-:W-:-:S04]  /*1930*/  @P1 IMAD.HI.U32 R6, R3, R10, RZ ;  /* 0x0000000a03061227 */ /* 0x004fc800078e00ff */
[C---:B------:R-:W-:Y:S01]  /*1940*/  VIADD R0, R204.reuse, 0x5f ;  /* 0x0000005fcc007836 */ /* 0x040fe20000000000 */
[----:B----4-:R-:W-:Y:S02]  /*1950*/  @P1 SHF.R.U32.HI R3, RZ, R11, R6 ;  /* 0x0000000bff031219 */ /* 0x010fe40000011606 */
[----:B------:R-:W-:Y:S01]  /*1960*/  IADD3 R6, R204, 0x1, -R203 ;  /* 0x00000001cc067810 */ /* 0x000fe20007ffe8cb */
[----:B------:R-:W-:-:S04]  /*1970*/  IMAD.HI R0, R0, 0x2aaaaaab, RZ ;  /* 0x2aaaaaab00007827 */ /* 0x000fc800078e02ff */
[----:B------:R-:W-:Y:S01]  /*1980*/  IMAD.IADD R3, R6, 0x1, R3 ;  /* 0x0000000106037824 */ /* 0x000fe200078e0203 */
[----:B------:R-:W-:-:S03]  /*1990*/  SHF.R.U32.HI R29, RZ, 0x1f, R0 ;  /* 0x0000001fff1d7819 */ /* 0x000fc60000011600 */
[----:B------:R-:W-:Y:S01]  /*19a0*/  IMAD.IADD R4, R3, 0x1, R4 ;  /* 0x0000000103047824 */ /* 0x000fe200078e0204 */
[----:B------:R-:W-:Y:S01]  /*19b0*/  LEA.HI.SX32 R29, R0, R29, 0x1c ;  /* 0x0000001d001d7211 */ /* 0x000fe200078fe2ff */
[----:B-1----:R-:W-:Y:S06]  /*19c0*/  @!P2 BRA `(.L_x_2656) ;  /* 0x000000000048a947 */ /* 0x002fec0003800000 */
[C---:B------:R-:W-:Y:S01]  /*19d0*/  ISETP.GT.AND P0, PT, R3.reuse, RZ, PT ;  /* 0x000000ff0300720c */ /* 0x040fe20003f04270 */
[----:B------:R-:W-:Y:S01]  /*19e0*/  BSSY B0, `(.L_x_2657) ;  /* 0x000000e000007945 */ /* 0x000fe20003800000 */
[----:B------:R-:W-:-:S11]  /*19f0*/  VIADD R0, R3, 0xffffffff ;  /* 0xffffffff03007836 */ /* 0x000fd60000000000 */
        /* <DEDUP_REMOVED lines=8> */
.L_x_2658:
[----:B------:R-:W-:-:S13]  /*1a80*/  ISETP.NE.AND P0, PT, R5, 0x1, PT ;  /* 0x000000010500780c */ /* 0x000fda0003f05270 */
[----:B------:R-:W0:Y:S02]  /*1a90*/  @P0 LDC.64 R6, c[0x0][0x9e8] ;  /* 0x00027a00ff060b82 */ /* 0x000e240000000a00 */
[----:B0-----:R-:W-:-:S05]  /*1aa0*/  @P0 IMAD.HI.U32 R6, R0, R6, RZ ;  /* 0x0000000600060227 */ /* 0x001fca00078e00ff */
[----:B------:R-:W-:-:S07]  /*1ab0*/  @P0 SHF.R.U32.HI R0, RZ, R7, R6 ;  /* 0x00000007ff000219 */ /* 0x000fce0000011606 */
.L_x_2659:
[----:B------:R-:W-:Y:S05]  /*1ac0*/  BSYNC B0 ;  /* 0x0000000000007941 */ /* 0x000fea0003800000 */
.L_x_2657:
[----:B------:R-:W-:-:S05]  /*1ad0*/  IMAD R3, R0, R5, R5 ;  /* 0x0000000500037224 */ /* 0x000fca00078e0205 */
[----:B------:R-:W-:-:S07]  /*1ae0*/  VIMNMX R4, R4, R3, PT ;  /* 0x0000000304047248 */ /* 0x000fce0003fe0100 */
.L_x_2656:
[----:B------:R-:W0:Y:S01]  /*1af0*/  @P1 LDC R6, c[0x0][0x44c] ;  /* 0x00011300ff061b82 */ /* 0x000e220000000800 */
[----:B------:R-:W-:Y:S01]  /*1b00*/  VIADD R4, R4, 0x5f ;  /* 0x0000005f04047836 */ /* 0x000fe20000000000 */
[----:B------:R-:W-:Y:S01]  /*1b10*/  ULDC UR4, c[0x0][0x9dc] ;  /* 0x0002770000047ab9 */ /* 0x000fe20000000800 */
[----:B------:R-:W-:Y:S02]  /*1b20*/  IMAD.MOV.U32 R0, RZ, RZ, R209 ;  /* 0x000000ffff007224 */ /* 0x000fe400078e00d1 */
[----:B------:R-:W-:-:S03]  /*1b30*/  IMAD.HI R4, R4, 0x2aaaaaab, RZ ;  /* 0x2aaaaaab04047827 */ /* 0x000fc600078e02ff */
[----:B------:R-:W1:Y:S02]  /*1b40*/  @P1 LDC R7, c[0x0][0x450] ;  /* 0x00011400ff071b82 */ /* 0x000e640000000800 */
[----:B------:R-:W-:-:S04]  /*1b50*/  SHF.R.U32.HI R3, RZ, 0x1f, R4 ;  /* 0x0000001fff037819 */ /* 0x000fc80000011604 */
[----:B------:R-:W-:-:S04]  /*1b60*/  LEA.HI.SX32 R4, R4, R3, 0x1c ;  /* 0x0000000304047211 */ /* 0x000fc800078fe2ff */
[----:B------:R-:W-:Y:S01]  /*1b70*/  VIMNMX R8, R29, R4, PT ;  /* 0x000000041d087248 */ /* 0x000fe20003fe0100 */
[----:B0-----:R-:W-:-:S05]  /*1b80*/  @P1 IMAD.HI.U32 R6, R209, R6, RZ ;  /* 0x00000006d1061227 */ /* 0x001fca00078e00ff */
[----:B-1----:R-:W-:-:S04]  /*1b90*/  @P1 SHF.R.U32.HI R0, RZ, R7, R6 ;  /* 0x00000007ff001219 */ /* 0x002fc80000011606 */
[----:B------:R-:W-:-:S05]  /*1ba0*/  IADD3 R0, R0, R204, -R203 ;  /* 0x000000cc00007210 */ /* 0x000fca0007ffe8cb */
[----:B------:R-:W-:Y:S01]  /*1bb0*/  VIADD R3, R0, -UR4 ;  /* 0x8000000400037c36 */ /* 0x000fe20008000000 */
[----:B------:R-:W-:Y:S06]  /*1bc0*/  @!P2 BRA `(.L_x_2660) ;  /* 0x000000000044a947 */ /* 0x000fec0003800000 */
        /* <DEDUP_REMOVED lines=10> */
.L_x_2662:
[----:B------:R-:W-:-:S13]  /*1c70*/  ISETP.NE.AND P0, PT, R5, 0x1, PT ;  /* 0x000000010500780c */ /* 0x000fda0003f05270 */
[----:B------:R-:W0:Y:S02]  /*1c80*/  @P0 LDC.64 R6, c[0x0][0x9e8] ;  /* 0x00027a00ff060b82 */ /* 0x000e240000000a00 */
[----:B0-----:R-:W-:-:S05]  /*1c90*/  @P0 IMAD.HI.U32 R4, R0, R6, RZ ;  /* 0x0000000600040227 */ /* 0x001fca00078e00ff */
[----:B------:R-:W-:-:S07]  /*1ca0*/  @P0 SHF.R.U32.HI R0, RZ, R7, R4 ;  /* 0x00000007ff000219 */ /* 0x000fce0000011604 */
.L_x_2663:
[----:B------:R-:W-:Y:S05]  /*1cb0*/  BSYNC B0 ;  /* 0x0000000000007941 */ /* 0x000fea0003800000 */
.L_x_2661:
[----:B------:R-:W-:-:S05]  /*1cc0*/  IMAD R0, R0, R5, RZ ;  /* 0x0000000500007224 */ /* 0x000fca00078e02ff */
[----:B------:R-:W-:-:S07]  /*1cd0*/  VIMNMX R3, R3, R0, !PT ;  /* 0x0000000003037248 */ /* 0x000fce0007fe0100 */
.L_x_2660:
[----:B------:R-:W-:Y:S01]  /*1ce0*/  IMAD.HI R3, R3, 0x2aaaaaab, RZ ;  /* 0x2aaaaaab03037827 */ /* 0x000fe200078e02ff */
[----:B------:R-:W-:Y:S01]  /*1cf0*/  BSSY B0, `(.L_x_2664) ;  /* 0x0000028000007945 */ /* 0x000fe20003800000 */
[----:B------:R-:W-:Y:S02]  /*1d00*/  LOP3.LUT R233, R225, 0xff, RZ, 0xc0, !PT ;  /* 0x000000ffe1e97812 */ /* 0x000fe400078ec0ff */
[----:B------:R-:W-:Y:S02]  /*1d10*/  SHF.R.U32.HI R225, RZ, 0x10, R225 ;  /* 0x00000010ffe17819 */ /* 0x000fe400000116e1 */
[----:B------:R-:W-:-:S04]  /*1d20*/  SHF.R.U32.HI R0, RZ, 0x1f, R3 ;  /* 0x0000001fff007819 */ /* 0x000fc80000011603 */
[----:B------:R-:W-:-:S04]  /*1d30*/  LEA.HI.SX32 R0, R3, R0, 0x1c ;  /* 0x0000000003007211 */ /* 0x000fc800078fe2ff */
[----:B------:R-:W-:Y:S01]  /*1d40*/  VIMNMX R9, RZ, R0, !PT ;  /* 0x00000000ff097248 */ /* 0x000fe20007fe0100 */
[----:B------:R-:W-:-:S03]  /*1d50*/  IMAD.MOV.U32 R0, RZ, RZ, RZ ;  /* 0x000000ffff007224 */ /* 0x000fc600078e00ff */
[----:B------:R-:W-:-:S13]  /*1d60*/  ISETP.GT.AND P0, PT, R8, R9, PT ;  /* 0x000000090800720c */ /* 0x000fda0003f04270 */
[----:B------:R-:W-:Y:S05]  /*1d70*/  @!P0 BRA `(.L_x_2665) ;  /* 0x00000000007c8947 */ /* 0x000fea0003800000 */
[----:B------:R-:W-:Y:S01]  /*1d80*/  ISETP.NE.AND P0, PT, R225, RZ, PT ;  /* 0x000000ffe100720c */ /* 0x000fe20003f05270 */
[----:B------:R-:W-:-:S03]  /*1d90*/  ULDC UR4, c[0x0][0x9f0] ;  /* 0x00027c0000047ab9 */ /* 0x000fc60000000800 */
[----:B------:R-:W-:-:S04]  /*1da0*/  SEL R11, R225, UR4, P0 ;  /* 0x00000004e10b7c07 */ /* 0x000fc80008000000 */
[-C--:B------:R-:W-:Y:S02]  /*1db0*/  IABS R6, R11.reuse ;  /* 0x0000000b00067213 */ /* 0x080fe40000000000 */
[----:B------:R-:W-:Y:S02]  /*1dc0*/  IADD3 R0, R11, -0x1, R8 ;  /* 0xffffffff0b007810 */ /* 0x000fe40007ffe008 */
[----:B------:R-:W0:Y:S01]  /*1dd0*/  I2F.RP R3, R6 ;  /* 0x0000000600037306 */ /* 0x000e220000209400 */
[----:B------:R-:W-:Y:S02]  /*1de0*/  IABS R12, R11 ;  /* 0x0000000b000c7213 */ /* 0x000fe40000000000 */
[----:B------:R-:W-:-:S05]  /*1df0*/  IMAD.IADD R0, R0, 0x1, -R9 ;  /* 0x0000000100007824 */ /* 0x000fca00078e0a09 */
        /* <DEDUP_REMOVED lines=23> */
.L_x_2665:
[----:B------:R-:W-:Y:S05]  /*1f70*/  BSYNC B0 ;  /* 0x0000000000007941 */ /* 0x000fea0003800000 */
.L_x_2664:
[----:B------:R-:W-:-:S05]  /*1f80*/  IMAD R3, R233, R0, R9 ;  /* 0x00000000e9037224 */ /* 0x000fca00078e0209 */
        /* <DEDUP_REMOVED lines=36> */
.L_x_2668:
[----:B------:R-:W-:Y:S05]  /*21d0*/  BSYNC B6 ;  /* 0x0000000000067941 */ /* 0x000fea0003800000 */
.L_x_2667:
        /* <DEDUP_REMOVED lines=20> */
.L_x_2670:
[----:B------:R-:W-:Y:S05]  /*2320*/  BSYNC B6 ;  /* 0x0000000000067941 */ /* 0x000fea0003800000 */
.L_x_2669:
[----:B------:R-:W-:Y:S01]  /*2330*/  ULDC.64 UR4, c[0x0][0x9f8] ;  /* 0x00027e0000047ab9 */ /* 0x000fe20000000a00 */
[----:B------:R-:W0:Y:S01]  /*2340*/  LDC.64 R8, c[0x0][0x300] ;  /* 0x0000c000ff087b82 */ /* 0x000e220000000a00 */
[----:B------:R-:W-:-:S04]  /*2350*/  ISETP.NE.U32.AND P0, PT, RZ, UR4, PT ;  /* 0x00000004ff007c0c */ /* 0x000fc8000bf05070 */
[----:B------:R-:W-:Y:S01]  /*2360*/  ISETP.NE.AND.EX P0, PT, RZ, UR5, PT, P0 ;  /* 0x00000005ff007c0c */ /* 0x000fe2000bf05300 */
[----:B------:R-:W1:Y:S01]  /*2370*/  S2R R36, SR_TID.X ;  /* 0x0000000000247919 */ /* 0x000e620000002100 */
[----:B------:R-:W2:Y:S01]  /*2380*/  S2R R10, SR_TID.X ;  /* 0x00000000000a7919 */ /* 0x000ea20000002100 */
[----:B------:R-:W-:Y:S01]  /*2390*/  IMAD.IADD R58, R30, 0x1, R31 ;  /* 0x000000011e3a7824 */ /* 0x000fe200078e021f */
[----:B------:R-:W-:Y:S01]  /*23a0*/  ULDC.64 UR4, c[0x0][0xa08] ;  /* 0x0002820000047ab9 */ /* 0x000fe20000000a00 */
[----:B------:R-:W-:Y:S01]  /*23b0*/  SHF.R.S32.HI R17, RZ, 0x1f, R16 ;  /* 0x0000001fff117819 */ /* 0x000fe20000011410 */
[C---:B------:R-:W-:Y:S01]  /*23c0*/  VIADD R14, R16.reuse, 0xe0 ;  /* 0x000000e0100e7836 */ /* 0x040fe20000000000 */
[----:B------:R-:W3:Y:S08]  /*23d0*/  LDC R41, c[0x0][0x3f4] ;  /* 0x0000fd00ff297b82 */ /* 0x000ef00000000800 */
[----:B------:R-:W4:Y:S01]  /*23e0*/  @P0 LDC.64 R4, c[0x0][0x9f8] ;  /* 0x00027e00ff040b82 */ /* 0x000f220000000a00 */
[----:B------:R-:W-:-:S02]  /*23f0*/  VIADD R62, R16, 0x40 ;  /* 0x00000040103e7836 */ /* 0x000fc40000000000 */
[C---:B------:R-:W-:Y:S02]  /*2400*/  VIADD R63, R16.reuse, 0x60 ;  /* 0x00000060103f7836 */ /* 0x040fe40000000000 */
[C---:B------:R-:W-:Y:S02]  /*2410*/  VIADD R12, R16.reuse, 0xc0 ;  /* 0x000000c0100c7836 */ /* 0x040fe40000000000 */
[----:B------:R-:W-:Y:S01]  /*2420*/  VIADD R64, R16, 0x80 ;  /* 0x0000008010407836 */ /* 0x000fe20000000000 */
[----:B------:R-:W3:Y:S01]  /*2430*/  LDC.64 R56, c[0x0][0x408] ;  /* 0x00010200ff387b82 */ /* 0x000ee20000000a00 */
[----:B----4-:R-:W-:-:S05]  /*2440*/  @P0 IMAD.WIDE R4, R155, 0x4, R4 ;  /* 0x000000049b040825 */ /* 0x010fca00078e0204 */
[----:B------:R4:W3:Y:S01]  /*2450*/  @P0 LDG.E R155, desc[UR38][R4.64] ;  /* 0x00000026049b0981 */ /* 0x0008e2000c1e1900 */
[----:B------:R-:W-:Y:S01]  /*2460*/  SHF.R.S32.HI R43, RZ, 0x1f, R58 ;  /* 0x0000001fff2b7819 */ /* 0x000fe2000001143a */
[-C--:B0-----:R-:W-:Y:S01]  /*2470*/  IMAD.WIDE.U32 R6, R58, R8.reuse, RZ ;  /* 0x000000083a067225 */ /* 0x081fe200078e00ff */
[----:B------:R-:W-:Y:S02]  /*2480*/  ISETP.NE.U32.AND P0, PT, RZ, UR4, PT ;  /* 0x00000004ff007c0c */ /* 0x000fe4000bf05070 */
[----:B-1----:R-:W-:Y:S01]  /*2490*/  SHF.R.U32.HI R36, RZ, 0x7, R36 ;  /* 0x00000007ff247819 */ /* 0x002fe20000011624 */
[----:B------:R-:W-:Y:S01]  /*24a0*/  IMAD R0, R43, R8, RZ ;  /* 0x000000082b007224 */ /* 0x000fe200078e02ff */
[----:B------:R-:W-:Y:S01]  /*24b0*/  ISETP.NE.AND.EX P0, PT, RZ, UR5, PT, P0 ;  /* 0x00000005ff007c0c */ /* 0x000fe2000bf05300 */
[----:B------:R-:W-:Y:S01]  /*24c0*/  ULDC.64 UR4, c[0x0][0x308] ;  /* 0x0000c20000047ab9 */ /* 0x000fe20000000a00 */
[----:B--2---:R-:W-:Y:S01]  /*24d0*/  VIADD R10, R10, 0xffffff80 ;  /* 0xffffff800a0a7836 */ /* 0x004fe20000000000 */
[----:B------:R-:W-:Y:S01]  /*24e0*/  ISETP.NE.AND P6, PT, R36, 0x1, PT ;  /* 0x000000012400780c */ /* 0x000fe20003fc5270 */
[----:B------:R-:W-:Y:S01]  /*24f0*/  IMAD R3, R58, R9, R0 ;  /* 0x000000093a037224 */ /* 0x000fe200078e0200 */
[----:B------:R-:W-:Y:S01]  /*2500*/  SHF.R.S32.HI R201, RZ, 0x1f, R200 ;  /* 0x0000001fffc97819 */ /* 0x000fe200000114c8 */
[----:B------:R-:W-:Y:S01]  /*2510*/  VIADD R65, R16, 0xa0 ;  /* 0x000000a010417836 */ /* 0x000fe20000000000 */
[----:B------:R-:W-:Y:S01]  /*2520*/  SHF.L.U64.HI R66, R8, 0x6, R9 ;  /* 0x0000000608427819 */ /* 0x000fe20000010209 */
[----:B------:R-:W-:Y:S01]  /*2530*/  IMAD.IADD R7, R7, 0x1, R3 ;  /* 0x0000000107077824 */ /* 0x000fe200078e0203 */
[----:B------:R-:W-:Y:S01]  /*2540*/  SHF.R.S32.HI R3, RZ, 0x1f, R10 ;  /* 0x0000001fff037819 */ /* 0x000fe2000001140a */
[----:B------:R-:W-:Y:S01]  /*2550*/  VIADD R73, R36, 0x8 ;  /* 0x0000000824497836 */ /* 0x000fe20000000000 */
[----:B------:R-:W-:Y:S01]  /*2560*/  SHF.R.U32.HI R36, RZ, 0x3, R218 ;  /* 0x00000003ff247819 */ /* 0x000fe200000116da */
[----:B----4-:R-:W-:Y:S01]  /*2570*/  IMAD.WIDE.U32 R4, R224, UR4, R6 ;  /* 0x00000004e0047c25 */ /* 0x010fe2000f8e0006 */
[----:B------:R-:W-:-:S02]  /*2580*/  LEA.HI R34, R3, R10, RZ, 0x2 ;  /* 0x0000000a03227211 */ /* 0x000fc400078f10ff */
[----:B---3--:R-:W-:Y:S01]  /*2590*/  SHF.L.U64.HI R70, R56, 0x6, R57 ;  /* 0x0000000638467819 */ /* 0x008fe20000010239 */
[----:B------:R-:W-:Y:S01]  /*25a0*/  IMAD R5, R224, UR5, R5 ;  /* 0x00000005e0057c24 */ /* 0x000fe2000f8e0205 */
[----:B------:R-:W-:Y:S01]  /*25b0*/  ULDC.64 UR4, c[0x0][0x310] ;  /* 0x0000c40000047ab9 */ /* 0x000fe20000000a00 */
[-C--:B------:R-:W-:Y:S01]  /*25c0*/  IMAD R10, R234, R8.reuse, RZ ;  /* 0x00000008ea0a7224 */ /* 0x080fe200078e02ff */
[----:B------:R-:W-:Y:S01]  /*25d0*/  SHF.R.S32.HI R34, RZ, 0x1f, R34 ;  /* 0x0000001fff227819 */ /* 0x000fe20000011422 */
[C---:B------:R-:W-:Y:S01]  /*25e0*/  IMAD.WIDE.U32 R6, R23.reuse, R8, R16 ;  /* 0x0000000817067225 */ /* 0x040fe200078e0010 */
[----:B------:R-:W-:Y:S02]  /*25f0*/  SHF.R.S32.HI R72, RZ, 0x1f, R231 ;  /* 0x0000001fff487819 */ /* 0x000fe400000114e7 */
[----:B------:R-:W-:Y:S01]  /*2600*/  LEA.HI R34, R34, R23, RZ, 0x3 ;  /* 0x0000001722227211 */ /* 0x000fe200078f18ff */
[C---:B------:R-:W-:Y:S02]  /*2610*/  IMAD R61, R23.reuse, R9, R10 ;  /* 0x00000009173d7224 */ /* 0x040fe400078e020a */
[-C--:B------:R-:W-:Y:S01]  /*2620*/  IMAD R30, R234, R56.reuse, RZ ;  /* 0x00000038ea1e7224 */ /* 0x080fe200078e02ff */
[----:B------:R-:W-:Y:S01]  /*2630*/  LOP3.LUT R34, R34, 0xfffffff8, RZ, 0xc0, !PT ;  /* 0xfffffff822227812 */ /* 0x000fe200078ec0ff */
[----:B------:R-:W-:-:S04]  /*2640*/  IMAD.WIDE.U32 R20, R23, R56, R200 ;  /* 0x0000003817147225 */ /* 0x000fc800078e00c8 */
[C---:B------:R-:W-:Y:S02]  /*2650*/  IMAD.IADD R34, R23.reuse, 0x1, -R34 ;  /* 0x0000000117227824 */ /* 0x040fe400078e0a22 */
[C---:B------:R-:W-:Y:S02]  /*2660*/  IMAD R37, R23.reuse, R57, R30 ;  /* 0x0000003917257224 */ /* 0x040fe400078e021e */
[----:B------:R-:W-:Y:S02]  /*2670*/  IMAD.SHL.U32 R82, R34, 0x40, RZ ;  /* 0x0000004022527824 */ /* 0x000fe400078e00ff */
[----:B------:R-:W-:-:S03]  /*2680*/  IMAD.WIDE.U32 R30, R23, R56, R16 ;  /* 0x00000038171e7225 */ /* 0x000fc600078e0010 */
[----:B------:R-:W-:Y:S01]  /*2690*/  LOP3.LUT R82, R82, 0x1c0, RZ, 0xc0, !PT ;  /* 0x000001c052527812 */ /* 0x000fe200078ec0ff */
[----:B------:R-:W-:Y:S02]  /*26a0*/  IMAD.MOV.U32 R88, RZ, RZ, 0x20 ;  /* 0x00000020ff587424 */ /* 0x000fe400078e00ff */
[----:B------:R-:W-:Y:S01]  /*26b0*/  IMAD.IADD R21, R21, 0x1, R37 ;  /* 0x0000000115157824 */ /* 0x000fe200078e0225 */
[----:B------:R-:W-:Y:S01]  /*26c0*/  SHF.R.U32.HI R85, RZ, 0x3, R82 ;  /* 0x00000003ff557819 */ /* 0x000fe20000011652 */
[----:B------:R-:W-:Y:S02]  /*26d0*/  IMAD.IADD R31, R37, 0x1, R31 ;  /* 0x00000001251f7824 */ /* 0x000fe400078e021f */
[----:B------:R-:W-:Y:S02]  /*26e0*/  IMAD R75, R9, 0x60, RZ ;  /* 0x00000060094b7824 */ /* 0x000fe400078e02ff */
[----:B------:R-:W-:Y:S02]  /*26f0*/  IMAD.SHL.U32 R67, R8, 0x40, RZ ;  /* 0x0000004008437824 */ /* 0x000fe400078e00ff */
[----:B------:R-:W-:-:S02]  /*2700*/  IMAD R77, R57, 0x60, RZ ;  /* 0x00000060394d7824 */ /* 0x000fc400078e02ff */
[----:B------:R-:W-:Y:S02]  /*2710*/  IMAD.SHL.U32 R71, R56, 0x40, RZ ;  /* 0x0000004038477824 */ /* 0x000fe400078e00ff */
[----:B-----5:R-:W-:-:S04]  /*2720*/  IMAD.WIDE.U32 R20, R152, R56, R20 ;  /* 0x0000003898147225 */ /* 0x020fc800078e0014 */
[----:B------:R-:W-:-:S04]  /*2730*/  IMAD.WIDE.U32 R30, R152, R56, R30 ;  /* 0x00000038981e7225 */ /* 0x000fc800078e001e */
[----:B------:R-:W-:-:S04]  /*2740*/  IMAD.WIDE.U32 R8, R8, 0x60, RZ ;  /* 0x0000006008087825 */ /* 0x000fc800078e00ff */
[----:B------:R-:W-:Y:S02]  /*2750*/  IMAD.SHL.U32 R74, R41, 0x2, RZ ;  /* 0x00000002294a7824 */ /* 0x000fe400078e00ff */
[----:B------:R-:W-:Y:S01]  /*2760*/  IMAD.IADD R75, R9, 0x1, R75 ;  /* 0x00000001094b7824 */ /* 0x000fe200078e024b */
[----:B------:R-:W-:Y:S02]  /*2770*/  SHF.R.S32.HI R0, RZ, 0x1f, R155 ;  /* 0x0000001fff007819 */ /* 0x000fe4000001149b */
[----:B------:R-:W-:Y:S02]  /*2780*/  SEL R155, R155, RZ, !P0 ;  /* 0x000000ff9b9b7207 */ /* 0x000fe40004000000 */
[----:B------:R-:W-:-:S03]  /*2790*/  SEL R13, R0, RZ, !P0 ;  /* 0x000000ff000d7207 */ /* 0x000fc60004000000 */
[----:B------:R-:W-:-:S04]  /*27a0*/  IMAD.WIDE.U32 R4, R155, UR4, R4 ;  /* 0x000000049b047c25 */ /* 0x000fc8000f8e0004 */
[----:B------:R-:W-:-:S04]  /*27b0*/  IMAD R0, R13, UR4, RZ ;  /* 0x000000040d007c24 */ /* 0x000fc8000f8e02ff */
[----:B------:R-:W-:Y:S01]  /*27c0*/  IMAD R3, R155, UR5, R0 ;  /* 0x000000059b037c24 */ /* 0x000fe2000f8e0200 */
[----:B------:R-:W-:Y:S05]  /*27d0*/  @!P6 WARPSYNC.ALL ;  /* 0x000000000000e948 */ /* 0x000fea0003800000 */
[----:B------:R-:W-:Y:S01]  /*27e0*/  VIADD R0, R16, 0x20 ;  /* 0x0000002010007836 */ /* 0x000fe20000000000 */
[----:B------:R-:W-:Y:S01]  /*27f0*/  ULDC UR4, c[0x0][0x320] ;  /* 0x0000c80000047ab9 */ /* 0x000fe20000000800 */
[----:B------:R-:W-:Y:S01]  /*2800*/  IMAD.IADD R3, R5, 0x1, R3 ;  /* 0x0000000105037824 */ /* 0x000fe200078e0203 */
[----:B------:R-:W-:Y:S01]  /*2810*/  @!P6 BAR.SYNC.DEFER_BLOCKING 0x9, 0x100 ;  /* 0x024400000000eb1d */ /* 0x000fe20000010000 */
[----:B------:R-:W-:-:S02]  /*2820*/  ISETP.GE.AND P3, PT, R14, UR4, PT ;  /* 0x000000040e007c0c */ /* 0x000fc4000bf66270 */
[----:B------:R-:W-:Y:S02]  /*2830*/  ISETP.GE.AND P1, PT, R0, UR4, PT ;  /* 0x0000000400007c0c */ /* 0x000fe4000bf26270 */
[----:B------:R-:W-:-:S03]  /*2840*/  ISETP.GE.AND P0, PT, R16, UR4, PT ;  /* 0x0000000410007c0c */ /* 0x000fc6000bf06270 */
[----:B------:R-:W0:Y:S01]  /*2850*/  LDC.64 R14, c[0x0][0x3f8] ;  /* 0x0000fe00ff0e7b82 */ /* 0x000e220000000a00 */
[----:B------:R-:W-:Y:S01]  /*2860*/  SEL R10, RZ, 0xffffffff, P1 ;  /* 0xffffffffff0a7807 */ /* 0x000fe20000800000 */
[----:B------:R-:W-:Y:S01]  /*2870*/  ULDC.64 UR6, c[0x0][0x330] ;  /* 0x0000cc0000067ab9 */ /* 0x000fe20000000a00 */
[----:B------:R-:W-:Y:S02]  /*2880*/  IADD3 R60, P1, R4, R6, RZ ;  /* 0x00000006043c7210 */ /* 0x000fe40007f3e0ff */
[----:B------:R-:W-:Y:S01]  /*2890*/  SEL R6, RZ, 0x1, P0 ;  /* 0x00000001ff067807 */ /* 0x000fe20000000000 */
[----:B------:R-:W-:Y:S01]  /*28a0*/  IMAD.SHL.U32 R11, R10, 0x2, RZ ;  /* 0x000000020a0b7824 */ /* 0x000fe200078e00ff */
[----:B------:R-:W-:Y:S02]  /*28b0*/  IADD3.X R61, R3, R7, R61, P1, !PT ;  /* 0x00000007033d7210 */ /* 0x000fe40000ffe43d */
[----:B------:R-:W-:Y:S02]  /*28c0*/  ISETP.GE.AND P0, PT, R62, UR4, PT ;  /* 0x000000043e007c0c */ /* 0x000fe4000bf06270 */
[----:B------:R-:W-:-:S02]  /*28d0*/  ISETP.GE.AND P1, PT, R63, UR4, PT ;  /* 0x000000043f007c0c */ /* 0x000fc4000bf26270 */
[----:B------:R-:W-:Y:S02]  /*28e0*/  ISETP.GE.AND P2, PT, R12, UR4, PT ;  /* 0x000000040c007c0c */ /* 0x000fe4000bf46270 */
[----:B------:R-:W-:Y:S01]  /*28f0*/  LOP3.LUT R10, R11, 0x2, R6, 0xe2, !PT ;  /* 0x000000020b0a7812 */ /* 0x000fe200078ee206 */
[C---:B------:R-:W-:Y:S01]  /*2900*/  IMAD.WIDE.U32 R6, R224.reuse, UR6, R16 ;  /* 0x00000006e0067c25 */ /* 0x040fe2000f8e0010 */
[----:B------:R-:W-:Y:S02]  /*2910*/  SEL R11, RZ, 0x4, P0 ;  /* 0x00000004ff0b7807 */ /* 0x000fe40000000000 */
        /* <DEDUP_REMOVED lines=8> */
[----:B0-----:R-:W-:Y:S01]  /*29a0*/  IMAD R37, R15, 0x60, RZ ;  /* 0x000000600f257824 */ /* 0x001fe200078e02ff */
[----:B------:R-:W-:Y:S01]  /*29b0*/  SEL R12, RZ, 0x20, P1 ;  /* 0x00000020ff0c7807 */ /* 0x000fe20000800000 */
[----:B------:R-:W-:Y:S01]  /*29c0*/  IMAD R39, R155, UR5, R13 ;  /* 0x000000059b277c24 */ /* 0x000fe2000f8e020d */
[----:B------:R-:W-:Y:S01]  /*29d0*/  ISETP.GE.AND P0, PT, R16, R41, PT ;  /* 0x000000291000720c */ /* 0x000fe20003f06270 */
[----:B------:R-:W-:Y:S01]  /*29e0*/  IMAD.SHL.U32 R69, R14, 0x40, RZ ;  /* 0x000000400e457824 */ /* 0x000fe200078e00ff */
[----:B------:R-:W-:Y:S01]  /*29f0*/  LOP3.LUT R11, R12, R10, R11, 0xfe, !PT ;  /* 0x0000000a0c0b7212 */ /* 0x000fe200078efe0b */
[----:B------:R-:W-:Y:S01]  /*2a00*/  IMAD.WIDE.U32 R12, R23, R14, R16 ;  /* 0x0000000e170c7225 */ /* 0x000fe200078e0010 */
[----:B------:R-:W-:-:S02]  /*2a10*/  SEL R10, RZ, 0x40, P2 ;  /* 0x00000040ff0a7807 */ /* 0x000fc40001000000 */
[----:B------:R-:W-:Y:S01]  /*2a20*/  SEL R33, R41, RZ, P0 ;  /* 0x000000ff29217207 */ /* 0x000fe20000000000 */
[----:B------:R-:W-:Y:S01]  /*2a30*/  IMAD.WIDE.U32 R6, R155, UR4, R6 ;  /* 0x000000049b067c25 */ /* 0x000fe2000f8e0006 */
[----:B------:R-:W-:Y:S01]  /*2a40*/  LOP3.LUT R94, R11, R10, RZ, 0xfc, !PT ;  /* 0x0000000a0b5e7212 */ /* 0x000fe200078efcff */
[----:B------:R-:W-:Y:S01]  /*2a50*/  ULDC UR4, c[0x0][0x2f4] ;  /* 0x0000bd0000047ab9 */ /* 0x000fe20000000800 */
[C---:B------:R-:W-:Y:S01]  /*2a60*/  IADD3 R58, P1, R23.reuse, R58, RZ ;  /* 0x0000003a173a7210 */ /* 0x040fe20007f3e0ff */
[-C--:B------:R-:W-:Y:S01]  /*2a70*/  IMAD R10, R234, R14.reuse, RZ ;  /* 0x0000000eea0a7224 */ /* 0x080fe200078e02ff */
[----:B------:R-:W-:Y:S01]  /*2a80*/  SHF.L.U64.HI R68, R14, 0x6, R15 ;  /* 0x000000060e447819 */ /* 0x000fe2000001020f */
[----:B------:R-:W-:Y:S01]  /*2a90*/  IMAD.IADD R33, R16, 0x1, R33 ;  /* 0x0000000110217824 */ /* 0x000fe200078e0221 */
[----:B------:R-:W-:Y:S01]  /*2aa0*/  SEL R93, RZ, 0xffffff80, P3 ;  /* 0xffffff80ff5d7807 */ /* 0x000fe20001800000 */
[C---:B------:R-:W-:Y:S01]  /*2ab0*/  IMAD R35, R23.reuse, R15, R10 ;  /* 0x0000000f17237224 */ /* 0x040fe200078e020a */
[----:B------:R-:W-:Y:S01]  /*2ac0*/  ISETP.GE.AND P2, PT, R0, UR4, PT ;  /* 0x0000000400007c0c */ /* 0x000fe2000bf46270 */
[----:B------:R-:W-:Y:S01]  /*2ad0*/  IMAD.WIDE.U32 R10, R23, R14, R200 ;  /* 0x0000000e170a7225 */ /* 0x000fe200078e00c8 */
[----:B------:R-:W-:-:S02]  /*2ae0*/  SHF.R.S32.HI R32, RZ, 0x1f, R33 ;  /* 0x0000001fff207819 */ /* 0x000fc40000011421 */
[----:B------:R-:W-:Y:S01]  /*2af0*/  LOP3.LUT R93, R94, 0x80, R93, 0xc8, !PT ;  /* 0x000000805e5d7812 */ /* 0x000fe200078ec85d */
[----:B------:R-:W-:Y:S01]  /*2b00*/  IMAD.IADD R11, R11, 0x1, R35 ;  /* 0x000000010b0b7824 */ /* 0x000fe200078e0223 */
[----:B------:R-:W-:Y:S01]  /*2b10*/  LEA.HI R33, R32, R33, RZ, 0x3 ;  /* 0x0000002120217211 */ /* 0x000fe200078f18ff */
[----:B------:R-:W-:Y:S01]  /*2b20*/  IMAD.IADD R13, R35, 0x1, R13 ;  /* 0x00000001230d7824 */ /* 0x000fe200078e020d */
[----:B------:R-:W-:Y:S01]  /*2b30*/  SHF.R.S32.HI R35, RZ, 0x1f, R152 ;  /* 0x0000001fff237819 */ /* 0x000fe20000011498 */
[----:B------:R-:W-:Y:S01]  /*2b40*/  IMAD.X R59, R234, 0x1, R43, P1 ;  /* 0x00000001ea3b7824 */ /* 0x000fe200008e062b */
[----:B------:R-:W-:Y:S01]  /*2b50*/  LOP3.LUT P1, RZ, R34, 0x4, RZ, 0xc0, !PT ;  /* 0x0000000422ff7812 */ /* 0x000fe2000782c0ff */
[-C--:B------:R-:W-:Y:S01]  /*2b60*/  IMAD.WIDE.U32 R10, R152, R14.reuse, R10 ;  /* 0x0000000e980a7225 */ /* 0x080fe200078e000a */
[----:B------:R-:W-:Y:S02]  /*2b70*/  LOP3.LUT R34, R82, 0x18, R16, 0xf8, !PT ;  /* 0x0000001852227812 */ /* 0x000fe400078ef810 */
[--C-:B------:R-:W-:Y:S01]  /*2b80*/  SHF.R.S32.HI R83, RZ, 0x3, R33.reuse ;  /* 0x00000003ff537819 */ /* 0x100fe20000011421 */
[C---:B------:R-:W-:Y:S01]  /*2b90*/  IMAD R32, R35.reuse, R14, RZ ;  /* 0x0000000e23207224 */ /* 0x040fe200078e02ff */
[----:B------:R-:W-:Y:S01]  /*2ba0*/  LOP3.LUT R89, R34, R85, RZ, 0x3c, !PT ;  /* 0x0000005522597212 */ /* 0x000fe200078e3cff */
[----:B------:R-:W-:Y:S01]  /*2bb0*/  IMAD R35, R35, R56, RZ ;  /* 0x0000003823237224 */ /* 0x000fe200078e02ff */
[----:B------:R-:W-:Y:S01]  /*2bc0*/  LOP3.LUT R84, R33, 0xfffffff8, RZ, 0xc0, !PT ;  /* 0xfffffff821547812 */ /* 0x000fe200078ec0ff */
[----:B------:R-:W-:Y:S01]  /*2bd0*/  IMAD R79, R152, R15, R32 ;  /* 0x0000000f984f7224 */ /* 0x000fe200078e0220 */
[----:B------:R-:W-:Y:S01]  /*2be0*/  LOP3.LUT R32, R218, 0x38, R33, 0xf8, !PT ;  /* 0x00000038da207812 */ /* 0x000fe200078ef821 */
[----:B------:R-:W-:Y:S01]  /*2bf0*/  IMAD.WIDE.U32 R12, R152, R14, R12 ;  /* 0x0000000e980c7225 */ /* 0x000fe200078e000c */
[----:B------:R-:W-:-:S02]  /*2c00*/  SEL R88, R88, 0xffffffe0, !P1 ;  /* 0xffffffe058587807 */ /* 0x000fc40004800000 */
[----:B------:R-:W-:Y:S01]  /*2c10*/  LOP3.LUT R32, R32, R36, RZ, 0x3c, !PT ;  /* 0x0000002420207212 */ /* 0x000fe200078e3cff */
[----:B------:R-:W-:Y:S01]  /*2c20*/  IMAD R35, R152, R57, R35 ;  /* 0x0000003998237224 */ /* 0x000fe200078e0223 */
[----:B------:R-:W-:Y:S01]  /*2c30*/  SHF.R.S32.HI R86, RZ, 0x1f, R84 ;  /* 0x0000001fff567819 */ /* 0x000fe20000011454 */
[----:B------:R-:W-:Y:S01]  /*2c40*/  IMAD.WIDE.U32 R14, R14, 0x60, RZ ;  /* 0x000000600e0e7825 */ /* 0x000fe200078e00ff */
[----:B------:R-:W-:Y:S02]  /*2c50*/  ISETP.GE.AND P1, PT, R16, UR4, PT ;  /* 0x0000000410007c0c */ /* 0x000fe4000bf26270 */
[----:B------:R-:W-:Y:S01]  /*2c60*/  LOP3.LUT R94, R94, 0x40, RZ, 0xc0, !PT ;  /* 0x000000405e5e7812 */ /* 0x000fe200078ec0ff */
[----:B------:R-:W-:Y:S01]  /*2c70*/  IMAD.IADD R87, R221, 0x1, R32 ;  /* 0x00000001dd577824 */ /* 0x000fe200078e0220 */
[----:B------:R-:W-:Y:S01]  /*2c80*/  LOP3.LUT R32, R82, 0x38, R33, 0xf8, !PT ;  /* 0x0000003852207812 */ /* 0x000fe200078ef821 */
[----:B------:R-:W-:-:S03]  /*2c90*/  IMAD.WIDE.U32 R56, R56, 0x60, RZ ;  /* 0x0000006038387825 */ /* 0x000fc600078e00ff */
[----:B------:R-:W-:Y:S01]  /*2ca0*/  LOP3.LUT R33, R32, R85, RZ, 0x3c, !PT ;  /* 0x0000005520217212 */ /* 0x000fe200078e3cff */
        /* <DEDUP_REMOVED lines=10> */
.L_x_2718:
[----:B------:R-:W0:Y:S01]  /*2d50*/  LDC.64 R98, c[0x0][0x2e8] ;  /* 0x0000ba00ff627b82 */ /* 0x000e220000000a00 */
[----:B------:R-:W-:Y:S01]  /*2d60*/  VIADD R45, R27, 0xffffffff ;  /* 0xffffffff1b2d7836 */ /* 0x000fe20000000000 */
[----:B------:R-:W-:Y:S05]  /*2d70*/  YIELD ;  /* 0x0000000000007946 */ /* 0x000fea0003800000 */
[----:B------:R-:W-:Y:S01]  /*2d80*/  SHF.R.S32.HI R39, RZ, 0x1f, R45 ;  /* 0x0000001fff277819 */ /* 0x000fe2000001142d */
[----:B-1----:R-:W1:Y:S01]  /*2d90*/  LDC R102, c[0x0][0x3f4] ;  /* 0x0000fd00ff667b82 */ /* 0x002e620000000800 */
[-C--:B------:R-:W-:Y:S01]  /*2da0*/  IMAD R27, R75, R45.reuse, RZ ;  /* 0x0000002d4b1b7224 */ /* 0x080fe200078e02ff */
[----:B------:R-:W-:Y:S01]  /*2db0*/  BSSY B0, `(.L_x_2671) ;  /* 0x00002d1000007945 */ /* 0x000fe20003800000 */
[----:B------:R-:W-:-:S04]  /*2dc0*/  IMAD.WIDE.U32 R100, R8, R45, RZ ;  /* 0x0000002d08647225 */ /* 0x000fc800078e00ff */
[----:B------:R-:W-:Y:S01]  /*2dd0*/  IMAD R27, R39, R8, R27 ;  /* 0x00000008271b7224 */ /* 0x000fe200078e021b */
[-C--:B------:R-:W-:Y:S01]  /*2de0*/  IADD3 R33, P5, R60, R100.reuse, RZ ;  /* 0x000000643c217210 */ /* 0x080fe20007fbe0ff */
[----:B------:R-:W-:Y:S02]  /*2df0*/  IMAD R103, R22, 0x1800, R91 ;  /* 0x0000180016677824 */ /* 0x000fe400078e025b */
[----:B------:R-:W-:Y:S01]  /*2e00*/  IMAD.IADD R50, R101, 0x1, R27 ;  /* 0x0000000165327824 */ /* 0x000fe200078e021b */
[----:B------:R-:W-:Y:S01]  /*2e10*/  IADD3 R27, P3, P4, R60, R100, R67 ;  /* 0x000000643c1b7210 */ /* 0x000fe20007c7e043 */
[----:B------:R-:W-:Y:S02]  /*2e20*/  IMAD R103, R103, 0x2, R26 ;  /* 0x0000000267677824 */ /* 0x000fe400078e021a */
[----:B------:R-:W-:Y:S01]  /*2e30*/  IMAD.X R34, R50, 0x1, R61, P5 ;  /* 0x0000000132227824 */ /* 0x000fe200028e063d */
[----:B------:R-:W-:Y:S02]  /*2e40*/  IADD3.X R32, R61, R50, R66, P3, P4 ;  /* 0x000000323d207210 */ /* 0x000fe40001fe8442 */
[----:B0-----:R-:W-:-:S02]  /*2e50*/  LEA R40, P3, R27, R98, 0x1 ;  /* 0x000000621b287211 */ /* 0x001fc400078608ff */
[----:B------:R-:W-:Y:S02]  /*2e60*/  LEA R42, P5, R33, R98, 0x1 ;  /* 0x00000062212a7211 */ /* 0x000fe400078a08ff */
[-C--:B------:R-:W-:Y:S01]  /*2e70*/  LEA.HI.X R41, R27, R99.reuse, R32, 0x1, P3 ;  /* 0x000000631b297211 */ /* 0x080fe200018f0c20 */
[----:B------:R-:W-:Y:S01]  /*2e80*/  IMAD R27, R22, 0x1800, R89 ;  /* 0x00001800161b7824 */ /* 0x000fe200078e0259 */
[----:B-1----:R-:W-:Y:S02]  /*2e90*/  ISETP.GE.AND P3, PT, R102, 0x1, PT ;  /* 0x000000016600780c */ /* 0x002fe40003f66270 */
[----:B------:R-:W-:Y:S01]  /*2ea0*/  ISETP.GT.AND P4, PT, R45, R28, PT ;  /* 0x0000001c2d00720c */ /* 0x000fe20003f84270 */
[----:B------:R-:W-:Y:S01]  /*2eb0*/  IMAD R104, R27, 0x2, R26 ;  /* 0x000000021b687824 */ /* 0x000fe200078e021a */
[----:B------:R-:W-:Y:S01]  /*2ec0*/  LEA.HI.X R43, R33, R99, R34, 0x1, P5 ;  /* 0x00000063212b7211 */ /* 0x000fe200028f0c22 */
[----:B------:R-:W-:Y:S01]  /*2ed0*/  IMAD.MOV.U32 R27, RZ, RZ, R45 ;  /* 0x000000ffff1b7224 */ /* 0x000fe200078e002d */
[----:B------:R-:W-:-:S07]  /*2ee0*/  P2R R96, PR, RZ, 0x10 ;  /* 0x00000010ff607803 */ /* 0x000fce0000000000 */
        /* <DEDUP_REMOVED lines=20> */
[----:B------:R-:W-:-:S03]  /*3030*/  CS2R R54, SRZ ;  /* 0x0000000000367805 */ /* 0x000fc6000001ff00 */
[----:B------:R-:W-:Y:S05]  /*3040*/  @P4 BRA `(.L_x_2675) ;  /* 0x0000000000504947 */ /* 0x000fea0003800000 */
[----:B------:R-:W-:Y:S01]  /*3050*/  IADD3 R37, P3, R10, R32, RZ ;  /* 0x000000200a257210 */ /* 0x000fe20007f7e0ff */
[----:B------:R-:W-:Y:S01]  /*3060*/  ULDC.64 UR4, c[0x0][0x3e8] ;  /* 0x0000fa0000047ab9 */ /* 0x000fe20000000a00 */
[----:B------:R-:W-:Y:S02]  /*3070*/  CS2R R52, SRZ ;  /* 0x0000000000347805 */ /* 0x000fe4000001ff00 */
[----:B------:R-:W-:Y:S01]  /*3080*/  CS2R R54, SRZ ;  /* 0x0000000000367805 */ /* 0x000fe2000001ff00 */
[----:B------:R-:W-:Y:S01]  /*3090*/  IMAD.X R44, R95, 0x1, R78, P3 ;  /* 0x000000015f2c7824 */ /* 0x000fe200018e064e */
[----:B------:R-:W-:-:S04]  /*30a0*/  LEA R36, P3, R37, UR4, 0x1 ;  /* 0x0000000425247c11 */ /* 0x000fc8000f8608ff */
[----:B------:R-:W-:Y:S01]  /*30b0*/  LEA.HI.X R37, R37, UR5, R44, 0x1, P3 ;  /* 0x0000000525257c11 */ /* 0x000fe200098f0c2c */
[----:B------:R-:W-:Y:S01]  /*30c0*/  ULDC.64 UR4, c[0x0][0x400] ;  /* 0x0001000000047ab9 */ /* 0x000fe20000000a00 */
[----:B------:R-:W-:-:S05]  /*30d0*/  IADD3 R45, P3, R20, R34, RZ ;  /* 0x00000022142d7210 */ /* 0x000fca0007f7e0ff */
[----:B------:R-:W-:Y:S01]  /*30e0*/  IMAD.X R46, R105, 0x1, R80, P3 ;  /* 0x00000001692e7824 */ /* 0x000fe200018e0650 */
        /* <DEDUP_REMOVED lines=10> */
.L_x_2675:
[----:B------:R-:W-:Y:S05]  /*3190*/  BSYNC B1 ;  /* 0x0000000000017941 */ /* 0x000fea0003800000 */
.L_x_2674:
[----:B------:R-:W-:Y:S01]  /*31a0*/  ISETP.GE.AND P5, PT, R231, R97, PT ;  /* 0x00000061e700720c */ /* 0x000fe20003fa6270 */
[----:B------:R-:W-:Y:S01]  /*31b0*/  BSSY B1, `(.L_x_2676) ;  /* 0x000001b000017945 */ /* 0x000fe20003800000 */
[----:B0-----:R-:W-:Y:S02]  /*31c0*/  CS2R R44, SRZ ;  /* 0x00000000002c7805 */ /* 0x001fe4000001ff00 */
[----:B------:R-:W-:Y:S01]  /*31d0*/  CS2R R36, SRZ ;  /* 0x0000000000247805 */ /* 0x000fe2000001ff00 */
[----:B-----5:R-:W-:Y:S01]  /*31e0*/  IMAD.MOV.U32 R98, RZ, RZ, R50 ;  /* 0x000000ffff627224 */ /* 0x020fe200078e0032 */
[----:B------:R-:W-:Y:S01]  /*31f0*/  CS2R R46, SRZ ;  /* 0x00000000002e7805 */ /* 0x000fe2000001ff00 */
[----:B------:R-:W-:-:S06]  /*3200*/  IMAD.MOV.U32 R99, RZ, RZ, R51 ;  /* 0x000000ffff637224 */ /* 0x000fcc00078e0033 */
        /* <DEDUP_REMOVED lines=21> */
.L_x_2677:
[----:B------:R-:W-:Y:S05]  /*3360*/  BSYNC B1 ;  /* 0x0000000000017941 */ /* 0x000fea0003800000 */
.L_x_2676:
[----:B0-----:R-:W-:Y:S01]  /*3370*/  IMAD.MOV.U32 R32, RZ, RZ, R52 ;  /* 0x000000ffff207224 */ /* 0x001fe200078e0034 */
[----:B------:R-:W-:Y:S01]  /*3380*/  UISETP.NE.AND UP0, UPT, UR37, 0x3, UPT ;  /* 0x000000032500788c */ /* 0x000fe2000bf05270 */
[----:B------:R-:W-:Y:S01]  /*3390*/  IMAD.MOV.U32 R33, RZ, RZ, R53 ;  /* 0x000000ffff217224 */ /* 0x000fe200078e0035 */
[----:B------:R-:W-:Y:S01]  /*33a0*/  PRMT R98, R98, 0x5410, R98 ;  /* 0x0000541062627816 */ /* 0x000fe20000000062 */
        /* <DEDUP_REMOVED lines=30> */
.L_x_2678:
[----:B------:R-:W-:Y:S01]  /*3590*/  IMAD R95, R22, 0x8, R19 ;  /* 0x00000008165f7824 */ /* 0x000fe200078e0213 */
[----:B------:R-:W-:Y:S01]  /*35a0*/  SHF.L.U32 R106, R206, 0x1f, RZ ;  /* 0x0000001fce6a7819 */ /* 0x000fe200000006ff */
[----:B------:R-:W-:Y:S03]  /*35b0*/  BSSY B1, `(.L_x_2679) ;  /* 0x0000003000017945 */ /* 0x000fe60003800000 */
[----:B------:R-:W0:Y:S02]  /*35c0*/  SYNCS.PHASECHK.TRANS64.TRYWAIT P6, [R95+URZ+0x22890], R106 ;  /* 0x0228906a5f0075a7 */ /* 0x000e2400080c017f */
[----:B0-----:R-:W-:Y:S05]  /*35d0*/  @!P6 BRA `(.L_x_2680) ;  /* 0x0000021800f0e947 */ /* 0x001fea0003800000 */
.L_x_3052:
[----:B------:R-:W-:Y:S05]  /*35e0*/  BSYNC B1 ;  /* 0x0000000000017941 */ /* 0x000fea0003800000 */
.L_x_2679:
        /* <DEDUP_REMOVED lines=10> */
[----:B------:R-:W-:Y:S02]  /*3690*/  PRMT R113, R111, 0x5410, R113 ;  /* 0x000054106f717816 */ /* 0x000fe40000000071 */
[----:B------:R-:W-:Y:S02]  /*36a0*/  PRMT R110, R100, 0x5432, R110 ;  /* 0x00005432646e7816 */ /* 0x000fe4000000006e */
[----:B------:R-:W-:Y:S01]  /*36b0*/  SHF.R.U32.HI R112, RZ, 0x10, R53 ;  /* 0x00000010ff707819 */ /* 0x000fe20000011635 */
[----:B--2---:R-:W-:Y:S01]  /*36c0*/  IMAD.U32 R53, R34, 0x10000, RZ ;  /* 0x0001000022357824 */ /* 0x004fe200078e00ff */
[----:B------:R-:W-:-:S02]  /*36d0*/  SHF.R.U32.HI R116, RZ, 0x10, R55 ;  /* 0x00000010ff747819 */ /* 0x000fc40000011637 */
[----:B------:R-:W-:Y:S02]  /*36e0*/  LOP3.LUT R54, R33, 0xffff0000, RZ, 0xc0, !PT ;  /* 0xffff000021367812 */ /* 0x000fe400078ec0ff */
[C---:B------:R-:W-:Y:S01]  /*36f0*/  LOP3.LUT R115, R113.reuse, 0xffff0000, RZ, 0xc0, !PT ;  /* 0xffff000071737812 */ /* 0x040fe200078ec0ff */
[----:B------:R-:W-:Y:S01]  /*3700*/  IMAD.U32 R113, R113, 0x10000, RZ ;  /* 0x0001000071717824 */ /* 0x000fe200078e00ff */
[C---:B------:R-:W-:Y:S01]  /*3710*/  LOP3.LUT R111, R110.reuse, 0xffff0000, RZ, 0xc0, !PT ;  /* 0xffff00006e6f7812 */ /* 0x040fe200078ec0ff */
[----:B------:R-:W-:Y:S01]  /*3720*/  IMAD.U32 R110, R110, 0x10000, RZ ;  /* 0x000100006e6e7824 */ /* 0x000fe200078e00ff */
[----:B------:R-:W-:Y:S01]  /*3730*/  PRMT R112, R101, 0x5432, R112 ;  /* 0x0000543265707816 */ /* 0x000fe20000000070 */
[----:B------:R-:W-:Y:S01]  /*3740*/  FMUL.FTZ R120, R54, R115 ;  /* 0x0000007336787220 */ /* 0x000fe20000410000 */
[----:B------:R-:W-:Y:S01]  /*3750*/  PRMT R116, R108, 0x5432, R116 ;  /* 0x000054326c747816 */ /* 0x000fe20000000074 */
[----:B------:R-:W-:Y:S01]  /*3760*/  FMUL.FTZ R54, R54, R111 ;  /* 0x0000006f36367220 */ /* 0x000fe20000410000 */
[----:B------:R-:W-:Y:S01]  /*3770*/  LOP3.LUT R55, R34, 0xffff0000, RZ, 0xc0, !PT ;  /* 0xffff000022377812 */ /* 0x000fe200078ec0ff */
[C---:B------:R-:W-:Y:S01]  /*3780*/  IMAD.U32 R34, R35.reuse, 0x10000, RZ ;  /* 0x0001000023227824 */ /* 0x040fe200078e00ff */
[----:B------:R-:W-:Y:S01]  /*3790*/  LOP3.LUT R52, R35, 0xffff0000, RZ, 0xc0, !PT ;  /* 0xffff000023347812 */ /* 0x000fe200078ec0ff */
[----:B------:R-:W-:-:S02]  /*37a0*/  IMAD.U32 R35, R33, 0x10000, RZ ;  /* 0x0001000021237824 */ /* 0x000fc400078e00ff */
[----:B------:R-:W-:Y:S02]  /*37b0*/  IMAD.U32 R118, R116, 0x10000, RZ ;  /* 0x0001000074767824 */ /* 0x000fe400078e00ff */
[----:B------:R-:W-:Y:S02]  /*37c0*/  IMAD.U32 R114, R112, 0x10000, RZ ;  /* 0x0001000070727824 */ /* 0x000fe400078e00ff */
[----:B------:R-:W-:Y:S01]  /*37d0*/  FFMA.FTZ R115, R35, R115, R54 ;  /* 0x0000007323737223 */ /* 0x000fe20000010036 */
[----:B------:R-:W-:Y:S01]  /*37e0*/  FMUL.FTZ R122, R55, R118 ;  /* 0x00000076377a7220 */ /* 0x000fe20000410000 */
[----:B------:R-:W-:Y:S01]  /*37f0*/  FFMA.FTZ R120, R35, R111, -R120 ;  /* 0x0000006f23787223 */ /* 0x000fe20000010878 */
[-C--:B------:R-:W-:Y:S01]  /*3800*/  FMUL.FTZ R54, R55, R114.reuse ;  /* 0x0000007237367220 */ /* 0x080fe20000410000 */
[----:B------:R-:W-:Y:S01]  /*3810*/  IMAD.U32 R33, R32, 0x10000, RZ ;  /* 0x0001000020217824 */ /* 0x000fe200078e00ff */
[----:B------:R-:W-:Y:S01]  /*3820*/  LOP3.LUT R55, R116, 0xffff0000, RZ, 0xc0, !PT ;  /* 0xffff000074377812 */ /* 0x000fe200078ec0ff */
[C---:B------:R-:W-:Y:S01]  /*3830*/  FFMA.FTZ R122, R53.reuse, R114, -R122 ;  /* 0x00000072357a7223 */ /* 0x040fe2000001087a */
[----:B------:R-:W-:Y:S01]  /*3840*/  LOP3.LUT R35, R112, 0xffff0000, RZ, 0xc0, !PT ;  /* 0xffff000070237812 */ /* 0x000fe200078ec0ff */
[----:B------:R-:W-:Y:S01]  /*3850*/  FFMA.FTZ R53, R53, R118, R54 ;  /* 0x0000007635357223 */ /* 0x000fe20000010036 */
[----:B------:R-:W-:Y:S01]  /*3860*/  LOP3.LUT R32, R32, 0xffff0000, RZ, 0xc0, !PT ;  /* 0xffff000020207812 */ /* 0x000fe200078ec0ff */
[C---:B------:R-:W-:Y:S01]  /*3870*/  FMUL.FTZ R111, R52.reuse, R55 ;  /* 0x00000037346f7220 */ /* 0x040fe20000410000 */
[----:B------:R-:W-:Y:S01]  /*3880*/  F2FP.BF16.F32.PACK_AB R115, R115, R120 ;  /* 0x000000787373723e */ /* 0x000fe200000010ff */
[----:B------:R-:W-:-:S02]  /*3890*/  FMUL.FTZ R54, R52, R35 ;  /* 0x0000002334367220 */ /* 0x000fc40000410000 */
[C---:B------:R-:W-:Y:S01]  /*38a0*/  FMUL.FTZ R52, R32.reuse, R113 ;  /* 0x0000007120347220 */ /* 0x040fe20000410000 */
[-C--:B------:R-:W-:Y:S01]  /*38b0*/  FMUL.FTZ R32, R32, R110.reuse ;  /* 0x0000006e20207220 */ /* 0x080fe20000410000 */
[C---:B------:R-:W-:Y:S01]  /*38c0*/  FFMA.FTZ R111, R34.reuse, R35, -R111 ;  /* 0x00000023226f7223 */ /* 0x040fe2000001086f */
[----:B------:R-:W-:Y:S01]  /*38d0*/  FFMA.FTZ R54, R34, R55, R54 ;  /* 0x0000003722367223 */ /* 0x000fe20000010036 */
[C---:B------:R-:W-:Y:S01]  /*38e0*/  FFMA.FTZ R52, R33.reuse, R110, -R52 ;  /* 0x0000006e21347223 */ /* 0x040fe20000010834 */
[----:B------:R-:W-:Y:S01]  /*38f0*/  FFMA.FTZ R33, R33, R113, R32 ;  /* 0x0000007121217223 */ /* 0x000fe20000010020 */
[----:B------:R-:W-:Y:S02]  /*3900*/  F2FP.BF16.F32.PACK_AB R34, R53, R122 ;  /* 0x0000007a3522723e */ /* 0x000fe400000010ff */
[----:B------:R-:W-:Y:S02]  /*3910*/  F2FP.BF16.F32.PACK_AB R35, R54, R111 ;  /* 0x0000006f3623723e */ /* 0x000fe400000010ff */
[----:B------:R-:W-:Y:S01]  /*3920*/  F2FP.BF16.F32.PACK_AB R32, R33, R52 ;  /* 0x000000342120723e */ /* 0x000fe200000010ff */
[----:B------:R-:W-:-:S07]  /*3930*/  IMAD.MOV.U32 R33, RZ, RZ, R115 ;  /* 0x000000ffff217224 */ /* 0x000fce00078e0073 */
.L_x_2686:
[----:B------:R-:W-:Y:S05]  /*3940*/  BSYNC B3 ;  /* 0x0000000000037941 */ /* 0x000fea0003800000 */
.L_x_2685:
[----:B--2---:R1:W-:Y:S02]  /*3950*/  STG.E.128 desc[UR38][R42.64], R32 ;  /* 0x000000202a007986 */ /* 0x0043e4000c101d26 */
.L_x_2684:
[----:B------:R-:W-:Y:S05]  /*3960*/  BSYNC B2 ;  /* 0x0000000000027941 */ /* 0x000fea0003800000 */
.L_x_2683:
[----:B------:R-:W-:Y:S05]  /*3970*/  @P2 BRA `(.L_x_2682) ;  /* 0x0000000000d02947 */ /* 0x000fea0003800000 */
[----:B-1----:R1:W2:Y:S01]  /*3980*/  LDS.128 R32, [R103] ;  /* 0x0000000067207984 */ /* 0x0022a20000000c00 */
[----:B------:R-:W-:Y:S01]  /*3990*/  ISETP.GE.AND P4, PT, R207, R102, PT ;  /* 0x00000066cf00720c */ /* 0x000fe20003f86270 */
[----:B------:R-:W-:-:S12]  /*39a0*/  BSSY B2, `(.L_x_2687) ;  /* 0x0000030000027945 */ /* 0x000fd80003800000 */
[----:B-1----:R-:W-:Y:S05]  /*39b0*/  @P4 BRA `(.L_x_2688) ;  /* 0x0000000000b84947 */ /* 0x002fea0003800000 */
[----:B------:R-:W-:Y:S01]  /*39c0*/  SHF.R.U64 R52, R50, 0x10, R51 ;  /* 0x0000001032347819 */ /* 0x000fe20000001233 */
[----:B--2---:R-:W-:Y:S01]  /*39d0*/  IMAD.U32 R50, R35, 0x10000, RZ ;  /* 0x0001000023327824 */ /* 0x004fe200078e00ff */
[--C-:B------:R-:W-:Y:S01]  /*39e0*/  SHF.R.U64 R110, R48, 0x10, R49.reuse ;  /* 0x00000010306e7819 */ /* 0x100fe20000001231 */
[----:B------:R-:W-:Y:S01]  /*39f0*/  IMAD.U32 R48, R34, 0x10000, RZ ;  /* 0x0001000022307824 */ /* 0x000fe200078e00ff */
[----:B------:R-:W-:Y:S02]  /*3a00*/  SHF.R.U32.HI R112, RZ, 0x10, R49 ;  /* 0x00000010ff707819 */ /* 0x000fe40000011631 */
[----:B------:R-:W-:Y:S02]  /*3a10*/  SHF.R.U32.HI R54, RZ, 0x10, R51 ;  /* 0x00000010ff367819 */ /* 0x000fe40000011633 */
[----:B------:R-:W-:Y:S02]  /*3a20*/  PRMT R52, R98, 0x5432, R52 ;  /* 0x0000543262347816 */ /* 0x000fe40000000034 */
[----:B------:R-:W-:-:S02]  /*3a30*/  PRMT R110, R105, 0x5432, R110 ;  /* 0x00005432696e7816 */ /* 0x000fc4000000006e */
[----:B------:R-:W-:Y:S02]  /*3a40*/  PRMT R112, R107, 0x5432, R112 ;  /* 0x000054326b707816 */ /* 0x000fe40000000070 */
[----:B------:R-:W-:Y:S02]  /*3a50*/  PRMT R54, R99, 0x5432, R54 ;  /* 0x0000543263367816 */ /* 0x000fe40000000036 */
[----:B------:R-:W-:Y:S01]  /*3a60*/  LOP3.LUT R51, R35, 0xffff0000, RZ, 0xc0, !PT ;  /* 0xffff000023337812 */ /* 0x000fe200078ec0ff */
[----:B------:R-:W-:Y:S01]  /*3a70*/  IMAD.U32 R113, R112, 0x10000, RZ ;  /* 0x0001000070717824 */ /* 0x000fe200078e00ff */
[----:B------:R-:W-:Y:S01]  /*3a80*/  LOP3.LUT R35, R33, 0xffff0000, RZ, 0xc0, !PT ;  /* 0xffff000021237812 */ /* 0x000fe200078ec0ff */
[----:B------:R-:W-:Y:S01]  /*3a90*/  IMAD.U32 R55, R54, 0x10000, RZ ;  /* 0x0001000036377824 */ /* 0x000fe200078e00ff */
[C---:B------:R-:W-:Y:S01]  /*3aa0*/  LOP3.LUT R111, R110.reuse, 0xffff0000, RZ, 0xc0, !PT ;  /* 0xffff00006e6f7812 */ /* 0x040fe200078ec0ff */
[----:B------:R-:W-:Y:S01]  /*3ab0*/  IMAD.U32 R110, R110, 0x10000, RZ ;  /* 0x000100006e6e7824 */ /* 0x000fe200078e00ff */
[C---:B------:R-:W-:Y:S01]  /*3ac0*/  LOP3.LUT R53, R52.reuse, 0xffff0000, RZ, 0xc0, !PT ;  /* 0xffff000034357812 */ /* 0x040fe200078ec0ff */
[----:B------:R-:W-:Y:S01]  /*3ad0*/  IMAD.U32 R52, R52, 0x10000, RZ ;  /* 0x0001000034347824 */ /* 0x000fe200078e00ff */
[----:B------:R-:W-:Y:S01]  /*3ae0*/  LOP3.LUT R49, R34, 0xffff0000, RZ, 0xc0, !PT ;  /* 0xffff000022317812 */ /* 0x000fe200078ec0ff */
[C---:B------:R-:W-:Y:S01]  /*3af0*/  FMUL.FTZ R115, R35.reuse, R111 ;  /* 0x0000006f23737220 */ /* 0x040fe20000410000 */
[----:B------:R-:W-:Y:S01]  /*3b00*/  LOP3.LUT R112, R112, 0xffff0000, RZ, 0xc0, !PT ;  /* 0xffff000070707812 */ /* 0x000fe200078ec0ff */
[----:B------:R-:W-:Y:S01]  /*3b10*/  FMUL.FTZ R114, R35, R53 ;  /* 0x0000003523727220 */ /* 0x000fe20000410000 */
[----:B------:R-:W-:Y:S01]  /*3b20*/  LOP3.LUT R54, R54, 0xffff0000, RZ, 0xc0, !PT ;  /* 0xffff000036367812 */ /* 0x000fe200078ec0ff */
[C---:B------:R-:W-:Y:S01]  /*3b30*/  FMUL.FTZ R35, R49.reuse, R113 ;  /* 0x0000007131237220 */ /* 0x040fe20000410000 */
[----:B------:R-:W-:Y:S01]  /*3b40*/  FMUL.FTZ R49, R49, R55 ;  /* 0x0000003731317220 */ /* 0x000fe20000410000 */
[----:B------:R-:W-:-:S02]  /*3b50*/  IMAD.U32 R34, R33, 0x10000, RZ ;  /* 0x0001000021227824 */ /* 0x000fc400078e00ff */
[----:B------:R-:W-:Y:S01]  /*3b60*/  FFMA.FTZ R55, R48, R55, -R35 ;  /* 0x0000003730377223 */ /* 0x000fe20000010823 */
[----:B------:R-:W-:Y:S02]  /*3b70*/  IMAD.U32 R33, R32, 0x10000, RZ ;  /* 0x0001000020217824 */ /* 0x000fe400078e00ff */
[----:B------:R-:W-:Y:S01]  /*3b80*/  FFMA.FTZ R48, R48, R113, R49 ;  /* 0x0000007130307223 */ /* 0x000fe20000010031 */
[----:B------:R-:W-:Y:S01]  /*3b90*/  LOP3.LUT R32, R32, 0xffff0000, RZ, 0xc0, !PT ;  /* 0xffff000020207812 */ /* 0x000fe200078ec0ff */
[C---:B------:R-:W-:Y:S01]  /*3ba0*/  FMUL.FTZ R49, R51.reuse, R112 ;  /* 0x0000007033317220 */ /* 0x040fe20000410000 */
[-C--:B------:R-:W-:Y:S01]  /*3bb0*/  FMUL.FTZ R51, R51, R54.reuse ;  /* 0x0000003633337220 */ /* 0x080fe20000410000 */
[C---:B------:R-:W-:Y:S01]  /*3bc0*/  FFMA.FTZ R115, R34.reuse, R53, -R115 ;  /* 0x0000003522737223 */ /* 0x040fe20000010873 */
[----:B------:R-:W-:Y:S01]  /*3bd0*/  FFMA.FTZ R114, R34, R111, R114 ;  /* 0x0000006f22727223 */ /* 0x000fe20000010072 */
[----:B------:R-:W-:Y:S01]  /*3be0*/  FFMA.FTZ R49, R50, R54, -R49 ;  /* 0x0000003632317223 */ /* 0x000fe20000010831 */
[C---:B------:R-:W-:Y:S01]  /*3bf0*/  FMUL.FTZ R34, R32.reuse, R110 ;  /* 0x0000006e20227220 */ /* 0x040fe20000410000 */
[----:B------:R-:W-:Y:S01]  /*3c00*/  FMUL.FTZ R35, R32, R52 ;  /* 0x0000003420237220 */ /* 0x000fe20000410000 */
[----:B------:R-:W-:Y:S01]  /*3c10*/  FFMA.FTZ R50, R50, R112, R51 ;  /* 0x0000007032327223 */ /* 0x000fe20000010033 */
[----:B------:R-:W-:Y:S01]  /*3c20*/  F2FP.BF16.F32.PACK_AB R48, R48, R55 ;  /* 0x000000373030723e */ /* 0x000fe200000010ff */
[C---:B------:R-:W-:Y:S01]  /*3c30*/  FFMA.FTZ R34, R33.reuse, R52, -R34 ;  /* 0x0000003421227223 */ /* 0x040fe20000010822 */
[----:B------:R-:W-:Y:S01]  /*3c40*/  FFMA.FTZ R35, R33, R110, R35 ;  /* 0x0000006e21237223 */ /* 0x000fe20000010023 */
[----:B------:R-:W-:-:S02]  /*3c50*/  F2FP.BF16.F32.PACK_AB R33, R114, R115 ;  /* 0x000000737221723e */ /* 0x000fc400000010ff */
[----:B------:R-:W-:Y:S02]  /*3c60*/  F2FP.BF16.F32.PACK_AB R49, R50, R49 ;  /* 0x000000313231723e */ /* 0x000fe400000010ff */
[----:B------:R-:W-:Y:S01]  /*3c70*/  F2FP.BF16.F32.PACK_AB R32, R35, R34 ;  /* 0x000000222320723e */ /* 0x000fe200000010ff */
[----:B------:R-:W-:Y:S02]  /*3c80*/  IMAD.MOV.U32 R34, RZ, RZ, R48 ;  /* 0x000000ffff227224 */ /* 0x000fe400078e0030 */
[----:B------:R-:W-:-:S07]  /*3c90*/  IMAD.MOV.U32 R35, RZ, RZ, R49 ;  /* 0x000000ffff237224 */ /* 0x000fce00078e0031 */
.L_x_2688:
[----:B------:R-:W-:Y:S05]  /*3ca0*/  BSYNC B2 ;  /* 0x0000000000027941 */ /* 0x000fea0003800000 */
.L_x_2687:
[----:B--2---:R2:W-:Y:S02]  /*3cb0*/  STG.E.128 desc[UR38][R42.64+0x40], R32 ;  /* 0x000040202a007986 */ /* 0x0045e4000c101d26 */
.L_x_2682:
[----:B------:R-:W-:Y:S05]  /*3cc0*/  BSYNC B1 ;  /* 0x0000000000017941 */ /* 0x000fea0003800000 */
.L_x_2681:
        /* <DEDUP_REMOVED lines=53> */
.L_x_2693:
[----:B------:R-:W-:Y:S05]  /*4020*/  BSYNC B2 ;  /* 0x0000000000027941 */ /* 0x000fea0003800000 */
.L_x_2692:
[----:B--2---:R3:W-:Y:S02]  /*4030*/  STG.E.128 desc[UR38][R40.64], R32 ;  /* 0x0000002028007986 */ /* 0x0047e4000c101d26 */
.L_x_2691:
[----:B------:R-:W-:Y:S05]  /*4040*/  BSYNC B1 ;  /* 0x0000000000017941 */ /* 0x000fea0003800000 */
.L_x_2690:
        /* <DEDUP_REMOVED lines=51> */
.L_x_2695:
[----:B------:R-:W-:Y:S05]  /*4380*/  BSYNC B1 ;  /* 0x0000000000017941 */ /* 0x000fea0003800000 */
.L_x_2694:
[----:B--2---:R1:W-:Y:S01]  /*4390*/  STG.E.128 desc[UR38][R40.64+0x40], R32 ;  /* 0x0000402028007986 */ /* 0x0043e2000c101d26 */
[----:B------:R-:W-:Y:S05]  /*43a0*/  BRA `(.L_x_2689) ;  /* 0x0000001400c47947 */ /* 0x000fea0003800000 */
.L_x_2673:
[----:B------:R-:W-:-:S04]  /*43b0*/  ISETP.GE.AND P3, PT, R231, R97, PT ;  /* 0x00000061e700720c */ /* 0x000fc80003f66270 */
        /* <DEDUP_REMOVED lines=20> */
[----:B------:R-:W-:Y:S02]  /*4500*/  CS2R R32, SRZ ;  /* 0x0000000000207805 */ /* 0x000fe4000001ff00 */
[----:B------:R-:W-:-:S04]  /*4510*/  CS2R R38, SRZ ;  /* 0x0000000000267805 */ /* 0x000fc8000001ff00 */
[----:B------:R2:W3:Y:S02]  /*4520*/  @!P4 LDG.E.128 R32, desc[UR38][R36.64] ;  /* 0x000000262420c981 */ /* 0x0004e4000c1e1d00 */
[----:B--2---:R-:W-:-:S06]  /*4530*/  CS2R R36, SRZ ;  /* 0x0000000000247805 */ /* 0x004fcc000001ff00 */
[----:B------:R2:W4:Y:S01]  /*4540*/  @!P4 LDG.E.128 R36, desc[UR38][R40.64] ;  /* 0x000000262824c981 */ /* 0x000522000c1e1d00 */
[----:B0-----:R-:W-:-:S04]  /*4550*/  @!P3 LEA R44, P4, R42, R44, 0x1 ;  /* 0x0000002c2a2cb211 */ /* 0x001fc800078808ff */
[----:B------:R-:W-:Y:S02]  /*4560*/  @!P3 LEA.HI.X R45, R42, R45, R43, 0x1, P4 ;  /* 0x0000002d2a2db211 */ /* 0x000fe400020f0c2b */
[----:B------:R-:W-:Y:S02]  /*4570*/  CS2R R42, SRZ ;  /* 0x00000000002a7805 */ /* 0x000fe4000001ff00 */
[C---:B-1----:R-:W-:Y:S02]  /*4580*/  @!P3 LEA R48, P4, R46.reuse, R48, 0x1 ;  /* 0x000000302e30b211 */ /* 0x042fe400078808ff */
[----:B--2---:R-:W-:Y:S02]  /*4590*/  CS2R R40, SRZ ;  /* 0x0000000000287805 */ /* 0x004fe4000001ff00 */
[----:B------:R-:W-:Y:S02]  /*45a0*/  @!P3 LEA.HI.X R49, R46, R49, R47, 0x1, P4 ;  /* 0x000000312e31b211 */ /* 0x000fe400020f0c2f */
[----:B------:R-:W-:-:S02]  /*45b0*/  CS2R R46, SRZ ;  /* 0x00000000002e7805 */ /* 0x000fc4000001ff00 */
[----:B------:R0:W2:Y:S02]  /*45c0*/  @!P3 LDG.E.128 R40, desc[UR38][R44.64] ;  /* 0x000000262c28b981 */ /* 0x0000a4000c1e1d00 */
[----:B0-----:R-:W-:-:S06]  /*45d0*/  CS2R R44, SRZ ;  /* 0x00000000002c7805 */ /* 0x001fcc000001ff00 */
[----:B------:R0:W5:Y:S01]  /*45e0*/  @!P3 LDG.E.128 R44, desc[UR38][R48.64] ;  /* 0x00000026302cb981 */ /* 0x000162000c1e1d00 */
[----:B------:R-:W-:Y:S01]  /*45f0*/  UISETP.NE.AND UP0, UPT, UR37, 0x3, UPT ;  /* 0x000000032500788c */ /* 0x000fe2000bf05270 */
[----:B------:R-:W-:-:S05]  /*4600*/  ISETP.GE.AND P4, PT, R16, R102, PT ;  /* 0x000000661000720c */ /* 0x000fca0003f86270 */
[----:B------:R-:W-:Y:S01]  /*4610*/  PLOP3.LUT P3, PT, PT, PT, UP0, 0x80, 0x0 ;  /* 0x000000000000781c */ /* 0x000fe20003f6f008 */
[----:B---3--:R-:W-:Y:S02]  /*4620*/  IMAD.MOV.U32 R51, RZ, RZ, R34 ;  /* 0x000000ffff337224 */ /* 0x008fe400078e0022 */
[----:B------:R-:W-:Y:S02]  /*4630*/  IMAD.MOV.U32 R52, RZ, RZ, R35 ;  /* 0x000000ffff347224 */ /* 0x000fe400078e0023 */
[----:B------:R-:W-:Y:S01]  /*4640*/  IMAD.MOV.U32 R53, RZ, RZ, R32 ;  /* 0x000000ffff357224 */ /* 0x000fe200078e0020 */
[----:B------:R-:W-:Y:S01]  /*4650*/  PRMT R120, R120, 0x5410, R51 ;  /* 0x0000541078787816 */ /* 0x000fe20000000033 */
[----:B------:R-:W-:Y:S01]  /*4660*/  IMAD.MOV.U32 R54, RZ, RZ, R33 ;  /* 0x000000ffff367224 */ /* 0x000fe200078e0021 */
[----:B------:R-:W-:Y:S02]  /*4670*/  PRMT R131, R52, 0x7610, R131 ;  /* 0x0000761034837816 */ /* 0x000fe40000000083 */
[----:B------:R-:W-:-:S02]  /*4680*/  PRMT R121, R121, 0x5410, R53 ;  /* 0x0000541079797816 */ /* 0x000fc40000000035 */
[----:B------:R-:W-:Y:S01]  /*4690*/  PRMT R130, R54, 0x7610, R130 ;  /* 0x0000761036827816 */ /* 0x000fe20000000082 */
[----:B----4-:R-:W-:Y:S02]  /*46a0*/  IMAD.MOV.U32 R51, RZ, RZ, R38 ;  /* 0x000000ffff337224 */ /* 0x010fe400078e0026 */
[----:B0-----:R-:W-:Y:S02]  /*46b0*/  IMAD.MOV.U32 R48, RZ, RZ, R39 ;  /* 0x000000ffff307224 */ /* 0x001fe400078e0027 */
[----:B------:R-:W-:Y:S01]  /*46c0*/  IMAD.MOV.U32 R49, RZ, RZ, R36 ;  /* 0x000000ffff317224 */ /* 0x000fe200078e0024 */
[----:B------:R-:W-:Y:S01]  /*46d0*/  PRMT R133, R51, 0x7610, R133 ;  /* 0x0000761033857816 */ /* 0x000fe20000000085 */
[----:B------:R-:W-:Y:S01]  /*46e0*/  IMAD.MOV.U32 R52, RZ, RZ, R37 ;  /* 0x000000ffff347224 */ /* 0x000fe200078e0025 */
[----:B------:R-:W-:Y:S02]  /*46f0*/  PRMT R122, R122, 0x5410, R48 ;  /* 0x000054107a7a7816 */ /* 0x000fe40000000030 */
[----:B------:R-:W-:-:S02]  /*4700*/  PRMT R123, R123, 0x5410, R49 ;  /* 0x000054107b7b7816 */ /* 0x000fc40000000031 */
[----:B------:R-:W-:Y:S01]  /*4710*/  PRMT R132, R52, 0x7610, R132 ;  /* 0x0000761034847816 */ /* 0x000fe20000000084 */
[----:B--2---:R-:W-:Y:S02]  /*4720*/  IMAD.MOV.U32 R48, RZ, RZ, R42 ;  /* 0x000000ffff307224 */ /* 0x004fe400078e002a */
[----:B------:R-:W-:Y:S02]  /*4730*/  IMAD.MOV.U32 R49, RZ, RZ, R43 ;  /* 0x000000ffff317224 */ /* 0x000fe400078e002b */
[----:B------:R-:W-:Y:S01]  /*4740*/  IMAD.MOV.U32 R51, RZ, RZ, R40 ;  /* 0x000000ffff337224 */ /* 0x000fe200078e0028 */
[----:B------:R-:W-:Y:S01]  /*4750*/  PRMT R125, R48, 0x7610, R125 ;  /* 0x00007610307d7816 */ /* 0x000fe2000000007d */
[----:B------:R-:W-:Y:S01]  /*4760*/  IMAD.MOV.U32 R52, RZ, RZ, R41 ;  /* 0x000000ffff347224 */ /* 0x000fe200078e0029 */
[----:B------:R-:W-:Y:S02]  /*4770*/  PRMT R121, R49, 0x7610, R121 ;  /* 0x0000761031797816 */ /* 0x000fe40000000079 */
[----:B------:R-:W-:-:S02]  /*4780*/  PRMT R127, R51, 0x7610, R127 ;  /* 0x00007610337f7816 */ /* 0x000fc4000000007f */
[----:B------:R-:W-:Y:S01]  /*4790*/  PRMT R126, R52, 0x7610, R126 ;  /* 0x00007610347e7816 */ /* 0x000fe2000000007e */
[----:B-----5:R-:W-:Y:S02]  /*47a0*/  IMAD.MOV.U32 R48, RZ, RZ, R46 ;  /* 0x000000ffff307224 */ /* 0x020fe400078e002e */
[----:B------:R-:W-:Y:S02]  /*47b0*/  IMAD.MOV.U32 R49, RZ, RZ, R47 ;  /* 0x000000ffff317224 */ /* 0x000fe400078e002f */
[----:B------:R-:W-:Y:S01]  /*47c0*/  IMAD.MOV.U32 R51, RZ, RZ, R44 ;  /* 0x000000ffff337224 */ /* 0x000fe200078e002c */
[----:B------:R-:W-:Y:S01]  /*47d0*/  PRMT R122, R48, 0x7610, R122 ;  /* 0x00007610307a7816 */ /* 0x000fe2000000007a */
[----:B------:R-:W-:Y:S01]  /*47e0*/  IMAD.MOV.U32 R52, RZ, RZ, R45 ;  /* 0x000000ffff347224 */ /* 0x000fe200078e002d */
[----:B------:R-:W-:Y:S02]  /*47f0*/  PRMT R120, R49, 0x7610, R120 ;  /* 0x0000761031787816 */ /* 0x000fe40000000078 */
[----:B------:R-:W-:-:S02]  /*4800*/  PRMT R123, R51, 0x7610, R123 ;  /* 0x00007610337b7816 */ /* 0x000fc4000000007b */
[----:B------:R-:W-:Y:S01]  /*4810*/  PRMT R124, R52, 0x7610, R124 ;  /* 0x00007610347c7816 */ /* 0x000fe2000000007c */
[----:B------:R-:W-:Y:S06]  /*4820*/  @!P3 BRA `(.L_x_2696) ;  /* 0x000000000004b947 */ /* 0x000fec0003800000 */
[----:B------:R-:W-:Y:S01]  /*4830*/  BPT.TRAP 0x1 ;  /* 0x000000040000795c */ /* 0x000fe20000300000 */
.L_x_2696:
        /* <DEDUP_REMOVED lines=9> */
.L_x_3053:
[----:B------:R-:W-:Y:S05]  /*48d0*/  BSYNC B1 ;  /* 0x0000000000017941 */ /* 0x000fea0003800000 */
.L_x_2697:
        /* <DEDUP_REMOVED lines=29> */
[----:B------:R-:W-:Y:S01]  /*4ab0*/  SHF.R.U64 R32, R32, 0x10, R33 ;  /* 0x0000001020207819 */ /* 0x000fe20000001221 */
[----:B-1----:R-:W-:Y:S01]  /*4ac0*/  IMAD.U32 R117, R49, 0x10000, RZ ;  /* 0x0001000031757824 */ /* 0x002fe200078e00ff */
[----:B------:R-:W-:Y:S01]  /*4ad0*/  SHF.R.U64 R36, R36, 0x10, R37 ;  /* 0x0000001024247819 */ /* 0x000fe20000001225 */
[----:B------:R-:W-:Y:S01]  /*4ae0*/  IMAD.U32 R37, R52, 0x10000, RZ ;  /* 0x0001000034257824 */ /* 0x000fe200078e00ff */
[----:B------:R-:W-:Y:S02]  /*4af0*/  PRMT R113, R130, 0x5410, R113 ;  /* 0x0000541082717816 */ /* 0x000fe40000000071 */
[----:B------:R-:W-:-:S02]  /*4b00*/  PRMT R129, R132, 0x5410, R129 ;  /* 0x0000541084817816 */ /* 0x000fc40000000081 */
[----:B------:R-:W-:Y:S02]  /*4b10*/  SHF.R.U64 R33, R38, 0x10, R39 ;  /* 0x0000001026217819 */ /* 0x000fe40000001227 */
[----:B------:R-:W-:Y:S01]  /*4b20*/  LOP3.LUT R118, R53, 0xffff0000, RZ, 0xc0, !PT ;  /* 0xffff000035767812 */ /* 0x000fe200078ec0ff */
[C---:B------:R-:W-:Y:S01]  /*4b30*/  IMAD.U32 R53, R51.reuse, 0x10000, RZ ;  /* 0x0001000033357824 */ /* 0x040fe200078e00ff */
[----:B------:R-:W-:Y:S01]  /*4b40*/  LOP3.LUT R38, R51, 0xffff0000, RZ, 0xc0, !PT ;  /* 0xffff000033267812 */ /* 0x000fe200078ec0ff */
[----:B------:R-:W-:Y:S01]  /*4b50*/  IMAD.U32 R130, R129, 0x10000, RZ ;  /* 0x0001000081827824 */ /* 0x000fe200078e00ff */
[----:B------:R-:W-:Y:S02]  /*4b60*/  LOP3.LUT R51, R55, 0xffff0000, RZ, 0xc0, !PT ;  /* 0xffff000037337812 */ /* 0x000fe400078ec0ff */
[----:B------:R-:W-:Y:S01]  /*4b70*/  SHF.R.U32.HI R115, RZ, 0x10, R35 ;  /* 0x00000010ff737819 */ /* 0x000fe20000011623 */
[----:B------:R-:W-:Y:S01]  /*4b80*/  FMUL.FTZ R132, R128, R130 ;  /* 0x0000008280847220 */ /* 0x000fe20000410000 */
[----:B------:R-:W-:Y:S01]  /*4b90*/  PRMT R55, R123, 0x5432, R36 ;  /* 0x000054327b377816 */ /* 0x000fe20000000024 */
[----:B------:R-:W-:Y:S01]  /*4ba0*/  IMAD.U32 R36, R113, 0x10000, RZ ;  /* 0x0001000071247824 */ /* 0x000fe200078e00ff */
[----:B------:R-:W-:Y:S01]  /*4bb0*/  SHF.R.U32.HI R116, RZ, 0x10, R39 ;  /* 0x00000010ff747819 */ /* 0x000fe20000011627 */
[----:B------:R-:W-:Y:S01]  /*4bc0*/  IMAD.U32 R39, R50, 0x10000, RZ ;  /* 0x0001000032277824 */ /* 0x000fe200078e00ff */
[----:B------:R-:W-:Y:S01]  /*4bd0*/  PRMT R115, R131, 0x5410, R115 ;  /* 0x0000541083737816 */ /* 0x000fe20000000073 */
[-C--:B------:R-:W-:Y:S01]  /*4be0*/  FMUL.FTZ R131, R128, R36.reuse ;  /* 0x0000002480837220 */ /* 0x080fe20000410000 */
[----:B------:R-:W-:Y:S01]  /*4bf0*/  PRMT R128, R122, 0x5432, R116 ;  /* 0x000054327a807816 */ /* 0x000fe20000000074 */
[----:B------:R-:W-:Y:S01]  /*4c00*/  FFMA.FTZ R36, R117, R36, -R132 ;  /* 0x0000002475247223 */ /* 0x000fe20000010884 */
[----:B------:R-:W-:Y:S01]  /*4c10*/  LOP3.LUT R129, R129, 0xffff0000, RZ, 0xc0, !PT ;  /* 0xffff000081817812 */ /* 0x000fe200078ec0ff */
[----:B------:R-:W-:Y:S01]  /*4c20*/  FFMA.FTZ R117, R117, R130, R131 ;  /* 0x0000008275757223 */ /* 0x000fe20000010083 */
[----:B------:R-:W-:Y:S01]  /*4c30*/  LOP3.LUT R113, R113, 0xffff0000, RZ, 0xc0, !PT ;  /* 0xffff000071717812 */ /* 0x000fe200078ec0ff */
[----:B------:R-:W-:Y:S01]  /*4c40*/  IMAD.U32 R130, R128, 0x10000, RZ ;  /* 0x0001000080827824 */ /* 0x000fe200078e00ff */
[----:B------:R-:W-:Y:S01]  /*4c50*/  PRMT R33, R133, 0x5410, R33 ;  /* 0x0000541085217816 */ /* 0x000fe20000000021 */
[----:B------:R-:W-:-:S02]  /*4c60*/  IMAD.U32 R116, R115, 0x10000, RZ ;  /* 0x0001000073747824 */ /* 0x000fc400078e00ff */
[C---:B------:R-:W-:Y:S01]  /*4c70*/  FMUL.FTZ R131, R118.reuse, R129 ;  /* 0x0000008176837220 */ /* 0x040fe20000410000 */
[-C--:B------:R-:W-:Y:S01]  /*4c80*/  FMUL.FTZ R133, R118, R113.reuse ;  /* 0x0000007176857220 */ /* 0x080fe20000410000 */
[C---:B------:R-:W-:Y:S01]  /*4c90*/  FMUL.FTZ R132, R119.reuse, R130 ;  /* 0x0000008277847220 */ /* 0x040fe20000410000 */
[----:B------:R-:W-:Y:S01]  /*4ca0*/  SHF.R.U64 R114, R34, 0x10, R35 ;  /* 0x0000001022727819 */ /* 0x000fe20000001223 */
[-C--:B------:R-:W-:Y:S01]  /*4cb0*/  FMUL.FTZ R119, R119, R116.reuse ;  /* 0x0000007477777220 */ /* 0x080fe20000410000 */
[----:B------:R-:W-:Y:S01]  /*4cc0*/  LOP3.LUT R118, R128, 0xffff0000, RZ, 0xc0, !PT ;  /* 0xffff000080767812 */ /* 0x000fe200078ec0ff */
[----:B------:R-:W-:Y:S01]  /*4cd0*/  FFMA.FTZ R116, R53, R116, -R132 ;  /* 0x0000007435747223 */ /* 0x000fe20000010884 */
[----:B------:R-:W-:Y:S01]  /*4ce0*/  LOP3.LUT R34, R49, 0xffff0000, RZ, 0xc0, !PT ;  /* 0xffff000031227812 */ /* 0x000fe200078ec0ff */
[----:B------:R-:W-:Y:S01]  /*4cf0*/  FFMA.FTZ R53, R53, R130, R119 ;  /* 0x0000008235357223 */ /* 0x000fe20000010077 */
[----:B------:R-:W-:Y:S01]  /*4d00*/  LOP3.LUT R115, R115, 0xffff0000, RZ, 0xc0, !PT ;  /* 0xffff000073737812 */ /* 0x000fe200078ec0ff */
[----:B------:R-:W-:Y:S01]  /*4d10*/  FMUL.FTZ R119, R51, R118 ;  /* 0x0000007633777220 */ /* 0x000fe20000410000 */
[----:B------:R-:W-:Y:S01]  /*4d20*/  PRMT R32, R121, 0x5432, R32 ;  /* 0x0000543279207816 */ /* 0x000fe20000000020 */
[C---:B------:R-:W-:Y:S01]  /*4d30*/  FFMA.FTZ R113, R34.reuse, R113, -R131 ;  /* 0x0000007122717223 */ /* 0x040fe20000010883 */
[----:B------:R-:W-:Y:S01]  /*4d40*/  FFMA.FTZ R34, R34, R129, R133 ;  /* 0x0000008122227223 */ /* 0x000fe20000010085 */
[----:B------:R-:W-:-:S02]  /*4d50*/  IMAD.U32 R130, R55, 0x10000, RZ ;  /* 0x0001000037827824 */ /* 0x000fc400078e00ff */
[-C--:B------:R-:W-:Y:S01]  /*4d60*/  FMUL.FTZ R129, R51, R115.reuse ;  /* 0x0000007333817220 */ /* 0x080fe20000410000 */
[----:B------:R-:W-:Y:S02]  /*4d70*/  IMAD.U32 R128, R32, 0x10000, RZ ;  /* 0x0001000020807824 */ /* 0x000fe400078e00ff */
[----:B------:R-:W-:Y:S01]  /*4d80*/  FFMA.FTZ R51, R38, R115, -R119 ;  /* 0x0000007326337223 */ /* 0x000fe20000010877 */
[----:B------:R-:W-:Y:S01]  /*4d90*/  LOP3.LUT R115, R55, 0xffff0000, RZ, 0xc0, !PT ;  /* 0xffff000037737812 */ /* 0x000fe200078ec0ff */
[----:B------:R-:W-:Y:S01]  /*4da0*/  IMAD.U32 R35, R48, 0x10000, RZ ;  /* 0x0001000030237824 */ /* 0x000fe200078e00ff */
[----:B------:R-:W-:Y:S01]  /*4db0*/  LOP3.LUT R55, R32, 0xffff0000, RZ, 0xc0, !PT ;  /* 0xffff000020377812 */ /* 0x000fe200078ec0ff */
[C---:B------:R-:W-:Y:S01]  /*4dc0*/  FMUL.FTZ R32, R37.reuse, R130 ;  /* 0x0000008225207220 */ /* 0x040fe20000410000 */
[----:B------:R-:W-:Y:S01]  /*4dd0*/  LOP3.LUT R52, R52, 0xffff0000, RZ, 0xc0, !PT ;  /* 0xffff000034347812 */ /* 0x000fe200078ec0ff */
[-C--:B------:R-:W-:Y:S01]  /*4de0*/  FMUL.FTZ R37, R37, R128.reuse ;  /* 0x0000008025257220 */ /* 0x080fe20000410000 */
[----:B------:R-:W-:Y:S01]  /*4df0*/  PRMT R114, R120, 0x5432, R114 ;  /* 0x0000543278727816 */ /* 0x000fe20000000072 */
[----:B------:R-:W-:Y:S01]  /*4e00*/  FFMA.FTZ R32, R35, R128, -R32 ;  /* 0x0000008023207223 */ /* 0x000fe20000010820 */
[----:B------:R-:W-:Y:S01]  /*4e10*/  LOP3.LUT R48, R48, 0xffff0000, RZ, 0xc0, !PT ;  /* 0xffff000030307812 */ /* 0x000fe200078ec0ff */
[----:B------:R-:W-:-:S02]  /*4e20*/  IMAD.U32 R49, R54, 0x10000, RZ ;  /* 0x0001000036317824 */ /* 0x000fc400078e00ff */
[----:B------:R-:W-:Y:S01]  /*4e30*/  FFMA.FTZ R38, R38, R118, R129 ;  /* 0x0000007626267223 */ /* 0x000fe20000010081 */
[----:B------:R-:W-:Y:S01]  /*4e40*/  FFMA.FTZ R35, R35, R130, R37 ;  /* 0x0000008223237223 */ /* 0x000fe20000010025 */
[----:B------:R-:W-:Y:S01]  /*4e50*/  LOP3.LUT R54, R54, 0xffff0000, RZ, 0xc0, !PT ;  /* 0xffff000036367812 */ /* 0x000fe200078ec0ff */
[C---:B------:R-:W-:Y:S01]  /*4e60*/  FMUL.FTZ R119, R52.reuse, R115 ;  /* 0x0000007334777220 */ /* 0x040fe20000410000 */
[C---:B------:R-:W-:Y:S01]  /*4e70*/  IMAD.U32 R118, R33.reuse, 0x10000, RZ ;  /* 0x0001000021767824 */ /* 0x040fe200078e00ff */
[----:B------:R-:W-:Y:S01]  /*4e80*/  LOP3.LUT R37, R33, 0xffff0000, RZ, 0xc0, !PT ;  /* 0xffff000021257812 */ /* 0x000fe200078ec0ff */
[-C--:B------:R-:W-:Y:S01]  /*4e90*/  FMUL.FTZ R129, R52, R55.reuse ;  /* 0x0000003734817220 */ /* 0x080fe20000410000 */
[C---:B------:R-:W-:Y:S01]  /*4ea0*/  LOP3.LUT R33, R114.reuse, 0xffff0000, RZ, 0xc0, !PT ;  /* 0xffff000072217812 */ /* 0x040fe200078ec0ff */
[----:B------:R-:W-:Y:S02]  /*4eb0*/  IMAD.U32 R52, R114, 0x10000, RZ ;  /* 0x0001000072347824 */ /* 0x000fe400078e00ff */
[----:B------:R-:W-:Y:S01]  /*4ec0*/  FFMA.FTZ R119, R48, R55, -R119 ;  /* 0x0000003730777223 */ /* 0x000fe20000010877 */
[----:B------:R-:W-:Y:S01]  /*4ed0*/  LOP3.LUT R50, R50, 0xffff0000, RZ, 0xc0, !PT ;  /* 0xffff000032327812 */ /* 0x000fe200078ec0ff */
[C---:B------:R-:W-:Y:S01]  /*4ee0*/  FMUL.FTZ R114, R49.reuse, R118 ;  /* 0x0000007631727220 */ /* 0x040fe20000410000 */
[C---:B------:R-:W-:Y:S01]  /*4ef0*/  FMUL.FTZ R55, R54.reuse, R37 ;  /* 0x0000002536377220 */ /* 0x040fe20000410000 */
[-C--:B------:R-:W-:Y:S01]  /*4f00*/  FMUL.FTZ R49, R49, R52.reuse ;  /* 0x0000003431317220 */ /* 0x080fe20000410000 */
[----:B------:R-:W-:Y:S01]  /*4f10*/  FMUL.FTZ R54, R54, R33 ;  /* 0x0000002136367220 */ /* 0x000fe20000410000 */
[----:B------:R-:W-:Y:S01]  /*4f20*/  FFMA.FTZ R48, R48, R115, R129 ;  /* 0x0000007330307223 */ /* 0x000fe20000010081 */
        /* <DEDUP_REMOVED lines=15> */
[----:B------:R-:W-:-:S07]  /*5020*/  IMAD.MOV.U32 R55, RZ, RZ, R38 ;  /* 0x000000ffff377224 */ /* 0x000fce00078e0026 */
.L_x_2702:
[----:B------:R-:W-:Y:S05]  /*5030*/  BSYNC B2 ;  /* 0x0000000000027941 */ /* 0x000fea0003800000 */
.L_x_2701:
        /* <DEDUP_REMOVED lines=12> */
.L_x_2700:
[----:B------:R-:W-:Y:S05]  /*5100*/  BSYNC B1 ;  /* 0x0000000000017941 */ /* 0x000fea0003800000 */
.L_x_2699:
        /* <DEDUP_REMOVED lines=18> */
[----:B------:R-:W-:-:S05]  /*5230*/  LOP3.LUT R32, R32, R34, RZ, 0x3c, !PT ;  /* 0x0000002220207212 */ /* 0x000fca00078e3cff */
[----:B------:R-:W-:Y:S02]  /*5240*/  IMAD.IADD R33, R221, 0x1, R32 ;  /* 0x00000001dd217824 */ /* 0x000fe400078e0220 */
[C---:B------:R-:W-:Y:S02]  /*5250*/  IMAD R32, R22.reuse, 0x1800, R87 ;  /* 0x0000180016207824 */ /* 0x040fe400078e0257 */
[----:B------:R-:W-:Y:S02]  /*5260*/  IMAD R34, R22, 0x1800, R33 ;  /* 0x0000180016227824 */ /* 0x000fe400078e0221 */
[--C-:B------:R-:W-:Y:S02]  /*5270*/  IMAD R32, R32, 0x2, R19.reuse ;  /* 0x0000000220207824 */ /* 0x100fe400078e0213 */
[----:B------:R-:W-:-:S04]  /*5280*/  IMAD R36, R34, 0x2, R19 ;  /* 0x0000000222247824 */ /* 0x000fc800078e0213 */
[----:B------:R-:W1:Y:S04]  /*5290*/  LDS.128 R32, [R32+0x1c400] ;  /* 0x01c4000020207984 */ /* 0x000e680000000c00 */
[----:B------:R-:W2:Y:S01]  /*52a0*/  LDS.128 R36, [R36+0x1c400] ;  /* 0x01c4000024247984 */ /* 0x000ea20000000c00 */
[----:B------:R-:W-:Y:S05]  /*52b0*/  @P4 BRA `(.L_x_2704) ;  /* 0x00000004006c4947 */ /* 0x000fea0003800000 */
[----:B------:R-:W-:Y:S01]  /*52c0*/  SHF.R.U32.HI R53, RZ, 0x10, R45 ;  /* 0x00000010ff357819 */ /* 0x000fe2000001162d */
[----:B--2---:R-:W-:Y:S01]  /*52d0*/  IMAD.U32 R52, R39, 0x10000, RZ ;  /* 0x0001000027347824 */ /* 0x004fe200078e00ff */
[----:B------:R-:W-:Y:S02]  /*52e0*/  SHF.R.U32.HI R105, RZ, 0x10, R41 ;  /* 0x00000010ff697819 */ /* 0x000fe40000011629 */
[----:B------:R-:W-:Y:S02]  /*52f0*/  PRMT R124, R124, 0x5410, R53 ;  /* 0x000054107c7c7816 */ /* 0x000fe40000000035 */
[----:B------:R-:W-:Y:S02]  /*5300*/  PRMT R126, R126, 0x5410, R105 ;  /* 0x000054107e7e7816 */ /* 0x000fe40000000069 */
[--C-:B------:R-:W-:Y:S01]  /*5310*/  SHF.R.U64 R104, R42, 0x10, R43.reuse ;  /* 0x000000102a687819 */ /* 0x100fe2000000122b */
[----:B------:R-:W-:Y:S01]  /*5320*/  IMAD.U32 R53, R124, 0x10000, RZ ;  /* 0x000100007c357824 */ /* 0x000fe200078e00ff */
[----:B------:R-:W-:Y:S01]  /*5330*/  SHF.R.U32.HI R102, RZ, 0x10, R43 ;  /* 0x00000010ff667819 */ /* 0x000fe2000001162b */
[----:B-1----:R-:W-:Y:S01]  /*5340*/  IMAD.U32 R42, R33, 0x10000, RZ ;  /* 0x00010000212a7824 */ /* 0x002fe200078e00ff */
[----:B------:R-:W-:Y:S01]  /*5350*/  SHF.R.U64 R54, R44, 0x10, R45 ;  /* 0x000000102c367819 */ /* 0x000fe2000000122d */
[----:B------:R-:W-:Y:S01]  /*5360*/  IMAD.U32 R44, R37, 0x10000, RZ ;  /* 0x00010000252c7824 */ /* 0x000fe200078e00ff */
[--C-:B------:R-:W-:Y:S01]  /*5370*/  SHF.R.U64 R55, R46, 0x10, R47.reuse ;  /* 0x000000102e377819 */ /* 0x100fe2000000122f */
[----:B------:R-:W-:Y:S01]  /*5380*/  IMAD.U32 R46, R35, 0x10000, RZ ;  /* 0x00010000232e7824 */ /* 0x000fe200078e00ff */
[----:B------:R-:W-:-:S02]  /*5390*/  SHF.R.U32.HI R103, RZ, 0x10, R47 ;  /* 0x00000010ff677819 */ /* 0x000fc4000001162f */
[----:B------:R-:W-:Y:S01]  /*53a0*/  LOP3.LUT R43, R39, 0xffff0000, RZ, 0xc0, !PT ;  /* 0xffff0000272b7812 */ /* 0x000fe200078ec0ff */
[----:B------:R-:W-:Y:S01]  /*53b0*/  IMAD.U32 R39, R126, 0x10000, RZ ;  /* 0x000100007e277824 */ /* 0x000fe200078e00ff */
[----:B------:R-:W-:Y:S01]  /*53c0*/  PRMT R122, R122, 0x5410, R55 ;  /* 0x000054107a7a7816 */ /* 0x000fe20000000037 */
[----:B------:R-:W-:Y:S01]  /*53d0*/  FMUL.FTZ R55, R44, R53 ;  /* 0x000000352c377220 */ /* 0x000fe20000410000 */
[----:B------:R-:W-:Y:S01]  /*53e0*/  LOP3.LUT R47, R37, 0xffff0000, RZ, 0xc0, !PT ;  /* 0xffff0000252f7812 */ /* 0x000fe200078ec0ff */
[----:B------:R-:W-:Y:S01]  /*53f0*/  IMAD.U32 R37, R36, 0x10000, RZ ;  /* 0x0001000024257824 */ /* 0x000fe200078e00ff */
[----:B------:R-:W-:Y:S01]  /*5400*/  PRMT R120, R120, 0x5410, R103 ;  /* 0x0000541078787816 */ /* 0x000fe20000000067 */
[-C--:B------:R-:W-:Y:S01]  /*5410*/  FMUL.FTZ R103, R44, R39.reuse ;  /* 0x000000272c677220 */ /* 0x080fe20000410000 */
[----:B------:R-:W-:Y:S01]  /*5420*/  LOP3.LUT R124, R124, 0xffff0000, RZ, 0xc0, !PT ;  /* 0xffff00007c7c7812 */ /* 0x000fe200078ec0ff */
[C---:B------:R-:W-:Y:S01]  /*5430*/  FFMA.FTZ R39, R42.reuse, R39, -R55 ;  /* 0x000000272a277223 */ /* 0x040fe20000010837 */
[----:B------:R-:W-:Y:S01]  /*5440*/  PRMT R121, R121, 0x5410, R102 ;  /* 0x0000541079797816 */ /* 0x000fe20000000066 */
[----:B------:R-:W-:Y:S01]  /*5450*/  FFMA.FTZ R42, R42, R53, R103 ;  /* 0x000000352a2a7223 */ /* 0x000fe20000010067 */
[----:B------:R-:W-:Y:S01]  /*5460*/  LOP3.LUT R44, R126, 0xffff0000, RZ, 0xc0, !PT ;  /* 0xffff00007e2c7812 */ /* 0x000fe200078ec0ff */
[----:B------:R-:W-:Y:S01]  /*5470*/  IMAD.U32 R55, R120, 0x10000, RZ ;  /* 0x0001000078377824 */ /* 0x000fe200078e00ff */
[----:B------:R-:W-:Y:S01]  /*5480*/  LOP3.LUT R45, R33, 0xffff0000, RZ, 0xc0, !PT ;  /* 0xffff0000212d7812 */ /* 0x000fe200078ec0ff */
[----:B------:R-:W-:Y:S01]  /*5490*/  IMAD.U32 R53, R121, 0x10000, RZ ;  /* 0x0001000079357824 */ /* 0x000fe200078e00ff */
[----:B------:R-:W-:Y:S01]  /*54a0*/  PRMT R123, R123, 0x5410, R54 ;  /* 0x000054107b7b7816 */ /* 0x000fe20000000036 */
[C---:B------:R-:W-:Y:S01]  /*54b0*/  FMUL.FTZ R54, R47.reuse, R124 ;  /* 0x0000007c2f367220 */ /* 0x040fe20000410000 */
[----:B------:R-:W-:Y:S01]  /*54c0*/  SHF.R.U64 R108, R40, 0x10, R41 ;  /* 0x00000010286c7819 */ /* 0x000fe20000001229 */
[-C--:B------:R-:W-:Y:S01]  /*54d0*/  FMUL.FTZ R102, R47, R44.reuse ;  /* 0x0000002c2f667220 */ /* 0x080fe20000410000 */
[C---:B------:R-:W-:Y:S01]  /*54e0*/  FMUL.FTZ R103, R52.reuse, R55 ;  /* 0x0000003734677220 */ /* 0x040fe20000410000 */
[----:B------:R-:W-:Y:S01]  /*54f0*/  FFMA.FTZ R44, R45, R44, -R54 ;  /* 0x0000002c2d2c7223 */ /* 0x000fe20000010836 */
[-C--:B------:R-:W-:Y:S01]  /*5500*/  FMUL.FTZ R54, R52, R53.reuse ;  /* 0x0000003534367220 */ /* 0x080fe20000410000 */
[----:B------:R-:W-:Y:S01]  /*5510*/  PRMT R127, R127, 0x5410, R108 ;  /* 0x000054107f7f7816 */ /* 0x000fe2000000006c */
[----:B------:R-:W-:Y:S01]  /*5520*/  FFMA.FTZ R103, R46, R53, -R103 ;  /* 0x000000352e677223 */ /* 0x000fe20000010867 */
[----:B------:R-:W-:Y:S01]  /*5530*/  LOP3.LUT R120, R120, 0xffff0000, RZ, 0xc0, !PT ;  /* 0xffff000078787812 */ /* 0x000fe200078ec0ff */
[----:B------:R-:W-:Y:S01]  /*5540*/  FFMA.FTZ R54, R46, R55, R54 ;  /* 0x000000372e367223 */ /* 0x000fe20000010036 */
[----:B------:R-:W-:Y:S01]  /*5550*/  LOP3.LUT R52, R121, 0xffff0000, RZ, 0xc0, !PT ;  /* 0xffff000079347812 */ /* 0x000fe200078ec0ff */
[----:B------:R-:W-:Y:S01]  /*5560*/  FFMA.FTZ R47, R45, R124, R102 ;  /* 0x0000007c2d2f7223 */ /* 0x000fe20000010066 */
[----:B------:R-:W-:Y:S01]  /*5570*/  IMAD.U32 R46, R123, 0x10000, RZ ;  /* 0x000100007b2e7824 */ /* 0x000fe200078e00ff */
[----:B------:R-:W-:Y:S01]  /*5580*/  PRMT R125, R125, 0x5410, R104 ;  /* 0x000054107d7d7816 */ /* 0x000fe20000000068 */
[----:B------:R-:W-:-:S02]  /*5590*/  IMAD.U32 R45, R127, 0x10000, RZ ;  /* 0x000100007f2d7824 */ /* 0x000fc400078e00ff */
[C---:B------:R-:W-:Y:S01]  /*55a0*/  FMUL.FTZ R102, R43.reuse, R120 ;  /* 0x000000782b667220 */ /* 0x040fe20000410000 */
[----:B------:R-:W-:Y:S01]  /*55b0*/  FMUL.FTZ R104, R43, R52 ;  /* 0x000000342b687220 */ /* 0x000fe20000410000 */
[----:B------:R-:W-:Y:S01]  /*55c0*/  IMAD.U32 R40, R32, 0x10000, RZ ;  /* 0x0001000020287824 */ /* 0x000fe200078e00ff */
[----:B------:R-:W-:Y:S01]  /*55d0*/  LOP3.LUT R41, R35, 0xffff0000, RZ, 0xc0, !PT ;  /* 0xffff000023297812 */ /* 0x000fe200078ec0ff */
[C---:B------:R-:W-:Y:S01]  /*55e0*/  FMUL.FTZ R43, R37.reuse, R46 ;  /* 0x0000002e252b7220 */ /* 0x040fe20000410000 */
[----:B------:R-:W-:Y:S01]  /*55f0*/  LOP3.LUT R36, R36, 0xffff0000, RZ, 0xc0, !PT ;  /* 0xffff000024247812 */ /* 0x000fe200078ec0ff */
[-C--:B------:R-:W-:Y:S01]  /*5600*/  FMUL.FTZ R37, R37, R45.reuse ;  /* 0x0000002d25257220 */ /* 0x080fe20000410000 */
[----:B------:R-:W-:Y:S01]  /*5610*/  LOP3.LUT R123, R123, 0xffff0000, RZ, 0xc0, !PT ;  /* 0xffff00007b7b7812 */ /* 0x000fe200078ec0ff */
[----:B------:R-:W-:Y:S01]  /*5620*/  FFMA.FTZ R43, R40, R45, -R43 ;  /* 0x0000002d282b7223 */ /* 0x000fe2000001082b */
[----:B------:R-:W-:Y:S01]  /*5630*/  LOP3.LUT R127, R127, 0xffff0000, RZ, 0xc0, !PT ;  /* 0xffff00007f7f7812 */ /* 0x000fe200078ec0ff */
[C---:B------:R-:W-:Y:S01]  /*5640*/  IMAD.U32 R33, R34.reuse, 0x10000, RZ ;  /* 0x0001000022217824 */ /* 0x040fe200078e00ff */
[----:B------:R-:W-:Y:S01]  /*5650*/  LOP3.LUT R35, R34, 0xffff0000, RZ, 0xc0, !PT ;  /* 0xffff000022237812 */ /* 0x000fe200078ec0ff */
[C---:B------:R-:W-:Y:S01]  /*5660*/  FFMA.FTZ R102, R41.reuse, R52, -R102 ;  /* 0x0000003429667223 */ /* 0x040fe20000010866 */
[----:B------:R-:W-:Y:S01]  /*5670*/  FFMA.FTZ R53, R41, R120, R104 ;  /* 0x0000007829357223 */ /* 0x000fe20000010068 */
[----:B------:R-:W-:Y:S01]  /*5680*/  FFMA.FTZ R40, R40, R46, R37 ;  /* 0x0000002e28287223 */ /* 0x000fe20000010025 */
[----:B------:R-:W-:Y:S01]  /*5690*/  LOP3.LUT R32, R32, 0xffff0000, RZ, 0xc0, !PT ;  /* 0xffff000020207812 */ /* 0x000fe200078ec0ff */
[----:B------:R-:W-:-:S02]  /*56a0*/  IMAD.U32 R34, R38, 0x10000, RZ ;  /* 0x0001000026227824 */ /* 0x000fc400078e00ff */
[C---:B------:R-:W-:Y:S01]  /*56b0*/  FMUL.FTZ R41, R36.reuse, R123 ;  /* 0x0000007b24297220 */ /* 0x040fe20000410000 */
[-C--:B------:R-:W-:Y:S01]  /*56c0*/  FMUL.FTZ R45, R36, R127.reuse ;  /* 0x0000007f242d7220 */ /* 0x080fe20000410000 */
[----:B------:R-:W-:Y:S01]  /*56d0*/  IMAD.U32 R37, R122, 0x10000, RZ ;  /* 0x000100007a257824 */ /* 0x000fe200078e00ff */
[----:B------:R-:W-:Y:S01]  /*56e0*/  LOP3.LUT R38, R38, 0xffff0000, RZ, 0xc0, !PT ;  /* 0xffff000026267812 */ /* 0x000fe200078ec0ff */
[C---:B------:R-:W-:Y:S01]  /*56f0*/  IMAD.U32 R36, R125.reuse, 0x10000, RZ ;  /* 0x000100007d247824 */ /* 0x040fe200078e00ff */
[----:B------:R-:W-:Y:S01]  /*5700*/  LOP3.LUT R122, R122, 0xffff0000, RZ, 0xc0, !PT ;  /* 0xffff00007a7a7812 */ /* 0x000fe200078ec0ff */
[C---:B------:R-:W-:Y:S01]  /*5710*/  FFMA.FTZ R46, R32.reuse, R127, -R41 ;  /* 0x0000007f202e7223 */ /* 0x040fe20000010829 */
[----:B------:R-:W-:Y:S01]  /*5720*/  LOP3.LUT R125, R125, 0xffff0000, RZ, 0xc0, !PT ;  /* 0xffff00007d7d7812 */ /* 0x000fe200078ec0ff */
[----:B------:R-:W-:Y:S01]  /*5730*/  FFMA.FTZ R45, R32, R123, R45 ;  /* 0x0000007b202d7223 */ /* 0x000fe2000001002d */
[----:B------:R-:W-:Y:S01]  /*5740*/  FMUL.FTZ R32, R34, R37 ;  /* 0x0000002522207220 */ /* 0x000fe20000410000 */
[----:B------:R-:W-:Y:S01]  /*5750*/  FMUL.FTZ R52, R38, R122 ;  /* 0x0000007a26347220 */ /* 0x000fe20000410000 */
[-C--:B------:R-:W-:Y:S01]  /*5760*/  FMUL.FTZ R34, R34, R36.reuse ;  /* 0x0000002422227220 */ /* 0x080fe20000410000 */
[-C--:B------:R-:W-:Y:S01]  /*5770*/  FMUL.FTZ R41, R38, R125.reuse ;  /* 0x0000007d26297220 */ /* 0x080fe20000410000 */
[----:B------:R-:W-:Y:S01]  /*5780*/  FFMA.FTZ R32, R33, R36, -R32 ;  /* 0x0000002421207223 */ /* 0x000fe20000010820 */
[----:B------:R-:W-:Y:S01]  /*5790*/  FFMA.FTZ R125, R35, R125, -R52 ;  /* 0x0000007d237d7223 */ /* 0x000fe20000010834 */
[----:B------:R-:W-:Y:S01]  /*57a0*/  FFMA.FTZ R34, R33, R37, R34 ;  /* 0x0000002521227223 */ /* 0x000fe20000010022 */
[----:B------:R-:W-:Y:S01]  /*57b0*/  FFMA.FTZ R41, R35, R122, R41 ;  /* 0x0000007a23297223 */ /* 0x000fe20000010029 */
[----:B------:R-:W-:-:S02]  /*57c0*/  F2FP.BF16.F32.PACK_AB R36, R45, R40 ;  /* 0x000000282d24723e */ /* 0x000fc400000010ff */
        /* <DEDUP_REMOVED lines=8> */
[----:B------:R-:W-:-:S02]  /*5850*/  F2FP.BF16.F32.PACK_AB R37, R47, R42 ;  /* 0x0000002a2f25723e */ /* 0x000fc400000010ff */
[----:B------:R-:W-:-:S07]  /*5860*/  F2FP.BF16.F32.PACK_AB R39, R53, R54 ;  /* 0x000000363527723e */ /* 0x000fce00000010ff */
.L_x_2704:
[----:B------:R-:W-:Y:S05]  /*5870*/  BSYNC B1 ;  /* 0x0000000000017941 */ /* 0x000fea0003800000 */
.L_x_2703:
[----:B-1----:R4:W-:Y:S01]  /*5880*/  STG.E.128 desc[UR38][R48.64], R32 ;  /* 0x0000002030007986 */ /* 0x0029e2000c101d26 */
[----:B------:R-:W-:-:S13]  /*5890*/  ISETP.GE.AND P4, PT, R51, R107, PT ;  /* 0x0000006b3300720c */ /* 0x000fda0003f86270 */
[----:B------:R-:W-:Y:S05]  /*58a0*/  @P4 BRA `(.L_x_2689) ;  /* 0x0000000000844947 */ /* 0x000fea0003800000 */
[--C-:B----4-:R-:W-:Y:S02]  /*58b0*/  SHF.R.S32.HI R32, RZ, 0x1f, R51.reuse ;  /* 0x0000001fff207819 */ /* 0x110fe40000011433 */
[----:B------:R-:W-:-:S04]  /*58c0*/  IADD3 R51, P4, P5, R4, R100, R51 ;  /* 0x0000006404337210 */ /* 0x000fc80007d9e033 */
[----:B------:R-:W-:Y:S02]  /*58d0*/  IADD3.X R50, R3, R50, R32, P4, P5 ;  /* 0x0000003203327210 */ /* 0x000fe400027ea420 */
[----:B------:R-:W-:-:S04]  /*58e0*/  LEA R98, P4, R51, R98, 0x1 ;  /* 0x0000006233627211 */ /* 0x000fc800078808ff */
[----:B------:R-:W-:-:S05]  /*58f0*/  LEA.HI.X R99, R51, R99, R50, 0x1, P4 ;  /* 0x0000006333637211 */ /* 0x000fca00020f0c32 */
[----:B--2---:R1:W-:Y:S01]  /*5900*/  STG.E.128 desc[UR38][R98.64], R36 ;  /* 0x0000002462007986 */ /* 0x0043e2000c101d26 */
[----:B------:R-:W-:Y:S05]  /*5910*/  BRA `(.L_x_2689) ;  /* 0x0000000000687947 */ /* 0x000fea0003800000 */
.L_x_2672:
[----:B------:R-:W-:-:S06]  /*5920*/  UISETP.NE.AND UP0, UPT, UR37, 0x3, UPT ;  /* 0x000000032500788c */ /* 0x000fcc000bf05270 */
[----:B------:R-:W-:-:S13]  /*5930*/  PLOP3.LUT P3, PT, PT, PT, UP0, 0x80, 0x0 ;  /* 0x000000000000781c */ /* 0x000fda0003f6f008 */
[----:B------:R-:W-:Y:S05]  /*5940*/  @!P3 BRA `(.L_x_2705) ;  /* 0x000000000004b947 */ /* 0x000fea0003800000 */
[----:B------:R-:W-:Y:S01]  /*5950*/  BPT.TRAP 0x1 ;  /* 0x000000040000795c */ /* 0x000fe20000300000 */
.L_x_2705:
[----:B------:R-:W-:Y:S01]  /*5960*/  IMAD R95, R22, 0x8, R19 ;  /* 0x00000008165f7824 */ /* 0x000fe200078e0213 */
[----:B------:R-:W-:Y:S01]  /*5970*/  SHF.L.U32 R106, R206, 0x1f, RZ ;  /* 0x0000001fce6a7819 */ /* 0x000fe200000006ff */
[----:B------:R-:W-:Y:S01]  /*5980*/  IMAD R97, R27, -0x60, R24 ;  /* 0xffffffa01b617824 */ /* 0x000fe200078e0218 */
[----:B------:R-:W-:Y:S02]  /*5990*/  BSSY B1, `(.L_x_2706) ;  /* 0x0000004000017945 */ /* 0x000fe40003800000 */
[----:B------:R-:W0:Y:S02]  /*59a0*/  SYNCS.PHASECHK.TRANS64.TRYWAIT P4, [R95+URZ+0x22890], R106 ;  /* 0x0228906a5f0075a7 */ /* 0x000e24000808017f */
[----:B------:R-:W-:Y:S01]  /*59b0*/  VIMNMX R97, R97, 0x60, PT ;  /* 0x0000006061617848 */ /* 0x000fe20003fe0100 */
[----:B0-----:R-:W-:Y:S06]  /*59c0*/  @!P4 BRA `(.L_x_2707) ;  /* 0x000001f8001cc947 */ /* 0x001fec0003800000 */
.L_x_3054:
[----:B------:R-:W-:Y:S05]  /*59d0*/  BSYNC B1 ;  /* 0x0000000000017941 */ /* 0x000fea0003800000 */
.L_x_2706:
[-C--:B------:R-:W-:Y:S01]  /*59e0*/  ISETP.GE.AND P5, PT, R23, R97.reuse, PT ;  /* 0x000000611700720c */ /* 0x080fe20003fa6270 */
[----:B------:R-:W-:Y:S01]  /*59f0*/  BSSY B1, `(.L_x_2708) ;  /* 0x0000007000017945 */ /* 0x000fe20003800000 */
[----:B------:R-:W-:-:S11]  /*5a00*/  ISETP.GE.AND P4, PT, R231, R97, PT ;  /* 0x00000061e700720c */ /* 0x000fd60003f86270 */
[----:B------:R-:W-:Y:S05]  /*5a10*/  @P5 BRA `(.L_x_2709) ;  /* 0x0000000000105947 */ /* 0x000fea0003800000 */
[----:B------:R-:W1:Y:S04]  /*5a20*/  @!P1 LDS.128 R32, [R104] ;  /* 0x0000000068209984 */ /* 0x000e680000000c00 */
[----:B------:R-:W2:Y:S04]  /*5a30*/  @!P2 LDS.128 R36, [R103] ;  /* 0x000000006724a984 */ /* 0x000ea80000000c00 */
[----:B-1----:R1:W-:Y:S04]  /*5a40*/  @!P1 STG.E.128 desc[UR38][R42.64], R32 ;  /* 0x000000202a009986 */ /* 0x0023e8000c101d26 */
[----:B--2---:R1:W-:Y:S02]  /*5a50*/  @!P2 STG.E.128 desc[UR38][R42.64+0x40], R36 ;  /* 0x000040242a00a986 */ /* 0x0043e4000c101d26 */
.L_x_2709:
[----:B------:R-:W-:Y:S05]  /*5a60*/  BSYNC B1 ;  /* 0x0000000000017941 */ /* 0x000fea0003800000 */
.L_x_2708:
[----:B------:R-:W-:Y:S05]  /*5a70*/  @P4 BRA `(.L_x_2689) ;  /* 0x0000000000104947 */ /* 0x000fea0003800000 */
[----:B-1----:R-:W1:Y:S04]  /*5a80*/  @!P1 LDS.128 R32, [R104+0x2000] ;  /* 0x0020000068209984 */ /* 0x002e680000000c00 */
[----:B------:R-:W2:Y:S04]  /*5a90*/  @!P2 LDS.128 R36, [R103+0x2000] ;  /* 0x002000006724a984 */ /* 0x000ea80000000c00 */
[----:B-1----:R3:W-:Y:S04]  /*5aa0*/  @!P1 STG.E.128 desc[UR38][R40.64], R32 ;  /* 0x0000002028009986 */ /* 0x0027e8000c101d26 */
[----:B--2---:R3:W-:Y:S02]  /*5ab0*/  @!P2 STG.E.128 desc[UR38][R40.64+0x40], R36 ;  /* 0x000040242800a986 */ /* 0x0047e4000c101d26 */
.L_x_2689:
[----:B------:R-:W-:Y:S05]  /*5ac0*/  BSYNC B0 ;  /* 0x0000000000007941 */ /* 0x000fea0003800000 */
.L_x_2671:
        /* <DEDUP_REMOVED lines=17> */
.L_x_2711:
[----:B------:R-:W-:Y:S05]  /*5be0*/  BSYNC B0 ;  /* 0x0000000000007941 */ /* 0x000fea0003800000 */
.L_x_2710:
[----:B------:R-:W2:Y:S01]  /*5bf0*/  SYNCS.PHASECHK.TRANS64.TRYWAIT P3, [R95+URZ+0x228b0], R106 ;  /* 0x0228b06a5f0075a7 */ /* 0x000ea2000806017f */
[----:B------:R-:W-:Y:S01]  /*5c00*/  ULDC UR41, c[0x0][0x320] ;  /* 0x0000c80000297ab9 */ /* 0x000fe20000000800 */
[----:B------:R-:W-:Y:S01]  /*5c10*/  ULDC.64 UR46, c[0x0][0x328] ;  /* 0x0000ca00002e7ab9 */ /* 0x000fe20000000a00 */
[----:B------:R-:W-:Y:S01]  /*5c20*/  ULDC.64 UR44, c[0x0][0x318] ;  /* 0x0000c600002c7ab9 */ /* 0x000fe20000000a00 */
[----:B------:R-:W-:Y:S01]  /*5c30*/  BSSY B0, `(.L_x_2712) ;  /* 0x0000003000007945 */ /* 0x000fe20003800000 */
[----:B------:R-:W-:-:S03]  /*5c40*/  IMAD R41, R22, 0x6000, R89 ;  /* 0x0000600016297824 */ /* 0x000fc600078e0259 */
[----:B--2---:R-:W-:Y:S05]  /*5c50*/  @!P3 BRA `(.L_x_2713) ;  /* 0x000001f4008cb947 */ /* 0x004fea0003800000 */
.L_x_3055:
[----:B------:R-:W-:Y:S05]  /*5c60*/  BSYNC B0 ;  /* 0x0000000000007941 */ /* 0x000fea0003800000 */
.L_x_2712:
[----:B------:R-:W-:Y:S01]  /*5c70*/  ISETP.GE.AND P3, PT, R23, R97, PT ;  /* 0x000000611700720c */ /* 0x000fe20003f66270 */
[----:B------:R-:W-:Y:S01]  /*5c80*/  IMAD.IADD R40, R88, 0x1, R41 ;  /* 0x0000000158287824 */ /* 0x000fe200078e0229 */
[----:B------:R-:W-:Y:S01]  /*5c90*/  BSSY B0, `(.L_x_2714) ;  /* 0x0000025000007945 */ /* 0x000fe20003800000 */
[----:B------:R-:W-:Y:S02]  /*5ca0*/  IMAD R41, R41, 0x2, R25 ;  /* 0x0000000229297824 */ /* 0x000fe400078e0219 */
[----:B------:R-:W-:-:S04]  /*5cb0*/  IMAD.WIDE R36, R27, 0x60, R58 ;  /* 0x000000601b247825 */ /* 0x000fc800078e023a */
[----:B------:R-:W-:-:S04]  /*5cc0*/  IMAD R40, R40, 0x2, R25 ;  /* 0x0000000228287824 */ /* 0x000fc800078e0219 */
        /* <DEDUP_REMOVED lines=33> */
.L_x_2715:
[----:B------:R-:W-:Y:S05]  /*5ee0*/  BSYNC B0 ;  /* 0x0000000000007941 */ /* 0x000fea0003800000 */
.L_x_2714:
        /* <DEDUP_REMOVED lines=37> */
.L_x_2717:
[----:B------:R-:W-:Y:S05]  /*6140*/  BSYNC B0 ;  /* 0x0000000000007941 */ /* 0x000fea0003800000 */
.L_x_2716:
        /* <DEDUP_REMOVED lines=12> */
[----:B---34-:R-:W-:Y:S02]  /*6210*/  SEL R33, RZ, 0x1, P3 ;  /* 0x00000001ff217807 */ /* 0x018fe40001800000 */
[----:B------:R-:W-:Y:S02]  /*6220*/  SEL R22, R22, RZ, P3 ;  /* 0x000000ff16167207 */ /* 0x000fe40001800000 */
[----:B------:R-:W-:Y:S01]  /*6230*/  LOP3.LUT R206, R206, R33, RZ, 0x3c, !PT ;  /* 0x00000021cece7212 */ /* 0x000fe200078e3cff */
[----:B------:R1:W-:Y:S01]  /*6240*/  @!P4 SYNCS.ARRIVE.TRANS64.RED.A1T0 RZ, [R95+URZ], RZ ;  /* 0x000000ff5fffc9a7 */ /* 0x0003e2000810043f */
[----:B------:R-:W-:Y:S05]  /*6250*/  @P5 BRA `(.L_x_2718) ;  /* 0xffffffc800bc5947 */ /* 0x000fea000383ffff */
[----:B-1----:R-:W0:Y:S01]  /*6260*/  S2R R32, SR_TID.X ;  /* 0x0000000000207919 */ /* 0x002e220000002100 */
[----:B------:R-:W-:Y:S02]  /*6270*/  PLOP3.LUT P0, PT, PT, PT, PT, 0x8, 0x0 ;  /* 0x000000000000781c */ /* 0x000fe40003f0e170 */
[----:B0-----:R-:W-:-:S04]  /*6280*/  SHF.R.U32.HI R32, RZ, 0x7, R32 ;  /* 0x00000007ff207819 */ /* 0x001fc80000011620 */
[----:B------:R-:W-:-:S13]  /*6290*/  ISETP.NE.AND P5, PT, R32, 0x1, PT ;  /* 0x000000012000780c */ /* 0x000fda0003fa5270 */
[----:B------:R-:W-:Y:S06]  /*62a0*/  @!P5 BAR.ARV 0x9, 0x100 ;  /* 0x024400000000db1d */ /* 0x000fec0000002000 */
.L_x_2666:
[----:B------:R-:W0:Y:S01]  /*62b0*/  LDC R0, c[0x0][0x448] ;  /* 0x00011200ff007b82 */ /* 0x000e220000000800 */
[----:B------:R-:W-:-:S07]  /*62c0*/  IADD3 R7, R204, 0x1, -R203 ;  /* 0x00000001cc077810 */ /* 0x000fce0007ffe8cb */
[----:B------:R-:W1:Y:S01]  /*62d0*/  LDC.64 R4, c[0x0][0x9e0] ;  /* 0x00027800ff047b82 */ /* 0x000e620000000a00 */
[----:B0-----:R-:W-:Y:S01]  /*62e0*/  ISETP.NE.AND P1, PT, R0, 0x1, PT ;  /* 0x000000010000780c */ /* 0x001fe20003f25270 */
[----:B------:R-:W-:Y:S01]  /*62f0*/  VIADD R0, R209, 0x7f ;  /* 0x0000007fd1007836 */ /* 0x000fe20000000000 */
[----:B-1----:R-:W-:-:S11]  /*6300*/  ISETP.GE.AND P2, PT, R5, 0x1, PT ;  /* 0x000000010500780c */ /* 0x002fd60003f46270 */
[----:B------:R-:W0:Y:S08]  /*6310*/  @P1 LDC R3, c[0x0][0x44c] ;  /* 0x00011300ff031b82 */ /* 0x000e300000000800 */
[----:B------:R-:W1:Y:S01]  /*6320*/  @P1 LDC R6, c[0x0][0x450] ;  /* 0x00011400ff061b82 */ /* 0x000e620000000800 */
[----:B0-----:R-:W-:-:S05]  /*6330*/  @P1 IMAD.HI.U32 R3, R0, R3, RZ ;  /* 0x0000000300031227 */ /* 0x001fca00078e00ff */
[----:B-1----:R-:W-:-:S05]  /*6340*/  @P1 SHF.R.U32.HI R0, RZ, R6, R3 ;  /* 0x00000006ff001219 */ /* 0x002fca0000011603 */
[----:B------:R-:W-:Y:S01]  /*6350*/  IMAD.IADD R3, R7, 0x1, R0 ;  /* 0x0000000107037824 */ /* 0x000fe200078e0200 */
[----:B------:R-:W-:Y:S06]  /*6360*/  @P0 BRA `(.L_x_2719) ;  /* 0x00000000000c0947 */ /* 0x000fec0003800000 */
[----:B------:R-:W0:Y:S01]  /*6370*/  FENCE.VIEW.ASYNC.G ;  /* 0x00000000000073c6 */ /* 0x000e220000000100 */
[----:B------:R-:W-:Y:S05]  /*6380*/  WARPSYNC.ALL ;  /* 0x0000000000007948 */ /* 0x000fea0003800000 */
[----:B0-----:R-:W-:Y:S06]  /*6390*/  BAR.ARV 0xc, 0x180 ;  /* 0x0306000000007b1d */ /* 0x001fec0000002000 */
.L_x_2719:
[----:B------:R-:W-:Y:S01]  /*63a0*/  IMAD.IADD R4, R3, 0x1, R4 ;  /* 0x0000000103047824 */ /* 0x000fe200078e0204 */
[----:B------:R-:W-:Y:S06]  /*63b0*/  @!P2 BRA `(.L_x_2720) ;  /* 0x000000000048a947 */ /* 0x000fec0003800000 */
        /* <DEDUP_REMOVED lines=11> */
.L_x_2722:
[----:B------:R-:W-:-:S13]  /*6470*/  ISETP.NE.AND P0, PT, R5, 0x1, PT ;  /* 0x000000010500780c */ /* 0x000fda0003f05270 */
[----:B------:R-:W0:Y:S02]  /*6480*/  @P0 LDC.64 R6, c[0x0][0x9e8] ;  /* 0x00027a00ff060b82 */ /* 0x000e240000000a00 */
[----:B0-----:R-:W-:-:S05]  /*6490*/  @P0 IMAD.HI.U32 R6, R0, R6, RZ ;  /* 0x0000000600060227 */ /* 0x001fca00078e00ff */
[----:B------:R-:W-:-:S07]  /*64a0*/  @P0 SHF.R.U32.HI R0, RZ, R7, R6 ;  /* 0x00000007ff000219 */ /* 0x000fce0000011606 */
.L_x_2723:
[----:B------:R-:W-:Y:S05]  /*64b0*/  BSYNC B0 ;  /* 0x0000000000007941 */ /* 0x000fea0003800000 */
.L_x_2721:
[----:B------:R-:W-:-:S05]  /*64c0*/  IMAD R3, R0, R5, R5 ;  /* 0x0000000500037224 */ /* 0x000fca00078e0205 */
[----:B------:R-:W-:-:S07]  /*64d0*/  VIMNMX R4, R4, R3, PT ;  /* 0x0000000304047248 */ /* 0x000fce0003fe0100 */
.L_x_2720:
[----:B------:R-:W0:Y:S01]  /*64e0*/  @P1 LDC R0, c[0x0][0x44c] ;  /* 0x00011300ff001b82 */ /* 0x000e220000000800 */
[----:B------:R-:W-:Y:S01]  /*64f0*/  VIADD R4, R4, 0x5f ;  /* 0x0000005f04047836 */ /* 0x000fe20000000000 */
[----:B------:R-:W-:-:S03]  /*6500*/  ULDC UR4, c[0x0][0x9dc] ;  /* 0x0002770000047ab9 */ /* 0x000fc60000000800 */
[----:B------:R-:W-:-:S03]  /*6510*/  IMAD.HI R4, R4, 0x2aaaaaab, RZ ;  /* 0x2aaaaaab04047827 */ /* 0x000fc600078e02ff */
[----:B------:R-:W1:Y:S02]  /*6520*/  @P1 LDC R7, c[0x0][0x450] ;  /* 0x00011400ff071b82 */ /* 0x000e640000000800 */
[----:B------:R-:W-:-:S04]  /*6530*/  SHF.R.U32.HI R3, RZ, 0x1f, R4 ;  /* 0x0000001fff037819 */ /* 0x000fc80000011604 */
[----:B------:R-:W-:-:S04]  /*6540*/  LEA.HI.SX32 R4, R4, R3, 0x1c ;  /* 0x0000000304047211 */ /* 0x000fc800078fe2ff */
[----:B------:R-:W-:Y:S01]  /*6550*/  VIMNMX R29, R29, R4, PT ;  /* 0x000000041d1d7248 */ /* 0x000fe20003fe0100 */
[----:B0-----:R-:W-:-:S04]  /*6560*/  @P1 IMAD.HI.U32 R6, R209, R0, RZ ;  /* 0x00000000d1061227 */ /* 0x001fc800078e00ff */
[----:B------:R-:W-:Y:S01]  /*6570*/  IMAD.MOV.U32 R0, RZ, RZ, R209 ;  /* 0x000000ffff007224 */ /* 0x000fe200078e00d1 */
        /* <DEDUP_REMOVED lines=14> */
.L_x_2726:
[----:B------:R-:W-:-:S13]  /*6660*/  ISETP.NE.AND P0, PT, R5, 0x1, PT ;  /* 0x000000010500780c */ /* 0x000fda0003f05270 */
[----:B------:R-:W0:Y:S02]  /*6670*/  @P0 LDC.64 R6, c[0x0][0x9e8] ;  /* 0x00027a00ff060b82 */ /* 0x000e240000000a00 */
[----:B0-----:R-:W-:-:S05]  /*6680*/  @P0 IMAD.HI.U32 R4, R0, R6, RZ ;  /* 0x0000000600040227 */ /* 0x001fca00078e00ff */
[----:B------:R-:W-:-:S07]  /*6690*/  @P0 SHF.R.U32.HI R0, RZ, R7, R4 ;  /* 0x00000007ff000219 */ /* 0x000fce0000011604 */
.L_x_2727:
[----:B------:R-:W-:Y:S05]  /*66a0*/  BSYNC B0 ;  /* 0x0000000000007941 */ /* 0x000fea0003800000 */
.L_x_2725:
[----:B------:R-:W-:-:S05]  /*66b0*/  IMAD R0, R0, R5, RZ ;  /* 0x0000000500007224 */ /* 0x000fca00078e02ff */
[----:B------:R-:W-:-:S07]  /*66c0*/  VIMNMX R3, R3, R0, !PT ;  /* 0x0000000003037248 */ /* 0x000fce0007fe0100 */
.L_x_2724:
[----:B------:R-:W-:Y:S01]  /*66d0*/  IMAD.HI R3, R3, 0x2aaaaaab, RZ ;  /* 0x2aaaaaab03037827 */ /* 0x000fe200078e02ff */
[----:B------:R-:W-:Y:S03]  /*66e0*/  BSSY B0, `(.L_x_2728) ;  /* 0x0000026000007945 */ /* 0x000fe60003800000 */
[----:B------:R-:W-:Y:S01]  /*66f0*/  IMAD.MOV.U32 R176, RZ, RZ, RZ ;  /* 0x000000ffffb07224 */ /* 0x000fe200078e00ff */
[----:B------:R-:W-:-:S04]  /*6700*/  SHF.R.U32.HI R0, RZ, 0x1f, R3 ;  /* 0x0000001fff007819 */ /* 0x000fc80000011603 */
[----:B------:R-:W-:-:S04]  /*6710*/  LEA.HI.SX32 R0, R3, R0, 0x1c ;  /* 0x0000000003007211 */ /* 0x000fc800078fe2ff */
[----:B------:R-:W-:-:S04]  /*6720*/  VIMNMX R219, RZ, R0, !PT ;  /* 0x00000000ffdb7248 */ /* 0x000fc80007fe0100 */
        /* <DEDUP_REMOVED lines=33> */
.L_x_2729:
[----:B------:R-:W-:Y:S05]  /*6940*/  BSYNC B0 ;  /* 0x0000000000007941 */ /* 0x000fea0003800000 */
.L_x_2728:
[-C--:B------:R-:W-:Y:S01]  /*6950*/  IMAD R219, R233, R176.reuse, R219 ;  /* 0x000000b0e9db7224 */ /* 0x080fe200078e02db */
        /* <DEDUP_REMOVED lines=78> */
.L_x_3058:
        /* <DEDUP_REMOVED lines=26> */
.L_x_2733:
[----:B------:R-:W-:Y:S05]  /*6fe0*/  BSYNC B6 ;  /* 0x0000000000067941 */ /* 0x000fea0003800000 */
.L_x_2732:
        /* <DEDUP_REMOVED lines=12> */
.L_x_2737:
[----:B--2---:R2:W3:Y:S02]  /*70b0*/  SYNCS.PHASECHK.TRANS64.TRYWAIT P0, [R19+URZ+0x22800], R0 ;  /* 0x02280000130075a7 */ /* 0x0044e4000800017f */
[----:B---3--:R-:W-:Y:S05]  /*70c0*/  @!P0 NANOSLEEP.SYNCS 0x989680 ;  /* 0x009896800000895d */ /* 0x008fea0003900000 */
[----:B------:R-:W3:Y:S02]  /*70d0*/  @!P0 SYNCS.PHASECHK.TRANS64 P0, [R19+URZ+0x22800], R0 ;  /* 0x02280000130085a7 */ /* 0x000ee4000800007f */
[----:B---3--:R-:W-:Y:S05]  /*70e0*/  @!P0 BRA `(.L_x_2737) ;  /* 0xfffffffc00f08947 */ /* 0x008fea000383ffff */
.L_x_2736:
[----:B------:R-:W-:Y:S05]  /*70f0*/  BSYNC B0 ;  /* 0x0000000000007941 */ /* 0x000fea0003800000 */
.L_x_2735:
[----:B------:R-:W-:Y:S05]  /*7100*/  BRA `(.L_x_2738) ;  /* 0x0000002c00947947 */ /* 0x000fea0003800000 */
.L_x_2734:
[----:B------:R-:W-:Y:S01]  /*7110*/  LOP3.LUT P0, RZ, R24, 0x3ff, RZ, 0xc0, !PT ;  /* 0x000003ff18ff7812 */ /* 0x000fe2000780c0ff */
[----:B------:R-:W-:Y:S01]  /*7120*/  ULDC.64 UR4, c[0x0][0x3f8] ;  /* 0x0000fe0000047ab9 */ /* 0x000fe20000000a00 */
[----:B-----5:R-:W-:Y:S01]  /*7130*/  SHF.R.S32.HI R0, RZ, 0x1f, R152 ;  /* 0x0000001fff007819 */ /* 0x020fe20000011498 */
[----:B------:R-:W-:Y:S01]  /*7140*/  ULDC.64 UR6, c[0x0][0x408] ;  /* 0x0001020000067ab9 */ /* 0x000fe20000000a00 */
[----:B------:R-:W-:Y:S01]  /*7150*/  IMAD.WIDE.U32 R24, R152, UR4, RZ ;  /* 0x0000000498187c25 */ /* 0x000fe2000f8e00ff */
[----:B------:R-:W-:Y:S03]  /*7160*/  BSSY B6, `(.L_x_2739) ;  /* 0x0000019000067945 */ /* 0x000fe60003800000 */
[C---:B------:R-:W-:Y:S02]  /*7170*/  IMAD R3, R0.reuse, UR4, RZ ;  /* 0x0000000400037c24 */ /* 0x040fe4000f8e02ff */
[----:B------:R-:W-:-:S02]  /*7180*/  IMAD R5, R0, UR6, RZ ;  /* 0x0000000600057c24 */ /* 0x000fc4000f8e02ff */
[C---:B------:R-:W-:Y:S02]  /*7190*/  IMAD R3, R152.reuse, UR5, R3 ;  /* 0x0000000598037c24 */ /* 0x040fe4000f8e0203 */
[C---:B------:R-:W-:Y:S02]  /*71a0*/  IMAD R5, R152.reuse, UR7, R5 ;  /* 0x0000000798057c24 */ /* 0x040fe4000f8e0205 */
[----:B------:R-:W-:-:S04]  /*71b0*/  IMAD.WIDE.U32 R152, R152, UR6, RZ ;  /* 0x0000000698987c25 */ /* 0x000fc8000f8e00ff */
[----:B------:R-:W-:Y:S02]  /*71c0*/  IMAD.IADD R27, R3, 0x1, R25 ;  /* 0x00000001031b7824 */ /* 0x000fe400078e0219 */
[----:B------:R-:W-:Y:S01]  /*71d0*/  IMAD.IADD R29, R5, 0x1, R153 ;  /* 0x00000001051d7824 */ /* 0x000fe200078e0299 */
        /* <DEDUP_REMOVED lines=17> */
.L_x_2740:
[----:B------:R-:W-:Y:S05]  /*72f0*/  BSYNC B6 ;  /* 0x0000000000067941 */ /* 0x000fea0003800000 */
.L_x_2739:
[----:B------:R-:W-:Y:S01]  /*7300*/  LEA.HI R31, R31, R26, RZ, 0x2 ;  /* 0x0000001a1f1f7211 */ /* 0x000fe200078f10ff */
[----:B------:R-:W-:Y:S01]  /*7310*/  ULDC.U8 UR4, c[0x0][0x410] ;  /* 0x0001040000047ab9 */ /* 0x000fe20000000000 */
[----:B------:R-:W-:Y:S01]  /*7320*/  BSSY B0, `(.L_x_2741) ;  /* 0x00002bb000007945 */ /* 0x000fe20003800000 */
[----:B------:R-:W-:Y:S01]  /*7330*/  ISETP.NE.AND P0, PT, RZ, UR4, PT ;  /* 0x00000004ff007c0c */ /* 0x000fe2000bf05270 */
[----:B------:R-:W-:Y:S01]  /*7340*/  IMAD.IADD R41, R23, 0x1, R209 ;  /* 0x0000000117297824 */ /* 0x000fe200078e02d1 */
[----:B------:R-:W-:Y:S02]  /*7350*/  SHF.R.S32.HI R0, RZ, 0x1f, R31 ;  /* 0x0000001fff007819 */ /* 0x000fe4000001141f */
[----:B------:R-:W-:Y:S02]  /*7360*/  LOP3.LUT R31, R31, 0xfffffffc, RZ, 0xc0, !PT ;  /* 0xfffffffc1f1f7812 */ /* 0x000fe400078ec0ff */
[----:B------:R-:W-:-:S03]  /*7370*/  LEA.HI R0, R0, R23, RZ, 0x3 ;  /* 0x0000001700007211 */ /* 0x000fc600078f18ff */
[----:B------:R-:W-:Y:S01]  /*7380*/  IMAD.IADD R26, R26, 0x1, -R31 ;  /* 0x000000011a1a7824 */ /* 0x000fe200078e0a1f */
[----:B------:R-:W-:-:S05]  /*7390*/  LOP3.LUT R0, R0, 0xfffffff8, RZ, 0xc0, !PT ;  /* 0xfffffff800007812 */ /* 0x000fca00078ec0ff */
[----:B------:R-:W-:Y:S01]  /*73a0*/  IMAD.IADD R38, R23, 0x1, -R0 ;  /* 0x0000000117267824 */ /* 0x000fe200078e0a00 */
[----:B------:R-:W-:Y:S06]  /*73b0*/  @!P0 BRA `(.L_x_2742) ;  /* 0x0000001400988947 */ /* 0x000fec0003800000 */
[----:B------:R-:W1:Y:S01]  /*73c0*/  LDC R42, c[0x0][0x448] ;  /* 0x00011200ff2a7b82 */ /* 0x000e620000000800 */
[----:B------:R-:W-:Y:S01]  /*73d0*/  IMAD R3, R26, 0x40, R41 ;  /* 0x000000401a037824 */ /* 0x000fe200078e0229 */
[----:B------:R-:W-:Y:S01]  /*73e0*/  ULDC.64 UR4, c[0x0][0x3f8] ;  /* 0x0000fe0000047ab9 */ /* 0x000fe20000000a00 */
[----:B------:R-:W-:Y:S01]  /*73f0*/  ULDC.64 UR6, c[0x0][0x408] ;  /* 0x0001020000067ab9 */ /* 0x000fe20000000a00 */
[----:B------:R-:W-:Y:S01]  /*7400*/  IMAD.MOV.U32 R8, RZ, RZ, R24 ;  /* 0x000000ffff087224 */ /* 0x000fe200078e0018 */
[----:B------:R-:W-:Y:S01]  /*7410*/  SHF.R.S32.HI R32, RZ, 0x1f, R207 ;  /* 0x0000001fff207819 */ /* 0x000fe200000114cf */
[----:B------:R-:W-:Y:S02]  /*7420*/  IMAD.MOV.U32 R9, RZ, RZ, R27 ;  /* 0x000000ffff097224 */ /* 0x000fe400078e001b */
[----:B------:R-:W-:Y:S02]  /*7430*/  IMAD.MOV.U32 R10, RZ, RZ, R152 ;  /* 0x000000ffff0a7224 */ /* 0x000fe400078e0098 */
[----:B------:R-:W-:Y:S01]  /*7440*/  IMAD.MOV.U32 R11, RZ, RZ, R29 ;  /* 0x000000ffff0b7224 */ /* 0x000fe200078e001d */
[----:B-1----:R-:W-:-:S13]  /*7450*/  ISETP.NE.AND P0, PT, R42, 0x1, PT ;  /* 0x000000012a00780c */ /* 0x002fda0003f05270 */
[----:B------:R-:W1:Y:S08]  /*7460*/  @P0 LDC R0, c[0x0][0x44c] ;  /* 0x00011300ff000b82 */ /* 0x000e700000000800 */
[----:B------:R-:W2:Y:S01]  /*7470*/  @P0 LDC R5, c[0x0][0x450] ;  /* 0x00011400ff050b82 */ /* 0x000ea20000000800 */
[----:B-1----:R-:W-:-:S05]  /*7480*/  @P0 IMAD.HI.U32 R0, R3, R0, RZ ;  /* 0x0000000003000227 */ /* 0x002fca00078e00ff */
[----:B--2---:R-:W-:-:S04]  /*7490*/  @P0 SHF.R.U32.HI R3, RZ, R5, R0 ;  /* 0x00000005ff030219 */ /* 0x004fc80000011600 */
[----:B------:R-:W-:Y:S01]  /*74a0*/  SHF.R.S32.HI R0, RZ, 0x1f, R3 ;  /* 0x0000001fff007819 */ /* 0x000fe20000011403 */
[----:B------:R-:W-:-:S04]  /*74b0*/  IMAD.WIDE.U32 R8, R3, UR4, R8 ;  /* 0x0000000403087c25 */ /* 0x000fc8000f8e0008 */
[C---:B------:R-:W-:Y:S02]  /*74c0*/  IMAD R4, R0.reuse, UR4, RZ ;  /* 0x0000000400047c24 */ /* 0x040fe4000f8e02ff */
[----:B------:R-:W-:Y:S02]  /*74d0*/  IMAD R0, R0, UR6, RZ ;  /* 0x0000000600007c24 */ /* 0x000fe4000f8e02ff */
[C---:B------:R-:W-:Y:S01]  /*74e0*/  IMAD R7, R3.reuse, UR5, R4 ;  /* 0x0000000503077c24 */ /* 0x040fe2000f8e0204 */
[----:B------:R-:W-:Y:S01]  /*74f0*/  ULDC.64 UR4, c[0x0][0x3e8] ;  /* 0x0000fa0000047ab9 */ /* 0x000fe20000000a00 */
[C---:B------:R-:W-:Y:S01]  /*7500*/  IMAD.WIDE.U32 R10, R3.reuse, UR6, R10 ;  /* 0x00000006030a7c25 */ /* 0x040fe2000f8e000a */
[----:B------:R-:W-:Y:S01]  /*7510*/  LEA R6, P0, R8, UR4, 0x1 ;  /* 0x0000000408067c11 */ /* 0x000fe2000f8008ff */
[----:B------:R-:W-:Y:S02]  /*7520*/  UMOV UR4, 0xffffffff ;  /* 0xffffffff00047882 */ /* 0x000fe40000000000 */
[----:B------:R-:W-:Y:S01]  /*7530*/  IMAD R3, R3, UR7, R0 ;  /* 0x0000000703037c24 */ /* 0x000fe2000f8e0200 */
[----:B------:R-:W-:Y:S01]  /*7540*/  ULDC.64 UR6, c[0x0][0x400] ;  /* 0x0001000000067ab9 */ /* 0x000fe20000000a00 */
[----:B------:R-:W-:Y:S01]  /*7550*/  IMAD.IADD R7, R9, 0x1, R7 ;  /* 0x0000000109077824 */ /* 0x000fe200078e0207 */
[----:B------:R-:W-:Y:S01]  /*7560*/  LEA R4, P1, R10, UR6, 0x1 ;  /* 0x000000060a047c11 */ /* 0x000fe2000f8208ff */
[----:B------:R-:W-:-:S03]  /*7570*/  IMAD.IADD R3, R11, 0x1, R3 ;  /* 0x000000010b037824 */ /* 0x000fc600078e0203 */
[----:B------:R-:W-:Y:S02]  /*7580*/  LEA.HI.X R7, R8, UR5, R7, 0x1, P0 ;  /* 0x0000000508077c11 */ /* 0x000fe400080f0c07 */
[----:B------:R-:W-:Y:S01]  /*7590*/  LEA.HI.X R10, R10, UR7, R3, 0x1, P1 ;  /* 0x000000070a0a7c11 */ /* 0x000fe200088f0c03 */
[----:B------:R-:W-:Y:S06]  /*75a0*/  BRA.DIV UR4, `(.L_x_2743) ;  /* 0x000001de04707947 */ /* 0x000fec000b800000 */
[----:B------:R1:W2:Y:S04]  /*75b0*/  SHFL.IDX PT, R3, R7, RZ, 0x1c1f ;  /* 0x001c1fff07037589 */ /* 0x0002a800000e0000 */
[----:B------:R1:W3:Y:S04]  /*75c0*/  SHFL.IDX PT, R0, R6, RZ, 0x1c1f ;  /* 0x001c1fff06007589 */ /* 0x0002e800000e0000 */
[----:B------:R1:W4:Y:S04]  /*75d0*/  SHFL.IDX PT, R5, R10, RZ, 0x1c1f ;  /* 0x001c1fff0a057589 */ /* 0x00032800000e0000 */
[----:B------:R1:W0:Y:S02]  /*75e0*/  SHFL.IDX PT, R14, R4, RZ, 0x1c1f ;  /* 0x001c1fff040e7589 */ /* 0x00022400000e0000 */
.L_x_3064:
[----:B------:R-:W-:Y:S01]  /*75f0*/  IMAD R42, R203, R42, RZ ;  /* 0x0000002acb2a7224 */ /* 0x000fe200078e02ff */
[----:B------:R-:W-:Y:S01]  /*7600*/  BSSY B1, `(.L_x_2744) ;  /* 0x000001d000017945 */ /* 0x000fe20003800000 */
[----:B------:R-:W-:Y:S02]  /*7610*/  CS2R R26, SRZ ;  /* 0x00000000001a7805 */ /* 0x000fe4000001ff00 */
[----:B------:R-:W-:Y:S02]  /*7620*/  CS2R R24, SRZ ;  /* 0x0000000000187805 */ /* 0x000fe4000001ff00 */
[----:B------:R-:W-:Y:S02]  /*7630*/  CS2R R28, SRZ ;  /* 0x00000000001c7805 */ /* 0x000fe4000001ff00 */
[----:B------:R-:W-:Y:S02]  /*7640*/  ISETP.GE.AND P0, PT, R41, R42, PT ;  /* 0x0000002a2900720c */ /* 0x000fe40003f06270 */
[----:B------:R-:W-:-:S11]  /*7650*/  CS2R R20, SRZ ;  /* 0x0000000000147805 */ /* 0x000fd6000001ff00 */
[----:B------:R-:W-:Y:S05]  /*7660*/  @P0 BRA `(.L_x_2745) ;  /* 0x0000000000580947 */ /* 0x000fea0003800000 */
[----:B------:R-:W-:Y:S01]  /*7670*/  ULDC UR4, c[0x0][0x3f4] ;  /* 0x0000fd0000047ab9 */ /* 0x000fe20000000800 */
[----:B---3--:R-:W-:Y:S01]  /*7680*/  IMAD.MOV.U32 R8, RZ, RZ, R0 ;  /* 0x000000ffff087224 */ /* 0x008fe200078e0000 */
[----:B------:R-:W-:Y:S01]  /*7690*/  ISETP.GE.AND P3, PT, R207, UR4, PT ;  /* 0x00000004cf007c0c */ /* 0x000fe2000bf66270 */
[----:B--2---:R-:W-:Y:S01]  /*76a0*/  IMAD.MOV.U32 R9, RZ, RZ, R3 ;  /* 0x000000ffff097224 */ /* 0x004fe200078e0003 */
[----:B------:R-:W-:Y:S01]  /*76b0*/  ISETP.GE.AND P2, PT, R200, UR4, PT ;  /* 0x00000004c8007c0c */ /* 0x000fe2000bf46270 */
[----:B----4-:R-:W-:Y:S01]  /*76c0*/  IMAD.MOV.U32 R15, RZ, RZ, R5 ;  /* 0x000000ffff0f7224 */ /* 0x010fe200078e0005 */
[----:B------:R-:W-:-:S09]  /*76d0*/  CS2R R28, SRZ ;  /* 0x00000000001c7805 */ /* 0x000fd2000001ff00 */
[C---:B0-----:R-:W-:Y:S01]  /*76e0*/  @!P3 IMAD.SHL.U32 R13, R207.reuse, 0x2, RZ ;  /* 0x00000002cf0db824 */ /* 0x041fe200078e00ff */
[----:B------:R-:W-:Y:S01]  /*76f0*/  @!P3 SHF.L.U64.HI R24, R207, 0x1, R32 ;  /* 0x00000001cf18b819 */ /* 0x000fe20000010220 */
[----:B------:R-:W-:-:S03]  /*7700*/  @!P2 IMAD.WIDE R30, R200, 0x2, R8 ;  /* 0x00000002c81ea825 */ /* 0x000fc600078e0208 */
[-C--:B------:R-:W-:Y:S02]  /*7710*/  @!P3 IADD3 R8, P0, R0, R13.reuse, RZ ;  /* 0x0000000d0008b210 */ /* 0x080fe40007f1e0ff */
[----:B------:R-:W-:Y:S02]  /*7720*/  @!P3 IADD3 R12, P1, R14, R13, RZ ;  /* 0x0000000d0e0cb210 */ /* 0x000fe40007f3e0ff */
        /* <DEDUP_REMOVED lines=10> */
.L_x_2745:
[----:B------:R-:W-:Y:S05]  /*77d0*/  BSYNC B1 ;  /* 0x0000000000017941 */ /* 0x000fea0003800000 */
.L_x_2744:
[----:B0----5:R-:W-:Y:S01]  /*77e0*/  IMAD.MOV.U32 R8, RZ, RZ, R25 ;  /* 0x000000ffff087224 */ /* 0x021fe200078e0019 */
[----:B------:R-:W-:Y:S01]  /*77f0*/  UMOV UR4, 0xffffffff ;  /* 0xffffffff00047882 */ /* 0x000fe20000000000 */
[----:B---3--:R-:W-:Y:S02]  /*7800*/  IMAD.MOV.U32 R0, RZ, RZ, R26 ;  /* 0x000000ffff007224 */ /* 0x008fe400078e001a */
[----:B--2---:R-:W-:Y:S01]  /*7810*/  IMAD.MOV.U32 R3, RZ, RZ, R27 ;  /* 0x000000ffff037224 */ /* 0x004fe200078e001b */
[----:B------:R-:W-:Y:S01]  /*7820*/  PRMT R44, R8, 0x7610, R44 ;  /* 0x00007610082c7816 */ /* 0x000fe2000000002c */
[----:B----4-:R-:W-:Y:S02]  /*7830*/  IMAD.MOV.U32 R5, RZ, RZ, R24 ;  /* 0x000000ffff057224 */ /* 0x010fe400078e0018 */
[----:B------:R-:W-:Y:S01]  /*7840*/  IMAD.MOV.U32 R8, RZ, RZ, R21 ;  /* 0x000000ffff087224 */ /* 0x000fe200078e0015 */
[----:B------:R-:W-:Y:S01]  /*7850*/  PRMT R39, R0, 0x5410, R3 ;  /* 0x0000541000277816 */ /* 0x000fe20000000003 */
[----:B------:R-:W-:Y:S01]  /*7860*/  IMAD.MOV.U32 R0, RZ, RZ, R28 ;  /* 0x000000ffff007224 */ /* 0x000fe200078e001c */
[----:B------:R-:W-:Y:S01]  /*7870*/  PRMT R43, R5, 0x7610, R43 ;  /* 0x00007610052b7816 */ /* 0x000fe2000000002b */
[----:B------:R-:W-:Y:S01]  /*7880*/  IMAD.MOV.U32 R3, RZ, RZ, R29 ;  /* 0x000000ffff037224 */ /* 0x000fe200078e001d */
[----:B------:R-:W-:Y:S01]  /*7890*/  PRMT R46, R8, 0x7610, R46 ;  /* 0x00007610082e7816 */ /* 0x000fe2000000002e */
[----:B------:R-:W-:Y:S01]  /*78a0*/  IMAD.MOV.U32 R5, RZ, RZ, R20 ;  /* 0x000000ffff057224 */ /* 0x000fe200078e0014 */
[----:B------:R-:W-:-:S02]  /*78b0*/  PRMT R45, R0, 0x7610, R45 ;  /* 0x00007610002d7816 */ /* 0x000fc4000000002d */
[----:B------:R-:W-:Y:S02]  /*78c0*/  CS2R R8, SRZ ;  /* 0x0000000000087805 */ /* 0x000fe4000001ff00 */
[----:B------:R-:W-:Y:S02]  /*78d0*/  PRMT R43, R43, 0x5410, R3 ;  /* 0x000054102b2b7816 */ /* 0x000fe40000000003 */
[----:B------:R-:W-:Y:S01]  /*78e0*/  PRMT R44, R44, 0x5410, R5 ;  /* 0x000054102c2c7816 */ /* 0x000fe20000000005 */
[----:B------:R-:W-:Y:S06]  /*78f0*/  BRA.DIV UR4, `(.L_x_2746) ;  /* 0x000001de040c7947 */ /* 0x000fec000b800000 */
[----:B------:R0:W2:Y:S04]  /*7900*/  SHFL.IDX PT, R3, R7, 0x1, 0x1c1f ;  /* 0x003c1f0007037f89 */ /* 0x0000a800000e0000 */
[----:B------:R0:W3:Y:S04]  /*7910*/  SHFL.IDX PT, R0, R6, 0x1, 0x1c1f ;  /* 0x003c1f0006007f89 */ /* 0x0000e800000e0000 */
[----:B------:R0:W4:Y:S04]  /*7920*/  SHFL.IDX PT, R5, R10, 0x1, 0x1c1f ;  /* 0x003c1f000a057f89 */ /* 0x00012800000e0000 */
[----:B-1----:R-:W1:Y:S02]  /*7930*/  SHFL.IDX PT, R4, R4, 0x1, 0x1c1f ;  /* 0x003c1f0004047f89 */ /* 0x002e6400000e0000 */
.L_x_3070:
[----:B------:R-:W-:Y:S01]  /*7940*/  VIADD R41, R41, 0x40 ;  /* 0x0000004029297836 */ /* 0x000fe20000000000 */
[----:B0-----:R-:W-:Y:S01]  /*7950*/  LEA.HI R6, R232, R232, RZ, 0x1 ;  /* 0x000000e8e8067211 */ /* 0x001fe200078f08ff */
[----:B------:R-:W-:Y:S01]  /*7960*/  BSSY B1, `(.L_x_2747) ;  /* 0x000001e000017945 */ /* 0x000fe20003800000 */
[----:B------:R-:W-:Y:S02]  /*7970*/  CS2R R10, SRZ ;  /* 0x00000000000a7805 */ /* 0x000fe4000001ff00 */
[----:B------:R-:W-:Y:S02]  /*7980*/  CS2R R14, SRZ ;  /* 0x00000000000e7805 */ /* 0x000fe4000001ff00 */
[----:B------:R-:W-:Y:S02]  /*7990*/  ISETP.GE.AND P0, PT, R41, R42, PT ;  /* 0x0000002a2900720c */ /* 0x000fe40003f06270 */
[----:B------:R-:W-:Y:S02]  /*79a0*/  CS2R R12, SRZ ;  /* 0x00000000000c7805 */ /* 0x000fe4000001ff00 */
[----:B------:R-:W-:-:S05]  /*79b0*/  LOP3.LUT R7, R6, 0xfffffffe, RZ, 0xc0, !PT ;  /* 0xfffffffe06077812 */ /* 0x000fca00078ec0ff */
[----:B------:R-:W-:-:S05]  /*79c0*/  IMAD.IADD R7, R232, 0x1, -R7 ;  /* 0x00000001e8077824 */ /* 0x000fca00078e0a07 */
[----:B------:R-:W-:Y:S01]  /*79d0*/  SHF.L.U32 R40, R7, 0x1f, RZ ;  /* 0x0000001f07287819 */ /* 0x000fe200000006ff */
[----:B------:R-:W-:Y:S06]  /*79e0*/  @P0 BRA `(.L_x_2748) ;  /* 0x0000000000540947 */ /* 0x000fec0003800000 */
[----:B------:R-:W-:Y:S01]  /*79f0*/  ULDC UR4, c[0x0][0x3f4] ;  /* 0x0000fd0000047ab9 */ /* 0x000fe20000000800 */
[----:B---3--:R-:W-:Y:S01]  /*7a00*/  IMAD.MOV.U32 R6, RZ, RZ, R0 ;  /* 0x000000ffff067224 */ /* 0x008fe200078e0000 */
[----:B------:R-:W-:Y:S01]  /*7a10*/  ISETP.GE.AND P2, PT, R200, UR4, PT ;  /* 0x00000004c8007c0c */ /* 0x000fe2000bf46270 */
[----:B--2---:R-:W-:Y:S01]  /*7a20*/  IMAD.MOV.U32 R7, RZ, RZ, R3 ;  /* 0x000000ffff077224 */ /* 0x004fe200078e0003 */
[----:B------:R-:W-:Y:S02]  /*7a30*/  ISETP.GE.AND P3, PT, R207, UR4, PT ;  /* 0x00000004cf007c0c */ /* 0x000fe4000bf66270 */
[----:B------:R-:W-:-:S09]  /*7a40*/  CS2R R14, SRZ ;  /* 0x00000000000e7805 */ /* 0x000fd2000001ff00 */
[C---:B------:R-:W-:Y:S02]  /*7a50*/  @!P2 IMAD.WIDE R36, R200.reuse, 0x2, R6 ;  /* 0x00000002c824a825 */ /* 0x040fe400078e0206 */
[C---:B------:R-:W-:Y:S02]  /*7a60*/  @!P3 SHF.L.U64.HI R10, R207.reuse, 0x1, R32 ;  /* 0x00000001cf0ab819 */ /* 0x040fe40000010220 */
[----:B------:R-:W-:Y:S01]  /*7a70*/  @!P3 IMAD.SHL.U32 R7, R207, 0x2, RZ ;  /* 0x00000002cf07b824 */ /* 0x000fe200078e00ff */
[----:B------:R-:W-:Y:S02]  /*7a80*/  CS2R R8, SRZ ;  /* 0x0000000000087805 */ /* 0x000fe4000001ff00 */
[----:B------:R-:W-:Y:S01]  /*7a90*/  CS2R R12, SRZ ;  /* 0x00000000000c7805 */ /* 0x000fe2000001ff00 */
[----:B------:R0:W5:Y:S01]  /*7aa0*/  @!P2 LD.E.64 R14, desc[UR38][R36.64] ;  /* 0x00000026240ea980 */ /* 0x000162000c101b00 */
[----:B-1--4-:R-:W-:Y:S01]  /*7ab0*/  @!P2 IMAD.WIDE R32, R200, 0x2, R4 ;  /* 0x00000002c820a825 */ /* 0x012fe200078e0204 */
[----:B------:R-:W-:-:S02]  /*7ac0*/  @!P3 IADD3 R30, P0, R0, R7, RZ ;  /* 0x00000007001eb210 */ /* 0x000fc40007f1e0ff */
[----:B------:R-:W-:Y:S02]  /*7ad0*/  @!P3 IADD3 R6, P1, R4, R7, RZ ;  /* 0x000000070406b210 */ /* 0x000fe40007f3e0ff */
[----:B------:R0:W5:Y:S01]  /*7ae0*/  @!P2 LD.E.64 R8, desc[UR38][R32.64] ;  /* 0x000000262008a980 */ /* 0x000162000c101b00 */
[--C-:B------:R-:W-:Y:S02]  /*7af0*/  @!P3 IMAD.X R31, R3, 0x1, R10.reuse, P0 ;  /* 0x00000001031fb824 */ /* 0x100fe400000e060a */
[----:B------:R-:W-:Y:S01]  /*7b00*/  @!P3 IMAD.X R7, R5, 0x1, R10, P1 ;  /* 0x000000010507b824 */ /* 0x000fe200008e060a */
[----:B------:R-:W-:Y:S02]  /*7b10*/  CS2R R10, SRZ ;  /* 0x00000000000a7805 */ /* 0x000fe4000001ff00 */
[----:B------:R0:W5:Y:S04]  /*7b20*/  @!P3 LD.E.64 R12, desc[UR38][R30.64] ;  /* 0x000000261e0cb980 */ /* 0x000168000c101b00 */
[----:B------:R0:W5:Y:S02]  /*7b30*/  @!P3 LD.E.64 R10, desc[UR38][R6.64] ;  /* 0x00000026060ab980 */ /* 0x000164000c101b00 */
.L_x_2748:
[----:B------:R-:W-:Y:S05]  /*7b40*/  BSYNC B1 ;  /* 0x0000000000017941 */ /* 0x000fea0003800000 */
.L_x_2747:
[----:B------:R-:W2:Y:S01]  /*7b50*/  SYNCS.PHASECHK.TRANS64.TRYWAIT P0, [R19+URZ+0x22800], R40 ;  /* 0x02280028130075a7 */ /* 0x000ea2000800017f */
[----:B---3--:R-:W-:Y:S01]  /*7b60*/  IMAD.SHL.U32 R0, R38, 0x40, RZ ;  /* 0x0000004026007824 */ /* 0x008fe200078e00ff */
[----:B0-----:R-:W-:Y:S01]  /*7b70*/  VIADDMNMX R30, R42, -R209, 0x80, PT ;  /* 0x000000802a1e7446 */ /* 0x001fe200038009d1 */
[----:B-1---5:R-:W-:Y:S01]  /*7b80*/  IMAD.MOV.U32 R4, RZ, RZ, R8 ;  /* 0x000000ffff047224 */ /* 0x022fe200078e0008 */
[----:B------:R-:W-:Y:S01]  /*7b90*/  BSSY B1, `(.L_x_2749) ;  /* 0x000001a000017945 */ /* 0x000fe20003800000 */
[----:B----4-:R-:W-:Y:S01]  /*7ba0*/  IMAD.MOV.U32 R5, RZ, RZ, R11 ;  /* 0x000000ffff057224 */ /* 0x010fe200078e000b */
[----:B--2---:R-:W-:Y:S01]  /*7bb0*/  LOP3.LUT R3, R0, 0x1c0, RZ, 0xc0, !PT ;  /* 0x000001c000037812 */ /* 0x004fe200078ec0ff */
[----:B------:R-:W-:Y:S01]  /*7bc0*/  IMAD.MOV.U32 R6, RZ, RZ, R14 ;  /* 0x000000ffff067224 */ /* 0x000fe200078e000e */
[----:B------:R-:W-:Y:S01]  /*7bd0*/  PRMT R41, R4, 0x7610, R41 ;  /* 0x0000761004297816 */ /* 0x000fe20000000029 */
[----:B------:R-:W-:Y:S01]  /*7be0*/  IMAD.MOV.U32 R4, RZ, RZ, R10 ;  /* 0x000000ffff047224 */ /* 0x000fe200078e000a */
[----:B------:R-:W-:-:S02]  /*7bf0*/  LOP3.LUT R0, R3, 0x18, R16, 0xf8, !PT ;  /* 0x0000001803007812 */ /* 0x000fc400078ef810 */
[----:B------:R-:W-:Y:S02]  /*7c00*/  SHF.R.U32.HI R3, RZ, 0x3, R3 ;  /* 0x00000003ff037819 */ /* 0x000fe40000011603 */
[----:B------:R-:W-:Y:S01]  /*7c10*/  PRMT R45, R45, 0x5410, R4 ;  /* 0x000054102d2d7816 */ /* 0x000fe20000000004 */
[----:B------:R-:W-:Y:S01]  /*7c20*/  IMAD.MOV.U32 R4, RZ, RZ, R15 ;  /* 0x000000ffff047224 */ /* 0x000fe200078e000f */
[----:B------:R-:W-:Y:S01]  /*7c30*/  LOP3.LUT R3, R0, R3, RZ, 0x3c, !PT ;  /* 0x0000000300037212 */ /* 0x000fe200078e3cff */
[----:B------:R-:W-:Y:S01]  /*7c40*/  IMAD.MOV.U32 R0, RZ, RZ, R9 ;  /* 0x000000ffff007224 */ /* 0x000fe200078e0009 */
[----:B------:R-:W-:Y:S01]  /*7c50*/  PRMT R47, R5, 0x7610, R47 ;  /* 0x00007610052f7816 */ /* 0x000fe2000000002f */
[----:B------:R-:W-:Y:S01]  /*7c60*/  IMAD.MOV.U32 R5, RZ, RZ, R12 ;  /* 0x000000ffff057224 */ /* 0x000fe200078e000c */
[----:B------:R-:W-:Y:S02]  /*7c70*/  PRMT R42, R4, 0x7610, R42 ;  /* 0x00007610042a7816 */ /* 0x000fe4000000002a */
[----:B------:R-:W-:Y:S01]  /*7c80*/  PRMT R41, R41, 0x5410, R0 ;  /* 0x0000541029297816 */ /* 0x000fe20000000000 */
[----:B------:R-:W-:Y:S01]  /*7c90*/  IMAD R0, R220, 0x200, R3 ;  /* 0x00000200dc007824 */ /* 0x000fe200078e0203 */
[----:B------:R-:W-:Y:S01]  /*7ca0*/  PRMT R48, R5, 0x7610, R48 ;  /* 0x0000761005307816 */ /* 0x000fe20000000030 */
[----:B------:R-:W-:Y:S01]  /*7cb0*/  IMAD.MOV.U32 R5, RZ, RZ, R13 ;  /* 0x000000ffff057224 */ /* 0x000fe200078e000d */
[----:B------:R-:W-:Y:S01]  /*7cc0*/  LOP3.LUT P2, RZ, R38, 0x4, RZ, 0xc0, !PT ;  /* 0x0000000426ff7812 */ /* 0x000fe2000784c0ff */
[----:B------:R-:W-:Y:S01]  /*7cd0*/  IMAD R3, R0, 0x2, R19 ;  /* 0x0000000200037824 */ /* 0x000fe200078e0213 */
[----:B------:R-:W-:-:S02]  /*7ce0*/  PRMT R46, R46, 0x5410, R6 ;  /* 0x000054102e2e7816 */ /* 0x000fc40000000006 */
[----:B------:R-:W-:Y:S01]  /*7cf0*/  ISETP.GE.AND P1, PT, R23, R30, PT ;  /* 0x0000001e1700720c */ /* 0x000fe20003f26270 */
[C---:B------:R-:W-:Y:S02]  /*7d00*/  VIADD R4, R3.reuse, 0x18400 ;  /* 0x0001840003047836 */ /* 0x040fe40000000000 */
[----:B------:R-:W-:Y:S01]  /*7d10*/  VIADD R0, R3, 0x18440 ;  /* 0x0001844003007836 */ /* 0x000fe20000000000 */
[----:B------:R-:W-:Y:S09]  /*7d20*/  @!P0 BRA `(.L_x_2750) ;  /* 0x000001d800748947 */ /* 0x000ff20003800000 */
.L_x_3071:
[----:B------:R-:W-:Y:S05]  /*7d30*/  BSYNC B1 ;  /* 0x0000000000017941 */ /* 0x000fea0003800000 */
.L_x_2749:
[----:B------:R-:W-:Y:S01]  /*7d40*/  BSSY B1, `(.L_x_2751) ;  /* 0x0000067000017945 */ /* 0x000fe20003800000 */
[----:B------:R-:W-:Y:S01]  /*7d50*/  PRMT R42, R42, 0x5410, R5 ;  /* 0x000054102a2a7816 */ /* 0x000fe20000000005 */
[----:B------:R-:W-:Y:S02]  /*7d60*/  @P2 VIADD R0, R4, 0xffffffc0 ;  /* 0xffffffc004002836 */ /* 0x000fe40000000000 */
[----:B------:R-:W-:Y:S05]  /*7d70*/  @P1 BRA `(.L_x_2752) ;  /* 0x00000004008c1947 */ /* 0x000fea0003800000 */
[----:B------:R-:W1:Y:S01]  /*7d80*/  LDC R4, c[0x0][0x3f4] ;  /* 0x0000fd00ff047b82 */ /* 0x000e620000000800 */
[----:B------:R-:W-:Y:S01]  /*7d90*/  BSSY B2, `(.L_x_2753) ;  /* 0x0000032000027945 */ /* 0x000fe20003800000 */
[-C--:B-1----:R-:W-:Y:S02]  /*7da0*/  ISETP.GE.AND P0, PT, R200, R4.reuse, PT ;  /* 0x00000004c800720c */ /* 0x082fe40003f06270 */
[----:B------:R-:W-:-:S11]  /*7db0*/  ISETP.GE.AND P1, PT, R207, R4, PT ;  /* 0x00000004cf00720c */ /* 0x000fd60003f26270 */
[----:B------:R-:W-:Y:S05]  /*7dc0*/  @P0 BRA `(.L_x_2754) ;  /* 0x0000000000b80947 */ /* 0x000fea0003800000 */
[----:B------:R-:W1:Y:S01]  /*7dd0*/  LDS.128 R4, [R3+0x18400] ;  /* 0x0184000003047984 */ /* 0x000e620000000c00 */
[----:B------:R-:W-:Y:S02]  /*7de0*/  SHF.R.U32.HI R36, RZ, 0x10, R27 ;  /* 0x00000010ff247819 */ /* 0x000fe4000001161b */
[----:B------:R-:W-:Y:S02]  /*7df0*/  SHF.R.U32.HI R32, RZ, 0x10, R29 ;  /* 0x00000010ff207819 */ /* 0x000fe4000001161d */
[----:B------:R-:W-:Y:S02]  /*7e00*/  PRMT R36, R39, 0x5432, R36 ;  /* 0x0000543227247816 */ /* 0x000fe40000000024 */
[----:B------:R-:W-:Y:S02]  /*7e10*/  PRMT R32, R43, 0x5432, R32 ;  /* 0x000054322b207816 */ /* 0x000fe40000000020 */
[----:B------:R-:W-:Y:S01]  /*7e20*/  SHF.R.U64 R35, R26, 0x10, R27 ;  /* 0x000000101a237819 */ /* 0x000fe2000000121b */
[----:B------:R-:W-:Y:S01]  /*7e30*/  IMAD.U32 R37, R36, 0x10000, RZ ;  /* 0x0001000024257824 */ /* 0x000fe200078e00ff */
[----:B------:R-:W-:Y:S01]  /*7e40*/  SHF.R.U64 R31, R28, 0x10, R29 ;  /* 0x000000101c1f7819 */ /* 0x000fe2000000121d */
[----:B------:R-:W-:Y:S01]  /*7e50*/  IMAD.U32 R33, R32, 0x10000, RZ ;  /* 0x0001000020217824 */ /* 0x000fe200078e00ff */
[----:B------:R-:W-:-:S02]  /*7e60*/  LOP3.LUT R36, R36, 0xffff0000, RZ, 0xc0, !PT ;  /* 0xffff000024247812 */ /* 0x000fc400078ec0ff */
[----:B------:R-:W-:Y:S02]  /*7e70*/  PRMT R35, R39, 0x5410, R35 ;  /* 0x0000541027237816 */ /* 0x000fe40000000023 */
[----:B------:R-:W-:Y:S02]  /*7e80*/  LOP3.LUT R32, R32, 0xffff0000, RZ, 0xc0, !PT ;  /* 0xffff000020207812 */ /* 0x000fe400078ec0ff */
[----:B------:R-:W-:Y:S02]  /*7e90*/  PRMT R31, R45, 0x5410, R31 ;  /* 0x000054102d1f7816 */ /* 0x000fe4000000001f */
[C---:B-1----:R-:W-:Y:S01]  /*7ea0*/  LOP3.LUT R27, R6.reuse, 0xffff0000, RZ, 0xc0, !PT ;  /* 0xffff0000061b7812 */ /* 0x042fe200078ec0ff */
[----:B------:R-:W-:Y:S01]  /*7eb0*/  IMAD.U32 R26, R6, 0x10000, RZ ;  /* 0x00010000061a7824 */ /* 0x000fe200078e00ff */
[C---:B------:R-:W-:Y:S01]  /*7ec0*/  LOP3.LUT R29, R7.reuse, 0xffff0000, RZ, 0xc0, !PT ;  /* 0xffff0000071d7812 */ /* 0x040fe200078ec0ff */
[----:B------:R-:W-:Y:S02]  /*7ed0*/  IMAD.U32 R28, R7, 0x10000, RZ ;  /* 0x00010000071c7824 */ /* 0x000fe400078e00ff */
[C---:B------:R-:W-:Y:S01]  /*7ee0*/  FMUL.FTZ R39, R27.reuse, R37 ;  /* 0x000000251b277220 */ /* 0x040fe20000410000 */
[----:B------:R-:W-:Y:S01]  /*7ef0*/  FMUL.FTZ R38, R27, R33 ;  /* 0x000000211b267220 */ /* 0x000fe20000410000 */
[----:B------:R-:W-:Y:S01]  /*7f00*/  FMUL.FTZ R27, R29, R36 ;  /* 0x000000241d1b7220 */ /* 0x000fe20000410000 */
[----:B------:R-:W-:-:S02]  /*7f10*/  IMAD.U32 R6, R4, 0x10000, RZ ;  /* 0x0001000004067824 */ /* 0x000fc400078e00ff */
[C---:B------:R-:W-:Y:S01]  /*7f20*/  FFMA.FTZ R39, R26.reuse, R33, -R39 ;  /* 0x000000211a277223 */ /* 0x040fe20000010827 */
[----:B------:R-:W-:Y:S01]  /*7f30*/  FFMA.FTZ R38, R26, R37, R38 ;  /* 0x000000251a267223 */ /* 0x000fe20000010026 */
[----:B------:R-:W-:Y:S02]  /*7f40*/  IMAD.U32 R7, R5, 0x10000, RZ ;  /* 0x0001000005077824 */ /* 0x000fe400078e00ff */
[-C--:B------:R-:W-:Y:S01]  /*7f50*/  FMUL.FTZ R33, R29, R32.reuse ;  /* 0x000000201d217220 */ /* 0x080fe20000410000 */
[----:B------:R-:W-:Y:S01]  /*7f60*/  FFMA.FTZ R37, R28, R32, -R27 ;  /* 0x000000201c257223 */ /* 0x000fe2000001081b */
[----:B------:R-:W-:Y:S01]  /*7f70*/  LOP3.LUT R4, R4, 0xffff0000, RZ, 0xc0, !PT ;  /* 0xffff000004047812 */ /* 0x000fe200078ec0ff */
[----:B------:R-:W-:Y:S01]  /*7f80*/  IMAD.U32 R29, R35, 0x10000, RZ ;  /* 0x00010000231d7824 */ /* 0x000fe200078e00ff */
[----:B------:R-:W-:Y:S01]  /*7f90*/  LOP3.LUT R5, R5, 0xffff0000, RZ, 0xc0, !PT ;  /* 0xffff000005057812 */ /* 0x000fe200078ec0ff */
[----:B------:R-:W-:Y:S01]  /*7fa0*/  IMAD.U32 R27, R31, 0x10000, RZ ;  /* 0x000100001f1b7824 */ /* 0x000fe200078e00ff */
[----:B------:R-:W-:Y:S01]  /*7fb0*/  LOP3.LUT R32, R35, 0xffff0000, RZ, 0xc0, !PT ;  /* 0xffff000023207812 */ /* 0x000fe200078ec0ff */
[----:B0-----:R-:W-:Y:S01]  /*7fc0*/  FFMA.FTZ R40, R28, R36, R33 ;  /* 0x000000241c287223 */ /* 0x001fe20000010021 */
[----:B------:R-:W-:Y:S01]  /*7fd0*/  LOP3.LUT R26, R31, 0xffff0000, RZ, 0xc0, !PT ;  /* 0xffff00001f1a7812 */ /* 0x000fe200078ec0ff */
[C---:B------:R-:W-:Y:S01]  /*7fe0*/  FMUL.FTZ R31, R4.reuse, R29 ;  /* 0x0000001d041f7220 */ /* 0x040fe20000410000 */
[----:B------:R-:W-:Y:S01]  /*7ff0*/  FMUL.FTZ R28, R4, R27 ;  /* 0x0000001b041c7220 */ /* 0x000fe20000410000 */
[----:B------:R-:W-:-:S02]  /*8000*/  FMUL.FTZ R36, R5, R32 ;  /* 0x0000002005247220 */ /* 0x000fc40000410000 */
[-C--:B------:R-:W-:Y:S01]  /*8010*/  FMUL.FTZ R33, R5, R26.reuse ;  /* 0x0000001a05217220 */ /* 0x080fe20000410000 */
[C---:B------:R-:W-:Y:S01]  /*8020*/  FFMA.FTZ R4, R6.reuse, R27, -R31 ;  /* 0x0000001b06047223 */ /* 0x040fe2000001081f */
[----:B------:R-:W-:Y:S01]  /*8030*/  FFMA.FTZ R29, R6, R29, R28 ;  /* 0x0000001d061d7223 */ /* 0x000fe2000001001c */
[C---:B------:R-:W-:Y:S01]  /*8040*/  FFMA.FTZ R5, R7.reuse, R26, -R36 ;  /* 0x0000001a07057223 */ /* 0x040fe20000010824 */
[----:B------:R-:W-:Y:S01]  /*8050*/  FFMA.FTZ R32, R7, R32, R33 ;  /* 0x0000002007207223 */ /* 0x000fe20000010021 */
[----:B------:R-:W-:Y:S02]  /*8060*/  F2FP.BF16.F32.PACK_AB R6, R38, R39 ;  /* 0x000000272606723e */ /* 0x000fe400000010ff */
[----:B------:R-:W-:Y:S02]  /*8070*/  F2FP.BF16.F32.PACK_AB R7, R40, R37 ;  /* 0x000000252807723e */ /* 0x000fe400000010ff */
[----:B------:R-:W-:Y:S02]  /*8080*/  F2FP.BF16.F32.PACK_AB R4, R29, R4 ;  /* 0x000000041d04723e */ /* 0x000fe400000010ff */
[----:B------:R-:W-:-:S05]  /*8090*/  F2FP.BF16.F32.PACK_AB R5, R32, R5 ;  /* 0x000000052005723e */ /* 0x000fca00000010ff */
[----:B------:R1:W-:Y:S02]  /*80a0*/  STS.128 [R3+0x18400], R4 ;  /* 0x0184000403007388 */ /* 0x0003e40000000c00 */
.L_x_2754:
[----:B------:R-:W-:Y:S05]  /*80b0*/  BSYNC B2 ;  /* 0x0000000000027941 */ /* 0x000fea0003800000 */
.L_x_2753:
[----:B------:R-:W-:Y:S05]  /*80c0*/  @P1 BRA `(.L_x_2752) ;  /* 0x0000000000b81947 */ /* 0x000fea0003800000 */
[----:B-1----:R-:W1:Y:S01]  /*80d0*/  LDS.128 R4, [R0] ;  /* 0x0000000000047984 */ /* 0x002e620000000c00 */
        /* <DEDUP_REMOVED lines=8> */
[----:B------:R-:W-:-:S02]  /*8160*/  PRMT R26, R44, 0x5432, R26 ;  /* 0x000054322c1a7816 */ /* 0x000fc4000000001a */
[----:B------:R-:W-:Y:S02]  /*8170*/  LOP3.LUT R31, R31, 0xffff0000, RZ, 0xc0, !PT ;  /* 0xffff00001f1f7812 */ /* 0x000fe400078ec0ff */
        /* <DEDUP_REMOVED lines=8> */
[C---:B------:R-:W-:Y:S01]  /*8200*/  IMAD.U32 R6, R4.reuse, 0x10000, RZ ;  /* 0x0001000004067824 */ /* 0x040fe200078e00ff */
[----:B------:R-:W-:Y:S01]  /*8210*/  LOP3.LUT R4, R4, 0xffff0000, RZ, 0xc0, !PT ;  /* 0xffff000004047812 */ /* 0x000fe200078ec0ff */
[----:B------:R-:W-:-:S02]  /*8220*/  IMAD.U32 R7, R5, 0x10000, RZ ;  /* 0x0001000005077824 */ /* 0x000fc400078e00ff */
[C---:B------:R-:W-:Y:S01]  /*8230*/  FFMA.FTZ R32, R20.reuse, R32, R21 ;  /* 0x0000002014207223 */ /* 0x040fe20000010015 */
[----:B------:R-:W-:Y:S01]  /*8240*/  FFMA.FTZ R33, R20, R28, -R33 ;  /* 0x0000001c14217223 */ /* 0x000fe20000010821 */
[C---:B------:R-:W-:Y:S01]  /*8250*/  IMAD.U32 R21, R26.reuse, 0x10000, RZ ;  /* 0x000100001a157824 */ /* 0x040fe200078e00ff */
[----:B------:R-:W-:Y:S01]  /*8260*/  LOP3.LUT R5, R5, 0xffff0000, RZ, 0xc0, !PT ;  /* 0xffff000005057812 */ /* 0x000fe200078ec0ff */
[C---:B------:R-:W-:Y:S01]  /*8270*/  FMUL.FTZ R35, R25.reuse, R31 ;  /* 0x0000001f19237220 */ /* 0x040fe20000410000 */
[-C--:B------:R-:W-:Y:S01]  /*8280*/  FMUL.FTZ R37, R25, R27.reuse ;  /* 0x0000001b19257220 */ /* 0x080fe20000410000 */
[C---:B------:R-:W-:Y:S01]  /*8290*/  LOP3.LUT R20, R29.reuse, 0xffff0000, RZ, 0xc0, !PT ;  /* 0xffff00001d147812 */ /* 0x040fe200078ec0ff */
[----:B------:R-:W-:Y:S01]  /*82a0*/  IMAD.U32 R25, R29, 0x10000, RZ ;  /* 0x000100001d197824 */ /* 0x000fe200078e00ff */
[----:B------:R-:W-:Y:S01]  /*82b0*/  LOP3.LUT R26, R26, 0xffff0000, RZ, 0xc0, !PT ;  /* 0xffff00001a1a7812 */ /* 0x000fe200078ec0ff */
[C---:B------:R-:W-:Y:S01]  /*82c0*/  FFMA.FTZ R35, R24.reuse, R27, -R35 ;  /* 0x0000001b18237223 */ /* 0x040fe20000010823 */
[----:B------:R-:W-:Y:S01]  /*82d0*/  FFMA.FTZ R36, R24, R31, R37 ;  /* 0x0000001f18247223 */ /* 0x000fe20000010025 */
        /* <DEDUP_REMOVED lines=13> */
.L_x_2752:
[----:B------:R-:W-:Y:S05]  /*83b0*/  BSYNC B1 ;  /* 0x0000000000017941 */ /* 0x000fea0003800000 */
.L_x_2751:
        /* <DEDUP_REMOVED lines=17> */
[----:B------:R-:W-:Y:S02]  /*84d0*/  LOP3.LUT R21, R21, 0xffff0000, RZ, 0xc0, !PT ;  /* 0xffff000015157812 */ /* 0x000fe400078ec0ff */
[----:B------:R-:W-:Y:S02]  /*84e0*/  PRMT R20, R46, 0x5432, R20 ;  /* 0x000054322e147816 */ /* 0x000fe40000000014 */
        /* <DEDUP_REMOVED lines=11> */
[-C--:B------:R-:W-:Y:S01]  /*85a0*/  FFMA.FTZ R27, R14, R21.reuse, -R9 ;  /* 0x000000150e1b7223 */ /* 0x080fe20000010809 */
[C---:B------:R-:W-:Y:S01]  /*85b0*/  IMAD.U32 R7, R5.reuse, 0x10000, RZ ;  /* 0x0001000005077824 */ /* 0x040fe200078e00ff */
[----:B------:R-:W-:Y:S01]  /*85c0*/  LOP3.LUT R4, R4, 0xffff0000, RZ, 0xc0, !PT ;  /* 0xffff000004047812 */ /* 0x000fe200078ec0ff */
[C---:B------:R-:W-:Y:S01]  /*85d0*/  IMAD.U32 R9, R20.reuse, 0x10000, RZ ;  /* 0x0001000014097824 */ /* 0x040fe200078e00ff */
[----:B------:R-:W-:Y:S01]  /*85e0*/  LOP3.LUT R5, R5, 0xffff0000, RZ, 0xc0, !PT ;  /* 0xffff000005057812 */ /* 0x000fe200078ec0ff */
[----:B------:R-:W-:Y:S01]  /*85f0*/  FMUL.FTZ R31, R15, R21 ;  /* 0x000000150f1f7220 */ /* 0x000fe20000410000 */
[C---:B------:R-:W-:Y:S01]  /*8600*/  LOP3.LUT R8, R25.reuse, 0xffff0000, RZ, 0xc0, !PT ;  /* 0xffff000019087812 */ /* 0x040fe200078ec0ff */
[----:B------:R-:W-:Y:S01]  /*8610*/  IMAD.U32 R15, R25, 0x10000, RZ ;  /* 0x00010000190f7824 */ /* 0x000fe200078e00ff */
[----:B------:R-:W-:Y:S01]  /*8620*/  LOP3.LUT R20, R20, 0xffff0000, RZ, 0xc0, !PT ;  /* 0xffff000014147812 */ /* 0x000fe200078ec0ff */
        /* <DEDUP_REMOVED lines=12> */
[----:B------:R-:W-:-:S05]  /*86f0*/  F2FP.BF16.F32.PACK_AB R5, R8, R5 ;  /* 0x000000050805723e */ /* 0x000fca00000010ff */
[----:B------:R1:W-:Y:S02]  /*8700*/  STS.128 [R3+0x1a400], R4 ;  /* 0x01a4000403007388 */ /* 0x0003e40000000c00 */
.L_x_2757:
[----:B------:R-:W-:Y:S05]  /*8710*/  BSYNC B1 ;  /* 0x0000000000017941 */ /* 0x000fea0003800000 */
.L_x_2756:
[----:B------:R-:W-:Y:S05]  /*8720*/  @P1 BRA `(.L_x_2755) ;  /* 0x0000001400e81947 */ /* 0x000fea0003800000 */
[----:B-1----:R-:W1:Y:S01]  /*8730*/  LDS.128 R4, [R0+0x2000] ;  /* 0x0020000000047984 */ /* 0x002e620000000c00 */
[----:B------:R-:W-:Y:S02]  /*8740*/  SHF.R.U64 R3, R12, 0x10, R13 ;  /* 0x000000100c037819 */ /* 0x000fe4000000120d */
[----:B------:R-:W-:Y:S02]  /*8750*/  SHF.R.U32.HI R15, RZ, 0x10, R11 ;  /* 0x00000010ff0f7819 */ /* 0x000fe4000001160b */
[----:B------:R-:W-:Y:S02]  /*8760*/  SHF.R.U32.HI R12, RZ, 0x10, R13 ;  /* 0x00000010ff0c7819 */ /* 0x000fe4000001160d */
[----:B------:R-:W-:Y:S02]  /*8770*/  PRMT R15, R47, 0x5410, R15 ;  /* 0x000054102f0f7816 */ /* 0x000fe4000000000f */
[----:B------:R-:W-:Y:S02]  /*8780*/  PRMT R12, R42, 0x5432, R12 ;  /* 0x000054322a0c7816 */ /* 0x000fe4000000000c */
[----:B------:R-:W-:Y:S01]  /*8790*/  SHF.R.U64 R14, R10, 0x10, R11 ;  /* 0x000000100a0e7819 */ /* 0x000fe2000000120b */
[C---:B------:R-:W-:Y:S01]  /*87a0*/  IMAD.U32 R20, R15.reuse, 0x10000, RZ ;  /* 0x000100000f147824 */ /* 0x040fe200078e00ff */
[----:B------:R-:W-:Y:S01]  /*87b0*/  LOP3.LUT R15, R15, 0xffff0000, RZ, 0xc0, !PT ;  /* 0xffff00000f0f7812 */ /* 0x000fe200078ec0ff */
[C---:B------:R-:W-:Y:S01]  /*87c0*/  IMAD.U32 R13, R12.reuse, 0x10000, RZ ;  /* 0x000100000c0d7824 */ /* 0x040fe200078e00ff */
[----:B------:R-:W-:-:S02]  /*87d0*/  LOP3.LUT R12, R12, 0xffff0000, RZ, 0xc0, !PT ;  /* 0xffff00000c0c7812 */ /* 0x000fc400078ec0ff */
[----:B------:R-:W-:Y:S02]  /*87e0*/  PRMT R11, R48, 0x5410, R3 ;  /* 0x00005410300b7816 */ /* 0x000fe40000000003 */
[----:B------:R-:W-:Y:S02]  /*87f0*/  PRMT R14, R45, 0x5432, R14 ;  /* 0x000054322d0e7816 */ /* 0x000fe4000000000e */
[C---:B-1----:R-:W-:Y:S01]  /*8800*/  LOP3.LUT R9, R6.reuse, 0xffff0000, RZ, 0xc0, !PT ;  /* 0xffff000006097812 */ /* 0x042fe200078ec0ff */
[C---:B------:R-:W-:Y:S01]  /*8810*/  IMAD.U32 R10, R7.reuse, 0x10000, RZ ;  /* 0x00010000070a7824 */ /* 0x040fe200078e00ff */
[----:B------:R-:W-:Y:S01]  /*8820*/  LOP3.LUT R7, R7, 0xffff0000, RZ, 0xc0, !PT ;  /* 0xffff000007077812 */ /* 0x000fe200078ec0ff */
[----:B------:R-:W-:Y:S02]  /*8830*/  IMAD.U32 R8, R6, 0x10000, RZ ;  /* 0x0001000006087824 */ /* 0x000fe400078e00ff */
[C---:B------:R-:W-:Y:S01]  /*8840*/  FMUL.FTZ R21, R9.reuse, R20 ;  /* 0x0000001409157220 */ /* 0x040fe20000410000 */
[----:B------:R-:W-:Y:S01]  /*8850*/  FMUL.FTZ R9, R9, R13 ;  /* 0x0000000d09097220 */ /* 0x000fe20000410000 */
[----:B------:R-:W-:Y:S01]  /*8860*/  FMUL.FTZ R25, R7, R15 ;  /* 0x0000000f07197220 */ /* 0x000fe20000410000 */
[----:B------:R-:W-:-:S02]  /*8870*/  IMAD.U32 R3, R4, 0x10000, RZ ;  /* 0x0001000004037824 */ /* 0x000fc400078e00ff */
[C---:B------:R-:W-:Y:S01]  /*8880*/  FFMA.FTZ R21, R8.reuse, R13, -R21 ;  /* 0x0000000d08157223 */ /* 0x040fe20000010815 */
        /* <DEDUP_REMOVED lines=9> */
[----:B------:R-:W-:Y:S01]  /*8920*/  LOP3.LUT R11, R11, 0xffff0000, RZ, 0xc0, !PT ;  /* 0xffff00000b0b7812 */ /* 0x000fe200078ec0ff */
        /* <DEDUP_REMOVED lines=13> */
[----:B------:R3:W-:Y:S01]  /*8a00*/  STS.128 [R0+0x2000], R4 ;  /* 0x0020000400007388 */ /* 0x0007e20000000c00 */
[----:B------:R-:W-:Y:S05]  /*8a10*/  BRA `(.L_x_2755) ;  /* 0x00000014002c7947 */ /* 0x000fea0003800000 */
.L_x_2742:
[----:B------:R-:W1:Y:S01]  /*8a20*/  LDC R36, c[0x0][0x448] ;  /* 0x00011200ff247b82 */ /* 0x000e620000000800 */
[----:B------:R-:W-:Y:S01]  /*8a30*/  IMAD R3, R26, 0x40, R41 ;  /* 0x000000401a037824 */ /* 0x000fe200078e0229 */
[----:B------:R-:W-:Y:S01]  /*8a40*/  ULDC.64 UR4, c[0x0][0x3f8] ;  /* 0x0000fe0000047ab9 */ /* 0x000fe20000000a00 */
[----:B------:R-:W-:Y:S01]  /*8a50*/  ULDC.64 UR6, c[0x0][0x408] ;  /* 0x0001020000067ab9 */ /* 0x000fe20000000a00 */
[----:B------:R-:W-:Y:S01]  /*8a60*/  IMAD.MOV.U32 R26, RZ, RZ, R24 ;  /* 0x000000ffff1a7224 */ /* 0x000fe200078e0018 */
[----:B------:R-:W-:Y:S01]  /*8a70*/  SHF.R.S32.HI R43, RZ, 0x1f, R16 ;  /* 0x0000001fff2b7819 */ /* 0x000fe20000011410 */
[----:B------:R-:W-:Y:S01]  /*8a80*/  IMAD.MOV.U32 R4, RZ, RZ, R152 ;  /* 0x000000ffff047224 */ /* 0x000fe200078e0098 */
[----:B-1----:R-:W-:-:S13]  /*8a90*/  ISETP.NE.AND P0, PT, R36, 0x1, PT ;  /* 0x000000012400780c */ /* 0x002fda0003f05270 */
[----:B------:R-:W1:Y:S08]  /*8aa0*/  @P0 LDC R0, c[0x0][0x44c] ;  /* 0x00011300ff000b82 */ /* 0x000e700000000800 */
[----:B------:R-:W2:Y:S01]  /*8ab0*/  @P0 LDC R5, c[0x0][0x450] ;  /* 0x00011400ff050b82 */ /* 0x000ea20000000800 */
[----:B-1----:R-:W-:-:S05]  /*8ac0*/  @P0 IMAD.HI.U32 R0, R3, R0, RZ ;  /* 0x0000000003000227 */ /* 0x002fca00078e00ff */
[----:B--2---:R-:W-:Y:S01]  /*8ad0*/  @P0 SHF.R.U32.HI R3, RZ, R5, R0 ;  /* 0x00000005ff030219 */ /* 0x004fe20000011600 */
[----:B------:R-:W-:-:S03]  /*8ae0*/  IMAD.MOV.U32 R5, RZ, RZ, R29 ;  /* 0x000000ffff057224 */ /* 0x000fc600078e001d */
        /* <DEDUP_REMOVED lines=17> */
[----:B------:R-:W1:Y:S01]  /*8c00*/  LDC R39, c[0x0][0x3f4] ;  /* 0x0000fd00ff277b82 */ /* 0x000e620000000800 */
[----:B------:R-:W2:Y:S01]  /*8c10*/  SHFL.IDX PT, R3, R25, RZ, 0x1c1f ;  /* 0x001c1fff19037589 */ /* 0x000ea200000e0000 */
[----:B------:R-:W-:-:S03]  /*8c20*/  IMAD R36, R203, R36, RZ ;  /* 0x00000024cb247224 */ /* 0x000fc600078e02ff */
[----:B------:R-:W3:Y:S04]  /*8c30*/  SHFL.IDX PT, R0, R26, RZ, 0x1c1f ;  /* 0x001c1fff1a007589 */ /* 0x000ee800000e0000 */
[----:B------:R-:W4:Y:S04]  /*8c40*/  SHFL.IDX PT, R14, R27, RZ, 0x1c1f ;  /* 0x001c1fff1b0e7589 */ /* 0x000f2800000e0000 */
[----:B------:R-:W5:Y:S01]  /*8c50*/  SHFL.IDX PT, R4, R24, RZ, 0x1c1f ;  /* 0x001c1fff18047589 */ /* 0x000f6200000e0000 */
[----:B-1----:R-:W-:-:S04]  /*8c60*/  ISETP.GE.AND P0, PT, R16, R39, PT ;  /* 0x000000271000720c */ /* 0x002fc80003f06270 */
[----:B------:R-:W-:-:S13]  /*8c70*/  ISETP.GE.OR P1, PT, R41, R36, P0 ;  /* 0x000000242900720c */ /* 0x000fda0000726670 */
[C---:B------:R-:W-:Y:S01]  /*8c80*/  @!P1 IMAD.SHL.U32 R5, R16.reuse, 0x2, RZ ;  /* 0x0000000210059824 */ /* 0x040fe200078e00ff */
[----:B------:R-:W-:-:S04]  /*8c90*/  @!P1 SHF.L.U64.HI R21, R16, 0x1, R43 ;  /* 0x0000000110159819 */ /* 0x000fc8000001022b */
[----:B--2---:R-:W-:-:S05]  /*8ca0*/  @!P1 IADD3 R6, P2, R3, R5, RZ ;  /* 0x0000000503069210 */ /* 0x004fca0007f5e0ff */
[----:B---3--:R-:W-:-:S05]  /*8cb0*/  @!P1 IMAD.X R7, R0, 0x1, R21, P2 ;  /* 0x0000000100079824 */ /* 0x008fca00010e0615 */
[----:B------:R-:W2:Y:S01]  /*8cc0*/  @!P1 LD.E.128 R8, desc[UR38][R6.64] ;  /* 0x0000002606089980 */ /* 0x000ea2000c101d00 */
[----:B----4-:R-:W-:-:S05]  /*8cd0*/  @!P1 IADD3 R14, P2, R14, R5, RZ ;  /* 0x000000050e0e9210 */ /* 0x010fca0007f5e0ff */
[----:B-----5:R-:W-:-:S04]  /*8ce0*/  @!P1 IMAD.X R3, R4, 0x1, R21, P2 ;  /* 0x0000000104039824 */ /* 0x020fc800010e0615 */
[----:B------:R-:W-:-:S05]  /*8cf0*/  @!P1 IMAD.MOV.U32 R15, RZ, RZ, R3 ;  /* 0x000000ffff0f9224 */ /* 0x000fca00078e0003 */
[----:B------:R1:W3:Y:S01]  /*8d00*/  @!P1 LD.E.128 R4, desc[UR38][R14.64] ;  /* 0x000000260e049980 */ /* 0x0002e2000c101d00 */
[----:B------:R-:W-:Y:S02]  /*8d10*/  CS2R R20, SRZ ;  /* 0x0000000000147805 */ /* 0x000fe4000001ff00 */
[----:B------:R-:W-:Y:S02]  /*8d20*/  CS2R R28, SRZ ;  /* 0x00000000001c7805 */ /* 0x000fe4000001ff00 */
[----:B------:R-:W-:Y:S01]  /*8d30*/  CS2R R30, SRZ ;  /* 0x00000000001e7805 */ /* 0x000fe2000001ff00 */
[----:B------:R-:W4:Y:S01]  /*8d40*/  SHFL.IDX PT, R24, R24, 0x1, 0x1c1f ;  /* 0x003c1f0018187f89 */ /* 0x000f2200000e0000 */
[----:B------:R-:W-:-:S03]  /*8d50*/  CS2R R32, SRZ ;  /* 0x0000000000207805 */ /* 0x000fc6000001ff00 */
[----:B-1----:R1:W0:Y:S01]  /*8d60*/  SHFL.IDX PT, R14, R27, 0x1, 0x1c1f ;  /* 0x003c1f001b0e7f89 */ /* 0x00222200000e0000 */
[----:B--2---:R-:W-:Y:S02]  /*8d70*/  @!P1 IMAD.MOV.U32 R20, RZ, RZ, R8 ;  /* 0x000000ffff149224 */ /* 0x004fe400078e0008 */
[----:B------:R-:W-:Y:S02]  /*8d80*/  @!P1 IMAD.MOV.U32 R21, RZ, RZ, R9 ;  /* 0x000000ffff159224 */ /* 0x000fe400078e0009 */
[----:B------:R-:W-:Y:S02]  /*8d90*/  IMAD.MOV.U32 R0, RZ, RZ, R20 ;  /* 0x000000ffff007224 */ /* 0x000fe400078e0014 */
[----:B------:R-:W-:Y:S02]  /*8da0*/  IMAD.MOV.U32 R3, RZ, RZ, R21 ;  /* 0x000000ffff037224 */ /* 0x000fe400078e0015 */
[----:B------:R-:W-:Y:S01]  /*8db0*/  @!P1 IMAD.MOV.U32 R28, RZ, RZ, R10 ;  /* 0x000000ffff1c9224 */ /* 0x000fe200078e000a */
[----:B------:R-:W-:Y:S01]  /*8dc0*/  PRMT R37, R37, 0x5410, R0 ;  /* 0x0000541025257816 */ /* 0x000fe20000000000 */
[----:B------:R-:W-:Y:S01]  /*8dd0*/  @!P1 IMAD.MOV.U32 R29, RZ, RZ, R11 ;  /* 0x000000ffff1d9224 */ /* 0x000fe200078e000b */
[----:B------:R-:W-:Y:S01]  /*8de0*/  PRMT R49, R49, 0x5410, R3 ;  /* 0x0000541031317816 */ /* 0x000fe20000000003 */
[----:B------:R1:W2:Y:S01]  /*8df0*/  SHFL.IDX PT, R0, R26, 0x1, 0x1c1f ;  /* 0x003c1f001a007f89 */ /* 0x0002a200000e0000 */
[----:B------:R-:W-:-:S02]  /*8e00*/  IMAD.MOV.U32 R8, RZ, RZ, R28 ;  /* 0x000000ffff087224 */ /* 0x000fc400078e001c */
[----:B---3--:R-:W-:Y:S01]  /*8e10*/  @!P1 IMAD.MOV.U32 R30, RZ, RZ, R4 ;  /* 0x000000ffff1e9224 */ /* 0x008fe200078e0004 */
[----:B------:R1:W3:Y:S01]  /*8e20*/  SHFL.IDX PT, R3, R25, 0x1, 0x1c1f ;  /* 0x003c1f0019037f89 */ /* 0x0002e200000e0000 */
[----:B------:R-:W-:Y:S01]  /*8e30*/  @!P1 IMAD.MOV.U32 R31, RZ, RZ, R5 ;  /* 0x000000ffff1f9224 */ /* 0x000fe200078e0005 */
[----:B------:R-:W-:Y:S01]  /*8e40*/  PRMT R35, R8, 0x7610, R35 ;  /* 0x0000761008237816 */ /* 0x000fe20000000023 */
[----:B------:R-:W-:Y:S02]  /*8e50*/  @!P1 IMAD.MOV.U32 R33, RZ, RZ, R7 ;  /* 0x000000ffff219224 */ /* 0x000fe400078e0007 */
[----:B------:R-:W-:Y:S02]  /*8e60*/  @!P1 IMAD.MOV.U32 R32, RZ, RZ, R6 ;  /* 0x000000ffff209224 */ /* 0x000fe400078e0006 */
[----:B------:R-:W-:Y:S02]  /*8e70*/  IMAD.MOV.U32 R4, RZ, RZ, R30 ;  /* 0x000000ffff047224 */ /* 0x000fe400078e001e */
[----:B------:R-:W-:-:S02]  /*8e80*/  IMAD.MOV.U32 R5, RZ, RZ, R31 ;  /* 0x000000ffff057224 */ /* 0x000fc400078e001f */
[----:B------:R-:W-:Y:S01]  /*8e90*/  IMAD.MOV.U32 R7, RZ, RZ, R33 ;  /* 0x000000ffff077224 */ /* 0x000fe200078e0021 */
[----:B------:R-:W-:Y:S01]  /*8ea0*/  PRMT R35, R35, 0x5410, R4 ;  /* 0x0000541023237816 */ /* 0x000fe20000000004 */
[----:B------:R-:W-:Y:S02]  /*8eb0*/  IMAD.MOV.U32 R9, RZ, RZ, R29 ;  /* 0x000000ffff097224 */ /* 0x000fe400078e001d */
[----:B------:R-:W-:Y:S01]  /*8ec0*/  IMAD.MOV.U32 R6, RZ, RZ, R32 ;  /* 0x000000ffff067224 */ /* 0x000fe200078e0020 */
[----:B------:R-:W-:Y:S02]  /*8ed0*/  PRMT R45, R7, 0x5410, R5 ;  /* 0x00005410072d7816 */ /* 0x000fe40000000005 */
[----:B------:R-:W-:Y:S02]  /*8ee0*/  CS2R R4, SRZ ;  /* 0x0000000000047805 */ /* 0x000fe4000001ff00 */
[----:B------:R-:W-:Y:S02]  /*8ef0*/  PRMT R37, R9, 0x7610, R37 ;  /* 0x0000761009257816 */ /* 0x000fe40000000025 */
[----:B012-4-:R-:W-:-:S07]  /*8f00*/  PRMT R48, R48, 0x5410, R6 ;  /* 0x0000541030307816 */ /* 0x017fce0000000006 */
.L_x_3081:
[----:B------:R-:W-:Y:S01]  /*8f10*/  VIADD R41, R41, 0x40 ;  /* 0x0000004029297836 */ /* 0x000fe20000000000 */
[----:B------:R-:W-:Y:S01]  /*8f20*/  LEA.HI R6, R232, R232, RZ, 0x1 ;  /* 0x000000e8e8067211 */ /* 0x000fe200078f08ff */
[----:B------:R-:W-:Y:S01]  /*8f30*/  BSSY B1, `(.L_x_2759) ;  /* 0x0000015000017945 */ /* 0x000fe20003800000 */
[----:B------:R-:W-:Y:S02]  /*8f40*/  CS2R R8, SRZ ;  /* 0x0000000000087805 */ /* 0x000fe4000001ff00 */
[----:B------:R-:W-:Y:S02]  /*8f50*/  CS2R R10, SRZ ;  /* 0x00000000000a7805 */ /* 0x000fe4000001ff00 */
[----:B------:R-:W-:Y:S02]  /*8f60*/  ISETP.GE.AND P1, PT, R41, R36, PT ;  /* 0x000000242900720c */ /* 0x000fe40003f26270 */
[----:B------:R-:W-:-:S05]  /*8f70*/  LOP3.LUT R7, R6, 0xfffffffe, RZ, 0xc0, !PT ;  /* 0xfffffffe06077812 */ /* 0x000fca00078ec0ff */
[----:B------:R-:W-:Y:S01]  /*8f80*/  IMAD.IADD R12, R232, 0x1, -R7 ;  /* 0x00000001e80c7824 */ /* 0x000fe200078e0a07 */
[----:B------:R-:W-:-:S04]  /*8f90*/  CS2R R6, SRZ ;  /* 0x0000000000067805 */ /* 0x000fc8000001ff00 */
[----:B------:R-:W-:Y:S01]  /*8fa0*/  SHF.L.U32 R12, R12, 0x1f, RZ ;  /* 0x0000001f0c0c7819 */ /* 0x000fe200000006ff */
[----:B------:R-:W-:Y:S06]  /*8fb0*/  @P1 BRA `(.L_x_2760) ;  /* 0x0000000000301947 */ /* 0x000fec0003800000 */
[----:B------:R-:W-:Y:S02]  /*8fc0*/  CS2R R6, SRZ ;  /* 0x0000000000067805 */ /* 0x000fe4000001ff00 */
[----:B------:R-:W-:Y:S02]  /*8fd0*/  CS2R R8, SRZ ;  /* 0x0000000000087805 */ /* 0x000fe4000001ff00 */
[----:B------:R-:W-:Y:S01]  /*8fe0*/  CS2R R10, SRZ ;  /* 0x00000000000a7805 */ /* 0x000fe2000001ff00 */
[----:B------:R-:W-:Y:S06]  /*8ff0*/  @P0 BRA `(.L_x_2760) ;  /* 0x0000000000200947 */ /* 0x000fec0003800000 */
[C---:B------:R-:W-:Y:S01]  /*9000*/  IMAD.SHL.U32 R4, R16.reuse, 0x2, RZ ;  /* 0x0000000210047824 */ /* 0x040fe200078e00ff */
[----:B------:R-:W-:-:S04]  /*9010*/  SHF.L.U64.HI R5, R16, 0x1, R43 ;  /* 0x0000000110057819 */ /* 0x000fc8000001022b */
[-C--:B---3--:R-:W-:Y:S02]  /*9020*/  IADD3 R8, P1, R3, R4.reuse, RZ ;  /* 0x0000000403087210 */ /* 0x088fe40007f3e0ff */
[----:B------:R-:W-:-:S03]  /*9030*/  IADD3 R4, P2, R14, R4, RZ ;  /* 0x000000040e047210 */ /* 0x000fc60007f5e0ff */
[--C-:B------:R-:W-:Y:S02]  /*9040*/  IMAD.X R9, R0, 0x1, R5.reuse, P1 ;  /* 0x0000000100097824 */ /* 0x100fe400008e0605 */
[----:B------:R-:W-:-:S04]  /*9050*/  IMAD.X R5, R24, 0x1, R5, P2 ;  /* 0x0000000118057824 */ /* 0x000fc800010e0605 */
[----:B------:R-:W5:Y:S04]  /*9060*/  LD.E.128 R8, desc[UR38][R8.64] ;  /* 0x0000002608087980 */ /* 0x000f68000c101d00 */
[----:B------:R-:W5:Y:S02]  /*9070*/  LD.E.128 R4, desc[UR38][R4.64] ;  /* 0x0000002604047980 */ /* 0x000f64000c101d00 */
.L_x_2760:
[----:B------:R-:W-:Y:S05]  /*9080*/  BSYNC B1 ;  /* 0x0000000000017941 */ /* 0x000fea0003800000 */
.L_x_2759:
[----:B------:R-:W0:Y:S01]  /*9090*/  SYNCS.PHASECHK.TRANS64.TRYWAIT P1, [R19+URZ+0x22800], R12 ;  /* 0x0228000c130075a7 */ /* 0x000e22000802017f */
[----:B-----5:R-:W-:Y:S01]  /*90a0*/  IMAD.MOV.U32 R0, RZ, RZ, R4 ;  /* 0x000000ffff007224 */ /* 0x020fe200078e0004 */
[----:B------:R-:W-:Y:S01]  /*90b0*/  VIADDMNMX R36, R36, -R209, 0x80, PT ;  /* 0x0000008024247446 */ /* 0x000fe200038009d1 */
[----:B---3--:R-:W-:Y:S01]  /*90c0*/  IMAD.MOV.U32 R3, RZ, RZ, R5 ;  /* 0x000000ffff037224 */ /* 0x008fe200078e0005 */
[----:B------:R-:W-:Y:S01]  /*90d0*/  BSSY B1, `(.L_x_2761) ;  /* 0x000000f000017945 */ /* 0x000fe20003800000 */
[----:B------:R-:W-:Y:S01]  /*90e0*/  IMAD.MOV.U32 R13, RZ, RZ, R8 ;  /* 0x000000ffff0d7224 */ /* 0x000fe200078e0008 */
[-C--:B------:R-:W-:Y:S01]  /*90f0*/  ISETP.GE.OR P2, PT, R23, R36.reuse, P0 ;  /* 0x000000241700720c */ /* 0x080fe20000746670 */
[----:B------:R-:W-:Y:S01]  /*9100*/  IMAD.MOV.U32 R14, RZ, RZ, R9 ;  /* 0x000000ffff0e7224 */ /* 0x000fe200078e0009 */
[----:B------:R-:W-:Y:S01]  /*9110*/  PRMT R54, R3, 0x5410, R0 ;  /* 0x0000541003367816 */ /* 0x000fe20000000000 */
[----:B------:R-:W-:Y:S01]  /*9120*/  IMAD.MOV.U32 R0, RZ, RZ, R6 ;  /* 0x000000ffff007224 */ /* 0x000fe200078e0006 */
[----:B------:R-:W-:Y:S01]  /*9130*/  ISETP.GE.OR P0, PT, R231, R36, P0 ;  /* 0x00000024e700720c */ /* 0x000fe20000706670 */
[----:B------:R-:W-:Y:S01]  /*9140*/  IMAD.MOV.U32 R3, RZ, RZ, R7 ;  /* 0x000000ffff037224 */ /* 0x000fe200078e0007 */
[----:B------:R-:W-:-:S02]  /*9150*/  PRMT R57, R13, 0x7610, R57 ;  /* 0x000076100d397816 */ /* 0x000fc40000000039 */
[----:B------:R-:W-:Y:S01]  /*9160*/  PRMT R55, R0, 0x7610, R55 ;  /* 0x0000761000377816 */ /* 0x000fe20000000037 */
[----:B------:R-:W-:Y:S01]  /*9170*/  IMAD.MOV.U32 R0, RZ, RZ, R10 ;  /* 0x000000ffff007224 */ /* 0x000fe200078e000a */
[----:B------:R-:W-:Y:S01]  /*9180*/  PRMT R56, R3, 0x7610, R56 ;  /* 0x0000761003387816 */ /* 0x000fe20000000038 */
[----:B------:R-:W-:Y:S01]  /*9190*/  IMAD.MOV.U32 R3, RZ, RZ, R11 ;  /* 0x000000ffff037224 */ /* 0x000fe200078e000b */
[----:B------:R-:W-:Y:S01]  /*91a0*/  PRMT R58, R14, 0x7610, R58 ;  /* 0x000076100e3a7816 */ /* 0x000fe2000000003a */
[----:B0-----:R-:W-:Y:S06]  /*91b0*/  @!P1 BRA `(.L_x_2762) ;  /* 0x000001c800d09947 */ /* 0x001fec0003800000 */
.L_x_3082:
[----:B------:R-:W-:Y:S05]  /*91c0*/  BSYNC B1 ;  /* 0x0000000000017941 */ /* 0x000fea0003800000 */
.L_x_2761:
[----:B------:R-:W-:Y:S04]  /*91d0*/  BSSY B1, `(.L_x_2763) ;  /* 0x000006a000017945 */ /* 0x000fe80003800000 */
[----:B------:R-:W-:Y:S05]  /*91e0*/  @P2 BRA `(.L_x_2764) ;  /* 0x0000000400a02947 */ /* 0x000fea0003800000 */
[----:B------:R-:W-:Y:S01]  /*91f0*/  IMAD.SHL.U32 R38, R38, 0x40, RZ ;  /* 0x0000004026267824 */ /* 0x000fe200078e00ff */
[----:B------:R-:W-:Y:S01]  /*9200*/  SHF.R.U64 R42, R30, 0x10, R31 ;  /* 0x000000101e2a7819 */ /* 0x000fe2000000121f */
[----:B------:R-:W-:Y:S01]  /*9210*/  IMAD.IADD R14, R16, 0x1, R39 ;  /* 0x00000001100e7824 */ /* 0x000fe200078e0227 */
[--C-:B------:R-:W-:Y:S02]  /*9220*/  SHF.R.U32.HI R40, RZ, 0x10, R21.reuse ;  /* 0x00000010ff287819 */ /* 0x100fe40000011615 */
[----:B------:R-:W-:Y:S02]  /*9230*/  LOP3.LUT R15, R38, 0x1c0, RZ, 0xc0, !PT ;  /* 0x000001c0260f7812 */ /* 0x000fe400078ec0ff */
[----:B------:R-:W-:Y:S02]  /*9240*/  SHF.R.U64 R38, R20, 0x10, R21 ;  /* 0x0000001014267819 */ /* 0x000fe40000001215 */
[----:B0-----:R-:W-:Y:S02]  /*9250*/  LOP3.LUT R12, R15, 0x38, R16, 0xf8, !PT ;  /* 0x000000380f0c7812 */ /* 0x001fe400078ef810 */
[----:B------:R-:W-:-:S02]  /*9260*/  SHF.R.U32.HI R25, RZ, 0x3, R15 ;  /* 0x00000003ff197819 */ /* 0x000fc4000001160f */
[----:B------:R-:W-:Y:S02]  /*9270*/  LOP3.LUT R14, R15, 0x38, R14, 0xf8, !PT ;  /* 0x000000380f0e7812 */ /* 0x000fe400078ef80e */
[-C--:B------:R-:W-:Y:S02]  /*9280*/  LOP3.LUT R13, R12, R25.reuse, RZ, 0x3c, !PT ;  /* 0x000000190c0d7212 */ /* 0x080fe400078e3cff */
[----:B------:R-:W-:Y:S02]  /*9290*/  PRMT R42, R35, 0x5432, R42 ;  /* 0x00005432232a7816 */ /* 0x000fe4000000002a */
[----:B------:R-:W-:Y:S01]  /*92a0*/  SHF.R.U64 R20, R28, 0x10, R29 ;  /* 0x000000101c147819 */ /* 0x000fe2000000121d */
[----:B------:R-:W-:Y:S01]  /*92b0*/  IMAD R36, R220, 0x200, R13 ;  /* 0x00000200dc247824 */ /* 0x000fe200078e020d */
[----:B------:R-:W-:Y:S01]  /*92c0*/  LOP3.LUT R13, R14, R25, RZ, 0x3c, !PT ;  /* 0x000000190e0d7212 */ /* 0x000fe200078e3cff */
[----:B------:R-:W-:Y:S01]  /*92d0*/  IMAD.U32 R43, R42, 0x10000, RZ ;  /* 0x000100002a2b7824 */ /* 0x000fe200078e00ff */
[----:B------:R-:W-:Y:S01]  /*92e0*/  PRMT R38, R37, 0x5432, R38 ;  /* 0x0000543225267816 */ /* 0x000fe20000000026 */
[----:B------:R-:W-:Y:S01]  /*92f0*/  IMAD R36, R36, 0x2, R19 ;  /* 0x0000000224247824 */ /* 0x000fe200078e0213 */
[----:B------:R-:W-:Y:S01]  /*9300*/  SHF.R.U32.HI R44, RZ, 0x10, R31 ;  /* 0x00000010ff2c7819 */ /* 0x000fe2000001161f */
[----:B------:R-:W-:Y:S01]  /*9310*/  IMAD R24, R220, 0x200, R13 ;  /* 0x00000200dc187824 */ /* 0x000fe200078e020d */
[----:B------:R-:W-:-:S02]  /*9320*/  PRMT R40, R49, 0x5432, R40 ;  /* 0x0000543231287816 */ /* 0x000fc40000000028 */
[----:B------:R-:W0:Y:S01]  /*9330*/  LDS.128 R12, [R36+0x18400] ;  /* 0x01840000240c7984 */ /* 0x000e220000000c00 */
[----:B------:R-:W-:Y:S01]  /*9340*/  IMAD R52, R24, 0x2, R19 ;  /* 0x0000000218347824 */ /* 0x000fe200078e0213 */
[----:B------:R-:W-:Y:S01]  /*9350*/  PRMT R41, R35, 0x5410, R20 ;  /* 0x0000541023297816 */ /* 0x000fe20000000014 */
[----:B------:R-:W-:Y:S01]  /*9360*/  IMAD.U32 R35, R38, 0x10000, RZ ;  /* 0x0001000026237824 */ /* 0x000fe200078e00ff */
[----:B------:R-:W-:Y:S02]  /*9370*/  SHF.R.U32.HI R47, RZ, 0x10, R33 ;  /* 0x00000010ff2f7819 */ /* 0x000fe40000011621 */
[----:B------:R-:W1:Y:S01]  /*9380*/  LDS.128 R24, [R52+0x18400] ;  /* 0x0184000034187984 */ /* 0x000e620000000c00 */
[C---:B------:R-:W-:Y:S02]  /*9390*/  PRMT R44, R45.reuse, 0x5432, R44 ;  /* 0x000054322d2c7816 */ /* 0x040fe4000000002c */
[----:B------:R-:W-:Y:S02]  /*93a0*/  PRMT R47, R45, 0x5410, R47 ;  /* 0x000054102d2f7816 */ /* 0x000fe4000000002f */
[----:B------:R-:W-:-:S02]  /*93b0*/  SHF.R.U64 R46, R32, 0x10, R33 ;  /* 0x00000010202e7819 */ /* 0x000fc40000001221 */
[----:B------:R-:W-:Y:S02]  /*93c0*/  LOP3.LUT R45, R42, 0xffff0000, RZ, 0xc0, !PT ;  /* 0xffff00002a2d7812 */ /* 0x000fe400078ec0ff */
[----:B------:R-:W-:Y:S02]  /*93d0*/  SHF.R.U32.HI R28, RZ, 0x10, R29 ;  /* 0x00000010ff1c7819 */ /* 0x000fe4000001161d */
[----:B------:R-:W-:Y:S02]  /*93e0*/  PRMT R46, R48, 0x5432, R46 ;  /* 0x00005432302e7816 */ /* 0x000fe4000000002e */
[----:B------:R-:W-:Y:S01]  /*93f0*/  PRMT R37, R37, 0x5410, R28 ;  /* 0x0000541025257816 */ /* 0x000fe2000000001c */
[C---:B0-----:R-:W-:Y:S01]  /*9400*/  IMAD.U32 R20, R12.reuse, 0x10000, RZ ;  /* 0x000100000c147824 */ /* 0x041fe200078e00ff */
        /* <DEDUP_REMOVED lines=14> */
[----:B------:R-:W-:Y:S01]  /*94f0*/  LOP3.LUT R35, R38, 0xffff0000, RZ, 0xc0, !PT ;  /* 0xffff000026237812 */ /* 0x000fe200078ec0ff */
[----:B------:R-:W-:Y:S01]  /*9500*/  FFMA.FTZ R51, R20, R43, R51 ;  /* 0x0000002b14337223 */ /* 0x000fe20000010033 */
[----:B------:R-:W-:Y:S02]  /*9510*/  IMAD.U32 R20, R40, 0x10000, RZ ;  /* 0x0001000028147824 */ /* 0x000fe400078e00ff */
[----:B------:R-:W-:Y:S01]  /*9520*/  FMUL.FTZ R48, R31, R30 ;  /* 0x0000001e1f307220 */ /* 0x000fe20000410000 */
[----:B------:R-:W-:Y:S02]  /*9530*/  IMAD.U32 R33, R27, 0x10000, RZ ;  /* 0x000100001b217824 */ /* 0x000fe400078e00ff */
[----:B------:R-:W-:Y:S01]  /*9540*/  FMUL.FTZ R43, R24, R35 ;  /* 0x00000023182b7220 */ /* 0x000fe20000410000 */
[----:B------:R-:W-:-:S02]  /*9550*/  IMAD.U32 R24, R47, 0x10000, RZ ;  /* 0x000100002f187824 */ /* 0x000fc400078e00ff */
[C---:B------:R-:W-:Y:S01]  /*9560*/  FFMA.FTZ R38, R12.reuse, R35, -R53 ;  /* 0x000000230c267223 */ /* 0x040fe20000010835 */
[-C--:B------:R-:W-:Y:S01]  /*9570*/  FMUL.FTZ R31, R31, R20.reuse ;  /* 0x000000141f1f7220 */ /* 0x080fe20000410000 */
[----:B------:R-:W-:Y:S01]  /*9580*/  FFMA.FTZ R42, R12, R45, R43 ;  /* 0x0000002d0c2a7223 */ /* 0x000fe2000001002b */
[----:B------:R-:W-:Y:S01]  /*9590*/  FFMA.FTZ R48, R21, R20, -R48 ;  /* 0x0000001415307223 */ /* 0x000fe20000010830 */
[----:B------:R-:W-:Y:S02]  /*95a0*/  IMAD.U32 R12, R37, 0x10000, RZ ;  /* 0x00010000250c7824 */ /* 0x000fe400078e00ff */
[----:B------:R-:W-:Y:S01]  /*95b0*/  FMUL.FTZ R20, R33, R24 ;  /* 0x0000001821147220 */ /* 0x000fe20000410000 */
[----:B------:R-:W-:Y:S01]  /*95c0*/  LOP3.LUT R40, R40, 0xffff0000, RZ, 0xc0, !PT ;  /* 0xffff000028287812 */ /* 0x000fe200078ec0ff */
[----:B------:R-:W-:Y:S01]  /*95d0*/  FFMA.FTZ R30, R21, R30, R31 ;  /* 0x0000001e151e7223 */ /* 0x000fe2000001001f */
[----:B------:R-:W-:Y:S01]  /*95e0*/  LOP3.LUT R44, R44, 0xffff0000, RZ, 0xc0, !PT ;  /* 0xffff00002c2c7812 */ /* 0x000fe200078ec0ff */
[-C--:B------:R-:W-:Y:S01]  /*95f0*/  FMUL.FTZ R50, R33, R12.reuse ;  /* 0x0000000c21327220 */ /* 0x080fe20000410000 */
[----:B------:R-:W-:Y:S01]  /*9600*/  FFMA.FTZ R43, R29, R12, -R20 ;  /* 0x0000000c1d2b7223 */ /* 0x000fe20000010814 */
[----:B------:R-:W-:Y:S01]  /*9610*/  FMUL.FTZ R33, R25, R40 ;  /* 0x0000002819217220 */ /* 0x000fe20000410000 */
[----:B------:R-:W-:-:S02]  /*9620*/  IMAD.U32 R32, R26, 0x10000, RZ ;  /* 0x000100001a207824 */ /* 0x000fc400078e00ff */
[----:B------:R-:W-:Y:S01]  /*9630*/  FMUL.FTZ R12, R25, R44 ;  /* 0x0000002c190c7220 */ /* 0x000fe20000410000 */
[----:B------:R-:W-:Y:S02]  /*9640*/  IMAD.U32 R31, R46, 0x10000, RZ ;  /* 0x000100002e1f7824 */ /* 0x000fe400078e00ff */
[----:B------:R-:W-:Y:S01]  /*9650*/  FFMA.FTZ R50, R29, R24, R50 ;  /* 0x000000181d327223 */ /* 0x000fe20000010032 */
[C---:B------:R-:W-:Y:S01]  /*9660*/  FFMA.FTZ R33, R13.reuse, R44, R33 ;  /* 0x0000002c0d217223 */ /* 0x040fe20000010021 */
[----:B------:R-:W-:Y:S01]  /*9670*/  FFMA.FTZ R25, R13, R40, -R12 ;  /* 0x000000280d197223 */ /* 0x000fe2000001080c */
[----:B------:R-:W-:Y:S01]  /*9680*/  IMAD.U32 R28, R14, 0x10000, RZ ;  /* 0x000100000e1c7824 */ /* 0x000fe200078e00ff */
[----:B------:R-:W-:Y:S01]  /*9690*/  LOP3.LUT R26, R26, 0xffff0000, RZ, 0xc0, !PT ;  /* 0xffff00001a1a7812 */ /* 0x000fe200078ec0ff */
[----:B------:R-:W-:Y:S01]  /*96a0*/  IMAD.U32 R21, R41, 0x10000, RZ ;  /* 0x0001000029157824 */ /* 0x000fe200078e00ff */
[----:B------:R-:W-:Y:S01]  /*96b0*/  LOP3.LUT R27, R27, 0xffff0000, RZ, 0xc0, !PT ;  /* 0xffff00001b1b7812 */ /* 0x000fe200078ec0ff */
[----:B------:R-:W-:Y:S01]  /*96c0*/  FMUL.FTZ R29, R32, R31 ;  /* 0x0000001f201d7220 */ /* 0x000fe20000410000 */
[----:B------:R-:W-:Y:S01]  /*96d0*/  LOP3.LUT R13, R46, 0xffff0000, RZ, 0xc0, !PT ;  /* 0xffff00002e0d7812 */ /* 0x000fe200078ec0ff */
[-C--:B------:R-:W-:Y:S01]  /*96e0*/  FMUL.FTZ R35, R32, R21.reuse ;  /* 0x0000001520237220 */ /* 0x080fe20000410000 */
[----:B------:R-:W-:Y:S01]  /*96f0*/  LOP3.LUT R20, R47, 0xffff0000, RZ, 0xc0, !PT ;  /* 0xffff00002f147812 */ /* 0x000fe200078ec0ff */
[----:B------:R-:W-:Y:S01]  /*9700*/  FFMA.FTZ R29, R28, R21, -R29 ;  /* 0x000000151c1d7223 */ /* 0x000fe2000001081d */
[----:B------:R-:W-:Y:S01]  /*9710*/  LOP3.LUT R41, R41, 0xffff0000, RZ, 0xc0, !PT ;  /* 0xffff000029297812 */ /* 0x000fe200078ec0ff */
[----:B------:R-:W-:Y:S01]  /*9720*/  FMUL.FTZ R21, R26, R13 ;  /* 0x0000000d1a157220 */ /* 0x000fe20000410000 */
[----:B------:R-:W-:Y:S01]  /*9730*/  LOP3.LUT R12, R37, 0xffff0000, RZ, 0xc0, !PT ;  /* 0xffff0000250c7812 */ /* 0x000fe200078ec0ff */
[C---:B------:R-:W-:Y:S01]  /*9740*/  FMUL.FTZ R32, R27.reuse, R20 ;  /* 0x000000141b207220 */ /* 0x040fe20000410000 */
[----:B------:R-:W-:Y:S01]  /*9750*/  LOP3.LUT R14, R14, 0xffff0000, RZ, 0xc0, !PT ;  /* 0xffff00000e0e7812 */ /* 0x000fe200078ec0ff */
[----:B------:R-:W-:Y:S01]  /*9760*/  FMUL.FTZ R24, R26, R41 ;  /* 0x000000291a187220 */ /* 0x000fe20000410000 */
[----:B------:R-:W-:Y:S01]  /*9770*/  FFMA.FTZ R35, R28, R31, R35 ;  /* 0x0000001f1c237223 */ /* 0x000fe20000010023 */
[-C--:B------:R-:W-:Y:S01]  /*9780*/  FMUL.FTZ R27, R27, R12.reuse ;  /* 0x0000000c1b1b7220 */ /* 0x080fe20000410000 */
[C---:B------:R-:W-:Y:S01]  /*9790*/  FFMA.FTZ R32, R15.reuse, R12, -R32 ;  /* 0x0000000c0f207223 */ /* 0x040fe20000010820 */
[C---:B------:R-:W-:Y:S01]  /*97a0*/  FFMA.FTZ R26, R14.reuse, R41, -R21 ;  /* 0x000000290e1a7223 */ /* 0x040fe20000010815 */
[----:B------:R-:W-:Y:S01]  /*97b0*/  FFMA.FTZ R28, R14, R13, R24 ;  /* 0x0000000d0e1c7223 */ /* 0x000fe20000010018 */
[----:B------:R-:W-:Y:S01]  /*97c0*/  FFMA.FTZ R27, R15, R20, R27 ;  /* 0x000000140f1b7223 */ /* 0x000fe2000001001b */
[----:B------:R-:W-:-:S02]  /*97d0*/  F2FP.BF16.F32.PACK_AB R12, R38, R49 ;  /* 0x00000031260c723e */ /* 0x000fc400000010ff */
[----:B------:R-:W-:Y:S02]  /*97e0*/  F2FP.BF16.F32.PACK_AB R13, R25, R48 ;  /* 0x00000030190d723e */ /* 0x000fe400000010ff */
[----:B------:R-:W-:Y:S02]  /*97f0*/  F2FP.BF16.F32.PACK_AB R14, R26, R29 ;  /* 0x0000001d1a0e723e */ /* 0x000fe400000010ff */
[----:B------:R-:W-:Y:S02]  /*9800*/  F2FP.BF16.F32.PACK_AB R15, R32, R43 ;  /* 0x0000002b200f723e */ /* 0x000fe400000010ff */
[----:B------:R-:W-:Y:S02]  /*9810*/  F2FP.BF16.F32.PACK_AB R24, R42, R51 ;  /* 0x000000332a18723e */ /* 0x000fe400000010ff */
[----:B------:R-:W-:Y:S01]  /*9820*/  F2FP.BF16.F32.PACK_AB R25, R33, R30 ;  /* 0x0000001e2119723e */ /* 0x000fe200000010ff */
[----:B------:R1:W-:Y:S01]  /*9830*/  STS.128 [R36+0x18400], R12 ;  /* 0x0184000c24007388 */ /* 0x0003e20000000c00 */
[----:B------:R-:W-:-:S02]  /*9840*/  F2FP.BF16.F32.PACK_AB R26, R28, R35 ;  /* 0x000000231c1a723e */ /* 0x000fc400000010ff */
[----:B------:R-:W-:-:S05]  /*9850*/  F2FP.BF16.F32.PACK_AB R27, R27, R50 ;  /* 0x000000321b1b723e */ /* 0x000fca00000010ff */
[----:B------:R1:W-:Y:S02]  /*9860*/  STS.128 [R52+0x18400], R24 ;  /* 0x0184001834007388 */ /* 0x0003e40000000c00 */
.L_x_2764:
[----:B------:R-:W-:Y:S05]  /*9870*/  BSYNC B1 ;  /* 0x0000000000017941 */ /* 0x000fea0003800000 */
.L_x_2763:
[----:B------:R-:W-:Y:S01]  /*9880*/  PRMT R3, R3, 0x5410, R0 ;  /* 0x0000541003037816 */ /* 0x000fe20000000000 */
[----:B------:R-:W-:Y:S06]  /*9890*/  @P0 BRA `(.L_x_2755) ;  /* 0x00000004008c0947 */ /* 0x000fec0003800000 */
[----:B------:R-:W2:Y:S01]  /*98a0*/  LDL R41, [R1+0x68] ;  /* 0x0000680001297983 */ /* 0x000ea20000100800 */
[----:B------:R-:W-:Y:S01]  /*98b0*/  IMAD.IADD R39, R16, 0x1, R39 ;  /* 0x0000000110277824 */ /* 0x000fe200078e0227 */
[----:B01----:R-:W-:-:S04]  /*98c0*/  SHF.R.U32.HI R12, RZ, 0x3, R218 ;  /* 0x00000003ff0c7819 */ /* 0x003fc800000116da */
[----:B------:R-:W-:-:S04]  /*98d0*/  LOP3.LUT R0, R218, 0x38, R39, 0xf8, !PT ;  /* 0x00000038da007812 */ /* 0x000fc800078ef827 */
[----:B------:R-:W-:-:S05]  /*98e0*/  LOP3.LUT R0, R0, R12, RZ, 0x3c, !PT ;  /* 0x0000000c00007212 */ /* 0x000fca00078e3cff */
[----:B------:R-:W-:-:S04]  /*98f0*/  IMAD.IADD R0, R221, 0x1, R0 ;  /* 0x00000001dd007824 */ /* 0x000fc800078e0200 */
[----:B------:R-:W-:-:S05]  /*9900*/  IMAD R0, R0, 0x2, R19 ;  /* 0x0000000200007824 */ /* 0x000fca00078e0213 */
[----:B------:R-:W0:Y:S01]  /*9910*/  LDS.128 R24, [R0+0x18400] ;  /* 0x0184000000187984 */ /* 0x000e220000000c00 */
[----:B------:R-:W-:Y:S02]  /*9920*/  SHF.R.U64 R32, R4, 0x10, R5 ;  /* 0x0000001004207819 */ /* 0x000fe40000001205 */
[--C-:B------:R-:W-:Y:S02]  /*9930*/  SHF.R.U64 R21, R8, 0x10, R9.reuse ;  /* 0x0000001008157819 */ /* 0x100fe40000001209 */
[----:B------:R-:W-:Y:S02]  /*9940*/  PRMT R32, R54, 0x5432, R32 ;  /* 0x0000543236207816 */ /* 0x000fe40000000020 */
[----:B------:R-:W-:Y:S02]  /*9950*/  SHF.R.U32.HI R29, RZ, 0x10, R9 ;  /* 0x00000010ff1d7819 */ /* 0x000fe40000011609 */
[--C-:B------:R-:W-:Y:S01]  /*9960*/  SHF.R.U64 R30, R10, 0x10, R11.reuse ;  /* 0x000000100a1e7819 */ /* 0x100fe2000000120b */
[----:B------:R-:W-:Y:S01]  /*9970*/  IMAD.U32 R36, R32, 0x10000, RZ ;  /* 0x0001000020247824 */ /* 0x000fe200078e00ff */
[----:B------:R-:W-:-:S02]  /*9980*/  SHF.R.U32.HI R31, RZ, 0x10, R11 ;  /* 0x00000010ff1f7819 */ /* 0x000fc4000001160b */
[----:B------:R-:W-:Y:S02]  /*9990*/  SHF.R.U32.HI R33, RZ, 0x10, R5 ;  /* 0x00000010ff217819 */ /* 0x000fe40000011605 */
[----:B------:R-:W-:Y:S02]  /*99a0*/  PRMT R21, R57, 0x5410, R21 ;  /* 0x0000541039157816 */ /* 0x000fe40000000015 */
[----:B------:R-:W-:Y:S02]  /*99b0*/  SHF.R.U32.HI R37, RZ, 0x10, R7 ;  /* 0x00000010ff257819 */ /* 0x000fe40000011607 */
[----:B------:R-:W-:Y:S01]  /*99c0*/  PRMT R30, R3, 0x5432, R30 ;  /* 0x00005432031e7816 */ /* 0x000fe2000000001e */
[----:B------:R-:W-:Y:S01]  /*99d0*/  IMAD.U32 R28, R21, 0x10000, RZ ;  /* 0x00010000151c7824 */ /* 0x000fe200078e00ff */
[----:B------:R-:W-:Y:S02]  /*99e0*/  PRMT R31, R3, 0x5410, R31 ;  /* 0x00005410031f7816 */ /* 0x000fe4000000001f */
[----:B------:R-:W-:-:S02]  /*99f0*/  PRMT R33, R54, 0x5410, R33 ;  /* 0x0000541036217816 */ /* 0x000fc40000000021 */
[----:B------:R-:W-:Y:S02]  /*9a00*/  PRMT R29, R58, 0x5410, R29 ;  /* 0x000054103a1d7816 */ /* 0x000fe4000000001d */
[----:B------:R-:W-:Y:S01]  /*9a10*/  PRMT R37, R56, 0x5410, R37 ;  /* 0x0000541038257816 */ /* 0x000fe20000000025 */
[----:B------:R-:W-:Y:S02]  /*9a20*/  IMAD.U32 R38, R33, 0x10000, RZ ;  /* 0x0001000021267824 */ /* 0x000fe400078e00ff */
[----:B0-----:R-:W-:-:S04]  /*9a30*/  IMAD.U32 R9, R24, 0x10000, RZ ;  /* 0x0001000018097824 */ /* 0x001fc800078e00ff */
[----:B------:R-:W-:Y:S01]  /*9a40*/  FMUL.FTZ R40, R9, R36 ;  /* 0x0000002409287220 */ /* 0x000fe20000410000 */
[----:B------:R-:W-:Y:S01]  /*9a50*/  IMAD.U32 R11, R25, 0x10000, RZ ;  /* 0x00010000190b7824 */ /* 0x000fe200078e00ff */
[----:B------:R-:W-:Y:S01]  /*9a60*/  LOP3.LUT R10, R24, 0xffff0000, RZ, 0xc0, !PT ;  /* 0xffff0000180a7812 */ /* 0x000fe200078ec0ff */
[----:B------:R-:W-:Y:S01]  /*9a70*/  FMUL.FTZ R42, R9, R28 ;  /* 0x0000001c092a7220 */ /* 0x000fe20000410000 */
[----:B------:R-:W-:Y:S01]  /*9a80*/  LOP3.LUT R24, R25, 0xffff0000, RZ, 0xc0, !PT ;  /* 0xffff000019187812 */ /* 0x000fe200078ec0ff */
[----:B------:R-:W-:Y:S02]  /*9a90*/  IMAD.U32 R20, R27, 0x10000, RZ ;  /* 0x000100001b147824 */ /* 0x000fe400078e00ff */
[----:B------:R-:W-:Y:S02]  /*9aa0*/  IMAD.U32 R25, R37, 0x10000, RZ ;  /* 0x0001000025197824 */ /* 0x000fe400078e00ff */
[----:B------:R-:W-:Y:S01]  /*9ab0*/  FMUL.FTZ R44, R11, R38 ;  /* 0x000000260b2c7220 */ /* 0x000fe20000410000 */
[----:B------:R-:W-:-:S02]  /*9ac0*/  SHF.R.U64 R35, R6, 0x10, R7 ;  /* 0x0000001006237819 */ /* 0x000fc40000001207 */
[----:B------:R-:W-:Y:S02]  /*9ad0*/  LOP3.LUT R9, R32, 0xffff0000, RZ, 0xc0, !PT ;  /* 0xffff000020097812 */ /* 0x000fe400078ec0ff */
[----:B------:R-:W-:Y:S02]  /*9ae0*/  LOP3.LUT R21, R21, 0xffff0000, RZ, 0xc0, !PT ;  /* 0xffff000015157812 */ /* 0x000fe400078ec0ff */
[----:B------:R-:W-:Y:S02]  /*9af0*/  PRMT R35, R55, 0x5410, R35 ;  /* 0x0000541037237816 */ /* 0x000fe40000000023 */
[----:B------:R-:W-:Y:S02]  /*9b00*/  LOP3.LUT R33, R33, 0xffff0000, RZ, 0xc0, !PT ;  /* 0xffff000021217812 */ /* 0x000fe400078ec0ff */
[----:B------:R-:W-:Y:S01]  /*9b10*/  LOP3.LUT R37, R37, 0xffff0000, RZ, 0xc0, !PT ;  /* 0xffff000025257812 */ /* 0x000fe200078ec0ff */
[----:B--2---:R-:W0:Y:S02]  /*9b20*/  LDS.128 R12, [R41+0x18400] ;  /* 0x01840000290c7984 */ /* 0x004e240000000c00 */
[----:B0-----:R-:W-:-:S04]  /*9b30*/  IMAD.U32 R3, R12, 0x10000, RZ ;  /* 0x000100000c037824 */ /* 0x001fc800078e00ff */
[----:B------:R-:W-:Y:S01]  /*9b40*/  FFMA.FTZ R40, R3, R28, -R40 ;  /* 0x0000001c03287223 */ /* 0x000fe20000010828 */
[----:B------:R-:W-:Y:S02]  /*9b50*/  IMAD.U32 R28, R29, 0x10000, RZ ;  /* 0x000100001d1c7824 */ /* 0x000fe400078e00ff */
[----:B------:R-:W-:Y:S01]  /*9b60*/  FFMA.FTZ R42, R3, R36, R42 ;  /* 0x00000024032a7223 */ /* 0x000fe2000001002a */
[----:B------:R-:W-:Y:S02]  /*9b70*/  IMAD.U32 R5, R13, 0x10000, RZ ;  /* 0x000100000d057824 */ /* 0x000fe400078e00ff */
[----:B------:R-:W-:Y:S02]  /*9b80*/  IMAD.U32 R3, R31, 0x10000, RZ ;  /* 0x000100001f037824 */ /* 0x000fe400078e00ff */
[-C--:B------:R-:W-:Y:S01]  /*9b90*/  FMUL.FTZ R36, R11, R28.reuse ;  /* 0x0000001c0b247220 */ /* 0x080fe20000410000 */
[----:B------:R-:W-:Y:S02]  /*9ba0*/  IMAD.U32 R8, R15, 0x10000, RZ ;  /* 0x000100000f087824 */ /* 0x000fe400078e00ff */
[C---:B------:R-:W-:Y:S01]  /*9bb0*/  FMUL.FTZ R11, R20.reuse, R25 ;  /* 0x00000019140b7220 */ /* 0x040fe20000410000 */
[----:B------:R-:W-:Y:S01]  /*9bc0*/  FFMA.FTZ R44, R5, R28, -R44 ;  /* 0x0000001c052c7223 */ /* 0x000fe2000001082c */
[-C--:B------:R-:W-:Y:S01]  /*9bd0*/  FMUL.FTZ R28, R20, R3.reuse ;  /* 0x00000003141c7220 */ /* 0x080fe20000410000 */
[----:B------:R-:W-:Y:S01]  /*9be0*/  LOP3.LUT R4, R12, 0xffff0000, RZ, 0xc0, !PT ;  /* 0xffff00000c047812 */ /* 0x000fe200078ec0ff */
[----:B------:R-:W-:Y:S01]  /*9bf0*/  FFMA.FTZ R20, R8, R3, -R11 ;  /* 0x0000000308147223 */ /* 0x000fe2000001080b */
[C---:B------:R-:W-:Y:S01]  /*9c00*/  FMUL.FTZ R3, R10.reuse, R9 ;  /* 0x000000090a037220 */ /* 0x040fe20000410000 */
[----:B------:R-:W-:Y:S01]  /*9c10*/  LOP3.LUT R12, R13, 0xffff0000, RZ, 0xc0, !PT ;  /* 0xffff00000d0c7812 */ /* 0x000fe200078ec0ff */
[----:B------:R-:W-:Y:S01]  /*9c20*/  FFMA.FTZ R36, R5, R38, R36 ;  /* 0x0000002605247223 */ /* 0x000fe20000010024 */
[----:B------:R-:W-:Y:S01]  /*9c30*/  FMUL.FTZ R11, R10, R21 ;  /* 0x000000150a0b7220 */ /* 0x000fe20000410000 */
[C---:B------:R-:W-:Y:S01]  /*9c40*/  IMAD.U32 R6, R14.reuse, 0x10000, RZ ;  /* 0x000100000e067824 */ /* 0x040fe200078e00ff */
[----:B------:R-:W-:Y:S01]  /*9c50*/  LOP3.LUT R7, R14, 0xffff0000, RZ, 0xc0, !PT ;  /* 0xffff00000e077812 */ /* 0x000fe200078ec0ff */
[----:B------:R-:W-:-:S02]  /*9c60*/  IMAD.U32 R13, R26, 0x10000, RZ ;  /* 0x000100001a0d7824 */ /* 0x000fc400078e00ff */
[----:B------:R-:W-:Y:S01]  /*9c70*/  FFMA.FTZ R21, R4, R21, -R3 ;  /* 0x0000001504157223 */ /* 0x000fe20000010803 */
[----:B------:R-:W-:Y:S01]  /*9c80*/  IMAD.U32 R5, R35, 0x10000, RZ ;  /* 0x0001000023057824 */ /* 0x000fe200078e00ff */
[----:B------:R-:W-:Y:S01]  /*9c90*/  LOP3.LUT R14, R15, 0xffff0000, RZ, 0xc0, !PT ;  /* 0xffff00000f0e7812 */ /* 0x000fe200078ec0ff */
[----:B------:R-:W-:Y:S01]  /*9ca0*/  IMAD.U32 R3, R30, 0x10000, RZ ;  /* 0x000100001e037824 */ /* 0x000fe200078e00ff */
[----:B------:R-:W-:Y:S01]  /*9cb0*/  LOP3.LUT R15, R26, 0xffff0000, RZ, 0xc0, !PT ;  /* 0xffff00001a0f7812 */ /* 0x000fe200078ec0ff */
[----:B------:R-:W-:Y:S01]  /*9cc0*/  FFMA.FTZ R11, R4, R9, R11 ;  /* 0x00000009040b7223 */ /* 0x000fe2000001000b */
[----:B------:R-:W-:Y:S01]  /*9cd0*/  LOP3.LUT R26, R27, 0xffff0000, RZ, 0xc0, !PT ;  /* 0xffff00001b1a7812 */ /* 0x000fe200078ec0ff */
[C---:B------:R-:W-:Y:S01]  /*9ce0*/  FMUL.FTZ R27, R13.reuse, R5 ;  /* 0x000000050d1b7220 */ /* 0x040fe20000410000 */
[----:B------:R-:W-:Y:S01]  /*9cf0*/  FMUL.FTZ R13, R13, R3 ;  /* 0x000000030d0d7220 */ /* 0x000fe20000410000 */
[----:B------:R-:W-:Y:S02]  /*9d00*/  LOP3.LUT R4, R35, 0xffff0000, RZ, 0xc0, !PT ;  /* 0xffff000023047812 */ /* 0x000fe400078ec0ff */
[----:B------:R-:W-:-:S02]  /*9d10*/  LOP3.LUT R29, R29, 0xffff0000, RZ, 0xc0, !PT ;  /* 0xffff00001d1d7812 */ /* 0x000fc400078ec0ff */
[----:B------:R-:W-:Y:S02]  /*9d20*/  LOP3.LUT R30, R30, 0xffff0000, RZ, 0xc0, !PT ;  /* 0xffff00001e1e7812 */ /* 0x000fe400078ec0ff */
[----:B------:R-:W-:Y:S01]  /*9d30*/  LOP3.LUT R31, R31, 0xffff0000, RZ, 0xc0, !PT ;  /* 0xffff00001f1f7812 */ /* 0x000fe200078ec0ff */
[----:B------:R-:W-:Y:S01]  /*9d40*/  FFMA.FTZ R28, R8, R25, R28 ;  /* 0x00000019081c7223 */ /* 0x000fe2000001001c */
[C---:B------:R-:W-:Y:S01]  /*9d50*/  FFMA.FTZ R27, R6.reuse, R3, -R27 ;  /* 0x00000003061b7223 */ /* 0x040fe2000001081b */
[----:B------:R-:W-:Y:S01]  /*9d60*/  FFMA.FTZ R10, R6, R5, R13 ;  /* 0x00000005060a7223 */ /* 0x000fe2000001000d */
[----:B------:R-:W-:Y:S01]  /*9d70*/  FMUL.FTZ R25, R24, R33 ;  /* 0x0000002118197220 */ /* 0x000fe20000410000 */
[C---:B------:R-:W-:Y:S01]  /*9d80*/  FMUL.FTZ R6, R15.reuse, R4 ;  /* 0x000000040f067220 */ /* 0x040fe20000410000 */
[----:B------:R-:W-:Y:S01]  /*9d90*/  FMUL.FTZ R3, R26, R37 ;  /* 0x000000251a037220 */ /* 0x000fe20000410000 */
[----:B------:R-:W-:Y:S01]  /*9da0*/  FMUL.FTZ R24, R24, R29 ;  /* 0x0000001d18187220 */ /* 0x000fe20000410000 */
[-C--:B------:R-:W-:Y:S01]  /*9db0*/  FMUL.FTZ R15, R15, R30.reuse ;  /* 0x0000001e0f0f7220 */ /* 0x080fe20000410000 */
[----:B------:R-:W-:Y:S01]  /*9dc0*/  FMUL.FTZ R26, R26, R31 ;  /* 0x0000001f1a1a7220 */ /* 0x000fe20000410000 */
[----:B------:R-:W-:Y:S01]  /*9dd0*/  FFMA.FTZ R25, R12, R29, -R25 ;  /* 0x0000001d0c197223 */ /* 0x000fe20000010819 */
[C---:B------:R-:W-:Y:S01]  /*9de0*/  FFMA.FTZ R6, R7.reuse, R30, -R6 ;  /* 0x0000001e07067223 */ /* 0x040fe20000010806 */
        /* <DEDUP_REMOVED lines=14> */
.L_x_2755:
[----:B------:R-:W-:Y:S05]  /*9ed0*/  BSYNC B0 ;  /* 0x0000000000007941 */ /* 0x000fea0003800000 */
.L_x_2741:
        /* <DEDUP_REMOVED lines=8> */
.L_x_2738:
[----:B-1----:R-:W1:Y:S01]  /*9f60*/  S2R R3, SR_TID.X ;  /* 0x0000000000037919 */ /* 0x002e620000002100 */
[----:B--23--:R-:W-:Y:S01]  /*9f70*/  IMAD.U32 R0, RZ, RZ, UR37 ;  /* 0x00000025ff007e24 */ /* 0x00cfe2000f8e00ff */
[----:B------:R-:W-:Y:S05]  /*9f80*/  WARPSYNC.ALL ;  /* 0x0000000000007948 */ /* 0x000fea0003800000 */
[----:B------:R-:W-:Y:S02]  /*9f90*/  ISETP.NE.AND P0, PT, R0, 0x3, PT ;  /* 0x000000030000780c */ /* 0x000fe40003f05270 */
[----:B------:R-:W-:-:S11]  /*9fa0*/  LOP3.LUT R18, R18, 0xfff7ffff, RZ, 0xc0, !PT ;  /* 0xfff7ffff12127812 */ /* 0x000fd600078ec0ff */
[----:B------:R-:W-:Y:S02]  /*9fb0*/  @P0 LOP3.LUT R18, R18, 0x80000, RZ, 0xfc, !PT ;  /* 0x0008000012120812 */ /* 0x000fe400078efcff */
[----:B-1----:R-:W-:-:S05]  /*9fc0*/  SHF.R.U32.HI R3, RZ, 0x7, R3 ;  /* 0x00000007ff037819 */ /* 0x002fca0000011603 */
[----:B------:R-:W-:-:S05]  /*9fd0*/  VIADD R72, R3, 0x8 ;  /* 0x0000000803487836 */ /* 0x000fca0000000000 */
[----:B------:R1:W-:Y:S06]  /*9fe0*/  BAR.SYNC.DEFER_BLOCKING R72, 0x100 ;  /* 0x000400480000751d */ /* 0x0003ec0000010000 */
[----:B------:R-:W-:Y:S05]  /*9ff0*/  @!P0 BRA `(.L_x_2765) ;  /* 0x0000000000048947 */ /* 0x000fea0003800000 */
[----:B------:R-:W-:Y:S01]  /*a000*/  BPT.TRAP 0x1 ;  /* 0x000000040000795c */ /* 0x000fe20000300000 */
.L_x_2765:
[----:B------:R-:W-:Y:S01]  /*a010*/  IMAD R4, R2, 0x8, R19 ;  /* 0x0000000802047824 */ /* 0x000fe200078e0213 */
[----:B------:R-:W-:-:S04]  /*a020*/  SHF.L.U32 R73, R202, 0x1f, RZ ;  /* 0x0000001fca497819 */ /* 0x000fc800000006ff */
[----:B------:R2:W3:Y:S01]  /*a030*/  SYNCS.PHASECHK.TRANS64.TRYWAIT P1, [R4+URZ+0x22830], R73 ;  /* 0x02283049040075a7 */ /* 0x0004e2000802017f */
[----:B------:R-:W-:Y:S05]  /*a040*/  @!P0 BRA `(.L_x_2766) ;  /* 0x0000000000048947 */ /* 0x000fea0003800000 */
[----:B------:R-:W-:Y:S01]  /*a050*/  BPT.TRAP 0x1 ;  /* 0x000000040000795c */ /* 0x000fe20000300000 */
.L_x_2766:
[----:B------:R-:W4:Y:S01]  /*a060*/  S2R R3, SR_TID.X ;  /* 0x0000000000037919 */ /* 0x000f220000002100 */
[----:B------:R-:W-:-:S05]  /*a070*/  VIADD R0, R19, 0x1c400 ;  /* 0x0001c40013007836 */ /* 0x000fca0000000000 */
[----:B------:R-:W-:-:S04]  /*a080*/  SHF.R.U32.HI R0, RZ, 0x4, R0 ;  /* 0x00000004ff007819 */ /* 0x000fc80000011600 */
[----:B------:R-:W-:Y:S02]  /*a090*/  LOP3.LUT R0, R0, 0x3fff, RZ, 0xc0, !PT ;  /* 0x00003fff00007812 */ /* 0x000fe400078ec0ff */
[----:B----4-:R-:W-:-:S04]  /*a0a0*/  LOP3.LUT R3, R3, 0x7f, RZ, 0xc0, !PT ;  /* 0x0000007f03037812 */ /* 0x010fc800078ec0ff */
[----:B------:R-:W-:Y:S01]  /*a0b0*/  ISETP.NE.AND P0, PT, R3, RZ, PT ;  /* 0x000000ff0300720c */ /* 0x000fe20003f05270 */
[----:B---3--:R-:W-:-:S12]  /*a0c0*/  @P1 BRA `(.L_x_2767) ;  /* 0x0000000000081947 */ /* 0x008fd80003800000 */
[----:B------:R-:W3:Y:S02]  /*a0d0*/  SYNCS.PHASECHK.TRANS64.TRYWAIT P1, [R4+URZ+0x22830], R73 ;  /* 0x02283049040075a7 */ /* 0x000ee4000802017f */
[----:B---3--:R-:W-:Y:S05]  /*a0e0*/  @!P1 BRA `(.L_x_2768) ;  /* 0x000001bc00189947 */ /* 0x008fea0003800000 */
.L_x_2767:
[----:B------:R-:W-:Y:S05]  /*a0f0*/  WARPSYNC.ALL ;  /* 0x0000000000007948 */ /* 0x000fea0003800000 */
[----:B------:R-:W-:-:S05]  /*a100*/  LOP3.LUT R21, R0, 0x10000, RZ, 0xfc, !PT ;  /* 0x0001000000157812 */ /* 0x000fca00078efcff */
[----:B------:R-:W-:Y:S01]  /*a110*/  IMAD R8, R2, 0x300, R21 ;  /* 0x0000030002087824 */ /* 0x000fe200078e0215 */
[----:B------:R-:W-:Y:S01]  /*a120*/  LOP3.LUT R6, R34, 0x10000, RZ, 0xfc, !PT ;  /* 0x0001000022067812 */ /* 0x000fe200078efcff */
[----:B------:R-:W-:Y:S01]  /*a130*/  IMAD.MOV.U32 R9, RZ, RZ, 0x40000040 ;  /* 0x40000040ff097424 */ /* 0x000fe200078e00ff */
[----:B0-----:R-:W-:Y:S01]  /*a140*/  WARPGROUP.ARRIVE ;  /* 0x00000000000079c5 */ /* 0x001fe20000000000 */
[----:B------:R-:W-:Y:S01]  /*a150*/  IMAD.MOV.U32 R7, RZ, RZ, 0x40000040 ;  /* 0x40000040ff077424 */ /* 0x000fe200078e00ff */
[C---:B------:R-:W-:Y:S01]  /*a160*/  R2UR UR6, R8.reuse ;  /* 0x00000000080672ca */ /* 0x040fe200000e0000 */
[----:B------:R-:W-:Y:S01]  /*a170*/  VIADD R10, R8, 0x2 ;  /* 0x00000002080a7836 */ /* 0x000fe20000000000 */
[----:B------:R-:W-:Y:S01]  /*a180*/  R2UR UR7, R9 ;  /* 0x00000000090772ca */ /* 0x000fe200000e0000 */
[C---:B------:R-:W-:Y:S01]  /*a190*/  VIADD R14, R6.reuse, 0x2 ;  /* 0x00000002060e7836 */ /* 0x040fe20000000000 */
[C---:B------:R-:W-:Y:S01]  /*a1a0*/  R2UR UR4, R6.reuse ;  /* 0x00000000060472ca */ /* 0x040fe200000e0000 */
[----:B------:R-:W-:Y:S01]  /*a1b0*/  IMAD.MOV.U32 R11, RZ, RZ, 0x40000040 ;  /* 0x40000040ff0b7424 */ /* 0x000fe200078e00ff */
[----:B------:R-:W-:Y:S01]  /*a1c0*/  R2UR UR5, R7 ;  /* 0x00000000070572ca */ /* 0x000fe200000e0000 */
[----:B------:R-:W-:Y:S01]  /*a1d0*/  IMAD.MOV.U32 R15, RZ, RZ, 0x40000040 ;  /* 0x40000040ff0f7424 */ /* 0x000fe200078e00ff */
[----:B------:R-:W0:Y:S01]  /*a1e0*/  LDC R20, c[0x0][0x448] ;  /* 0x00011200ff147b82 */ /* 0x000e220000000800 */
[----:B------:R-:W-:Y:S01]  /*a1f0*/  VIADD R12, R6, 0x4 ;  /* 0x00000004060c7836 */ /* 0x000fe20000000000 */
[----:B------:R-:W4:Y:S01]  /*a200*/  S2R R80, SR_TID.X ;  /* 0x0000000000507919 */ /* 0x000f220000002100 */
[----:B------:R-:W-:Y:S01]  /*a210*/  IMAD.MOV.U32 R13, RZ, RZ, 0x40000040 ;  /* 0x40000040ff0d7424 */ /* 0x000fe200078e00ff */
[----:B------:R-:W-:Y:S01]  /*a220*/  ULDC.64 UR8, c[0x0][0x9e0] ;  /* 0x0002780000087ab9 */ /* 0x000fe20000000a00 */
[----:B------:R-:W-:Y:S01]  /*a230*/  IMAD.MOV.U32 R9, RZ, RZ, 0x40000040 ;  /* 0x40000040ff097424 */ /* 0x000fe200078e00ff */
[----:B------:R-:W-:Y:S01]  /*a240*/  UISETP.GE.AND UP0, UPT, UR9, 0x1, UPT ;  /* 0x000000010900788c */ /* 0x000fe2000bf06270 */
[----:B------:R-:W-:Y:S01]  /*a250*/  LOP3.LUT R18, R18, 0xffefffff, RZ, 0xc0, !PT ;  /* 0xffefffff12127812 */ /* 0x000fe200078ec0ff */
[----:B------:R-:W-:-:S02]  /*a260*/  ULDC UR43, c[0x0][0x9dc] ;  /* 0x00027700002b7ab9 */ /* 0x000fc40000000800 */
[----:B------:R-:W-:Y:S01]  /*a270*/  ULOP3.LUT UR43, URZ, UR43, URZ, 0x33, !UPT ;  /* 0x0000002b3f2b7292 */ /* 0x000fe2000f8e333f */
[----:B------:R-:W-:Y:S01]  /*a280*/  HGMMA.64x96x16.F32.BF16 R24, gdesc[UR4], RZ, !UPT, gsb0 ;  /* 0x01600000041879f0 */ /* 0x000fe2000c0018ff */
[----:B------:R-:W-:Y:S01]  /*a290*/  R2UR UR6, R10 ;  /* 0x000000000a0672ca */ /* 0x000fe200000e0000 */
[----:B------:R-:W-:Y:S01]  /*a2a0*/  VIADD R10, R8, 0x4 ;  /* 0x00000004080a7836 */ /* 0x000fe20000000000 */
[----:B------:R-:W-:Y:S01]  /*a2b0*/  R2UR UR7, R11 ;  /* 0x000000000b0772ca */ /* 0x000fe200000e0000 */
[----:B------:R-:W-:Y:S01]  /*a2c0*/  IMAD.MOV.U32 R11, RZ, RZ, 0x40000040 ;  /* 0x40000040ff0b7424 */ /* 0x000fe200078e00ff */
[----:B------:R-:W-:Y:S01]  /*a2d0*/  R2UR UR4, R14 ;  /* 0x000000000e0472ca */ /* 0x000fe200000e0000 */
[----:B------:R-:W-:Y:S01]  /*a2e0*/  UP2UR UR40, UPR, URZ, 0x1 ;  /* 0x000000013f287883 */ /* 0x000fe20008000000 */
[----:B------:R-:W-:Y:S02]  /*a2f0*/  R2UR UR5, R15 ;  /* 0x000000000f0572ca */ /* 0x000fe400000e0000 */
[----:B0-----:R-:W-:-:S02]  /*a300*/  ISETP.NE.AND P1, PT, R20, 0x1, PT ;  /* 0x000000011400780c */ /* 0x001fc40003f25270 */
[----:B----4-:R-:W-:-:S11]  /*a310*/  SHF.R.U32.HI R80, RZ, 0x7, R80 ;  /* 0x00000007ff507819 */ /* 0x010fd60000011650 */
[----:B------:R-:W0:Y:S01]  /*a320*/  @P1 LDC R20, c[0x0][0x44c] ;  /* 0x00011300ff141b82 */ /* 0x000e220000000800 */
[----:B------:R-:W-:Y:S01]  /*a330*/  @P1 LOP3.LUT R18, R18, 0x100000, RZ, 0xfc, !PT ;  /* 0x0010000012121812 */ /* 0x000fe200078efcff */
[----:B------:R-:W-:Y:S02]  /*a340*/  WARPGROUP.DEPBAR.LE gsb0, 0x0 ;  /* 0x00008000000079c5 */ /* 0x000fe40000010000 */
[----:B------:R-:W-:-:S06]  /*a350*/  WARPGROUP.ARRIVE ;  /* 0x00000000000079c5 */ /* 0x000fcc0000000000 */
[----:B------:R-:W-:Y:S01]  /*a360*/  HGMMA.64x96x16.F32.BF16 R24, gdesc[UR4], R24, gsb0 ;  /* 0x01600000041879f0 */ /* 0x000fe20008001818 */
[----:B------:R-:W-:Y:S01]  /*a370*/  R2UR UR6, R10 ;  /* 0x000000000a0672ca */ /* 0x000fe200000e0000 */
[----:B------:R-:W-:Y:S01]  /*a380*/  VIADD R10, R8, 0x6 ;  /* 0x00000006080a7836 */ /* 0x000fe20000000000 */
[----:B------:R-:W-:Y:S01]  /*a390*/  R2UR UR7, R11 ;  /* 0x000000000b0772ca */ /* 0x000fe200000e0000 */
[----:B------:R-:W-:Y:S01]  /*a3a0*/  VIADD R8, R6, 0x6 ;  /* 0x0000000606087836 */ /* 0x000fe20000000000 */
[----:B------:R-:W-:Y:S01]  /*a3b0*/  R2UR UR4, R12 ;  /* 0x000000000c0472ca */ /* 0x000fe200000e0000 */
[----:B------:R-:W-:Y:S01]  /*a3c0*/  IMAD.MOV.U32 R11, RZ, RZ, 0x40000040 ;  /* 0x40000040ff0b7424 */ /* 0x000fe200078e00ff */
        /* <DEDUP_REMOVED lines=11> */
[----:B------:R-:W-:Y:S02]  /*a480*/  ULDC UR4, c[0x0][0x9d8] ;  /* 0x0002760000047ab9 */ /* 0x000fe40000000800 */
[----:B------:R-:W-:Y:S02]  /*a490*/  WARPGROUP.DEPBAR.LE gsb0, 0x0 ;  /* 0x00008000000079c5 */ /* 0x000fe40000010000 */
[----:B------:R-:W-:Y:S01]  /*a4a0*/  FMUL.FTZ R79, R49, UR4 ;  /* 0x00000004314f7c20 */ /* 0x000fe20008410000 */
[----:B------:R-:W-:Y:S01]  /*a4b0*/  FMUL.FTZ R3, R27, UR4 ;  /* 0x000000041b037c20 */ /* 0x000fe20008410000 */
[----:B------:R-:W4:Y:S01]  /*a4c0*/  @P1 LDC R49, c[0x0][0x450] ;  /* 0x00011400ff311b82 */ /* 0x000f220000000800 */
[----:B------:R-:W-:Y:S01]  /*a4d0*/  FMUL.FTZ R27, R39, UR4 ;  /* 0x00000004271b7c20 */ /* 0x000fe20008410000 */
[----:B------:R-:W-:Y:S01]  /*a4e0*/  FMUL.FTZ R39, R55, UR4 ;  /* 0x0000000437277c20 */ /* 0x000fe20008410000 */
[----:B------:R-:W-:Y:S01]  /*a4f0*/  FMUL.FTZ R55, R57, UR4 ;  /* 0x0000000439377c20 */ /* 0x000fe20008410000 */
[----:B------:R-:W-:Y:S01]  /*a500*/  FMUL.FTZ R57, R61, UR4 ;  /* 0x000000043d397c20 */ /* 0x000fe20008410000 */
[----:B------:R-:W-:-:S02]  /*a510*/  IMAD.IADD R61, R210, 0x1, R209 ;  /* 0x00000001d23d7824 */ /* 0x000fc400078e02d1 */
[----:B------:R-:W-:Y:S01]  /*a520*/  FMUL.FTZ R74, R25, UR4 ;  /* 0x00000004194a7c20 */ /* 0x000fe20008410000 */
[----:B------:R-:W-:Y:S01]  /*a530*/  FMUL.FTZ R25, R35, UR4 ;  /* 0x0000000423197c20 */ /* 0x000fe20008410000 */
[----:B------:R-:W-:Y:S01]  /*a540*/  FMUL.FTZ R35, R51, UR4 ;  /* 0x0000000433237c20 */ /* 0x000fe20008410000 */
[----:B0-----:R-:W-:-:S04]  /*a550*/  @P1 IMAD.HI.U32 R20, R61, R20, RZ ;  /* 0x000000143d141227 */ /* 0x001fc800078e00ff */
        /* <DEDUP_REMOVED lines=14> */
[----:B----4-:R-:W-:Y:S01]  /*a640*/  @P1 SHF.R.U32.HI R61, RZ, R49, R20 ;  /* 0x00000031ff3d1219 */ /* 0x010fe20000011614 */
[----:B------:R-:W-:-:S02]  /*a650*/  @!P0 VIADD R49, R4, 0x22840 ;  /* 0x0002284004318836 */ /* 0x000fc40000000000 */
[----:B------:R-:W-:Y:S01]  /*a660*/  FMUL.FTZ R44, R59, UR4 ;  /* 0x000000043b2c7c20 */ /* 0x000fe20008410000 */
[----:B------:R-:W-:Y:S01]  /*a670*/  FMUL.FTZ R28, R42, UR4 ;  /* 0x000000042a1c7c20 */ /* 0x000fe20008410000 */
[----:B------:R-:W-:Y:S01]  /*a680*/  FMUL.FTZ R29, R43, UR4 ;  /* 0x000000042b1d7c20 */ /* 0x000fe20008410000 */
[----:B------:R-:W0:Y:S01]  /*a690*/  SHFL.IDX PT, R60, R61, RZ, 0x1c1f ;  /* 0x001c1fff3d3c7589 */ /* 0x000e2200000e0000 */
[----:B------:R-:W-:Y:S01]  /*a6a0*/  FMUL.FTZ R30, R46, UR4 ;  /* 0x000000042e1e7c20 */ /* 0x000fe20008410000 */
[----:B------:R-:W-:Y:S01]  /*a6b0*/  FMUL.FTZ R31, R47, UR4 ;  /* 0x000000042f1f7c20 */ /* 0x000fe20008410000 */
[----:B------:R-:W-:Y:S01]  /*a6c0*/  FMUL.FTZ R78, R48, UR4 ;  /* 0x00000004304e7c20 */ /* 0x000fe20008410000 */
[----:B------:R-:W-:Y:S01]  /*a6d0*/  FMUL.FTZ R34, R50, UR4 ;  /* 0x0000000432227c20 */ /* 0x000fe20008410000 */
[----:B------:R-:W-:Y:S01]  /*a6e0*/  FMUL.FTZ R59, R64, UR4 ;  /* 0x00000004403b7c20 */ /* 0x000fe20008410000 */
[----:B------:R-:W-:Y:S01]  /*a6f0*/  IADD3 R20, -R80, 0xb, RZ ;  /* 0x0000000b50147810 */ /* 0x000fe20007ffe1ff */
        /* <DEDUP_REMOVED lines=15> */
[----:B------:R-:W-:Y:S01]  /*a7f0*/  @!P0 PRMT R49, RZ, 0x654, R49 ;  /* 0x00000654ff318816 */ /* 0x000fe20000000031 */
[----:B------:R-:W-:Y:S01]  /*a800*/  FMUL.FTZ R50, R71, UR4 ;  /* 0x0000000447327c20 */ /* 0x000fe20008410000 */
[----:B------:R-:W-:Y:S01]  /*a810*/  FMUL.FTZ R68, R68, UR4 ;  /* 0x0000000444447c20 */ /* 0x000fe20008410000 */
[----:B------:R-:W-:Y:S01]  /*a820*/  FMUL.FTZ R70, R70, UR4 ;  /* 0x0000000446467c20 */ /* 0x000fe20008410000 */
[----:B------:R-:W-:Y:S01]  /*a830*/  PLOP3.LUT P1, PT, PT, PT, UP0, 0x40, 0x0 ;  /* 0x000000000000781c */ /* 0x000fe20003f2e808 */
[----:B------:R4:W-:Y:S06]  /*a840*/  BAR.ARV R20, 0x100 ;  /* 0x000400140000751d */ /* 0x0009ec0000002000 */
[C-C-:B------:R-:W-:Y:S01]  /*a850*/  IADD3 R58, -R205.reuse, 0x61, R54.reuse ;  /* 0x00000061cd3a7810 */ /* 0x140fe20007ffe136 */
[----:B------:R1:W-:Y:S01]  /*a860*/  @!P0 SYNCS.ARRIVE.TRANS64.RED.A1T0 RZ, [R49+URZ], RZ ;  /* 0x000000ff31ff89a7 */ /* 0x0003e2000810043f */
[----:B------:R-:W1:Y:S01]  /*a870*/  MUFU.TANH R5, R5 ;  /* 0x0000000500057308 */ /* 0x000e620000002400 */
[----:B------:R-:W-:Y:S01]  /*a880*/  IMAD.MOV.U32 R63, RZ, RZ, -0x60 ;  /* 0xffffffa0ff3f7424 */ /* 0x000fe200078e00ff */
[----:B------:R-:W-:Y:S01]  /*a890*/  IADD3 R67, -R205, 0x60, R54 ;  /* 0x00000060cd437810 */ /* 0x000fe20007ffe136 */
[----:B------:R-:W-:-:S02]  /*a8a0*/  IMAD.IADD R58, R58, 0x1, -R203 ;  /* 0x000000013a3a7824 */ /* 0x000fc400078e0acb */
[----:B------:R-:W-:Y:S02]  /*a8b0*/  IMAD R82, R176, R63, 0x60 ;  /* 0x00000060b0527424 */ /* 0x000fe400078e023f */
[C---:B------:R-:W-:Y:S01]  /*a8c0*/  VIADD R80, R58.reuse, UR8 ;  /* 0x000000083a507c36 */ /* 0x040fe20008000000 */
[----:B------:R-:W1:Y:S01]  /*a8d0*/  MUFU.TANH R74, R74 ;  /* 0x0000004a004a7308 */ /* 0x000e620000002400 */
[----:B------:R-:W-:Y:S02]  /*a8e0*/  VIADD R71, R58, UR43 ;  /* 0x0000002b3a477c36 */ /* 0x000fe40008000000 */
[----:B------:R-:W-:Y:S01]  /*a8f0*/  IMAD.IADD R81, R82, 0x1, -R205 ;  /* 0x0000000152517824 */ /* 0x000fe200078e0acd */
[----:B0-----:R-:W-:Y:S01]  /*a900*/  VIADDMNMX R62, R60, R80, R67, PT ;  /* 0x000000503c3e7246 */ /* 0x001fe20003800143 */
[----:B------:R-:W-:-:S03]  /*a910*/  IMAD.IADD R63, R71, 0x1, R60 ;  /* 0x00000001473f7824 */ /* 0x000fc600078e023c */
        /* <DEDUP_REMOVED lines=43> */
[----:B------:R-:W0:Y:S08]  /*abd0*/  MUFU.TANH R69, R69 ;  /* 0x0000004500457308 */ /* 0x000e300000002400 */
[----:B-1----:R4:W1:Y:S08]  /*abe0*/  MUFU.TANH R49, R70 ;  /* 0x0000004600317308 */ /* 0x0028700000002400 */
[----:B------:R-:W0:Y:S01]  /*abf0*/  MUFU.TANH R50, R50 ;  /* 0x0000003200327308 */ /* 0x000e220000002400 */
[----:B----4-:R-:W-:Y:S05]  /*ac00*/  @P1 BRA `(.L_x_2769) ;  /* 0x0000000000541947 */ /* 0x010fea0003800000 */
        /* <DEDUP_REMOVED lines=12> */
.L_x_2771:
[----:B------:R-:W-:-:S06]  /*acd0*/  UISETP.NE.AND UP0, UPT, UR9, 0x1, UPT ;  /* 0x000000010900788c */ /* 0x000fcc000bf05270 */
[----:B------:R-:W-:-:S05]  /*ace0*/  PLOP3.LUT P1, PT, PT, PT, UP0, 0x80, 0x0 ;  /* 0x000000000000781c */ /* 0x000fca0003f2f008 */
[----:B------:R-:W-:-:S08]  /*acf0*/  @UP0 ULDC.64 UR4, c[0x0][0x9e8] ;  /* 0x00027a0000040ab9 */ /* 0x000fd00000000a00 */
[----:B------:R-:W-:-:S05]  /*ad00*/  @P1 IMAD.HI.U32 R58, R54, UR4, RZ ;  /* 0x00000004363a1c27 */ /* 0x000fca000f8e00ff */
[----:B------:R-:W-:-:S07]  /*ad10*/  @P1 SHF.R.U32.HI R54, RZ, UR5, R58 ;  /* 0x00000005ff361c19 */ /* 0x000fce000801163a */
.L_x_2772:
[----:B------:R-:W-:Y:S05]  /*ad20*/  BSYNC B0 ;  /* 0x0000000000007941 */ /* 0x000fea0003800000 */
.L_x_2770:
[----:B------:R-:W-:-:S05]  /*ad30*/  IMAD R54, R54, UR9, R81 ;  /* 0x0000000936367c24 */ /* 0x000fca000f8e0251 */
[----:B------:R-:W-:Y:S02]  /*ad40*/  VIMNMX R63, R63, R54, !PT ;  /* 0x000000363f3f7248 */ /* 0x000fe40007fe0100 */
[----:B------:R-:W-:-:S07]  /*ad50*/  VIADDMNMX R62, R54, UR9, R62, PT ;  /* 0x00000009363e7c46 */ /* 0x000fce000b80013e */
.L_x_2769:
[C---:B------:R-:W-:Y:S01]  /*ad60*/  ISETP.GE.AND P1, PT, R82.reuse, 0x2, PT ;  /* 0x000000025200780c */ /* 0x040fe20003f26270 */
[----:B------:R-:W-:Y:S01]  /*ad70*/  UISETP.NE.AND UP0, UPT, UR40, URZ, UPT ;  /* 0x0000003f2800728c */ /* 0x000fe2000bf05270 */
[C---:B------:R-:W-:Y:S02]  /*ad80*/  ISETP.GE.AND P6, PT, R82.reuse, 0x9, PT ;  /* 0x000000095200780c */ /* 0x040fe40003fc6270 */
[----:B------:R-:W-:Y:S02]  /*ad90*/  ISETP.GT.AND P2, PT, R63, 0x1, !P1 ;  /* 0x000000013f00780c */ /* 0x000fe40004f44270 */
[----:B------:R-:W-:Y:S02]  /*ada0*/  ISETP.GE.AND P3, PT, R82, 0xa, PT ;  /* 0x0000000a5200780c */ /* 0x000fe40003f66270 */
[----:B------:R-:W-:Y:S02]  /*adb0*/  ISETP.LT.OR P2, PT, R62, 0x2, P2 ;  /* 0x000000023e00780c */ /* 0x000fe40001741670 */
[----:B------:R-:W-:-:S02]  /*adc0*/  ISETP.GE.AND P5, PT, R82, 0x1, PT ;  /* 0x000000015200780c */ /* 0x000fc40003fa6270 */
[----:B------:R-:W-:Y:S02]  /*add0*/  FSEL R112, R74, -INF , !P2 ;  /* 0xff8000004a707808 */ /* 0x000fe40005000000 */
[----:B------:R-:W-:-:S04]  /*ade0*/  ISETP.GT.AND P2, PT, R63, 0x8, !P6 ;  /* 0x000000083f00780c */ /* 0x000fc80007744270 */
[----:B------:R-:W-:-:S04]  /*adf0*/  ISETP.LT.OR P2, PT, R62, 0x9, P2 ;  /* 0x000000093e00780c */ /* 0x000fc80001741670 */
[----:B0-----:R-:W-:Y:S02]  /*ae00*/  FSEL R110, R75, -INF , !P2 ;  /* 0xff8000004b6e7808 */ /* 0x001fe40005000000 */
        /* <DEDUP_REMOVED lines=50> */
[----:B------:R-:W-:Y:S01]  /*b130*/  ISETP.GT.AND P2, PT, R63, 0x31, !P3 ;  /* 0x000000313f00780c */ /* 0x000fe20005f44270 */
[----:B------:R-:W0:Y:S01]  /*b140*/  SHFL.IDX PT, R78, R61, 0x1, 0x1c1f ;  /* 0x003c1f003d4e7f89 */ /* 0x000e2200000e0000 */
        /* <DEDUP_REMOVED lines=11> */
[----:B------:R-:W-:Y:S01]  /*b200*/  ISETP.LT.OR P2, PT, R62, 0x3a, P2 ;  /* 0x0000003a3e00780c */ /* 0x000fe20001741670 */
[----:B0-----:R-:W-:Y:S01]  /*b210*/  IMAD.IADD R37, R71, 0x1, R78 ;  /* 0x0000000147257824 */ /* 0x001fe200078e024e */
        /* <DEDUP_REMOVED lines=25> */
[----:B------:R-:W-:-:S02]  /*b3b0*/  VIADDMNMX R33, R78, R80, R67, PT ;  /* 0x000000504e217246 */ /* 0x000fc40003800143 */
        /* <DEDUP_REMOVED lines=12> */
[----:B------:R-:W-:-:S04]  /*b480*/  ISETP.GE.AND P4, PT, R82, 0x5a, PT ;  /* 0x0000005a5200780c */ /* 0x000fc80003f86270 */
[----:B------:R-:W-:Y:S02]  /*b490*/  P2R R41, PR, RZ, 0x10 ;  /* 0x00000010ff297803 */ /* 0x000fe40000000000 */
        /* <DEDUP_REMOVED lines=18> */
.L_x_2775:
[----:B------:R-:W-:-:S06]  /*b5c0*/  UISETP.NE.AND UP0, UPT, UR9, 0x1, UPT ;  /* 0x000000010900788c */ /* 0x000fcc000bf05270 */
[----:B------:R-:W-:-:S05]  /*b5d0*/  PLOP3.LUT P4, PT, PT, PT, UP0, 0x80, 0x0 ;  /* 0x000000000000781c */ /* 0x000fca0003f8f008 */
[----:B------:R-:W-:-:S08]  /*b5e0*/  @UP0 ULDC.64 UR4, c[0x0][0x9e8] ;  /* 0x00027a0000040ab9 */ /* 0x000fd00000000a00 */
[----:B------:R-:W-:Y:S01]  /*b5f0*/  @P4 IMAD.HI.U32 R59, R5, UR4, RZ ;  /* 0x00000004053b4c27 */ /* 0x000fe2000f8e00ff */
[----:B------:R-:W-:-:S13]  /*b600*/  PLOP3.LUT P4, PT, PT, PT, UP0, 0x80, 0x0 ;  /* 0x000000000000781c */ /* 0x000fda0003f8f008 */
[----:B------:R-:W-:-:S07]  /*b610*/  @P4 SHF.R.U32.HI R5, RZ, UR5, R59 ;  /* 0x00000005ff054c19 */ /* 0x000fce000801163b */
.L_x_2776:
[----:B------:R-:W-:Y:S05]  /*b620*/  BSYNC B0 ;  /* 0x0000000000007941 */ /* 0x000fea0003800000 */
.L_x_2774:
[----:B------:R-:W-:-:S05]  /*b630*/  IMAD R78, R5, UR9, R81 ;  /* 0x00000009054e7c24 */ /* 0x000fca000f8e0251 */
[----:B------:R-:W-:Y:S02]  /*b640*/  VIMNMX R37, R37, R78, !PT ;  /* 0x0000004e25257248 */ /* 0x000fe40007fe0100 */
[----:B------:R-:W-:-:S07]  /*b650*/  VIADDMNMX R33, R78, UR9, R33, PT ;  /* 0x000000094e217c46 */ /* 0x000fce000b800121 */
.L_x_2773:
[C---:B------:R-:W-:Y:S01]  /*b660*/  ISETP.GT.AND P1, PT, R37.reuse, 0x1, !P1 ;  /* 0x000000012500780c */ /* 0x040fe20004f24270 */
[----:B------:R-:W-:Y:S01]  /*b670*/  ULDC UR4, c[0x0][0x988] ;  /* 0x0002620000047ab9 */ /* 0x000fe20000000800 */
[----:B------:R-:W-:Y:S01]  /*b680*/  ISETP.GT.AND P6, PT, R37, 0x8, !P6 ;  /* 0x000000082500780c */ /* 0x000fe200077c4270 */
[----:B------:R-:W-:Y:S01]  /*b690*/  IMAD.U32 R59, RZ, RZ, UR37 ;  /* 0x00000025ff3b7e24 */ /* 0x000fe2000f8e00ff */
        /* <DEDUP_REMOVED lines=8> */
[----:B------:R-:W-:Y:S02]  /*b720*/  FMNMX.FTZ R3, R108, R3, !PT ;  /* 0x000000036c037209 */ /* 0x000fe40007810000 */
[----:B------:R-:W-:Y:S01]  /*b730*/  FSEL R92, R11, -INF , !P1 ;  /* 0xff8000000b5c7808 */ /* 0x000fe20004800000 */
[----:B------:R-:W-:Y:S01]  /*b740*/  IMAD.U32 R11, RZ, RZ, UR4 ;  /* 0x00000004ff0b7e24 */ /* 0x000fe2000f8e00ff */
        /* <DEDUP_REMOVED lines=17> */
[----:B------:R-:W-:Y:S02]  /*b860*/  ISETP.NE.AND P4, PT, R87, RZ, PT ;  /* 0x000000ff5700720c */ /* 0x000fe40003f85270 */
        /* <DEDUP_REMOVED lines=8> */
[----:B------:R-:W-:Y:S02]  /*b8f0*/  ISETP.GT.AND P1, PT, R37, 0x20, !P4 ;  /* 0x000000202500780c */ /* 0x000fe40006724270 */
[----:B------:R-:W-:Y:S02]  /*b900*/  FMNMX.FTZ R3, R54, R3, !PT ;  /* 0x0000000336037209 */ /* 0x000fe40007810000 */
        /* <DEDUP_REMOVED lines=27> */
[----:B------:R-:W-:Y:S01]  /*bac0*/  ISETP.GT.AND P5, PT, R37, RZ, !P5 ;  /* 0x000000ff2500720c */ /* 0x000fe20006fa4270 */
[----:B------:R-:W0:Y:S01]  /*bad0*/  SHFL.BFLY PT, R10, R3, 0x2, 0x1f ;  /* 0x0c401f00030a7f89 */ /* 0x000e2200000e0000 */
[C---:B------:R-:W-:Y:S02]  /*bae0*/  ISETP.LT.OR P1, PT, R33.reuse, 0x31, P1 ;  /* 0x000000312100780c */ /* 0x040fe40000f21670 */
[----:B------:R-:W-:Y:S02]  /*baf0*/  ISETP.LT.OR P5, PT, R33, 0x1, P5 ;  /* 0x000000012100780c */ /* 0x000fe40002fa1670 */
[----:B------:R-:W-:Y:S02]  /*bb00*/  FSEL R82, R34, -INF , !P1 ;  /* 0xff80000022527808 */ /* 0x000fe40004800000 */
[----:B------:R-:W-:Y:S02]  /*bb10*/  ISETP.NE.AND P1, PT, R93, RZ, PT ;  /* 0x000000ff5d00720c */ /* 0x000fe40003f25270 */
[----:B------:R-:W-:-:S02]  /*bb20*/  FSEL R0, R0, -INF , !P5 ;  /* 0xff80000000007808 */ /* 0x000fc40006800000 */
[----:B------:R-:W-:Y:S02]  /*bb30*/  ISETP.GT.AND P1, PT, R37, 0x31, !P1 ;  /* 0x000000312500780c */ /* 0x000fe40004f24270 */
[----:B------:R-:W-:Y:S02]  /*bb40*/  ISETP.NE.AND P6, PT, R55, RZ, PT ;  /* 0x000000ff3700720c */ /* 0x000fe40003fc5270 */
[----:B------:R-:W-:Y:S02]  /*bb50*/  ISETP.LT.OR P1, PT, R33, 0x32, P1 ;  /* 0x000000322100780c */ /* 0x000fe40000f21670 */
[----:B------:R-:W-:Y:S02]  /*bb60*/  ISETP.NE.AND P4, PT, R97, RZ, PT ;  /* 0x000000ff6100720c */ /* 0x000fe40003f85270 */
[----:B------:R-:W-:Y:S02]  /*bb70*/  FSEL R34, R35, -INF , !P1 ;  /* 0xff80000023227808 */ /* 0x000fe40004800000 */
[----:B------:R-:W-:-:S02]  /*bb80*/  ISETP.NE.AND P1, PT, R79, RZ, PT ;  /* 0x000000ff4f00720c */ /* 0x000fc40003f25270 */
[C---:B------:R-:W-:Y:S02]  /*bb90*/  ISETP.GT.AND P2, PT, R37.reuse, 0x51, !P2 ;  /* 0x000000512500780c */ /* 0x040fe40005744270 */
[----:B------:R-:W-:Y:S02]  /*bba0*/  ISETP.GT.AND P1, PT, R37, 0x38, !P1 ;  /* 0x000000382500780c */ /* 0x000fe40004f24270 */
[----:B0-----:R-:W-:Y:S02]  /*bbb0*/  FMNMX.FTZ R10, R3, R10, !PT ;  /* 0x0000000a030a7209 */ /* 0x001fe40007810000 */
[----:B------:R-:W-:Y:S02]  /*bbc0*/  ISETP.LT.OR P1, PT, R33, 0x39, P1 ;  /* 0x000000392100780c */ /* 0x000fe40000f21670 */
[----:B------:R-:W-:Y:S01]  /*bbd0*/  FMNMX.FTZ R3, R0, R94, !PT ;  /* 0x0000005e00037209 */ /* 0x000fe20007810000 */
[----:B------:R-:W0:Y:S01]  /*bbe0*/  SHFL.BFLY PT, R5, R10, 0x1, 0x1f ;  /* 0x0c201f000a057f89 */ /* 0x000e2200000e0000 */
        /* <DEDUP_REMOVED lines=30> */
[----:B0-----:R-:W-:-:S02]  /*bdd0*/  FMNMX.FTZ R5, R10, R5, !PT ;  /* 0x000000050a057209 */ /* 0x001fc40007810000 */
[----:B------:R-:W-:Y:S02]  /*bde0*/  ISETP.LT.OR P1, PT, R33, 0x4a, P1 ;  /* 0x0000004a2100780c */ /* 0x000fe40000f21670 */
[----:B------:R-:W-:Y:S01]  /*bdf0*/  FMNMX.FTZ R31, R80, R31, !PT ;  /* 0x0000001f501f7209 */ /* 0x000fe20007810000 */
[----:B------:R-:W-:Y:S01]  /*be00*/  FMUL.FTZ R27, R5, R11 ;  /* 0x0000000b051b7220 */ /* 0x000fe20000410000 */
[----:B------:R-:W-:Y:S02]  /*be10*/  FSEL R106, R47, -INF , !P1 ;  /* 0xff8000002f6a7808 */ /* 0x000fe40004800000 */
[----:B------:R-:W-:Y:S02]  /*be20*/  FSETP.NEU.FTZ.AND P1, PT, R5, -INF , PT ;  /* 0xff8000000500780b */ /* 0x000fe40003f3d000 */
[----:B------:R-:W-:Y:S02]  /*be30*/  ISETP.NE.AND P4, PT, R57, RZ, PT ;  /* 0x000000ff3900720c */ /* 0x000fe40003f85270 */
[----:B------:R-:W-:-:S02]  /*be40*/  FMNMX.FTZ R35, R42, R31, !PT ;  /* 0x0000001f2a237209 */ /* 0x000fc40007810000 */
[----:B------:R-:W-:Y:S02]  /*be50*/  FSEL R27, R27, RZ, P1 ;  /* 0x000000ff1b1b7208 */ /* 0x000fe40000800000 */
[----:B------:R-:W-:Y:S02]  /*be60*/  ISETP.GT.AND P1, PT, R37, 0x50, !P4 ;  /* 0x000000502500780c */ /* 0x000fe40006724270 */
[----:B------:R-:W-:Y:S01]  /*be70*/  FMNMX.FTZ R35, R44, R35, !PT ;  /* 0x000000232c237209 */ /* 0x000fe20007810000 */
[-CC-:B------:R-:W-:Y:S01]  /*be80*/  FFMA.FTZ R96, R96, R11.reuse, -R27.reuse ;  /* 0x0000000b60607223 */ /* 0x180fe2000001081b */
[----:B------:R-:W-:Y:S01]  /*be90*/  ISETP.LT.OR P1, PT, R33, 0x51, P1 ;  /* 0x000000512100780c */ /* 0x000fe20000f21670 */
[--C-:B------:R-:W-:Y:S01]  /*bea0*/  FFMA.FTZ R166, R36, R11, -R27.reuse ;  /* 0x0000000b24a67223 */ /* 0x100fe2000001081b */
[----:B------:R-:W-:Y:S01]  /*beb0*/  FMNMX.FTZ R35, R46, R35, !PT ;  /* 0x000000232e237209 */ /* 0x000fe20007810000 */
[----:B------:R0:W-:Y:S01]  /*bec0*/  MUFU.EX2 R31, R96 ;  /* 0x00000060001f7308 */ /* 0x0001e20000000800 */
[----:B------:R-:W-:Y:S01]  /*bed0*/  ISETP.NE.AND P4, PT, R41, RZ, PT ;  /* 0x000000ff2900720c */ /* 0x000fe20003f85270 */
[-CC-:B-----5:R-:W-:Y:S01]  /*bee0*/  FFMA.FTZ R152, R114, R11.reuse, -R27.reuse ;  /* 0x0000000b72987223 */ /* 0x1a0fe2000001081b */
[----:B------:R-:W-:Y:S01]  /*bef0*/  FSEL R48, R48, -INF , !P1 ;  /* 0xff80000030307808 */ /* 0x000fe20004800000 */
[-CC-:B------:R-:W-:Y:S01]  /*bf00*/  FFMA.FTZ R112, R112, R11.reuse, -R27.reuse ;  /* 0x0000000b70707223 */ /* 0x180fe2000001081b */
[----:B------:R-:W-:Y:S01]  /*bf10*/  ISETP.GT.AND P3, PT, R37, 0x58, !P3 ;  /* 0x000000582500780c */ /* 0x000fe20005f64270 */
[--C-:B------:R-:W-:Y:S01]  /*bf20*/  FFMA.FTZ R154, R110, R11, -R27.reuse ;  /* 0x0000000b6e9a7223 */ /* 0x100fe2000001081b */
[----:B------:R-:W-:Y:S01]  /*bf30*/  ISETP.LT.OR P2, PT, R33, 0x52, P2 ;  /* 0x000000522100780c */ /* 0x000fe20001741670 */
[----:B------:R-:W-:Y:S01]  /*bf40*/  MUFU.EX2 R152, R152 ;  /* 0x0000009800987308 */ /* 0x000fe20000000800 */
[----:B------:R-:W-:Y:S01]  /*bf50*/  FMNMX.FTZ R35, R106, R35, !PT ;  /* 0x000000236a237209 */ /* 0x000fe20007810000 */
[-CC-:B------:R-:W-:Y:S01]  /*bf60*/  FFMA.FTZ R108, R108, R11.reuse, -R27.reuse ;  /* 0x0000000b6c6c7223 */ /* 0x180fe2000001081b */
[----:B------:R-:W-:Y:S01]  /*bf70*/  ISETP.GT.AND P1, PT, R37, 0x59, !P4 ;  /* 0x000000592500780c */ /* 0x000fe20006724270 */
[-CC-:B------:R-:W-:Y:S01]  /*bf80*/  FFMA.FTZ R37, R76, R11.reuse, -R27.reuse ;  /* 0x0000000b4c257223 */ /* 0x180fe2000001081b */
[----:B------:R-:W-:Y:S01]  /*bf90*/  ISETP.LT.OR P3, PT, R33, 0x59, P3 ;  /* 0x000000592100780c */ /* 0x000fe20001f61670 */
[--C-:B------:R-:W-:Y:S01]  /*bfa0*/  FFMA.FTZ R156, R104, R11, -R27.reuse ;  /* 0x0000000b689c7223 */ /* 0x100fe2000001081b */
[----:B0-----:R-:W-:Y:S01]  /*bfb0*/  FSEL R96, R43, -INF , !P2 ;  /* 0xff8000002b607808 */ /* 0x001fe20005000000 */
[----:B------:R-:W0:Y:S01]  /*bfc0*/  MUFU.EX2 R3, R112 ;  /* 0x0000007000037308 */ /* 0x000e220000000800 */
[----:B------:R-:W-:Y:S01]  /*bfd0*/  FMNMX.FTZ R35, R48, R35, !PT ;  /* 0x0000002330237209 */ /* 0x000fe20007810000 */
[-CC-:B------:R-:W-:Y:S01]  /*bfe0*/  FFMA.FTZ R100, R100, R11.reuse, -R27.reuse ;  /* 0x0000000b64647223 */ /* 0x180fe2000001081b */
[----:B------:R-:W-:Y:S01]  /*bff0*/  ISETP.LT.OR P1, PT, R33, 0x5a, P1 ;  /* 0x0000005a2100780c */ /* 0x000fe20000f21670 */
[-CC-:B------:R-:W-:Y:S01]  /*c000*/  FFMA.FTZ R158, R102, R11.reuse, -R27.reuse ;  /* 0x0000000b669e7223 */ /* 0x180fe2000001081b */
[----:B-1----:R-:W-:Y:S01]  /*c010*/  FSEL R76, R49, -INF , !P3 ;  /* 0xff800000314c7808 */ /* 0x002fe20005800000 */
[--C-:B------:R-:W-:Y:S01]  /*c020*/  FFMA.FTZ R174, R32, R11, -R27.reuse ;  /* 0x0000000b20ae7223 */ /* 0x100fe2000001081b */
[----:B------:R-:W-:Y:S01]  /*c030*/  FMNMX.FTZ R35, R96, R35, !PT ;  /* 0x0000002360237209 */ /* 0x000fe20007810000 */
[----:B------:R-:W1:Y:S01]  /*c040*/  MUFU.EX2 R154, R154 ;  /* 0x0000009a009a7308 */ /* 0x000e620000000800 */
[----:B------:R-:W-:Y:S01]  /*c050*/  FSEL R50, R50, -INF , !P1 ;  /* 0xff80000032327808 */ /* 0x000fe20004800000 */
[--C-:B------:R-:W-:Y:S01]  /*c060*/  FFMA.FTZ R160, R98, R11, -R27.reuse ;  /* 0x0000000b62a07223 */ /* 0x100fe2000001081b */
[----:B------:R-:W-:Y:S01]  /*c070*/  FMNMX.FTZ R35, R76, R35, !PT ;  /* 0x000000234c237209 */ /* 0x000fe20007810000 */
[-CC-:B------:R-:W-:Y:S01]  /*c080*/  FFMA.FTZ R162, R60, R11.reuse, -R27.reuse ;  /* 0x0000000b3ca27223 */ /* 0x180fe2000001081b */
[-CC-:B------:R-:W-:Y:S01]  /*c090*/  FFMA.FTZ R172, R40, R11.reuse, -R27.reuse ;  /* 0x0000000b28ac7223 */ /* 0x180fe2000001081b */
[----:B------:R-:W-:Y:S01]  /*c0a0*/  FFMA.FTZ R164, R54, R11, -R27 ;  /* 0x0000000b36a47223 */ /* 0x000fe2000001081b */
[----:B------:R-:W-:Y:S01]  /*c0b0*/  FMNMX.FTZ R10, R50, R35, !PT ;  /* 0x00000023320a7209 */ /* 0x000fe20007810000 */
[----:B------:R-:W4:Y:S01]  /*c0c0*/  MUFU.EX2 R25, R108 ;  /* 0x0000006c00197308 */ /* 0x000f220000000800 */
[----:B0-----:R-:W-:Y:S01]  /*c0d0*/  FADD.FTZ R49, R152, R3 ;  /* 0x0000000398317221 */ /* 0x001fe20000010000 */
[-CC-:B------:R-:W-:Y:S01]  /*c0e0*/  FFMA.FTZ R35, R58, R11.reuse, -R27.reuse ;  /* 0x0000000b3a237223 */ /* 0x180fe2000001081b */
[-CC-:B------:R-:W-:Y:S01]  /*c0f0*/  FFMA.FTZ R39, R70, R11.reuse, -R27.reuse ;  /* 0x0000000b46277223 */ /* 0x180fe2000001081b */
[----:B------:R-:W0:Y:S01]  /*c100*/  SHFL.BFLY PT, R41, R10, 0x2, 0x1f ;  /* 0x0c401f000a297f89 */ /* 0x000e2200000e0000 */
[-CC-:B------:R-:W-:Y:S01]  /*c110*/  FFMA.FTZ R168, R52, R11.reuse, -R27.reuse ;  /* 0x0000000b34a87223 */ /* 0x180fe2000001081b */
[-CC-:B------:R-:W-:Y:S01]  /*c120*/  FFMA.FTZ R170, R56, R11.reuse, -R27.reuse ;  /* 0x0000000b38aa7223 */ /* 0x180fe2000001081b */
[-CC-:B------:R-:W-:Y:S01]  /*c130*/  FFMA.FTZ R43, R66, R11.reuse, -R27.reuse ;  /* 0x0000000b422b7223 */ /* 0x180fe2000001081b */
[----:B------:R-:W2:Y:S01]  /*c140*/  MUFU.EX2 R156, R156 ;  /* 0x0000009c009c7308 */ /* 0x000ea20000000800 */
[----:B------:R-:W-:Y:S01]  /*c150*/  F2FP.BF16.F32.PACK_AB R152, R3, R152 ;  /* 0x000000980398723e */ /* 0x000fe200000010ff */
[----:B------:R-:W-:Y:S01]  /*c160*/  FFMA.FTZ R45, R64, R11, -R27 ;  /* 0x0000000b402d7223 */ /* 0x000fe2000001081b */
[----:B------:R-:W-:-:S05]  /*c170*/  ISETP.NE.AND P4, PT, R59, 0x3, PT ;  /* 0x000000033b00780c */ /* 0x000fca0003f85270 */
[----:B------:R-:W3:Y:S08]  /*c180*/  MUFU.EX2 R29, R100 ;  /* 0x00000064001d7308 */ /* 0x000ef00000000800 */
[----:B------:R-:W3:Y:S01]  /*c190*/  MUFU.EX2 R158, R158 ;  /* 0x0000009e009e7308 */ /* 0x000ee20000000800 */
[----:B0-----:R-:W-:Y:S01]  /*c1a0*/  FMNMX.FTZ R36, R10, R41, !PT ;  /* 0x000000290a247209 */ /* 0x001fe20007810000 */
[----:B------:R-:W-:-:S06]  /*c1b0*/  FFMA.FTZ R41, R68, R11, -R27 ;  /* 0x0000000b44297223 */ /* 0x000fcc000001081b */
[----:B------:R-:W0:Y:S01]  /*c1c0*/  MUFU.EX2 R160, R160 ;  /* 0x000000a000a07308 */ /* 0x000e220000000800 */
[----:B------:R-:W1:Y:S07]  /*c1d0*/  SHFL.BFLY PT, R47, R36, 0x1, 0x1f ;  /* 0x0c201f00242f7f89 */ /* 0x000e6e00000e0000 */
[----:B------:R4:W0:Y:S08]  /*c1e0*/  MUFU.EX2 R33, R37 ;  /* 0x0000002500217308 */ /* 0x0008300000000800 */
[----:B------:R-:W-:Y:S01]  /*c1f0*/  MUFU.EX2 R162, R162 ;  /* 0x000000a200a27308 */ /* 0x000fe20000000800 */
[-CC-:B----4-:R-:W-:Y:S01]  /*c200*/  FFMA.FTZ R37, R74, R11.reuse, -R27.reuse ;  /* 0x0000000b4a257223 */ /* 0x190fe2000001081b */
[----:B------:R-:W-:-:S06]  /*c210*/  FFMA.FTZ R27, R62, R11, -R27 ;  /* 0x0000000b3e1b7223 */ /* 0x000fcc000001081b */
[----:B------:R-:W-:Y:S01]  /*c220*/  MUFU.EX2 R35, R35 ;  /* 0x0000002300237308 */ /* 0x000fe20000000800 */
[----:B-1----:R-:W-:Y:S01]  /*c230*/  FMNMX.FTZ R10, R36, R47, !PT ;  /* 0x0000002f240a7209 */ /* 0x002fe20007810000 */
[----:B------:R-:W-:Y:S01]  /*c240*/  FADD.FTZ R36, R154, R49 ;  /* 0x000000319a247221 */ /* 0x000fe20000010000 */
[C---:B------:R-:W-:Y:S02]  /*c250*/  F2FP.BF16.F32.PACK_AB R154, R25.reuse, R154 ;  /* 0x0000009a199a723e */ /* 0x040fe400000010ff */
[C---:B------:R-:W-:Y:S01]  /*c260*/  FSETP.NEU.FTZ.AND P1, PT, R10.reuse, -INF , PT ;  /* 0xff8000000a00780b */ /* 0x040fe20003f3d000 */
[----:B------:R-:W-:Y:S01]  /*c270*/  FMUL.FTZ R47, R10, R11 ;  /* 0x0000000b0a2f7220 */ /* 0x000fe20000410000 */
[----:B------:R-:W-:Y:S01]  /*c280*/  FADD.FTZ R49, R25, R36 ;  /* 0x0000002419317221 */ /* 0x000fe20000010000 */
[----:B------:R-:W-:Y:S03]  /*c290*/  MUFU.EX2 R164, R164 ;  /* 0x000000a400a47308 */ /* 0x000fe60000000800 */
[----:B------:R-:W-:Y:S01]  /*c2a0*/  FSEL R47, R47, RZ, P1 ;  /* 0x000000ff2f2f7208 */ /* 0x000fe20000800000 */
[----:B--2---:R-:W-:Y:S01]  /*c2b0*/  FADD.FTZ R36, R156, R49 ;  /* 0x000000319c247221 */ /* 0x004fe20000010000 */
[----:B---3--:R-:W-:-:S03]  /*c2c0*/  F2FP.BF16.F32.PACK_AB R156, R29, R156 ;  /* 0x0000009c1d9c723e */ /* 0x008fc600000010ff */
        /* <DEDUP_REMOVED lines=10> */
[----:B------:R-:W-:Y:S01]  /*c370*/  FADD.FTZ R51, R29, R36 ;  /* 0x000000241d337221 */ /* 0x000fe20000010000 */
[-CC-:B------:R-:W-:Y:S01]  /*c380*/  FFMA.FTZ R161, R28, R11.reuse, -R47.reuse ;  /* 0x0000000b1ca17223 */ /* 0x180fe2000001082f */
[-CC-:B------:R-:W-:Y:S01]  /*c390*/  FFMA.FTZ R28, R86, R11.reuse, -R47.reuse ;  /* 0x0000000b561c7223 */ /* 0x180fe2000001082f */
[-C--:B------:R-:W-:Y:S01]  /*c3a0*/  FFMA.FTZ R163, R30, R11.reuse, -R47 ;  /* 0x0000000b1ea37223 */ /* 0x080fe2000001082f */
[----:B------:R-:W1:Y:S01]  /*c3b0*/  MUFU.EX2 R0, R0 ;  /* 0x0000000000007308 */ /* 0x000e620000000800 */
[----:B------:R-:W-:Y:S01]  /*c3c0*/  FADD.FTZ R40, R158, R51 ;  /* 0x000000339e287221 */ /* 0x000fe20000010000 */
[-CC-:B------:R-:W-:Y:S01]  /*c3d0*/  FFMA.FTZ R30, R84, R11.reuse, -R47.reuse ;  /* 0x0000000b541e7223 */ /* 0x180fe2000001082f */
[-CC-:B------:R-:W-:Y:S01]  /*c3e0*/  FFMA.FTZ R165, R82, R11.reuse, -R47.reuse ;  /* 0x0000000b52a57223 */ /* 0x180fe2000001082f */
[-CC-:B------:R-:W-:Y:S01]  /*c3f0*/  FFMA.FTZ R34, R34, R11.reuse, -R47.reuse ;  /* 0x0000000b22227223 */ /* 0x180fe2000001082f */
[----:B------:R-:W-:Y:S01]  /*c400*/  FADD.FTZ R51, R31, R40 ;  /* 0x000000281f337221 */ /* 0x000fe20000010000 */
[-CC-:B------:R-:W-:Y:S01]  /*c410*/  FFMA.FTZ R36, R80, R11.reuse, -R47.reuse ;  /* 0x0000000b50247223 */ /* 0x180fe2000001082f */
[-C--:B------:R-:W-:Y:S01]  /*c420*/  FFMA.FTZ R169, R42, R11.reuse, -R47 ;  /* 0x0000000b2aa97223 */ /* 0x080fe2000001082f */
[----:B------:R-:W2:Y:S01]  /*c430*/  MUFU.EX2 R155, R155 ;  /* 0x0000009b009b7308 */ /* 0x000ea20000000800 */
[----:B0-----:R-:W-:Y:S01]  /*c440*/  FADD.FTZ R40, R160, R51 ;  /* 0x00000033a0287221 */ /* 0x001fe20000010000 */
[-CC-:B------:R-:W-:Y:S01]  /*c450*/  FFMA.FTZ R44, R44, R11.reuse, -R47.reuse ;  /* 0x0000000b2c2c7223 */ /* 0x180fe2000001082f */
[-CC-:B------:R-:W-:Y:S01]  /*c460*/  FFMA.FTZ R46, R46, R11.reuse, -R47.reuse ;  /* 0x0000000b2e2e7223 */ /* 0x180fe2000001082f */
[-CC-:B------:R-:W-:Y:S01]  /*c470*/  FFMA.FTZ R106, R106, R11.reuse, -R47.reuse ;  /* 0x0000000b6a6a7223 */ /* 0x180fe2000001082f */
[----:B------:R-:W-:Y:S01]  /*c480*/  FADD.FTZ R51, R33, R40 ;  /* 0x0000002821337221 */ /* 0x000fe20000010000 */
[-CC-:B------:R-:W-:Y:S01]  /*c490*/  FFMA.FTZ R48, R48, R11.reuse, -R47.reuse ;  /* 0x0000000b30307223 */ /* 0x180fe2000001082f */
[-C--:B------:R-:W-:Y:S01]  /*c4a0*/  FFMA.FTZ R96, R96, R11.reuse, -R47 ;  /* 0x0000000b60607223 */ /* 0x080fe2000001082f */
[----:B------:R-:W0:Y:S01]  /*c4b0*/  MUFU.EX2 R32, R32 ;  /* 0x0000002000207308 */ /* 0x000e220000000800 */
[----:B-1----:R-:W-:Y:S01]  /*c4c0*/  FADD.FTZ R38, R153, R0 ;  /* 0x0000000099267221 */ /* 0x002fe20000010000 */
[----:B------:R-:W-:Y:S01]  /*c4d0*/  FADD.FTZ R40, R162, R51 ;  /* 0x00000033a2287221 */ /* 0x000fe20000010000 */
[-CC-:B------:R-:W-:Y:S01]  /*c4e0*/  FFMA.FTZ R76, R76, R11.reuse, -R47.reuse ;  /* 0x0000000b4c4c7223 */ /* 0x180fe2000001082f */
[----:B------:R-:W-:Y:S01]  /*c4f0*/  FFMA.FTZ R47, R50, R11, -R47 ;  /* 0x0000000b322f7223 */ /* 0x000fe2000001082f */
[----:B------:R-:W-:Y:S01]  /*c500*/  F2FP.BF16.F32.PACK_AB R153, R0, R153 ;  /* 0x000000990099723e */ /* 0x000fe200000010ff */
[----:B------:R-:W-:Y:S01]  /*c510*/  FADD.FTZ R51, R35, R40 ;  /* 0x0000002823337221 */ /* 0x000fe20000010000 */
[----:B------:R-:W-:Y:S01]  /*c520*/  F2FP.BF16.F32.PACK_AB R158, R31, R158 ;  /* 0x0000009e1f9e723e */ /* 0x000fe200000010ff */
[----:B------:R-:W1:Y:S01]  /*c530*/  MUFU.EX2 R157, R157 ;  /* 0x0000009d009d7308 */ /* 0x000e620000000800 */
[----:B--2---:R-:W-:Y:S01]  /*c540*/  FADD.FTZ R49, R155, R38 ;  /* 0x000000269b317221 */ /* 0x004fe20000010000 */
[----:B------:R-:W-:Y:S01]  /*c550*/  FADD.FTZ R40, R164, R51 ;  /* 0x00000033a4287221 */ /* 0x000fe20000010000 */
[----:B------:R-:W-:-:S02]  /*c560*/  F2FP.BF16.F32.PACK_AB R160, R33, R160 ;  /* 0x000000a021a0723e */ /* 0x000fc400000010ff */
[----:B------:R-:W-:-:S03]  /*c570*/  F2FP.BF16.F32.PACK_AB R162, R35, R162 ;  /* 0x000000a223a2723e */ /* 0x000fc600000010ff */
        /* <DEDUP_REMOVED lines=74> */
[----:B--2---:R-:W-:Y:S01]  /*ca20*/  FADD.FTZ R0, R76, R25 ;  /* 0x000000194c007221 */ /* 0x004fe20000010000 */
[C---:B0-----:R-:W-:Y:S01]  /*ca30*/  FADD.FTZ R3, R27.reuse, R40 ;  /* 0x000000281b037221 */ /* 0x041fe20000010000 */
[----:B------:R-:W-:Y:S02]  /*ca40*/  F2FP.BF16.F32.PACK_AB R174, R27, R174 ;  /* 0x000000ae1bae723e */ /* 0x000fe400000010ff */
[C---:B-1----:R-:W-:Y:S01]  /*ca50*/  FADD.FTZ R0, R47.reuse, R0 ;  /* 0x000000002f007221 */ /* 0x042fe20000010000 */
[----:B------:R-:W-:Y:S01]  /*ca60*/  F2FP.BF16.F32.PACK_AB R175, R47, R76 ;  /* 0x0000004c2faf723e */ /* 0x000fe200000010ff */
[----:B------:R-:W-:Y:S06]  /*ca70*/  @!P4 BRA `(.L_x_2777) ;  /* 0x000000000004c947 */ /* 0x000fec0003800000 */
[----:B------:R-:W-:Y:S01]  /*ca80*/  BPT.TRAP 0x1 ;  /* 0x000000040000795c */ /* 0x000fe20000300000 */
.L_x_2777:
[----:B------:R0:W1:Y:S01]  /*ca90*/  SYNCS.PHASECHK.TRANS64.TRYWAIT P1, [R4+URZ+0x22850], R73 ;  /* 0x02285049040075a7 */ /* 0x000062000802017f */
[----:B------:R-:W-:Y:S05]  /*caa0*/  @!P4 BRA `(.L_x_2778) ;  /* 0x000000000004c947 */ /* 0x000fea0003800000 */
[----:B------:R-:W-:Y:S01]  /*cab0*/  BPT.TRAP 0x1 ;  /* 0x000000040000795c */ /* 0x000fe20000300000 */
.L_x_2778:
[----:B------:R-:W-:Y:S04]  /*cac0*/  BSSY B0, `(.L_x_2779) ;  /* 0x0000004000007945 */ /* 0x000fe80003800000 */
[----:B-1----:R-:W-:Y:S05]  /*cad0*/  @P1 BRA `(.L_x_2780) ;  /* 0x0000000000081947 */ /* 0x002fea0003800000 */
[----:B------:R-:W1:Y:S02]  /*cae0*/  SYNCS.PHASECHK.TRANS64.TRYWAIT P1, [R4+URZ+0x22850], R73 ;  /* 0x02285049040075a7 */ /* 0x000e64000802017f */
[----:B-1----:R-:W-:Y:S05]  /*caf0*/  @!P1 BRA `(.L_x_2781) ;  /* 0x0000019000a89947 */ /* 0x002fea0003800000 */
.L_x_2780:
[----:B------:R-:W-:Y:S05]  /*cb00*/  BSYNC B0 ;  /* 0x0000000000007941 */ /* 0x000fea0003800000 */
.L_x_2779:
[----:B------:R-:W-:Y:S05]  /*cb10*/  WARPSYNC.ALL ;  /* 0x0000000000007948 */ /* 0x000fea0003800000 */
[----:B------:R-:W2:Y:S01]  /*cb20*/  LDC R24, c[0x0][0x448] ;  /* 0x00011200ff187b82 */ /* 0x000ea20000000800 */
[----:B------:R-:W-:Y:S01]  /*cb30*/  R2UR UR4, R19 ;  /* 0x00000000130472ca */ /* 0x000fe200000e0000 */
[----:B------:R-:W-:Y:S01]  /*cb40*/  IMAD.MOV.U32 R27, RZ, RZ, 0xc00 ;  /* 0x00000c00ff1b7424 */ /* 0x000fe200078e00ff */
[----:B------:R-:W-:Y:S01]  /*cb50*/  UISETP.NE.AND UP0, UPT, UR40, URZ, UPT ;  /* 0x0000003f2800728c */ /* 0x000fe2000bf05270 */
[----:B------:R-:W-:Y:S02]  /*cb60*/  IMAD.MOV.U32 R177, RZ, RZ, R209 ;  /* 0x000000ffffb17224 */ /* 0x000fe400078e00d1 */
[----:B------:R-:W-:-:S02]  /*cb70*/  IMAD.MOV.U32 R29, RZ, RZ, 0x40000040 ;  /* 0x40000040ff1d7424 */ /* 0x000fc400078e00ff */
[----:B------:R-:W-:Y:S02]  /*cb80*/  IMAD.MOV.U32 R31, RZ, RZ, 0x40000040 ;  /* 0x40000040ff1f7424 */ /* 0x000fe400078e00ff */
[----:B01----:R-:W-:Y:S01]  /*cb90*/  @!P0 VIADD R4, R4, 0x22860 ;  /* 0x0002286004048836 */ /* 0x003fe20000000000 */
[C---:B------:R-:W-:Y:S02]  /*cba0*/  R2UR UR11, R29.reuse ;  /* 0x000000001d0b72ca */ /* 0x040fe400000e0000 */
[----:B------:R-:W-:Y:S01]  /*cbb0*/  R2UR UR19, R29 ;  /* 0x000000001d1372ca */ /* 0x000fe200000e0000 */
[----:B------:R-:W-:Y:S01]  /*cbc0*/  UIADD3 UR4, UR4, 0x400, URZ ;  /* 0x0000040004047890 */ /* 0x000fe2000fffe03f */
[----:B------:R-:W-:Y:S02]  /*cbd0*/  R2UR UR23, R31 ;  /* 0x000000001f1772ca */ /* 0x000fe400000e0000 */
[----:B------:R-:W-:Y:S01]  /*cbe0*/  @!P0 PRMT R4, RZ, 0x654, R4 ;  /* 0x00000654ff048816 */ /* 0x000fe20000000004 */
[----:B------:R-:W-:-:S04]  /*cbf0*/  USHF.R.U32.HI UR4, URZ, 0x4, UR4 ;  /* 0x000000043f047899 */ /* 0x000fc80008011604 */
[----:B------:R-:W-:Y:S01]  /*cc00*/  ULOP3.LUT UR4, UR4, 0x3fff, URZ, 0xc0, !UPT ;  /* 0x00003fff04047892 */ /* 0x000fe2000f8ec03f */
[----:B------:R0:W-:Y:S01]  /*cc10*/  BAR.SYNC.DEFER_BLOCKING R72, 0x100 ;  /* 0x000400480000751d */ /* 0x0001e20000010000 */
[----:B--2---:R-:W-:Y:S02]  /*cc20*/  ISETP.NE.AND P1, PT, R24, 0x1, PT ;  /* 0x000000011800780c */ /* 0x004fe40003f25270 */
[----:B------:R-:W-:-:S06]  /*cc30*/  ULOP3.LUT UR42, UR4, 0x3000000, URZ, 0xfc, !UPT ;  /* 0x03000000042a7892 */ /* 0x000fcc000f8efc3f */
[----:B------:R-:W-:Y:S02]  /*cc40*/  IMAD R24, R2, R27, UR42 ;  /* 0x0000002a02187e24 */ /* 0x000fe4000f8e021b */
[----:B------:R-:W-:Y:S02]  /*cc50*/  IMAD.MOV.U32 R27, RZ, RZ, 0x40000040 ;  /* 0x40000040ff1b7424 */ /* 0x000fe400078e00ff */
[C---:B------:R-:W-:Y:S01]  /*cc60*/  VIADD R28, R24.reuse, 0x80 ;  /* 0x00000080181c7836 */ /* 0x040fe20000000000 */
[----:B------:R-:W1:Y:S01]  /*cc70*/  @P1 LDC R26, c[0x0][0x44c] ;  /* 0x00011300ff1a1b82 */ /* 0x000e620000000800 */
[C---:B------:R-:W-:Y:S01]  /*cc80*/  R2UR UR6, R24.reuse ;  /* 0x00000000180672ca */ /* 0x040fe200000e0000 */
[----:B------:R-:W-:Y:S01]  /*cc90*/  VIADD R30, R24, 0x200 ;  /* 0x00000200181e7836 */ /* 0x000fe20000000000 */
[----:B------:R-:W-:Y:S02]  /*cca0*/  R2UR UR15, R27 ;  /* 0x000000001b0f72ca */ /* 0x000fe400000e0000 */
[----:B------:R-:W-:Y:S01]  /*ccb0*/  R2UR UR10, R28 ;  /* 0x000000001c0a72ca */ /* 0x000fe200000e0000 */
[----:B------:R-:W-:Y:S01]  /*ccc0*/  VIADD R28, R24, 0x180 ;  /* 0x00000180181c7836 */ /* 0x000fe20000000000 */
[----:B------:R-:W-:Y:S01]  /*ccd0*/  R2UR UR22, R30 ;  /* 0x000000001e1672ca */ /* 0x000fe200000e0000 */
[----:B------:R-:W2:Y:S03]  /*cce0*/  @P1 LDC R25, c[0x0][0x450] ;  /* 0x00011400ff191b82 */ /* 0x000ea60000000800 */
[----:B------:R-:W-:Y:S01]  /*ccf0*/  R2UR UR18, R28 ;  /* 0x000000001c1272ca */ /* 0x000fe200000e0000 */
[----:B-1----:R-:W-:-:S05]  /*cd00*/  @P1 IMAD.HI.U32 R26, R209, R26, RZ ;  /* 0x0000001ad11a1227 */ /* 0x002fca00078e00ff */
[----:B--2---:R-:W-:Y:S01]  /*cd10*/  @P1 SHF.R.U32.HI R177, RZ, R25, R26 ;  /* 0x00000019ffb11219 */ /* 0x004fe2000001161a */
[----:B------:R-:W-:Y:S01]  /*cd20*/  IMAD.MOV.U32 R25, RZ, RZ, 0x40000040 ;  /* 0x40000040ff197424 */ /* 0x000fe200078e00ff */
[----:B------:R-:W-:Y:S01]  /*cd30*/  PLOP3.LUT P1, PT, PT, PT, UP0, 0x40, 0x0 ;  /* 0x000000000000781c */ /* 0x000fe20003f2e808 */
[C---:B------:R-:W-:Y:S02]  /*cd40*/  VIADD R26, R24.reuse, 0x100 ;  /* 0x00000100181a7836 */ /* 0x040fe40000000000 */
[----:B------:R-:W-:Y:S01]  /*cd50*/  VIADD R24, R24, 0x280 ;  /* 0x0000028018187836 */ /* 0x000fe20000000000 */
[----:B------:R-:W-:Y:S02]  /*cd60*/  R2UR UR7, R25 ;  /* 0x00000000190772ca */ /* 0x000fe400000e0000 */
[----:B------:R-:W-:Y:S02]  /*cd70*/  R2UR UR14, R26 ;  /* 0x000000001a0e72ca */ /* 0x000fe400000e0000 */
[----:B------:R-:W-:-:S02]  /*cd80*/  R2UR UR26, R24 ;  /* 0x00000000181a72ca */ /* 0x000fc400000e0000 */
[----:B------:R-:W-:Y:S02]  /*cd90*/  R2UR UR27, R25 ;  /* 0x00000000191b72ca */ /* 0x000fe400000e0000 */
[----:B0-----:R-:W-:-:S06]  /*cda0*/  WARPGROUP.ARRIVE ;  /* 0x00000000000079c5 */ /* 0x001fcc0000000000 */
[----:B------:R-:W-:Y:S03]  /*cdb0*/  HGMMA.64x256x16.F32.BF16 R24, R152, gdesc[UR4].tnspB, RZ, !UPT, gsb0 ;  /* 0x43e0000498187df0 */ /* 0x000fe6000c0018ff */
[----:B------:R-:W-:Y:S02]  /*cdc0*/  WARPGROUP.DEPBAR.LE gsb0, 0x0 ;  /* 0x00008000000079c5 */ /* 0x000fe40000010000 */
[----:B------:R-:W-:Y:S01]  /*cdd0*/  WARPGROUP.ARRIVE ;  /* 0x00000000000079c5 */ /* 0x000fe20000000000 */
[----:B------:R-:W-:-:S15]  /*cde0*/  IADD3 R152, R177, R204, -R203 ;  /* 0x000000ccb1987210 */ /* 0x000fde0007ffe8cb */
[----:B------:R-:W-:-:S07]  /*cdf0*/  NOP ;  /* 0x0000000000007918 */ /* 0x000fce0000000000 */
[----:B------:R-:W-:Y:S01]  /*ce00*/  HGMMA.64x256x16.F32.BF16 R24, R156, gdesc[UR8].tnspB, R24, gsb0 ;  /* 0x43e000089c187df0 */ /* 0x000fe20008001818 */
[----:B------:R-:W-:Y:S02]  /*ce10*/  VIADD R153, R152, UR8 ;  /* 0x0000000898997c36 */ /* 0x000fe40008000000 */
        /* <DEDUP_REMOVED lines=18> */
[----:B0-----:R-:W-:Y:S01]  /*cf40*/  VIADD R4, R176, 0xfffffffe ;  /* 0xfffffffeb0047836 */ /* 0x001fe20000000000 */
[----:B------:R-:W-:Y:S06]  /*cf50*/  @P1 BRA `(.L_x_2782) ;  /* 0x0000000000541947 */ /* 0x000fec0003800000 */
[C---:B------:R-:W-:Y:S01]  /*cf60*/  ISETP.GT.AND P1, PT, R152.reuse, RZ, PT ;  /* 0x000000ff9800720c */ /* 0x040fe20003f24270 */
[----:B------:R-:W-:Y:S01]  /*cf70*/  BSSY B0, `(.L_x_2783) ;  /* 0x0000010000007945 */ /* 0x000fe20003800000 */
[----:B------:R-:W-:-:S11]  /*cf80*/  VIADD R154, R152, 0xffffffff ;  /* 0xffffffff989a7836 */ /* 0x000fd60000000000 */
[----:B------:R-:W-:Y:S05]  /*cf90*/  @P1 BRA `(.L_x_2784) ;  /* 0x0000000000201947 */ /* 0x000fea0003800000 */
[----:B------:R-:W-:Y:S01]  /*cfa0*/  UISETP.NE.AND UP0, UPT, UR9, 0x1, UPT ;  /* 0x000000010900788c */ /* 0x000fe2000bf05270 */
[----:B------:R-:W-:-:S05]  /*cfb0*/  IMAD.MOV R152, RZ, RZ, -R152 ;  /* 0x000000ffff987224 */ /* 0x000fca00078e0a98 */
[----:B------:R-:W-:-:S05]  /*cfc0*/  PLOP3.LUT P1, PT, PT, PT, UP0, 0x80, 0x0 ;  /* 0x000000000000781c */ /* 0x000fca0003f2f008 */
[----:B------:R-:W-:-:S08]  /*cfd0*/  @UP0 ULDC.64 UR4, c[0x0][0x9e8] ;  /* 0x00027a0000040ab9 */ /* 0x000fd00000000a00 */
[----:B------:R-:W-:-:S05]  /*cfe0*/  @P1 IMAD.HI.U32 R154, R152, UR4, RZ ;  /* 0x00000004989a1c27 */ /* 0x000fca000f8e00ff */
[----:B------:R-:W-:-:S04]  /*cff0*/  @P1 SHF.R.U32.HI R152, RZ, UR5, R154 ;  /* 0x00000005ff981c19 */ /* 0x000fc8000801169a */
[----:B------:R-:W-:Y:S01]  /*d000*/  LOP3.LUT R154, RZ, R152, RZ, 0x33, !PT ;  /* 0x00000098ff9a7212 */ /* 0x000fe200078e33ff */
[----:B------:R-:W-:Y:S06]  /*d010*/  BRA `(.L_x_2785) ;  /* 0x0000000000147947 */ /* 0x000fec0003800000 */
.L_x_2784:
[----:B------:R-:W-:-:S06]  /*d020*/  UISETP.NE.AND UP0, UPT, UR9, 0x1, UPT ;  /* 0x000000010900788c */ /* 0x000fcc000bf05270 */
[----:B------:R-:W-:-:S05]  /*d030*/  PLOP3.LUT P1, PT, PT, PT, UP0, 0x80, 0x0 ;  /* 0x000000000000781c */ /* 0x000fca0003f2f008 */
[----:B------:R-:W-:-:S08]  /*d040*/  @UP0 ULDC.64 UR4, c[0x0][0x9e8] ;  /* 0x00027a0000040ab9 */ /* 0x000fd00000000a00 */
[----:B------:R-:W-:-:S05]  /*d050*/  @P1 IMAD.HI.U32 R152, R154, UR4, RZ ;  /* 0x000000049a981c27 */ /* 0x000fca000f8e00ff */
[----:B------:R-:W-:-:S07]  /*d060*/  @P1 SHF.R.U32.HI R154, RZ, UR5, R152 ;  /* 0x00000005ff9a1c19 */ /* 0x000fce0008011698 */
.L_x_2785:
[----:B------:R-:W-:Y:S05]  /*d070*/  BSYNC B0 ;  /* 0x0000000000007941 */ /* 0x000fea0003800000 */
.L_x_2783:
[----:B------:R-:W-:-:S04]  /*d080*/  IMAD.U32 R152, RZ, RZ, UR9 ;  /* 0x00000009ff987e24 */ /* 0x000fc8000f8e00ff */
[----:B------:R-:W-:-:S05]  /*d090*/  IMAD R152, R154, R152, UR9 ;  /* 0x000000099a987e24 */ /* 0x000fca000f8e0298 */
[----:B------:R-:W-:-:S07]  /*d0a0*/  VIMNMX R153, R153, R152, PT ;  /* 0x0000009899997248 */ /* 0x000fce0003fe0100 */
.L_x_2782:
[----:B------:R-:W-:Y:S01]  /*d0b0*/  IMAD.HI R153, R153, 0x2aaaaaab, RZ ;  /* 0x2aaaaaab99997827 */ /* 0x000fe200078e02ff */
[----:B------:R-:W-:Y:S01]  /*d0c0*/  ULDC UR52, c[0x0][0x9e4] ;  /* 0x0002790000347ab9 */ /* 0x000fe20000000800 */
[----:B------:R-:W-:Y:S01]  /*d0d0*/  ULDC UR49, c[0x0][0x9e4] ;  /* 0x0002790000317ab9 */ /* 0x000fe20000000800 */
[----:B------:R-:W-:Y:S01]  /*d0e0*/  ULDC UR54, c[0x0][0x9d8] ;  /* 0x0002760000367ab9 */ /* 0x000fe20000000800 */
[----:B------:R-:W-:Y:S01]  /*d0f0*/  ULDC UR57, c[0x0][0x9d8] ;  /* 0x0002760000397ab9 */ /* 0x000fe20000000800 */
[----:B------:R-:W-:Y:S01]  /*d100*/  SHF.R.U32.HI R152, RZ, 0x1f, R153 ;  /* 0x0000001fff987819 */ /* 0x000fe20000011699 */
[----:B------:R-:W-:Y:S01]  /*d110*/  ULDC UR55, c[0x0][0x9d8] ;  /* 0x0002760000377ab9 */ /* 0x000fe20000000800 */
[----:B------:R-:W-:Y:S01]  /*d120*/  ULDC UR48, c[0x0][0x988] ;  /* 0x0002620000307ab9 */ /* 0x000fe20000000800 */
[----:B------:R-:W-:Y:S01]  /*d130*/  ULDC UR51, c[0x0][0x988] ;  /* 0x0002620000337ab9 */ /* 0x000fe20000000800 */
[----:B------:R-:W-:Y:S01]  /*d140*/  LEA.HI.SX32 R152, R153, R152, 0x1c ;  /* 0x0000009899987211 */ /* 0x000fe200078fe2ff */
[----:B------:R-:W-:Y:S01]  /*d150*/  ULDC UR50, c[0x0][0x988] ;  /* 0x0002620000327ab9 */ /* 0x000fe20000000800 */
[----:B------:R-:W-:Y:S01]  /*d160*/  ULDC UR56, c[0x0][0x9e0] ;  /* 0x0002780000387ab9 */ /* 0x000fe20000000800 */
[----:B------:R-:W-:Y:S01]  /*d170*/  ULDC UR53, c[0x0][0x9e0] ;  /* 0x0002780000357ab9 */ /* 0x000fe20000000800 */
[----:B------:R-:W-:-:S04]  /*d180*/  VIMNMX R213, R219, R152, !PT ;  /* 0x00000098dbd57248 */ /* 0x000fc80007fe0100 */
[----:B------:R-:W-:-:S13]  /*d190*/  ISETP.GE.AND P1, PT, R4, R213, PT ;  /* 0x000000d50400720c */ /* 0x000fda0003f26270 */
[----:B------:R-:W-:Y:S05]  /*d1a0*/  @!P1 BRA `(.L_x_2786) ;  /* 0x0000003400f09947 */ /* 0x000fea0003800000 */
.L_x_2804:
[----:B------:R-:W-:Y:S01]  /*d1b0*/  IMAD.U32 R20, RZ, RZ, UR37 ;  /* 0x00000025ff147e24 */ /* 0x000fe2000f8e00ff */
[----:B------:R-:W-:Y:S05]  /*d1c0*/  YIELD ;  /* 0x0000000000007946 */ /* 0x000fea0003800000 */
[----:B------:R-:W-:Y:S01]  /*d1d0*/  ISETP.NE.AND P2, PT, R20, 0x3, PT ;  /* 0x000000031400780c */ /* 0x000fe20003f45270 */
[----:B------:R-:W-:-:S05]  /*d1e0*/  VIADD R2, R2, 0x1 ;  /* 0x0000000102027836 */ /* 0x000fca0000000000 */
[----:B------:R-:W-:-:S04]  /*d1f0*/  ISETP.NE.AND P1, PT, R2, 0x2, PT ;  /* 0x000000020200780c */ /* 0x000fc80003f25270 */
[----:B------:R-:W-:Y:S02]  /*d200*/  SEL R11, RZ, 0x1, P1 ;  /* 0x00000001ff0b7807 */ /* 0x000fe40000800000 */
[----:B------:R-:W-:Y:S02]  /*d210*/  SEL R2, R2, RZ, P1 ;  /* 0x000000ff02027207 */ /* 0x000fe40000800000 */
[----:B------:R-:W-:Y:S01]  /*d220*/  LOP3.LUT R202, R202, R11, RZ, 0x3c, !PT ;  /* 0x0000000bcaca7212 */ /* 0x000fe200078e3cff */
[----:B0-----:R-:W-:Y:S06]  /*d230*/  @!P2 BRA `(.L_x_2787) ;  /* 0x000000000004a947 */ /* 0x001fec0003800000 */
[----:B------:R-:W-:Y:S01]  /*d240*/  BPT.TRAP 0x1 ;  /* 0x000000040000795c */ /* 0x000fe20000300000 */
.L_x_2787:
[----:B------:R-:W-:Y:S01]  /*d250*/  IMAD R212, R2, 0x8, R19 ;  /* 0x0000000802d47824 */ /* 0x000fe200078e0213 */
[----:B------:R-:W-:-:S04]  /*d260*/  SHF.L.U32 R211, R202, 0x1f, RZ ;  /* 0x0000001fcad37819 */ /* 0x000fc800000006ff */
[----:B------:R0:W1:Y:S01]  /*d270*/  SYNCS.PHASECHK.TRANS64.TRYWAIT P1, [R212+URZ+0x22830], R211 ;  /* 0x022830d3d40075a7 */ /* 0x000062000802017f */
[----:B------:R-:W-:Y:S05]  /*d280*/  @!P2 BRA `(.L_x_2788) ;  /* 0x000000000004a947 */ /* 0x000fea0003800000 */
[----:B------:R-:W-:Y:S01]  /*d290*/  BPT.TRAP 0x1 ;  /* 0x000000040000795c */ /* 0x000fe20000300000 */
.L_x_2788:
[----:B------:R-:W-:Y:S02]  /*d2a0*/  IMAD R214, R2, 0x300, R21 ;  /* 0x0000030002d67824 */ /* 0x000fe400078e0215 */
[----:B------:R-:W-:Y:S01]  /*d2b0*/  IMAD.MOV.U32 R215, RZ, RZ, 0x40000040 ;  /* 0x40000040ffd77424 */ /* 0x000fe200078e00ff */
[----:B-1----:R-:W-:Y:S06]  /*d2c0*/  @P1 BRA `(.L_x_2789) ;  /* 0x0000000000081947 */ /* 0x002fec0003800000 */
[----:B------:R-:W1:Y:S02]  /*d2d0*/  SYNCS.PHASECHK.TRANS64.TRYWAIT P1, [R212+URZ+0x22830], R211 ;  /* 0x022830d3d40075a7 */ /* 0x000e64000802017f */
[----:B-1----:R-:W-:Y:S05]  /*d2e0*/  @!P1 BRA `(.L_x_2790) ;  /* 0x0000018800c09947 */ /* 0x002fea0003800000 */
.L_x_2789:
[----:B------:R-:W-:Y:S05]  /*d2f0*/  WARPSYNC.ALL ;  /* 0x0000000000007948 */ /* 0x000fea0003800000 */
[C---:B------:R-:W-:Y:S01]  /*d300*/  R2UR UR6, R214.reuse ;  /* 0x00000000d60672ca */ /* 0x040fe200000e0000 */
[----:B------:R-:W-:Y:S01]  /*d310*/  WARPGROUP.ARRIVE ;  /* 0x00000000000079c5 */ /* 0x000fe20000000000 */
[----:B------:R-:W-:Y:S01]  /*d320*/  R2UR UR7, R215 ;  /* 0x00000000d70772ca */ /* 0x000fe200000e0000 */
[----:B------:R-:W-:Y:S01]  /*d330*/  VIADD R216, R214, 0x2 ;  /* 0x00000002d6d87836 */ /* 0x000fe20000000000 */
[----:B------:R-:W-:Y:S01]  /*d340*/  R2UR UR4, R6 ;  /* 0x00000000060472ca */ /* 0x000fe200000e0000 */
[----:B------:R-:W-:Y:S01]  /*d350*/  IMAD.MOV.U32 R217, RZ, RZ, 0x40000040 ;  /* 0x40000040ffd97424 */ /* 0x000fe200078e00ff */
[----:B------:R-:W-:Y:S01]  /*d360*/  R2UR UR5, R7 ;  /* 0x00000000070572ca */ /* 0x000fe200000e0000 */
[----:B------:R-:W-:Y:S01]  /*d370*/  IMAD.MOV.U32 R215, RZ, RZ, 0x40000040 ;  /* 0x40000040ffd77424 */ /* 0x000fe200078e00ff */
[----:B------:R-:W2:Y:S01]  /*d380*/  LDC R11, c[0x0][0x448] ;  /* 0x00011200ff0b7b82 */ /* 0x000ea20000000800 */
[----:B------:R-:W3:Y:S01]  /*d390*/  S2R R228, SR_TID.X ;  /* 0x0000000000e47919 */ /* 0x000ee20000002100 */
[----:B------:R-:W-:-:S09]  /*d3a0*/  UISETP.NE.AND UP0, UPT, UR40, URZ, UPT ;  /* 0x0000003f2800728c */ /* 0x000fd2000bf05270 */
[----:B------:R-:W-:Y:S01]  /*d3b0*/  HGMMA.64x96x16.F32.BF16 R152, gdesc[UR4], RZ, !UPT, gsb0 ;  /* 0x01600000049879f0 */ /* 0x000fe2000c0018ff */
[----:B------:R-:W-:Y:S01]  /*d3c0*/  R2UR UR6, R216 ;  /* 0x00000000d80672ca */ /* 0x000fe200000e0000 */
[----:B------:R-:W-:Y:S01]  /*d3d0*/  VIADD R216, R214, 0x4 ;  /* 0x00000004d6d87836 */ /* 0x000fe20000000000 */
[----:B------:R-:W-:Y:S01]  /*d3e0*/  R2UR UR7, R217 ;  /* 0x00000000d90772ca */ /* 0x000fe200000e0000 */
[----:B------:R-:W-:Y:S01]  /*d3f0*/  IMAD.MOV.U32 R217, RZ, RZ, 0x40000040 ;  /* 0x40000040ffd97424 */ /* 0x000fe200078e00ff */
[----:B------:R-:W-:Y:S01]  /*d400*/  R2UR UR4, R14 ;  /* 0x000000000e0472ca */ /* 0x000fe200000e0000 */
[----:B------:R-:W-:Y:S01]  /*d410*/  VIADD R214, R214, 0x6 ;  /* 0x00000006d6d67836 */ /* 0x000fe20000000000 */
[----:B------:R-:W-:Y:S02]  /*d420*/  R2UR UR5, R15 ;  /* 0x000000000f0572ca */ /* 0x000fe400000e0000 */
[----:B--2---:R-:W-:Y:S01]  /*d430*/  ISETP.NE.AND P1, PT, R11, 0x1, PT ;  /* 0x000000010b00780c */ /* 0x004fe20003f25270 */
[----:B------:R-:W-:Y:S01]  /*d440*/  IMAD.IADD R11, R210, 0x1, R209 ;  /* 0x00000001d20b7824 */ /* 0x000fe200078e02d1 */
[----:B---3--:R-:W-:-:S11]  /*d450*/  SHF.R.U32.HI R228, RZ, 0x7, R228 ;  /* 0x00000007ffe47819 */ /* 0x008fd600000116e4 */
[----:B------:R-:W2:Y:S01]  /*d460*/  @P1 LDC R20, c[0x0][0x450] ;  /* 0x00011400ff141b82 */ /* 0x000ea20000000800 */
        /* <DEDUP_REMOVED lines=11> */
[----:B------:R-:W-:Y:S01]  /*d520*/  R2UR UR7, R215 ;  /* 0x00000000d70772ca */ /* 0x000fe200000e0000 */
[----:B------:R-:W3:Y:S01]  /*d530*/  @P1 LDC R214, c[0x0][0x44c] ;  /* 0x00011300ffd61b82 */ /* 0x000ee20000000800 */
[----:B------:R-:W-:Y:S02]  /*d540*/  R2UR UR4, R8 ;  /* 0x00000000080472ca */ /* 0x000fe400000e0000 */
[----:B------:R-:W-:Y:S01]  /*d550*/  R2UR UR5, R9 ;  /* 0x00000000090572ca */ /* 0x000fe200000e0000 */
[----:B---3--:R-:W-:-:S05]  /*d560*/  @P1 IMAD.HI.U32 R214, R11, R214, RZ ;  /* 0x000000d60bd61227 */ /* 0x008fca00078e00ff */
[----:B--2---:R-:W-:Y:S02]  /*d570*/  @P1 SHF.R.U32.HI R11, RZ, R20, R214 ;  /* 0x00000014ff0b1219 */ /* 0x004fe400000116d6 */
[----:B------:R-:W-:Y:S02]  /*d580*/  PLOP3.LUT P1, PT, PT, PT, UP0, 0x40, 0x0 ;  /* 0x000000000000781c */ /* 0x000fe40003f2e808 */
[----:B------:R-:W-:Y:S01]  /*d590*/  IADD3 R20, -R228, 0xb, RZ ;  /* 0x0000000be4147810 */ /* 0x000fe20007ffe1ff */
[----:B------:R-:W2:Y:S01]  /*d5a0*/  SHFL.IDX PT, R229, R11, RZ, 0x1c1f ;  /* 0x001c1fff0be57589 */ /* 0x000ea200000e0000 */
        /* <DEDUP_REMOVED lines=53> */
[----:B------:R-:W-:Y:S01]  /*d900*/  IADD3 R199, -R205, 0x1, R194 ;  /* 0x00000001cdc77810 */ /* 0x000fe20007ffe1c2 */
[----:B------:R-:W3:Y:S01]  /*d910*/  MUFU.TANH R152, R152 ;  /* 0x0000009800987308 */ /* 0x000ee20000002400 */
[----:B------:R-:W-:-:S02]  /*d920*/  @!P0 VIADD R166, R212, 0x22840 ;  /* 0x00022840d4a68836 */ /* 0x000fc40000000000 */
[----:B------:R-:W-:-:S03]  /*d930*/  IADD3 R199, -R203, R199, R204 ;  /* 0x000000c7cbc77210 */ /* 0x000fc60007ffe1cc */
        /* <DEDUP_REMOVED lines=54> */
[----:B--234-:R-:W-:Y:S05]  /*dca0*/  @P1 BRA `(.L_x_2791) ;  /* 0x0000000000581947 */ /* 0x01cfea0003800000 */
[----:B------:R-:W-:Y:S01]  /*dcb0*/  IADD3 R229, -R203, R204, R229 ;  /* 0x000000cccbe57210 */ /* 0x000fe20007ffe1e5 */
[----:B------:R-:W-:Y:S03]  /*dcc0*/  BSSY B0, `(.L_x_2792) ;  /* 0x0000010000007945 */ /* 0x000fe60003800000 */
[----:B------:R-:W-:-:S13]  /*dcd0*/  ISETP.GT.AND P1, PT, R229, -0x1, PT ;  /* 0xffffffffe500780c */ /* 0x000fda0003f24270 */
[----:B------:R-:W-:Y:S05]  /*dce0*/  @P1 BRA `(.L_x_2793) ;  /* 0x0000000000201947 */ /* 0x000fea0003800000 */
[----:B------:R-:W-:Y:S01]  /*dcf0*/  IMAD.U32 R235, RZ, RZ, UR52 ;  /* 0x00000034ffeb7e24 */ /* 0x000fe2000f8e00ff */
[----:B------:R-:W-:-:S04]  /*dd00*/  LOP3.LUT R229, RZ, R229, RZ, 0x33, !PT ;  /* 0x000000e5ffe57212 */ /* 0x000fc800078e33ff */
[----:B------:R-:W-:-:S13]  /*dd10*/  ISETP.NE.AND P1, PT, R235, 0x1, PT ;  /* 0x00000001eb00780c */ /* 0x000fda0003f25270 */
[----:B------:R-:W2:Y:S02]  /*dd20*/  @P1 LDC.64 R166, c[0x0][0x9e8] ;  /* 0x00027a00ffa61b82 */ /* 0x000ea40000000a00 */
[----:B--2---:R-:W-:-:S05]  /*dd30*/  @P1 IMAD.HI.U32 R166, R229, R166, RZ ;  /* 0x000000a6e5a61227 */ /* 0x004fca00078e00ff */
[----:B------:R-:W-:-:S04]  /*dd40*/  @P1 SHF.R.U32.HI R229, RZ, R167, R166 ;  /* 0x000000a7ffe51219 */ /* 0x000fc800000116a6 */
[----:B------:R-:W-:Y:S01]  /*dd50*/  LOP3.LUT R229, RZ, R229, RZ, 0x33, !PT ;  /* 0x000000e5ffe57212 */ /* 0x000fe200078e33ff */
[----:B------:R-:W-:Y:S06]  /*dd60*/  BRA `(.L_x_2794) ;  /* 0x0000000000147947 */ /* 0x000fec0003800000 */
.L_x_2793:
[----:B------:R-:W-:-:S05]  /*dd70*/  IMAD.U32 R235, RZ, RZ, UR52 ;  /* 0x00000034ffeb7e24 */ /* 0x000fca000f8e00ff */
[----:B------:R-:W-:-:S13]  /*dd80*/  ISETP.NE.AND P1, PT, R235, 0x1, PT ;  /* 0x00000001eb00780c */ /* 0x000fda0003f25270 */
[----:B------:R-:W2:Y:S02]  /*dd90*/  @P1 LDC.64 R166, c[0x0][0x9e8] ;  /* 0x00027a00ffa61b82 */ /* 0x000ea40000000a00 */
[----:B--2---:R-:W-:-:S05]  /*dda0*/  @P1 IMAD.HI.U32 R166, R229, R166, RZ ;  /* 0x000000a6e5a61227 */ /* 0x004fca00078e00ff */
[----:B------:R-:W-:-:S07]  /*ddb0*/  @P1 SHF.R.U32.HI R229, RZ, R167, R166 ;  /* 0x000000a7ffe51219 */ /* 0x000fce00000116a6 */
.L_x_2794:
[----:B------:R-:W-:Y:S05]  /*ddc0*/  BSYNC B0 ;  /* 0x0000000000007941 */ /* 0x000fea0003800000 */
.L_x_2792:
[----:B------:R-:W-:-:S04]  /*ddd0*/  IMAD.IADD R166, R194, 0x1, -R205 ;  /* 0x00000001c2a67824 */ /* 0x000fc800078e0acd */
[----:B------:R-:W-:-:S05]  /*dde0*/  IMAD R166, R229, R235, R166 ;  /* 0x000000ebe5a67224 */ /* 0x000fca00078e02a6 */
[----:B------:R-:W-:Y:S02]  /*ddf0*/  VIADDMNMX R198, R166, R235, R198, PT ;  /* 0x000000eba6c67246 */ /* 0x000fe400038001c6 */
[----:B------:R-:W-:-:S07]  /*de00*/  VIMNMX R197, R197, R166, !PT ;  /* 0x000000a6c5c57248 */ /* 0x000fce0007fe0100 */
.L_x_2791:
[----:B------:R-:W-:Y:S01]  /*de10*/  ISETP.GE.AND P1, PT, R194, 0x1, PT ;  /* 0x00000001c200780c */ /* 0x000fe20003f26270 */
[----:B------:R-:W2:Y:S01]  /*de20*/  SHFL.IDX PT, R11, R11, 0x1, 0x1c1f ;  /* 0x003c1f000b0b7f89 */ /* 0x000ea200000e0000 */
[----:B------:R-:W-:Y:S01]  /*de30*/  LOP3.LUT R18, R18, 0xfffbffff, RZ, 0xc0, !PT ;  /* 0xfffbffff12127812 */ /* 0x000fe200078ec0ff */
[----:B------:R-:W-:Y:S01]  /*de40*/  UISETP.NE.AND UP0, UPT, UR40, URZ, UPT ;  /* 0x0000003f2800728c */ /* 0x000fe2000bf05270 */
[----:B------:R-:W-:-:S09]  /*de50*/  ISETP.GE.AND P3, PT, R194, 0x9, PT ;  /* 0x00000009c200780c */ /* 0x000fd20003f66270 */
[----:B------:R-:W-:Y:S02]  /*de60*/  @P1 LOP3.LUT R18, R18, 0x40000, RZ, 0xfc, !PT ;  /* 0x0004000012121812 */ /* 0x000fe400078efcff */
[----:B------:R-:W-:Y:S02]  /*de70*/  ISETP.GT.AND P1, PT, R197, RZ, !P1 ;  /* 0x000000ffc500720c */ /* 0x000fe40004f24270 */
[----:B------:R-:W-:Y:S02]  /*de80*/  LOP3.LUT R18, R18, 0xfffffffd, RZ, 0xc0, !PT ;  /* 0xfffffffd12127812 */ /* 0x000fe400078ec0ff */
[----:B------:R-:W-:Y:S02]  /*de90*/  ISETP.LT.OR P2, PT, R198, 0x1, P1 ;  /* 0x00000001c600780c */ /* 0x000fe40000f41670 */
[----:B------:R-:W-:Y:S02]  /*dea0*/  ISETP.GE.AND P1, PT, R194, 0x2, PT ;  /* 0x00000002c200780c */ /* 0x000fe40003f26270 */
[----:B------:R-:W-:-:S02]  /*deb0*/  FSEL R152, R152, -INF , !P2 ;  /* 0xff80000098987808 */ /* 0x000fc40005000000 */
[----:B------:R-:W-:Y:S01]  /*dec0*/  ISETP.GT.AND P2, PT, R197, 0x1, !P1 ;  /* 0x00000001c500780c */ /* 0x000fe20004f44270 */
[--C-:B--2---:R-:W-:Y:S01]  /*ded0*/  IMAD.IADD R228, R228, 0x1, R11.reuse ;  /* 0x00000001e4e47824 */ /* 0x104fe200078e020b */
[----:B------:R-:W-:Y:S01]  /*dee0*/  @P3 LOP3.LUT R18, R18, 0x2, RZ, 0xfc, !PT ;  /* 0x0000000212123812 */ /* 0x000fe200078efcff */
[----:B------:R-:W-:Y:S01]  /*def0*/  IMAD.IADD R199, R199, 0x1, R11 ;  /* 0x00000001c7c77824 */ /* 0x000fe200078e020b */
[----:B------:R-:W-:Y:S02]  /*df00*/  ISETP.LT.OR P2, PT, R198, 0x2, P2 ;  /* 0x00000002c600780c */ /* 0x000fe40001741670 */
[----:B------:R-:W-:Y:S02]  /*df10*/  LOP3.LUT R18, R18, 0xfffffffb, RZ, 0xc0, !PT ;  /* 0xfffffffb12127812 */ /* 0x000fe400078ec0ff */
[----:B0-----:R-:W-:Y:S02]  /*df20*/  FSEL R214, R214, -INF , !P2 ;  /* 0xff800000d6d67808 */ /* 0x001fe40005000000 */
[----:B------:R-:W-:-:S02]  /*df30*/  ISETP.GT.AND P2, PT, R197, 0x8, !P3 ;  /* 0x00000008c500780c */ /* 0x000fc40005f44270 */
[----:B------:R-:W-:Y:S02]  /*df40*/  ISETP.GE.AND P3, PT, R194, 0xa, PT ;  /* 0x0000000ac200780c */ /* 0x000fe40003f66270 */
[----:B------:R-:W-:-:S04]  /*df50*/  ISETP.LT.OR P2, PT, R198, 0x9, P2 ;  /* 0x00000009c600780c */ /* 0x000fc80001741670 */
        /* <DEDUP_REMOVED lines=131> */
.L_x_2797:
[----:B------:R-:W-:-:S05]  /*e790*/  IMAD.U32 R197, RZ, RZ, UR52 ;  /* 0x00000034ffc57e24 */ /* 0x000fca000f8e00ff */
[----:B------:R-:W-:-:S13]  /*e7a0*/  ISETP.NE.AND P6, PT, R197, 0x1, PT ;  /* 0x00000001c500780c */ /* 0x000fda0003fc5270 */
[----:B------:R-:W0:Y:S02]  /*e7b0*/  @P6 LDC.64 R166, c[0x0][0x9e8] ;  /* 0x00027a00ffa66b82 */ /* 0x000e240000000a00 */
[----:B0-----:R-:W-:-:S05]  /*e7c0*/  @P6 IMAD.HI.U32 R166, R11, R166, RZ ;  /* 0x000000a60ba66227 */ /* 0x001fca00078e00ff */
[----:B------:R-:W-:-:S07]  /*e7d0*/  @P6 SHF.R.U32.HI R11, RZ, R167, R166 ;  /* 0x000000a7ff0b6219 */ /* 0x000fce00000116a6 */
.L_x_2798:
[----:B------:R-:W-:Y:S05]  /*e7e0*/  BSYNC B0 ;  /* 0x0000000000007941 */ /* 0x000fea0003800000 */
.L_x_2796:
[----:B------:R-:W-:-:S04]  /*e7f0*/  IMAD.IADD R194, R194, 0x1, -R205 ;  /* 0x00000001c2c27824 */ /* 0x000fc800078e0acd */
[----:B------:R-:W-:-:S05]  /*e800*/  IMAD R194, R11, R197, R194 ;  /* 0x000000c50bc27224 */ /* 0x000fca00078e02c2 */
[----:B------:R-:W-:Y:S02]  /*e810*/  VIMNMX R199, R199, R194, !PT ;  /* 0x000000c2c7c77248 */ /* 0x000fe40007fe0100 */
[----:B------:R-:W-:-:S07]  /*e820*/  VIADDMNMX R228, R194, R197, R228, PT ;  /* 0x000000c5c2e47246 */ /* 0x000fce00038001e4 */
.L_x_2795:
[----:B------:R-:W-:Y:S01]  /*e830*/  ISETP.GT.AND P1, PT, R199, 0x1, !P1 ;  /* 0x00000001c700780c */ /* 0x000fe20004f24270 */
[----:B------:R-:W-:Y:S01]  /*e840*/  IMAD.U32 R235, RZ, RZ, UR37 ;  /* 0x00000025ffeb7e24 */ /* 0x000fe2000f8e00ff */
        /* <DEDUP_REMOVED lines=67> */
[----:B------:R-:W-:Y:S02]  /*ec80*/  FSEL R187, R187, -INF , !P2 ;  /* 0xff800000bbbb7808 */ /* 0x000fe40005000000 */
[C---:B------:R-:W-:Y:S02]  /*ec90*/  ISETP.GT.AND P1, PT, R199.reuse, 0x29, !P1 ;  /* 0x00000029c700780c */ /* 0x040fe40004f24270 */
[----:B------:R-:W-:Y:S02]  /*eca0*/  LOP3.LUT P2, RZ, R18, 0x40000, RZ, 0xc0, !PT ;  /* 0x0004000012ff7812 */ /* 0x000fe4000784c0ff */
[----:B------:R-:W-:Y:S02]  /*ecb0*/  ISETP.LT.OR P1, PT, R228, 0x2a, P1 ;  /* 0x0000002ae400780c */ /* 0x000fe40000f21670 */
[----:B------:R-:W-:Y:S02]  /*ecc0*/  ISETP.GT.AND P3, PT, R199, 0x50, !P3 ;  /* 0x00000050c700780c */ /* 0x000fe40005f64270 */
[----:B------:R-:W-:-:S02]  /*ecd0*/  FSEL R175, R175, -INF , !P1 ;  /* 0xff800000afaf7808 */ /* 0x000fc40004800000 */
[----:B------:R-:W-:Y:S02]  /*ece0*/  LOP3.LUT P1, RZ, R18, 0x800, RZ, 0xc0, !PT ;  /* 0x0000080012ff7812 */ /* 0x000fe4000782c0ff */
[----:B0-----:R-:W-:Y:S02]  /*ecf0*/  FMNMX.FTZ R167, R11, R167, !PT ;  /* 0x000000a70ba77209 */ /* 0x001fe40007810000 */
[C---:B------:R-:W-:Y:S02]  /*ed00*/  ISETP.GT.AND P1, PT, R199.reuse, 0x30, !P1 ;  /* 0x00000030c700780c */ /* 0x040fe40004f24270 */
[C---:B------:R-:W-:Y:S02]  /*ed10*/  ISETP.LT.OR P3, PT, R228.reuse, 0x51, P3 ;  /* 0x00000051e400780c */ /* 0x040fe40001f61670 */
[----:B------:R-:W-:Y:S02]  /*ed20*/  ISETP.LT.OR P1, PT, R228, 0x31, P1 ;  /* 0x00000031e400780c */ /* 0x000fe40000f21670 */
[----:B------:R-:W-:-:S02]  /*ed30*/  ISETP.GT.AND P4, PT, R199, 0x51, !P4 ;  /* 0x00000051c700780c */ /* 0x000fc40006784270 */
[----:B------:R-:W-:Y:S02]  /*ed40*/  FSEL R166, R178, -INF , !P1 ;  /* 0xff800000b2a67808 */ /* 0x000fe40004800000 */
[----:B------:R-:W-:Y:S01]  /*ed50*/  LOP3.LUT P1, RZ, R18, 0x400, RZ, 0xc0, !PT ;  /* 0x0000040012ff7812 */ /* 0x000fe2000782c0ff */
[----:B------:R-:W0:Y:S01]  /*ed60*/  SHFL.BFLY PT, R178, R167, 0x1, 0x1f ;  /* 0x0c201f00a7b27f89 */ /* 0x000e2200000e0000 */
[----:B------:R-:W-:Y:S02]  /*ed70*/  FSEL R190, R190, -INF , !P3 ;  /* 0xff800000bebe7808 */ /* 0x000fe40005800000 */
[C---:B------:R-:W-:Y:S02]  /*ed80*/  ISETP.GT.AND P1, PT, R199.reuse, 0x31, !P1 ;  /* 0x00000031c700780c */ /* 0x040fe40004f24270 */
[----:B------:R-:W-:Y:S02]  /*ed90*/  ISETP.GT.AND P5, PT, R199, 0x58, !P5 ;  /* 0x00000058c700780c */ /* 0x000fe40006fa4270 */
[----:B------:R-:W-:-:S02]  /*eda0*/  ISETP.LT.OR P1, PT, R228, 0x32, P1 ;  /* 0x00000032e400780c */ /* 0x000fc40000f21670 */
[----:B------:R-:W-:Y:S02]  /*edb0*/  ISETP.LT.OR P4, PT, R228, 0x52, P4 ;  /* 0x00000052e400780c */ /* 0x000fe40002781670 */
[----:B------:R-:W-:Y:S02]  /*edc0*/  FSEL R179, R179, -INF , !P1 ;  /* 0xff800000b3b37808 */ /* 0x000fe40004800000 */
[----:B------:R-:W-:Y:S02]  /*edd0*/  LOP3.LUT P1, RZ, R18, 0x200, RZ, 0xc0, !PT ;  /* 0x0000020012ff7812 */ /* 0x000fe4000782c0ff */
[----:B------:R-:W-:Y:S02]  /*ede0*/  ISETP.LT.OR P5, PT, R228, 0x59, P5 ;  /* 0x00000059e400780c */ /* 0x000fe40002fa1670 */
[----:B------:R-:W-:Y:S02]  /*edf0*/  ISETP.GT.AND P1, PT, R199, 0x38, !P1 ;  /* 0x00000038c700780c */ /* 0x000fe40004f24270 */
[----:B------:R-:W-:-:S02]  /*ee00*/  FSEL R189, R189, -INF , !P4 ;  /* 0xff800000bdbd7808 */ /* 0x000fc40006000000 */
[----:B------:R-:W-:Y:S02]  /*ee10*/  ISETP.LT.OR P1, PT, R228, 0x39, P1 ;  /* 0x00000039e400780c */ /* 0x000fe40000f21670 */
[----:B------:R-:W-:Y:S02]  /*ee20*/  FSEL R191, R191, -INF , !P5 ;  /* 0xff800000bfbf7808 */ /* 0x000fe40006800000 */
        /* <DEDUP_REMOVED lines=21> */
[----:B------:R-:W-:-:S04]  /*ef80*/  IMAD.U32 R11, RZ, RZ, UR51 ;  /* 0x00000033ff0b7e24 */ /* 0x000fc8000f8e00ff */
[-C--:B------:R-:W-:Y:S01]  /*ef90*/  FMUL.FTZ R194, R178, R11.reuse ;  /* 0x0000000bb2c27220 */ /* 0x080fe20000410000 */
[----:B------:R-:W-:-:S04]  /*efa0*/  FMUL.FTZ R5, R5, R11 ;  /* 0x0000000b05057220 */ /* 0x000fc80000410000 */
[----:B------:R-:W-:Y:S02]  /*efb0*/  FSEL R194, R194, RZ, P1 ;  /* 0x000000ffc2c27208 */ /* 0x000fe40000800000 */
[----:B------:R-:W-:Y:S01]  /*efc0*/  ISETP.GT.AND P1, PT, R199, RZ, !P2 ;  /* 0x000000ffc700720c */ /* 0x000fe20005724270 */
[----:B------:R-:W0:Y:S01]  /*efd0*/  MUFU.EX2 R5, R5 ;  /* 0x0000000500057308 */ /* 0x000e220000000800 */
[----:B------:R-:W-:Y:S01]  /*efe0*/  ISETP.NE.AND P2, PT, R235, 0x3, PT ;  /* 0x00000003eb00780c */ /* 0x000fe20003f45270 */
[-CC-:B------:R-:W-:Y:S01]  /*eff0*/  FFMA.FTZ R152, R152, R11.reuse, -R194.reuse ;  /* 0x0000000b98987223 */ /* 0x180fe200000108c2 */
[----:B------:R-:W-:Y:S01]  /*f000*/  ISETP.LT.OR P1, PT, R228, 0x1, P1 ;  /* 0x00000001e400780c */ /* 0x000fe20000f21670 */
[-CC-:B------:R-:W-:Y:S01]  /*f010*/  FFMA.FTZ R214, R214, R11.reuse, -R194.reuse ;  /* 0x0000000bd6d67223 */ /* 0x180fe200000108c2 */
[-CC-:B------:R-:W-:Y:S01]  /*f020*/  FFMA.FTZ R155, R155, R11.reuse, -R194.reuse ;  /* 0x0000000b9b9b7223 */ /* 0x180fe200000108c2 */
[-CC-:B------:R-:W-:Y:S01]  /*f030*/  FFMA.FTZ R156, R156, R11.reuse, -R194.reuse ;  /* 0x0000000b9c9c7223 */ /* 0x180fe200000108c2 */
[----:B------:R-:W-:Y:S01]  /*f040*/  FSEL R153, R153, -INF , !P1 ;  /* 0xff80000099997808 */ /* 0x000fe20004800000 */
[-CC-:B------:R-:W-:Y:S01]  /*f050*/  FFMA.FTZ R159, R159, R11.reuse, -R194.reuse ;  /* 0x0000000b9f9f7223 */ /* 0x180fe200000108c2 */
[----:B------:R-:W-:Y:S01]  /*f060*/  ISETP.GT.AND P1, PT, R199, 0x59, !P6 ;  /* 0x00000059c700780c */ /* 0x000fe20007724270 */
[-CC-:B------:R-:W-:Y:S01]  /*f070*/  FFMA.FTZ R160, R160, R11.reuse, -R194.reuse ;  /* 0x0000000ba0a07223 */ /* 0x180fe200000108c2 */
[----:B------:R-:W-:Y:S01]  /*f080*/  FMNMX.FTZ R167, R153, R10, !PT ;  /* 0x0000000a99a77209 */ /* 0x000fe20007810000 */
[-CC-:B------:R-:W-:Y:S01]  /*f090*/  FFMA.FTZ R163, R163, R11.reuse, -R194.reuse ;  /* 0x0000000ba3a37223 */ /* 0x180fe200000108c2 */
[----:B------:R-:W-:Y:S01]  /*f0a0*/  ISETP.LT.OR P1, PT, R228, 0x5a, P1 ;  /* 0x0000005ae400780c */ /* 0x000fe20000f21670 */
[--C-:B------:R-:W-:Y:S01]  /*f0b0*/  FFMA.FTZ R164, R164, R11, -R194.reuse ;  /* 0x0000000ba4a47223 */ /* 0x100fe200000108c2 */
[----:B------:R-:W-:Y:S01]  /*f0c0*/  FMNMX.FTZ R167, R154, R167, !PT ;  /* 0x000000a79aa77209 */ /* 0x000fe20007810000 */
[-CC-:B------:R-:W-:Y:S01]  /*f0d0*/  FFMA.FTZ R168, R168, R11.reuse, -R194.reuse ;  /* 0x0000000ba8a87223 */ /* 0x180fe200000108c2 */
[----:B------:R-:W-:Y:S01]  /*f0e0*/  FSEL R193, R193, -INF , !P1 ;  /* 0xff800000c1c17808 */ /* 0x000fe20004800000 */
[--C-:B------:R-:W-:Y:S01]  /*f0f0*/  FFMA.FTZ R169, R169, R11, -R194.reuse ;  /* 0x0000000ba9a97223 */ /* 0x100fe200000108c2 */
[----:B------:R-:W-:Y:S01]  /*f100*/  FMNMX.FTZ R167, R157, R167, !PT ;  /* 0x000000a79da77209 */ /* 0x000fe20007810000 */
[-CC-:B------:R-:W-:Y:S01]  /*f110*/  FFMA.FTZ R172, R172, R11.reuse, -R194.reuse ;  /* 0x0000000bacac7223 */ /* 0x180fe200000108c2 */
[-CC-:B------:R-:W-:Y:S01]  /*f120*/  FFMA.FTZ R173, R173, R11.reuse, -R194.reuse ;  /* 0x0000000badad7223 */ /* 0x180fe200000108c2 */
        /* <DEDUP_REMOVED lines=15> */
[----:B------:R-:W-:Y:S01]  /*f220*/  FFMA.FTZ R194, R196, R11, -R194 ;  /* 0x0000000bc4c27223 */ /* 0x000fe200000108c2 */
[----:B------:R-:W2:Y:S01]  /*f230*/  MUFU.EX2 R152, R152 ;  /* 0x0000009800987308 */ /* 0x000ea20000000800 */
[----:B------:R-:W-:Y:S01]  /*f240*/  FMNMX.FTZ R167, R215, R167, !PT ;  /* 0x000000a7d7a77209 */ /* 0x000fe20007810000 */
[-C--:B0-----:R-:W-:Y:S01]  /*f250*/  FMUL.FTZ R24, R24, R5.reuse ;  /* 0x0000000518187220 */ /* 0x081fe20000410000 */
[-C--:B------:R-:W-:Y:S01]  /*f260*/  FMUL.FTZ R25, R25, R5.reuse ;  /* 0x0000000519197220 */ /* 0x080fe20000410000 */
[----:B------:R-:W-:Y:S01]  /*f270*/  FMUL.FTZ R28, R28, R5 ;  /* 0x000000051c1c7220 */ /* 0x000fe20000410000 */
[----:B------:R-:W-:Y:S01]  /*f280*/  FMNMX.FTZ R167, R170, R167, !PT ;  /* 0x000000a7aaa77209 */ /* 0x000fe20007810000 */
[-C--:B------:R-:W-:Y:S01]  /*f290*/  FMUL.FTZ R29, R29, R5.reuse ;  /* 0x000000051d1d7220 */ /* 0x080fe20000410000 */
[----:B------:R-:W-:Y:S01]  /*f2a0*/  FMUL.FTZ R32, R32, R5 ;  /* 0x0000000520207220 */ /* 0x000fe20000410000 */
[----:B------:R-:W0:Y:S01]  /*f2b0*/  MUFU.EX2 R214, R214 ;  /* 0x000000d600d67308 */ /* 0x000e220000000800 */
[----:B------:R-:W-:Y:S01]  /*f2c0*/  FMNMX.FTZ R167, R171, R167, !PT ;  /* 0x000000a7aba77209 */ /* 0x000fe20007810000 */
[-C--:B------:R-:W-:Y:S01]  /*f2d0*/  FMUL.FTZ R33, R33, R5.reuse ;  /* 0x0000000521217220 */ /* 0x080fe20000410000 */
[-C--:B------:R-:W-:Y:S01]  /*f2e0*/  FMUL.FTZ R36, R36, R5.reuse ;  /* 0x0000000524247220 */ /* 0x080fe20000410000 */
[----:B------:R-:W-:Y:S01]  /*f2f0*/  FMUL.FTZ R37, R37, R5 ;  /* 0x0000000525257220 */ /* 0x000fe20000410000 */
[----:B------:R-:W-:Y:S01]  /*f300*/  FMNMX.FTZ R167, R174, R167, !PT ;  /* 0x000000a7aea77209 */ /* 0x000fe20007810000 */
[-C--:B------:R-:W-:Y:S01]  /*f310*/  FMUL.FTZ R40, R40, R5.reuse ;  /* 0x0000000528287220 */ /* 0x080fe20000410000 */
[----:B------:R-:W-:Y:S01]  /*f320*/  FMUL.FTZ R41, R41, R5 ;  /* 0x0000000529297220 */ /* 0x000fe20000410000 */
[----:B------:R-:W3:Y:S01]  /*f330*/  MUFU.EX2 R155, R155 ;  /* 0x0000009b009b7308 */ /* 0x000ee20000000800 */
[----:B------:R-:W-:Y:S01]  /*f340*/  FMNMX.FTZ R167, R175, R167, !PT ;  /* 0x000000a7afa77209 */ /* 0x000fe20007810000 */
[----:B--2---:R-:W-:Y:S01]  /*f350*/  FFMA.FTZ R3, R5, R3, R152 ;  /* 0x0000000305037223 */ /* 0x004fe20000010098 */
[-C--:B------:R-:W-:Y:S01]  /*f360*/  FMUL.FTZ R44, R44, R5.reuse ;  /* 0x000000052c2c7220 */ /* 0x080fe20000410000 */
[----:B------:R-:W-:Y:S01]  /*f370*/  FMUL.FTZ R45, R45, R5 ;  /* 0x000000052d2d7220 */ /* 0x000fe20000410000 */
[----:B------:R-:W-:Y:S01]  /*f380*/  FMNMX.FTZ R167, R166, R167, !PT ;  /* 0x000000a7a6a77209 */ /* 0x000fe20007810000 */
[-C--:B------:R-:W-:Y:S01]  /*f390*/  FMUL.FTZ R48, R48, R5.reuse ;  /* 0x0000000530307220 */ /* 0x080fe20000410000 */
[----:B------:R-:W-:Y:S01]  /*f3a0*/  FMUL.FTZ R49, R49, R5 ;  /* 0x0000000531317220 */ /* 0x000fe20000410000 */
[----:B------:R-:W2:Y:S01]  /*f3b0*/  MUFU.EX2 R156, R156 ;  /* 0x0000009c009c7308 */ /* 0x000ea20000000800 */
[----:B------:R-:W-:Y:S01]  /*f3c0*/  FMNMX.FTZ R167, R179, R167, !PT ;  /* 0x000000a7b3a77209 */ /* 0x000fe20007810000 */
[C---:B0-----:R-:W-:Y:S01]  /*f3d0*/  FADD.FTZ R3, R214.reuse, R3 ;  /* 0x00000003d6037221 */ /* 0x041fe20000010000 */
[----:B------:R-:W-:Y:S01]  /*f3e0*/  F2FP.BF16.F32.PACK_AB R152, R214, R152 ;  /* 0x00000098d698723e */ /* 0x000fe200000010ff */
[----:B------:R-:W-:Y:S01]  /*f3f0*/  FMUL.FTZ R52, R52, R5 ;  /* 0x0000000534347220 */ /* 0x000fe20000410000 */
[----:B------:R-:W-:Y:S01]  /*f400*/  FMNMX.FTZ R167, R180, R167, !PT ;  /* 0x000000a7b4a77209 */ /* 0x000fe20007810000 */
[-C--:B------:R-:W-:Y:S01]  /*f410*/  FMUL.FTZ R53, R53, R5.reuse ;  /* 0x0000000535357220 */ /* 0x080fe20000410000 */
[----:B------:R-:W-:Y:S01]  /*f420*/  FMUL.FTZ R56, R56, R5 ;  /* 0x0000000538387220 */ /* 0x000fe20000410000 */
[----:B------:R-:W0:Y:S01]  /*f430*/  MUFU.EX2 R159, R159 ;  /* 0x0000009f009f7308 */ /* 0x000e220000000800 */
[----:B------:R-:W-:Y:S01]  /*f440*/  FMNMX.FTZ R167, R181, R167, !PT ;  /* 0x000000a7b5a77209 */ /* 0x000fe20007810000 */
[----:B---3--:R-:W-:Y:S01]  /*f450*/  FADD.FTZ R3, R155, R3 ;  /* 0x000000039b037221 */ /* 0x008fe20000010000 */
[-C--:B------:R-:W-:Y:S01]  /*f460*/  FMUL.FTZ R57, R57, R5.reuse ;  /* 0x0000000539397220 */ /* 0x080fe20000410000 */
[----:B------:R-:W-:Y:S01]  /*f470*/  FMUL.FTZ R60, R60, R5 ;  /* 0x000000053c3c7220 */ /* 0x000fe20000410000 */
[----:B------:R-:W-:Y:S01]  /*f480*/  FMNMX.FTZ R167, R182, R167, !PT ;  /* 0x000000a7b6a77209 */ /* 0x000fe20007810000 */
[-C--:B------:R-:W-:Y:S01]  /*f490*/  FMUL.FTZ R61, R61, R5.reuse ;  /* 0x000000053d3d7220 */ /* 0x080fe20000410000 */
[----:B------:R-:W-:Y:S01]  /*f4a0*/  FMUL.FTZ R64, R64, R5 ;  /* 0x0000000540407220 */ /* 0x000fe20000410000 */
[----:B------:R-:W3:Y:S01]  /*f4b0*/  MUFU.EX2 R160, R160 ;  /* 0x000000a000a07308 */ /* 0x000ee20000000800 */
        /* <DEDUP_REMOVED lines=9> */
[----:B0-----:R-:W-:Y:S01]  /*f550*/  FADD.FTZ R3, R159, R3 ;  /* 0x000000039f037221 */ /* 0x001fe20000010000 */
[-C--:B------:R-:W-:Y:S01]  /*f560*/  FMUL.FTZ R73, R73, R5.reuse ;  /* 0x0000000549497220 */ /* 0x080fe20000410000 */
        /* <DEDUP_REMOVED lines=12> */
[----:B------:R-:W2:Y:S01]  /*f630*/  MUFU.EX2 R164, R164 ;  /* 0x000000a400a47308 */ /* 0x000ea20000000800 */
[----:B------:R-:W-:Y:S01]  /*f640*/  FMNMX.FTZ R167, R193, R167, !PT ;  /* 0x000000a7c1a77209 */ /* 0x000fe20007810000 */
[-C--:B------:R-:W-:Y:S01]  /*f650*/  FMUL.FTZ R89, R89, R5.reuse ;  /* 0x0000000559597220 */ /* 0x080fe20000410000 */
[-C--:B------:R-:W-:Y:S01]  /*f660*/  FMUL.FTZ R92, R92, R5.reuse ;  /* 0x000000055c5c7220 */ /* 0x080fe20000410000 */
[-C--:B------:R-:W-:Y:S01]  /*f670*/  FMUL.FTZ R93, R93, R5.reuse ;  /* 0x000000055d5d7220 */ /* 0x080fe20000410000 */
[-C--:B------:R-:W-:Y:S01]  /*f680*/  FMUL.FTZ R96, R96, R5.reuse ;  /* 0x0000000560607220 */ /* 0x080fe20000410000 */
[----:B------:R-:W3:Y:S01]  /*f690*/  SHFL.BFLY PT, R196, R167, 0x2, 0x1f ;  /* 0x0c401f00a7c47f89 */ /* 0x000ee200000e0000 */
[-C--:B------:R-:W-:Y:S01]  /*f6a0*/  FMUL.FTZ R97, R97, R5.reuse ;  /* 0x0000000561617220 */ /* 0x080fe20000410000 */
[----:B------:R-:W4:Y:S01]  /*f6b0*/  MUFU.EX2 R168, R168 ;  /* 0x000000a800a87308 */ /* 0x000f220000000800 */
        /* <DEDUP_REMOVED lines=16> */
[----:B----4-:R-:W-:Y:S01]  /*f7c0*/  FADD.FTZ R3, R168, R3 ;  /* 0x00000003a8037221 */ /* 0x010fe20000010000 */
[-C--:B------:R-:W-:Y:S01]  /*f7d0*/  FMUL.FTZ R124, R124, R5.reuse ;  /* 0x000000057c7c7220 */ /* 0x080fe20000410000 */
[-C--:B------:R-:W-:Y:S01]  /*f7e0*/  FMUL.FTZ R125, R125, R5.reuse ;  /* 0x000000057d7d7220 */ /* 0x080fe20000410000 */
[-C--:B------:R-:W-:Y:S01]  /*f7f0*/  FMUL.FTZ R128, R128, R5.reuse ;  /* 0x0000000580807220 */ /* 0x080fe20000410000 */
[-C--:B------:R-:W-:Y:S01]  /*f800*/  FMUL.FTZ R129, R129, R5.reuse ;  /* 0x0000000581817220 */ /* 0x080fe20000410000 */
[----:B---3--:R-:W-:Y:S01]  /*f810*/  FMNMX.FTZ R167, R167, R196, !PT ;  /* 0x000000c4a7a77209 */ /* 0x008fe20007810000 */
[-C--:B------:R-:W-:Y:S01]  /*f820*/  FMUL.FTZ R132, R132, R5.reuse ;  /* 0x0000000584847220 */ /* 0x080fe20000410000 */
[----:B------:R-:W3:Y:S01]  /*f830*/  MUFU.EX2 R173, R173 ;  /* 0x000000ad00ad7308 */ /* 0x000ee20000000800 */
[----:B0-----:R-:W-:Y:S01]  /*f840*/  FADD.FTZ R3, R169, R3 ;  /* 0x00000003a9037221 */ /* 0x001fe20000010000 */
[-C--:B------:R-:W-:Y:S01]  /*f850*/  FMUL.FTZ R133, R133, R5.reuse ;  /* 0x0000000585857220 */ /* 0x080fe20000410000 */
[----:B------:R-:W0:Y:S01]  /*f860*/  SHFL.BFLY PT, R196, R167, 0x1, 0x1f ;  /* 0x0c201f00a7c47f89 */ /* 0x000e2200000e0000 */
[-C--:B------:R-:W-:Y:S01]  /*f870*/  FMUL.FTZ R136, R136, R5.reuse ;  /* 0x0000000588887220 */ /* 0x080fe20000410000 */
[-C--:B------:R-:W-:Y:S01]  /*f880*/  FMUL.FTZ R137, R137, R5.reuse ;  /* 0x0000000589897220 */ /* 0x080fe20000410000 */
[-C--:B------:R-:W-:Y:S01]  /*f890*/  FMUL.FTZ R140, R140, R5.reuse ;  /* 0x000000058c8c7220 */ /* 0x080fe20000410000 */
[-C--:B------:R-:W-:Y:S01]  /*f8a0*/  FMUL.FTZ R141, R141, R5.reuse ;  /* 0x000000058d8d7220 */ /* 0x080fe20000410000 */
[----:B------:R-:W4:Y:S01]  /*f8b0*/  MUFU.EX2 R177, R177 ;  /* 0x000000b100b17308 */ /* 0x000f220000000800 */
[----:B--2---:R-:W-:Y:S01]  /*f8c0*/  FADD.FTZ R3, R172, R3 ;  /* 0x00000003ac037221 */ /* 0x004fe20000010000 */
[-C--:B------:R-:W-:Y:S01]  /*f8d0*/  FMUL.FTZ R144, R144, R5.reuse ;  /* 0x0000000590907220 */ /* 0x080fe20000410000 */
[-C--:B------:R-:W-:Y:S01]  /*f8e0*/  FMUL.FTZ R145, R145, R5.reuse ;  /* 0x0000000591917220 */ /* 0x080fe20000410000 */
[-C--:B------:R-:W-:Y:S01]  /*f8f0*/  FMUL.FTZ R148, R148, R5.reuse ;  /* 0x0000000594947220 */ /* 0x080fe20000410000 */
[----:B------:R-:W-:-:S03]  /*f900*/  FMUL.FTZ R149, R149, R5 ;  /* 0x0000000595957220 */ /* 0x000fc60000410000 */
[----:B------:R-:W2:Y:S01]  /*f910*/  MUFU.EX2 R216, R216 ;  /* 0x000000d800d87308 */ /* 0x000ea20000000800 */
[----:B---3--:R-:W-:-:S04]  /*f920*/  FADD.FTZ R3, R173, R3 ;  /* 0x00000003ad037221 */ /* 0x008fc80000010000 */
[----:B------:R-:W-:-:S03]  /*f930*/  FADD.FTZ R3, R197, R3 ;  /* 0x00000003c5037221 */ /* 0x000fc60000010000 */
[----:B------:R-:W3:Y:S01]  /*f940*/  MUFU.EX2 R217, R217 ;  /* 0x000000d900d97308 */ /* 0x000ee20000000800 */
[----:B----4-:R-:W-:Y:S01]  /*f950*/  FADD.FTZ R3, R177, R3 ;  /* 0x00000003b1037221 */ /* 0x010fe20000010000 */
[----:B0-----:R-:W-:-:S04]  /*f960*/  FMNMX.FTZ R176, R167, R196, !PT ;  /* 0x000000c4a7b07209 */ /* 0x001fc80007810000 */
[C---:B------:R-:W-:Y:S01]  /*f970*/  FSETP.NEU.FTZ.AND P1, PT, R176.reuse, -INF , PT ;  /* 0xff800000b000780b */ /* 0x040fe20003f3d000 */
[----:B------:R-:W-:Y:S01]  /*f980*/  FMUL.FTZ R198, R176, R11 ;  /* 0x0000000bb0c67220 */ /* 0x000fe20000410000 */
[----:B------:R-:W0:Y:S01]  /*f990*/  MUFU.EX2 R184, R184 ;  /* 0x000000b800b87308 */ /* 0x000e220000000800 */
[----:B--2---:R-:W-:-:S03]  /*f9a0*/  FADD.FTZ R3, R216, R3 ;  /* 0x00000003d8037221 */ /* 0x004fc60000010000 */
[----:B------:R-:W-:-:S04]  /*f9b0*/  FSEL R198, R198, RZ, P1 ;  /* 0x000000ffc6c67208 */ /* 0x000fc80000800000 */
[----:B------:R-:W2:Y:S01]  /*f9c0*/  MUFU.EX2 R185, R185 ;  /* 0x000000b900b97308 */ /* 0x000ea20000000800 */
[-CC-:B------:R-:W-:Y:S01]  /*f9d0*/  FFMA.FTZ R228, R153, R11.reuse, -R198.reuse ;  /* 0x0000000b99e47223 */ /* 0x180fe200000108c6 */
[-CC-:B------:R-:W-:Y:S01]  /*f9e0*/  FFMA.FTZ R153, R170, R11.reuse, -R198.reuse ;  /* 0x0000000baa997223 */ /* 0x180fe200000108c6 */
[--C-:B------:R-:W-:Y:S01]  /*f9f0*/  FFMA.FTZ R196, R158, R11, -R198.reuse ;  /* 0x0000000b9ec47223 */ /* 0x100fe200000108c6 */
[----:B------:R-:W-:Y:S01]  /*fa00*/  F2FP.BF16.F32.PACK_AB R158, R164, R163 ;  /* 0x000000a3a49e723e */ /* 0x000fe200000010ff */
[-CC-:B------:R-:W-:Y:S01]  /*fa10*/  FFMA.FTZ R167, R154, R11.reuse, -R198.reuse ;  /* 0x0000000b9aa77223 */ /* 0x180fe200000108c6 */
[--C-:B------:R-:W-:Y:S01]  /*fa20*/  FFMA.FTZ R214, R157, R11, -R198.reuse ;  /* 0x0000000b9dd67223 */ /* 0x100fe200000108c6 */
[----:B------:R-:W-:Y:S01]  /*fa30*/  F2FP.BF16.F32.PACK_AB R154, R156, R155 ;  /* 0x0000009b9c9a723e */ /* 0x000fe200000010ff */
[----:B------:R4:W-:Y:S01]  /*fa40*/  MUFU.EX2 R163, R153 ;  /* 0x0000009900a37308 */ /* 0x0009e20000000800 */
[-CC-:B------:R-:W-:Y:S01]  /*fa50*/  FFMA.FTZ R199, R161, R11.reuse, -R198.reuse ;  /* 0x0000000ba1c77223 */ /* 0x180fe200000108c6 */
[-CC-:B------:R-:W-:Y:S01]  /*fa60*/  FFMA.FTZ R161, R162, R11.reuse, -R198.reuse ;  /* 0x0000000ba2a17223 */ /* 0x180fe200000108c6 */
[-CC-:B------:R-:W-:Y:S01]  /*fa70*/  FFMA.FTZ R165, R165, R11.reuse, -R198.reuse ;  /* 0x0000000ba5a57223 */ /* 0x180fe200000108c6 */
[--C-:B------:R-:W-:Y:S01]  /*fa80*/  FFMA.FTZ R215, R215, R11, -R198.reuse ;  /* 0x0000000bd7d77223 */ /* 0x100fe200000108c6 */
[----:B------:R-:W-:Y:S01]  /*fa90*/  F2FP.BF16.F32.PACK_AB R156, R160, R159 ;  /* 0x0000009fa09c723e */ /* 0x000fe200000010ff */
[-CC-:B------:R-:W-:Y:S01]  /*faa0*/  FFMA.FTZ R171, R171, R11.reuse, -R198.reuse ;  /* 0x0000000babab7223 */ /* 0x180fe200000108c6 */
[-CC-:B------:R-:W-:Y:S01]  /*fab0*/  FFMA.FTZ R157, R174, R11.reuse, -R198.reuse ;  /* 0x0000000bae9d7223 */ /* 0x180fe200000108c6 */
[----:B------:R-:W-:Y:S01]  /*fac0*/  MUFU.EX2 R228, R228 ;  /* 0x000000e400e47308 */ /* 0x000fe20000000800 */
[----:B----4-:R-:W-:Y:S01]  /*fad0*/  FSEL R153, R176, RZ, P1 ;  /* 0x000000ffb0997208 */ /* 0x010fe20000800000 */
[-CC-:B------:R-:W-:Y:S01]  /*fae0*/  FFMA.FTZ R175, R175, R11.reuse, -R198.reuse ;  /* 0x0000000bafaf7223 */ /* 0x180fe200000108c6 */
[-CC-:B------:R-:W-:Y:S01]  /*faf0*/  FFMA.FTZ R229, R166, R11.reuse, -R198.reuse ;  /* 0x0000000ba6e57223 */ /* 0x180fe200000108c6 */
[-CC-:B------:R-:W-:Y:S01]  /*fb00*/  FFMA.FTZ R179, R179, R11.reuse, -R198.reuse ;  /* 0x0000000bb3b37223 */ /* 0x180fe200000108c6 */
[-C--:B------:R-:W-:Y:S01]  /*fb10*/  FFMA.FTZ R180, R180, R11.reuse, -R198 ;  /* 0x0000000bb4b47223 */ /* 0x080fe200000108c6 */
[----:B------:R-:W-:Y:S01]  /*fb20*/  FADD.FTZ R10, -R153, R10 ;  /* 0x0000000a990a7221 */ /* 0x000fe20000010100 */
[-CC-:B------:R-:W-:Y:S01]  /*fb30*/  FFMA.FTZ R181, R181, R11.reuse, -R198.reuse ;  /* 0x0000000bb5b57223 */ /* 0x180fe200000108c6 */
[----:B------:R-:W4:Y:S01]  /*fb40*/  MUFU.EX2 R167, R167 ;  /* 0x000000a700a77308 */ /* 0x000f220000000800 */
[-CC-:B------:R-:W-:Y:S01]  /*fb50*/  FFMA.FTZ R182, R182, R11.reuse, -R198.reuse ;  /* 0x0000000bb6b67223 */ /* 0x180fe200000108c6 */
[-C--:B------:R-:W-:Y:S01]  /*fb60*/  FMUL.FTZ R10, R10, R11.reuse ;  /* 0x0000000b0a0a7220 */ /* 0x080fe20000410000 */
[-CC-:B------:R-:W-:Y:S01]  /*fb70*/  FFMA.FTZ R183, R183, R11.reuse, -R198.reuse ;  /* 0x0000000bb7b77223 */ /* 0x180fe200000108c6 */
[----:B------:R-:W-:Y:S01]  /*fb80*/  F2FP.BF16.F32.PACK_AB R160, R169, R168 ;  /* 0x000000a8a9a0723e */ /* 0x000fe200000010ff */
[-CC-:B------:R-:W-:Y:S01]  /*fb90*/  FFMA.FTZ R186, R186, R11.reuse, -R198.reuse ;  /* 0x0000000bbaba7223 */ /* 0x180fe200000108c6 */
[-CC-:B------:R-:W-:Y:S01]  /*fba0*/  FFMA.FTZ R187, R187, R11.reuse, -R198.reuse ;  /* 0x0000000bbbbb7223 */ /* 0x180fe200000108c6 */
[-CC-:B------:R-:W-:Y:S01]  /*fbb0*/  FFMA.FTZ R190, R190, R11.reuse, -R198.reuse ;  /* 0x0000000bbebe7223 */ /* 0x180fe200000108c6 */
[----:B------:R-:W5:Y:S01]  /*fbc0*/  MUFU.EX2 R10, R10 ;  /* 0x0000000a000a7308 */ /* 0x000f620000000800 */
[----:B---3--:R-:W-:Y:S01]  /*fbd0*/  FADD.FTZ R3, R217, R3 ;  /* 0x00000003d9037221 */ /* 0x008fe20000010000 */
[-CC-:B------:R-:W-:Y:S01]  /*fbe0*/  FFMA.FTZ R189, R189, R11.reuse, -R198.reuse ;  /* 0x0000000bbdbd7223 */ /* 0x180fe200000108c6 */
[----:B------:R-:W-:Y:S01]  /*fbf0*/  F2FP.BF16.F32.PACK_AB R162, R173, R172 ;  /* 0x000000acada2723e */ /* 0x000fe200000010ff */
[-CC-:B------:R-:W-:Y:S01]  /*fc00*/  FFMA.FTZ R191, R191, R11.reuse, -R198.reuse ;  /* 0x0000000bbfbf7223 */ /* 0x180fe200000108c6 */
[----:B0-----:R-:W-:Y:S01]  /*fc10*/  FADD.FTZ R3, R184, R3 ;  /* 0x00000003b8037221 */ /* 0x001fe20000010000 */
[----:B------:R-:W-:Y:S01]  /*fc20*/  FFMA.FTZ R193, R193, R11, -R198 ;  /* 0x0000000bc1c17223 */ /* 0x000fe200000108c6 */
[----:B------:R-:W-:Y:S01]  /*fc30*/  F2FP.BF16.F32.PACK_AB R164, R177, R197 ;  /* 0x000000c5b1a4723e */ /* 0x000fe200000010ff */
[----:B------:R-:W0:Y:S01]  /*fc40*/  MUFU.EX2 R155, R214 ;  /* 0x000000d6009b7308 */ /* 0x000e220000000800 */
[----:B--2---:R-:W-:Y:S01]  /*fc50*/  FADD.FTZ R3, R185, R3 ;  /* 0x00000003b9037221 */ /* 0x004fe20000010000 */
[----:B----4-:R-:W-:-:S02]  /*fc60*/  F2FP.BF16.F32.PACK_AB R153, R167, R228 ;  /* 0x000000e4a799723e */ /* 0x010fc400000010ff */
[----:B------:R-:W-:Y:S02]  /*fc70*/  F2FP.BF16.F32.PACK_AB R166, R217, R216 ;  /* 0x000000d8d9a6723e */ /* 0x000fe400000010ff */
[----:B------:R-:W-:Y:S02]  /*fc80*/  F2FP.BF16.F32.PACK_AB R168, R185, R184 ;  /* 0x000000b8b9a8723e */ /* 0x000fe400000010ff */
[----:B------:R-:W2:Y:S01]  /*fc90*/  MUFU.EX2 R196, R196 ;  /* 0x000000c400c47308 */ /* 0x000ea20000000800 */
[----:B-----5:R-:W-:Y:S01]  /*fca0*/  FFMA.FTZ R0, R10, R0, R228 ;  /* 0x000000000a007223 */ /* 0x020fe200000100e4 */
[-C--:B------:R-:W-:Y:S01]  /*fcb0*/  FMUL.FTZ R26, R26, R10.reuse ;  /* 0x0000000a1a1a7220 */ /* 0x080fe20000410000 */
[-C--:B------:R-:W-:Y:S01]  /*fcc0*/  FMUL.FTZ R27, R27, R10.reuse ;  /* 0x0000000a1b1b7220 */ /* 0x080fe20000410000 */
[-C--:B------:R-:W-:Y:S01]  /*fcd0*/  FMUL.FTZ R30, R30, R10.reuse ;  /* 0x0000000a1e1e7220 */ /* 0x080fe20000410000 */
[----:B------:R-:W-:Y:S01]  /*fce0*/  FADD.FTZ R0, R167, R0 ;  /* 0x00000000a7007221 */ /* 0x000fe20000010000 */
        /* <DEDUP_REMOVED lines=42> */
[----:B------:R2:W4:Y:S01]  /*ff90*/  MUFU.EX2 R165, R157 ;  /* 0x0000009d00a57308 */ /* 0x0005220000000800 */
[C---:B---3--:R-:W-:Y:S01]  /*ffa0*/  FADD.FTZ R0, R215.reuse, R0 ;  /* 0x00000000d7007221 */ /* 0x048fe20000010000 */
[----:B------:R-:W-:Y:S01]  /*ffb0*/  F2FP.BF16.F32.PACK_AB R159, R215, R159 ;  /* 0x0000009fd79f723e */ /* 0x000fe200000010ff */
[-C--:B------:R-:W-:Y:S01]  /*ffc0*/  FMUL.FTZ R94, R94, R10.reuse ;  /* 0x0000000a5e5e7220 */ /* 0x080fe20000410000 */
[-C--:B------:R-:W-:Y:S01]  /*ffd0*/  FMUL.FTZ R95, R95, R10.reuse ;  /* 0x0000000a5f5f7220 */ /* 0x080fe20000410000 */
[----:B------:R-:W-:Y:S01]  /*ffe0*/  FADD.FTZ R0, R163, R0 ;  /* 0x00000000a3007221 */ /* 0x000fe20000010000 */
[-C--:B------:R-:W-:Y:S01]  /*fff0*/  FMUL.FTZ R98, R98, R10.reuse ;  /* 0x0000000a62627220 */ /* 0x080fe20000410000 */
[-C--:B------:R-:W-:Y:S01]  /*10000*/  FMUL.FTZ R99, R99, R10.reuse ;  /* 0x0000000a63637220 */ /* 0x080fe20000410000 */
[----:B------:R-:W3:Y:S01]  /*10010*/  MUFU.EX2 R175, R175 ;  /* 0x000000af00af7308 */ /* 0x000ee20000000800 */
[----:B0-----:R-:W-:Y:S01]  /*10020*/  FADD.FTZ R0, R171, R0 ;  /* 0x00000000ab007221 */ /* 0x001fe20000010000 */
[----:B--2---:R-:W-:Y:S01]  /*10030*/  F2FP.BF16.F32.PACK_AB R157, R161, R199 ;  /* 0x000000c7a19d723e */ /* 0x004fe200000010ff */
[-C--:B------:R-:W-:Y:S01]  /*10040*/  FMUL.FTZ R102, R102, R10.reuse ;  /* 0x0000000a66667220 */ /* 0x080fe20000410000 */
[----:B------:R-:W-:Y:S01]  /*10050*/  F2FP.BF16.F32.PACK_AB R161, R171, R163 ;  /* 0x000000a3aba1723e */ /* 0x000fe200000010ff */
[-C--:B------:R-:W-:Y:S01]  /*10060*/  FMUL.FTZ R103, R103, R10.reuse ;  /* 0x0000000a67677220 */ /* 0x080fe20000410000 */
[-C--:B------:R-:W-:Y:S01]  /*10070*/  FMUL.FTZ R106, R106, R10.reuse ;  /* 0x0000000a6a6a7220 */ /* 0x080fe20000410000 */
[-C--:B------:R-:W-:Y:S01]  /*10080*/  FMUL.FTZ R107, R107, R10.reuse ;  /* 0x0000000a6b6b7220 */ /* 0x080fe20000410000 */
[----:B------:R-:W0:Y:S01]  /*10090*/  MUFU.EX2 R229, R229 ;  /* 0x000000e500e57308 */ /* 0x000e220000000800 */
[----:B----4-:R-:W-:Y:S01]  /*100a0*/  FADD.FTZ R0, R165, R0 ;  /* 0x00000000a5007221 */ /* 0x010fe20000010000 */
        /* <DEDUP_REMOVED lines=29> */
[----:B------:R-:W-:Y:S01]  /*10280*/  FMUL.FTZ R151, R151, R10 ;  /* 0x0000000a97977220 */ /* 0x000fe20000410000 */
        /* <DEDUP_REMOVED lines=23> */
[----:B---3--:R-:W-:-:S07]  /*10400*/  FADD.FTZ R0, R173, R0 ;  /* 0x00000000ad007221 */ /* 0x008fce0000010000 */
        /* <DEDUP_REMOVED lines=14> */
[----:B------:R-:W-:Y:S06]  /*104f0*/  @!P2 BRA `(.L_x_2799) ;  /* 0x000000000004a947 */ /* 0x000fec0003800000 */
[----:B------:R-:W-:Y:S01]  /*10500*/  BPT.TRAP 0x1 ;  /* 0x000000040000795c */ /* 0x000fe20000300000 */
.L_x_2799:
[----:B------:R0:W2:Y:S01]  /*10510*/  SYNCS.PHASECHK.TRANS64.TRYWAIT P1, [R212+URZ+0x22850], R211 ;  /* 0x022850d3d40075a7 */ /* 0x0000a2000802017f */
[----:B------:R-:W-:Y:S05]  /*10520*/  @!P2 BRA `(.L_x_2800) ;  /* 0x000000000004a947 */ /* 0x000fea0003800000 */
[----:B------:R-:W-:Y:S01]  /*10530*/  BPT.TRAP 0x1 ;  /* 0x000000040000795c */ /* 0x000fe20000300000 */
.L_x_2800:
[----:B------:R-:W-:Y:S04]  /*10540*/  BSSY B0, `(.L_x_2801) ;  /* 0x0000004000007945 */ /* 0x000fe80003800000 */
[----:B--2---:R-:W-:Y:S05]  /*10550*/  @P1 BRA `(.L_x_2802) ;  /* 0x0000000000081947 */ /* 0x004fea0003800000 */
[----:B------:R-:W2:Y:S02]  /*10560*/  SYNCS.PHASECHK.TRANS64.TRYWAIT P1, [R212+URZ+0x22850], R211 ;  /* 0x022850d3d40075a7 */ /* 0x000ea4000802017f */
[----:B--2---:R-:W-:Y:S05]  /*10570*/  @!P1 BRA `(.L_x_2803) ;  /* 0x0000015800309947 */ /* 0x004fea0003800000 */
.L_x_2802:
[----:B------:R-:W-:Y:S05]  /*10580*/  BSYNC B0 ;  /* 0x0000000000007941 */ /* 0x000fea0003800000 */
.L_x_2801:
[----:B------:R-:W3:Y:S01]  /*10590*/  S2R R5, SR_TID.X ;  /* 0x0000000000057919 */ /* 0x000ee20000002100 */
[----:B------:R-:W-:Y:S05]  /*105a0*/  WARPSYNC.ALL ;  /* 0x0000000000007948 */ /* 0x000fea0003800000 */
[----:B------:R-:W-:Y:S01]  /*105b0*/  IMAD.MOV.U32 R180, RZ, RZ, 0xc00 ;  /* 0x00000c00ffb47424 */ /* 0x000fe200078e00ff */
[----:B------:R-:W-:Y:S01]  /*105c0*/  ISETP.GT.AND P1, PT, R4, R213, PT ;  /* 0x000000d50400720c */ /* 0x000fe20003f24270 */
[----:B------:R-:W-:Y:S02]  /*105d0*/  IMAD.MOV.U32 R181, RZ, RZ, 0x40000040 ;  /* 0x40000040ffb57424 */ /* 0x000fe400078e00ff */
[----:B------:R-:W-:-:S02]  /*105e0*/  IMAD R180, R2, R180, UR42 ;  /* 0x0000002a02b47e24 */ /* 0x000fc4000f8e02b4 */
[----:B012---:R-:W-:Y:S01]  /*105f0*/  @!P0 VIADD R212, R212, 0x22860 ;  /* 0x00022860d4d48836 */ /* 0x007fe20000000000 */
[----:B------:R-:W-:Y:S01]  /*10600*/  R2UR UR7, R181 ;  /* 0x00000000b50772ca */ /* 0x000fe200000e0000 */
[----:B------:R-:W-:Y:S01]  /*10610*/  IMAD.MOV.U32 R181, RZ, RZ, 0x40000040 ;  /* 0x40000040ffb57424 */ /* 0x000fe200078e00ff */
[----:B------:R-:W-:Y:S01]  /*10620*/  R2UR UR6, R180 ;  /* 0x00000000b40672ca */ /* 0x000fe200000e0000 */
[----:B------:R-:W-:Y:S01]  /*10630*/  VIADD R4, R4, 0xffffffff ;  /* 0xffffffff04047836 */ /* 0x000fe20000000000 */
[----:B------:R-:W-:Y:S01]  /*10640*/  @!P0 PRMT R212, RZ, 0x654, R212 ;  /* 0x00000654ffd48816 */ /* 0x000fe200000000d4 */
[----:B------:R-:W-:Y:S01]  /*10650*/  IMAD.MOV.U32 R10, RZ, RZ, R176 ;  /* 0x000000ffff0a7224 */ /* 0x000fe200078e00b0 */
[----:B---3--:R-:W-:-:S05]  /*10660*/  SHF.R.U32.HI R5, RZ, 0x7, R5 ;  /* 0x00000007ff057819 */ /* 0x008fca0000011605 */
[----:B------:R-:W-:-:S05]  /*10670*/  VIADD R5, R5, 0x8 ;  /* 0x0000000805057836 */ /* 0x000fca0000000000 */
[----:B------:R0:W-:Y:S02]  /*10680*/  BAR.SYNC.DEFER_BLOCKING R5, 0x100 ;  /* 0x000400050000751d */ /* 0x0001e40000010000 */
[----:B0-----:R-:W-:-:S04]  /*10690*/  IMAD.MOV.U32 R5, RZ, RZ, R178 ;  /* 0x000000ffff057224 */ /* 0x001fc800078e00b2 */
        /* <DEDUP_REMOVED lines=43> */
[----:B------:R-:W-:Y:S02]  /*10950*/  IMAD.MOV.U32 R10, RZ, RZ, R176 ;  /* 0x000000ffff0a7224 */ /* 0x000fe400078e00b0 */
[----:B------:R-:W-:-:S07]  /*10960*/  IMAD.MOV.U32 R5, RZ, RZ, R178 ;  /* 0x000000ffff057224 */ /* 0x000fce00078e00b2 */
.L_x_2786:
[----:B------:R-:W1:Y:S01]  /*10970*/  LDC R152, c[0x0][0x448] ;  /* 0x00011200ff987b82 */ /* 0x000e620000000800 */
[----:B------:R-:W-:Y:S01]  /*10980*/  VIADD R153, R209, 0x7f ;  /* 0x0000007fd1997836 */ /* 0x000fe20000000000 */
[----:B------:R-:W-:Y:S01]  /*10990*/  LOP3.LUT R18, R18, 0xffefffff, RZ, 0xc0, !PT ;  /* 0xffefffff12127812 */ /* 0x000fe200078ec0ff */
[----:B------:R-:W-:Y:S02]  /*109a0*/  ULDC UR4, c[0x0][0x9dc] ;  /* 0x0002770000047ab9 */ /* 0x000fe40000000800 */
[----:B------:R-:W-:-:S03]  /*109b0*/  IMAD.MOV.U32 R155, RZ, RZ, R153 ;  /* 0x000000ffff9b7224 */ /* 0x000fc600078e0099 */
[----:B------:R-:W2:Y:S01]  /*109c0*/  LDC R235, c[0x0][0x9e4] ;  /* 0x00027900ffeb7b82 */ /* 0x000ea20000000800 */
[----:B-1----:R-:W-:-:S13]  /*109d0*/  ISETP.NE.AND P1, PT, R152, 0x1, PT ;  /* 0x000000019800780c */ /* 0x002fda0003f25270 */
[----:B------:R-:W1:Y:S01]  /*109e0*/  @P1 LDC R154, c[0x0][0x44c] ;  /* 0x00011300ff9a1b82 */ /* 0x000e620000000800 */
[----:B------:R-:W-:-:S04]  /*109f0*/  @P1 LOP3.LUT R18, R18, 0x100000, RZ, 0xfc, !PT ;  /* 0x0010000012121812 */ /* 0x000fc800078efcff */
[----:B------:R-:W-:-:S03]  /*10a00*/  LOP3.LUT R18, R18, 0xffdfffff, RZ, 0xc0, !PT ;  /* 0xffdfffff12127812 */ /* 0x000fc600078ec0ff */
[----:B------:R-:W3:Y:S01]  /*10a10*/  @P1 LDC R152, c[0x0][0x450] ;  /* 0x00011400ff981b82 */ /* 0x000ee20000000800 */
[----:B-1----:R-:W-:-:S05]  /*10a20*/  @P1 IMAD.HI.U32 R154, R153, R154, RZ ;  /* 0x0000009a999a1227 */ /* 0x002fca00078e00ff */
[----:B---3--:R-:W-:Y:S02]  /*10a30*/  @P1 SHF.R.U32.HI R155, RZ, R152, R154 ;  /* 0x00000098ff9b1219 */ /* 0x008fe4000001169a */
[----:B--2---:R-:W-:Y:S02]  /*10a40*/  ISETP.GE.AND P1, PT, R235, 0x1, PT ;  /* 0x00000001eb00780c */ /* 0x004fe40003f26270 */
[----:B------:R-:W-:-:S05]  /*10a50*/  IADD3 R152, R204, 0x1, -R203 ;  /* 0x00000001cc987810 */ /* 0x000fca0007ffe8cb */
[----:B------:R-:W-:-:S04]  /*10a60*/  IMAD.IADD R155, R152, 0x1, R155 ;  /* 0x00000001989b7824 */ /* 0x000fc800078e029b */
[----:B------:R-:W-:Y:S02]  /*10a70*/  VIADD R154, R155, -UR4 ;  /* 0x800000049b9a7c36 */ /* 0x000fe40008000000 */
[----:B------:R-:W-:Y:S01]  /*10a80*/  @P1 LOP3.LUT R18, R18, 0x200000, RZ, 0xfc, !PT ;  /* 0x0020000012121812 */ /* 0x000fe200078efcff */
[----:B------:R-:W-:Y:S06]  /*10a90*/  @!P1 BRA `(.L_x_2805) ;  /* 0x0000000000449947 */ /* 0x000fec0003800000 */
[----:B------:R-:W-:Y:S01]  /*10aa0*/  ISETP.GT.AND P1, PT, R155, -0x1, PT ;  /* 0xffffffff9b00780c */ /* 0x000fe20003f24270 */
[----:B------:R-:W-:-:S12]  /*10ab0*/  BSSY B0, `(.L_x_2806) ;  /* 0x000000d000007945 */ /* 0x000fd80003800000 */
[----:B------:R-:W-:Y:S05]  /*10ac0*/  @P1 BRA `(.L_x_2807) ;  /* 0x00000000001c1947 */ /* 0x000fea0003800000 */
[----:B------:R-:W-:Y:S02]  /*10ad0*/  ISETP.NE.AND P1, PT, R235, 0x1, PT ;  /* 0x00000001eb00780c */ /* 0x000fe40003f25270 */
[----:B------:R-:W-:-:S11]  /*10ae0*/  LOP3.LUT R155, RZ, R155, RZ, 0x33, !PT ;  /* 0x0000009bff9b7212 */ /* 0x000fd600078e33ff */
[----:B------:R-:W1:Y:S02]  /*10af0*/  @P1 LDC.64 R152, c[0x0][0x9e8] ;  /* 0x00027a00ff981b82 */ /* 0x000e640000000a00 */
[----:B-1----:R-:W-:-:S05]  /*10b00*/  @P1 IMAD.HI.U32 R152, R155, R152, RZ ;  /* 0x000000989b981227 */ /* 0x002fca00078e00ff */
[----:B------:R-:W-:-:S04]  /*10b10*/  @P1 SHF.R.U32.HI R155, RZ, R153, R152 ;  /* 0x00000099ff9b1219 */ /* 0x000fc80000011698 */
[----:B------:R-:W-:Y:S01]  /*10b20*/  LOP3.LUT R155, RZ, R155, RZ, 0x33, !PT ;  /* 0x0000009bff9b7212 */ /* 0x000fe200078e33ff */
[----:B------:R-:W-:Y:S06]  /*10b30*/  BRA `(.L_x_2808) ;  /* 0x0000000000107947 */ /* 0x000fec0003800000 */
.L_x_2807:
[----:B------:R-:W-:-:S13]  /*10b40*/  ISETP.NE.AND P1, PT, R235, 0x1, PT ;  /* 0x00000001eb00780c */ /* 0x000fda0003f25270 */
[----:B------:R-:W1:Y:S02]  /*10b50*/  @P1 LDC.64 R152, c[0x0][0x9e8] ;  /* 0x00027a00ff981b82 */ /* 0x000e640000000a00 */
[----:B-1----:R-:W-:-:S05]  /*10b60*/  @P1 IMAD.HI.U32 R152, R155, R152, RZ ;  /* 0x000000989b981227 */ /* 0x002fca00078e00ff */
[----:B------:R-:W-:-:S07]  /*10b70*/  @P1 SHF.R.U32.HI R155, RZ, R153, R152 ;  /* 0x00000099ff9b1219 */ /* 0x000fce0000011698 */
.L_x_2808:
[----:B------:R-:W-:Y:S05]  /*10b80*/  BSYNC B0 ;  /* 0x0000000000007941 */ /* 0x000fea0003800000 */
.L_x_2806:
[----:B------:R-:W-:-:S05]  /*10b90*/  IMAD R155, R155, R235, RZ ;  /* 0x000000eb9b9b7224 */ /* 0x000fca00078e02ff */
[----:B------:R-:W-:-:S07]  /*10ba0*/  VIMNMX R154, R154, R155, !PT ;  /* 0x0000009b9a9a7248 */ /* 0x000fce0007fe0100 */
.L_x_2805:
[----:B------:R-:W-:-:S04]  /*10bb0*/  VIADD R152, R154, 0x5f ;  /* 0x0000005f9a987836 */ /* 0x000fc80000000000 */
[----:B------:R-:W-:-:S05]  /*10bc0*/  IMAD.HI R152, R152, 0x2aaaaaab, RZ ;  /* 0x2aaaaaab98987827 */ /* 0x000fca00078e02ff */
[----:B------:R-:W-:-:S04]  /*10bd0*/  SHF.R.U32.HI R153, RZ, 0x1f, R152 ;  /* 0x0000001fff997819 */ /* 0x000fc80000011698 */
[----:B------:R-:W-:-:S04]  /*10be0*/  LEA.HI.SX32 R153, R152, R153, 0x1c ;  /* 0x0000009998997211 */ /* 0x000fc800078fe2ff */
[----:B------:R-:W-:-:S04]  /*10bf0*/  VIMNMX R211, R219, R153, !PT ;  /* 0x00000099dbd37248 */ /* 0x000fc80007fe0100 */
[----:B------:R-:W-:-:S13]  /*10c00*/  ISETP.GE.AND P1, PT, R4, R211, PT ;  /* 0x000000d30400720c */ /* 0x000fda0003f26270 */
[----:B------:R-:W-:Y:S05]  /*10c10*/  @!P1 BRA `(.L_x_2809) ;  /* 0x0000002400509947 */ /* 0x000fea0003800000 */
[----:B------:R-:W-:Y:S02]  /*10c20*/  IMAD.MOV.U32 R214, RZ, RZ, R10 ;  /* 0x000000ffffd67224 */ /* 0x000fe400078e000a */
[----:B------:R-:W-:Y:S02]  /*10c30*/  IMAD.MOV.U32 R215, RZ, RZ, R5 ;  /* 0x000000ffffd77224 */ /* 0x000fe400078e0005 */
[----:B------:R-:W-:-:S07]  /*10c40*/  IMAD.MOV.U32 R213, RZ, RZ, R4 ;  /* 0x000000ffffd57224 */ /* 0x000fce00078e0004 */
.L_x_2819:
[----:B------:R-:W-:Y:S01]  /*10c50*/  IMAD.U32 R5, RZ, RZ, UR37 ;  /* 0x00000025ff057e24 */ /* 0x000fe2000f8e00ff */
[----:B------:R-:W-:Y:S05]  /*10c60*/  YIELD ;  /* 0x0000000000007946 */ /* 0x000fea0003800000 */
[----:B------:R-:W-:Y:S01]  /*10c70*/  ISETP.NE.AND P3, PT, R5, 0x3, PT ;  /* 0x000000030500780c */ /* 0x000fe20003f65270 */
[----:B------:R-:W-:Y:S02]  /*10c80*/  VIADD R2, R2, 0x1 ;  /* 0x0000000102027836 */ /* 0x000fe40000000000 */
[----:B-1----:R-:W-:Y:S02]  /*10c90*/  IMAD.MOV.U32 R4, RZ, RZ, R213 ;  /* 0x000000ffff047224 */ /* 0x002fe400078e00d5 */
[----:B------:R-:W-:Y:S01]  /*10ca0*/  VIADD R213, R213, 0xffffffff ;  /* 0xffffffffd5d57836 */ /* 0x000fe20000000000 */
[----:B------:R-:W-:-:S02]  /*10cb0*/  ISETP.NE.AND P2, PT, R2, 0x2, PT ;  /* 0x000000020200780c */ /* 0x000fc40003f45270 */
[----:B------:R-:W-:Y:S02]  /*10cc0*/  ISETP.GT.AND P1, PT, R4, R211, PT ;  /* 0x000000d30400720c */ /* 0x000fe40003f24270 */
[----:B------:R-:W-:Y:S02]  /*10cd0*/  SEL R4, RZ, 0x1, P2 ;  /* 0x00000001ff047807 */ /* 0x000fe40001000000 */
[----:B------:R-:W-:Y:S02]  /*10ce0*/  SEL R2, R2, RZ, P2 ;  /* 0x000000ff02027207 */ /* 0x000fe40001000000 */
[----:B------:R-:W-:Y:S01]  /*10cf0*/  LOP3.LUT R202, R202, R4, RZ, 0x3c, !PT ;  /* 0x00000004caca7212 */ /* 0x000fe200078e3cff */
[----:B------:R-:W-:Y:S06]  /*10d00*/  @!P3 BRA `(.L_x_2810) ;  /* 0x000000000004b947 */ /* 0x000fec0003800000 */
[----:B------:R-:W-:Y:S01]  /*10d10*/  BPT.TRAP 0x1 ;  /* 0x000000040000795c */ /* 0x000fe20000300000 */
.L_x_2810:
[----:B------:R-:W-:Y:S01]  /*10d20*/  IMAD R4, R2, 0x8, R19 ;  /* 0x0000000802047824 */ /* 0x000fe200078e0213 */
[----:B0-----:R-:W-:-:S04]  /*10d30*/  SHF.L.U32 R212, R202, 0x1f, RZ ;  /* 0x0000001fcad47819 */ /* 0x001fc800000006ff */
[----:B------:R0:W1:Y:S01]  /*10d40*/  SYNCS.PHASECHK.TRANS64.TRYWAIT P2, [R4+URZ+0x22830], R212 ;  /* 0x022830d4040075a7 */ /* 0x000062000804017f */
[----:B------:R-:W-:Y:S05]  /*10d50*/  @!P3 BRA `(.L_x_2811) ;  /* 0x000000000004b947 */ /* 0x000fea0003800000 */
[----:B------:R-:W-:Y:S01]  /*10d60*/  BPT.TRAP 0x1 ;  /* 0x000000040000795c */ /* 0x000fe20000300000 */
.L_x_2811:
[----:B------:R-:W-:Y:S02]  /*10d70*/  IMAD R154, R2, 0x300, R21 ;  /* 0x00000300029a7824 */ /* 0x000fe400078e0215 */
[----:B------:R-:W-:Y:S01]  /*10d80*/  IMAD.MOV.U32 R155, RZ, RZ, 0x40000040 ;  /* 0x40000040ff9b7424 */ /* 0x000fe200078e00ff */
[----:B-1----:R-:W-:Y:S06]  /*10d90*/  @P2 BRA `(.L_x_2812) ;  /* 0x0000000000082947 */ /* 0x002fec0003800000 */
[----:B------:R-:W1:Y:S02]  /*10da0*/  SYNCS.PHASECHK.TRANS64.TRYWAIT P2, [R4+URZ+0x22830], R212 ;  /* 0x022830d4040075a7 */ /* 0x000e64000804017f */
[----:B-1----:R-:W-:Y:S05]  /*10db0*/  @!P2 BRA `(.L_x_2813) ;  /* 0x000001500034a947 */ /* 0x002fea0003800000 */
.L_x_2812:
        /* <DEDUP_REMOVED lines=13> */
[----:B------:R-:W-:Y:S01]  /*10e90*/  R2UR UR11, R153 ;  /* 0x00000000990b72ca */ /* 0x000fe200000e0000 */
[----:B------:R-:W2:Y:S01]  /*10ea0*/  S2R R216, SR_TID.X ;  /* 0x0000000000d87919 */ /* 0x000ea20000002100 */
        /* <DEDUP_REMOVED lines=11> */
[----:B--2---:R-:W-:Y:S01]  /*10f60*/  SHF.R.U32.HI R216, RZ, 0x7, R216 ;  /* 0x00000007ffd87819 */ /* 0x004fe200000116d8 */
        /* <DEDUP_REMOVED lines=103> */
[C---:B------:R-:W-:Y:S01]  /*115e0*/  FMUL.FTZ R154, R5.reuse, R11 ;  /* 0x0000000b059a7220 */ /* 0x040fe20000410000 */
[----:B------:R-:W-:-:S03]  /*115f0*/  FADD.FTZ R215, -R5, R215 ;  /* 0x000000d705d77221 */ /* 0x000fc60000010100 */
[-CC-:B------:R-:W-:Y:S01]  /*11600*/  FFMA.FTZ R10, R10, R11.reuse, -R154.reuse ;  /* 0x0000000b0a0a7223 */ /* 0x180fe2000001089a */
[-C--:B------:R-:W-:Y:S01]  /*11610*/  FMUL.FTZ R215, R215, R11.reuse ;  /* 0x0000000bd7d77220 */ /* 0x080fe20000410000 */
        /* <DEDUP_REMOVED lines=25> */
[-C--:B--2---:R-:W-:Y:S01]  /*117b0*/  FMUL.FTZ R24, R24, R152.reuse ;  /* 0x0000009818187220 */ /* 0x084fe20000410000 */
        /* <DEDUP_REMOVED lines=65> */
[----:B------:R-:W-:Y:S01]  /*11bd0*/  FMUL.FTZ R3, R170, UR55 ;  /* 0x00000037aa037c20 */ /* 0x000fe20008410000 */
[----:B------:R-:W-:Y:S01]  /*11be0*/  FMUL.FTZ R170, R174, UR55 ;  /* 0x00000037aeaa7c20 */ /* 0x000fe20008410000 */
[----:B--2---:R-:W-:Y:S01]  /*11bf0*/  FMUL.FTZ R20, R171, UR55 ;  /* 0x00000037ab147c20 */ /* 0x004fe20008410000 */
[C---:B----4-:R-:W-:Y:S01]  /*11c00*/  FADD.FTZ R174, R154.reuse, R152 ;  /* 0x000000989aae7221 */ /* 0x050fe20000010000 */
[----:B------:R-:W-:Y:S01]  /*11c10*/  F2FP.BF16.F32.PACK_AB R152, R154, R10 ;  /* 0x0000000a9a98723e */ /* 0x000fe200000010ff */
[----:B------:R-:W-:Y:S01]  /*11c20*/  FMUL.FTZ R171, R178, UR55 ;  /* 0x00000037b2ab7c20 */ /* 0x000fe20008410000 */
[----:B------:R-:W2:Y:S01]  /*11c30*/  MUFU.EX2 R154, R197 ;  /* 0x000000c5009a7308 */ /* 0x000ea20000000800 */
[----:B------:R-:W-:Y:S01]  /*11c40*/  FMUL.FTZ R178, R182, UR55 ;  /* 0x00000037b6b27c20 */ /* 0x000fe20008410000 */
[----:B------:R-:W-:Y:S01]  /*11c50*/  FMUL.FTZ R182, R186, UR55 ;  /* 0x00000037bab67c20 */ /* 0x000fe20008410000 */
[----:B------:R-:W-:Y:S01]  /*11c60*/  FMUL.FTZ R186, R190, UR55 ;  /* 0x00000037beba7c20 */ /* 0x000fe20008410000 */
[----:B------:R-:W-:Y:S01]  /*11c70*/  FMUL.FTZ R190, R194, UR55 ;  /* 0x00000037c2be7c20 */ /* 0x000fe20008410000 */
[----:B------:R-:W-:-:S03]  /*11c80*/  FMUL.FTZ R194, R198, UR55 ;  /* 0x00000037c6c27c20 */ /* 0x000fc60008410000 */
[----:B------:R3:W4:Y:S08]  /*11c90*/  MUFU.EX2 R10, R153 ;  /* 0x00000099000a7308 */ /* 0x0007300000000800 */
[----:B------:R-:W5:Y:S01]  /*11ca0*/  MUFU.TANH R3, R3 ;  /* 0x0000000300037308 */ /* 0x000f620000002400 */
[----:B--2---:R-:W-:Y:S01]  /*11cb0*/  FADD.FTZ R174, R154, R174 ;  /* 0x000000ae9aae7221 */ /* 0x004fe20000010000 */
[----:B---3--:R-:W-:Y:S01]  /*11cc0*/  FMUL.FTZ R153, R175, UR55 ;  /* 0x00000037af997c20 */ /* 0x008fe20008410000 */
[----:B------:R-:W-:Y:S01]  /*11cd0*/  FMUL.FTZ R175, R179, UR55 ;  /* 0x00000037b3af7c20 */ /* 0x000fe20008410000 */
[----:B------:R-:W-:Y:S01]  /*11ce0*/  FMUL.FTZ R179, R183, UR55 ;  /* 0x00000037b7b37c20 */ /* 0x000fe20008410000 */
[----:B------:R-:W-:Y:S01]  /*11cf0*/  FMUL.FTZ R183, R187, UR55 ;  /* 0x00000037bbb77c20 */ /* 0x000fe20008410000 */
[----:B------:R-:W-:Y:S01]  /*11d00*/  FMUL.FTZ R187, R191, UR55 ;  /* 0x00000037bfbb7c20 */ /* 0x000fe20008410000 */
[----:B------:R-:W-:Y:S01]  /*11d10*/  FMUL.FTZ R191, R195, UR55 ;  /* 0x00000037c3bf7c20 */ /* 0x000fe20008410000 */
[----:B------:R-:W2:Y:S01]  /*11d20*/  MUFU.TANH R20, R20 ;  /* 0x0000001400147308 */ /* 0x000ea20000002400 */
[C---:B----4-:R-:W-:Y:S01]  /*11d30*/  FADD.FTZ R174, R10.reuse, R174 ;  /* 0x000000ae0aae7221 */ /* 0x050fe20000010000 */
[----:B------:R-:W-:Y:S01]  /*11d40*/  F2FP.BF16.F32.PACK_AB R154, R10, R154 ;  /* 0x0000009a0a9a723e */ /* 0x000fe200000010ff */
[----:B------:R-:W-:Y:S01]  /*11d50*/  FMUL.FTZ R195, R199, UR55 ;  /* 0x00000037c7c37c20 */ /* 0x000fe20008410000 */
        /* <DEDUP_REMOVED lines=8> */
[----:B------:R-:W0:Y:S03]  /*11de0*/  MUFU.TANH R171, R171 ;  /* 0x000000ab00ab7308 */ /* 0x000e260000002400 */
[----:B------:R-:W-:-:S04]  /*11df0*/  FMNMX.FTZ R10, R166, R10, !PT ;  /* 0x0000000aa60a7209 */ /* 0x000fc80007810000 */
[----:B------:R-:W-:Y:S01]  /*11e00*/  FMNMX.FTZ R10, R167, R10, !PT ;  /* 0x0000000aa70a7209 */ /* 0x000fe20007810000 */
[----:B------:R-:W1:Y:S03]  /*11e10*/  MUFU.TANH R175, R175 ;  /* 0x000000af00af7308 */ /* 0x000e660000002400 */
[----:B-----5:R-:W-:-:S04]  /*11e20*/  FMNMX.FTZ R10, R3, R10, !PT ;  /* 0x0000000a030a7209 */ /* 0x020fc80007810000 */
[----:B--2---:R-:W-:Y:S01]  /*11e30*/  FMNMX.FTZ R10, R20, R10, !PT ;  /* 0x0000000a140a7209 */ /* 0x004fe20007810000 */
[----:B------:R-:W2:Y:S03]  /*11e40*/  MUFU.TANH R178, R178 ;  /* 0x000000b200b27308 */ /* 0x000ea60000002400 */
[----:B---3--:R-:W-:-:S04]  /*11e50*/  FMNMX.FTZ R10, R170, R10, !PT ;  /* 0x0000000aaa0a7209 */ /* 0x008fc80007810000 */
[----:B----4-:R-:W-:Y:S01]  /*11e60*/  FMNMX.FTZ R10, R153, R10, !PT ;  /* 0x0000000a990a7209 */ /* 0x010fe20007810000 */
[----:B------:R-:W3:Y:S03]  /*11e70*/  MUFU.TANH R179, R179 ;  /* 0x000000b300b37308 */ /* 0x000ee60000002400 */
[----:B0-----:R-:W-:-:S04]  /*11e80*/  FMNMX.FTZ R10, R171, R10, !PT ;  /* 0x0000000aab0a7209 */ /* 0x001fc80007810000 */
[----:B-1----:R-:W-:Y:S01]  /*11e90*/  FMNMX.FTZ R10, R175, R10, !PT ;  /* 0x0000000aaf0a7209 */ /* 0x002fe20007810000 */
[----:B------:R-:W0:Y:S03]  /*11ea0*/  MUFU.TANH R182, R182 ;  /* 0x000000b600b67308 */ /* 0x000e260000002400 */
[----:B--2---:R-:W-:-:S05]  /*11eb0*/  FMNMX.FTZ R10, R178, R10, !PT ;  /* 0x0000000ab20a7209 */ /* 0x004fca0007810000 */
[----:B------:R-:W1:Y:S01]  /*11ec0*/  MUFU.TANH R183, R183 ;  /* 0x000000b700b77308 */ /* 0x000e620000002400 */
[----:B---3--:R-:W-:-:S07]  /*11ed0*/  FMNMX.FTZ R10, R179, R10, !PT ;  /* 0x0000000ab30a7209 */ /* 0x008fce0007810000 */
        /* <DEDUP_REMOVED lines=12> */
[----:B------:R-:W2:Y:S01]  /*11fa0*/  MUFU.EX2 R156, R156 ;  /* 0x0000009c009c7308 */ /* 0x000ea20000000800 */
[----:B0-----:R-:W-:-:S07]  /*11fb0*/  FMNMX.FTZ R10, R194, R10, !PT ;  /* 0x0000000ac20a7209 */ /* 0x001fce0007810000 */
[----:B------:R-:W0:Y:S01]  /*11fc0*/  MUFU.EX2 R157, R157 ;  /* 0x0000009d009d7308 */ /* 0x000e220000000800 */
[----:B-1----:R-:W-:-:S05]  /*11fd0*/  FMNMX.FTZ R10, R195, R10, !PT ;  /* 0x0000000ac30a7209 */ /* 0x002fca0007810000 */
[----:B------:R-:W1:Y:S02]  /*11fe0*/  SHFL.BFLY PT, R197, R10, 0x2, 0x1f ;  /* 0x0c401f000ac57f89 */ /* 0x000e6400000e0000 */
[----:B------:R-:W-:Y:S08]  /*11ff0*/  MUFU.EX2 R160, R160 ;  /* 0x000000a000a07308 */ /* 0x000ff00000000800 */
[----:B------:R-:W-:Y:S08]  /*12000*/  MUFU.EX2 R161, R161 ;  /* 0x000000a100a17308 */ /* 0x000ff00000000800 */
[----:B------:R-:W-:Y:S01]  /*12010*/  MUFU.EX2 R164, R164 ;  /* 0x000000a400a47308 */ /* 0x000fe20000000800 */
[----:B-1----:R-:W-:-:S07]  /*12020*/  FMNMX.FTZ R10, R10, R197, !PT ;  /* 0x000000c50a0a7209 */ /* 0x002fce0007810000 */
[----:B------:R-:W-:Y:S01]  /*12030*/  MUFU.EX2 R165, R165 ;  /* 0x000000a500a57308 */ /* 0x000fe20000000800 */
[----:B------:R-:W1:Y:S07]  /*12040*/  SHFL.BFLY PT, R197, R10, 0x1, 0x1f ;  /* 0x0c201f000ac57f89 */ /* 0x000e6e00000e0000 */
[----:B------:R-:W-:Y:S08]  /*12050*/  MUFU.EX2 R168, R168 ;  /* 0x000000a800a87308 */ /* 0x000ff00000000800 */
[----:B------:R-:W-:Y:S08]  /*12060*/  MUFU.EX2 R169, R169 ;  /* 0x000000a900a97308 */ /* 0x000ff00000000800 */
[----:B------:R-:W-:Y:S01]  /*12070*/  MUFU.EX2 R172, R172 ;  /* 0x000000ac00ac7308 */ /* 0x000fe20000000800 */
[----:B-1----:R-:W-:-:S05]  /*12080*/  FMNMX.FTZ R10, R10, R197, !PT ;  /* 0x000000c50a0a7209 */ /* 0x002fca0007810000 */
        /* <DEDUP_REMOVED lines=30> */
[----:B------:R-:W-:Y:S01]  /*12270*/  FFMA.FTZ R195, R195, R11, -R198 ;  /* 0x0000000bc3c37223 */ /* 0x000fe200000108c6 */
[----:B--2---:R-:W-:Y:S01]  /*12280*/  FADD.FTZ R20, R156, R174 ;  /* 0x000000ae9c147221 */ /* 0x004fe20000010000 */
[----:B0-----:R-:W-:Y:S01]  /*12290*/  F2FP.BF16.F32.PACK_AB R156, R157, R156 ;  /* 0x0000009c9d9c723e */ /* 0x001fe200000010ff */
[----:B------:R0:W2:Y:S01]  /*122a0*/  MUFU.EX2 R198, R158 ;  /* 0x0000009e00c67308 */ /* 0x0000a20000000800 */
[----:B-1----:R-:W-:Y:S01]  /*122b0*/  FFMA.FTZ R0, R197, R0, R192 ;  /* 0x00000000c5007223 */ /* 0x002fe200000100c0 */
[----:B------:R-:W-:Y:S01]  /*122c0*/  FADD.FTZ R20, R157, R20 ;  /* 0x000000149d147221 */ /* 0x000fe20000010000 */
[----:B------:R-:W-:-:S02]  /*122d0*/  @!P0 VIADD R157, R4, 0x22840 ;  /* 0x00022840049d8836 */ /* 0x000fc40000000000 */
[-C--:B------:R-:W-:Y:S01]  /*122e0*/  FMUL.FTZ R26, R26, R197.reuse ;  /* 0x000000c51a1a7220 */ /* 0x080fe20000410000 */
[-C--:B------:R-:W-:Y:S01]  /*122f0*/  FMUL.FTZ R27, R27, R197.reuse ;  /* 0x000000c51b1b7220 */ /* 0x080fe20000410000 */
[-C--:B------:R-:W-:Y:S01]  /*12300*/  FMUL.FTZ R30, R30, R197.reuse ;  /* 0x000000c51e1e7220 */ /* 0x080fe20000410000 */
[-C--:B------:R-:W-:Y:S01]  /*12310*/  FMUL.FTZ R31, R31, R197.reuse ;  /* 0x000000c51f1f7220 */ /* 0x080fe20000410000 */
[----:B------:R-:W1:Y:S01]  /*12320*/  MUFU.EX2 R159, R159 ;  /* 0x0000009f009f7308 */ /* 0x000e620000000800 */
[----:B---3--:R-:W-:Y:S01]  /*12330*/  FADD.FTZ R0, R155, R0 ;  /* 0x000000009b007221 */ /* 0x008fe20000010000 */
[----:B0-----:R-:W-:Y:S01]  /*12340*/  FADD.FTZ R158, R160, R20 ;  /* 0x00000014a09e7221 */ /* 0x001fe20000010000 */
[----:B------:R-:W-:Y:S01]  /*12350*/  IADD3 R20, -R216, 0xb, RZ ;  /* 0x0000000bd8147810 */ /* 0x000fe20007ffe1ff */
[----:B------:R-:W-:Y:S01]  /*12360*/  IMAD.U32 R216, RZ, RZ, UR37 ;  /* 0x00000025ffd87e24 */ /* 0x000fe2000f8e00ff */
[----:B------:R-:W-:Y:S01]  /*12370*/  @!P0 PRMT R157, RZ, 0x654, R157 ;  /* 0x00000654ff9d8816 */ /* 0x000fe2000000009d */
[----:B------:R-:W-:Y:S01]  /*12380*/  FADD.FTZ R158, R161, R158 ;  /* 0x0000009ea19e7221 */ /* 0x000fe20000010000 */
[-C--:B------:R-:W-:Y:S01]  /*12390*/  FMUL.FTZ R34, R34, R197.reuse ;  /* 0x000000c522227220 */ /* 0x080fe20000410000 */
[----:B------:R0:W3:Y:S01]  /*123a0*/  MUFU.EX2 R214, R162 ;  /* 0x000000a200d67308 */ /* 0x0000e20000000800 */
[----:B--2---:R-:W-:Y:S01]  /*123b0*/  FADD.FTZ R0, R198, R0 ;  /* 0x00000000c6007221 */ /* 0x004fe20000010000 */
[----:B------:R2:W-:Y:S06]  /*123c0*/  BAR.ARV R20, 0x100 ;  /* 0x000400140000751d */ /* 0x0005ec0000002000 */
[----:B------:R-:W4:Y:S01]  /*123d0*/  MUFU.EX2 R163, R163 ;  /* 0x000000a300a37308 */ /* 0x000f220000000800 */
[----:B-1----:R-:W-:Y:S01]  /*123e0*/  FADD.FTZ R0, R159, R0 ;  /* 0x000000009f007221 */ /* 0x002fe20000010000 */
[----:B------:R1:W-:Y:S01]  /*123f0*/  @!P0 SYNCS.ARRIVE.TRANS64.RED.A1T0 RZ, [R157+URZ], RZ ;  /* 0x000000ff9dff89a7 */ /* 0x0003e2000810043f */
[----:B0-----:R-:W-:Y:S01]  /*12400*/  F2FP.BF16.F32.PACK_AB R162, R169, R168 ;  /* 0x000000a8a9a2723e */ /* 0x001fe200000010ff */
[-C--:B------:R-:W-:Y:S01]  /*12410*/  FMUL.FTZ R35, R35, R197.reuse ;  /* 0x000000c523237220 */ /* 0x080fe20000410000 */
[----:B------:R-:W-:Y:S01]  /*12420*/  ISETP.NE.AND P3, PT, R216, 0x3, PT ;  /* 0x00000003d800780c */ /* 0x000fe20003f65270 */
[-C--:B------:R-:W-:Y:S01]  /*12430*/  FMUL.FTZ R38, R38, R197.reuse ;  /* 0x000000c526267220 */ /* 0x080fe20000410000 */
[-C--:B------:R-:W-:Y:S01]  /*12440*/  FMUL.FTZ R39, R39, R197.reuse ;  /* 0x000000c527277220 */ /* 0x080fe20000410000 */
[----:B------:R-:W0:Y:S01]  /*12450*/  MUFU.EX2 R215, R166 ;  /* 0x000000a600d77308 */ /* 0x000e220000000800 */
[----:B---3--:R-:W-:Y:S01]  /*12460*/  FADD.FTZ R0, R214, R0 ;  /* 0x00000000d6007221 */ /* 0x008fe20000010000 */
[----:B-1----:R-:W-:Y:S01]  /*12470*/  FADD.FTZ R157, R164, R158 ;  /* 0x0000009ea49d7221 */ /* 0x002fe20000010000 */
[----:B------:R-:W-:Y:S01]  /*12480*/  F2FP.BF16.F32.PACK_AB R158, R161, R160 ;  /* 0x000000a0a19e723e */ /* 0x000fe200000010ff */
[-C--:B------:R-:W-:Y:S01]  /*12490*/  FMUL.FTZ R42, R42, R197.reuse ;  /* 0x000000c52a2a7220 */ /* 0x080fe20000410000 */
[C---:B------:R-:W-:Y:S01]  /*124a0*/  F2FP.BF16.F32.PACK_AB R160, R165.reuse, R164 ;  /* 0x000000a4a5a0723e */ /* 0x040fe200000010ff */
[----:B------:R-:W-:Y:S01]  /*124b0*/  FADD.FTZ R157, R165, R157 ;  /* 0x0000009da59d7221 */ /* 0x000fe20000010000 */
[----:B------:R-:W-:Y:S01]  /*124c0*/  F2FP.BF16.F32.PACK_AB R164, R173, R172 ;  /* 0x000000acada4723e */ /* 0x000fe200000010ff */
[----:B------:R-:W1:Y:S01]  /*124d0*/  MUFU.EX2 R167, R167 ;  /* 0x000000a700a77308 */ /* 0x000e620000000800 */
[----:B----4-:R-:W-:Y:S01]  /*124e0*/  FADD.FTZ R0, R163, R0 ;  /* 0x00000000a3007221 */ /* 0x010fe20000010000 */
[----:B------:R-:W-:Y:S01]  /*124f0*/  FADD.FTZ R157, R168, R157 ;  /* 0x0000009da89d7221 */ /* 0x000fe20000010000 */
[-C--:B------:R-:W-:Y:S01]  /*12500*/  FMUL.FTZ R43, R43, R197.reuse ;  /* 0x000000c52b2b7220 */ /* 0x080fe20000410000 */
[-C--:B------:R-:W-:Y:S01]  /*12510*/  FMUL.FTZ R46, R46, R197.reuse ;  /* 0x000000c52e2e7220 */ /* 0x080fe20000410000 */
[-C--:B------:R-:W-:Y:S01]  /*12520*/  FMUL.FTZ R47, R47, R197.reuse ;  /* 0x000000c52f2f7220 */ /* 0x080fe20000410000 */
[----:B------:R-:W-:Y:S01]  /*12530*/  FADD.FTZ R157, R169, R157 ;  /* 0x0000009da99d7221 */ /* 0x000fe20000010000 */
[-C--:B------:R-:W-:Y:S01]  /*12540*/  FMUL.FTZ R50, R50, R197.reuse ;  /* 0x000000c532327220 */ /* 0x080fe20000410000 */
[----:B------:R-:W3:Y:S01]  /*12550*/  MUFU.EX2 R199, R199 ;  /* 0x000000c700c77308 */ /* 0x000ee20000000800 */
        /* <DEDUP_REMOVED lines=33> */
[----:B---3--:R-:W-:Y:S01]  /*12770*/  F2FP.BF16.F32.PACK_AB R153, R155, R192 ;  /* 0x000000c09b99723e */ /* 0x008fe200000010ff */
[-C--:B------:R-:W-:Y:S01]  /*12780*/  FMUL.FTZ R95, R95, R197.reuse ;  /* 0x000000c55f5f7220 */ /* 0x080fe20000410000 */
[----:B------:R-:W-:Y:S01]  /*12790*/  F2FP.BF16.F32.PACK_AB R155, R159, R198 ;  /* 0x000000c69f9b723e */ /* 0x000fe200000010ff */
[----:B------:R-:W-:Y:S01]  /*127a0*/  FMUL.FTZ R98, R98, R197 ;  /* 0x000000c562627220 */ /* 0x000fe20000410000 */
[----:B------:R-:W-:Y:S01]  /*127b0*/  F2FP.BF16.F32.PACK_AB R159, R167, R215 ;  /* 0x000000d7a79f723e */ /* 0x000fe200000010ff */
[-C--:B------:R-:W-:Y:S01]  /*127c0*/  FMUL.FTZ R99, R99, R197.reuse ;  /* 0x000000c563637220 */ /* 0x080fe20000410000 */
[----:B------:R-:W1:Y:S01]  /*127d0*/  MUFU.EX2 R176, R176 ;  /* 0x000000b000b07308 */ /* 0x000e620000000800 */
[----:B----4-:R-:W-:Y:S01]  /*127e0*/  FADD.FTZ R0, R169, R0 ;  /* 0x00000000a9007221 */ /* 0x010fe20000010000 */
        /* <DEDUP_REMOVED lines=34> */
[----:B------:R-:W-:Y:S01]  /*12a10*/  FMUL.FTZ R151, R151, R197 ;  /* 0x000000c597977220 */ /* 0x000fe20000410000 */
[----:B------:R-:W-:-:S03]  /*12a20*/  F2FP.BF16.F32.PACK_AB R161, R161, R199 ;  /* 0x000000c7a1a1723e */ /* 0x000fc600000010ff */
[----:B------:R-:W0:Y:S01]  /*12a30*/  MUFU.EX2 R179, R179 ;  /* 0x000000b300b37308 */ /* 0x000e220000000800 */
[----:B-1----:R-:W-:-:S07]  /*12a40*/  FADD.FTZ R0, R178, R0 ;  /* 0x00000000b2007221 */ /* 0x002fce0000010000 */
[----:B------:R-:W1:Y:S01]  /*12a50*/  MUFU.EX2 R181, R181 ;  /* 0x000000b500b57308 */ /* 0x000e620000000800 */
[----:B---3--:R-:W-:-:S07]  /*12a60*/  FADD.FTZ R157, R180, R157 ;  /* 0x0000009db49d7221 */ /* 0x008fce0000010000 */
[----:B------:R-:W3:Y:S01]  /*12a70*/  MUFU.EX2 R182, R182 ;  /* 0x000000b600b67308 */ /* 0x000ee20000000800 */
[C---:B0-----:R-:W-:Y:S01]  /*12a80*/  FADD.FTZ R0, R179.reuse, R0 ;  /* 0x00000000b3007221 */ /* 0x041fe20000010000 */
[----:B------:R-:W-:-:S06]  /*12a90*/  F2FP.BF16.F32.PACK_AB R167, R179, R178 ;  /* 0x000000b2b3a7723e */ /* 0x000fcc00000010ff */
[----:B------:R-:W0:Y:S01]  /*12aa0*/  MUFU.EX2 R184, R184 ;  /* 0x000000b800b87308 */ /* 0x000e220000000800 */
[C---:B-1----:R-:W-:Y:S01]  /*12ab0*/  FADD.FTZ R157, R181.reuse, R157 ;  /* 0x0000009db59d7221 */ /* 0x042fe20000010000 */
[----:B------:R-:W-:-:S06]  /*12ac0*/  F2FP.BF16.F32.PACK_AB R168, R181, R180 ;  /* 0x000000b4b5a8723e */ /* 0x000fcc00000010ff */
[----:B------:R-:W1:Y:S01]  /*12ad0*/  MUFU.EX2 R183, R183 ;  /* 0x000000b700b77308 */ /* 0x000e620000000800 */
[----:B---3--:R-:W-:-:S07]  /*12ae0*/  FADD.FTZ R0, R182, R0 ;  /* 0x00000000b6007221 */ /* 0x008fce0000010000 */
[----:B------:R-:W3:Y:S01]  /*12af0*/  MUFU.EX2 R185, R185 ;  /* 0x000000b900b97308 */ /* 0x000ee20000000800 */
[----:B0-----:R-:W-:-:S07]  /*12b00*/  FADD.FTZ R157, R184, R157 ;  /* 0x0000009db89d7221 */ /* 0x001fce0000010000 */
        /* <DEDUP_REMOVED lines=23> */
[----:B------:R-:W-:Y:S02]  /*12c80*/  F2FP.BF16.F32.PACK_AB R157, R163, R214 ;  /* 0x000000d6a39d723e */ /* 0x000fe400000010ff */
[----:B------:R-:W-:Y:S02]  /*12c90*/  F2FP.BF16.F32.PACK_AB R163, R169, R165 ;  /* 0x000000a5a9a3723e */ /* 0x000fe400000010ff */
[----:B------:R-:W-:Y:S02]  /*12ca0*/  F2FP.BF16.F32.PACK_AB R165, R175, R171 ;  /* 0x000000abafa5723e */ /* 0x000fe400000010ff */
[----:B------:R-:W-:Y:S01]  /*12cb0*/  F2FP.BF16.F32.PACK_AB R174, R196, R193 ;  /* 0x000000c1c4ae723e */ /* 0x000fe200000010ff */
[----:B---3--:R-:W-:Y:S01]  /*12cc0*/  FADD.FTZ R0, R194, R0 ;  /* 0x00000000c2007221 */ /* 0x008fe20000010000 */
[----:B------:R-:W-:-:S02]  /*12cd0*/  F2FP.BF16.F32.PACK_AB R169, R183, R182 ;  /* 0x000000b6b7a9723e */ /* 0x000fc400000010ff */
[----:B------:R-:W-:Y:S01]  /*12ce0*/  F2FP.BF16.F32.PACK_AB R171, R187, R186 ;  /* 0x000000babbab723e */ /* 0x000fe200000010ff */
[C---:B0-----:R-:W-:Y:S01]  /*12cf0*/  FADD.FTZ R0, R195.reuse, R0 ;  /* 0x00000000c3007221 */ /* 0x041fe20000010000 */
[----:B------:R-:W-:Y:S01]  /*12d00*/  F2FP.BF16.F32.PACK_AB R175, R195, R194 ;  /* 0x000000c2c3af723e */ /* 0x000fe200000010ff */
[----:B--2---:R-:W-:Y:S06]  /*12d10*/  @!P3 BRA `(.L_x_2814) ;  /* 0x000000000004b947 */ /* 0x004fec0003800000 */
[----:B------:R-:W-:Y:S01]  /*12d20*/  BPT.TRAP 0x1 ;  /* 0x000000040000795c */ /* 0x000fe20000300000 */
.L_x_2814:
[----:B------:R0:W1:Y:S01]  /*12d30*/  SYNCS.PHASECHK.TRANS64.TRYWAIT P2, [R4+URZ+0x22850], R212 ;  /* 0x022850d4040075a7 */ /* 0x000062000804017f */
[----:B------:R-:W-:Y:S05]  /*12d40*/  @!P3 BRA `(.L_x_2815) ;  /* 0x000000000004b947 */ /* 0x000fea0003800000 */
[----:B------:R-:W-:Y:S01]  /*12d50*/  BPT.TRAP 0x1 ;  /* 0x000000040000795c */ /* 0x000fe20000300000 */
.L_x_2815:
[----:B------:R-:W-:Y:S04]  /*12d60*/  BSSY B0, `(.L_x_2816) ;  /* 0x0000004000007945 */ /* 0x000fe80003800000 */
[----:B-1----:R-:W-:Y:S05]  /*12d70*/  @P2 BRA `(.L_x_2817) ;  /* 0x0000000000082947 */ /* 0x002fea0003800000 */
[----:B------:R-:W1:Y:S02]  /*12d80*/  SYNCS.PHASECHK.TRANS64.TRYWAIT P2, [R4+URZ+0x22850], R212 ;  /* 0x022850d4040075a7 */ /* 0x000e64000804017f */
[----:B-1----:R-:W-:Y:S05]  /*12d90*/  @!P2 BRA `(.L_x_2818) ;  /* 0x000001300050a947 */ /* 0x002fea0003800000 */
.L_x_2817:
[----:B------:R-:W-:Y:S05]  /*12da0*/  BSYNC B0 ;  /* 0x0000000000007941 */ /* 0x000fea0003800000 */
.L_x_2816:
[----:B------:R-:W2:Y:S01]  /*12db0*/  S2R R178, SR_TID.X ;  /* 0x0000000000b27919 */ /* 0x000ea20000002100 */
[----:B------:R-:W-:Y:S01]  /*12dc0*/  IMAD.MOV.U32 R177, RZ, RZ, 0x40000040 ;  /* 0x40000040ffb17424 */ /* 0x000fe200078e00ff */
[----:B------:R-:W-:Y:S05]  /*12dd0*/  WARPSYNC.ALL ;  /* 0x0000000000007948 */ /* 0x000fea0003800000 */
[----:B------:R-:W-:Y:S01]  /*12de0*/  R2UR UR7, R177 ;  /* 0x00000000b10772ca */ /* 0x000fe200000e0000 */
[----:B------:R-:W-:Y:S02]  /*12df0*/  IMAD.MOV.U32 R176, RZ, RZ, 0xc00 ;  /* 0x00000c00ffb07424 */ /* 0x000fe400078e00ff */
[----:B01----:R-:W-:-:S02]  /*12e00*/  @!P0 VIADD R4, R4, 0x22860 ;  /* 0x0002286004048836 */ /* 0x003fc40000000000 */
[----:B------:R-:W-:Y:S02]  /*12e10*/  IMAD R176, R2, R176, UR42 ;  /* 0x0000002a02b07e24 */ /* 0x000fe4000f8e02b0 */
[----:B------:R-:W-:Y:S01]  /*12e20*/  IMAD.MOV.U32 R214, RZ, RZ, R10 ;  /* 0x000000ffffd67224 */ /* 0x000fe200078e000a */
[----:B------:R-:W-:Y:S01]  /*12e30*/  @!P0 PRMT R4, RZ, 0x654, R4 ;  /* 0x00000654ff048816 */ /* 0x000fe20000000004 */
[----:B------:R-:W-:Y:S01]  /*12e40*/  IMAD.MOV.U32 R215, RZ, RZ, R5 ;  /* 0x000000ffffd77224 */ /* 0x000fe200078e0005 */
[----:B------:R-:W-:Y:S02]  /*12e50*/  R2UR UR6, R176 ;  /* 0x00000000b00672ca */ /* 0x000fe400000e0000 */
[----:B--2---:R-:W-:-:S05]  /*12e60*/  SHF.R.U32.HI R178, RZ, 0x7, R178 ;  /* 0x00000007ffb27819 */ /* 0x004fca00000116b2 */
[----:B------:R-:W-:-:S05]  /*12e70*/  VIADD R177, R178, 0x8 ;  /* 0x00000008b2b17836 */ /* 0x000fca0000000000 */
[----:B------:R0:W-:Y:S02]  /*12e80*/  BAR.SYNC.DEFER_BLOCKING R177, 0x100 ;  /* 0x000400b10000751d */ /* 0x0001e40000010000 */
[----:B0-----:R-:W-:-:S04]  /*12e90*/  IMAD.MOV.U32 R177, RZ, RZ, 0x40000040 ;  /* 0x40000040ffb17424 */ /* 0x001fc800078e00ff */
        /* <DEDUP_REMOVED lines=43> */
[----:B-1----:R-:W-:-:S07]  /*13150*/  IMAD.MOV.U32 R4, RZ, RZ, R213 ;  /* 0x000000ffff047224 */ /* 0x002fce00078e00d5 */
.L_x_2809:
[----:B------:R-:W-:-:S13]  /*13160*/  ISETP.GE.AND P1, PT, R4, R219, PT ;  /* 0x000000db0400720c */ /* 0x000fda0003f26270 */
[----:B------:R-:W-:Y:S05]  /*13170*/  @!P1 BRA `(.L_x_2820) ;  /* 0x0000003400e89947 */ /* 0x000fea0003800000 */
[----:B------:R-:W-:Y:S02]  /*13180*/  IMAD.MOV.U32 R213, RZ, RZ, R10 ;  /* 0x000000ffffd57224 */ /* 0x000fe400078e000a */
[----:B------:R-:W-:-:S07]  /*13190*/  IMAD.MOV.U32 R216, RZ, RZ, R5 ;  /* 0x000000ffffd87224 */ /* 0x000fce00078e0005 */
.L_x_2838:
        /* <DEDUP_REMOVED lines=8> */
[----:B-1----:R-:W-:Y:S06]  /*13220*/  @!P2 BRA `(.L_x_2821) ;  /* 0x000000000004a947 */ /* 0x002fec0003800000 */
[----:B------:R-:W-:Y:S01]  /*13230*/  BPT.TRAP 0x1 ;  /* 0x000000040000795c */ /* 0x000fe20000300000 */
.L_x_2821:
[----:B------:R-:W-:Y:S01]  /*13240*/  IMAD R211, R2, 0x8, R19 ;  /* 0x0000000802d37824 */ /* 0x000fe200078e0213 */
[----:B0-----:R-:W-:-:S04]  /*13250*/  SHF.L.U32 R212, R202, 0x1f, RZ ;  /* 0x0000001fcad47819 */ /* 0x001fc800000006ff */
[----:B------:R0:W1:Y:S01]  /*13260*/  SYNCS.PHASECHK.TRANS64.TRYWAIT P1, [R211+URZ+0x22830], R212 ;  /* 0x022830d4d30075a7 */ /* 0x000062000802017f */
[----:B------:R-:W-:Y:S05]  /*13270*/  @!P2 BRA `(.L_x_2822) ;  /* 0x000000000004a947 */ /* 0x000fea0003800000 */
[----:B------:R-:W-:Y:S01]  /*13280*/  BPT.TRAP 0x1 ;  /* 0x000000040000795c */ /* 0x000fe20000300000 */
.L_x_2822:
[----:B------:R-:W-:Y:S02]  /*13290*/  IMAD R10, R2, 0x300, R21 ;  /* 0x00000300020a7824 */ /* 0x000fe400078e0215 */
[----:B------:R-:W-:Y:S01]  /*132a0*/  IMAD.MOV.U32 R11, RZ, RZ, 0x40000040 ;  /* 0x40000040ff0b7424 */ /* 0x000fe200078e00ff */
[----:B-1----:R-:W-:Y:S06]  /*132b0*/  @P1 BRA `(.L_x_2823) ;  /* 0x0000000000081947 */ /* 0x002fec0003800000 */
[----:B------:R-:W1:Y:S02]  /*132c0*/  SYNCS.PHASECHK.TRANS64.TRYWAIT P1, [R211+URZ+0x22830], R212 ;  /* 0x022830d4d30075a7 */ /* 0x000e64000802017f */
[----:B-1----:R-:W-:Y:S05]  /*132d0*/  @!P1 BRA `(.L_x_2824) ;  /* 0x0000012c00149947 */ /* 0x002fea0003800000 */
.L_x_2823:
        /* <DEDUP_REMOVED lines=10> */
[----:B------:R-:W3:Y:S10]  /*13380*/  S2R R20, SR_TID.X ;  /* 0x0000000000147919 */ /* 0x000ef40000002100 */
[----:B------:R-:W-:Y:S01]  /*13390*/  HGMMA.64x96x16.F32.BF16 R152, gdesc[UR4], RZ, !UPT, gsb0 ;  /* 0x01600000049879f0 */ /* 0x000fe2000c0018ff */
[----:B------:R-:W-:Y:S01]  /*133a0*/  R2UR UR6, R214 ;  /* 0x00000000d60672ca */ /* 0x000fe200000e0000 */
[----:B------:R-:W-:Y:S01]  /*133b0*/  VIADD R214, R10, 0x4 ;  /* 0x000000040ad67836 */ /* 0x000fe20000000000 */
[----:B------:R-:W-:Y:S01]  /*133c0*/  R2UR UR7, R215 ;  /* 0x00000000d70772ca */ /* 0x000fe200000e0000 */
[----:B------:R-:W-:Y:S01]  /*133d0*/  IMAD.MOV.U32 R215, RZ, RZ, 0x40000040 ;  /* 0x40000040ffd77424 */ /* 0x000fe200078e00ff */
[----:B------:R-:W-:Y:S01]  /*133e0*/  R2UR UR4, R14 ;  /* 0x000000000e0472ca */ /* 0x000fe200000e0000 */
[----:B------:R-:W-:Y:S01]  /*133f0*/  VIADD R10, R10, 0x6 ;  /* 0x000000060a0a7836 */ /* 0x000fe20000000000 */
[----:B------:R-:W-:-:S02]  /*13400*/  R2UR UR5, R15 ;  /* 0x000000000f0572ca */ /* 0x000fc400000e0000 */
[----:B--2---:R-:W-:Y:S01]  /*13410*/  ISETP.NE.AND P1, PT, R5, 0x1, PT ;  /* 0x000000010500780c */ /* 0x004fe20003f25270 */
[----:B------:R-:W-:Y:S01]  /*13420*/  IMAD.IADD R5, R210, 0x1, R209 ;  /* 0x00000001d2057824 */ /* 0x000fe200078e02d1 */
[----:B---3--:R-:W-:-:S04]  /*13430*/  SHF.R.U32.HI R20, RZ, 0x7, R20 ;  /* 0x00000007ff147819 */ /* 0x008fc80000011614 */
[----:B------:R-:W-:Y:S01]  /*13440*/  IADD3 R20, -R20, 0xb, RZ ;  /* 0x0000000b14147810 */ /* 0x000fe20007ffe1ff */
        /* <DEDUP_REMOVED lines=12> */
[----:B------:R-:W2:Y:S01]  /*13510*/  @P1 LDC R10, c[0x0][0x450] ;  /* 0x00011400ff0a1b82 */ /* 0x000ea20000000800 */
[----:B------:R-:W-:Y:S02]  /*13520*/  R2UR UR4, R8 ;  /* 0x00000000080472ca */ /* 0x000fe400000e0000 */
[----:B------:R-:W-:-:S05]  /*13530*/  R2UR UR5, R9 ;  /* 0x00000000090572ca */ /* 0x000fca00000e0000 */
[----:B------:R-:W3:Y:S02]  /*13540*/  @P1 LDC R11, c[0x0][0x44c] ;  /* 0x00011300ff0b1b82 */ /* 0x000ee40000000800 */
[----:B---3--:R-:W-:-:S05]  /*13550*/  @P1 IMAD.HI.U32 R11, R5, R11, RZ ;  /* 0x0000000b050b1227 */ /* 0x008fca00078e00ff */
[----:B--2---:R-:W-:Y:S02]  /*13560*/  @P1 SHF.R.U32.HI R5, RZ, R10, R11 ;  /* 0x0000000aff051219 */ /* 0x004fe4000001160b */
[----:B------:R-:W-:-:S03]  /*13570*/  ISETP.GE.AND P1, PT, R235, 0x1, PT ;  /* 0x00000001eb00780c */ /* 0x000fc60003f26270 */
        /* <DEDUP_REMOVED lines=53> */
[----:B------:R-:W-:-:S02]  /*138d0*/  IMAD R194, R4, -0x60, RZ ;  /* 0xffffffa004c27824 */ /* 0x000fc400078e02ff */
[----:B------:R-:W-:Y:S01]  /*138e0*/  FMUL.FTZ R191, R198, UR54 ;  /* 0x00000036c6bf7c20 */ /* 0x000fe20008410000 */
[----:B------:R-:W-:Y:S01]  /*138f0*/  FMUL.FTZ R193, R199, UR54 ;  /* 0x00000036c7c17c20 */ /* 0x000fe20008410000 */
[----:B------:R3:W-:Y:S06]  /*13900*/  BAR.ARV R20, 0x100 ;  /* 0x000400140000751d */ /* 0x0007ec0000002000 */
[----:B------:R4:W-:Y:S01]  /*13910*/  @!P0 SYNCS.ARRIVE.TRANS64.RED.A1T0 RZ, [R164+URZ], RZ ;  /* 0x000000ffa4ff89a7 */ /* 0x0009e2000810043f */
[----:B------:R-:W0:Y:S01]  /*13920*/  MUFU.TANH R10, R10 ;  /* 0x0000000a000a7308 */ /* 0x000e220000002400 */
[----:B----4-:R-:W-:-:S07]  /*13930*/  IADD3 R164, -R205, 0x1, R194 ;  /* 0x00000001cda47810 */ /* 0x010fce0007ffe1c2 */
[----:B------:R-:W4:Y:S01]  /*13940*/  MUFU.TANH R11, R11 ;  /* 0x0000000b000b7308 */ /* 0x000f220000002400 */
[----:B------:R-:W-:-:S07]  /*13950*/  IADD3 R164, -R203, R164, R204 ;  /* 0x000000a4cba47210 */ /* 0x000fce0007ffe1cc */
[----:B------:R-:W0:Y:S01]  /*13960*/  MUFU.TANH R152, R152 ;  /* 0x0000009800987308 */ /* 0x000e220000002400 */
[C---:B------:R-:W-:Y:S02]  /*13970*/  VIADD R227, R164.reuse, UR53 ;  /* 0x00000035a4e37c36 */ /* 0x040fe40008000000 */
[----:B------:R-:W-:Y:S02]  /*13980*/  VIADD R199, R164, UR43 ;  /* 0x0000002ba4c77c36 */ /* 0x000fe40008000000 */
        /* <DEDUP_REMOVED lines=47> */
[----:B--234-:R-:W-:Y:S05]  /*13c80*/  @!P1 BRA `(.L_x_2825) ;  /* 0x0000000000589947 */ /* 0x01cfea0003800000 */
        /* <DEDUP_REMOVED lines=12> */
.L_x_2827:
[----:B------:R-:W-:-:S05]  /*13d50*/  IMAD.U32 R229, RZ, RZ, UR49 ;  /* 0x00000031ffe57e24 */ /* 0x000fca000f8e00ff */
[----:B------:R-:W-:-:S13]  /*13d60*/  ISETP.NE.AND P1, PT, R229, 0x1, PT ;  /* 0x00000001e500780c */ /* 0x000fda0003f25270 */
[----:B------:R-:W2:Y:S02]  /*13d70*/  @P1 LDC.64 R164, c[0x0][0x9e8] ;  /* 0x00027a00ffa41b82 */ /* 0x000ea40000000a00 */
[----:B--2---:R-:W-:-:S05]  /*13d80*/  @P1 IMAD.HI.U32 R164, R228, R164, RZ ;  /* 0x000000a4e4a41227 */ /* 0x004fca00078e00ff */
[----:B------:R-:W-:-:S07]  /*13d90*/  @P1 SHF.R.U32.HI R228, RZ, R165, R164 ;  /* 0x000000a5ffe41219 */ /* 0x000fce00000116a4 */
.L_x_2828:
[----:B------:R-:W-:Y:S05]  /*13da0*/  BSYNC B0 ;  /* 0x0000000000007941 */ /* 0x000fea0003800000 */
.L_x_2826:
[----:B------:R-:W-:-:S04]  /*13db0*/  IMAD.IADD R164, R194, 0x1, -R205 ;  /* 0x00000001c2a47824 */ /* 0x000fc800078e0acd */
[----:B------:R-:W-:-:S05]  /*13dc0*/  IMAD R164, R228, R229, R164 ;  /* 0x000000e5e4a47224 */ /* 0x000fca00078e02a4 */
[----:B------:R-:W-:Y:S02]  /*13dd0*/  VIADDMNMX R198, R164, R229, R198, PT ;  /* 0x000000e5a4c67246 */ /* 0x000fe400038001c6 */
[----:B------:R-:W-:-:S07]  /*13de0*/  VIMNMX R197, R197, R164, !PT ;  /* 0x000000a4c5c57248 */ /* 0x000fce0007fe0100 */
.L_x_2825:
[----:B------:R-:W-:Y:S01]  /*13df0*/  ISETP.GE.AND P1, PT, R194, 0x1, PT ;  /* 0x00000001c200780c */ /* 0x000fe20003f26270 */
[----:B------:R-:W2:Y:S01]  /*13e00*/  SHFL.IDX PT, R5, R5, 0x1, 0x1c1f ;  /* 0x003c1f0005057f89 */ /* 0x000ea200000e0000 */
[----:B------:R-:W-:Y:S02]  /*13e10*/  LOP3.LUT R18, R18, 0xfffbffff, RZ, 0xc0, !PT ;  /* 0xfffbffff12127812 */ /* 0x000fe400078ec0ff */
[----:B------:R-:W-:-:S09]  /*13e20*/  ISETP.GE.AND P3, PT, R194, 0x9, PT ;  /* 0x00000009c200780c */ /* 0x000fd20003f66270 */
[----:B------:R-:W-:Y:S02]  /*13e30*/  @P1 LOP3.LUT R18, R18, 0x40000, RZ, 0xfc, !PT ;  /* 0x0004000012121812 */ /* 0x000fe400078efcff */
[----:B------:R-:W-:Y:S02]  /*13e40*/  ISETP.GT.AND P1, PT, R197, RZ, !P1 ;  /* 0x000000ffc500720c */ /* 0x000fe40004f24270 */
[----:B------:R-:W-:Y:S02]  /*13e50*/  LOP3.LUT R18, R18, 0xfffffffd, RZ, 0xc0, !PT ;  /* 0xfffffffd12127812 */ /* 0x000fe400078ec0ff */
[----:B------:R-:W-:Y:S02]  /*13e60*/  ISETP.LT.OR P1, PT, R198, 0x1, P1 ;  /* 0x00000001c600780c */ /* 0x000fe40000f21670 */
[----:B------:R-:W-:Y:S02]  /*13e70*/  @P3 LOP3.LUT R18, R18, 0x2, RZ, 0xfc, !PT ;  /* 0x0000000212123812 */ /* 0x000fe400078efcff */
[----:B0-----:R-:W-:-:S02]  /*13e80*/  FSEL R164, R10, -INF , !P1 ;  /* 0xff8000000aa47808 */ /* 0x001fc40004800000 */
[----:B------:R-:W-:Y:S01]  /*13e90*/  ISETP.GE.AND P1, PT, R194, 0x2, PT ;  /* 0x00000002c200780c */ /* 0x000fe20003f26270 */
[--C-:B--2---:R-:W-:Y:S01]  /*13ea0*/  IMAD.IADD R227, R227, 0x1, R5.reuse ;  /* 0x00000001e3e37824 */ /* 0x104fe200078e0205 */
[----:B------:R-:W-:Y:S01]  /*13eb0*/  LOP3.LUT R18, R18, 0xfffffffb, RZ, 0xc0, !PT ;  /* 0xfffffffb12127812 */ /* 0x000fe200078ec0ff */
[----:B------:R-:W-:Y:S01]  /*13ec0*/  IMAD.IADD R199, R199, 0x1, R5 ;  /* 0x00000001c7c77824 */ /* 0x000fe200078e0205 */
[----:B------:R-:W-:-:S04]  /*13ed0*/  ISETP.GT.AND P2, PT, R197, 0x1, !P1 ;  /* 0x00000001c500780c */ /* 0x000fc80004f44270 */
[----:B------:R-:W-:-:S04]  /*13ee0*/  ISETP.LT.OR P2, PT, R198, 0x2, P2 ;  /* 0x00000002c600780c */ /* 0x000fc80001741670 */
[----:B------:R-:W-:Y:S02]  /*13ef0*/  FSEL R165, R11, -INF , !P2 ;  /* 0xff8000000ba57808 */ /* 0x000fe40005000000 */
[----:B------:R-:W-:Y:S02]  /*13f00*/  ISETP.GT.AND P2, PT, R197, 0x8, !P3 ;  /* 0x00000008c500780c */ /* 0x000fe40005f44270 */
        /* <DEDUP_REMOVED lines=119> */
[----:B------:R-:W-:-:S13]  /*14680*/  ISETP.GE.AND P6, PT, R235, 0x1, PT ;  /* 0x00000001eb00780c */ /* 0x000fda0003fc6270 */
[----:B------:R-:W-:Y:S05]  /*14690*/  @!P6 BRA `(.L_x_2829) ;  /* 0x000000000058e947 */ /* 0x000fea0003800000 */
        /* <DEDUP_REMOVED lines=12> */
.L_x_2831:
[----:B------:R-:W-:-:S05]  /*14760*/  IMAD.U32 R197, RZ, RZ, UR49 ;  /* 0x00000031ffc57e24 */ /* 0x000fca000f8e00ff */
[----:B------:R-:W-:-:S13]  /*14770*/  ISETP.NE.AND P6, PT, R197, 0x1, PT ;  /* 0x00000001c500780c */ /* 0x000fda0003fc5270 */
[----:B------:R-:W0:Y:S02]  /*14780*/  @P6 LDC.64 R10, c[0x0][0x9e8] ;  /* 0x00027a00ff0a6b82 */ /* 0x000e240000000a00 */
[----:B0-----:R-:W-:-:S05]  /*14790*/  @P6 IMAD.HI.U32 R10, R5, R10, RZ ;  /* 0x0000000a050a6227 */ /* 0x001fca00078e00ff */
[----:B------:R-:W-:-:S07]  /*147a0*/  @P6 SHF.R.U32.HI R5, RZ, R11, R10 ;  /* 0x0000000bff056219 */ /* 0x000fce000001160a */
.L_x_2832:
[----:B------:R-:W-:Y:S05]  /*147b0*/  BSYNC B0 ;  /* 0x0000000000007941 */ /* 0x000fea0003800000 */
.L_x_2830:
[----:B------:R-:W-:-:S04]  /*147c0*/  IMAD.IADD R194, R194, 0x1, -R205 ;  /* 0x00000001c2c27824 */ /* 0x000fc800078e0acd */
[----:B------:R-:W-:-:S05]  /*147d0*/  IMAD R194, R5, R197, R194 ;  /* 0x000000c505c27224 */ /* 0x000fca00078e02c2 */
[----:B------:R-:W-:Y:S02]  /*147e0*/  VIMNMX R199, R199, R194, !PT ;  /* 0x000000c2c7c77248 */ /* 0x000fe40007fe0100 */
[----:B------:R-:W-:-:S07]  /*147f0*/  VIADDMNMX R227, R194, R197, R227, PT ;  /* 0x000000c5c2e37246 */ /* 0x000fce00038001e3 */
.L_x_2829:
[----:B------:R-:W-:Y:S01]  /*14800*/  ISETP.GT.AND P1, PT, R199, 0x1, !P1 ;  /* 0x00000001c700780c */ /* 0x000fe20004f24270 */
[----:B------:R-:W-:Y:S01]  /*14810*/  IMAD.U32 R11, RZ, RZ, UR48 ;  /* 0x00000030ff0b7e24 */ /* 0x000fe2000f8e00ff */
[----:B------:R-:W-:Y:S01]  /*14820*/  FMNMX.FTZ R5, R164, R216, !PT ;  /* 0x000000d8a4057209 */ /* 0x000fe20007810000 */
[----:B------:R-:W-:Y:S01]  /*14830*/  IMAD.U32 R228, RZ, RZ, UR37 ;  /* 0x00000025ffe47e24 */ /* 0x000fe2000f8e00ff */
        /* <DEDUP_REMOVED lines=67> */
[----:B------:R-:W-:Y:S02]  /*14c70*/  ISETP.GT.AND P1, PT, R199, 0x29, !P1 ;  /* 0x00000029c700780c */ /* 0x000fe40004f24270 */
[----:B------:R-:W-:Y:S02]  /*14c80*/  LOP3.LUT P2, RZ, R18, 0x40000, RZ, 0xc0, !PT ;  /* 0x0004000012ff7812 */ /* 0x000fe4000784c0ff */
        /* <DEDUP_REMOVED lines=12> */
[----:B------:R-:W-:Y:S02]  /*14d50*/  FSEL R190, R190, -INF , !P3 ;  /* 0xff800000bebe7808 */ /* 0x000fe40005800000 */
[----:B------:R-:W-:Y:S02]  /*14d60*/  ISETP.GT.AND P1, PT, R199, 0x31, !P1 ;  /* 0x00000031c700780c */ /* 0x000fe40004f24270 */
[C---:B------:R-:W-:Y:S02]  /*14d70*/  ISETP.LT.OR P4, PT, R227.reuse, 0x52, P4 ;  /* 0x00000052e300780c */ /* 0x040fe40002781670 */
[----:B------:R-:W-:-:S02]  /*14d80*/  ISETP.LT.OR P1, PT, R227, 0x32, P1 ;  /* 0x00000032e300780c */ /* 0x000fc40000f21670 */
[----:B------:R-:W-:Y:S02]  /*14d90*/  ISETP.GT.AND P5, PT, R199, 0x58, !P5 ;  /* 0x00000058c700780c */ /* 0x000fe40006fa4270 */
[----:B------:R-:W-:Y:S02]  /*14da0*/  FSEL R179, R179, -INF , !P1 ;  /* 0xff800000b3b37808 */ /* 0x000fe40004800000 */
[----:B------:R-:W-:Y:S02]  /*14db0*/  LOP3.LUT P1, RZ, R18, 0x200, RZ, 0xc0, !PT ;  /* 0x0000020012ff7812 */ /* 0x000fe4000782c0ff */
[----:B------:R-:W-:Y:S02]  /*14dc0*/  FSEL R189, R189, -INF , !P4 ;  /* 0xff800000bdbd7808 */ /* 0x000fe40006000000 */
[----:B------:R-:W-:Y:S02]  /*14dd0*/  ISETP.GT.AND P1, PT, R199, 0x38, !P1 ;  /* 0x00000038c700780c */ /* 0x000fe40004f24270 */
[----:B0-----:R-:W-:-:S02]  /*14de0*/  FMNMX.FTZ R5, R5, R10, !PT ;  /* 0x0000000a05057209 */ /* 0x001fc40007810000 */
[C---:B------:R-:W-:Y:S02]  /*14df0*/  ISETP.LT.OR P1, PT, R227.reuse, 0x39, P1 ;  /* 0x00000039e300780c */ /* 0x040fe40000f21670 */
[----:B------:R-:W-:Y:S01]  /*14e00*/  ISETP.LT.OR P5, PT, R227, 0x59, P5 ;  /* 0x00000059e300780c */ /* 0x000fe20002fa1670 */
[----:B------:R-:W-:Y:S01]  /*14e10*/  FMUL.FTZ R10, R5, R11 ;  /* 0x0000000b050a7220 */ /* 0x000fe20000410000 */
[----:B------:R-:W-:Y:S02]  /*14e20*/  FSEL R180, R180, -INF , !P1 ;  /* 0xff800000b4b47808 */ /* 0x000fe40004800000 */
[----:B------:R-:W-:Y:S02]  /*14e30*/  LOP3.LUT P1, RZ, R18, 0x100, RZ, 0xc0, !PT ;  /* 0x0000010012ff7812 */ /* 0x000fe4000782c0ff */
[----:B------:R-:W-:Y:S02]  /*14e40*/  FSEL R191, R191, -INF , !P5 ;  /* 0xff800000bfbf7808 */ /* 0x000fe40006800000 */
        /* <DEDUP_REMOVED lines=16> */
[----:B------:R-:W-:Y:S02]  /*14f50*/  FSEL R194, R5, RZ, P1 ;  /* 0x000000ff05c27208 */ /* 0x000fe40000800000 */
[----:B------:R-:W-:Y:S02]  /*14f60*/  FSEL R10, R10, RZ, P1 ;  /* 0x000000ff0a0a7208 */ /* 0x000fe40000800000 */
[----:B------:R-:W-:Y:S01]  /*14f70*/  ISETP.GT.AND P1, PT, R199, RZ, !P2 ;  /* 0x000000ffc700720c */ /* 0x000fe20005724270 */
[----:B------:R-:W-:Y:S01]  /*14f80*/  FADD.FTZ R194, -R194, R216 ;  /* 0x000000d8c2c27221 */ /* 0x000fe20000010100 */
        /* <DEDUP_REMOVED lines=27> */
[----:B------:R-:W-:Y:S01]  /*15140*/  FMNMX.FTZ R10, R198, R213, !PT ;  /* 0x000000d5c60a7209 */ /* 0x000fe20007810000 */
[----:B------:R-:W-:Y:S01]  /*15150*/  MUFU.EX2 R152, R164 ;  /* 0x000000a400987308 */ /* 0x000fe20000000800 */
[----:B------:R-:W-:Y:S01]  /*15160*/  ISETP.GT.AND P1, PT, R199, 0x59, !P6 ;  /* 0x00000059c700780c */ /* 0x000fe20007724270 */
[----:B------:R-:W-:Y:S01]  /*15170*/  FMUL.FTZ R184, R194, R11 ;  /* 0x0000000bc2b87220 */ /* 0x000fe20000410000 */
[----:B------:R-:W-:-:S02]  /*15180*/  FMNMX.FTZ R10, R153, R10, !PT ;  /* 0x0000000a990a7209 */ /* 0x000fc40007810000 */
[----:B------:R-:W-:Y:S02]  /*15190*/  ISETP.LT.OR P1, PT, R227, 0x5a, P1 ;  /* 0x0000005ae300780c */ /* 0x000fe40000f21670 */
[----:B------:R-:W-:Y:S01]  /*151a0*/  FMNMX.FTZ R10, R156, R10, !PT ;  /* 0x0000000a9c0a7209 */ /* 0x000fe20007810000 */
[----:B------:R-:W0:Y:S01]  /*151b0*/  MUFU.EX2 R184, R184 ;  /* 0x000000b800b87308 */ /* 0x000e220000000800 */
[----:B------:R-:W-:Y:S02]  /*151c0*/  FSEL R193, R193, -INF , !P1 ;  /* 0xff800000c1c17808 */ /* 0x000fe40004800000 */
[----:B------:R-:W-:-:S04]  /*151d0*/  FMNMX.FTZ R10, R157, R10, !PT ;  /* 0x0000000a9d0a7209 */ /* 0x000fc80007810000 */
[----:B------:R-:W-:Y:S01]  /*151e0*/  FMNMX.FTZ R10, R160, R10, !PT ;  /* 0x0000000aa00a7209 */ /* 0x000fe20007810000 */
[----:B------:R-:W2:Y:S03]  /*151f0*/  MUFU.EX2 R165, R165 ;  /* 0x000000a500a57308 */ /* 0x000ea60000000800 */
[----:B------:R-:W-:-:S04]  /*15200*/  FMNMX.FTZ R10, R161, R10, !PT ;  /* 0x0000000aa10a7209 */ /* 0x000fc80007810000 */
[----:B------:R-:W-:Y:S01]  /*15210*/  FMNMX.FTZ R10, R166, R10, !PT ;  /* 0x0000000aa60a7209 */ /* 0x000fe20007810000 */
[----:B------:R-:W3:Y:S01]  /*15220*/  MUFU.EX2 R154, R154 ;  /* 0x0000009a009a7308 */ /* 0x000ee20000000800 */
[----:B0-----:R-:W-:Y:S01]  /*15230*/  FFMA.FTZ R3, R184, R3, R152 ;  /* 0x00000003b8037223 */ /* 0x001fe20000010098 */
[----:B------:R-:W-:Y:S01]  /*15240*/  FMUL.FTZ R24, R24, R184 ;  /* 0x000000b818187220 */ /* 0x000fe20000410000 */
[----:B------:R-:W-:Y:S01]  /*15250*/  FMNMX.FTZ R10, R167, R10, !PT ;  /* 0x0000000aa70a7209 */ /* 0x000fe20007810000 */
[-C--:B------:R-:W-:Y:S01]  /*15260*/  FMUL.FTZ R25, R25, R184.reuse ;  /* 0x000000b819197220 */ /* 0x080fe20000410000 */
[-C--:B------:R-:W-:Y:S01]  /*15270*/  FMUL.FTZ R28, R28, R184.reuse ;  /* 0x000000b81c1c7220 */ /* 0x080fe20000410000 */
[----:B------:R-:W-:Y:S01]  /*15280*/  FMUL.FTZ R29, R29, R184 ;  /* 0x000000b81d1d7220 */ /* 0x000fe20000410000 */
[----:B------:R-:W-:Y:S01]  /*15290*/  FMNMX.FTZ R10, R170, R10, !PT ;  /* 0x0000000aaa0a7209 */ /* 0x000fe20007810000 */
[----:B------:R-:W0:Y:S01]  /*152a0*/  MUFU.EX2 R155, R155 ;  /* 0x0000009b009b7308 */ /* 0x000e220000000800 */
[C---:B--2---:R-:W-:Y:S01]  /*152b0*/  FADD.FTZ R3, R165.reuse, R3 ;  /* 0x00000003a5037221 */ /* 0x044fe20000010000 */
[----:B------:R-:W-:Y:S01]  /*152c0*/  F2FP.BF16.F32.PACK_AB R152, R165, R152 ;  /* 0x00000098a598723e */ /* 0x000fe200000010ff */
[----:B------:R-:W-:Y:S01]  /*152d0*/  FMUL.FTZ R32, R32, R184 ;  /* 0x000000b820207220 */ /* 0x000fe20000410000 */
[----:B------:R-:W-:Y:S01]  /*152e0*/  FMNMX.FTZ R10, R171, R10, !PT ;  /* 0x0000000aab0a7209 */ /* 0x000fe20007810000 */
[-C--:B------:R-:W-:Y:S01]  /*152f0*/  FMUL.FTZ R33, R33, R184.reuse ;  /* 0x000000b821217220 */ /* 0x080fe20000410000 */
[-C--:B------:R-:W-:Y:S01]  /*15300*/  FMUL.FTZ R36, R36, R184.reuse ;  /* 0x000000b824247220 */ /* 0x080fe20000410000 */
[----:B------:R-:W-:Y:S01]  /*15310*/  FMUL.FTZ R37, R37, R184 ;  /* 0x000000b825257220 */ /* 0x000fe20000410000 */
[----:B------:R-:W-:Y:S01]  /*15320*/  FMNMX.FTZ R10, R174, R10, !PT ;  /* 0x0000000aae0a7209 */ /* 0x000fe20007810000 */
[----:B------:R-:W2:Y:S01]  /*15330*/  MUFU.EX2 R158, R158 ;  /* 0x0000009e009e7308 */ /* 0x000ea20000000800 */
[----:B---3--:R-:W-:Y:S01]  /*15340*/  FADD.FTZ R3, R154, R3 ;  /* 0x000000039a037221 */ /* 0x008fe20000010000 */
[----:B------:R-:W-:Y:S01]  /*15350*/  FMUL.FTZ R40, R40, R184 ;  /* 0x000000b828287220 */ /* 0x000fe20000410000 */
[----:B------:R-:W-:Y:S01]  /*15360*/  FMNMX.FTZ R10, R175, R10, !PT ;  /* 0x0000000aaf0a7209 */ /* 0x000fe20007810000 */
[-C--:B------:R-:W-:Y:S01]  /*15370*/  FMUL.FTZ R41, R41, R184.reuse ;  /* 0x000000b829297220 */ /* 0x080fe20000410000 */
[-C--:B------:R-:W-:Y:S01]  /*15380*/  FMUL.FTZ R44, R44, R184.reuse ;  /* 0x000000b82c2c7220 */ /* 0x080fe20000410000 */
[----:B------:R-:W-:Y:S01]  /*15390*/  FMUL.FTZ R45, R45, R184 ;  /* 0x000000b82d2d7220 */ /* 0x000fe20000410000 */
[----:B------:R-:W-:Y:S01]  /*153a0*/  FMNMX.FTZ R10, R178, R10, !PT ;  /* 0x0000000ab20a7209 */ /* 0x000fe20007810000 */
[----:B------:R-:W3:Y:S01]  /*153b0*/  MUFU.EX2 R159, R159 ;  /* 0x0000009f009f7308 */ /* 0x000ee20000000800 */
[C---:B0-----:R-:W-:Y:S01]  /*153c0*/  FADD.FTZ R3, R155.reuse, R3 ;  /* 0x000000039b037221 */ /* 0x041fe20000010000 */
[----:B------:R-:W-:Y:S01]  /*153d0*/  F2FP.BF16.F32.PACK_AB R154, R155, R154 ;  /* 0x0000009a9b9a723e */ /* 0x000fe200000010ff */
[----:B------:R-:W-:Y:S01]  /*153e0*/  FMUL.FTZ R48, R48, R184 ;  /* 0x000000b830307220 */ /* 0x000fe20000410000 */
[----:B------:R-:W-:Y:S01]  /*153f0*/  FMNMX.FTZ R10, R179, R10, !PT ;  /* 0x0000000ab30a7209 */ /* 0x000fe20007810000 */
[-C--:B------:R-:W-:Y:S01]  /*15400*/  FMUL.FTZ R49, R49, R184.reuse ;  /* 0x000000b831317220 */ /* 0x080fe20000410000 */
[-C--:B------:R-:W-:Y:S01]  /*15410*/  FMUL.FTZ R52, R52, R184.reuse ;  /* 0x000000b834347220 */ /* 0x080fe20000410000 */
[----:B------:R-:W-:Y:S01]  /*15420*/  FMUL.FTZ R53, R53, R184 ;  /* 0x000000b835357220 */ /* 0x000fe20000410000 */
[----:B------:R-:W-:Y:S01]  /*15430*/  FMNMX.FTZ R10, R180, R10, !PT ;  /* 0x0000000ab40a7209 */ /* 0x000fe20007810000 */
[----:B------:R-:W0:Y:S01]  /*15440*/  MUFU.EX2 R162, R162 ;  /* 0x000000a200a27308 */ /* 0x000e220000000800 */
[----:B--2---:R-:W-:Y:S01]  /*15450*/  FADD.FTZ R3, R158, R3 ;  /* 0x000000039e037221 */ /* 0x004fe20000010000 */
        /* <DEDUP_REMOVED lines=15> */
[----:B0-----:R-:W-:Y:S01]  /*15550*/  FADD.FTZ R3, R162, R3 ;  /* 0x00000003a2037221 */ /* 0x001fe20000010000 */
        /* <DEDUP_REMOVED lines=20> */
[-C--:B------:R-:W-:Y:S01]  /*156a0*/  FMUL.FTZ R93, R93, R184.reuse ;  /* 0x000000b85d5d7220 */ /* 0x080fe20000410000 */
[-C--:B------:R-:W-:Y:S01]  /*156b0*/  FMUL.FTZ R96, R96, R184.reuse ;  /* 0x000000b860607220 */ /* 0x080fe20000410000 */
[----:B------:R-:W3:Y:S01]  /*156c0*/  SHFL.BFLY PT, R164, R10, 0x2, 0x1f ;  /* 0x0c401f000aa47f89 */ /* 0x000ee200000e0000 */
        /* <DEDUP_REMOVED lines=22> */
[----:B------:R-:W-:Y:S01]  /*15830*/  FMUL.FTZ R129, R129, R184 ;  /* 0x000000b881817220 */ /* 0x000fe20000410000 */
[----:B---3--:R-:W-:Y:S01]  /*15840*/  FMNMX.FTZ R10, R10, R164, !PT ;  /* 0x000000a40a0a7209 */ /* 0x008fe20007810000 */
[----:B------:R-:W3:Y:S01]  /*15850*/  MUFU.EX2 R214, R214 ;  /* 0x000000d600d67308 */ /* 0x000ee20000000800 */
[----:B0-----:R-:W-:Y:S01]  /*15860*/  FADD.FTZ R3, R176, R3 ;  /* 0x00000003b0037221 */ /* 0x001fe20000010000 */
[-C--:B------:R-:W-:Y:S01]  /*15870*/  FMUL.FTZ R132, R132, R184.reuse ;  /* 0x000000b884847220 */ /* 0x080fe20000410000 */
[-C--:B------:R-:W-:Y:S01]  /*15880*/  FMUL.FTZ R133, R133, R184.reuse ;  /* 0x000000b885857220 */ /* 0x080fe20000410000 */
[----:B------:R-:W0:Y:S01]  /*15890*/  SHFL.BFLY PT, R164, R10, 0x1, 0x1f ;  /* 0x0c201f000aa47f89 */ /* 0x000e2200000e0000 */
        /* <DEDUP_REMOVED lines=8> */
[-C--:B------:R-:W-:Y:S01]  /*15920*/  FMUL.FTZ R148, R148, R184.reuse ;  /* 0x000000b894947220 */ /* 0x080fe20000410000 */
[----:B------:R-:W-:-:S02]  /*15930*/  FMUL.FTZ R149, R149, R184 ;  /* 0x000000b895957220 */ /* 0x000fc40000410000 */
[----:B------:R-:W2:Y:S01]  /*15940*/  MUFU.EX2 R197, R197 ;  /* 0x000000c500c57308 */ /* 0x000ea20000000800 */
[----:B---3--:R-:W-:-:S07]  /*15950*/  FADD.FTZ R3, R214, R3 ;  /* 0x00000003d6037221 */ /* 0x008fce0000010000 */
[----:B------:R-:W3:Y:S01]  /*15960*/  MUFU.EX2 R185, R185 ;  /* 0x000000b900b97308 */ /* 0x000ee20000000800 */
[----:B----4-:R-:W-:Y:S01]  /*15970*/  FADD.FTZ R3, R215, R3 ;  /* 0x00000003d7037221 */ /* 0x010fe20000010000 */
[----:B0-----:R-:W-:-:S04]  /*15980*/  FMNMX.FTZ R10, R10, R164, !PT ;  /* 0x000000a40a0a7209 */ /* 0x001fc80007810000 */
[C---:B------:R-:W-:Y:S01]  /*15990*/  FSETP.NEU.FTZ.AND P1, PT, R10.reuse, -INF , PT ;  /* 0xff8000000a00780b */ /* 0x040fe20003f3d000 */
[----:B------:R-:W-:Y:S01]  /*159a0*/  FMUL.FTZ R194, R10, R11 ;  /* 0x0000000b0ac27220 */ /* 0x000fe20000410000 */
[----:B------:R-:W0:Y:S01]  /*159b0*/  MUFU.EX2 R188, R188 ;  /* 0x000000bc00bc7308 */ /* 0x000e220000000800 */
[----:B--2---:R-:W-:-:S03]  /*159c0*/  FADD.FTZ R3, R197, R3 ;  /* 0x00000003c5037221 */ /* 0x004fc60000010000 */
[----:B------:R-:W-:Y:S01]  /*159d0*/  FSEL R194, R194, RZ, P1 ;  /* 0x000000ffc2c27208 */ /* 0x000fe20000800000 */
[----:B---3--:R-:W-:-:S03]  /*159e0*/  FADD.FTZ R3, R185, R3 ;  /* 0x00000003b9037221 */ /* 0x008fc60000010000 */
[----:B------:R-:W2:Y:S01]  /*159f0*/  MUFU.EX2 R217, R217 ;  /* 0x000000d900d97308 */ /* 0x000ea20000000800 */
[-CC-:B------:R-:W-:Y:S01]  /*15a00*/  FFMA.FTZ R164, R153, R11.reuse, -R194.reuse ;  /* 0x0000000b99a47223 */ /* 0x180fe200000108c2 */
[-CC-:B------:R-:W-:Y:S01]  /*15a10*/  FFMA.FTZ R153, R170, R11.reuse, -R194.reuse ;  /* 0x0000000baa997223 */ /* 0x180fe200000108c2 */
[-CC-:B------:R-:W-:Y:S01]  /*15a20*/  FFMA.FTZ R216, R156, R11.reuse, -R194.reuse ;  /* 0x0000000b9cd87223 */ /* 0x180fe200000108c2 */
[----:B------:R-:W-:Y:S01]  /*15a30*/  F2FP.BF16.F32.PACK_AB R156, R159, R158 ;  /* 0x0000009e9f9c723e */ /* 0x000fe200000010ff */
[-CC-:B------:R-:W-:Y:S01]  /*15a40*/  FFMA.FTZ R227, R198, R11.reuse, -R194.reuse ;  /* 0x0000000bc6e37223 */ /* 0x180fe200000108c2 */
[----:B------:R-:W-:Y:S01]  /*15a50*/  F2FP.BF16.F32.PACK_AB R158, R163, R162 ;  /* 0x000000a2a39e723e */ /* 0x000fe200000010ff */
[-CC-:B------:R-:W-:Y:S01]  /*15a60*/  FFMA.FTZ R157, R157, R11.reuse, -R194.reuse ;  /* 0x0000000b9d9d7223 */ /* 0x180fe200000108c2 */
[----:B------:R3:W-:Y:S01]  /*15a70*/  MUFU.EX2 R163, R153 ;  /* 0x0000009900a37308 */ /* 0x0007e20000000800 */
[-CC-:B------:R-:W-:Y:S01]  /*15a80*/  FFMA.FTZ R199, R160, R11.reuse, -R194.reuse ;  /* 0x0000000ba0c77223 */ /* 0x180fe200000108c2 */
[-CC-:B------:R-:W-:Y:S01]  /*15a90*/  FFMA.FTZ R161, R161, R11.reuse, -R194.reuse ;  /* 0x0000000ba1a17223 */ /* 0x180fe200000108c2 */
[-CC-:B------:R-:W-:Y:S01]  /*15aa0*/  FFMA.FTZ R198, R166, R11.reuse, -R194.reuse ;  /* 0x0000000ba6c67223 */ /* 0x180fe200000108c2 */
[-CC-:B------:R-:W-:Y:S01]  /*15ab0*/  FFMA.FTZ R167, R167, R11.reuse, -R194.reuse ;  /* 0x0000000ba7a77223 */ /* 0x180fe200000108c2 */
[-CC-:B------:R-:W-:Y:S01]  /*15ac0*/  FFMA.FTZ R171, R171, R11.reuse, -R194.reuse ;  /* 0x0000000babab7223 */ /* 0x180fe200000108c2 */
[-CC-:B------:R-:W-:Y:S01]  /*15ad0*/  FFMA.FTZ R165, R174, R11.reuse, -R194.reuse ;  /* 0x0000000baea57223 */ /* 0x180fe200000108c2 */
[-CC-:B------:R-:W-:Y:S01]  /*15ae0*/  FFMA.FTZ R175, R175, R11.reuse, -R194.reuse ;  /* 0x0000000bafaf7223 */ /* 0x180fe200000108c2 */
[----:B------:R4:W-:Y:S01]  /*15af0*/  MUFU.EX2 R155, R164 ;  /* 0x000000a4009b7308 */ /* 0x0009e20000000800 */
[----:B---3--:R-:W-:Y:S01]  /*15b00*/  FSEL R153, R10, RZ, P1 ;  /* 0x000000ff0a997208 */ /* 0x008fe20000800000 */
[-CC-:B------:R-:W-:Y:S01]  /*15b10*/  FFMA.FTZ R178, R178, R11.reuse, -R194.reuse ;  /* 0x0000000bb2b27223 */ /* 0x180fe200000108c2 */
[-CC-:B------:R-:W-:Y:S01]  /*15b20*/  FFMA.FTZ R179, R179, R11.reuse, -R194.reuse ;  /* 0x0000000bb3b37223 */ /* 0x180fe200000108c2 */
[-CC-:B------:R-:W-:Y:S01]  /*15b30*/  FFMA.FTZ R180, R180, R11.reuse, -R194.reuse ;  /* 0x0000000bb4b47223 */ /* 0x180fe200000108c2 */
[-CC-:B------:R-:W-:Y:S01]  /*15b40*/  FFMA.FTZ R181, R181, R11.reuse, -R194.reuse ;  /* 0x0000000bb5b57223 */ /* 0x180fe200000108c2 */
[----:B------:R-:W-:Y:S01]  /*15b50*/  FADD.FTZ R153, -R153, R213 ;  /* 0x000000d599997221 */ /* 0x000fe20000010100 */
[-CC-:B------:R-:W-:Y:S01]  /*15b60*/  FFMA.FTZ R182, R182, R11.reuse, -R194.reuse ;  /* 0x0000000bb6b67223 */ /* 0x180fe200000108c2 */
[----:B------:R-:W3:Y:S01]  /*15b70*/  MUFU.EX2 R227, R227 ;  /* 0x000000e300e37308 */ /* 0x000ee20000000800 */
[----:B----4-:R-:W-:Y:S01]  /*15b80*/  F2FP.BF16.F32.PACK_AB R164, R177, R176 ;  /* 0x000000b0b1a4723e */ /* 0x010fe200000010ff */
[-C--:B------:R-:W-:Y:S01]  /*15b90*/  FMUL.FTZ R153, R153, R11.reuse ;  /* 0x0000000b99997220 */ /* 0x080fe20000410000 */
[-CC-:B------:R-:W-:Y:S01]  /*15ba0*/  FFMA.FTZ R183, R183, R11.reuse, -R194.reuse ;  /* 0x0000000bb7b77223 */ /* 0x180fe200000108c2 */
[----:B------:R-:W-:Y:S01]  /*15bb0*/  F2FP.BF16.F32.PACK_AB R160, R169, R168 ;  /* 0x000000a8a9a0723e */ /* 0x000fe200000010ff */
[-CC-:B------:R-:W-:Y:S01]  /*15bc0*/  FFMA.FTZ R186, R186, R11.reuse, -R194.reuse ;  /* 0x0000000bbaba7223 */ /* 0x180fe200000108c2 */
[-CC-:B------:R-:W-:Y:S01]  /*15bd0*/  FFMA.FTZ R187, R187, R11.reuse, -R194.reuse ;  /* 0x0000000bbbbb7223 */ /* 0x180fe200000108c2 */
[-CC-:B------:R-:W-:Y:S01]  /*15be0*/  FFMA.FTZ R190, R190, R11.reuse, -R194.reuse ;  /* 0x0000000bbebe7223 */ /* 0x180fe200000108c2 */
[----:B------:R3:W4:Y:S01]  /*15bf0*/  MUFU.EX2 R176, R153 ;  /* 0x0000009900b07308 */ /* 0x0007220000000800 */
[-CC-:B------:R-:W-:Y:S01]  /*15c00*/  FFMA.FTZ R189, R189, R11.reuse, -R194.reuse ;  /* 0x0000000bbdbd7223 */ /* 0x180fe200000108c2 */
[----:B------:R-:W-:Y:S01]  /*15c10*/  F2FP.BF16.F32.PACK_AB R162, R173, R172 ;  /* 0x000000acada2723e */ /* 0x000fe200000010ff */
[-CC-:B------:R-:W-:Y:S01]  /*15c20*/  FFMA.FTZ R191, R191, R11.reuse, -R194.reuse ;  /* 0x0000000bbfbf7223 */ /* 0x180fe200000108c2 */
[----:B------:R-:W-:Y:S01]  /*15c30*/  FFMA.FTZ R193, R193, R11, -R194 ;  /* 0x0000000bc1c17223 */ /* 0x000fe200000108c2 */
[----:B0-----:R-:W-:Y:S01]  /*15c40*/  FADD.FTZ R3, R188, R3 ;  /* 0x00000003bc037221 */ /* 0x001fe20000010000 */
[----:B------:R-:W-:-:S02]  /*15c50*/  F2FP.BF16.F32.PACK_AB R166, R215, R214 ;  /* 0x000000d6d7a6723e */ /* 0x000fc400000010ff */
[----:B------:R-:W0:Y:S01]  /*15c60*/  MUFU.EX2 R216, R216 ;  /* 0x000000d800d87308 */ /* 0x000e220000000800 */
[----:B--2---:R-:W-:Y:S01]  /*15c70*/  FADD.FTZ R3, R217, R3 ;  /* 0x00000003d9037221 */ /* 0x004fe20000010000 */
[----:B---3--:R-:W-:Y:S02]  /*15c80*/  F2FP.BF16.F32.PACK_AB R153, R155, R227 ;  /* 0x000000e39b99723e */ /* 0x008fe400000010ff */
[----:B------:R-:W-:Y:S02]  /*15c90*/  F2FP.BF16.F32.PACK_AB R168, R185, R197 ;  /* 0x000000c5b9a8723e */ /* 0x000fe400000010ff */
[----:B------:R-:W-:Y:S02]  /*15ca0*/  F2FP.BF16.F32.PACK_AB R170, R217, R188 ;  /* 0x000000bcd9aa723e */ /* 0x000fe400000010ff */
[----:B------:R-:W2:Y:S01]  /*15cb0*/  MUFU.EX2 R157, R157 ;  /* 0x0000009d009d7308 */ /* 0x000ea20000000800 */
[----:B----4-:R-:W-:Y:S01]  /*15cc0*/  FFMA.FTZ R0, R176, R0, R227 ;  /* 0x00000000b0007223 */ /* 0x010fe200000100e3 */
        /* <DEDUP_REMOVED lines=127> */
[----:B------:R-:W-:Y:S06]  /*164c0*/  @!P2 BRA `(.L_x_2833) ;  /* 0x000000000004a947 */ /* 0x000fec0003800000 */
[----:B------:R-:W-:Y:S01]  /*164d0*/  BPT.TRAP 0x1 ;  /* 0x000000040000795c */ /* 0x000fe20000300000 */
.L_x_2833:
[----:B------:R0:W2:Y:S01]  /*164e0*/  SYNCS.PHASECHK.TRANS64.TRYWAIT P1, [R211+URZ+0x22850], R212 ;  /* 0x022850d4d30075a7 */ /* 0x0000a2000802017f */
[----:B------:R-:W-:Y:S05]  /*164f0*/  @!P2 BRA `(.L_x_2834) ;  /* 0x000000000004a947 */ /* 0x000fea0003800000 */
[----:B------:R-:W-:Y:S01]  /*16500*/  BPT.TRAP 0x1 ;  /* 0x000000040000795c */ /* 0x000fe20000300000 */
.L_x_2834:
[----:B------:R-:W-:Y:S04]  /*16510*/  BSSY B0, `(.L_x_2835) ;  /* 0x0000004000007945 */ /* 0x000fe80003800000 */
[----:B--2---:R-:W-:Y:S05]  /*16520*/  @P1 BRA `(.L_x_2836) ;  /* 0x0000000000081947 */ /* 0x004fea0003800000 */
[----:B------:R-:W2:Y:S02]  /*16530*/  SYNCS.PHASECHK.TRANS64.TRYWAIT P1, [R211+URZ+0x22850], R212 ;  /* 0x022850d4d30075a7 */ /* 0x000ea4000802017f */
[----:B--2---:R-:W-:Y:S05]  /*16540*/  @!P1 BRA `(.L_x_2837) ;  /* 0x000000f8008c9947 */ /* 0x004fea0003800000 */
.L_x_2836:
[----:B------:R-:W-:Y:S05]  /*16550*/  BSYNC B0 ;  /* 0x0000000000007941 */ /* 0x000fea0003800000 */
.L_x_2835:
[----:B------:R-:W3:Y:S01]  /*16560*/  S2R R178, SR_TID.X ;  /* 0x0000000000b27919 */ /* 0x000ee20000002100 */
[----:B------:R-:W-:Y:S01]  /*16570*/  IMAD.MOV.U32 R177, RZ, RZ, 0x40000040 ;  /* 0x40000040ffb17424 */ /* 0x000fe200078e00ff */
[----:B------:R-:W-:Y:S05]  /*16580*/  WARPSYNC.ALL ;  /* 0x0000000000007948 */ /* 0x000fea0003800000 */
[----:B------:R-:W-:Y:S01]  /*16590*/  R2UR UR7, R177 ;  /* 0x00000000b10772ca */ /* 0x000fe200000e0000 */
[----:B------:R-:W-:Y:S01]  /*165a0*/  IMAD.MOV.U32 R176, RZ, RZ, 0xc00 ;  /* 0x00000c00ffb07424 */ /* 0x000fe200078e00ff */
[----:B------:R-:W-:Y:S01]  /*165b0*/  ISETP.GT.AND P1, PT, R4, R219, PT ;  /* 0x000000db0400720c */ /* 0x000fe20003f24270 */
[----:B012---:R-:W-:-:S02]  /*165c0*/  @!P0 VIADD R211, R211, 0x22860 ;  /* 0x00022860d3d38836 */ /* 0x007fc40000000000 */
[----:B------:R-:W-:Y:S02]  /*165d0*/  IMAD R176, R2, R176, UR42 ;  /* 0x0000002a02b07e24 */ /* 0x000fe4000f8e02b0 */
[----:B------:R-:W-:Y:S01]  /*165e0*/  VIADD R4, R4, 0xffffffff ;  /* 0xffffffff04047836 */ /* 0x000fe20000000000 */
[----:B------:R-:W-:Y:S01]  /*165f0*/  @!P0 PRMT R211, RZ, 0x654, R211 ;  /* 0x00000654ffd38816 */ /* 0x000fe200000000d3 */
[----:B------:R-:W-:Y:S01]  /*16600*/  IMAD.MOV.U32 R213, RZ, RZ, R10 ;  /* 0x000000ffffd57224 */ /* 0x000fe200078e000a */
[----:B------:R-:W-:Y:S01]  /*16610*/  R2UR UR6, R176 ;  /* 0x00000000b00672ca */ /* 0x000fe200000e0000 */
[----:B------:R-:W-:Y:S01]  /*16620*/  IMAD.MOV.U32 R216, RZ, RZ, R5 ;  /* 0x000000ffffd87224 */ /* 0x000fe200078e0005 */
[----:B---3--:R-:W-:-:S05]  /*16630*/  SHF.R.U32.HI R178, RZ, 0x7, R178 ;  /* 0x00000007ffb27819 */ /* 0x008fca00000116b2 */
        /* <DEDUP_REMOVED lines=46> */
.L_x_2820:
[----:B------:R-:W-:Y:S05]  /*16920*/  WARPSYNC.ALL ;  /* 0x0000000000007948 */ /* 0x000fea0003800000 */
[----:B------:R-:W2:Y:S01]  /*16930*/  SHFL.BFLY PT, R4, R3, 0x2, 0x1f ;  /* 0x0c401f0003047f89 */ /* 0x000ea200000e0000 */
[----:B------:R-:W-:Y:S02]  /*16940*/  IMAD.MOV.U32 R21, RZ, RZ, -0x800000 ;  /* 0xff800000ff157424 */ /* 0x000fe400078e00ff */
[----:B------:R-:W-:Y:S01]  /*16950*/  VIADD R2, R2, 0x1 ;  /* 0x0000000102027836 */ /* 0x000fe20000000000 */
[----:B------:R-:W3:Y:S01]  /*16960*/  SHFL.BFLY PT, R9, R0, 0x2, 0x1f ;  /* 0x0c401f0000097f89 */ /* 0x000ee200000e0000 */
[----:B------:R-:W-:Y:S01]  /*16970*/  VIADD R232, R232, 0x1 ;  /* 0x00000001e8e87836 */ /* 0x000fe20000000000 */
[----:B------:R4:W-:Y:S08]  /*16980*/  BAR.ARV R20, 0x100 ;  /* 0x000400140000751d */ /* 0x0009f00000002000 */
[----:B------:R-:W-:Y:S06]  /*16990*/  BAR.ARV 0x8, 0x180 ;  /* 0x0206000000007b1d */ /* 0x000fec0000002000 */
[----:B--2---:R-:W-:Y:S01]  /*169a0*/  FADD.FTZ R4, R4, R3 ;  /* 0x0000000304047221 */ /* 0x004fe20000010000 */
[----:B---3--:R-:W-:-:S04]  /*169b0*/  FADD.FTZ R9, R9, R0 ;  /* 0x0000000009097221 */ /* 0x008fc80000010000 */
[----:B------:R-:W2:Y:S04]  /*169c0*/  SHFL.BFLY PT, R7, R4, 0x1, 0x1f ;  /* 0x0c201f0004077f89 */ /* 0x000ea800000e0000 */
[----:B------:R-:W3:Y:S01]  /*169d0*/  SHFL.BFLY PT, R6, R9, 0x1, 0x1f ;  /* 0x0c201f0009067f89 */ /* 0x000ee200000e0000 */
[----:B--2---:R-:W-:Y:S01]  /*169e0*/  FADD.FTZ R7, R4, R7 ;  /* 0x0000000704077221 */ /* 0x004fe20000010000 */
[----:B------:R-:W-:Y:S02]  /*169f0*/  IMAD.MOV.U32 R4, RZ, RZ, RZ ;  /* 0x000000ffff047224 */ /* 0x000fe400078e00ff */
[----:B---3--:R-:W-:Y:S02]  /*16a00*/  FADD.FTZ R6, R9, R6 ;  /* 0x0000000609067221 */ /* 0x008fe40000010000 */
[----:B------:R-:W-:-:S03]  /*16a10*/  FSETP.NE.FTZ.AND P0, PT, R7, RZ, PT ;  /* 0x000000ff0700720b */ /* 0x000fc60003f15000 */
[----:B------:R-:W-:-:S10]  /*16a20*/  FSETP.NE.FTZ.AND P1, PT, R6, RZ, PT ;  /* 0x000000ff0600720b */ /* 0x000fd40003f35000 */
[----:B------:R-:W2:Y:S01]  /*16a30*/  @P0 MUFU.LG2 R8, R7 ;  /* 0x0000000700080308 */ /* 0x000ea20000000c00 */
[----:B------:R-:W-:-:S07]  /*16a40*/  @P0 FMUL.FTZ R0, R11, 0.69314718246459960938 ;  /* 0x3f3172180b000820 */ /* 0x000fce0000410000 */
[----:B------:R-:W3:Y:S08]  /*16a50*/  @P1 MUFU.LG2 R3, R6 ;  /* 0x0000000600031308 */ /* 0x000ef00000000c00 */
[----:B------:R-:W5:Y:S01]  /*16a60*/  @P0 MUFU.RCP R4, R7 ;  /* 0x0000000700040308 */ /* 0x000f620000001000 */
[----:B--2---:R-:W-:-:S04]  /*16a70*/  @P0 FMUL.FTZ R13, R8, 0.69314718246459960938 ;  /* 0x3f317218080d0820 */ /* 0x004fc80000410000 */
[----:B------:R-:W-:Y:S01]  /*16a80*/  @P0 FFMA.FTZ R21, R0, R5, R13 ;  /* 0x0000000500150223 */ /* 0x000fe2000001000d */
[----:B------:R-:W-:Y:S01]  /*16a90*/  @P1 FMUL.FTZ R0, R11, 0.69314718246459960938 ;  /* 0x3f3172180b001820 */ /* 0x000fe20000410000 */
[----:B------:R-:W-:Y:S01]  /*16aa0*/  PLOP3.LUT P0, PT, PT, PT, PT, 0x8, 0x0 ;  /* 0x000000000000781c */ /* 0x000fe20003f0e170 */
[----:B---3--:R-:W-:Y:S01]  /*16ab0*/  @P1 FMUL.FTZ R5, R3, 0.69314718246459960938 ;  /* 0x3f31721803051820 */ /* 0x008fe20000410000 */
[----:B------:R-:W-:-:S03]  /*16ac0*/  IMAD.MOV.U32 R3, RZ, RZ, -0x800000 ;  /* 0xff800000ff037424 */ /* 0x000fc600078e00ff */
[----:B------:R-:W-:Y:S01]  /*16ad0*/  @P1 FFMA.FTZ R3, R0, R10, R5 ;  /* 0x0000000a00031223 */ /* 0x000fe20000010005 */
[----:B------:R-:W-:Y:S02]  /*16ae0*/  IMAD.MOV.U32 R0, RZ, RZ, RZ ;  /* 0x000000ffff007224 */ /* 0x000fe400078e00ff */
[-C--:B-----5:R-:W-:Y:S01]  /*16af0*/  FMUL.FTZ R24, R24, R4.reuse ;  /* 0x0000000418187220 */ /* 0x0a0fe20000410000 */
[-C--:B------:R-:W-:Y:S01]  /*16b00*/  FMUL.FTZ R25, R25, R4.reuse ;  /* 0x0000000419197220 */ /* 0x080fe20000410000 */
[-C--:B------:R-:W-:Y:S02]  /*16b10*/  FMUL.FTZ R28, R28, R4.reuse ;  /* 0x000000041c1c7220 */ /* 0x080fe40000410000 */
[----:B------:R-:W2:Y:S01]  /*16b20*/  @P1 MUFU.RCP R0, R6 ;  /* 0x0000000600001308 */ /* 0x000ea20000001000 */
[----:B------:R-:W-:Y:S01]  /*16b30*/  ISETP.NE.AND P1, PT, R2, 0x2, PT ;  /* 0x000000020200780c */ /* 0x000fe20003f25270 */
[-C--:B------:R-:W-:Y:S01]  /*16b40*/  FMUL.FTZ R29, R29, R4.reuse ;  /* 0x000000041d1d7220 */ /* 0x080fe20000410000 */
[-C--:B------:R-:W-:Y:S01]  /*16b50*/  FMUL.FTZ R32, R32, R4.reuse ;  /* 0x0000000420207220 */ /* 0x080fe20000410000 */
[-C--:B------:R-:W-:Y:S01]  /*16b60*/  FMUL.FTZ R33, R33, R4.reuse ;  /* 0x0000000421217220 */ /* 0x080fe20000410000 */
[----:B------:R-:W-:Y:S01]  /*16b70*/  SEL R5, RZ, 0x1, P1 ;  /* 0x00000001ff057807 */ /* 0x000fe20000800000 */
        /* <DEDUP_REMOVED lines=122> */
[----:B------:R-:W-:-:S02]  /*17320*/  LOP3.LUT R202, R202, R5, RZ, 0x3c, !PT ;  /* 0x00000005caca7212 */ /* 0x000fc400078e3cff */
[----:B----4-:R-:W-:-:S07]  /*17330*/  SEL R2, R2, RZ, P1 ;  /* 0x000000ff02027207 */ /* 0x010fce0000800000 */
.L_x_2730:
[----:B------:R-:W-:Y:S05]  /*17340*/  WARPSYNC.ALL ;  /* 0x0000000000007948 */ /* 0x000fea0003800000 */
[----:B------:R-:W2:Y:S08]  /*17350*/  S2UR UR5, SR_CgaCtaId ;  /* 0x00000000000579c3 */ /* 0x000eb00000008800 */
[----:B------:R-:W-:Y:S06]  /*17360*/  BAR.SYNC.DEFER_BLOCKING 0x5, 0x180 ;  /* 0x0146000000007b1d */ /* 0x000fec0000010000 */
[----:B------:R-:W-:Y:S01]  /*17370*/  UMOV UR4, 0x400 ;  /* 0x0000040000047882 */ /* 0x000fe20000000000 */
[----:B------:R-:W-:Y:S01]  /*17380*/  BSSY B0, `(.L_x_2839) ;  /* 0x0000507000007945 */ /* 0x000fe20003800000 */
[----:B--2---:R-:W-:-:S06]  /*17390*/  ULEA UR4, UR5, UR4, 0x18 ;  /* 0x0000000405047291 */ /* 0x004fcc000f8ec03f */
[----:B------:R-:W-:-:S05]  /*173a0*/  IMAD.U32 R19, RZ, RZ, UR4 ;  /* 0x00000004ff137e24 */ /* 0x000fca000f8e00ff */
[----:B-----5:R2:W3:Y:S01]  /*173b0*/  LDS.128 R152, [R19+0x228d0] ;  /* 0x0228d00013987984 */ /* 0x0204e20000000c00 */
[----:B------:R-:W-:Y:S06]  /*173c0*/  BAR.ARV 0x4, 0x180 ;  /* 0x0106000000007b1d */ /* 0x000fec0000002000 */
[----:B------:R-:W-:Y:S05]  /*173d0*/  @P0 BRA `(.L_x_2840) ;  /* 0x0000004000300947 */ /* 0x000fea0003800000 */
[----:B------:R-:W4:Y:S01]  /*173e0*/  LDL R4, [R1+0x70] ;  /* 0x0000700001047983 */ /* 0x000f220000100800 */
[----:B------:R-:W-:Y:S01]  /*173f0*/  ISETP.NE.AND P0, PT, R225, RZ, PT ;  /* 0x000000ffe100720c */ /* 0x000fe20003f05270 */
[----:B------:R-:W-:Y:S01]  /*17400*/  ULDC UR4, c[0x0][0xad4] ;  /* 0x0002b50000047ab9 */ /* 0x000fe20000000800 */
[----:B------:R-:W-:Y:S01]  /*17410*/  F2FP.BF16.F32.PACK_AB R6, R29, R28 ;  /* 0x0000001c1d06723e */ /* 0x000fe200000010ff */
[----:B------:R-:W0:Y:S01]  /*17420*/  S2R R0, SR_SWINHI ;  /* 0x0000000000007919 */ /* 0x000e220000002f00 */
        /* <DEDUP_REMOVED lines=13> */
[----:B0-----:R-:W-:-:S03]  /*17500*/  MOV R13, R0 ;  /* 0x00000000000d7202 */ /* 0x001fc60000000f00 */
[----:B----4-:R-:W-:-:S04]  /*17510*/  IMAD.WIDE R14, R4, 0x2, R12 ;  /* 0x00000002040e7825 */ /* 0x010fc800078e020c */
        /* <DEDUP_REMOVED lines=162> */
[----:B0-----:R-:W-:Y:S01]  /*17f40*/  IADD3 R0, P0, R14, 0xc060, RZ ;  /* 0x0000c0600e007810 */ /* 0x001fe20007f1e0ff */
[----:B------:R-:W0:Y:S03]  /*17f50*/  LDC.64 R6, c[0x0][0xc00] ;  /* 0x00030000ff067b82 */ /* 0x000e260000000a00 */
[----:B------:R-:W-:Y:S01]  /*17f60*/  LOP3.LUT R4, R0, 0x380, RZ, 0xc0, !PT ;  /* 0x0000038000047812 */ /* 0x000fe200078ec0ff */
[----:B------:R-:W-:-:S03]  /*17f70*/  IMAD.X R15, RZ, RZ, R15, P0 ;  /* 0x000000ffff0f7224 */ /* 0x000fc600000e060f */
[----:B------:R-:W-:-:S04]  /*17f80*/  SHF.R.U64 R4, R4, 0x3, RZ ;  /* 0x0000000304047819 */ /* 0x000fc800000012ff */
[----:B------:R-:W-:Y:S01]  /*17f90*/  LOP3.LUT R14, R4, R0, RZ, 0x3c, !PT ;  /* 0x00000000040e7212 */ /* 0x000fe200078e3cff */
[----:B------:R-:W-:-:S03]  /*17fa0*/  IMAD.MOV.U32 R4, RZ, RZ, RZ ;  /* 0x000000ffff047224 */ /* 0x000fc600078e00ff */
[----:B------:R-:W-:-:S05]  /*17fb0*/  MOV R14, R14 ;  /* 0x0000000e000e7202 */ /* 0x000fca0000000f00 */
[----:B------:R4:W-:Y:S01]  /*17fc0*/  STSM.16.M88.4 [R14], R8 ;  /* 0x000000080e007844 */ /* 0x0009e20000000200 */
[----:B0-----:R-:W-:Y:S01]  /*17fd0*/  IMAD.WIDE R6, R230, 0x4, R6 ;  /* 0x00000004e6067825 */ /* 0x001fe200078e0206 */
[----:B------:R-:W-:Y:S06]  /*17fe0*/  BAR.SYNC.DEFER_BLOCKING 0x1, 0x100 ;  /* 0x0044000000007b1d */ /* 0x000fec0000010000 */
[----:B------:R-:W5:Y:S01]  /*17ff0*/  @P1 LDG.E R4, desc[UR38][R6.64] ;  /* 0x0000002606041981 */ /* 0x000f62000c1e1900 */
[----:B------:R-:W-:Y:S01]  /*18000*/  ISETP.NE.U32.AND P0, PT, RZ, UR6, PT ;  /* 0x00000006ff007c0c */ /* 0x000fe2000bf05070 */
[----:B------:R-:W-:Y:S01]  /*18010*/  ULDC UR6, c[0x0][0xa88] ;  /* 0x0002a20000067ab9 */ /* 0x000fe20000000800 */
[----:B------:R-:W-:-:S02]  /*18020*/  IMAD.MOV.U32 R20, RZ, RZ, 0x9b8 ;  /* 0x000009b8ff147424 */ /* 0x000fc400078e00ff */
[----:B------:R-:W-:Y:S01]  /*18030*/  ISETP.NE.AND.EX P0, PT, RZ, UR7, PT, P0 ;  /* 0x00000007ff007c0c */ /* 0x000fe2000bf05300 */
[----:B------:R-:W-:-:S12]  /*18040*/  IMAD.U32 R0, RZ, RZ, UR6 ;  /* 0x00000006ff007e24 */ /* 0x000fd8000f8e00ff */
[----:B----4-:R-:W0:Y:S01]  /*18050*/  @P0 LDC.64 R8, c[0x0][0xc08] ;  /* 0x00030200ff080b82 */ /* 0x010e220000000a00 */
[----:B------:R-:W-:-:S04]  /*18060*/  ISETP.GT.AND P2, PT, R225, 0x1, PT ;  /* 0x00000001e100780c */ /* 0x000fc80003f44270 */
[----:B------:R-:W-:-:S04]  /*18070*/  SEL R20, R20, 0x978, P2 ;  /* 0x0000097814147807 */ /* 0x000fc80001000000 */
[----:B------:R4:W1:Y:S01]  /*18080*/  LDC.64 R10, c[0x0][R20+0x220] ;  /* 0x00008800140a7b82 */ /* 0x0008620000000a00 */
[----:B0-----:R-:W-:-:S05]  /*18090*/  @P0 IMAD.WIDE R8, R230, 0x4, R8 ;  /* 0x00000004e6080825 */ /* 0x001fca00078e0208 */
[----:B------:R0:W5:Y:S02]  /*180a0*/  @P0 LDG.E R0, desc[UR38][R8.64] ;  /* 0x0000002608000981 */ /* 0x000164000c1e1900 */
[----:B0-----:R4:W0:Y:S01]  /*180b0*/  LDC.64 R8, c[0x0][R20+0x218] ;  /* 0x0000860014087b82 */ /* 0x0018220000000a00 */
[----:B-1----:R-:W-:Y:S05]  /*180c0*/  @P0 BRA `(.L_x_2841) ;  /* 0x0000000000100947 */ /* 0x002fea0003800000 */
[----:B------:R-:W-:Y:S05]  /*180d0*/  @!P1 BRA `(.L_x_2841) ;  /* 0x00000000000c9947 */ /* 0x000fea0003800000 */
[----:B-----5:R-:W2:Y:S04]  /*180e0*/  LDG.E R0, desc[UR38][R6.64] ;  /* 0x0000002606007981 */ /* 0x020ea8000c1e1900 */
[----:B------:R-:W2:Y:S02]  /*180f0*/  LDG.E R6, desc[UR38][R6.64+0x4] ;  /* 0x0000042606067981 */ /* 0x000ea4000c1e1900 */
[----:B--2---:R-:W-:-:S07]  /*18100*/  IMAD.IADD R0, R6, 0x1, -R0 ;  /* 0x0000000106007824 */ /* 0x004fce00078e0a00 */
.L_x_2841:
[----:B------:R-:W2:Y:S01]  /*18110*/  LDL R159, [R1+0x6c] ;  /* 0x00006c00019f7983 */ /* 0x000ea20000100800 */
[----:B------:R-:W1:Y:S03]  /*18120*/  LDC R157, c[0x0][0xbe8] ;  /* 0x0002fa00ff9d7b82 */ /* 0x000e660000000800 */
[----:B------:R-:W2:Y:S01]  /*18130*/  LDL R158, [R1+0x64] ;  /* 0x00006400019e7983 */ /* 0x000ea20000100800 */
[----:B------:R-:W-:Y:S02]  /*18140*/  ISETP.NE.U32.AND P0, PT, RZ, UR4, PT ;  /* 0x00000004ff007c0c */ /* 0x000fe4000bf05070 */
[----:B------:R-:W-:Y:S02]  /*18150*/  SHF.R.S32.HI R5, RZ, 0x1f, R230 ;  /* 0x0000001fff057819 */ /* 0x000fe400000114e6 */
[----:B------:R-:W4:Y:S01]  /*18160*/  LDC.64 R14, c[0x0][R20+0x228] ;  /* 0x00008a00140e7b82 */ /* 0x000f220000000a00 */
[----:B------:R-:W-:-:S04]  /*18170*/  ISETP.NE.AND.EX P0, PT, RZ, UR5, PT, P0 ;  /* 0x00000005ff007c0c */ /* 0x000fc8000bf05300 */
[----:B------:R-:W-:Y:S02]  /*18180*/  SEL R6, R230, RZ, !P0 ;  /* 0x000000ffe6067207 */ /* 0x000fe40004000000 */
[----:B------:R-:W-:-:S03]  /*18190*/  SEL R5, R5, RZ, !P0 ;  /* 0x000000ff05057207 */ /* 0x000fc60004000000 */
[----:B---3--:R-:W-:-:S04]  /*181a0*/  IMAD R152, R11, R6, RZ ;  /* 0x000000060b987224 */ /* 0x008fc800078e02ff */
[----:B------:R-:W-:Y:S01]  /*181b0*/  IMAD R152, R10, R5, R152 ;  /* 0x000000050a987224 */ /* 0x000fe200078e0298 */
[----:B-1----:R-:W-:Y:S01]  /*181c0*/  ISETP.NE.AND P1, PT, R157, 0x1, PT ;  /* 0x000000019d00780c */ /* 0x002fe20003f25270 */
[-C--:B0-----:R-:W-:Y:S02]  /*181d0*/  IMAD R5, R9, R224.reuse, RZ ;  /* 0x000000e009057224 */ /* 0x081fe400078e02ff */
[----:B------:R-:W-:-:S04]  /*181e0*/  IMAD.WIDE.U32 R8, R8, R224, RZ ;  /* 0x000000e008087225 */ /* 0x000fc800078e00ff */
[----:B------:R-:W-:-:S04]  /*181f0*/  IMAD.WIDE.U32 R10, R10, R6, RZ ;  /* 0x000000060a0a7225 */ /* 0x000fc800078e00ff */
[----:B------:R-:W-:Y:S01]  /*18200*/  IMAD.IADD R156, R9, 0x1, R5 ;  /* 0x00000001099c7824 */ /* 0x000fe200078e0205 */
[----:B-----5:R-:W-:Y:S01]  /*18210*/  IADD3 R7, P0, P3, R10, R8, R4 ;  /* 0x000000080a077210 */ /* 0x020fe20007b1e004 */
[----:B------:R-:W0:Y:S01]  /*18220*/  @P1 LDC R9, c[0x0][0xbec] ;  /* 0x0002fb00ff091b82 */ /* 0x000e220000000800 */
[----:B------:R-:W-:Y:S01]  /*18230*/  SEL R10, R233, RZ, P2 ;  /* 0x000000ffe90a7207 */ /* 0x000fe20001000000 */
[----:B------:R-:W-:Y:S01]  /*18240*/  IMAD.IADD R152, R11, 0x1, R152 ;  /* 0x000000010b987824 */ /* 0x000fe200078e0298 */
[----:B------:R-:W-:Y:S01]  /*18250*/  SHF.R.S32.HI R5, RZ, 0x1f, R4 ;  /* 0x0000001fff057819 */ /* 0x000fe20000011404 */
[----:B------:R-:W-:-:S04]  /*18260*/  IMAD R0, R0, R157, RZ ;  /* 0x0000009d00007224 */ /* 0x000fc800078e02ff */
[----:B------:R-:W1:Y:S01]  /*18270*/  @P1 LDC R8, c[0x0][0xbf0] ;  /* 0x0002fc00ff081b82 */ /* 0x000e620000000800 */
[-C--:B----4-:R-:W-:Y:S02]  /*18280*/  IMAD R15, R15, R10.reuse, RZ ;  /* 0x0000000a0f0f7224 */ /* 0x090fe400078e02ff */
[----:B------:R-:W-:Y:S01]  /*18290*/  IMAD.WIDE.U32 R10, R14, R10, RZ ;  /* 0x0000000a0e0a7225 */ /* 0x000fe200078e00ff */
[----:B------:R-:W-:-:S03]  /*182a0*/  IADD3.X R14, R152, R156, R5, P0, P3 ;  /* 0x0000009c980e7210 */ /* 0x000fc600007e6405 */
[----:B------:R-:W-:Y:S02]  /*182b0*/  IMAD.IADD R152, R210, 0x1, R209 ;  /* 0x00000001d2987824 */ /* 0x000fe400078e02d1 */
[----:B------:R-:W-:Y:S02]  /*182c0*/  IMAD.IADD R15, R11, 0x1, R15 ;  /* 0x000000010b0f7824 */ /* 0x000fe400078e020f */
[----:B0-----:R-:W-:-:S04]  /*182d0*/  @P1 IMAD.HI.U32 R9, R152, R9, RZ ;  /* 0x0000000998091227 */ /* 0x001fc800078e00ff */
[----:B------:R-:W-:Y:S01]  /*182e0*/  IMAD.MOV.U32 R156, RZ, RZ, R152 ;  /* 0x000000ffff9c7224 */ /* 0x000fe200078e0098 */
[----:B-1----:R-:W-:Y:S02]  /*182f0*/  @P1 SHF.R.U32.HI R156, RZ, R8, R9 ;  /* 0x00000008ff9c1219 */ /* 0x002fe40000011609 */
[----:B------:R0:W1:Y:S02]  /*18300*/  LDC.64 R8, c[0x0][R20+0x210] ;  /* 0x0000840014087b82 */ /* 0x0000640000000a00 */
[----:B------:R-:W-:Y:S02]  /*18310*/  IADD3 R10, P0, P3, R156, R7, R10 ;  /* 0x000000079c0a7210 */ /* 0x000fe40007b1e00a */
[----:B------:R-:W-:-:S04]  /*18320*/  SHF.R.S32.HI R7, RZ, 0x1f, R156 ;  /* 0x0000001fff077819 */ /* 0x000fc8000001149c */
[----:B------:R-:W-:Y:S01]  /*18330*/  IADD3.X R11, R7, R14, R15, P0, P3 ;  /* 0x0000000e070b7210 */ /* 0x000fe200007e640f */
[----:B0-----:R-:W-:Y:S01]  /*18340*/  IMAD.MOV R20, RZ, RZ, -R156 ;  /* 0x000000ffff147224 */ /* 0x001fe200078e0a9c */
[----:B------:R-:W0:Y:S03]  /*18350*/  LDC.64 R14, c[0x0][0xba8] ;  /* 0x0002ea00ff0e7b82 */ /* 0x000e260000000a00 */
[----:B------:R-:W-:-:S05]  /*18360*/  IMAD R20, R157, R20, R152 ;  /* 0x000000149d147224 */ /* 0x000fca00078e0298 */
[----:B------:R-:W-:Y:S01]  /*18370*/  SHF.R.S32.HI R7, RZ, 0x1f, R20 ;  /* 0x0000001fff077819 */ /* 0x000fe20000011414 */
[----:B0-----:R-:W0:Y:S08]  /*18380*/  @!P2 LDC R14, c[0x0][0xb50] ;  /* 0x0002d400ff0eab82 */ /* 0x001e300000000800 */
[----:B------:R-:W3:Y:S01]  /*18390*/  @!P2 LDC R15, c[0x0][0xb54] ;  /* 0x0002d500ff0fab82 */ /* 0x000ee20000000800 */
[----:B-1----:R-:W-:-:S02]  /*183a0*/  IMAD R9, R9, R20, RZ ;  /* 0x0000001409097224 */ /* 0x002fc400078e02ff */
[----:B------:R-:W-:-:S04]  /*183b0*/  IMAD.WIDE.U32 R10, R8, R20, R10 ;  /* 0x00000014080a7225 */ /* 0x000fc800078e000a */
[----:B------:R-:W-:-:S04]  /*183c0*/  IMAD R7, R8, R7, R9 ;  /* 0x0000000708077224 */ /* 0x000fc800078e0209 */
[----:B------:R-:W-:Y:S01]  /*183d0*/  IMAD.IADD R7, R11, 0x1, R7 ;  /* 0x000000010b077824 */ /* 0x000fe200078e0207 */
[----:B0-----:R-:W-:-:S05]  /*183e0*/  LEA R14, P0, R10, R14, 0x2 ;  /* 0x0000000e0a0e7211 */ /* 0x001fca00078010ff */
[----:B------:R-:W-:Y:S01]  /*183f0*/  SHFL.IDX PT, R8, R14, RZ, 0x1c1f ;  /* 0x001c1fff0e087589 */ /* 0x000fe200000e0000 */
[----:B---3--:R-:W-:-:S03]  /*18400*/  LEA.HI.X R7, R10, R15, R7, 0x2, P0 ;  /* 0x0000000f0a077211 */ /* 0x008fc600000f1407 */
[----:B------:R-:W-:Y:S04]  /*18410*/  SHFL.IDX PT, R10, R14, 0x1, 0x1c1f ;  /* 0x003c1f000e0a7f89 */ /* 0x000fe800000e0000 */
[----:B------:R-:W0:Y:S04]  /*18420*/  SHFL.IDX PT, R9, R7, RZ, 0x1c1f ;  /* 0x001c1fff07097589 */ /* 0x000e2800000e0000 */
[----:B------:R1:W3:Y:S01]  /*18430*/  SHFL.IDX PT, R11, R7, 0x1, 0x1c1f ;  /* 0x003c1f00070b7f89 */ /* 0x0002e200000e0000 */
[----:B--2---:R-:W-:Y:S01]  /*18440*/  IMAD.IADD R20, R159, 0x1, R209 ;  /* 0x000000019f147824 */ /* 0x004fe200078e02d1 */
[----:B------:R-:W-:-:S03]  /*18450*/  LOP3.LUT P0, RZ, R158, 0x3, RZ, 0xc0, !PT ;  /* 0x000000039eff7812 */ /* 0x000fc6000780c0ff */
[C---:B-1----:R-:W-:Y:S01]  /*18460*/  VIADD R7, R20.reuse, 0x8 ;  /* 0x0000000814077836 */ /* 0x042fe20000000000 */
[----:B------:R-:W-:-:S04]  /*18470*/  ISETP.GE.OR P3, PT, R20, R0, P0 ;  /* 0x000000001400720c */ /* 0x000fc80000766670 */
[----:B------:R-:W-:-:S09]  /*18480*/  ISETP.GE.OR P0, PT, R7, R0, P0 ;  /* 0x000000000700720c */ /* 0x000fd20000706670 */
[----:B0-----:R0:W-:Y:S04]  /*18490*/  @!P3 ST.E desc[UR38][R8.64], R21 ;  /* 0x000000150800b985 */ /* 0x0011e8000c101926 */
[----:B---3--:R0:W-:Y:S01]  /*184a0*/  @!P0 ST.E desc[UR38][R10.64], R3 ;  /* 0x000000030a008985 */ /* 0x0081e2000c101926 */
[----:B------:R-:W-:Y:S05]  /*184b0*/  @P2 BRA `(.L_x_2842) ;  /* 0x0000001000382947 */ /* 0x000fea0003800000 */
[----:B0-----:R-:W0:Y:S01]  /*184c0*/  S2R R3, SR_TID.X ;  /* 0x0000000000037919 */ /* 0x001e220000002100 */
        /* <DEDUP_REMOVED lines=10> */
[----:B------:R-:W-:Y:S02]  /*18570*/  IADD3 R41, P4, R12, 0x4000, RZ ;  /* 0x000040000c297810 */ /* 0x000fe40007f9e0ff */
[----:B------:R-:W-:Y:S02]  /*18580*/  LOP3.LUT R28, R29, 0x380, RZ, 0xc0, !PT ;  /* 0x000003801d1c7812 */ /* 0x000fe400078ec0ff */
[----:B------:R-:W-:-:S02]  /*18590*/  LOP3.LUT R32, R33, 0x380, RZ, 0xc0, !PT ;  /* 0x0000038021207812 */ /* 0x000fc400078ec0ff */
[----:B------:R-:W-:Y:S02]  /*185a0*/  LOP3.LUT R36, R37, 0x380, RZ, 0xc0, !PT ;  /* 0x0000038025247812 */ /* 0x000fe400078ec0ff */
[----:B------:R-:W-:Y:S02]  /*185b0*/  LOP3.LUT R40, R41, 0x380, RZ, 0xc0, !PT ;  /* 0x0000038029287812 */ /* 0x000fe400078ec0ff */
[----:B------:R-:W-:Y:S02]  /*185c0*/  IADD3 R45, P5, R12, 0x5000, RZ ;  /* 0x000050000c2d7810 */ /* 0x000fe40007fbe0ff */
[----:B------:R-:W-:Y:S02]  /*185d0*/  SHF.R.U64 R28, R28, 0x3, RZ ;  /* 0x000000031c1c7819 */ /* 0x000fe400000012ff */
[----:B------:R-:W-:Y:S02]  /*185e0*/  SHF.R.U64 R32, R32, 0x3, RZ ;  /* 0x0000000320207819 */ /* 0x000fe400000012ff */
[----:B------:R-:W-:-:S02]  /*185f0*/  SHF.R.U64 R36, R36, 0x3, RZ ;  /* 0x0000000324247819 */ /* 0x000fc400000012ff */
        /* <DEDUP_REMOVED lines=17> */
[----:B------:R-:W-:Y:S02]  /*18710*/  SHF.R.U64 R44, R44, 0x3, RZ ;  /* 0x000000032c2c7819 */ /* 0x000fe400000012ff */
[----:B------:R-:W-:Y:S01]  /*18720*/  LOP3.LUT R48, R49, 0x380, RZ, 0xc0, !PT ;  /* 0x0000038031307812 */ /* 0x000fe200078ec0ff */
[----:B------:R-:W5:Y:S01]  /*18730*/  LD.E.128 R36, desc[UR38][R36.64] ;  /* 0x0000002624247980 */ /* 0x000f62000c101d00 */
[----:B------:R-:W-:Y:S02]  /*18740*/  LOP3.LUT R52, R53, 0x380, RZ, 0xc0, !PT ;  /* 0x0000038035347812 */ /* 0x000fe400078ec0ff */
[----:B------:R-:W-:Y:S01]  /*18750*/  LOP3.LUT R56, R57, 0x380, RZ, 0xc0, !PT ;  /* 0x0000038039387812 */ /* 0x000fe200078ec0ff */
[----:B------:R-:W5:Y:S01]  /*18760*/  LD.E.128 R40, desc[UR38][R40.64] ;  /* 0x0000002628287980 */ /* 0x000f62000c101d00 */
[----:B------:R-:W-:-:S02]  /*18770*/  LOP3.LUT R60, R61, 0x380, RZ, 0xc0, !PT ;  /* 0x000003803d3c7812 */ /* 0x000fc400078ec0ff */
[----:B------:R-:W-:Y:S01]  /*18780*/  LOP3.LUT R44, R44, R45, RZ, 0x3c, !PT ;  /* 0x0000002d2c2c7212 */ /* 0x000fe200078e3cff */
[----:B------:R-:W-:Y:S01]  /*18790*/  IMAD.X R45, RZ, RZ, R13, P5 ;  /* 0x000000ffff2d7224 */ /* 0x000fe200028e060d */
[----:B------:R-:W-:Y:S02]  /*187a0*/  IADD3 R65, P5, R12, 0xa000, RZ ;  /* 0x0000a0000c417810 */ /* 0x000fe40007fbe0ff */
[----:B------:R-:W-:Y:S02]  /*187b0*/  SHF.R.U64 R48, R48, 0x3, RZ ;  /* 0x0000000330307819 */ /* 0x000fe400000012ff */
[----:B------:R-:W-:Y:S01]  /*187c0*/  SHF.R.U64 R52, R52, 0x3, RZ ;  /* 0x0000000334347819 */ /* 0x000fe200000012ff */
[----:B------:R-:W5:Y:S01]  /*187d0*/  LD.E.128 R44, desc[UR38][R44.64] ;  /* 0x000000262c2c7980 */ /* 0x000f62000c101d00 */
[----:B------:R-:W-:Y:S02]  /*187e0*/  SHF.R.U64 R56, R56, 0x3, RZ ;  /* 0x0000000338387819 */ /* 0x000fe400000012ff */
[----:B------:R-:W-:-:S02]  /*187f0*/  SHF.R.U64 R60, R60, 0x3, RZ ;  /* 0x000000033c3c7819 */ /* 0x000fc400000012ff */
        /* <DEDUP_REMOVED lines=14> */
[C---:B------:R-:W-:Y:S02]  /*188e0*/  IADD3 R81, P4, R12.reuse, 0xe000, RZ ;  /* 0x0000e0000c517810 */ /* 0x040fe40007f9e0ff */
[----:B------:R-:W-:Y:S01]  /*188f0*/  LOP3.LUT R11, R12, 0x380, RZ, 0xc0, !PT ;  /* 0x000003800c0b7812 */ /* 0x000fe200078ec0ff */
[----:B------:R-:W5:Y:S01]  /*18900*/  LD.E.128 R56, desc[UR38][R56.64] ;  /* 0x0000002638387980 */ /* 0x000f62000c101d00 */
[----:B------:R-:W-:Y:S02]  /*18910*/  SHF.R.U64 R64, R64, 0x3, RZ ;  /* 0x0000000340407819 */ /* 0x000fe400000012ff */
[----:B------:R-:W-:Y:S01]  /*18920*/  LOP3.LUT R68, R69, 0x380, RZ, 0xc0, !PT ;  /* 0x0000038045447812 */ /* 0x000fe200078ec0ff */
[----:B------:R-:W5:Y:S01]  /*18930*/  LD.E.128 R60, desc[UR38][R60.64] ;  /* 0x000000263c3c7980 */ /* 0x000f62000c101d00 */
[----:B------:R-:W-:-:S02]  /*18940*/  LOP3.LUT R72, R73, 0x380, RZ, 0xc0, !PT ;  /* 0x0000038049487812 */ /* 0x000fc400078ec0ff */
[----:B------:R-:W-:Y:S02]  /*18950*/  LOP3.LUT R76, R77, 0x380, RZ, 0xc0, !PT ;  /* 0x000003804d4c7812 */ /* 0x000fe400078ec0ff */
[----:B------:R-:W-:Y:S02]  /*18960*/  LOP3.LUT R80, R81, 0x380, RZ, 0xc0, !PT ;  /* 0x0000038051507812 */ /* 0x000fe400078ec0ff */
[----:B------:R-:W-:Y:S02]  /*18970*/  SHF.R.U64 R11, R11, 0x3, RZ ;  /* 0x000000030b0b7819 */ /* 0x000fe400000012ff */
[----:B------:R-:W-:Y:S01]  /*18980*/  LOP3.LUT R64, R64, R65, RZ, 0x3c, !PT ;  /* 0x0000004140407212 */ /* 0x000fe200078e3cff */
[----:B------:R-:W-:Y:S01]  /*18990*/  IMAD.X R65, RZ, RZ, R13, P5 ;  /* 0x000000ffff417224 */ /* 0x000fe200028e060d */
[----:B------:R-:W-:Y:S02]  /*189a0*/  IADD3 R10, P5, R12, 0xf000, RZ ;  /* 0x0000f0000c0a7810 */ /* 0x000fe40007fbe0ff */
[----:B------:R-:W-:-:S02]  /*189b0*/  SHF.R.U64 R68, R68, 0x3, RZ ;  /* 0x0000000344447819 */ /* 0x000fc400000012ff */
[----:B------:R-:W-:Y:S01]  /*189c0*/  SHF.R.U64 R72, R72, 0x3, RZ ;  /* 0x0000000348487819 */ /* 0x000fe200000012ff */
[--C-:B------:R-:W-:Y:S01]  /*189d0*/  IMAD.X R85, RZ, RZ, R13.reuse, P5 ;  /* 0x000000ffff557224 */ /* 0x100fe200028e060d */
[----:B------:R-:W-:Y:S01]  /*189e0*/  SHF.R.U64 R76, R76, 0x3, RZ ;  /* 0x000000034c4c7819 */ /* 0x000fe200000012ff */
[----:B------:R-:W5:Y:S01]  /*189f0*/  LD.E.128 R64, desc[UR38][R64.64] ;  /* 0x0000002640407980 */ /* 0x000f62000c101d00 */
[----:B------:R-:W-:Y:S02]  /*18a00*/  SHF.R.U64 R80, R80, 0x3, RZ ;  /* 0x0000000350507819 */ /* 0x000fe400000012ff */
        /* <DEDUP_REMOVED lines=9> */
[----:B------:R0:W5:Y:S01]  /*18aa0*/  LD.E.128 R24, desc[UR38][R12.64] ;  /* 0x000000260c187980 */ /* 0x000162000c101d00 */
[----:B------:R-:W-:-:S02]  /*18ab0*/  LOP3.LUT R9, R10, 0x380, RZ, 0xc0, !PT ;  /* 0x000003800a097812 */ /* 0x000fc400078ec0ff */
[----:B------:R-:W-:Y:S01]  /*18ac0*/  LOP3.LUT R8, R8, 0xfffffff8, RZ, 0xc0, !PT ;  /* 0xfffffff808087812 */ /* 0x000fe200078ec0ff */
[----:B------:R-:W5:Y:S01]  /*18ad0*/  LD.E.128 R68, desc[UR38][R68.64] ;  /* 0x0000002644447980 */ /* 0x000f62000c101d00 */
[----:B------:R-:W-:Y:S02]  /*18ae0*/  SHF.R.U64 R9, R9, 0x3, RZ ;  /* 0x0000000309097819 */ /* 0x000fe400000012ff */
[----:B------:R-:W-:Y:S01]  /*18af0*/  SHF.R.S32.HI R11, RZ, 0x1f, R6 ;  /* 0x0000001fff0b7819 */ /* 0x000fe20000011406 */
[----:B------:R-:W5:Y:S01]  /*18b00*/  LD.E.128 R72, desc[UR38][R72.64] ;  /* 0x0000002648487980 */ /* 0x000f62000c101d00 */
[----:B------:R-:W-:Y:S01]  /*18b10*/  LOP3.LUT R84, R9, R10, RZ, 0x3c, !PT ;  /* 0x0000000a09547212 */ /* 0x000fe200078e3cff */
[----:B0-----:R-:W0:Y:S01]  /*18b20*/  @P1 LDC R13, c[0x0][0xbec] ;  /* 0x0002fb00ff0d1b82 */ /* 0x001e220000000800 */
[----:B------:R-:W-:Y:S01]  /*18b30*/  IMAD.IADD R8, R3, 0x1, -R8 ;  /* 0x0000000103087824 */ /* 0x000fe200078e0a08 */
[----:B------:R-:W5:Y:S04]  /*18b40*/  LD.E.128 R76, desc[UR38][R76.64] ;  /* 0x000000264c4c7980 */ /* 0x000f68000c101d00 */
[----:B------:R-:W5:Y:S02]  /*18b50*/  LD.E.128 R80, desc[UR38][R80.64] ;  /* 0x0000002650507980 */ /* 0x000f64000c101d00 */
[----:B------:R-:W1:Y:S01]  /*18b60*/  @P1 LDC R12, c[0x0][0xbf0] ;  /* 0x0002fc00ff0c1b82 */ /* 0x000e620000000800 */
[C---:B------:R-:W-:Y:S01]  /*18b70*/  IMAD R9, R4.reuse, UR5, R5 ;  /* 0x0000000504097c24 */ /* 0x040fe2000f8e0205 */
[----:B------:R-:W5:Y:S01]  /*18b80*/  LD.E.128 R84, desc[UR38][R84.64] ;  /* 0x0000002654547980 */ /* 0x000f62000c101d00 */
[----:B------:R-:W-:Y:S01]  /*18b90*/  IMAD.WIDE.U32 R4, R4, UR4, RZ ;  /* 0x0000000404047c25 */ /* 0x000fe2000f8e00ff */
[----:B------:R-:W-:Y:S01]  /*18ba0*/  ULDC.64 UR4, c[0x0][0xae8] ;  /* 0x0002ba0000047ab9 */ /* 0x000fe20000000a00 */
[----:B------:R-:W-:Y:S01]  /*18bb0*/  @!PT LDS RZ, [RZ] ;  /* 0x00000000fffff984 */ /* 0x000fe20000000800 */
[----:B------:R-:W-:Y:S01]  /*18bc0*/  @!PT LDS RZ, [RZ] ;  /* 0x00000000fffff984 */ /* 0x000fe20000000800 */
[----:B------:R-:W-:Y:S01]  /*18bd0*/  @!PT LDS RZ, [RZ] ;  /* 0x00000000fffff984 */ /* 0x000fe20000000800 */
[----:B------:R-:W-:Y:S01]  /*18be0*/  @!PT LDS RZ, [RZ] ;  /* 0x00000000fffff984 */ /* 0x000fe20000000800 */
[----:B------:R2:W-:Y:S06]  /*18bf0*/  MEMBAR.ALL.CTA ;  /* 0x0000000000007992 */ /* 0x0005ec0000008000 */
[----:B--2---:R-:W2:Y:S01]  /*18c00*/  FENCE.VIEW.ASYNC.S ;  /* 0x00000000000073c6 */ /* 0x004ea20000000000 */
[----:B------:R-:W-:-:S02]  /*18c10*/  IMAD R8, R8, 0x20, R7 ;  /* 0x0000002008087824 */ /* 0x000fc400078e0207 */
[----:B------:R-:W-:Y:S02]  /*18c20*/  IMAD.IADD R5, R5, 0x1, R9 ;  /* 0x0000000105057824 */ /* 0x000fe400078e0209 */
[----:B------:R-:W-:Y:S02]  /*18c30*/  IMAD.IADD R10, R209, 0x1, R8 ;  /* 0x00000001d10a7824 */ /* 0x000fe400078e0208 */
[----:B------:R-:W-:-:S04]  /*18c40*/  IMAD.WIDE.U32 R4, R224, UR4, R4 ;  /* 0x00000004e0047c25 */ /* 0x000fc8000f8e0004 */
[----:B0-----:R-:W-:-:S04]  /*18c50*/  @P1 IMAD.HI.U32 R3, R10, R13, RZ ;  /* 0x0000000d0a031227 */ /* 0x001fc800078e00ff */
[----:B------:R-:W-:Y:S01]  /*18c60*/  IMAD R5, R224, UR5, R5 ;  /* 0x00000005e0057c24 */ /* 0x000fe2000f8e0205 */
[----:B------:R-:W-:Y:S01]  /*18c70*/  ULDC.64 UR4, c[0x0][0xaf0] ;  /* 0x0002bc0000047ab9 */ /* 0x000fe20000000a00 */
[----:B------:R-:W-:Y:S01]  /*18c80*/  IMAD.MOV.U32 R9, RZ, RZ, R10 ;  /* 0x000000ffff097224 */ /* 0x000fe200078e000a */
[----:B-1----:R-:W-:Y:S01]  /*18c90*/  @P1 SHF.R.U32.HI R9, RZ, R12, R3 ;  /* 0x0000000cff091219 */ /* 0x002fe20000011603 */
[----:B------:R-:W-:Y:S02]  /*18ca0*/  IMAD R11, R11, UR4, RZ ;  /* 0x000000040b0b7c24 */ /* 0x000fe4000f8e02ff */
[----:B------:R-:W-:Y:S01]  /*18cb0*/  IMAD.WIDE.U32 R4, R6, UR4, R4 ;  /* 0x0000000406047c25 */ /* 0x000fe2000f8e0004 */
[----:B------:R-:W-:-:S03]  /*18cc0*/  SHF.R.S32.HI R3, RZ, 0x1f, R9 ;  /* 0x0000001fff037819 */ /* 0x000fc60000011409 */
[----:B------:R-:W-:Y:S01]  /*18cd0*/  IMAD R11, R6, UR5, R11 ;  /* 0x00000005060b7c24 */ /* 0x000fe2000f8e020b */
[----:B------:R-:W-:Y:S01]  /*18ce0*/  ULDC.64 UR4, c[0x0][0xae0] ;  /* 0x0002b80000047ab9 */ /* 0x000fe20000000a00 */
[----:B------:R-:W-:Y:S02]  /*18cf0*/  IMAD.MOV R8, RZ, RZ, -R9 ;  /* 0x000000ffff087224 */ /* 0x000fe400078e0a09 */
[----:B------:R-:W-:Y:S02]  /*18d00*/  IMAD.IADD R5, R5, 0x1, R11 ;  /* 0x0000000105057824 */ /* 0x000fe400078e020b */
[----:B------:R-:W-:Y:S02]  /*18d10*/  IMAD R6, R3, UR4, RZ ;  /* 0x0000000403067c24 */ /* 0x000fe4000f8e02ff */
[----:B------:R-:W-:Y:S02]  /*18d20*/  IMAD R157, R157, R8, R10 ;  /* 0x000000089d9d7224 */ /* 0x000fe400078e020a */
[----:B------:R-:W-:-:S04]  /*18d30*/  IMAD.WIDE.U32 R4, R9, UR4, R4 ;  /* 0x0000000409047c25 */ /* 0x000fc8000f8e0004 */
[----:B------:R-:W-:Y:S01]  /*18d40*/  IMAD R9, R9, UR5, R6 ;  /* 0x0000000509097c24 */ /* 0x000fe2000f8e0206 */
[----:B------:R-:W-:Y:S01]  /*18d50*/  SHF.R.S32.HI R6, RZ, 0x1f, R157 ;  /* 0x0000001fff067819 */ /* 0x000fe2000001149d */
[----:B------:R-:W-:Y:S02]  /*18d60*/  ULDC.64 UR4, c[0x0][0xad8] ;  /* 0x0002b60000047ab9 */ /* 0x000fe40000000a00 */
[----:B------:R-:W-:Y:S02]  /*18d70*/  IMAD.IADD R5, R5, 0x1, R9 ;  /* 0x0000000105057824 */ /* 0x000fe400078e0209 */
[----:B------:R-:W-:Y:S02]  /*18d80*/  IMAD R6, R6, UR4, RZ ;  /* 0x0000000406067c24 */ /* 0x000fe4000f8e02ff */
[----:B------:R-:W-:Y:S02]  /*18d90*/  VIADD R3, R19, 0x22820 ;  /* 0x0002282013037836 */ /* 0x000fe40000000000 */
[----:B------:R-:W-:-:S04]  /*18da0*/  IMAD.WIDE.U32 R4, R157, UR4, R4 ;  /* 0x000000049d047c25 */ /* 0x000fc8000f8e0004 */
[----:B------:R-:W-:Y:S01]  /*18db0*/  IMAD R21, R157, UR5, R6 ;  /* 0x000000059d157c24 */ /* 0x000fe2000f8e0206 */
[----:B------:R-:W-:Y:S01]  /*18dc0*/  ULDC.64 UR4, c[0x0][0xa80] ;  /* 0x0002a00000047ab9 */ /* 0x000fe20000000a00 */
[----:B------:R-:W-:Y:S02]  /*18dd0*/  PRMT R3, RZ, 0x654, R3 ;  /* 0x00000654ff037816 */ /* 0x000fe40000000003 */
[----:B------:R-:W-:Y:S01]  /*18de0*/  IMAD.IADD R21, R5, 0x1, R21 ;  /* 0x0000000105157824 */ /* 0x000fe200078e0215 */
[C---:B------:R-:W-:Y:S01]  /*18df0*/  LEA R20, P0, R4.reuse, UR4, 0x1 ;  /* 0x0000000404147c11 */ /* 0x040fe2000f8008ff */
[----:B------:R-:W-:Y:S01]  /*18e00*/  UMOV UR4, 0xffffffff ;  /* 0xffffffff00047882 */ /* 0x000fe20000000000 */
[----:B--2---:R0:W-:Y:S02]  /*18e10*/  SYNCS.ARRIVE.TRANS64.RED.A1T0 RZ, [R3+URZ], RZ ;  /* 0x000000ff03ff79a7 */ /* 0x0041e4000810043f */
[----:B------:R-:W-:Y:S01]  /*18e20*/  LEA.HI.X R21, R4, UR5, R21, 0x1, P0 ;  /* 0x0000000504157c11 */ /* 0x000fe200080f0c15 */
[----:B------:R-:W-:Y:S08]  /*18e30*/  BRA.DIV UR4, `(.L_x_2843) ;  /* 0x000000d204647947 */ /* 0x000ff0000b800000 */
[----:B0-----:R0:W1:Y:S04]  /*18e40*/  SHFL.IDX PT, R3, R21, RZ, 0x181f ;  /* 0x00181fff15037589 */ /* 0x00106800000e0000 */
[----:B------:R0:W2:Y:S02]  /*18e50*/  SHFL.IDX PT, R14, R20, RZ, 0x181f ;  /* 0x00181fff140e7589 */ /* 0x0000a400000e0000 */
.L_x_3085:
[----:B------:R-:W-:Y:S01]  /*18e60*/  IMAD.IADD R209, R7, 0x1, R209 ;  /* 0x0000000107d17824 */ /* 0x000fe200078e02d1 */
        /* <DEDUP_REMOVED lines=14> */
[-C--:B------:R-:W-:Y:S02]  /*18f50*/  @!P2 LEA R6, P4, R223, R14.reuse, 0x1 ;  /* 0x0000000edf06a211 */ /* 0x080fe400078808ff */
[----:B-1----:R-:W-:Y:S02]  /*18f60*/  @!P3 LEA.HI.X R5, R208, R3, R8, 0x1, P5 ;  /* 0x00000003d005b211 */ /* 0x002fe400028f0c08 */
[----:B------:R-:W-:-:S02]  /*18f70*/  @!P1 LEA R8, P5, R222, R14, 0x1 ;  /* 0x0000000ede089211 */ /* 0x000fc400078a08ff */
[-C--:B------:R-:W-:Y:S01]  /*18f80*/  @!P2 LEA.HI.X R7, R223, R3.reuse, R10, 0x1, P4 ;  /* 0x00000003df07a211 */ /* 0x080fe200020f0c0a */
        /* <DEDUP_REMOVED lines=8> */
.L_x_2845:
[----:B------:R-:W-:Y:S05]  /*19010*/  BSYNC B1 ;  /* 0x0000000000017941 */ /* 0x000fea0003800000 */
.L_x_2844:
[----:B------:R-:W-:Y:S01]  /*19020*/  UMOV UR4, 0xffffffff ;  /* 0xffffffff00047882 */ /* 0x000fe20000000000 */
[----:B---3-5:R-:W-:Y:S02]  /*19030*/  SHF.R.S32.HI R24, RZ, 0x1f, R88 ;  /* 0x0000001fff187819 */ /* 0x028fe40000011458 */
[----:B------:R-:W-:Y:S05]  /*19040*/  BRA.DIV UR4, `(.L_x_2846) ;  /* 0x000000d204147947 */ /* 0x000fea000b800000 */
[----:B-1----:R1:W3:Y:S04]  /*19050*/  SHFL.IDX PT, R3, R21, 0x1, 0x181f ;  /* 0x00381f0015037f89 */ /* 0x0022e800000e0000 */
[----:B--2---:R1:W2:Y:S02]  /*19060*/  SHFL.IDX PT, R14, R20, 0x1, 0x181f ;  /* 0x00381f00140e7f89 */ /* 0x0042a400000e0000 */
.L_x_3089:
        /* <DEDUP_REMOVED lines=13> */
[CC--:B------:R-:W-:Y:S02]  /*19140*/  @!P2 LEA R6, P4, R223.reuse, R14.reuse, 0x1 ;  /* 0x0000000edf06a211 */ /* 0x0c0fe400078808ff */
[-C--:B---3--:R-:W-:Y:S02]  /*19150*/  @!P3 LEA.HI.X R5, R208, R3.reuse, R8, 0x1, P5 ;  /* 0x00000003d005b211 */ /* 0x088fe400028f0c08 */
[-C--:B------:R-:W-:Y:S02]  /*19160*/  @!P1 LEA R8, P5, R222, R14.reuse, 0x1 ;  /* 0x0000000ede089211 */ /* 0x080fe400078a08ff */
        /* <DEDUP_REMOVED lines=8> */
.L_x_2848:
[----:B------:R-:W-:Y:S05]  /*191f0*/  BSYNC B1 ;  /* 0x0000000000017941 */ /* 0x000fea0003800000 */
.L_x_2847:
[----:B------:R-:W-:-:S03]  /*19200*/  UMOV UR4, 0xffffffff ;  /* 0xffffffff00047882 */ /* 0x000fc60000000000 */
[----:B------:R-:W-:Y:S05]  /*19210*/  BRA.DIV UR4, `(.L_x_2849) ;  /* 0x000000ce04e87947 */ /* 0x000fea000b800000 */
[----:B---3--:R3:W0:Y:S04]  /*19220*/  SHFL.IDX PT, R3, R21, 0x2, 0x181f ;  /* 0x00581f0015037f89 */ /* 0x00862800000e0000 */
[----:B--2---:R3:W2:Y:S02]  /*19230*/  SHFL.IDX PT, R14, R20, 0x2, 0x181f ;  /* 0x00581f00140e7f89 */ /* 0x0046a400000e0000 */
.L_x_3093:
        /* <DEDUP_REMOVED lines=14> */
[-C--:B0-----:R-:W-:Y:S02]  /*19320*/  @!P3 LEA.HI.X R9, R208, R3.reuse, R4, 0x1, P5 ;  /* 0x00000003d009b211 */ /* 0x081fe400028f0c04 */
        /* <DEDUP_REMOVED lines=9> */
.L_x_2851:
[----:B------:R-:W-:Y:S05]  /*193c0*/  BSYNC B1 ;  /* 0x0000000000017941 */ /* 0x000fea0003800000 */
.L_x_2850:
[----:B------:R-:W-:-:S03]  /*193d0*/  UMOV UR4, 0xffffffff ;  /* 0xffffffff00047882 */ /* 0x000fc60000000000 */
[----:B------:R-:W-:Y:S05]  /*193e0*/  BRA.DIV UR4, `(.L_x_2852) ;  /* 0x000000ce04bc7947 */ /* 0x000fea000b800000 */
[----:B0-----:R0:W0:Y:S04]  /*193f0*/  SHFL.IDX PT, R3, R21, 0x3, 0x181f ;  /* 0x00781f0015037f89 */ /* 0x00102800000e0000 */
[----:B--2-4-:R2:W4:Y:S02]  /*19400*/  SHFL.IDX PT, R14, R20, 0x3, 0x181f ;  /* 0x00781f00140e7f89 */ /* 0x01452400000e0000 */
.L_x_3097:
[----:B------:R-:W-:-:S05]  /*19410*/  VIADD R5, R209, 0x60 ;  /* 0x00000060d1057836 */ /* 0x000fca0000000000 */
        /* <DEDUP_REMOVED lines=9> */
[-C--:B----4-:R-:W-:Y:S02]  /*194b0*/  @!P3 LEA R4, P0, R208, R14.reuse, 0x1 ;  /* 0x0000000ed004b211 */ /* 0x090fe400078008ff */
[CC--:B------:R-:W-:Y:S02]  /*194c0*/  @!P4 LEA R6, P1, R223.reuse, R14.reuse, 0x1 ;  /* 0x0000000edf06c211 */ /* 0x0c0fe400078208ff */
        /* <DEDUP_REMOVED lines=13> */
.L_x_2842:
[----:B0-----:R-:W0:Y:S01]  /*195a0*/  @P1 LDC R9, c[0x0][0xbec] ;  /* 0x0002fb00ff091b82 */ /* 0x001e220000000800 */
[----:B------:R-:W-:Y:S01]  /*195b0*/  ULDC.64 UR4, c[0x0][0xb08] ;  /* 0x0002c20000047ab9 */ /* 0x000fe20000000a00 */
[----:B------:R-:W-:Y:S02]  /*195c0*/  IMAD.MOV.U32 R3, RZ, RZ, R152 ;  /* 0x000000ffff037224 */ /* 0x000fe400078e0098 */
[----:B------:R-:W-:-:S04]  /*195d0*/  IMAD R5, R5, UR4, RZ ;  /* 0x0000000405057c24 */ /* 0x000fc8000f8e02ff */
[----:B------:R-:W1:Y:S01]  /*195e0*/  @P1 LDC R8, c[0x0][0xbf0] ;  /* 0x0002fc00ff081b82 */ /* 0x000e620000000800 */
[----:B0-----:R-:W-:-:S05]  /*195f0*/  @P1 IMAD.HI.U32 R9, R152, R9, RZ ;  /* 0x0000000998091227 */ /* 0x001fca00078e00ff */
[----:B-1----:R-:W-:Y:S01]  /*19600*/  @P1 SHF.R.U32.HI R3, RZ, R8, R9 ;  /* 0x00000008ff031219 */ /* 0x002fe20000011609 */
[C---:B------:R-:W-:Y:S01]  /*19610*/  IMAD R8, R4.reuse, UR5, R5 ;  /* 0x0000000504087c24 */ /* 0x040fe2000f8e0205 */
[----:B------:R-:W-:Y:S01]  /*19620*/  SHF.R.S32.HI R9, RZ, 0x1f, R6 ;  /* 0x0000001fff097819 */ /* 0x000fe20000011406 */
[----:B------:R-:W-:Y:S01]  /*19630*/  IMAD.WIDE.U32 R4, R4, UR4, RZ ;  /* 0x0000000404047c25 */ /* 0x000fe2000f8e00ff */
[----:B------:R-:W-:-:S03]  /*19640*/  ULDC.64 UR4, c[0x0][0xb38] ;  /* 0x0002ce0000047ab9 */ /* 0x000fc60000000a00 */
        /* <DEDUP_REMOVED lines=8> */
[--C-:B------:R-:W-:Y:S02]  /*196d0*/  IMAD.MOV R6, RZ, RZ, -R3.reuse ;  /* 0x000000ffff067224 */ /* 0x100fe400078e0a03 */
        /* <DEDUP_REMOVED lines=26> */
.L_x_3100:
        /* <DEDUP_REMOVED lines=22> */
[----:B-1----:R-:W-:Y:S01]  /*199e0*/  @!P1 LEA R4, P2, R12, R11, 0x2 ;  /* 0x0000000b0c049211 */ /* 0x002fe200078410ff */
[----:B------:R-:W-:-:S03]  /*199f0*/  VIADD R24, R205, 0xa0 ;  /* 0x000000a0cd187836 */ /* 0x000fc60000000000 */
[----:B------:R-:W-:Y:S01]  /*19a00*/  @!P1 LEA.HI.X R5, R12, R10, R13, 0x2, P2 ;  /* 0x0000000a0c059211 */ /* 0x000fe200010f140d */
[C---:B------:R-:W-:Y:S01]  /*19a10*/  VIADD R13, R205.reuse, 0x10 ;  /* 0x00000010cd0d7836 */ /* 0x040fe20000000000 */
[----:B------:R-:W-:Y:S01]  /*19a20*/  SHF.R.S32.HI R24, RZ, 0x1f, R24 ;  /* 0x0000001fff187819 */ /* 0x000fe20000011418 */
        /* <DEDUP_REMOVED lines=13> */
[----:B------:R-:W-:Y:S01]  /*19b00*/  VIADD R13, R205, 0x20 ;  /* 0x00000020cd0d7836 */ /* 0x000fe20000000000 */
        /* <DEDUP_REMOVED lines=104> */
[C---:B------:R-:W-:Y:S01]  /*1a190*/  VIADD R15, R205.reuse, 0xa8 ;  /* 0x000000a8cd0f7836 */ /* 0x040fe20000000000 */
        /* <DEDUP_REMOVED lines=10> */
[-C--:B------:R-:W-:Y:S01]  /*1a240*/  @!P0 LEA.HI.X R5, R21, R10.reuse, R24, 0x2, P3 ;  /* 0x0000000a15058211 */ /* 0x080fe200018f1418 */
[C---:B------:R-:W-:Y:S02]  /*1a250*/  VIADD R24, R205.reuse, 0xb0 ;  /* 0x000000b0cd187836 */ /* 0x040fe40000000000 */
[C---:B------:R-:W-:Y:S01]  /*1a260*/  VIADD R21, R205.reuse, 0xd0 ;  /* 0x000000d0cd157836 */ /* 0x040fe20000000000 */
[C---:B--2---:R-:W-:Y:S01]  /*1a270*/  @!P2 LEA R8, P5, R14.reuse, R11, 0x2 ;  /* 0x0000000b0e08a211 */ /* 0x044fe200078a10ff */
[----:B------:R1:W-:Y:S01]  /*1a280*/  @!P0 ST.E.64 desc[UR38][R4.64], R104 ;  /* 0x0000006804008985 */ /* 0x0003e2000c101b26 */
[----:B------:R-:W-:Y:S02]  /*1a290*/  SHF.R.S32.HI R24, RZ, 0x1f, R24 ;  /* 0x0000001fff187819 */ /* 0x000fe40000011418 */
[----:B------:R-:W-:Y:S01]  /*1a2a0*/  @!P2 LEA.HI.X R9, R14, R10, R15, 0x2, P5 ;  /* 0x0000000a0e09a211 */ /* 0x000fe200028f140f */
[C---:B------:R-:W-:Y:S01]  /*1a2b0*/  VIADD R14, R205.reuse, 0xc8 ;  /* 0x000000c8cd0e7836 */ /* 0x040fe20000000000 */
[----:B------:R-:W-:Y:S01]  /*1a2c0*/  ISETP.GE.AND P0, PT, R12, UR4, PT ;  /* 0x000000040c007c0c */ /* 0x000fe2000bf06270 */
[----:B------:R-:W-:-:S02]  /*1a2d0*/  VIADD R15, R205, 0xb8 ;  /* 0x000000b8cd0f7836 */ /* 0x000fc40000000000 */
[----:B------:R2:W-:Y:S01]  /*1a2e0*/  @!P2 ST.E.64 desc[UR38][R8.64], R108 ;  /* 0x0000006c0800a985 */ /* 0x0005e2000c101b26 */
[----:B------:R-:W-:Y:S02]  /*1a2f0*/  ISETP.GE.AND P2, PT, R14, UR4, PT ;  /* 0x000000040e007c0c */ /* 0x000fe4000bf46270 */
[----:B------:R-:W-:Y:S02]  /*1a300*/  SHF.R.S32.HI R15, RZ, 0x1f, R15 ;  /* 0x0000001fff0f7819 */ /* 0x000fe4000001140f */
[----:B-1----:R-:W-:-:S04]  /*1a310*/  @!P4 LEA R4, P3, R20, R11, 0x2 ;  /* 0x0000000b1404c211 */ /* 0x002fc800078610ff */
[-C--:B------:R-:W-:Y:S01]  /*1a320*/  @!P4 LEA.HI.X R5, R20, R10.reuse, R24, 0x2, P3 ;  /* 0x0000000a1405c211 */ /* 0x080fe200018f1418 */
[----:B------:R-:W-:Y:S01]  /*1a330*/  VIADD R24, R205, 0xc8 ;  /* 0x000000c8cd187836 */ /* 0x000fe20000000000 */
[----:B------:R-:W-:Y:S01]  /*1a340*/  ISETP.GE.AND P3, PT, R21, UR4, PT ;  /* 0x0000000415007c0c */ /* 0x000fe2000bf66270 */
[----:B------:R-:W-:Y:S01]  /*1a350*/  VIADD R20, R205, 0xd8 ;  /* 0x000000d8cd147836 */ /* 0x000fe20000000000 */
[C---:B--2---:R-:W-:Y:S01]  /*1a360*/  @!P1 LEA R8, P5, R13.reuse, R11, 0x2 ;  /* 0x0000000b0d089211 */ /* 0x044fe200078a10ff */
[----:B------:R1:W-:Y:S01]  /*1a370*/  @!P4 ST.E.64 desc[UR38][R4.64], R112 ;  /* 0x000000700400c985 */ /* 0x0003e2000c101b26 */
[----:B------:R-:W-:Y:S02]  /*1a380*/  SHF.R.S32.HI R24, RZ, 0x1f, R24 ;  /* 0x0000001fff187819 */ /* 0x000fe40000011418 */
[----:B------:R-:W-:Y:S01]  /*1a390*/  @!P1 LEA.HI.X R9, R13, R10, R15, 0x2, P5 ;  /* 0x0000000a0d099211 */ /* 0x000fe200028f140f */
[C---:B------:R-:W-:Y:S02]  /*1a3a0*/  VIADD R13, R205.reuse, 0xc0 ;  /* 0x000000c0cd0d7836 */ /* 0x040fe40000000000 */
[----:B------:R-:W-:-:S02]  /*1a3b0*/  VIADD R15, R205, 0xe0 ;  /* 0x000000e0cd0f7836 */ /* 0x000fc40000000000 */
        /* <DEDUP_REMOVED lines=8> */
[----:B------:R-:W-:Y:S02]  /*1a440*/  ISETP.GE.AND P0, PT, R15, UR4, PT ;  /* 0x000000040f007c0c */ /* 0x000fe4000bf06270 */
[----:B------:R-:W-:Y:S01]  /*1a450*/  @!P2 LEA.HI.X R9, R14, R10, R24, 0x2, P5 ;  /* 0x0000000a0e09a211 */ /* 0x000fe200028f1418 */
[C---:B------:R-:W-:Y:S02]  /*1a460*/  VIADD R24, R205.reuse, 0xd0 ;  /* 0x000000d0cd187836 */ /* 0x040fe40000000000 */
[----:B------:R-:W-:-:S02]  /*1a470*/  VIADD R14, R205, 0xe8 ;  /* 0x000000e8cd0e7836 */ /* 0x000fc40000000000 */
[----:B------:R2:W-:Y:S01]  /*1a480*/  @!P2 ST.E.64 desc[UR38][R8.64], R124 ;  /* 0x0000007c0800a985 */ /* 0x0005e2000c101b26 */
[----:B------:R-:W-:Y:S02]  /*1a490*/  SHF.R.S32.HI R24, RZ, 0x1f, R24 ;  /* 0x0000001fff187819 */ /* 0x000fe40000011418 */
[----:B------:R-:W-:Y:S02]  /*1a4a0*/  ISETP.GE.AND P2, PT, R237, UR4, PT ;  /* 0x00000004ed007c0c */ /* 0x000fe4000bf46270 */
[----:B------:R-:W-:Y:S01]  /*1a4b0*/  @!P3 LEA.HI.X R13, R21, R10, R24, 0x2, P4 ;  /* 0x0000000a150db211 */ /* 0x000fe200020f1418 */
[----:B------:R-:W-:Y:S01]  /*1a4c0*/  VIADD R21, R205, 0xd8 ;  /* 0x000000d8cd157836 */ /* 0x000fe20000000000 */
[----:B-1----:R-:W-:Y:S02]  /*1a4d0*/  @!P1 LEA R4, P5, R20, R11, 0x2 ;  /* 0x0000000b14049211 */ /* 0x002fe400078a10ff */
[----:B------:R-:W-:Y:S01]  /*1a4e0*/  ISETP.GE.AND P4, PT, R14, UR4, PT ;  /* 0x000000040e007c0c */ /* 0x000fe2000bf86270 */
[----:B------:R1:W-:Y:S01]  /*1a4f0*/  @!P3 ST.E.64 desc[UR38][R12.64], R128 ;  /* 0x000000800c00b985 */ /* 0x0003e2000c101b26 */
[----:B------:R-:W-:-:S02]  /*1a500*/  SHF.R.S32.HI R21, RZ, 0x1f, R21 ;  /* 0x0000001fff157819 */ /* 0x000fc40000011415 */
[----:B------:R-:W-:Y:S02]  /*1a510*/  ISETP.GE.AND P3, PT, R236, UR4, PT ;  /* 0x00000004ec007c0c */ /* 0x000fe4000bf66270 */
[----:B------:R-:W-:Y:S01]  /*1a520*/  @!P1 LEA.HI.X R5, R20, R10, R21, 0x2, P5 ;  /* 0x0000000a14059211 */ /* 0x000fe200028f1415 */
[----:B------:R-:W-:Y:S01]  /*1a530*/  VIADD R20, R205, 0xe0 ;  /* 0x000000e0cd147836 */ /* 0x000fe20000000000 */
[-C--:B--2---:R-:W-:Y:S02]  /*1a540*/  @!P0 LEA R8, P5, R15, R11.reuse, 0x2 ;  /* 0x0000000b0f088211 */ /* 0x084fe400078a10ff */
[----:B------:R-:W-:Y:S01]  /*1a550*/  SHF.R.S32.HI R21, RZ, 0x1f, R237 ;  /* 0x0000001fff157819 */ /* 0x000fe200000114ed */
[----:B------:R2:W-:Y:S01]  /*1a560*/  @!P1 ST.E.64 desc[UR38][R4.64], R132 ;  /* 0x0000008404009985 */ /* 0x0005e2000c101b26 */
[----:B------:R-:W-:Y:S02]  /*1a570*/  SHF.R.S32.HI R20, RZ, 0x1f, R20 ;  /* 0x0000001fff147819 */ /* 0x000fe40000011414 */
[----:B-1----:R-:W-:-:S02]  /*1a580*/  @!P4 LEA R12, P1, R14, R11, 0x2 ;  /* 0x0000000b0e0cc211 */ /* 0x002fc400078210ff */
[----:B------:R-:W-:Y:S01]  /*1a590*/  @!P0 LEA.HI.X R9, R15, R10, R20, 0x2, P5 ;  /* 0x0000000a0f098211 */ /* 0x000fe200028f1414 */
[----:B------:R-:W-:Y:S01]  /*1a5a0*/  VIADD R15, R205, 0xe8 ;  /* 0x000000e8cd0f7836 */ /* 0x000fe20000000000 */
[----:B------:R-:W-:-:S03]  /*1a5b0*/  SHF.R.S32.HI R20, RZ, 0x1f, R236 ;  /* 0x0000001fff147819 */ /* 0x000fc600000114ec */
[----:B------:R3:W-:Y:S01]  /*1a5c0*/  @!P0 ST.E.64 desc[UR38][R8.64], R136 ;  /* 0x0000008808008985 */ /* 0x0007e2000c101b26 */
[----:B------:R-:W-:Y:S02]  /*1a5d0*/  SHF.R.S32.HI R15, RZ, 0x1f, R15 ;  /* 0x0000001fff0f7819 */ /* 0x000fe4000001140f */
[CC--:B--2---:R-:W-:Y:S02]  /*1a5e0*/  @!P2 LEA R4, P5, R237.reuse, R11.reuse, 0x2 ;  /* 0x0000000bed04a211 */ /* 0x0c4fe400078a10ff */
[-C--:B------:R-:W-:Y:S02]  /*1a5f0*/  @!P4 LEA.HI.X R13, R14, R10.reuse, R15, 0x2, P1 ;  /* 0x0000000a0e0dc211 */ /* 0x080fe400008f140f */
[C---:B------:R-:W-:Y:S02]  /*1a600*/  @!P3 LEA R14, P1, R236.reuse, R11, 0x2 ;  /* 0x0000000bec0eb211 */ /* 0x040fe400078210ff */
[-C--:B------:R-:W-:Y:S01]  /*1a610*/  @!P2 LEA.HI.X R5, R237, R10.reuse, R21, 0x2, P5 ;  /* 0x0000000aed05a211 */ /* 0x080fe200028f1415 */
[----:B------:R3:W-:Y:S01]  /*1a620*/  @!P4 ST.E.64 desc[UR38][R12.64], R140 ;  /* 0x0000008c0c00c985 */ /* 0x0007e2000c101b26 */
[----:B------:R-:W-:-:S03]  /*1a630*/  @!P3 LEA.HI.X R15, R236, R10, R20, 0x2, P1 ;  /* 0x0000000aec0fb211 */ /* 0x000fc600008f1414 */
[----:B------:R3:W-:Y:S04]  /*1a640*/  @!P2 ST.E.64 desc[UR38][R4.64], R144 ;  /* 0x000000900400a985 */ /* 0x0007e8000c101b26 */
[----:B------:R3:W-:Y:S02]  /*1a650*/  @!P3 ST.E.64 desc[UR38][R14.64], R148 ;  /* 0x000000940e00b985 */ /* 0x0007e4000c101b26 */
.L_x_2856:
[----:B------:R-:W-:Y:S05]  /*1a660*/  BSYNC B1 ;  /* 0x0000000000017941 */ /* 0x000fea0003800000 */
.L_x_2855:
[----:B------:R-:W-:-:S03]  /*1a670*/  UMOV UR4, 0xffffffff ;  /* 0xffffffff00047882 */ /* 0x000fc60000000000 */
[----:B------:R-:W-:Y:S05]  /*1a680*/  BRA.DIV UR4, `(.L_x_2857) ;  /* 0x000000be04947947 */ /* 0x000fea000b800000 */
[----:B-1----:R1:W4:Y:S04]  /*1a690*/  SHFL.IDX PT, R10, R6, 0x1, 0x1c1f ;  /* 0x003c1f00060a7f89 */ /* 0x00232800000e0000 */
[----:B---3--:R1:W3:Y:S02]  /*1a6a0*/  SHFL.IDX PT, R14, R3, 0x1, 0x1c1f ;  /* 0x003c1f00030e7f89 */ /* 0x0082e400000e0000 */
.L_x_3104:
[----:B------:R-:W-:-:S13]  /*1a6b0*/  ISETP.GE.AND P0, PT, R7, R0, PT ;  /* 0x000000000700720c */ /* 0x000fda0003f06270 */
[----:B------:R-:W-:Y:S05]  /*1a6c0*/  @P0 BRA `(.L_x_2853) ;  /* 0x0000001c00480947 */ /* 0x000fea0003800000 */
[----:B------:R-:W-:Y:S01]  /*1a6d0*/  ULDC UR4, c[0x0][0xac8] ;  /* 0x0002b20000047ab9 */ /* 0x000fe20000000800 */
[C---:B------:R-:W-:Y:S01]  /*1a6e0*/  VIADD R9, R205.reuse, 0x8 ;  /* 0x00000008cd097836 */ /* 0x040fe20000000000 */
[C---:B------:R-:W-:Y:S01]  /*1a6f0*/  ISETP.GE.AND P2, PT, R205.reuse, UR4, PT ;  /* 0x00000004cd007c0c */ /* 0x040fe2000bf46270 */
[C---:B01----:R-:W-:Y:S02]  /*1a700*/  VIADD R3, R205.reuse, 0x10 ;  /* 0x00000010cd037836 */ /* 0x043fe40000000000 */
[----:B------:R-:W-:Y:S01]  /*1a710*/  VIADD R12, R205, 0x18 ;  /* 0x00000018cd0c7836 */ /* 0x000fe20000000000 */
[----:B------:R-:W-:Y:S01]  /*1a720*/  ISETP.GE.AND P3, PT, R9, UR4, PT ;  /* 0x0000000409007c0c */ /* 0x000fe2000bf66270 */
[----:B------:R-:W-:Y:S01]  /*1a730*/  VIADD R13, R205, 0x8 ;  /* 0x00000008cd0d7836 */ /* 0x000fe20000000000 */
[----:B------:R-:W-:Y:S01]  /*1a740*/  ISETP.GE.AND P1, PT, R3, UR4, PT ;  /* 0x0000000403007c0c */ /* 0x000fe2000bf26270 */
[C---:B------:R-:W-:Y:S01]  /*1a750*/  VIADD R8, R205.reuse, 0x20 ;  /* 0x00000020cd087836 */ /* 0x040fe20000000000 */
[----:B------:R-:W-:Y:S01]  /*1a760*/  ISETP.GE.AND P0, PT, R12, UR4, PT ;  /* 0x000000040c007c0c */ /* 0x000fe2000bf06270 */
[C---:B--2---:R-:W-:Y:S01]  /*1a770*/  VIADD R11, R205.reuse, 0x10 ;  /* 0x00000010cd0b7836 */ /* 0x044fe20000000000 */
[----:B------:R-:W-:Y:S01]  /*1a780*/  SHF.R.S32.HI R13, RZ, 0x1f, R13 ;  /* 0x0000001fff0d7819 */ /* 0x000fe2000001140d */
[----:B------:R-:W-:-:S02]  /*1a790*/  VIADD R24, R205, 0x68 ;  /* 0x00000068cd187836 */ /* 0x000fc40000000000 */
[----:B---3--:R-:W-:Y:S01]  /*1a7a0*/  @!P2 IMAD.MOV.U32 R4, RZ, RZ, R14 ;  /* 0x000000ffff04a224 */ /* 0x008fe200078e000e */
[----:B------:R-:W-:Y:S01]  /*1a7b0*/  SHF.R.S32.HI R11, RZ, 0x1f, R11 ;  /* 0x0000001fff0b7819 */ /* 0x000fe2000001140b */
[----:B----4-:R-:W-:Y:S02]  /*1a7c0*/  @!P2 IMAD.MOV.U32 R5, RZ, RZ, R10 ;  /* 0x000000ffff05a224 */ /* 0x010fe400078e000a */
[----:B------:R-:W-:Y:S01]  /*1a7d0*/  @!P3 LEA R6, P4, R9, R14, 0x2 ;  /* 0x0000000e0906b211 */ /* 0x000fe200078810ff */
[C---:B------:R-:W-:Y:S02]  /*1a7e0*/  VIADD R15, R205.reuse, 0x58 ;  /* 0x00000058cd0f7836 */ /* 0x040fe40000000000 */
[----:B------:R-:W-:Y:S01]  /*1a7f0*/  @!P2 IMAD.WIDE R4, R205, 0x4, R4 ;  /* 0x00000004cd04a825 */ /* 0x000fe200078e0204 */
[----:B------:R-:W-:Y:S02]  /*1a800*/  @!P3 LEA.HI.X R7, R9, R10, R13, 0x2, P4 ;  /* 0x0000000a0907b211 */ /* 0x000fe400020f140d */
[----:B------:R-:W-:Y:S01]  /*1a810*/  SHF.R.S32.HI R15, RZ, 0x1f, R15 ;  /* 0x0000001fff0f7819 */ /* 0x000fe2000001140f */
[C---:B------:R-:W-:Y:S01]  /*1a820*/  VIADD R9, R205.reuse, 0x28 ;  /* 0x00000028cd097836 */ /* 0x040fe20000000000 */
[----:B------:R0:W-:Y:S01]  /*1a830*/  @!P2 ST.E.64 desc[UR38][R4.64], R26 ;  /* 0x0000001a0400a985 */ /* 0x0001e2000c101b26 */
[----:B------:R-:W-:Y:S01]  /*1a840*/  ISETP.GE.AND P2, PT, R8, UR4, PT ;  /* 0x0000000408007c0c */ /* 0x000fe2000bf46270 */
[----:B------:R-:W-:-:S02]  /*1a850*/  VIADD R13, R205, 0x18 ;  /* 0x00000018cd0d7836 */ /* 0x000fc40000000000 */
[----:B------:R1:W-:Y:S01]  /*1a860*/  @!P3 ST.E.64 desc[UR38][R6.64], R30 ;  /* 0x0000001e0600b985 */ /* 0x0003e2000c101b26 */
[----:B------:R-:W-:Y:S01]  /*1a870*/  ISETP.GE.AND P3, PT, R9, UR4, PT ;  /* 0x0000000409007c0c */ /* 0x000fe2000bf66270 */
[C---:B------:R-:W-:Y:S01]  /*1a880*/  VIADD R25, R205.reuse, 0x78 ;  /* 0x00000078cd197836 */ /* 0x040fe20000000000 */
[----:B------:R-:W-:Y:S01]  /*1a890*/  SHF.R.S32.HI R13, RZ, 0x1f, R13 ;  /* 0x0000001fff0d7819 */ /* 0x000fe2000001140d */
[C---:B------:R-:W-:Y:S02]  /*1a8a0*/  VIADD R28, R205.reuse, 0x68 ;  /* 0x00000068cd1c7836 */ /* 0x040fe40000000000 */
[----:B------:R-:W-:-:S03]  /*1a8b0*/  VIADD R29, R205, 0x98 ;  /* 0x00000098cd1d7836 */ /* 0x000fc60000000000 */
[----:B------:R-:W-:Y:S02]  /*1a8c0*/  SHF.R.S32.HI R28, RZ, 0x1f, R28 ;  /* 0x0000001fff1c7819 */ /* 0x000fe4000001141c */
[C---:B0-----:R-:W-:Y:S02]  /*1a8d0*/  @!P1 LEA R4, P5, R3.reuse, R14, 0x2 ;  /* 0x0000000e03049211 */ /* 0x041fe400078a10ff */
[----:B------:R-:W-:Y:S02]  /*1a8e0*/  SHF.R.S32.HI R29, RZ, 0x1f, R29 ;  /* 0x0000001fff1d7819 */ /* 0x000fe4000001141d */
[----:B------:R-:W-:Y:S01]  /*1a8f0*/  @!P1 LEA.HI.X R5, R3, R10, R11, 0x2, P5 ;  /* 0x0000000a03059211 */ /* 0x000fe200028f140b */
[C---:B------:R-:W-:Y:S01]  /*1a900*/  VIADD R3, R205.reuse, 0x30 ;  /* 0x00000030cd037836 */ /* 0x040fe20000000000 */
[----:B-1----:R-:W-:Y:S01]  /*1a910*/  @!P0 LEA R6, P4, R12, R14, 0x2 ;  /* 0x0000000e0c068211 */ /* 0x002fe200078810ff */
[----:B------:R-:W-:Y:S02]  /*1a920*/  VIADD R11, R205, 0x20 ;  /* 0x00000020cd0b7836 */ /* 0x000fe40000000000 */
[----:B------:R0:W-:Y:S01]  /*1a930*/  @!P1 ST.E.64 desc[UR38][R4.64], R34 ;  /* 0x0000002204009985 */ /* 0x0001e2000c101b26 */
[----:B------:R-:W-:-:S02]  /*1a940*/  ISETP.GE.AND P1, PT, R3, UR4, PT ;  /* 0x0000000403007c0c */ /* 0x000fc4000bf26270 */
[----:B------:R-:W-:Y:S02]  /*1a950*/  SHF.R.S32.HI R11, RZ, 0x1f, R11 ;  /* 0x0000001fff0b7819 */ /* 0x000fe4000001140b */
[----:B------:R-:W-:Y:S01]  /*1a960*/  @!P0 LEA.HI.X R7, R12, R10, R13, 0x2, P4 ;  /* 0x0000000a0c078211 */ /* 0x000fe200020f140d */
[C---:B------:R-:W-:Y:S02]  /*1a970*/  VIADD R12, R205.reuse, 0x38 ;  /* 0x00000038cd0c7836 */ /* 0x040fe40000000000 */
[----:B------:R-:W-:Y:S02]  /*1a980*/  VIADD R13, R205, 0x28 ;  /* 0x00000028cd0d7836 */ /* 0x000fe40000000000 */
[----:B------:R1:W-:Y:S01]  /*1a990*/  @!P0 ST.E.64 desc[UR38][R6.64], R38 ;  /* 0x0000002606008985 */ /* 0x0003e2000c101b26 */
[----:B------:R-:W-:Y:S02]  /*1a9a0*/  ISETP.GE.AND P0, PT, R12, UR4, PT ;  /* 0x000000040c007c0c */ /* 0x000fe4000bf06270 */
[----:B------:R-:W-:-:S02]  /*1a9b0*/  SHF.R.S32.HI R13, RZ, 0x1f, R13 ;  /* 0x0000001fff0d7819 */ /* 0x000fc4000001140d */
[----:B0-----:R-:W-:-:S04]  /*1a9c0*/  @!P2 LEA R4, P5, R8, R14, 0x2 ;  /* 0x0000000e0804a211 */ /* 0x001fc800078a10ff */
[----:B------:R-:W-:Y:S01]  /*1a9d0*/  @!P2 LEA.HI.X R5, R8, R10, R11, 0x2, P5 ;  /* 0x0000000a0805a211 */ /* 0x000fe200028f140b */
[C---:B------:R-:W-:Y:S02]  /*1a9e0*/  VIADD R8, R205.reuse, 0x40 ;  /* 0x00000040cd087836 */ /* 0x040fe40000000000 */
[----:B------:R-:W-:Y:S01]  /*1a9f0*/  VIADD R11, R205, 0x30 ;  /* 0x00000030cd0b7836 */ /* 0x000fe20000000000 */
[C---:B-1----:R-:W-:Y:S01]  /*1aa00*/  @!P3 LEA R6, P4, R9.reuse, R14, 0x2 ;  /* 0x0000000e0906b211 */ /* 0x042fe200078810ff */
        /* <DEDUP_REMOVED lines=9> */
[----:B0-----:R-:W-:-:S04]  /*1aaa0*/  @!P1 LEA R4, P5, R3, R14, 0x2 ;  /* 0x0000000e03049211 */ /* 0x001fc800078a10ff */
[----:B------:R-:W-:Y:S01]  /*1aab0*/  @!P1 LEA.HI.X R5, R3, R10, R11, 0x2, P5 ;  /* 0x0000000a03059211 */ /* 0x000fe200028f140b */
[C---:B------:R-:W-:Y:S02]  /*1aac0*/  VIADD R3, R205.reuse, 0x50 ;  /* 0x00000050cd037836 */ /* 0x040fe40000000000 */
[----:B------:R-:W-:Y:S01]  /*1aad0*/  VIADD R11, R205, 0x40 ;  /* 0x00000040cd0b7836 */ /* 0x000fe20000000000 */
[C---:B-1----:R-:W-:Y:S01]  /*1aae0*/  @!P0 LEA R6, P4, R12.reuse, R14, 0x2 ;  /* 0x0000000e0c068211 */ /* 0x042fe200078810ff */
        /* <DEDUP_REMOVED lines=12> */
[----:B------:R-:W-:Y:S01]  /*1abb0*/  VIADD R8, R205, 0x50 ;  /* 0x00000050cd087836 */ /* 0x000fe20000000000 */
[----:B-1----:R-:W-:Y:S01]  /*1abc0*/  @!P3 LEA R6, P4, R9, R14, 0x2 ;  /* 0x0000000e0906b211 */ /* 0x002fe200078810ff */
[----:B------:R0:W-:Y:S01]  /*1abd0*/  @!P2 ST.E.64 desc[UR38][R4.64], R58 ;  /* 0x0000003a0400a985 */ /* 0x0001e2000c101b26 */
[----:B------:R-:W-:Y:S02]  /*1abe0*/  ISETP.GE.AND P2, PT, R11, UR4, PT ;  /* 0x000000040b007c0c */ /* 0x000fe4000bf46270 */
[----:B------:R-:W-:Y:S01]  /*1abf0*/  @!P3 LEA.HI.X R7, R9, R10, R12, 0x2, P4 ;  /* 0x0000000a0907b211 */ /* 0x000fe200020f140c */
[----:B------:R-:W-:Y:S01]  /*1ac00*/  VIADD R12, R205, 0x60 ;  /* 0x00000060cd0c7836 */ /* 0x000fe20000000000 */
[----:B------:R-:W-:-:S03]  /*1ac10*/  SHF.R.S32.HI R8, RZ, 0x1f, R8 ;  /* 0x0000001fff087819 */ /* 0x000fc60000011408 */
[----:B------:R1:W-:Y:S01]  /*1ac20*/  @!P3 ST.E.64 desc[UR38][R6.64], R62 ;  /* 0x0000003e0600b985 */ /* 0x0003e2000c101b26 */
[----:B------:R-:W-:Y:S02]  /*1ac30*/  ISETP.GE.AND P3, PT, R24, UR4, PT ;  /* 0x0000000418007c0c */ /* 0x000fe4000bf66270 */
[----:B------:R-:W-:Y:S02]  /*1ac40*/  SHF.R.S32.HI R12, RZ, 0x1f, R12 ;  /* 0x0000001fff0c7819 */ /* 0x000fe4000001140c */
[----:B0-----:R-:W-:-:S04]  /*1ac50*/  @!P1 LEA R4, P5, R3, R14, 0x2 ;  /* 0x0000000e03049211 */ /* 0x001fc800078a10ff */
[----:B------:R-:W-:Y:S01]  /*1ac60*/  @!P1 LEA.HI.X R5, R3, R10, R8, 0x2, P5 ;  /* 0x0000000a03059211 */ /* 0x000fe200028f1408 */
[----:B------:R-:W-:Y:S01]  /*1ac70*/  VIADD R3, R205, 0x70 ;  /* 0x00000070cd037836 */ /* 0x000fe20000000000 */
[-C--:B------:R-:W-:Y:S02]  /*1ac80*/  @!P2 LEA R8, P5, R11, R14.reuse, 0x2 ;  /* 0x0000000e0b08a211 */ /* 0x080fe400078a10ff */
[----:B-1----:R-:W-:Y:S01]  /*1ac90*/  @!P0 LEA R6, P4, R13, R14, 0x2 ;  /* 0x0000000e0d068211 */ /* 0x002fe200078810ff */
        /* <DEDUP_REMOVED lines=9> */
[----:B------:R-:W-:Y:S01]  /*1ad30*/  @!P3 LEA.HI.X R13, R24, R10, R28, 0x2, P4 ;  /* 0x0000000a180db211 */ /* 0x000fe200020f141c */
[----:B------:R2:W-:Y:S01]  /*1ad40*/  @!P2 ST.E.64 desc[UR38][R8.64], R74 ;  /* 0x0000004a0800a985 */ /* 0x0005e2000c101b26 */
[----:B------:R-:W-:Y:S01]  /*1ad50*/  ISETP.GE.AND P2, PT, R11, UR4, PT ;  /* 0x000000040b007c0c */ /* 0x000fe2000bf46270 */
[C---:B------:R-:W-:Y:S01]  /*1ad60*/  VIADD R24, R205.reuse, 0x88 ;  /* 0x00000088cd187836 */ /* 0x040fe20000000000 */
[----:B------:R-:W-:Y:S01]  /*1ad70*/  SHF.R.S32.HI R15, RZ, 0x1f, R15 ;  /* 0x0000001fff0f7819 */ /* 0x000fe2000001140f */
[----:B------:R-:W-:Y:S01]  /*1ad80*/  VIADD R28, R205, 0x78 ;  /* 0x00000078cd1c7836 */ /* 0x000fe20000000000 */
[C---:B------:R-:W-:Y:S01]  /*1ad90*/  @!P1 LEA R20, P5, R3.reuse, R14, 0x2 ;  /* 0x0000000e03149211 */ /* 0x040fe200078a10ff */
[----:B------:R3:W-:Y:S01]  /*1ada0*/  @!P3 ST.E.64 desc[UR38][R12.64], R78 ;  /* 0x0000004e0c00b985 */ /* 0x0007e2000c101b26 */
[----:B------:R-:W-:Y:S02]  /*1adb0*/  ISETP.GE.AND P3, PT, R24, UR4, PT ;  /* 0x0000000418007c0c */ /* 0x000fe4000bf66270 */
[----:B------:R-:W-:Y:S01]  /*1adc0*/  @!P1 LEA.HI.X R21, R3, R10, R15, 0x2, P5 ;  /* 0x0000000a03159211 */ /* 0x000fe200028f140f */
[----:B------:R-:W-:Y:S01]  /*1add0*/  VIADD R3, R205, 0x90 ;  /* 0x00000090cd037836 */ /* 0x000fe20000000000 */
[----:B0-----:R-:W-:Y:S01]  /*1ade0*/  @!P0 LEA R4, P4, R25, R14, 0x2 ;  /* 0x0000000e19048211 */ /* 0x001fe200078810ff */
[----:B------:R-:W-:Y:S01]  /*1adf0*/  VIADD R15, R205, 0x80 ;  /* 0x00000080cd0f7836 */ /* 0x000fe20000000000 */
[----:B------:R-:W-:Y:S01]  /*1ae00*/  SHF.R.S32.HI R28, RZ, 0x1f, R28 ;  /* 0x0000001fff1c7819 */ /* 0x000fe2000001141c */
[----:B------:R0:W-:Y:S01]  /*1ae10*/  @!P1 ST.E.64 desc[UR38][R20.64], R82 ;  /* 0x0000005214009985 */ /* 0x0001e2000c101b26 */
[----:B------:R-:W-:-:S02]  /*1ae20*/  ISETP.GE.AND P1, PT, R3, UR4, PT ;  /* 0x0000000403007c0c */ /* 0x000fc4000bf26270 */
[----:B------:R-:W-:Y:S02]  /*1ae30*/  SHF.R.S32.HI R15, RZ, 0x1f, R15 ;  /* 0x0000001fff0f7819 */ /* 0x000fe4000001140f */
[----:B-1----:R-:W-:Y:S02]  /*1ae40*/  @!P2 LEA R6, P5, R11, R14, 0x2 ;  /* 0x0000000e0b06a211 */ /* 0x002fe400078a10ff */
[-C--:B------:R-:W-:Y:S01]  /*1ae50*/  @!P0 LEA.HI.X R5, R25, R10.reuse, R28, 0x2, P4 ;  /* 0x0000000a19058211 */ /* 0x080fe200020f141c */
[----:B------:R-:W-:Y:S01]  /*1ae60*/  VIADD R25, R205, 0x98 ;  /* 0x00000098cd197836 */ /* 0x000fe20000000000 */
[----:B------:R-:W-:Y:S01]  /*1ae70*/  @!P2 LEA.HI.X R7, R11, R10, R15, 0x2, P5 ;  /* 0x0000000a0b07a211 */ /* 0x000fe200028f140f */
[C---:B------:R-:W-:Y:S01]  /*1ae80*/  VIADD R28, R205.reuse, 0x88 ;  /* 0x00000088cd1c7836 */ /* 0x040fe20000000000 */
[----:B--2---:R-:W-:Y:S01]  /*1ae90*/  @!P3 LEA R8, P4, R24, R14, 0x2 ;  /* 0x0000000e1808b211 */ /* 0x004fe200078810ff */
[----:B------:R-:W-:Y:S01]  /*1aea0*/  VIADD R11, R205, 0xa0 ;  /* 0x000000a0cd0b7836 */ /* 0x000fe20000000000 */
[----:B------:R1:W-:Y:S01]  /*1aeb0*/  @!P0 ST.E.64 desc[UR38][R4.64], R86 ;  /* 0x0000005604008985 */ /* 0x0003e2000c101b26 */
[----:B------:R-:W-:Y:S01]  /*1aec0*/  ISETP.GE.AND P0, PT, R25, UR4, PT ;  /* 0x0000000419007c0c */ /* 0x000fe2000bf06270 */
[----:B------:R-:W-:Y:S01]  /*1aed0*/  VIADD R15, R205, 0x90 ;  /* 0x00000090cd0f7836 */ /* 0x000fe20000000000 */
[----:B------:R-:W-:Y:S01]  /*1aee0*/  SHF.R.S32.HI R28, RZ, 0x1f, R28 ;  /* 0x0000001fff1c7819 */ /* 0x000fe2000001141c */
[----:B------:R2:W-:Y:S01]  /*1aef0*/  @!P2 ST.E.64 desc[UR38][R6.64], R90 ;  /* 0x0000005a0600a985 */ /* 0x0005e2000c101b26 */
[----:B------:R-:W-:-:S02]  /*1af00*/  ISETP.GE.AND P2, PT, R11, UR4, PT ;  /* 0x000000040b007c0c */ /* 0x000fc4000bf46270 */
[----:B------:R-:W-:Y:S01]  /*1af10*/  @!P3 LEA.HI.X R9, R24, R10, R28, 0x2, P4 ;  /* 0x0000000a1809b211 */ /* 0x000fe200020f141c */
[C---:B------:R-:W-:Y:S01]  /*1af20*/  VIADD R28, R205.reuse, 0xa8 ;  /* 0x000000a8cd1c7836 */ /* 0x040fe20000000000 */
[----:B------:R-:W-:Y:S01]  /*1af30*/  SHF.R.S32.HI R15, RZ, 0x1f, R15 ;  /* 0x0000001fff0f7819 */ /* 0x000fe2000001140f */
[----:B------:R-:W-:Y:S01]  /*1af40*/  VIADD R24, R205, 0xa0 ;  /* 0x000000a0cd187836 */ /* 0x000fe20000000000 */
[C---:B---3--:R-:W-:Y:S01]  /*1af50*/  @!P1 LEA R12, P5, R3.reuse, R14, 0x2 ;  /* 0x0000000e030c9211 */ /* 0x048fe200078a10ff */
[----:B------:R3:W-:Y:S01]  /*1af60*/  @!P3 ST.E.64 desc[UR38][R8.64], R94 ;  /* 0x0000005e0800b985 */ /* 0x0007e2000c101b26 */
[----:B------:R-:W-:Y:S02]  /*1af70*/  ISETP.GE.AND P4, PT, R28, UR4, PT ;  /* 0x000000041c007c0c */ /* 0x000fe4000bf86270 */
[----:B------:R-:W-:Y:S01]  /*1af80*/  @!P1 LEA.HI.X R13, R3, R10, R15, 0x2, P5 ;  /* 0x0000000a030d9211 */ /* 0x000fe200028f140f */
[----:B------:R-:W-:Y:S01]  /*1af90*/  VIADD R15, R205, 0xb0 ;  /* 0x000000b0cd0f7836 */ /* 0x000fe20000000000 */
[-C--:B0-----:R-:W-:Y:S01]  /*1afa0*/  @!P0 LEA R20, P5, R25, R14.reuse, 0x2 ;  /* 0x0000000e19148211 */ /* 0x081fe200078a10ff */
[----:B------:R-:W-:Y:S01]  /*1afb0*/  VIADD R3, R205, 0xb8 ;  /* 0x000000b8cd037836 */ /* 0x000fe20000000000 */
[----:B------:R-:W-:Y:S01]  /*1afc0*/  SHF.R.S32.HI R24, RZ, 0x1f, R24 ;  /* 0x0000001fff187819 */ /* 0x000fe20000011418 */
[----:B------:R0:W-:Y:S01]  /*1afd0*/  @!P1 ST.E.64 desc[UR38][R12.64], R98 ;  /* 0x000000620c009985 */ /* 0x0001e2000c101b26 */
[----:B-1----:R-:W-:-:S02]  /*1afe0*/  @!P2 LEA R4, P1, R11, R14, 0x2 ;  /* 0x0000000e0b04a211 */ /* 0x002fc400078210ff */
[----:B------:R-:W-:Y:S02]  /*1aff0*/  ISETP.GE.AND P3, PT, R15, UR4, PT ;  /* 0x000000040f007c0c */ /* 0x000fe4000bf66270 */
[-C--:B------:R-:W-:Y:S01]  /*1b000*/  @!P0 LEA.HI.X R21, R25, R10.reuse, R29, 0x2, P5 ;  /* 0x0000000a19158211 */ /* 0x080fe200028f141d */
[----:B------:R-:W-:Y:S01]  /*1b010*/  VIADD R29, R205, 0xa8 ;  /* 0x000000a8cd1d7836 */ /* 0x000fe20000000000 */
[----:B------:R-:W-:Y:S01]  /*1b020*/  @!P2 LEA.HI.X R5, R11, R10, R24, 0x2, P1 ;  /* 0x0000000a0b05a211 */ /* 0x000fe200008f1418 */
[----:B------:R-:W-:Y:S01]  /*1b030*/  VIADD R25, R205, 0xc8 ;  /* 0x000000c8cd197836 */ /* 0x000fe20000000000 */
[----:B------:R-:W-:Y:S01]  /*1b040*/  ISETP.GE.AND P1, PT, R3, UR4, PT ;  /* 0x0000000403007c0c */ /* 0x000fe2000bf26270 */
[----:B------:R-:W-:Y:S01]  /*1b050*/  @!P0 ST.E.64 desc[UR38][R20.64], R102 ;  /* 0x0000006614008985 */ /* 0x000fe2000c101b26 */
[-C--:B--2---:R-:W-:Y:S01]  /*1b060*/  @!P4 LEA R6, P0, R28, R14.reuse, 0x2 ;  /* 0x0000000e1c06c211 */ /* 0x084fe200078010ff */
[C---:B------:R-:W-:Y:S01]  /*1b070*/  VIADD R24, R205.reuse, 0xb0 ;  /* 0x000000b0cd187836 */ /* 0x040fe20000000000 */
[----:B------:R-:W-:Y:S01]  /*1b080*/  SHF.R.S32.HI R29, RZ, 0x1f, R29 ;  /* 0x0000001fff1d7819 */ /* 0x000fe2000001141d */
[----:B------:R-:W-:Y:S01]  /*1b090*/  VIADD R11, R205, 0xc0 ;  /* 0x000000c0cd0b7836 */ /* 0x000fe20000000000 */
[----:B------:R1:W-:Y:S01]  /*1b0a0*/  @!P2 ST.E.64 desc[UR38][R4.64], R106 ;  /* 0x0000006a0400a985 */ /* 0x0003e2000c101b26 */
[----:B---3--:R-:W-:-:S02]  /*1b0b0*/  @!P3 LEA R8, P5, R15, R14, 0x2 ;  /* 0x0000000e0f08b211 */ /* 0x008fc400078a10ff */
[----:B------:R-:W-:Y:S01]  /*1b0c0*/  @!P4 LEA.HI.X R7, R28, R10, R29, 0x2, P0 ;  /* 0x0000000a1c07c211 */ /* 0x000fe200000f141d */
[----:B------:R-:W-:Y:S01]  /*1b0d0*/  VIADD R28, R205, 0xb8 ;  /* 0x000000b8cd1c7836 */ /* 0x000fe20000000000 */
[----:B------:R-:W-:Y:S02]  /*1b0e0*/  SHF.R.S32.HI R24, RZ, 0x1f, R24 ;  /* 0x0000001fff187819 */ /* 0x000fe40000011418 */
[----:B------:R-:W-:Y:S01]  /*1b0f0*/  ISETP.GE.AND P0, PT, R25, UR4, PT ;  /* 0x0000000419007c0c */ /* 0x000fe2000bf06270 */
[----:B------:R2:W-:Y:S01]  /*1b100*/  @!P4 ST.E.64 desc[UR38][R6.64], R110 ;  /* 0x0000006e0600c985 */ /* 0x0005e2000c101b26 */
[----:B------:R-:W-:Y:S02]  /*1b110*/  ISETP.GE.AND P2, PT, R11, UR4, PT ;  /* 0x000000040b007c0c */ /* 0x000fe4000bf46270 */
[----:B0-----:R-:W-:Y:S02]  /*1b120*/  @!P1 LEA R12, P4, R3, R14, 0x2 ;  /* 0x0000000e030c9211 */ /* 0x001fe400078810ff */
[----:B------:R-:W-:-:S02]  /*1b130*/  SHF.R.S32.HI R28, RZ, 0x1f, R28 ;  /* 0x0000001fff1c7819 */ /* 0x000fc4000001141c */
[-C--:B------:R-:W-:Y:S01]  /*1b140*/  @!P3 LEA.HI.X R9, R15, R10.reuse, R24, 0x2, P5 ;  /* 0x0000000a0f09b211 */ /* 0x080fe200028f1418 */
[----:B------:R-:W-:Y:S01]  /*1b150*/  VIADD R15, R205, 0xd0 ;  /* 0x000000d0cd0f7836 */ /* 0x000fe20000000000 */
[----:B------:R-:W-:Y:S01]  /*1b160*/  @!P1 LEA.HI.X R13, R3, R10, R28, 0x2, P4 ;  /* 0x0000000a030d9211 */ /* 0x000fe200020f141c */
[----:B------:R-:W-:Y:S02]  /*1b170*/  VIADD R28, R205, 0xc8 ;  /* 0x000000c8cd1c7836 */ /* 0x000fe40000000000 */
[----:B------:R0:W-:Y:S01]  /*1b180*/  @!P3 ST.E.64 desc[UR38][R8.64], R114 ;  /* 0x000000720800b985 */ /* 0x0001e2000c101b26 */
[----:B------:R-:W-:Y:S01]  /*1b190*/  ISETP.GE.AND P3, PT, R15, UR4, PT ;  /* 0x000000040f007c0c */ /* 0x000fe2000bf66270 */
[----:B------:R-:W-:Y:S01]  /*1b1a0*/  VIADD R24, R205, 0xc0 ;  /* 0x000000c0cd187836 */ /* 0x000fe20000000000 */
[-C--:B-1----:R-:W-:Y:S01]  /*1b1b0*/  @!P0 LEA R4, P4, R25, R14.reuse, 0x2 ;  /* 0x0000000e19048211 */ /* 0x082fe200078810ff */
[----:B------:R-:W-:Y:S01]  /*1b1c0*/  VIADD R3, R205, 0xd8 ;  /* 0x000000d8cd037836 */ /* 0x000fe20000000000 */
[----:B------:R-:W-:Y:S01]  /*1b1d0*/  SHF.R.S32.HI R28, RZ, 0x1f, R28 ;  /* 0x0000001fff1c7819 */ /* 0x000fe2000001141c */
[----:B------:R1:W-:Y:S01]  /*1b1e0*/  @!P1 ST.E.64 desc[UR38][R12.64], R118 ;  /* 0x000000760c009985 */ /* 0x0003e2000c101b26 */
[----:B------:R-:W-:-:S02]  /*1b1f0*/  @!P2 LEA R20, P5, R11, R14, 0x2 ;  /* 0x0000000e0b14a211 */ /* 0x000fc400078a10ff */
[----:B------:R-:W-:Y:S02]  /*1b200*/  SHF.R.S32.HI R24, RZ, 0x1f, R24 ;  /* 0x0000001fff187819 */ /* 0x000fe40000011418 */
[-C--:B------:R-:W-:Y:S01]  /*1b210*/  @!P0 LEA.HI.X R5, R25, R10.reuse, R28, 0x2, P4 ;  /* 0x0000000a19058211 */ /* 0x080fe200020f141c */
[----:B------:R-:W-:Y:S01]  /*1b220*/  VIADD R25, R205, 0xd0 ;  /* 0x000000d0cd197836 */ /* 0x000fe20000000000 */
[----:B------:R-:W-:Y:S01]  /*1b230*/  @!P2 LEA.HI.X R21, R11, R10, R24, 0x2, P5 ;  /* 0x0000000a0b15a211 */ /* 0x000fe200028f1418 */
[----:B------:R-:W-:Y:S01]  /*1b240*/  VIADD R24, R205, 0xe0 ;  /* 0x000000e0cd187836 */ /* 0x000fe20000000000 */
[----:B------:R-:W-:Y:S01]  /*1b250*/  ISETP.GE.AND P1, PT, R3, UR4, PT ;  /* 0x0000000403007c0c */ /* 0x000fe2000bf26270 */
[----:B------:R-:W-:Y:S01]  /*1b260*/  VIADD R11, R205, 0xe8 ;  /* 0x000000e8cd0b7836 */ /* 0x000fe20000000000 */
[----:B------:R-:W-:Y:S01]  /*1b270*/  SHF.R.S32.HI R25, RZ, 0x1f, R25 ;  /* 0x0000001fff197819 */ /* 0x000fe20000011419 */
[----:B------:R3:W-:Y:S01]  /*1b280*/  @!P2 ST.E.64 desc[UR38][R20.64], R122 ;  /* 0x0000007a1400a985 */ /* 0x0007e2000c101b26 */
[----:B--2---:R-:W-:-:S02]  /*1b290*/  @!P3 LEA R6, P5, R15, R14, 0x2 ;  /* 0x0000000e0f06b211 */ /* 0x004fc400078a10ff */
[----:B------:R-:W-:Y:S01]  /*1b2a0*/  ISETP.GE.AND P4, PT, R24, UR4, PT ;  /* 0x0000000418007c0c */ /* 0x000fe2000bf86270 */
[----:B------:R2:W-:Y:S01]  /*1b2b0*/  @!P0 ST.E.64 desc[UR38][R4.64], R126 ;  /* 0x0000007e04008985 */ /* 0x0005e2000c101b26 */
[----:B------:R-:W-:Y:S01]  /*1b2c0*/  @!P3 LEA.HI.X R7, R15, R10, R25, 0x2, P5 ;  /* 0x0000000a0f07b211 */ /* 0x000fe200028f1419 */
[----:B------:R-:W-:Y:S01]  /*1b2d0*/  VIADD R15, R205, 0xd8 ;  /* 0x000000d8cd0f7836 */ /* 0x000fe20000000000 */
[----:B------:R-:W-:Y:S01]  /*1b2e0*/  ISETP.GE.AND P2, PT, R11, UR4, PT ;  /* 0x000000040b007c0c */ /* 0x000fe2000bf46270 */
[----:B------:R-:W-:Y:S01]  /*1b2f0*/  VIADD R25, R205, 0xe0 ;  /* 0x000000e0cd197836 */ /* 0x000fe20000000000 */
[----:B------:R-:W-:Y:S01]  /*1b300*/  ISETP.GE.AND P0, PT, R237, UR4, PT ;  /* 0x00000004ed007c0c */ /* 0x000fe2000bf06270 */
[----:B------:R2:W-:Y:S01]  /*1b310*/  @!P3 ST.E.64 desc[UR38][R6.64], R130 ;  /* 0x000000820600b985 */ /* 0x0005e2000c101b26 */
[----:B------:R-:W-:Y:S02]  /*1b320*/  SHF.R.S32.HI R15, RZ, 0x1f, R15 ;  /* 0x0000001fff0f7819 */ /* 0x000fe4000001140f */
[----:B0-----:R-:W-:-:S02]  /*1b330*/  @!P1 LEA R8, P5, R3, R14, 0x2 ;  /* 0x0000000e03089211 */ /* 0x001fc400078a10ff */
[----:B------:R-:W-:Y:S02]  /*1b340*/  SHF.R.S32.HI R25, RZ, 0x1f, R25 ;  /* 0x0000001fff197819 */ /* 0x000fe40000011419 */
[----:B------:R-:W-:Y:S01]  /*1b350*/  @!P1 LEA.HI.X R9, R3, R10, R15, 0x2, P5 ;  /* 0x0000000a03099211 */ /* 0x000fe200028f140f */
[----:B------:R-:W-:Y:S01]  /*1b360*/  VIADD R15, R205, 0xe8 ;  /* 0x000000e8cd0f7836 */ /* 0x000fe20000000000 */
[CC--:B-1----:R-:W-:Y:S02]  /*1b370*/  @!P4 LEA R12, P3, R24.reuse, R14.reuse, 0x2 ;  /* 0x0000000e180cc211 */ /* 0x0c2fe400078610ff */
[----:B---3--:R-:W-:Y:S01]  /*1b380*/  @!P2 LEA R20, P5, R11, R14, 0x2 ;  /* 0x0000000e0b14a211 */ /* 0x008fe200078a10ff */
[----:B------:R2:W-:Y:S01]  /*1b390*/  @!P1 ST.E.64 desc[UR38][R8.64], R134 ;  /* 0x0000008608009985 */ /* 0x0005e2000c101b26 */
[----:B------:R-:W-:Y:S02]  /*1b3a0*/  SHF.R.S32.HI R15, RZ, 0x1f, R15 ;  /* 0x0000001fff0f7819 */ /* 0x000fe4000001140f */
[----:B------:R-:W-:-:S02]  /*1b3b0*/  @!P4 LEA.HI.X R13, R24, R10, R25, 0x2, P3 ;  /* 0x0000000a180dc211 */ /* 0x000fc400018f1419 */
[----:B------:R-:W-:Y:S02]  /*1b3c0*/  SHF.R.S32.HI R3, RZ, 0x1f, R237 ;  /* 0x0000001fff037819 */ /* 0x000fe400000114ed */
[----:B------:R-:W-:Y:S01]  /*1b3d0*/  @!P0 LEA R24, P3, R237, R14, 0x2 ;  /* 0x0000000eed188211 */ /* 0x000fe200078610ff */
[----:B------:R2:W-:Y:S01]  /*1b3e0*/  @!P4 ST.E.64 desc[UR38][R12.64], R138 ;  /* 0x0000008a0c00c985 */ /* 0x0005e2000c101b26 */
[-C--:B------:R-:W-:Y:S02]  /*1b3f0*/  @!P2 LEA.HI.X R21, R11, R10.reuse, R15, 0x2, P5 ;  /* 0x0000000a0b15a211 */ /* 0x080fe400028f140f */
        /* <DEDUP_REMOVED lines=10> */
.L_x_2840:
[----:B------:R-:W-:Y:S01]  /*1b4a0*/  ULDC.64 UR4, c[0x0][0xc08] ;  /* 0x0003020000047ab9 */ /* 0x000fe20000000a00 */
[----:B------:R-:W4:Y:S01]  /*1b4b0*/  LDC.64 R4, c[0x0][0xc00] ;  /* 0x00030000ff047b82 */ /* 0x000f220000000a00 */
[----:B------:R-:W-:Y:S01]  /*1b4c0*/  ISETP.NE.U32.AND P0, PT, RZ, UR4, PT ;  /* 0x00000004ff007c0c */ /* 0x000fe2000bf05070 */
[----:B------:R-:W-:-:S03]  /*1b4d0*/  IMAD.MOV.U32 R3, RZ, RZ, RZ ;  /* 0x000000ffff037224 */ /* 0x000fc600078e00ff */
[----:B------:R-:W-:Y:S01]  /*1b4e0*/  ISETP.NE.AND.EX P1, PT, RZ, UR5, PT, P0 ;  /* 0x00000005ff007c0c */ /* 0x000fe2000bf25300 */
[----:B------:R-:W-:Y:S02]  /*1b4f0*/  ULDC.64 UR4, c[0x0][0xc00] ;  /* 0x0003000000047ab9 */ /* 0x000fe40000000a00 */
[----:B------:R-:W-:-:S04]  /*1b500*/  ISETP.NE.U32.AND P0, PT, RZ, UR4, PT ;  /* 0x00000004ff007c0c */ /* 0x000fc8000bf05070 */
[----:B------:R-:W-:-:S06]  /*1b510*/  ISETP.NE.AND.EX P0, PT, RZ, UR5, PT, P0 ;  /* 0x00000005ff007c0c */ /* 0x000fcc000bf05300 */
[----:B------:R-:W0:Y:S01]  /*1b520*/  @P1 LDC.64 R6, c[0x0][0xc08] ;  /* 0x00030200ff061b82 */ /* 0x000e220000000a00 */
[----:B------:R-:W-:Y:S02]  /*1b530*/  ULDC UR4, c[0x0][0xa88] ;  /* 0x0002a20000047ab9 */ /* 0x000fe40000000800 */
[----:B------:R-:W-:Y:S02]  /*1b540*/  IMAD.U32 R20, RZ, RZ, UR4 ;  /* 0x00000004ff147e24 */ /* 0x000fe4000f8e00ff */
[----:B----4-:R-:W-:-:S05]  /*1b550*/  IMAD.WIDE R4, R230, 0x4, R4 ;  /* 0x00000004e6047825 */ /* 0x010fca00078e0204 */
[----:B------:R4:W5:Y:S01]  /*1b560*/  @P0 LDG.E R3, desc[UR38][R4.64] ;  /* 0x0000002604030981 */ /* 0x000962000c1e1900 */
[----:B0-----:R-:W-:-:S05]  /*1b570*/  @P1 IMAD.WIDE R6, R230, 0x4, R6 ;  /* 0x00000004e6061825 */ /* 0x001fca00078e0206 */
[----:B------:R4:W5:Y:S01]  /*1b580*/  @P1 LDG.E R20, desc[UR38][R6.64] ;  /* 0x0000002606141981 */ /* 0x000962000c1e1900 */
[----:B------:R-:W-:Y:S02]  /*1b590*/  ISETP.NE.AND P2, PT, R225, RZ, PT ;  /* 0x000000ffe100720c */ /* 0x000fe40003f45270 */
[----:B------:R-:W-:Y:S01]  /*1b5a0*/  SHF.R.S32.HI R28, RZ, 0x1f, R230 ;  /* 0x0000001fff1c7819 */ /* 0x000fe200000114e6 */
[----:B------:R-:W0:Y:S10]  /*1b5b0*/  S2R R8, SR_TID.X ;  /* 0x0000000000087919 */ /* 0x000e340000002100 */
[----:B------:R-:W1:Y:S01]  /*1b5c0*/  @!P2 LDC R225, c[0x0][0xad4] ;  /* 0x0002b500ffe1ab82 */ /* 0x000e620000000800 */
[----:B0-----:R-:W-:Y:S01]  /*1b5d0*/  VIADD R0, R8, 0xffffff80 ;  /* 0xffffff8008007836 */ /* 0x001fe20000000000 */
[----:B-1----:R-:W-:-:S04]  /*1b5e0*/  ISETP.GT.AND P2, PT, R225, 0x1, PT ;  /* 0x00000001e100780c */ /* 0x002fc80003f44270 */
[----:B------:R-:W-:Y:S01]  /*1b5f0*/  ISETP.GT.AND P3, PT, R0, 0x7f, PT ;  /* 0x0000007f0000780c */ /* 0x000fe20003f64270 */
[----:B----4-:R-:W-:-:S12]  /*1b600*/  @P1 BRA `(.L_x_2858) ;  /* 0x0000000000101947 */ /* 0x010fd80003800000 */
[----:B------:R-:W-:Y:S05]  /*1b610*/  @!P0 BRA `(.L_x_2858) ;  /* 0x00000000000c8947 */ /* 0x000fea0003800000 */
[----:B------:R-:W4:Y:S04]  /*1b620*/  LDG.E R7, desc[UR38][R4.64] ;  /* 0x0000002604077981 */ /* 0x000f28000c1e1900 */
[----:B-----5:R-:W4:Y:S02]  /*1b630*/  LDG.E R20, desc[UR38][R4.64+0x4] ;  /* 0x0000042604147981 */ /* 0x020f24000c1e1900 */
[----:B----4-:R-:W-:-:S07]  /*1b640*/  IMAD.IADD R20, R20, 0x1, -R7 ;  /* 0x0000000114147824 */ /* 0x010fce00078e0a07 */
.L_x_2858:
[----:B------:R-:W-:Y:S01]  /*1b650*/  BSSY B1, `(.L_x_2859) ;  /* 0x0000035000017945 */ /* 0x000fe20003800000 */
[----:B------:R-:W-:Y:S02]  /*1b660*/  SEL R27, R230, RZ, !P0 ;  /* 0x000000ffe61b7207 */ /* 0x000fe40004000000 */
[----:B------:R-:W-:Y:S02]  /*1b670*/  SEL R28, R28, RZ, !P0 ;  /* 0x000000ff1c1c7207 */ /* 0x000fe40004000000 */
[----:B-----5:R-:W-:Y:S01]  /*1b680*/  SHF.R.S32.HI R26, RZ, 0x1f, R3 ;  /* 0x0000001fff1a7819 */ /* 0x020fe20000011403 */
[----:B------:R-:W-:Y:S06]  /*1b690*/  @P3 BRA `(.L_x_2860) ;  /* 0x0000000000c03947 */ /* 0x000fec0003800000 */
[----:B------:R-:W0:Y:S01]  /*1b6a0*/  LDC R31, c[0x0][0xbe8] ;  /* 0x0002fa00ff1f7b82 */ /* 0x000e220000000800 */
[----:B------:R-:W-:Y:S01]  /*1b6b0*/  IADD3 R29, R209, -0x80, R8 ;  /* 0xffffff80d11d7810 */ /* 0x000fe20007ffe008 */
[----:B0-----:R-:W-:-:S05]  /*1b6c0*/  IMAD R0, R20, R31, RZ ;  /* 0x0000001f14007224 */ /* 0x001fca00078e02ff */
        /* <DEDUP_REMOVED lines=9> */
[----:B------:R-:W1:Y:S08]  /*1b760*/  LDC.64 R12, c[0x0][R24+0x220] ;  /* 0x00008800180c7b82 */ /* 0x000e700000000a00 */
[----:B------:R-:W4:Y:S08]  /*1b770*/  LDC.64 R14, c[0x0][R24+0x218] ;  /* 0x00008600180e7b82 */ /* 0x000f300000000a00 */
[----:B------:R-:W5:Y:S08]  /*1b780*/  LDC.64 R8, c[0x0][R24+0x228] ;  /* 0x00008a0018087b82 */ /* 0x000f700000000a00 */
[----:B------:R-:W2:Y:S08]  /*1b790*/  LDC.64 R6, c[0x0][R24+0x210] ;  /* 0x0000840018067b82 */ /* 0x000eb00000000a00 */
[----:B------:R-:W3:Y:S08]  /*1b7a0*/  @P1 LDC R0, c[0x0][0xbec] ;  /* 0x0002fb00ff001b82 */ /* 0x000ef00000000800 */
[----:B------:R-:W5:Y:S01]  /*1b7b0*/  @P1 LDC R33, c[0x0][0xbf0] ;  /* 0x0002fc00ff211b82 */ /* 0x000f620000000800 */
[----:B-1----:R-:W-:-:S07]  /*1b7c0*/  IMAD R13, R13, R27, RZ ;  /* 0x0000001b0d0d7224 */ /* 0x002fce00078e02ff */
[----:B0-----:R-:W0:Y:S01]  /*1b7d0*/  @!P0 LDC R4, c[0x0][0xb50] ;  /* 0x0002d400ff048b82 */ /* 0x001e220000000800 */
[----:B------:R-:W-:-:S04]  /*1b7e0*/  IMAD.WIDE.U32 R10, R12, R27, RZ ;  /* 0x0000001b0c0a7225 */ /* 0x000fc800078e00ff */
[----:B------:R-:W-:Y:S02]  /*1b7f0*/  IMAD R13, R12, R28, R13 ;  /* 0x0000001c0c0d7224 */ /* 0x000fe400078e020d */
[----:B---3--:R-:W-:Y:S01]  /*1b800*/  @P1 IMAD.HI.U32 R0, R29, R0, RZ ;  /* 0x000000001d001227 */ /* 0x008fe200078e00ff */
[----:B------:R-:W1:Y:S03]  /*1b810*/  @!P0 LDC R5, c[0x0][0xb54] ;  /* 0x0002d500ff058b82 */ /* 0x000e660000000800 */
        /* <DEDUP_REMOVED lines=15> */
[----:B--2---:R-:W-:Y:S01]  /*1b910*/  IMAD R0, R7, R11, RZ ;  /* 0x0000000b07007224 */ /* 0x004fe200078e02ff */
[----:B------:R-:W-:-:S05]  /*1b920*/  SHF.R.S32.HI R13, RZ, 0x1f, R11 ;  /* 0x0000001fff0d7819 */ /* 0x000fca000001140b */
[C---:B------:R-:W-:Y:S02]  /*1b930*/  IMAD R13, R6.reuse, R13, R0 ;  /* 0x0000000d060d7224 */ /* 0x040fe400078e0200 */
[----:B------:R-:W-:-:S04]  /*1b940*/  IMAD.WIDE.U32 R6, R6, R11, R8 ;  /* 0x0000000b06067225 */ /* 0x000fc800078e0008 */
[----:B------:R-:W-:Y:S01]  /*1b950*/  IMAD.IADD R0, R7, 0x1, R13 ;  /* 0x0000000107007824 */ /* 0x000fe200078e020d */
[----:B0-----:R-:W-:Y:S01]  /*1b960*/  LEA R4, P0, R6, R4, 0x2 ;  /* 0x0000000406047211 */ /* 0x001fe200078010ff */
[----:B------:R-:W-:-:S03]  /*1b970*/  IMAD.MOV.U32 R7, RZ, RZ, -0x800000 ;  /* 0xff800000ff077424 */ /* 0x000fc600078e00ff */
[----:B-1----:R-:W-:-:S05]  /*1b980*/  LEA.HI.X R5, R6, R5, R0, 0x2, P0 ;  /* 0x0000000506057211 */ /* 0x002fca00000f1400 */
[----:B------:R0:W-:Y:S04]  /*1b990*/  STG.E desc[UR38][R4.64], R7 ;  /* 0x0000000704007986 */ /* 0x0001e8000c101926 */
.L_x_2860:
[----:B------:R-:W-:Y:S05]  /*1b9a0*/  BSYNC B1 ;  /* 0x0000000000017941 */ /* 0x000fea0003800000 */
.L_x_2859:
[----:B------:R-:W-:Y:S05]  /*1b9b0*/  @P2 BRA `(.L_x_2853) ;  /* 0x00000008008c2947 */ /* 0x000fea0003800000 */
[----:B------:R-:W1:Y:S01]  /*1b9c0*/  S2R R0, SR_TID.X ;  /* 0x0000000000007919 */ /* 0x000e620000002100 */
[----:B------:R-:W4:Y:S01]  /*1b9d0*/  LDC R21, c[0x0][0xbe8] ;  /* 0x0002fa00ff157b82 */ /* 0x000f220000000800 */
[----:B------:R-:W-:Y:S01]  /*1b9e0*/  ULDC.64 UR4, c[0x0][0xaa0] ;  /* 0x0002a80000047ab9 */ /* 0x000fe20000000a00 */
[----:B------:R-:W-:Y:S01]  /*1b9f0*/  ULDC.64 UR6, c[0x0][0xaf0] ;  /* 0x0002bc0000067ab9 */ /* 0x000fe20000000a00 */
[----:B----4-:R-:W-:Y:S01]  /*1ba00*/  ISETP.NE.AND P0, PT, R21, 0x1, PT ;  /* 0x000000011500780c */ /* 0x010fe20003f05270 */
[----:B-1----:R-:W-:Y:S02]  /*1ba10*/  VIADD R6, R0, 0xffffff80 ;  /* 0xffffff8000067836 */ /* 0x002fe40000000000 */
[----:B------:R-:W-:-:S03]  /*1ba20*/  IMAD R0, R26, UR4, RZ ;  /* 0x000000041a007c24 */ /* 0x000fc6000f8e02ff */
[----:B0-----:R-:W-:-:S07]  /*1ba30*/  SHF.R.S32.HI R5, RZ, 0x1f, R6 ;  /* 0x0000001fff057819 */ /* 0x001fce0000011406 */
[----:B------:R-:W0:Y:S01]  /*1ba40*/  @P0 LDC R8, c[0x0][0xbec] ;  /* 0x0002fb00ff080b82 */ /* 0x000e220000000800 */
[----:B------:R-:W-:Y:S01]  /*1ba50*/  IMAD R7, R3, UR5, R0 ;  /* 0x0000000503077c24 */ /* 0x000fe2000f8e0200 */
[----:B------:R-:W-:Y:S01]  /*1ba60*/  LEA.HI R9, R5, R6, RZ, 0x3 ;  /* 0x0000000605097211 */ /* 0x000fe200078f18ff */
[----:B------:R-:W-:Y:S01]  /*1ba70*/  IMAD.WIDE.U32 R4, R3, UR4, RZ ;  /* 0x0000000403047c25 */ /* 0x000fe2000f8e00ff */
[----:B------:R-:W-:Y:S02]  /*1ba80*/  ULDC.64 UR4, c[0x0][0xae8] ;  /* 0x0002ba0000047ab9 */ /* 0x000fe40000000a00 */
[----:B------:R-:W-:Y:S02]  /*1ba90*/  LOP3.LUT R13, R9, 0xfffffff8, RZ, 0xc0, !PT ;  /* 0xfffffff8090d7812 */ /* 0x000fe400078ec0ff */
[----:B------:R-:W1:Y:S01]  /*1baa0*/  @P0 LDC R11, c[0x0][0xbf0] ;  /* 0x0002fc00ff0b0b82 */ /* 0x000e620000000800 */
[----:B------:R-:W-:Y:S01]  /*1bab0*/  SHF.R.S32.HI R10, RZ, 0x3, R9 ;  /* 0x00000003ff0a7819 */ /* 0x000fe20000011409 */
[----:B------:R-:W-:-:S02]  /*1bac0*/  IMAD.IADD R5, R5, 0x1, R7 ;  /* 0x0000000105057824 */ /* 0x000fc400078e0207 */
[----:B------:R-:W-:Y:S02]  /*1bad0*/  IMAD.IADD R0, R6, 0x1, -R13 ;  /* 0x0000000106007824 */ /* 0x000fe400078e0a0d */
[----:B------:R-:W-:-:S04]  /*1bae0*/  IMAD.WIDE.U32 R4, R224, UR4, R4 ;  /* 0x00000004e0047c25 */ /* 0x000fc8000f8e0004 */
[----:B------:R-:W-:Y:S02]  /*1baf0*/  IMAD R0, R0, 0x20, R10 ;  /* 0x0000002000007824 */ /* 0x000fe400078e020a */
[----:B------:R-:W-:Y:S01]  /*1bb00*/  IMAD R5, R224, UR5, R5 ;  /* 0x00000005e0057c24 */ /* 0x000fe2000f8e0205 */
[----:B------:R-:W-:Y:S01]  /*1bb10*/  ULDC.64 UR4, c[0x0][0xae0] ;  /* 0x0002b80000047ab9 */ /* 0x000fe20000000a00 */
[----:B------:R-:W-:Y:S02]  /*1bb20*/  IMAD.IADD R9, R209, 0x1, R0 ;  /* 0x00000001d1097824 */ /* 0x000fe400078e0200 */
[----:B------:R-:W-:Y:S02]  /*1bb30*/  IMAD R6, R28, UR6, RZ ;  /* 0x000000061c067c24 */ /* 0x000fe4000f8e02ff */
[----:B0-----:R-:W-:-:S04]  /*1bb40*/  @P0 IMAD.HI.U32 R0, R9, R8, RZ ;  /* 0x0000000809000227 */ /* 0x001fc800078e00ff */
[----:B------:R-:W-:Y:S01]  /*1bb50*/  IMAD.MOV.U32 R3, RZ, RZ, R9 ;  /* 0x000000ffff037224 */ /* 0x000fe200078e0009 */
[----:B-1----:R-:W-:Y:S01]  /*1bb60*/  @P0 SHF.R.U32.HI R3, RZ, R11, R0 ;  /* 0x0000000bff030219 */ /* 0x002fe20000011600 */
[C---:B------:R-:W-:Y:S02]  /*1bb70*/  IMAD R7, R27.reuse, UR7, R6 ;  /* 0x000000071b077c24 */ /* 0x040fe4000f8e0206 */
[----:B------:R-:W-:Y:S01]  /*1bb80*/  IMAD.WIDE.U32 R4, R27, UR6, R4 ;  /* 0x000000061b047c25 */ /* 0x000fe2000f8e0004 */
[----:B------:R-:W-:-:S03]  /*1bb90*/  SHF.R.S32.HI R0, RZ, 0x1f, R3 ;  /* 0x0000001fff007819 */ /* 0x000fc60000011403 */
[----:B------:R-:W-:Y:S02]  /*1bba0*/  IMAD.MOV R6, RZ, RZ, -R3 ;  /* 0x000000ffff067224 */ /* 0x000fe400078e0a03 */
[----:B------:R-:W-:Y:S02]  /*1bbb0*/  IMAD.IADD R5, R5, 0x1, R7 ;  /* 0x0000000105057824 */ /* 0x000fe400078e0207 */
        /* <DEDUP_REMOVED lines=8> */
[----:B------:R-:W-:Y:S02]  /*1bc40*/  IMAD R0, R0, UR4, RZ ;  /* 0x0000000400007c24 */ /* 0x000fe4000f8e02ff */
[----:B------:R-:W-:-:S04]  /*1bc50*/  IMAD.WIDE.U32 R4, R7, UR4, R4 ;  /* 0x0000000407047c25 */ /* 0x000fc8000f8e0004 */
[----:B------:R-:W-:Y:S01]  /*1bc60*/  IMAD R3, R7, UR5, R0 ;  /* 0x0000000507037c24 */ /* 0x000fe2000f8e0200 */
[----:B------:R-:W-:Y:S01]  /*1bc70*/  ULDC.64 UR4, c[0x0][0xa80] ;  /* 0x0002a00000047ab9 */ /* 0x000fe20000000a00 */
[----:B------:R-:W-:Y:S02]  /*1bc80*/  SHF.R.S32.HI R7, RZ, 0x1f, R6 ;  /* 0x0000001fff077819 */ /* 0x000fe40000011406 */
[----:B------:R-:W-:Y:S01]  /*1bc90*/  IMAD.IADD R3, R5, 0x1, R3 ;  /* 0x0000000105037824 */ /* 0x000fe200078e0203 */
[----:B------:R-:W-:Y:S01]  /*1bca0*/  LEA R0, P0, R4, UR4, 0x1 ;  /* 0x0000000404007c11 */ /* 0x000fe2000f8008ff */
[----:B------:R-:W-:-:S03]  /*1bcb0*/  UMOV UR4, 0xffffffff ;  /* 0xffffffff00047882 */ /* 0x000fc60000000000 */
[----:B------:R-:W-:Y:S01]  /*1bcc0*/  LEA.HI.X R4, R4, UR5, R3, 0x1, P0 ;  /* 0x0000000504047c11 */ /* 0x000fe200080f0c03 */
[----:B------:R-:W-:Y:S08]  /*1bcd0*/  BRA.DIV UR4, `(.L_x_2861) ;  /* 0x000000aa04487947 */ /* 0x000ff0000b800000 */
[----:B------:R0:W1:Y:S04]  /*1bce0*/  SHFL.IDX PT, R3, R4, RZ, 0x181f ;  /* 0x00181fff04037589 */ /* 0x00006800000e0000 */
[----:B------:R0:W4:Y:S02]  /*1bcf0*/  SHFL.IDX PT, R14, R0, RZ, 0x181f ;  /* 0x00181fff000e7589 */ /* 0x00012400000e0000 */
.L_x_3107:
[----:B------:R-:W-:Y:S01]  /*1bd00*/  IMAD R20, R20, R21, RZ ;  /* 0x0000001514147224 */ /* 0x000fe200078e02ff */
[----:B------:R-:W-:Y:S01]  /*1bd10*/  BSSY B1, `(.L_x_2862) ;  /* 0x0000018000017945 */ /* 0x000fe20003800000 */
[----:B------:R-:W-:-:S05]  /*1bd20*/  IMAD.IADD R209, R10, 0x1, R209 ;  /* 0x000000010ad17824 */ /* 0x000fca00078e02d1 */
        /* <DEDUP_REMOVED lines=10> */
[CC--:B------:R-:W-:Y:S02]  /*1bdd0*/  @!P2 LEA R10, P4, R223.reuse, R14.reuse, 0x1 ;  /* 0x0000000edf0aa211 */ /* 0x0c0fe400078808ff */
[-C--:B-1----:R-:W-:Y:S02]  /*1bde0*/  @!P3 LEA.HI.X R9, R208, R3.reuse, R5, 0x1, P5 ;  /* 0x00000003d009b211 */ /* 0x082fe400028f0c05 */
        /* <DEDUP_REMOVED lines=10> */
.L_x_2863:
[----:B------:R-:W-:Y:S05]  /*1be90*/  BSYNC B1 ;  /* 0x0000000000017941 */ /* 0x000fea0003800000 */
.L_x_2862:
[----:B------:R-:W-:-:S03]  /*1bea0*/  UMOV UR4, 0xffffffff ;  /* 0xffffffff00047882 */ /* 0x000fc60000000000 */
[----:B------:R-:W-:Y:S05]  /*1beb0*/  BRA.DIV UR4, `(.L_x_2864) ;  /* 0x000000aa04047947 */ /* 0x000fea000b800000 */
[----:B-1----:R1:W0:Y:S04]  /*1bec0*/  SHFL.IDX PT, R3, R4, 0x1, 0x181f ;  /* 0x00381f0004037f89 */ /* 0x00222800000e0000 */
[----:B----4-:R1:W4:Y:S02]  /*1bed0*/  SHFL.IDX PT, R14, R0, 0x1, 0x181f ;  /* 0x00381f00000e7f89 */ /* 0x01032400000e0000 */
.L_x_3111:
        /* <DEDUP_REMOVED lines=12> */
[CC--:B----4-:R-:W-:Y:S02]  /*1bfa0*/  @!P3 LEA R8, P5, R208.reuse, R14.reuse, 0x1 ;  /* 0x0000000ed008b211 */ /* 0x0d0fe400078a08ff */
[CC--:B------:R-:W-:Y:S02]  /*1bfb0*/  @!P2 LEA R10, P4, R223.reuse, R14.reuse, 0x1 ;  /* 0x0000000edf0aa211 */ /* 0x0c0fe400078808ff */
[-C--:B0-----:R-:W-:Y:S02]  /*1bfc0*/  @!P3 LEA.HI.X R9, R208, R3.reuse, R12, 0x1, P5 ;  /* 0x00000003d009b211 */ /* 0x081fe400028f0c0c */
[-C--:B------:R-:W-:Y:S02]  /*1bfd0*/  @!P1 LEA R12, P5, R222, R14.reuse, 0x1 ;  /* 0x0000000ede0c9211 */ /* 0x080fe400078a08ff */
        /* <DEDUP_REMOVED lines=8> */
.L_x_2866:
[----:B------:R-:W-:Y:S05]  /*1c060*/  BSYNC B1 ;  /* 0x0000000000017941 */ /* 0x000fea0003800000 */
.L_x_2865:
[----:B------:R-:W-:-:S03]  /*1c070*/  UMOV UR4, 0xffffffff ;  /* 0xffffffff00047882 */ /* 0x000fc60000000000 */
[----:B------:R-:W-:Y:S05]  /*1c080*/  BRA.DIV UR4, `(.L_x_2867) ;  /* 0x000000a604d87947 */ /* 0x000fea000b800000 */
[----:B0-----:R0:W0:Y:S04]  /*1c090*/  SHFL.IDX PT, R3, R4, 0x2, 0x181f ;  /* 0x00581f0004037f89 */ /* 0x00102800000e0000 */
[----:B----4-:R4:W0:Y:S02]  /*1c0a0*/  SHFL.IDX PT, R14, R0, 0x2, 0x181f ;  /* 0x00581f00000e7f89 */ /* 0x01082400000e0000 */
.L_x_3115:
        /* <DEDUP_REMOVED lines=12> */
[CC--:B0-----:R-:W-:Y:S02]  /*1c170*/  @!P3 LEA R8, P5, R208.reuse, R14.reuse, 0x1 ;  /* 0x0000000ed008b211 */ /* 0x0c1fe400078a08ff */
[CC--:B------:R-:W-:Y:S02]  /*1c180*/  @!P2 LEA R10, P4, R223.reuse, R14.reuse, 0x1 ;  /* 0x0000000edf0aa211 */ /* 0x0c0fe400078808ff */
[-C--:B------:R-:W-:Y:S02]  /*1c190*/  @!P3 LEA.HI.X R9, R208, R3.reuse, R12, 0x1, P5 ;  /* 0x00000003d009b211 */ /* 0x080fe400028f0c0c */
        /* <DEDUP_REMOVED lines=9> */
.L_x_2869:
[----:B------:R-:W-:Y:S05]  /*1c230*/  BSYNC B1 ;  /* 0x0000000000017941 */ /* 0x000fea0003800000 */
.L_x_2868:
[----:B------:R-:W-:-:S03]  /*1c240*/  UMOV UR4, 0xffffffff ;  /* 0xffffffff00047882 */ /* 0x000fc60000000000 */
[----:B------:R-:W-:Y:S05]  /*1c250*/  BRA.DIV UR4, `(.L_x_2870) ;  /* 0x000000a604ac7947 */ /* 0x000fea000b800000 */
[----:B0-----:R0:W0:Y:S04]  /*1c260*/  SHFL.IDX PT, R3, R4, 0x3, 0x181f ;  /* 0x00781f0004037f89 */ /* 0x00102800000e0000 */
[----:B------:R0:W0:Y:S02]  /*1c270*/  SHFL.IDX PT, R14, R0, 0x3, 0x181f ;  /* 0x00781f00000e7f89 */ /* 0x00002400000e0000 */
.L_x_3119:
        /* <DEDUP_REMOVED lines=11> */
[CC--:B------:R-:W-:Y:S02]  /*1c330*/  @!P3 LEA R4, P5, R208.reuse, R14.reuse, 0x1 ;  /* 0x0000000ed004b211 */ /* 0x0c0fe400078a08ff */
        /* <DEDUP_REMOVED lines=11> */
.L_x_2853:
[----:B------:R-:W-:Y:S05]  /*1c3f0*/  BSYNC B0 ;  /* 0x0000000000007941 */ /* 0x000fea0003800000 */
.L_x_2839:
[----:B------:R-:W-:Y:S02]  /*1c400*/  ULDC UR4, c[0x0][0xc3c] ;  /* 0x00030f0000047ab9 */ /* 0x000fe40000000800 */
[----:B---3--:R-:W-:-:S13]  /*1c410*/  ISETP.GE.AND P0, PT, R155, UR4, PT ;  /* 0x000000049b007c0c */ /* 0x008fda000bf06270 */
[----:B------:R-:W-:Y:S05]  /*1c420*/  @!P0 BRA `(.L_x_2871) ;  /* 0xfffffe4c00e88947 */ /* 0x000fea000383ffff */
[----:B------:R-:W-:Y:S05]  /*1c430*/  BRA `(.L_x_2652) ;  /* 0x0000008c00507947 */ /* 0x000fea0003800000 */
.L_x_2650:
        /* <DEDUP_REMOVED lines=18> */
.L_x_2872:
        /* <DEDUP_REMOVED lines=43> */
.L_x_2876:
        /* <DEDUP_REMOVED lines=39> */
.L_x_2874:
        /* <DEDUP_REMOVED lines=12> */
.L_x_2877:
        /* <DEDUP_REMOVED lines=63> */
.L_x_2878:
        /* <DEDUP_REMOVED lines=61> */
.L_x_2879:
[----:B01----:R-:W-:-:S05]  /*1d300*/  LOP3.LUT R3, RZ, R2, RZ, 0x33, !PT ;  /* 0x00000002ff037212 */ /* 0x003fca00078e33ff */
[----:B------:R-:W-:-:S05]  /*1d310*/  IMAD.IADD R2, R4, 0x1, R3 ;  /* 0x0000000104027824 */ /* 0x000fca00078e0203 */
[----:B------:R1:W-:Y:S01]  /*1d320*/  STL [R1+0x4], R2 ;  /* 0x0000040201007387 */ /* 0x0003e20000100800 */
[----:B------:R-:W-:Y:S05]  /*1d330*/  BRA `(.L_x_2880) ;  /* 0x0000000000107947 */ /* 0x000fea0003800000 */
.L_x_2875:
[----:B------:R-:W-:Y:S01]  /*1d340*/  IMAD.U32 R2, RZ, RZ, UR6 ;  /* 0x00000006ff027e24 */ /* 0x000fe2000f8e00ff */
[----:B------:R0:W-:Y:S04]  /*1d350*/  STL [R1+0x4], RZ ;  /* 0x000004ff01007387 */ /* 0x0001e80000100800 */
[----:B------:R0:W-:Y:S04]  /*1d360*/  STL [R1+0x8], RZ ;  /* 0x000008ff01007387 */ /* 0x0001e80000100800 */
[----:B------:R0:W-:Y:S02]  /*1d370*/  STL [R1], R2 ;  /* 0x0000000201007387 */ /* 0x0001e40000100800 */
.L_x_2880:
        /* <DEDUP_REMOVED lines=10> */
.L_x_2873:
        /* <DEDUP_REMOVED lines=13> */
[----:B------:R-:W-:Y:S01]  /*1d4f0*/  ULDC.64 UR40, c[0x0][0x198] ;  /* 0x0000660000287ab9 */ /* 0x000fe20000000a00 */
[----:B------:R-:W-:Y:S01]  /*1d500*/  LOP3.LUT R3, R0, 0x1f8, RZ, 0xc0, !PT ;  /* 0x000001f800037812 */ /* 0x000fe200078ec0ff */
[----:B01----:R-:W-:Y:S01]  /*1d510*/  IMAD.SHL.U32 R2, R4, 0x8, RZ ;  /* 0x0000000804027824 */ /* 0x003fe200078e00ff */
[----:B------:R-:W-:Y:S01]  /*1d520*/  ULDC UR37, c[0x0][0xc] ;  /* 0x0000030000257ab9 */ /* 0x000fe20000000800 */
        /* <DEDUP_REMOVED lines=12> */
[----:B------:R0:W-:Y:S04]  /*1d5f0*/  STL [R1+0x14], RZ ;  /* 0x000014ff01007387 */ /* 0x0001e80000100800 */
[----:B------:R0:W-:Y:S04]  /*1d600*/  STL [R1+0x10], RZ ;  /* 0x000010ff01007387 */ /* 0x0001e80000100800 */
[----:B------:R0:W-:Y:S02]  /*1d610*/  STL [R1+0x18], R0 ;  /* 0x0000180001007387 */ /* 0x0001e40000100800 */
.L_x_3041:
[----:B--2---:R-:W2:Y:S01]  /*1d620*/  LDL R14, [R1+0xc] ;  /* 0x00000c00010e7983 */ /* 0x004ea20000100800 */
[----:B------:R-:W-:Y:S05]  /*1d630*/  YIELD ;  /* 0x0000000000007946 */ /* 0x000fea0003800000 */
[----:B------:R-:W-:Y:S01]  /*1d640*/  ULDC.64 UR4, c[0x0][0xa28] ;  /* 0x00028a0000047ab9 */ /* 0x000fe20000000a00 */
[----:B01----:R-:W-:Y:S02]  /*1d650*/  CS2R R6, SRZ ;  /* 0x0000000000067805 */ /* 0x003fe4000001ff00 */
[----:B------:R-:W-:Y:S01]  /*1d660*/  ISETP.NE.U32.AND P0, PT, RZ, UR4, PT ;  /* 0x00000004ff007c0c */ /* 0x000fe2000bf05070 */
[----:B------:R-:W1:Y:S01]  /*1d670*/  LDC.64 R12, c[0x0][0xa00] ;  /* 0x00028000ff0c7b82 */ /* 0x000e620000000a00 */
[----:B------:R-:W-:Y:S01]  /*1d680*/  ULDC.64 UR6, c[0x0][0xa08] ;  /* 0x0002820000067ab9 */ /* 0x000fe20000000a00 */
[----:B------:R-:W-:Y:S01]  /*1d690*/  ULDC.64 UR8, c[0x0][0xa10] ;  /* 0x0002840000087ab9 */ /* 0x000fe20000000a00 */
[----:B------:R-:W-:Y:S01]  /*1d6a0*/  ISETP.NE.AND.EX P0, PT, RZ, UR5, PT, P0 ;  /* 0x00000005ff007c0c */ /* 0x000fe2000bf05300 */
[----:B------:R-:W-:-:S04]  /*1d6b0*/  ULDC.64 UR4, c[0x0][0xa18] ;  /* 0x0002860000047ab9 */ /* 0x000fc80000000a00 */
[----:B------:R-:W4:Y:S08]  /*1d6c0*/  LDC.64 R4, c[0x0][0xa08] ;  /* 0x00028200ff047b82 */ /* 0x000f300000000a00 */
[----:B0-----:R-:W2:Y:S02]  /*1d6d0*/  @P0 LDC.64 R2, c[0x0][0xa28] ;  /* 0x00028a00ff020b82 */ /* 0x001ea40000000a00 */
[----:B--2---:R-:W-:-:S05]  /*1d6e0*/  @P0 IMAD.WIDE R2, R14, 0x4, R2 ;  /* 0x000000040e020825 */ /* 0x004fca00078e0202 */
[----:B------:R0:W5:Y:S01]  /*1d6f0*/  @P0 LDG.E R6, desc[UR38][R2.64] ;  /* 0x0000002602060981 */ /* 0x000162000c1e1900 */
[----:B------:R-:W-:Y:S01]  /*1d700*/  ISETP.NE.U32.AND P0, PT, RZ, UR4, PT ;  /* 0x00000004ff007c0c */ /* 0x000fe2000bf05070 */
[----:B-1----:R-:W-:Y:S01]  /*1d710*/  IMAD.WIDE R12, R14, 0x4, R12 ;  /* 0x000000040e0c7825 */ /* 0x002fe200078e020c */
[----:B------:R-:W-:Y:S02]  /*1d720*/  ISETP.NE.U32.AND P2, PT, RZ, UR6, PT ;  /* 0x00000006ff007c0c */ /* 0x000fe4000bf45070 */
[----:B------:R-:W-:Y:S01]  /*1d730*/  ISETP.NE.AND.EX P0, PT, RZ, UR5, PT, P0 ;  /* 0x00000005ff007c0c */ /* 0x000fe2000bf05300 */
[----:B------:R-:W-:Y:S01]  /*1d740*/  ULDC.64 UR4, c[0x0][0xa00] ;  /* 0x0002800000047ab9 */ /* 0x000fe20000000a00 */
[----:B------:R-:W-:Y:S01]  /*1d750*/  ISETP.NE.U32.AND P4, PT, RZ, UR8, PT ;  /* 0x00000008ff007c0c */ /* 0x000fe2000bf85070 */
[----:B---3--:R-:W-:Y:S01]  /*1d760*/  IMAD.MOV.U32 R8, RZ, RZ, RZ ;  /* 0x000000ffff087224 */ /* 0x008fe200078e00ff */
[----:B------:R-:W-:Y:S01]  /*1d770*/  ISETP.NE.U32.AND P1, PT, RZ, UR4, PT ;  /* 0x00000004ff007c0c */ /* 0x000fe2000bf25070 */
[----:B0-----:R-:W0:Y:S01]  /*1d780*/  LDC.64 R2, c[0x0][0xa10] ;  /* 0x00028400ff027b82 */ /* 0x001e220000000a00 */
[----:B------:R-:W-:-:S02]  /*1d790*/  IMAD.MOV.U32 R0, RZ, RZ, RZ ;  /* 0x000000ffff007224 */ /* 0x000fc400078e00ff */
[----:B------:R-:W-:Y:S01]  /*1d7a0*/  ISETP.NE.AND.EX P3, PT, RZ, UR5, PT, P1 ;  /* 0x00000005ff007c0c */ /* 0x000fe2000bf65310 */
[----:B----4-:R-:W-:-:S04]  /*1d7b0*/  IMAD.WIDE R4, R14, 0x4, R4 ;  /* 0x000000040e047825 */ /* 0x010fc800078e0204 */
[----:B------:R-:W1:Y:S01]  /*1d7c0*/  @P0 LDC.64 R10, c[0x0][0xa18] ;  /* 0x00028600ff0a0b82 */ /* 0x000e620000000a00 */
[----:B------:R-:W-:Y:S01]  /*1d7d0*/  ULDC UR4, c[0x0][0x288] ;  /* 0x0000a20000047ab9 */ /* 0x000fe20000000800 */
[----:B------:R-:W-:Y:S02]  /*1d7e0*/  ISETP.NE.AND.EX P1, PT, RZ, UR7, PT, P2 ;  /* 0x00000007ff007c0c */ /* 0x000fe4000bf25320 */
[----:B------:R-:W-:-:S04]  /*1d7f0*/  ISETP.NE.AND.EX P2, PT, RZ, UR9, PT, P4 ;  /* 0x00000009ff007c0c */ /* 0x000fc8000bf45340 */
[----:B------:R-:W2:Y:S07]  /*1d800*/  @P3 LDG.E R7, desc[UR38][R12.64] ;  /* 0x000000260c073981 */ /* 0x000eae000c1e1900 */
[----:B------:R3:W5:Y:S01]  /*1d810*/  @P1 LDG.E R8, desc[UR38][R4.64] ;  /* 0x0000002604081981 */ /* 0x000762000c1e1900 */
[----:B0-----:R-:W-:-:S05]  /*1d820*/  IMAD.WIDE R2, R14, 0x4, R2 ;  /* 0x000000040e027825 */ /* 0x001fca00078e0202 */
[----:B------:R3:W5:Y:S01]  /*1d830*/  @P2 LDG.E R0, desc[UR38][R2.64] ;  /* 0x0000002602002981 */ /* 0x000762000c1e1900 */
[----:B-1----:R-:W-:-:S03]  /*1d840*/  @P0 IMAD.WIDE R10, R14, 0x4, R10 ;  /* 0x000000040e0a0825 */ /* 0x002fc600078e020a */
[----:B--2---:R0:W-:Y:S02]  /*1d850*/  STL [R1+0x48], R7 ;  /* 0x0000480701007387 */ /* 0x0041e40000100800 */
[----:B0-----:R-:W-:Y:S01]  /*1d860*/  IMAD.U32 R7, RZ, RZ, UR4 ;  /* 0x00000004ff077e24 */ /* 0x001fe2000f8e00ff */
[----:B------:R-:W-:-:S05]  /*1d870*/  ULDC.64 UR4, c[0x0][0x418] ;  /* 0x0001060000047ab9 */ /* 0x000fca0000000a00 */
[----:B------:R-:W2:Y:S01]  /*1d880*/  @P0 LDG.E R7, desc[UR38][R10.64] ;  /* 0x000000260a070981 */ /* 0x000ea2000c1e1900 */
[----:B------:R-:W-:-:S03]  /*1d890*/  UISETP.NE.U32.AND UP0, UPT, UR4, URZ, UPT ;  /* 0x0000003f0400728c */ /* 0x000fc6000bf05070 */
[----:B------:R-:W-:Y:S01]  /*1d8a0*/  ULDC UR4, c[0x0][0x424] ;  /* 0x0001090000047ab9 */ /* 0x000fe20000000800 */
[----:B------:R-:W-:-:S03]  /*1d8b0*/  UISETP.NE.AND.EX UP0, UPT, UR5, URZ, UPT, UP0 ;  /* 0x0000003f0500728c */ /* 0x000fc6000bf05300 */
[----:B------:R-:W-:Y:S01]  /*1d8c0*/  ULDC UR5, c[0x0][0x2f0] ;  /* 0x0000bc0000057ab9 */ /* 0x000fe20000000800 */
[----:B------:R-:W-:Y:S01]  /*1d8d0*/  USEL UR4, UR4, 0x1, UP0 ;  /* 0x0000000104047887 */ /* 0x000fe20008000000 */
[----:B--2---:R0:W-:Y:S04]  /*1d8e0*/  STL [R1+0x38], R7 ;  /* 0x0000380701007387 */ /* 0x0041e80000100800 */
[----:B------:R3:W5:Y:S01]  /*1d8f0*/  LDL R15, [R1+0x38] ;  /* 0x00003800010f7983 */ /* 0x0007620000100800 */
[----:B------:R-:W-:-:S03]  /*1d900*/  UIMAD UR4, UR4, UR5, URZ ;  /* 0x00000005040472a4 */ /* 0x000fc6000f8e023f */
[----:B------:R-:W-:Y:S02]  /*1d910*/  ULDC UR5, c[0x0][0x348] ;  /* 0x0000d20000057ab9 */ /* 0x000fe40000000800 */
[----:B------:R-:W-:Y:S02]  /*1d920*/  IMAD.U32 R10, RZ, RZ, UR5 ;  /* 0x00000005ff0a7e24 */ /* 0x000fe4000f8e00ff */
[----:B0-----:R-:W-:Y:S01]  /*1d930*/  IMAD.U32 R7, RZ, RZ, UR4 ;  /* 0x00000004ff077e24 */ /* 0x001fe2000f8e00ff */
[----:B---3--:R-:W-:Y:S06]  /*1d940*/  @P0 BRA `(.L_x_2882) ;  /* 0x0000000000140947 */ /* 0x008fec0003800000 */
[----:B------:R-:W-:Y:S05]  /*1d950*/  @!P3 BRA `(.L_x_2882) ;  /* 0x000000000010b947 */ /* 0x000fea0003800000 */
[----:B------:R-:W2:Y:S04]  /*1d960*/  LDG.E R9, desc[UR38][R12.64] ;  /* 0x000000260c097981 */ /* 0x000ea8000c1e1900 */
[----:B------:R-:W2:Y:S02]  /*1d970*/  LDG.E R12, desc[UR38][R12.64+0x4] ;  /* 0x000004260c0c7981 */ /* 0x000ea4000c1e1900 */
[----:B--2--5:R-:W-:-:S05]  /*1d980*/  IMAD.IADD R15, R12, 0x1, -R9 ;  /* 0x000000010c0f7824 */ /* 0x024fca00078e0a09 */
[----:B------:R0:W-:Y:S02]  /*1d990*/  STL [R1+0x38], R15 ;  /* 0x0000380f01007387 */ /* 0x0001e40000100800 */
.L_x_2882:
[----:B------:R-:W2:Y:S01]  /*1d9a0*/  LDL.LU R12, [R1+0x8] ;  /* 0x00000800010c7983 */ /* 0x000ea20000300800 */
[----:B-----5:R-:W-:Y:S01]  /*1d9b0*/  IMAD.IADD R8, R8, 0x1, R6 ;  /* 0x0000000108087824 */ /* 0x020fe200078e0206 */
[----:B------:R-:W-:Y:S02]  /*1d9c0*/  ULDC.64 UR4, c[0x0][0xa20] ;  /* 0x0002880000047ab9 */ /* 0x000fe40000000a00 */
[----:B------:R-:W-:Y:S02]  /*1d9d0*/  ISETP.NE.U32.AND P0, PT, RZ, UR4, PT ;  /* 0x00000004ff007c0c */ /* 0x000fe4000bf05070 */
[----:B------:R1:W-:Y:S02]  /*1d9e0*/  STL [R1+0x20], R8 ;  /* 0x0000200801007387 */ /* 0x0003e40000100800 */
[----:B------:R-:W-:Y:S02]  /*1d9f0*/  ISETP.NE.AND.EX P0, PT, RZ, UR5, PT, P0 ;  /* 0x00000005ff007c0c */ /* 0x000fe4000bf05300 */
[----:B--2---:R-:W-:-:S02]  /*1da00*/  LOP3.LUT R11, R12, 0xff000000, RZ, 0xc0, !PT ;  /* 0xff0000000c0b7812 */ /* 0x004fc400078ec0ff */
[C---:B------:R-:W-:Y:S02]  /*1da10*/  LOP3.LUT R9, R12.reuse, 0xff0000, RZ, 0xc0, !PT ;  /* 0x00ff00000c097812 */ /* 0x040fe400078ec0ff */
[----:B------:R-:W-:Y:S02]  /*1da20*/  SHF.R.U32.HI R11, RZ, 0x8, R11 ;  /* 0x00000008ff0b7819 */ /* 0x000fe4000001160b */
[----:B------:R-:W-:Y:S02]  /*1da30*/  LOP3.LUT R16, R12, 0xffff, RZ, 0xc0, !PT ;  /* 0x0000ffff0c107812 */ /* 0x000fe400078ec0ff */
[----:B------:R-:W-:-:S03]  /*1da40*/  LEA.HI R11, R9, R11, RZ, 0x10 ;  /* 0x0000000b090b7211 */ /* 0x000fc600078f80ff */
[----:B-1----:R-:W-:Y:S05]  /*1da50*/  @!P0 BRA `(.L_x_2883) ;  /* 0x0000000000108947 */ /* 0x002fea0003800000 */
[----:B------:R-:W1:Y:S02]  /*1da60*/  LDC.64 R4, c[0x0][0xa20] ;  /* 0x00028800ff047b82 */ /* 0x000e640000000a00 */
[----:B-1----:R-:W-:-:S05]  /*1da70*/  IMAD.WIDE R4, R14, 0x4, R4 ;  /* 0x000000040e047825 */ /* 0x002fca00078e0204 */
[----:B------:R1:W5:Y:S01]  /*1da80*/  LDG.E R7, desc[UR38][R4.64] ;  /* 0x0000002604077981 */ /* 0x000362000c1e1900 */
[----:B------:R-:W-:Y:S05]  /*1da90*/  BRA `(.L_x_2884) ;  /* 0x0000000000107947 */ /* 0x000fea0003800000 */
.L_x_2883:
[----:B------:R-:W-:Y:S05]  /*1daa0*/  @!P1 BRA `(.L_x_2884) ;  /* 0x00000000000c9947 */ /* 0x000fea0003800000 */
[----:B------:R-:W2:Y:S04]  /*1dab0*/  LDG.E R7, desc[UR38][R4.64] ;  /* 0x0000002604077981 */ /* 0x000ea8000c1e1900 */
[----:B------:R-:W2:Y:S02]  /*1dac0*/  LDG.E R4, desc[UR38][R4.64+0x4] ;  /* 0x0000042604047981 */ /* 0x000ea4000c1e1900 */
[----:B--2---:R-:W-:-:S07]  /*1dad0*/  IMAD.IADD R7, R4, 0x1, -R7 ;  /* 0x0000000104077824 */ /* 0x004fce00078e0a07 */
.L_x_2884:
[----:B------:R-:W2:Y:S04]  /*1dae0*/  LDL.LU R8, [R1+0x4] ;  /* 0x0000040001087983 */ /* 0x000ea80000300800 */
[----:B-1----:R-:W3:Y:S04]  /*1daf0*/  @P2 LDG.E R4, desc[UR38][R2.64] ;  /* 0x0000002602042981 */ /* 0x002ee8000c1e1900 */
[----:B------:R1:W3:Y:S01]  /*1db00*/  @P2 LDG.E R2, desc[UR38][R2.64+0x4] ;  /* 0x0000042602022981 */ /* 0x0002e2000c1e1900 */
[----:B-----5:R-:W-:Y:S01]  /*1db10*/  IMAD.IADD R9, R7, 0x1, -R6 ;  /* 0x0000000107097824 */ /* 0x020fe200078e0a06 */
[----:B-1----:R-:W1:Y:S02]  /*1db20*/  LDC R3, c[0x0][0x448] ;  /* 0x00011200ff037b82 */ /* 0x002e640000000800 */
[----:B-1----:R-:W-:-:S13]  /*1db30*/  ISETP.NE.AND P1, PT, R3, 0x1, PT ;  /* 0x000000010300780c */ /* 0x002fda0003f25270 */
[----:B------:R-:W1:Y:S08]  /*1db40*/  @P1 LDC R3, c[0x0][0x44c] ;  /* 0x00011300ff031b82 */ /* 0x000e700000000800 */
[----:B------:R-:W4:Y:S01]  /*1db50*/  @P1 LDC R5, c[0x0][0x450] ;  /* 0x00011400ff051b82 */ /* 0x000f220000000800 */
[----:B--2---:R-:W-:-:S04]  /*1db60*/  IMAD.SHL.U32 R13, R8, 0x80, RZ ;  /* 0x00000080080d7824 */ /* 0x004fc800078e00ff */
[----:B------:R-:W-:Y:S01]  /*1db70*/  VIADD R7, R13, 0x7f ;  /* 0x0000007f0d077836 */ /* 0x000fe20000000000 */
[----:B------:R2:W-:Y:S01]  /*1db80*/  STL [R1+0x28], R13 ;  /* 0x0000280d01007387 */ /* 0x0005e20000100800 */
[----:B---3--:R-:W-:Y:S02]  /*1db90*/  @P2 IMAD.IADD R10, R2, 0x1, -R4 ;  /* 0x00000001020a2824 */ /* 0x008fe400078e0a04 */
[----:B-1----:R-:W-:-:S04]  /*1dba0*/  @P1 IMAD.HI.U32 R2, R7, R3, RZ ;  /* 0x0000000307021227 */ /* 0x002fc800078e00ff */
[----:B------:R-:W-:Y:S01]  /*1dbb0*/  IMAD.IADD R6, R9, 0x1, R10 ;  /* 0x0000000109067824 */ /* 0x000fe200078e020a */
[----:B----4-:R-:W-:-:S03]  /*1dbc0*/  @P1 SHF.R.U32.HI R7, RZ, R5, R2 ;  /* 0x00000005ff071219 */ /* 0x010fc60000011602 */
[C---:B------:R-:W-:Y:S01]  /*1dbd0*/  VIADD R2, R6.reuse, 0x5f ;  /* 0x0000005f06027836 */ /* 0x040fe20000000000 */
[----:B------:R-:W-:-:S03]  /*1dbe0*/  IADD3 R20, R6, 0x1, -R15 ;  /* 0x0000000106147810 */ /* 0x000fc60007ffe80f */
[----:B------:R-:W-:-:S04]  /*1dbf0*/  IMAD.HI R2, R2, 0x2aaaaaab, RZ ;  /* 0x2aaaaaab02027827 */ /* 0x000fc800078e02ff */
[----:B------:R-:W-:Y:S01]  /*1dc00*/  IMAD.IADD R7, R20, 0x1, R7 ;  /* 0x0000000114077824 */ /* 0x000fe200078e0207 */
[----:B------:R-:W-:-:S04]  /*1dc10*/  SHF.R.U32.HI R3, RZ, 0x1f, R2 ;  /* 0x0000001fff037819 */ /* 0x000fc80000011602 */
[----:B------:R-:W-:Y:S02]  /*1dc20*/  LEA.HI.SX32 R12, R2, R3, 0x1c ;  /* 0x00000003020c7211 */ /* 0x000fe400078fe2ff */
[----:B------:R-:W1:Y:S03]  /*1dc30*/  LDC.64 R2, c[0x0][0x9e0] ;  /* 0x00027800ff027b82 */ /* 0x000e660000000a00 */
[----:B------:R2:W-:Y:S01]  /*1dc40*/  STL [R1+0x5c], R12 ;  /* 0x00005c0c01007387 */ /* 0x0005e20000100800 */
[----:B-1----:R-:W-:Y:S01]  /*1dc50*/  ISETP.GE.AND P3, PT, R3, 0x1, PT ;  /* 0x000000010300780c */ /* 0x002fe20003f66270 */
        /* <DEDUP_REMOVED lines=8> */
[----:B------:R-:W1:Y:S02]  /*1dce0*/  @P0 LDC.64 R4, c[0x0][0x9e8] ;  /* 0x00027a00ff040b82 */ /* 0x000e640000000a00 */
[----:B-1----:R-:W-:-:S05]  /*1dcf0*/  @P0 IMAD.HI.U32 R4, R2, R4, RZ ;  /* 0x0000000402040227 */ /* 0x002fca00078e00ff */
[----:B------:R-:W-:-:S04]  /*1dd00*/  @P0 SHF.R.U32.HI R2, RZ, R5, R4 ;  /* 0x00000005ff020219 */ /* 0x000fc80000011604 */
[----:B------:R-:W-:Y:S01]  /*1dd10*/  LOP3.LUT R2, RZ, R2, RZ, 0x33, !PT ;  /* 0x00000002ff027212 */ /* 0x000fe200078e33ff */
[----:B------:R-:W-:Y:S06]  /*1dd20*/  BRA `(.L_x_2888) ;  /* 0x0000000000107947 */ /* 0x000fec0003800000 */
.L_x_2887:
[----:B------:R-:W-:-:S13]  /*1dd30*/  ISETP.NE.AND P0, PT, R3, 0x1, PT ;  /* 0x000000010300780c */ /* 0x000fda0003f05270 */
[----:B------:R-:W1:Y:S02]  /*1dd40*/  @P0 LDC.64 R4, c[0x0][0x9e8] ;  /* 0x00027a00ff040b82 */ /* 0x000e640000000a00 */
[----:B-1----:R-:W-:-:S05]  /*1dd50*/  @P0 IMAD.HI.U32 R4, R2, R4, RZ ;  /* 0x0000000402040227 */ /* 0x002fca00078e00ff */
[----:B------:R-:W-:-:S07]  /*1dd60*/  @P0 SHF.R.U32.HI R2, RZ, R5, R4 ;  /* 0x00000005ff020219 */ /* 0x000fce0000011604 */
.L_x_2888:
[----:B------:R-:W-:Y:S05]  /*1dd70*/  BSYNC B0 ;  /* 0x0000000000007941 */ /* 0x000fea0003800000 */
.L_x_2886:
[----:B------:R-:W-:-:S05]  /*1dd80*/  IMAD R2, R2, R3, R3 ;  /* 0x0000000302027224 */ /* 0x000fca00078e0203 */
[----:B------:R-:W-:-:S07]  /*1dd90*/  VIMNMX R8, R8, R2, PT ;  /* 0x0000000208087248 */ /* 0x000fce0003fe0100 */
.L_x_2885:
[----:B------:R-:W1:Y:S01]  /*1dda0*/  @P1 LDC R4, c[0x0][0x44c] ;  /* 0x00011300ff041b82 */ /* 0x000e620000000800 */
[----:B------:R-:W-:Y:S01]  /*1ddb0*/  VIADD R8, R8, 0x5f ;  /* 0x0000005f08087836 */ /* 0x000fe20000000000 */
[----:B------:R-:W-:Y:S01]  /*1ddc0*/  ULDC UR4, c[0x0][0x9dc] ;  /* 0x0002770000047ab9 */ /* 0x000fe20000000800 */
[----:B------:R-:W-:Y:S02]  /*1ddd0*/  IMAD.MOV.U32 R2, RZ, RZ, R13 ;  /* 0x000000ffff027224 */ /* 0x000fe400078e000d */
[----:B------:R-:W-:-:S03]  /*1dde0*/  IMAD.HI R8, R8, 0x2aaaaaab, RZ ;  /* 0x2aaaaaab08087827 */ /* 0x000fc600078e02ff */
[----:B------:R-:W2:Y:S01]  /*1ddf0*/  @P1 LDC R5, c[0x0][0x450] ;  /* 0x00011400ff051b82 */ /* 0x000ea20000000800 */
[----:B------:R-:W-:Y:S02]  /*1de00*/  IMAD.IADD R17, R6, 0x1, -R15 ;  /* 0x0000000106117824 */ /* 0x000fe400078e0a0f */
[----:B-1----:R-:W-:-:S05]  /*1de10*/  @P1 IMAD.HI.U32 R4, R13, R4, RZ ;  /* 0x000000040d041227 */ /* 0x002fca00078e00ff */
[----:B--2---:R-:W-:Y:S02]  /*1de20*/  @P1 SHF.R.U32.HI R2, RZ, R5, R4 ;  /* 0x00000005ff021219 */ /* 0x004fe40000011604 */
[----:B------:R-:W-:-:S03]  /*1de30*/  SHF.R.U32.HI R4, RZ, 0x1f, R8 ;  /* 0x0000001fff047819 */ /* 0x000fc60000011608 */
[----:B------:R-:W-:Y:S01]  /*1de40*/  IMAD.IADD R2, R17, 0x1, R2 ;  /* 0x0000000111027824 */ /* 0x000fe200078e0202 */
[----:B------:R-:W-:-:S03]  /*1de50*/  LEA.HI.SX32 R8, R8, R4, 0x1c ;  /* 0x0000000408087211 */ /* 0x000fc600078fe2ff */
[----:B------:R-:W-:Y:S01]  /*1de60*/  VIADD R6, R2, -UR4 ;  /* 0x8000000402067c36 */ /* 0x000fe20008000000 */
[----:B------:R-:W-:Y:S01]  /*1de70*/  VIMNMX R8, R12, R8, PT ;  /* 0x000000080c087248 */ /* 0x000fe20003fe0100 */
        /* <DEDUP_REMOVED lines=11> */
.L_x_2891:
[----:B------:R-:W-:-:S13]  /*1df30*/  ISETP.NE.AND P0, PT, R3, 0x1, PT ;  /* 0x000000010300780c */ /* 0x000fda0003f05270 */
[----:B------:R-:W1:Y:S02]  /*1df40*/  @P0 LDC.64 R4, c[0x0][0x9e8] ;  /* 0x00027a00ff040b82 */ /* 0x000e640000000a00 */
[----:B-1----:R-:W-:-:S05]  /*1df50*/  @P0 IMAD.HI.U32 R4, R2, R4, RZ ;  /* 0x0000000402040227 */ /* 0x002fca00078e00ff */
[----:B------:R-:W-:-:S07]  /*1df60*/  @P0 SHF.R.U32.HI R2, RZ, R5, R4 ;  /* 0x00000005ff020219 */ /* 0x000fce0000011604 */
.L_x_2892:
[----:B------:R-:W-:Y:S05]  /*1df70*/  BSYNC B0 ;  /* 0x0000000000007941 */ /* 0x000fea0003800000 */
.L_x_2890:
[----:B------:R-:W-:-:S05]  /*1df80*/  IMAD R2, R2, R3, RZ ;  /* 0x0000000302027224 */ /* 0x000fca00078e02ff */
[----:B------:R-:W-:-:S07]  /*1df90*/  VIMNMX R6, R6, R2, !PT ;  /* 0x0000000206067248 */ /* 0x000fce0007fe0100 */
.L_x_2889:
[----:B------:R-:W-:Y:S01]  /*1dfa0*/  IMAD.HI R6, R6, 0x2aaaaaab, RZ ;  /* 0x2aaaaaab06067827 */ /* 0x000fe200078e02ff */
[----:B------:R-:W-:Y:S01]  /*1dfb0*/  LOP3.LUT R13, R11, 0xff, RZ, 0xc0, !PT ;  /* 0x000000ff0b0d7812 */ /* 0x000fe200078ec0ff */
[----:B------:R-:W-:Y:S01]  /*1dfc0*/  BSSY B0, `(.L_x_2893) ;  /* 0x0000027000007945 */ /* 0x000fe20003800000 */
[----:B------:R-:W-:Y:S01]  /*1dfd0*/  SHF.R.U32.HI R4, RZ, 0x10, R11 ;  /* 0x00000010ff047819 */ /* 0x000fe2000001160b */
[----:B------:R-:W-:Y:S01]  /*1dfe0*/  IMAD.MOV.U32 R2, RZ, RZ, RZ ;  /* 0x000000ffff027224 */ /* 0x000fe200078e00ff */
[----:B------:R-:W-:Y:S01]  /*1dff0*/  SHF.R.U32.HI R5, RZ, 0x1f, R6 ;  /* 0x0000001fff057819 */ /* 0x000fe20000011606 */
[----:B------:R1:W-:Y:S03]  /*1e000*/  STL [R1+0x54], R13 ;  /* 0x0000540d01007387 */ /* 0x0003e60000100800 */
[----:B------:R-:W-:-:S04]  /*1e010*/  LEA.HI.SX32 R5, R6, R5, 0x1c ;  /* 0x0000000506057211 */ /* 0x000fc800078fe2ff */
[----:B------:R-:W-:-:S04]  /*1e020*/  VIMNMX R5, RZ, R5, !PT ;  /* 0x00000005ff057248 */ /* 0x000fc80007fe0100 */
[----:B------:R-:W-:-:S13]  /*1e030*/  ISETP.GT.AND P0, PT, R8, R5, PT ;  /* 0x000000050800720c */ /* 0x000fda0003f04270 */
[----:B-1----:R-:W-:Y:S05]  /*1e040*/  @!P0 BRA `(.L_x_2894) ;  /* 0x0000000000788947 */ /* 0x002fea0003800000 */
[----:B------:R-:W-:Y:S01]  /*1e050*/  ISETP.NE.AND P0, PT, R4, RZ, PT ;  /* 0x000000ff0400720c */ /* 0x000fe20003f05270 */
[----:B------:R-:W-:-:S03]  /*1e060*/  ULDC UR4, c[0x0][0x9f0] ;  /* 0x00027c0000047ab9 */ /* 0x000fc60000000800 */
[----:B------:R-:W-:-:S04]  /*1e070*/  SEL R6, R4, UR4, P0 ;  /* 0x0000000404067c07 */ /* 0x000fc80008000000 */
[----:B------:R-:W-:Y:S02]  /*1e080*/  IABS R7, R6 ;  /* 0x0000000600077213 */ /* 0x000fe40000000000 */
[----:B------:R-:W-:Y:S02]  /*1e090*/  IADD3 R11, R6, -0x1, R8 ;  /* 0xffffffff060b7810 */ /* 0x000fe40007ffe008 */
[----:B------:R-:W1:Y:S03]  /*1e0a0*/  I2F.RP R2, R7 ;  /* 0x0000000700027306 */ /* 0x000e660000209400 */
[----:B------:R-:W-:-:S05]  /*1e0b0*/  IMAD.IADD R11, R11, 0x1, -R5 ;  /* 0x000000010b0b7824 */ /* 0x000fca00078e0a05 */
        /* <DEDUP_REMOVED lines=23> */
.L_x_2894:
[----:B------:R-:W-:Y:S05]  /*1e230*/  BSYNC B0 ;  /* 0x0000000000007941 */ /* 0x000fea0003800000 */
.L_x_2893:
[-C--:B------:R-:W-:Y:S01]  /*1e240*/  IMAD R5, R13, R2.reuse, R5 ;  /* 0x000000020d057224 */ /* 0x080fe200078e0205 */
        /* <DEDUP_REMOVED lines=23> */
[----:B------:R1:W2:Y:S02]  /*1e3c0*/  SHFL.IDX PT, R14, R6, RZ, 0x1f ;  /* 0x00001fff060e7589 */ /* 0x0002a400000e0000 */
.L_x_3122:
[----:B--2---:R-:W-:Y:S02]  /*1e3d0*/  ISETP.NE.AND P0, PT, R14, RZ, PT ;  /* 0x000000ff0e00720c */ /* 0x004fe40003f05270 */
[----:B------:R-:W-:-:S11]  /*1e3e0*/  PLOP3.LUT P6, PT, PT, PT, PT, 0x8, 0x0 ;  /* 0x000000000000781c */ /* 0x000fd60003fce170 */
[----:B------:R-:W-:Y:S05]  /*1e3f0*/  @P0 BRA `(.L_x_2898) ;  /* 0x00000000000c0947 */ /* 0x000fea0003800000 */
[----:B------:R-:W-:-:S03]  /*1e400*/  UMOV UR4, 0xffffffff ;  /* 0xffffffff00047882 */ /* 0x000fc60000000000 */
[----:B------:R-:W-:Y:S05]  /*1e410*/  BRA.DIV UR4, `(.L_x_2899) ;  /* 0x0000008604b87947 */ /* 0x000fea000b800000 */
[----:B------:R-:W-:-:S13]  /*1e420*/  ELECT P6, URZ, PT ;  /* 0x00000000003f782f */ /* 0x000fda00038c0000 */
.L_x_2898:
[----:B-1----:R-:W2:Y:S01]  /*1e430*/  LDL R6, [R1+0x58] ;  /* 0x0000580001067983 */ /* 0x002ea20000100800 */
[----:B------:R-:W-:Y:S01]  /*1e440*/  BSSY B1, `(.L_x_2900) ;  /* 0x0000008000017945 */ /* 0x000fe20003800000 */
[----:B--2---:R-:W-:-:S05]  /*1e450*/  VIADD R6, R6, 0x1 ;  /* 0x0000000106067836 */ /* 0x004fca0000000000 */
[----:B------:R-:W-:-:S04]  /*1e460*/  LEA.HI R7, R6, R6, RZ, 0x1 ;  /* 0x0000000606077211 */ /* 0x000fc800078f08ff */
[----:B------:R-:W-:-:S05]  /*1e470*/  LOP3.LUT R7, R7, 0xfffffffe, RZ, 0xc0, !PT ;  /* 0xfffffffe07077812 */ /* 0x000fca00078ec0ff */
[----:B------:R-:W-:-:S05]  /*1e480*/  IMAD.IADD R6, R6, 0x1, -R7 ;  /* 0x0000000106067824 */ /* 0x000fca00078e0a07 */
[----:B------:R-:W-:-:S04]  /*1e490*/  SHF.L.U32 R6, R6, 0x1f, RZ ;  /* 0x0000001f06067819 */ /* 0x000fc800000006ff */
[----:B------:R-:W1:Y:S02]  /*1e4a0*/  SYNCS.PHASECHK.TRANS64.TRYWAIT P0, [R19+URZ+0x22820], R6 ;  /* 0x02282006130075a7 */ /* 0x000e64000800017f */
[----:B-1----:R-:W-:Y:S05]  /*1e4b0*/  @!P0 BRA `(.L_x_2901) ;  /* 0x0000008400b08947 */ /* 0x002fea0003800000 */
.L_x_3125:
[----:B------:R-:W-:Y:S05]  /*1e4c0*/  BSYNC B1 ;  /* 0x0000000000017941 */ /* 0x000fea0003800000 */
.L_x_2900:
[----:B------:R-:W-:Y:S04]  /*1e4d0*/  BSSY B1, `(.L_x_2902) ;  /* 0x000007f000017945 */ /* 0x000fe80003800000 */
[----:B------:R-:W-:Y:S05]  /*1e4e0*/  @!P6 BRA `(.L_x_2903) ;  /* 0x0000000400f4e947 */ /* 0x000fea0003800000 */
[----:B------:R-:W2:Y:S04]  /*1e4f0*/  LDL R7, [R1+0x14] ;  /* 0x0000140001077983 */ /* 0x000ea80000100800 */
[----:B------:R-:W3:Y:S01]  /*1e500*/  LDL R9, [R1+0x1c] ;  /* 0x00001c0001097983 */ /* 0x000ee20000100800 */
[----:B------:R-:W-:Y:S01]  /*1e510*/  BSSY B2, `(.L_x_2904) ;  /* 0x0000008000027945 */ /* 0x000fe20003800000 */
[----:B------:R-:W4:Y:S02]  /*1e520*/  S2R R8, SR_TID.X ;  /* 0x0000000000087919 */ /* 0x000f240000002100 */
[----:B----4-:R-:W-:-:S04]  /*1e530*/  LOP3.LUT R8, R8, 0x7f, RZ, 0xc0, !PT ;  /* 0x0000007f08087812 */ /* 0x010fc800078ec0ff */
[----:B------:R-:W-:Y:S01]  /*1e540*/  ISETP.NE.AND P1, PT, R8, RZ, PT ;  /* 0x000000ff0800720c */ /* 0x000fe20003f25270 */
[----:B--2---:R-:W-:Y:S01]  /*1e550*/  IMAD R7, R7, 0x8, R19 ;  /* 0x0000000807077824 */ /* 0x004fe200078e0213 */
[----:B---3--:R-:W-:-:S04]  /*1e560*/  SHF.L.U32 R10, R9, 0x1f, RZ ;  /* 0x0000001f090a7819 */ /* 0x008fc800000006ff */
[----:B------:R-:W2:Y:S02]  /*1e570*/  SYNCS.PHASECHK.TRANS64.TRYWAIT P0, [R7+URZ+0x228a0], R10 ;  /* 0x0228a00a070075a7 */ /* 0x000ea4000800017f */
[----:B--2---:R-:W-:Y:S05]  /*1e580*/  @!P0 BRA `(.L_x_2905) ;  /* 0x0000008400908947 */ /* 0x004fea0003800000 */
.L_x_3126:
[----:B------:R-:W-:Y:S05]  /*1e590*/  BSYNC B2 ;  /* 0x0000000000027941 */ /* 0x000fea0003800000 */
.L_x_2904:
[----:B------:R-:W-:Y:S04]  /*1e5a0*/  BSSY B2, `(.L_x_2906) ;  /* 0x0000009000027945 */ /* 0x000fe80003800000 */
[----:B------:R-:W-:Y:S05]  /*1e5b0*/  @P1 BRA `(.L_x_2907) ;  /* 0x00000000001c1947 */ /* 0x000fea0003800000 */
[----:B------:R-:W3:Y:S01]  /*1e5c0*/  S2R R8, SR_TID.X ;  /* 0x0000000000087919 */ /* 0x000ee20000002100 */
[----:B-1----:R-:W-:-:S04]  /*1e5d0*/  IMAD.MOV.U32 R6, RZ, RZ, 0x3000 ;  /* 0x00003000ff067424 */ /* 0x002fc800078e00ff */
[----:B------:R4:W-:Y:S01]  /*1e5e0*/  SYNCS.ARRIVE.TRANS64 RZ, [R7+URZ+0x22890], R6 ;  /* 0x0228900607ff79a7 */ /* 0x0009e2000800003f */
[----:B---3--:R-:W-:-:S04]  /*1e5f0*/  LOP3.LUT R8, R8, 0x1f, RZ, 0xc0, !PT ;  /* 0x0000001f08087812 */ /* 0x008fc800078ec0ff */
[----:B------:R-:W-:-:S13]  /*1e600*/  ISETP.NE.AND P0, PT, R8, RZ, PT ;  /* 0x000000ff0800720c */ /* 0x000fda0003f05270 */
[----:B----4-:R-:W-:Y:S05]  /*1e610*/  @!P0 BRA `(.L_x_2907) ;  /* 0x0000000000048947 */ /* 0x010fea0003800000 */
[----:B------:R-:W-:Y:S01]  /*1e620*/  BPT.TRAP 0x1 ;  /* 0x000000040000795c */ /* 0x000fe20000300000 */
.L_x_2907:
[----:B------:R-:W-:Y:S05]  /*1e630*/  BSYNC B2 ;  /* 0x0000000000027941 */ /* 0x000fea0003800000 */
.L_x_2906:
[----:B------:R-:W3:Y:S01]  /*1e640*/  LDL R8, [R1+0x14] ;  /* 0x0000140001087983 */ /* 0x000ee20000100800 */
[----:B------:R-:W-:Y:S01]  /*1e650*/  IMAD.MOV.U32 R12, RZ, RZ, RZ ;  /* 0x000000ffff0c7224 */ /* 0x000fe200078e00ff */
[----:B------:R-:W-:Y:S01]  /*1e660*/  UIADD3 UR4, UP0, UR40, 0x570, URZ ;  /* 0x0000057028047890 */ /* 0x000fe2000ff1e03f */
[----:B-1----:R-:W-:Y:S01]  /*1e670*/  IMAD R6, R5, 0x60, R0 ;  /* 0x0000006005067824 */ /* 0x002fe200078e0200 */
[----:B------:R-:W-:Y:S01]  /*1e680*/  PLOP3.LUT P0, PT, PT, PT, PT, 0x80, 0x0 ;  /* 0x000000000000781c */ /* 0x000fe20003f0f070 */
[----:B------:R-:W-:Y:S01]  /*1e690*/  VIADD R9, R7, 0x22890 ;  /* 0x0002289007097836 */ /* 0x000fe20000000000 */
[----:B------:R-:W-:Y:S01]  /*1e6a0*/  R2UR UR10, R12 ;  /* 0x000000000c0a72ca */ /* 0x000fe200000e0000 */
[----:B------:R-:W-:Y:S01]  /*1e6b0*/  VIADD R6, R6, 0xffffffa0 ;  /* 0xffffffa006067836 */ /* 0x000fe20000000000 */
[----:B------:R-:W-:Y:S01]  /*1e6c0*/  UIADD3.X UR5, URZ, UR41, URZ, UP0, !UPT ;  /* 0x000000293f057290 */ /* 0x000fe200087fe43f */
[----:B------:R-:W-:Y:S01]  /*1e6d0*/  UMOV UR6, 0x0 ;  /* 0x0000000000067882 */ /* 0x000fe20000000000 */
[----:B------:R-:W-:Y:S01]  /*1e6e0*/  UMOV UR7, 0x12f00000 ;  /* 0x12f0000000077882 */ /* 0x000fe20000000000 */
[----:B---3--:R-:W-:-:S04]  /*1e6f0*/  IMAD R8, R8, 0x3000, R19 ;  /* 0x0000300008087824 */ /* 0x008fc800078e0213 */
[----:B------:R-:W-:-:S07]  /*1e700*/  VIADD R8, R8, 0x1c400 ;  /* 0x0001c40008087836 */ /* 0x000fce0000000000 */
.L_x_2908:
        /* <DEDUP_REMOVED lines=13> */
.L_x_3127:
[----:B------:R-:W-:Y:S05]  /*1e7e0*/  BSYNC B2 ;  /* 0x0000000000027941 */ /* 0x000fea0003800000 */
.L_x_2909:
[----:B------:R-:W-:Y:S01]  /*1e7f0*/  BSSY B2, `(.L_x_2911) ;  /* 0x000000b000027945 */ /* 0x000fe20003800000 */
[----:B-12---:R-:W-:Y:S02]  /*1e800*/  IMAD.MOV.U32 R10, RZ, RZ, 0x0 ;  /* 0x00000000ff0a7424 */ /* 0x006fe400078e00ff */
[----:B------:R-:W-:Y:S01]  /*1e810*/  IMAD.MOV.U32 R11, RZ, RZ, 0x12f00000 ;  /* 0x12f00000ff0b7424 */ /* 0x000fe200078e00ff */
[----:B------:R-:W-:Y:S06]  /*1e820*/  @P1 BRA `(.L_x_2912) ;  /* 0x00000000001c1947 */ /* 0x000fec0003800000 */
[----:B------:R-:W1:Y:S01]  /*1e830*/  S2R R9, SR_TID.X ;  /* 0x0000000000097919 */ /* 0x000e620000002100 */
[----:B------:R-:W-:-:S04]  /*1e840*/  IMAD.MOV.U32 R8, RZ, RZ, 0xc000 ;  /* 0x0000c000ff087424 */ /* 0x000fc800078e00ff */
[----:B------:R2:W-:Y:S01]  /*1e850*/  SYNCS.ARRIVE.TRANS64 RZ, [R7+URZ+0x228b0], R8 ;  /* 0x0228b00807ff79a7 */ /* 0x0005e2000800003f */
[----:B-1----:R-:W-:-:S04]  /*1e860*/  LOP3.LUT R9, R9, 0x1f, RZ, 0xc0, !PT ;  /* 0x0000001f09097812 */ /* 0x002fc800078ec0ff */
[----:B------:R-:W-:-:S13]  /*1e870*/  ISETP.NE.AND P0, PT, R9, RZ, PT ;  /* 0x000000ff0900720c */ /* 0x000fda0003f05270 */
[----:B--2---:R-:W-:Y:S05]  /*1e880*/  @!P0 BRA `(.L_x_2912) ;  /* 0x0000000000048947 */ /* 0x004fea0003800000 */
[----:B------:R-:W-:Y:S01]  /*1e890*/  BPT.TRAP 0x1 ;  /* 0x000000040000795c */ /* 0x000fe20000300000 */
.L_x_2912:
[----:B------:R-:W-:Y:S05]  /*1e8a0*/  BSYNC B2 ;  /* 0x0000000000027941 */ /* 0x000fea0003800000 */
.L_x_2911:
[----:B------:R-:W2:Y:S01]  /*1e8b0*/  LDL R8, [R1+0x14] ;  /* 0x0000140001087983 */ /* 0x000ea20000100800 */
        /* <DEDUP_REMOVED lines=9> */
.L_x_2913:
        /* <DEDUP_REMOVED lines=10> */
[----:B------:R-:W-:Y:S01]  /*1e9f0*/  R2UR UR6, R10 ;  /* 0x000000000a0672ca */ /* 0x000fe200000e0000 */
[----:B------:R-:W-:Y:S01]  /*1ea00*/  VIADD R9, R8, 0x3400 ;  /* 0x0000340008097836 */ /* 0x000fe20000000000 */
[----:B------:R-:W-:Y:S01]  /*1ea10*/  R2UR UR7, R11 ;  /* 0x000000000b0772ca */ /* 0x000fe200000e0000 */
[----:B------:R-:W-:Y:S01]  /*1ea20*/  UMOV UR10, 0x40 ;  /* 0x00000040000a7882 */ /* 0x000fe20000000000 */
[----:B------:R-:W-:-:S13]  /*1ea30*/  PLOP3.LUT P0, PT, PT, PT, PT, 0x80, 0x0 ;  /* 0x000000000000781c */ /* 0x000fda0003f0f070 */
.L_x_2914:
        /* <DEDUP_REMOVED lines=15> */
.L_x_2915:
        /* <DEDUP_REMOVED lines=15> */
.L_x_2916:
        /* <DEDUP_REMOVED lines=10> */
.L_x_2903:
[----:B------:R-:W-:Y:S05]  /*1ecc0*/  BSYNC B1 ;  /* 0x0000000000017941 */ /* 0x000fea0003800000 */
.L_x_2902:
[----:B------:R-:W1:Y:S04]  /*1ecd0*/  LDL.LU R10, [R1+0x14] ;  /* 0x00001400010a7983 */ /* 0x000e680000300800 */
[----:B------:R-:W2:Y:S01]  /*1ece0*/  LDL.LU R9, [R1+0x1c] ;  /* 0x00001c0001097983 */ /* 0x000ea20000300800 */
[----:B------:R-:W-:Y:S01]  /*1ecf0*/  VIADD R5, R5, 0xfffffffe ;  /* 0xfffffffe05057836 */ /* 0x000fe20000000000 */
[----:B------:R-:W-:-:S04]  /*1ed00*/  PLOP3.LUT P0, PT, PT, PT, PT, 0x8, 0x0 ;  /* 0x000000000000781c */ /* 0x000fc80003f0e170 */
[----:B------:R-:W-:Y:S01]  /*1ed10*/  ISETP.GE.AND P2, PT, R5, R3, PT ;  /* 0x000000030500720c */ /* 0x000fe20003f46270 */
[----:B-1----:R-:W-:-:S05]  /*1ed20*/  VIADD R6, R10, 0x1 ;  /* 0x000000010a067836 */ /* 0x002fca0000000000 */
[----:B------:R-:W-:-:S04]  /*1ed30*/  ISETP.NE.AND P1, PT, R6, 0x2, PT ;  /* 0x000000020600780c */ /* 0x000fc80003f25270 */
[----:B------:R-:W-:Y:S02]  /*1ed40*/  SEL R7, RZ, 0x1, P1 ;  /* 0x00000001ff077807 */ /* 0x000fe40000800000 */
[----:B------:R-:W-:Y:S02]  /*1ed50*/  SEL R6, R6, RZ, P1 ;  /* 0x000000ff06067207 */ /* 0x000fe40000800000 */
[----:B--2---:R-:W-:-:S03]  /*1ed60*/  LOP3.LUT R9, R9, R7, RZ, 0x3c, !PT ;  /* 0x0000000709097212 */ /* 0x004fc600078e3cff */
[----:B------:R1:W-:Y:S04]  /*1ed70*/  STL [R1+0x14], R6 ;  /* 0x0000140601007387 */ /* 0x0003e80000100800 */
[----:B------:R1:W-:Y:S01]  /*1ed80*/  STL [R1+0x1c], R9 ;  /* 0x00001c0901007387 */ /* 0x0003e20000100800 */
[----:B------:R-:W-:Y:S05]  /*1ed90*/  @!P2 BRA `(.L_x_2896) ;  /* 0x000000080030a947 */ /* 0x000fea0003800000 */
.L_x_2932:
[----:B------:R-:W-:Y:S05]  /*1eda0*/  YIELD ;  /* 0x0000000000007946 */ /* 0x000fea0003800000 */
[----:B------:R-:W-:Y:S04]  /*1edb0*/  BSSY B1, `(.L_x_2917) ;  /* 0x000007e000017945 */ /* 0x000fe80003800000 */
[----:B--2---:R-:W-:Y:S05]  /*1edc0*/  @!P6 BRA `(.L_x_2918) ;  /* 0x0000000400f0e947 */ /* 0x004fea0003800000 */
[----:B-1----:R-:W2:Y:S04]  /*1edd0*/  LDL R6, [R1+0x14] ;  /* 0x0000140001067983 */ /* 0x002ea80000100800 */
[----:B------:R-:W3:Y:S01]  /*1ede0*/  LDL R7, [R1+0x1c] ;  /* 0x00001c0001077983 */ /* 0x000ee20000100800 */
[----:B------:R-:W-:Y:S01]  /*1edf0*/  BSSY B2, `(.L_x_2919) ;  /* 0x0000008000027945 */ /* 0x000fe20003800000 */
[----:B------:R-:W1:Y:S02]  /*1ee00*/  S2R R8, SR_TID.X ;  /* 0x0000000000087919 */ /* 0x000e640000002100 */
[----:B-1----:R-:W-:-:S04]  /*1ee10*/  LOP3.LUT R8, R8, 0x7f, RZ, 0xc0, !PT ;  /* 0x0000007f08087812 */ /* 0x002fc800078ec0ff */
[----:B------:R-:W-:Y:S01]  /*1ee20*/  ISETP.NE.AND P2, PT, R8, RZ, PT ;  /* 0x000000ff0800720c */ /* 0x000fe20003f45270 */
[----:B--2---:R-:W-:Y:S01]  /*1ee30*/  IMAD R6, R6, 0x8, R19 ;  /* 0x0000000806067824 */ /* 0x004fe200078e0213 */
[----:B---3--:R-:W-:-:S04]  /*1ee40*/  SHF.L.U32 R7, R7, 0x1f, RZ ;  /* 0x0000001f07077819 */ /* 0x008fc800000006ff */
[----:B------:R-:W1:Y:S02]  /*1ee50*/  SYNCS.PHASECHK.TRANS64.TRYWAIT P1, [R6+URZ+0x228a0], R7 ;  /* 0x0228a007060075a7 */ /* 0x000e64000802017f */
[----:B-1----:R-:W-:Y:S05]  /*1ee60*/  @!P1 BRA `(.L_x_2920) ;  /* 0x0000007c00809947 */ /* 0x002fea0003800000 */
.L_x_3128:
[----:B------:R-:W-:Y:S05]  /*1ee70*/  BSYNC B2 ;  /* 0x0000000000027941 */ /* 0x000fea0003800000 */
.L_x_2919:
        /* <DEDUP_REMOVED lines=9> */
.L_x_2922:
[----:B------:R-:W-:Y:S05]  /*1ef10*/  BSYNC B2 ;  /* 0x0000000000027941 */ /* 0x000fea0003800000 */
.L_x_2921:
        /* <DEDUP_REMOVED lines=12> */
.L_x_2923:
        /* <DEDUP_REMOVED lines=13> */
.L_x_3129:
[----:B------:R-:W-:Y:S05]  /*1f0b0*/  BSYNC B2 ;  /* 0x0000000000027941 */ /* 0x000fea0003800000 */
.L_x_2924:
[----:B------:R-:W-:Y:S01]  /*1f0c0*/  BSSY B2, `(.L_x_2926) ;  /* 0x000000b000027945 */ /* 0x000fe20003800000 */
[----:B------:R-:W-:Y:S02]  /*1f0d0*/  IMAD.MOV.U32 R10, RZ, RZ, 0x0 ;  /* 0x00000000ff0a7424 */ /* 0x000fe400078e00ff */
[----:B------:R-:W-:Y:S01]  /*1f0e0*/  IMAD.MOV.U32 R11, RZ, RZ, 0x12f00000 ;  /* 0x12f00000ff0b7424 */ /* 0x000fe200078e00ff */
[----:B------:R-:W-:Y:S06]  /*1f0f0*/  @P2 BRA `(.L_x_2927) ;  /* 0x00000000001c2947 */ /* 0x000fec0003800000 */
[----:B------:R-:W3:Y:S01]  /*1f100*/  S2R R8, SR_TID.X ;  /* 0x0000000000087919 */ /* 0x000ee20000002100 */
[----:B-12---:R-:W-:-:S04]  /*1f110*/  IMAD.MOV.U32 R7, RZ, RZ, 0xc000 ;  /* 0x0000c000ff077424 */ /* 0x006fc800078e00ff */
[----:B------:R4:W-:Y:S01]  /*1f120*/  SYNCS.ARRIVE.TRANS64 RZ, [R6+URZ+0x228b0], R7 ;  /* 0x0228b00706ff79a7 */ /* 0x0009e2000800003f */
[----:B---3--:R-:W-:-:S04]  /*1f130*/  LOP3.LUT R8, R8, 0x1f, RZ, 0xc0, !PT ;  /* 0x0000001f08087812 */ /* 0x008fc800078ec0ff */
[----:B------:R-:W-:-:S13]  /*1f140*/  ISETP.NE.AND P1, PT, R8, RZ, PT ;  /* 0x000000ff0800720c */ /* 0x000fda0003f25270 */
[----:B----4-:R-:W-:Y:S05]  /*1f150*/  @!P1 BRA `(.L_x_2927) ;  /* 0x0000000000049947 */ /* 0x010fea0003800000 */
[----:B------:R-:W-:Y:S01]  /*1f160*/  BPT.TRAP 0x1 ;  /* 0x000000040000795c */ /* 0x000fe20000300000 */
.L_x_2927:
[----:B------:R-:W-:Y:S05]  /*1f170*/  BSYNC B2 ;  /* 0x0000000000027941 */ /* 0x000fea0003800000 */
.L_x_2926:
        /* <DEDUP_REMOVED lines=10> */
.L_x_2928:
        /* <DEDUP_REMOVED lines=15> */
.L_x_2929:
        /* <DEDUP_REMOVED lines=15> */
.L_x_2930:
        /* <DEDUP_REMOVED lines=15> */
.L_x_2931:
        /* <DEDUP_REMOVED lines=10> */
.L_x_2918:
[----:B------:R-:W-:Y:S05]  /*1f590*/  BSYNC B1 ;  /* 0x0000000000017941 */ /* 0x000fea0003800000 */
.L_x_2917:
[----:B------:R-:W1:Y:S04]  /*1f5a0*/  LDL.LU R10, [R1+0x14] ;  /* 0x00001400010a7983 */ /* 0x000e680000300800 */
[----:B------:R-:W2:Y:S01]  /*1f5b0*/  LDL.LU R8, [R1+0x1c] ;  /* 0x00001c0001087983 */ /* 0x000ea20000300800 */
[C---:B------:R-:W-:Y:S01]  /*1f5c0*/  ISETP.GT.AND P2, PT, R5.reuse, R3, PT ;  /* 0x000000030500720c */ /* 0x040fe20003f44270 */
[----:B------:R-:W-:Y:S02]  /*1f5d0*/  VIADD R5, R5, 0xffffffff ;  /* 0xffffffff05057836 */ /* 0x000fe40000000000 */
[----:B-1----:R-:W-:-:S05]  /*1f5e0*/  VIADD R6, R10, 0x1 ;  /* 0x000000010a067836 */ /* 0x002fca0000000000 */
[----:B------:R-:W-:-:S04]  /*1f5f0*/  ISETP.NE.AND P1, PT, R6, 0x2, PT ;  /* 0x000000020600780c */ /* 0x000fc80003f25270 */
[----:B------:R-:W-:Y:S02]  /*1f600*/  SEL R7, RZ, 0x1, P1 ;  /* 0x00000001ff077807 */ /* 0x000fe40000800000 */
[----:B------:R-:W-:Y:S02]  /*1f610*/  SEL R6, R6, RZ, P1 ;  /* 0x000000ff06067207 */ /* 0x000fe40000800000 */
[----:B--2---:R-:W-:-:S05]  /*1f620*/  LOP3.LUT R8, R8, R7, RZ, 0x3c, !PT ;  /* 0x0000000708087212 */ /* 0x004fca00078e3cff */
[----:B------:R2:W-:Y:S04]  /*1f630*/  STL [R1+0x1c], R8 ;  /* 0x00001c0801007387 */ /* 0x0005e80000100800 */
[----:B------:R2:W-:Y:S01]  /*1f640*/  STL [R1+0x14], R6 ;  /* 0x0000140601007387 */ /* 0x0005e20000100800 */
[----:B------:R-:W-:Y:S05]  /*1f650*/  @P2 BRA `(.L_x_2932) ;  /* 0xfffffff400d02947 */ /* 0x000fea000383ffff */
.L_x_2896:
[----:B------:R-:W-:Y:S05]  /*1f660*/  BSYNC B0 ;  /* 0x0000000000007941 */ /* 0x000fea0003800000 */
.L_x_2895:
[----:B--2---:R-:W2:Y:S01]  /*1f670*/  LDL R8, [R1+0x28] ;  /* 0x0000280001087983 */ /* 0x004ea20000100800 */
[----:B------:R-:W3:Y:S01]  /*1f680*/  LDC R0, c[0x0][0x448] ;  /* 0x00011200ff007b82 */ /* 0x000ee20000000800 */
[----:B------:R-:W-:Y:S07]  /*1f690*/  @!P0 WARPSYNC.ALL ;  /* 0x0000000000008948 */ /* 0x000fee0003800000 */
[----:B------:R-:W-:Y:S01]  /*1f6a0*/  @!P0 BAR.SYNC.DEFER_BLOCKING 0xc, 0x180 ;  /* 0x0306000000008b1d */ /* 0x000fe20000010000 */
[----:B---3--:R-:W-:-:S13]  /*1f6b0*/  ISETP.NE.AND P1, PT, R0, 0x1, PT ;  /* 0x000000010000780c */ /* 0x008fda0003f25270 */
[----:B------:R-:W3:Y:S08]  /*1f6c0*/  @P1 LDC R0, c[0x0][0x44c] ;  /* 0x00011300ff001b82 */ /* 0x000ef00000000800 */
[----:B------:R-:W4:Y:S01]  /*1f6d0*/  @P1 LDC R3, c[0x0][0x450] ;  /* 0x00011400ff031b82 */ /* 0x000f220000000800 */
[----:B--2---:R-:W-:-:S04]  /*1f6e0*/  VIADD R2, R8, 0x7f ;  /* 0x0000007f08027836 */ /* 0x004fc80000000000 */
[----:B---3--:R-:W-:-:S05]  /*1f6f0*/  @P1 IMAD.HI.U32 R0, R2, R0, RZ ;  /* 0x0000000002001227 */ /* 0x008fca00078e00ff */
[----:B----4-:R-:W-:-:S05]  /*1f700*/  @P1 SHF.R.U32.HI R2, RZ, R3, R0 ;  /* 0x00000003ff021219 */ /* 0x010fca0000011600 */
[----:B------:R-:W-:Y:S02]  /*1f710*/  IMAD.IADD R0, R20, 0x1, R2 ;  /* 0x0000000114007824 */ /* 0x000fe400078e0202 */
[----:B------:R-:W2:Y:S02]  /*1f720*/  LDC.64 R2, c[0x0][0x9e0] ;  /* 0x00027800ff027b82 */ /* 0x000ea40000000a00 */
[----:B--2---:R-:W-:Y:S01]  /*1f730*/  ISETP.GE.AND P2, PT, R3, 0x1, PT ;  /* 0x000000010300780c */ /* 0x004fe20003f46270 */
[----:B------:R-:W-:-:S12]  /*1f740*/  IMAD.IADD R2, R0, 0x1, R2 ;  /* 0x0000000100027824 */ /* 0x000fd800078e0202 */
[----:B------:R-:W-:Y:S05]  /*1f750*/  @!P2 BRA `(.L_x_2933) ;  /* 0x000000000048a947 */ /* 0x000fea0003800000 */
[C---:B------:R-:W-:Y:S01]  /*1f760*/  ISETP.GT.AND P0, PT, R0.reuse, RZ, PT ;  /* 0x000000ff0000720c */ /* 0x040fe20003f04270 */
[----:B------:R-:W-:Y:S01]  /*1f770*/  BSSY B0, `(.L_x_2934) ;  /* 0x000000e000007945 */ /* 0x000fe20003800000 */
[----:B------:R-:W-:-:S11]  /*1f780*/  VIADD R5, R0, 0xffffffff ;  /* 0xffffffff00057836 */ /* 0x000fd60000000000 */
[----:B------:R-:W-:Y:S05]  /*1f790*/  @P0 BRA `(.L_x_2935) ;  /* 0x00000000001c0947 */ /* 0x000fea0003800000 */
[----:B------:R-:W-:Y:S01]  /*1f7a0*/  ISETP.NE.AND P0, PT, R3, 0x1, PT ;  /* 0x000000010300780c */ /* 0x000fe20003f05270 */
[----:B------:R-:W-:-:S12]  /*1f7b0*/  IMAD.MOV R0, RZ, RZ, -R0 ;  /* 0x000000ffff007224 */ /* 0x000fd800078e0a00 */
[----:B-1----:R-:W1:Y:S02]  /*1f7c0*/  @P0 LDC.64 R6, c[0x0][0x9e8] ;  /* 0x00027a00ff060b82 */ /* 0x002e640000000a00 */
[----:B-1----:R-:W-:-:S05]  /*1f7d0*/  @P0 IMAD.HI.U32 R6, R0, R6, RZ ;  /* 0x0000000600060227 */ /* 0x002fca00078e00ff */
[----:B------:R-:W-:-:S04]  /*1f7e0*/  @P0 SHF.R.U32.HI R0, RZ, R7, R6 ;  /* 0x00000007ff000219 */ /* 0x000fc80000011606 */
[----:B------:R-:W-:Y:S01]  /*1f7f0*/  LOP3.LUT R5, RZ, R0, RZ, 0x33, !PT ;  /* 0x00000000ff057212 */ /* 0x000fe200078e33ff */
[----:B------:R-:W-:Y:S06]  /*1f800*/  BRA `(.L_x_2936) ;  /* 0x0000000000107947 */ /* 0x000fec0003800000 */
.L_x_2935:
[----:B------:R-:W-:-:S13]  /*1f810*/  ISETP.NE.AND P0, PT, R3, 0x1, PT ;  /* 0x000000010300780c */ /* 0x000fda0003f05270 */
[----:B-1----:R-:W1:Y:S02]  /*1f820*/  @P0 LDC.64 R6, c[0x0][0x9e8] ;  /* 0x00027a00ff060b82 */ /* 0x002e640000000a00 */
[----:B-1----:R-:W-:-:S05]  /*1f830*/  @P0 IMAD.HI.U32 R6, R5, R6, RZ ;  /* 0x0000000605060227 */ /* 0x002fca00078e00ff */
[----:B------:R-:W-:-:S07]  /*1f840*/  @P0 SHF.R.U32.HI R5, RZ, R7, R6 ;  /* 0x00000007ff050219 */ /* 0x000fce0000011606 */
.L_x_2936:
[----:B------:R-:W-:Y:S05]  /*1f850*/  BSYNC B0 ;  /* 0x0000000000007941 */ /* 0x000fea0003800000 */
.L_x_2934:
[----:B------:R-:W-:-:S05]  /*1f860*/  IMAD R5, R5, R3, R3 ;  /* 0x0000000305057224 */ /* 0x000fca00078e0203 */
[----:B------:R-:W-:-:S07]  /*1f870*/  VIMNMX R2, R2, R5, PT ;  /* 0x0000000502027248 */ /* 0x000fce0003fe0100 */
.L_x_2933:
[----:B------:R-:W2:Y:S01]  /*1f880*/  LDL R7, [R1+0x5c] ;  /* 0x00005c0001077983 */ /* 0x000ea20000100800 */
[----:B------:R-:W3:Y:S01]  /*1f890*/  @P1 LDC R0, c[0x0][0x44c] ;  /* 0x00011300ff001b82 */ /* 0x000ee20000000800 */
[----:B------:R-:W-:Y:S01]  /*1f8a0*/  VIADD R2, R2, 0x5f ;  /* 0x0000005f02027836 */ /* 0x000fe20000000000 */
[----:B------:R-:W-:Y:S01]  /*1f8b0*/  ULDC UR4, c[0x0][0x9dc] ;  /* 0x0002770000047ab9 */ /* 0x000fe20000000800 */
[----:B------:R-:W-:Y:S02]  /*1f8c0*/  IMAD.MOV.U32 R5, RZ, RZ, R8 ;  /* 0x000000ffff057224 */ /* 0x000fe400078e0008 */
[----:B------:R-:W-:-:S03]  /*1f8d0*/  IMAD.HI R2, R2, 0x2aaaaaab, RZ ;  /* 0x2aaaaaab02027827 */ /* 0x000fc600078e02ff */
[----:B-1----:R-:W1:Y:S01]  /*1f8e0*/  @P1 LDC R6, c[0x0][0x450] ;  /* 0x00011400ff061b82 */ /* 0x002e620000000800 */
[----:B---3--:R-:W-:-:S05]  /*1f8f0*/  @P1 IMAD.HI.U32 R0, R8, R0, RZ ;  /* 0x0000000008001227 */ /* 0x008fca00078e00ff */
[----:B-1----:R-:W-:-:S05]  /*1f900*/  @P1 SHF.R.U32.HI R5, RZ, R6, R0 ;  /* 0x00000006ff051219 */ /* 0x002fca0000011600 */
[----:B------:R-:W-:Y:S01]  /*1f910*/  IMAD.IADD R0, R17, 0x1, R5 ;  /* 0x0000000111007824 */ /* 0x000fe200078e0205 */
[----:B------:R-:W-:-:S04]  /*1f920*/  SHF.R.U32.HI R5, RZ, 0x1f, R2 ;  /* 0x0000001fff057819 */ /* 0x000fc80000011602 */
[----:B------:R-:W-:Y:S01]  /*1f930*/  LEA.HI.SX32 R8, R2, R5, 0x1c ;  /* 0x0000000502087211 */ /* 0x000fe200078fe2ff */
[----:B------:R-:W-:-:S04]  /*1f940*/  VIADD R2, R0, -UR4 ;  /* 0x8000000400027c36 */ /* 0x000fc80008000000 */
[----:B------:R1:W-:Y:S01]  /*1f950*/  STL [R1+0x60], R8 ;  /* 0x0000600801007387 */ /* 0x0003e20000100800 */
[----:B--2---:R-:W-:Y:S01]  /*1f960*/  VIMNMX R5, R7, R8, PT ;  /* 0x0000000807057248 */ /* 0x004fe20003fe0100 */
[----:B-1----:R-:W-:Y:S06]  /*1f970*/  @!P2 BRA `(.L_x_2937) ;  /* 0x000000000044a947 */ /* 0x002fec0003800000 */
        /* <DEDUP_REMOVED lines=10> */
.L_x_2939:
[----:B------:R-:W-:-:S13]  /*1fa20*/  ISETP.NE.AND P0, PT, R3, 0x1, PT ;  /* 0x000000010300780c */ /* 0x000fda0003f05270 */
[----:B------:R-:W1:Y:S02]  /*1fa30*/  @P0 LDC.64 R6, c[0x0][0x9e8] ;  /* 0x00027a00ff060b82 */ /* 0x000e640000000a00 */
[----:B-1----:R-:W-:-:S05]  /*1fa40*/  @P0 IMAD.HI.U32 R6, R0, R6, RZ ;  /* 0x0000000600060227 */ /* 0x002fca00078e00ff */
[----:B------:R-:W-:-:S07]  /*1fa50*/  @P0 SHF.R.U32.HI R0, RZ, R7, R6 ;  /* 0x00000007ff000219 */ /* 0x000fce0000011606 */
.L_x_2940:
[----:B------:R-:W-:Y:S05]  /*1fa60*/  BSYNC B0 ;  /* 0x0000000000007941 */ /* 0x000fea0003800000 */
.L_x_2938:
[----:B------:R-:W-:-:S05]  /*1fa70*/  IMAD R0, R0, R3, RZ ;  /* 0x0000000300007224 */ /* 0x000fca00078e02ff */
[----:B------:R-:W-:-:S07]  /*1fa80*/  VIMNMX R2, R2, R0, !PT ;  /* 0x0000000002027248 */ /* 0x000fce0007fe0100 */
.L_x_2937:
[----:B------:R-:W-:Y:S01]  /*1fa90*/  IMAD.HI R2, R2, 0x2aaaaaab, RZ ;  /* 0x2aaaaaab02027827 */ /* 0x000fe200078e02ff */
[----:B------:R-:W-:Y:S01]  /*1faa0*/  ISETP.NE.AND P1, PT, R4, RZ, PT ;  /* 0x000000ff0400720c */ /* 0x000fe20003f25270 */
[----:B------:R-:W-:Y:S03]  /*1fab0*/  BSSY B0, `(.L_x_2941) ;  /* 0x0000025000007945 */ /* 0x000fe60003800000 */
[----:B------:R-:W-:-:S04]  /*1fac0*/  SHF.R.U32.HI R0, RZ, 0x1f, R2 ;  /* 0x0000001fff007819 */ /* 0x000fc80000011602 */
[----:B------:R-:W-:-:S04]  /*1fad0*/  LEA.HI.SX32 R0, R2, R0, 0x1c ;  /* 0x0000000002007211 */ /* 0x000fc800078fe2ff */
[----:B------:R-:W-:Y:S01]  /*1fae0*/  VIMNMX R9, RZ, R0, !PT ;  /* 0x00000000ff097248 */ /* 0x000fe20007fe0100 */
[----:B------:R-:W1:Y:S03]  /*1faf0*/  @!P1 LDC R4, c[0x0][0x9f0] ;  /* 0x00027c00ff049b82 */ /* 0x000e660000000800 */
[----:B------:R-:W-:Y:S01]  /*1fb00*/  ISETP.GT.AND P0, PT, R5, R9, PT ;  /* 0x000000090500720c */ /* 0x000fe20003f04270 */
[----:B------:R2:W-:Y:S04]  /*1fb10*/  STL [R1+0x3c], R9 ;  /* 0x00003c0901007387 */ /* 0x0005e80000100800 */
[----:B------:R2:W-:Y:S08]  /*1fb20*/  STL [R1+0x40], RZ ;  /* 0x000040ff01007387 */ /* 0x0005f00000100800 */
[----:B--2---:R-:W-:Y:S05]  /*1fb30*/  @!P0 BRA `(.L_x_2942) ;  /* 0x0000000000708947 */ /* 0x004fea0003800000 */
        /* <DEDUP_REMOVED lines=9> */
[----:B------:R-:W-:Y:S02]  /*1fbd0*/  IADD3 R6, R4, -0x1, R5 ;  /* 0xffffffff04067810 */ /* 0x000fe40007ffe005 */
[----:B------:R-:W-:-:S03]  /*1fbe0*/  IABS R2, R4 ;  /* 0x0000000400027213 */ /* 0x000fc60000000000 */
[----:B------:R-:W-:Y:S02]  /*1fbf0*/  IMAD.IADD R6, R6, 0x1, -R9 ;  /* 0x0000000106067824 */ /* 0x000fe400078e0a09 */
[----:B------:R-:W-:-:S03]  /*1fc00*/  IMAD.MOV R2, RZ, RZ, -R2 ;  /* 0x000000ffff027224 */ /* 0x000fc600078e0a02 */
[----:B------:R-:W-:Y:S01]  /*1fc10*/  IABS R3, R6 ;  /* 0x0000000600037213 */ /* 0x000fe20000000000 */
[----:B------:R-:W-:Y:S01]  /*1fc20*/  IMAD.MOV.U32 R7, RZ, RZ, R2 ;  /* 0x000000ffff077224 */ /* 0x000fe200078e0002 */
        /* <DEDUP_REMOVED lines=13> */
.L_x_2942:
[----:B------:R-:W-:Y:S05]  /*1fd00*/  BSYNC B0 ;  /* 0x0000000000007941 */ /* 0x000fea0003800000 */
.L_x_2941:
[----:B------:R-:W3:Y:S04]  /*1fd10*/  LDL R0, [R1+0x40] ;  /* 0x0000400001007983 */ /* 0x000ee80000100800 */
[----:B--2---:R-:W3:Y:S01]  /*1fd20*/  LDL R2, [R1+0x54] ;  /* 0x0000540001027983 */ /* 0x004ee20000100800 */
[----:B------:R-:W-:Y:S01]  /*1fd30*/  BSSY B7, `(.L_x_2943) ;  /* 0x00003ec000077945 */ /* 0x000fe20003800000 */
[----:B---3--:R-:W-:-:S05]  /*1fd40*/  IMAD R2, R2, R0, R9 ;  /* 0x0000000002027224 */ /* 0x008fca00078e0209 */
[----:B------:R-:W-:Y:S01]  /*1fd50*/  VIADDMNMX R0, R2, R0, R5, PT ;  /* 0x0000000002007246 */ /* 0x000fe20003800105 */
[----:B------:R2:W-:Y:S03]  /*1fd60*/  STL [R1+0x24], R2 ;  /* 0x0000240201007387 */ /* 0x0005e60000100800 */
[----:B------:R-:W-:Y:S01]  /*1fd70*/  ISETP.GT.AND P0, PT, R0, R2, PT ;  /* 0x000000020000720c */ /* 0x000fe20003f04270 */
[----:B------:R2:W-:-:S12]  /*1fd80*/  STL [R1+0x34], R0 ;  /* 0x0000340001007387 */ /* 0x0005d80000100800 */
[----:B--2---:R-:W-:Y:S05]  /*1fd90*/  @P0 BRA `(.L_x_2944) ;  /* 0x0000000000480947 */ /* 0x004fea0003800000 */
[----:B------:R-:W2:Y:S02]  /*1fda0*/  S2R R0, SR_TID.X ;  /* 0x0000000000007919 */ /* 0x000ea40000002100 */
[----:B--2---:R-:W-:-:S04]  /*1fdb0*/  LOP3.LUT R0, R0, 0x7f, RZ, 0xc0, !PT ;  /* 0x0000007f00007812 */ /* 0x004fc800078ec0ff */
[----:B------:R-:W-:-:S13]  /*1fdc0*/  ISETP.NE.AND P0, PT, R0, RZ, PT ;  /* 0x000000ff0000720c */ /* 0x000fda0003f05270 */
[----:B------:R-:W-:Y:S05]  /*1fdd0*/  @P0 BRA `(.L_x_2945) ;  /* 0x0000003c00840947 */ /* 0x000fea0003800000 */
[----:B------:R-:W2:Y:S01]  /*1fde0*/  S2R R5, SR_LANEID ;  /* 0x0000000000057919 */ /* 0x000ea20000000000 */
[----:B------:R-:W-:Y:S01]  /*1fdf0*/  VOTEU.ANY UR4, UPT, PT ;  /* 0x0000000000047886 */ /* 0x000fe200038e0100 */
[----:B------:R-:W3:Y:S01]  /*1fe00*/  LDC.64 R2, c[0x0][0xc60] ;  /* 0x00031800ff027b82 */ /* 0x000ee20000000a00 */
[----:B------:R-:W2:Y:S02]  /*1fe10*/  FLO.U32 R0, UR4 ;  /* 0x0000000400007d00 */ /* 0x000ea400080e0000 */
[----:B--2---:R-:W-:-:S06]  /*1fe20*/  ISETP.EQ.U32.AND P0, PT, R0, R5, PT ;  /* 0x000000050000720c */ /* 0x004fcc0003f02070 */
[----:B------:R-:W3:Y:S07]  /*1fe30*/  POPC R5, UR4 ;  /* 0x0000000400057d09 */ /* 0x000eee0008000000 */
[----:B---3--:R-:W2:Y:S01]  /*1fe40*/  @P0 ATOMG.E.ADD.STRONG.GPU PT, R3, desc[UR38][R2.64], R5 ;  /* 0x00000005020309a8 */ /* 0x008ea200081ee1e6 */
[----:B-1----:R-:W1:Y:S02]  /*1fe50*/  S2R R4, SR_LTMASK ;  /* 0x0000000000047919 */ /* 0x002e640000003900 */
[----:B-1----:R-:W-:-:S04]  /*1fe60*/  LOP3.LUT R4, R4, UR4, RZ, 0xc0, !PT ;  /* 0x0000000404047c12 */ /* 0x002fc8000f8ec0ff */
[----:B------:R-:W1:Y:S01]  /*1fe70*/  POPC R7, R4 ;  /* 0x0000000400077309 */ /* 0x000e620000000000 */
[----:B--2---:R-:W1:Y:S02]  /*1fe80*/  SHFL.IDX PT, R0, R3, R0, 0x1f ;  /* 0x00001f0003007589 */ /* 0x004e6400000e0000 */
[----:B-1----:R-:W-:-:S05]  /*1fe90*/  IADD3 R0, R0, UR37, R7 ;  /* 0x0000002500007c10 */ /* 0x002fca000fffe007 */
[----:B------:R4:W-:Y:S01]  /*1fea0*/  STL [R1], R0 ;  /* 0x0000000001007387 */ /* 0x0009e20000100800 */
[----:B------:R-:W-:Y:S05]  /*1feb0*/  BRA `(.L_x_2945) ;  /* 0x0000003c004c7947 */ /* 0x000fea0003800000 */
.L_x_2944:
        /* <DEDUP_REMOVED lines=19> */
[----:B01----:R-:W-:Y:S05]  /*1fff0*/  CALL.ABS.NOINC R2 ;  /* 0x0000000002007343 */ /* 0x003fea0003c00000 */
.L_x_2947:
[----:B------:R-:W-:Y:S05]  /*20000*/  BSYNC B6 ;  /* 0x0000000000067941 */ /* 0x000fea0003800000 */
.L_x_2946:
        /* <DEDUP_REMOVED lines=8> */
[----:B------:R2:W3:Y:S01]  /*20090*/  LDC.64 R2, c[0x4][R17] ;  /* 0x0100000011027b82 */ /* 0x0004e20000000a00 */
[----:B-1----:R-:W-:Y:S02]  /*200a0*/  IMAD.U32 R4, RZ, RZ, UR6 ;  /* 0x00000006ff047e24 */ /* 0x002fe4000f8e00ff */
[----:B------:R-:W-:Y:S02]  /*200b0*/  IMAD.U32 R5, RZ, RZ, UR7 ;  /* 0x00000007ff057e24 */ /* 0x000fe4000f8e00ff */
[----:B------:R-:W-:Y:S02]  /*200c0*/  IMAD.U32 R6, RZ, RZ, UR8 ;  /* 0x00000008ff067e24 */ /* 0x000fe4000f8e00ff */
[----:B------:R-:W-:-:S02]  /*200d0*/  IMAD.U32 R7, RZ, RZ, UR9 ;  /* 0x00000009ff077e24 */ /* 0x000fc4000f8e00ff */
[----:B------:R-:W-:Y:S02]  /*200e0*/  IMAD.U32 R10, RZ, RZ, UR4 ;  /* 0x00000004ff0a7e24 */ /* 0x000fe4000f8e00ff */
[----:B------:R-:W-:Y:S02]  /*200f0*/  IMAD.U32 R11, RZ, RZ, UR5 ;  /* 0x00000005ff0b7e24 */ /* 0x000fe4000f8e00ff */
[----:B------:R-:W-:Y:S02]  /*20100*/  IMAD.MOV.U32 R8, RZ, RZ, 0x70 ;  /* 0x00000070ff087424 */ /* 0x000fe400078e00ff */
[----:B------:R-:W-:Y:S02]  /*20110*/  IMAD.MOV.U32 R12, RZ, RZ, 0x1 ;  /* 0x00000001ff0c7424 */ /* 0x000fe400078e00ff */
[----:B--2---:R-:W-:-:S07]  /*20120*/  IMAD.MOV.U32 R13, RZ, RZ, RZ ;  /* 0x000000ffff0d7224 */ /* 0x004fce00078e00ff */
[----:B------:R-:W-:-:S07]  /*20130*/  LEPC R20, `(.L_x_2950) ;  /* 0x000000001014794e */ /* 0x000fce0000000000 */
[----:B0--3--:R-:W-:Y:S05]  /*20140*/  CALL.ABS.NOINC R2 ;  /* 0x0000000002007343 */ /* 0x009fea0003c00000 */
.L_x_2950:
        /* <DEDUP_REMOVED lines=15> */
.L_x_2949:
[----:B------:R-:W-:Y:S05]  /*20240*/  BSYNC B6 ;  /* 0x0000000000067941 */ /* 0x000fea0003800000 */
.L_x_2948:
[----:B------:R-:W2:Y:S01]  /*20250*/  LDL R0, [R1+0xc] ;  /* 0x00000c0001007983 */ /* 0x000ea20000100800 */
[----:B------:R-:W-:Y:S02]  /*20260*/  ULDC.64 UR4, c[0x0][0x9f8] ;  /* 0x00027e0000047ab9 */ /* 0x000fe40000000a00 */
[----:B------:R-:W-:Y:S01]  /*20270*/  ISETP.NE.U32.AND P0, PT, RZ, UR4, PT ;  /* 0x00000004ff007c0c */ /* 0x000fe2000bf05070 */
[----:B------:R-:W3:Y:S03]  /*20280*/  LDL R17, [R1+0x34] ;  /* 0x0000340001117983 */ /* 0x000ee60000100800 */
[----:B------:R-:W-:Y:S01]  /*20290*/  ISETP.NE.AND.EX P0, PT, RZ, UR5, PT, P0 ;  /* 0x00000005ff007c0c */ /* 0x000fe2000bf05300 */
[----:B------:R-:W-:-:S12]  /*202a0*/  ULDC.64 UR4, c[0x0][0xa08] ;  /* 0x0002820000047ab9 */ /* 0x000fd80000000a00 */
[----:B------:R-:W4:Y:S01]  /*202b0*/  @P0 LDC.64 R2, c[0x0][0x9f8] ;  /* 0x00027e00ff020b82 */ /* 0x000f220000000a00 */
[----:B--2---:R-:W-:Y:S02]  /*202c0*/  IMAD.MOV.U32 R7, RZ, RZ, R0 ;  /* 0x000000ffff077224 */ /* 0x004fe400078e0000 */
[----:B----4-:R-:W-:-:S05]  /*202d0*/  @P0 IMAD.WIDE R2, R0, 0x4, R2 ;  /* 0x0000000400020825 */ /* 0x010fca00078e0202 */
[----:B------:R2:W4:Y:S01]  /*202e0*/  @P0 LDG.E R7, desc[UR38][R2.64] ;  /* 0x0000002602070981 */ /* 0x000522000c1e1900 */
[----:B---3--:R-:W-:Y:S01]  /*202f0*/  VIADD R0, R17, 0xffffffff ;  /* 0xffffffff11007836 */ /* 0x008fe20000000000 */
[----:B--2---:R-:W2:Y:S02]  /*20300*/  LDC.64 R2, c[0x0][0x418] ;  /* 0x00010600ff027b82 */ /* 0x004ea40000000a00 */
[----:B--2---:R-:W-:Y:S01]  /*20310*/  LOP3.LUT P0, RZ, R2, UR4, RZ, 0xfc, !PT ;  /* 0x0000000402ff7c12 */ /* 0x004fe2000f80fcff */
[----:B------:R-:W-:-:S03]  /*20320*/  UMOV UR4, 0xffffffff ;  /* 0xffffffff00047882 */ /* 0x000fc60000000000 */
[----:B------:R-:W-:Y:S02]  /*20330*/  LOP3.LUT P0, RZ, R3, UR5, RZ, 0xfc, P0 ;  /* 0x0000000503ff7c12 */ /* 0x000fe4000800fcff */
[----:B----4-:R-:W-:Y:S01]  /*20340*/  SHF.R.S32.HI R8, RZ, 0x1f, R7 ;  /* 0x0000001fff087819 */ /* 0x010fe20000011407 */
        /* <DEDUP_REMOVED lines=8> */
.L_x_3132:
        /* <DEDUP_REMOVED lines=9> */
.L_x_3135:
        /* <DEDUP_REMOVED lines=24> */
.L_x_2954:
[----:B------:R-:W4:Y:S04]  /*205e0*/  LDL R0, [R1+0x10] ;  /* 0x0000100001007983 */ /* 0x000f280000100800 */
[----:B---3--:R-:W3:Y:S01]  /*205f0*/  LDL R2, [R1+0x18] ;  /* 0x0000180001027983 */ /* 0x008ee20000100800 */
[----:B----4-:R-:W-:Y:S01]  /*20600*/  IMAD R0, R0, 0x8, R19 ;  /* 0x0000000800007824 */ /* 0x010fe200078e0213 */
[----:B---3--:R-:W-:-:S04]  /*20610*/  SHF.L.U32 R2, R2, 0x1f, RZ ;  /* 0x0000001f02027819 */ /* 0x008fc800000006ff */
[----:B------:R-:W3:Y:S02]  /*20620*/  SYNCS.PHASECHK.TRANS64.TRYWAIT P0, [R0+URZ+0x22840], R2 ;  /* 0x02284002000075a7 */ /* 0x000ee4000800017f */
[----:B---3--:R-:W-:Y:S05]  /*20630*/  @!P0 BRA `(.L_x_2955) ;  /* 0x0000006800088947 */ /* 0x008fea0003800000 */
.L_x_3136:
        /* <DEDUP_REMOVED lines=11> */
.L_x_2956:
        /* <DEDUP_REMOVED lines=23> */
.L_x_2952:
        /* <DEDUP_REMOVED lines=23> */
[----:B--2---:R-:W-:-:S02]  /*209d0*/  IMAD.U32 R7, RZ, RZ, UR7 ;  /* 0x00000007ff077e24 */ /* 0x004fc4000f8e00ff */
[----:B------:R-:W-:Y:S02]  /*209e0*/  IMAD.U32 R10, RZ, RZ, UR8 ;  /* 0x00000008ff0a7e24 */ /* 0x000fe4000f8e00ff */
[----:B------:R-:W-:Y:S02]  /*209f0*/  IMAD.U32 R11, RZ, RZ, UR9 ;  /* 0x00000009ff0b7e24 */ /* 0x000fe4000f8e00ff */
[----:B------:R-:W-:Y:S02]  /*20a00*/  IMAD.MOV.U32 R8, RZ, RZ, 0x70 ;  /* 0x00000070ff087424 */ /* 0x000fe400078e00ff */
[----:B------:R-:W-:Y:S02]  /*20a10*/  IMAD.MOV.U32 R12, RZ, RZ, 0x1 ;  /* 0x00000001ff0c7424 */ /* 0x000fe400078e00ff */
[----:B------:R-:W-:-:S07]  /*20a20*/  IMAD.MOV.U32 R13, RZ, RZ, RZ ;  /* 0x000000ffff0d7224 */ /* 0x000fce00078e00ff */
[----:B------:R-:W-:-:S07]  /*20a30*/  LEPC R20, `(.L_x_2958) ;  /* 0x000000001014794e */ /* 0x000fce0000000000 */
[----:B01----:R-:W-:Y:S05]  /*20a40*/  CALL.ABS.NOINC R2 ;  /* 0x0000000002007343 */ /* 0x003fea0003c00000 */
.L_x_2958:
[----:B------:R-:W-:Y:S05]  /*20a50*/  BSYNC B6 ;  /* 0x0000000000067941 */ /* 0x000fea0003800000 */
.L_x_2957:
[----:B-1----:R-:W3:Y:S01]  /*20a60*/  LDL.LU R0, [R1+0x50] ;  /* 0x0000500001007983 */ /* 0x002ee20000300800 */
[----:B------:R-:W-:Y:S01]  /*20a70*/  ULDC.64 UR6, c[0x0][0xa00] ;  /* 0x0002800000067ab9 */ /* 0x000fe20000000a00 */
[----:B------:R-:W-:Y:S01]  /*20a80*/  ULDC.64 UR4, c[0x0][0x2d8] ;  /* 0x0000b60000047ab9 */ /* 0x000fe20000000a00 */
[----:B--2---:R-:W1:Y:S01]  /*20a90*/  LDC R7, c[0x0][0x448] ;  /* 0x00011200ff077b82 */ /* 0x004e620000000800 */
[----:B------:R-:W3:Y:S04]  /*20aa0*/  LDL.LU.64 R2, [R1+0x48] ;  /* 0x0000480001027983 */ /* 0x000ee80000300a00 */
[----:B------:R-:W2:Y:S04]  /*20ab0*/  LDL R5, [R1+0xc] ;  /* 0x00000c0001057983 */ /* 0x000ea80000100800 */
[----:B------:R-:W4:Y:S01]  /*20ac0*/  LDL R12, [R1+0x28] ;  /* 0x00002800010c7983 */ /* 0x000f220000100800 */
[----:B------:R-:W-:Y:S01]  /*20ad0*/  ISETP.NE.U32.AND P0, PT, RZ, UR6, PT ;  /* 0x00000006ff007c0c */ /* 0x000fe2000bf05070 */
[----:B------:R-:W-:-:S03]  /*20ae0*/  ULDC UR6, c[0x0][0x2b8] ;  /* 0x0000ae0000067ab9 */ /* 0x000fc60000000800 */
[----:B------:R-:W-:Y:S01]  /*20af0*/  ISETP.NE.AND.EX P0, PT, RZ, UR7, PT, P0 ;  /* 0x00000007ff007c0c */ /* 0x000fe2000bf05300 */
[----:B------:R-:W0:Y:S02]  /*20b00*/  S2R R8, SR_TID.X ;  /* 0x0000000000087919 */ /* 0x000e240000002100 */
[----:B0-----:R-:W-:Y:S02]  /*20b10*/  IMAD.SHL.U32 R8, R8, 0x10, RZ ;  /* 0x0000001008087824 */ /* 0x001fe400078e00ff */
[----:B---3--:R-:W-:Y:S01]  /*20b20*/  IMAD.MOV.U32 R3, RZ, RZ, R0 ;  /* 0x000000ffff037224 */ /* 0x008fe200078e0000 */
[----:B--2---:R-:W-:-:S04]  /*20b30*/  SHF.R.S32.HI R0, RZ, 0x1f, R5 ;  /* 0x0000001fff007819 */ /* 0x004fc80000011405 */
[----:B------:R-:W-:Y:S02]  /*20b40*/  SEL R4, R0, RZ, !P0 ;  /* 0x000000ff00047207 */ /* 0x000fe40004000000 */
[----:B------:R-:W-:Y:S02]  /*20b50*/  SEL R0, R5, RZ, !P0 ;  /* 0x000000ff05007207 */ /* 0x000fe40004000000 */
[----:B------:R-:W0:Y:S01]  /*20b60*/  S2R R5, SR_TID.X ;  /* 0x0000000000057919 */ /* 0x000e220000002100 */
[----:B------:R-:W-:-:S04]  /*20b70*/  IMAD.WIDE.U32 R2, R16, UR4, R2 ;  /* 0x0000000410027c25 */ /* 0x000fc8000f8e0002 */
[----:B------:R-:W-:Y:S01]  /*20b80*/  IMAD R3, R16, UR5, R3 ;  /* 0x0000000510037c24 */ /* 0x000fe2000f8e0203 */
[----:B------:R-:W-:Y:S02]  /*20b90*/  ULDC.64 UR4, c[0x0][0x2e0] ;  /* 0x0000b80000047ab9 */ /* 0x000fe40000000a00 */
[----:B------:R-:W-:Y:S02]  /*20ba0*/  IMAD R4, R4, UR4, RZ ;  /* 0x0000000404047c24 */ /* 0x000fe4000f8e02ff */
[----:B------:R-:W-:-:S04]  /*20bb0*/  IMAD.WIDE.U32 R2, R0, UR4, R2 ;  /* 0x0000000400027c25 */ /* 0x000fc8000f8e0002 */
[----:B------:R-:W-:Y:S01]  /*20bc0*/  IMAD R0, R0, UR5, R4 ;  /* 0x0000000500007c24 */ /* 0x000fe2000f8e0204 */
[----:B-1----:R-:W-:Y:S01]  /*20bd0*/  ISETP.NE.AND P0, PT, R7, 0x1, PT ;  /* 0x000000010700780c */ /* 0x002fe20003f05270 */
[----:B------:R-:W1:Y:S01]  /*20be0*/  S2R R9, SR_TID.X ;  /* 0x0000000000097919 */ /* 0x000e620000002100 */
[----:B------:R-:W-:-:S11]  /*20bf0*/  ULDC.64 UR4, c[0x0][0x2d0] ;  /* 0x0000b40000047ab9 */ /* 0x000fd60000000a00 */
[----:B------:R-:W2:Y:S01]  /*20c00*/  @P0 LDC R6, c[0x0][0x450] ;  /* 0x00011400ff060b82 */ /* 0x000ea20000000800 */
[----:B0-----:R-:W-:-:S04]  /*20c10*/  LOP3.LUT R5, R5, 0x7f, RZ, 0xc0, !PT ;  /* 0x0000007f05057812 */ /* 0x001fc800078ec0ff */
[----:B------:R-:W-:-:S04]  /*20c20*/  SHF.R.U32.HI R5, RZ, 0x3, R5 ;  /* 0x00000003ff057819 */ /* 0x000fc80000011605 */
[----:B------:R-:W-:Y:S02]  /*20c30*/  LOP3.LUT R8, R5, 0x70, R8, 0xf8, !PT ;  /* 0x0000007005087812 */ /* 0x000fe400078ef808 */
[----:B------:R-:W0:Y:S03]  /*20c40*/  @P0 LDC R5, c[0x0][0x44c] ;  /* 0x00011300ff050b82 */ /* 0x000e260000000800 */
[----:B----4-:R-:W-:Y:S02]  /*20c50*/  IMAD.IADD R4, R8, 0x1, R12 ;  /* 0x0000000108047824 */ /* 0x010fe400078e020c */
[----:B------:R3:W5:Y:S01]  /*20c60*/  LDL R8, [R1+0x30] ;  /* 0x0000300001087983 */ /* 0x0007620000100800 */
[----:B------:R-:W-:Y:S02]  /*20c70*/  IMAD.IADD R3, R3, 0x1, R0 ;  /* 0x0000000103037824 */ /* 0x000fe400078e0200 */
[----:B------:R-:W-:Y:S01]  /*20c80*/  IMAD.MOV.U32 R0, RZ, RZ, R4 ;  /* 0x000000ffff007224 */ /* 0x000fe200078e0004 */
[----:B------:R-:W4:Y:S01]  /*20c90*/  S2R R10, SR_TID.X ;  /* 0x00000000000a7919 */ /* 0x000f220000002100 */
[----:B0-----:R-:W-:-:S05]  /*20ca0*/  @P0 IMAD.HI.U32 R5, R4, R5, RZ ;  /* 0x0000000504050227 */ /* 0x001fca00078e00ff */
[----:B--2---:R-:W-:-:S05]  /*20cb0*/  @P0 SHF.R.U32.HI R0, RZ, R6, R5 ;  /* 0x00000006ff000219 */ /* 0x004fca0000011605 */
        /* <DEDUP_REMOVED lines=9> */
[----:B-1----:R-:W-:-:S04]  /*20d50*/  IMAD.SHL.U32 R9, R9, 0x8, RZ ;  /* 0x0000000809097824 */ /* 0x002fc800078e00ff */
        /* <DEDUP_REMOVED lines=12> */
[----:B---3--:R-:W-:Y:S08]  /*20e20*/  BRA.DIV UR4, `(.L_x_2959) ;  /* 0x0000006204207947 */ /* 0x008ff0000b800000 */
        /* <DEDUP_REMOVED lines=70> */
.L_x_3153:
        /* <DEDUP_REMOVED lines=10> */
.L_x_2960:
        /* <DEDUP_REMOVED lines=18> */
.L_x_3154:
[----:B------:R-:W-:Y:S05]  /*21450*/  BSYNC B0 ;  /* 0x0000000000007941 */ /* 0x000fea0003800000 */
.L_x_2961:
        /* <DEDUP_REMOVED lines=13> */
.L_x_3155:
[----:B------:R-:W-:Y:S05]  /*21530*/  BSYNC B1 ;  /* 0x0000000000017941 */ /* 0x000fea0003800000 */
.L_x_2965:
        /* <DEDUP_REMOVED lines=9> */
.L_x_2968:
[----:B------:R-:W-:Y:S05]  /*215d0*/  BSYNC B1 ;  /* 0x0000000000017941 */ /* 0x000fea0003800000 */
.L_x_2967:
        /* <DEDUP_REMOVED lines=13> */
.L_x_2969:
        /* <DEDUP_REMOVED lines=15> */
.L_x_2970:
        /* <DEDUP_REMOVED lines=15> */
.L_x_2971:
        /* <DEDUP_REMOVED lines=15> */
.L_x_2972:
        /* <DEDUP_REMOVED lines=10> */
.L_x_2964:
[----:B------:R-:W-:Y:S05]  /*21a20*/  BSYNC B0 ;  /* 0x0000000000007941 */ /* 0x000fea0003800000 */
.L_x_2963:
        /* <DEDUP_REMOVED lines=61> */
.L_x_2979:
        /* <DEDUP_REMOVED lines=8> */
.L_x_3156:
[----:B------:R-:W-:Y:S05]  /*21e80*/  BSYNC B3 ;  /* 0x0000000000037941 */ /* 0x000fea0003800000 */
.L_x_2980:
        /* <DEDUP_REMOVED lines=9> */
.L_x_2983:
[----:B------:R-:W-:Y:S05]  /*21f20*/  BSYNC B3 ;  /* 0x0000000000037941 */ /* 0x000fea0003800000 */
.L_x_2982:
[----:B------:R-:W2:Y:S04]  /*21f30*/  LDL R3, [R1+0x10] ;  /* 0x0000100001037983 */ /* 0x000ea80000100800 */
[----:B------:R-:W3:Y:S01]  /*21f40*/  LDL R4, [R1+0x20] ;  /* 0x0000200001047983 */ /* 0x000ee20000100800 */
[----:B0-----:R-:W-:Y:S01]  /*21f50*/  IMAD.MOV.U32 R9, RZ, RZ, RZ ;  /* 0x000000ffff097224 */ /* 0x001fe200078e00ff */
        /* <DEDUP_REMOVED lines=10> */
.L_x_2984:
        /* <DEDUP_REMOVED lines=13> */
.L_x_3157:
[----:B------:R-:W-:Y:S05]  /*220d0*/  BSYNC B3 ;  /* 0x0000000000037941 */ /* 0x000fea0003800000 */
.L_x_2985:
        /* <DEDUP_REMOVED lines=11> */
.L_x_2988:
[----:B------:R-:W-:Y:S05]  /*22190*/  BSYNC B3 ;  /* 0x0000000000037941 */ /* 0x000fea0003800000 */
.L_x_2987:
        /* <DEDUP_REMOVED lines=10> */
.L_x_2989:
        /* <DEDUP_REMOVED lines=15> */
.L_x_2990:
        /* <DEDUP_REMOVED lines=15> */
.L_x_2991:
        /* <DEDUP_REMOVED lines=15> */
.L_x_2992:
        /* <DEDUP_REMOVED lines=10> */
.L_x_2978:
[----:B------:R-:W-:Y:S05]  /*225b0*/  BSYNC B1 ;  /* 0x0000000000017941 */ /* 0x000fea0003800000 */
.L_x_2977:
[----:B------:R-:W2:Y:S02]  /*225c0*/  LDL.LU R4, [R1+0x34] ;  /* 0x0000340001047983 */ /* 0x000ea40000300800 */
[----:B--2---:R-:W-:-:S07]  /*225d0*/  VIADD R0, R4, 0xfffffffd ;  /* 0xfffffffd04007836 */ /* 0x004fce0000000000 */
.L_x_2976:
[----:B------:R-:W-:Y:S05]  /*225e0*/  BSYNC B2 ;  /* 0x0000000000027941 */ /* 0x000fea0003800000 */
.L_x_2975:
[----:B------:R-:W-:-:S05]  /*225f0*/  VIADD R8, R8, 0xfffffffe ;  /* 0xfffffffe08087836 */ /* 0x000fca0000000000 */
[----:B------:R-:W-:-:S13]  /*22600*/  ISETP.NE.AND P0, PT, R8, R5, PT ;  /* 0x000000050800720c */ /* 0x000fda0003f05270 */
[----:B------:R-:W-:Y:S05]  /*22610*/  @!P0 BRA `(.L_x_2974) ;  /* 0x0000001400008947 */ /* 0x000fea0003800000 */
.L_x_3025:
        /* <DEDUP_REMOVED lines=35> */
.L_x_2995:
        /* <DEDUP_REMOVED lines=8> */
.L_x_3158:
[----:B------:R-:W-:Y:S05]  /*228d0*/  BSYNC B2 ;  /* 0x0000000000027941 */ /* 0x000fea0003800000 */
.L_x_2996:
        /* <DEDUP_REMOVED lines=9> */
.L_x_2999:
[----:B------:R-:W-:Y:S05]  /*22970*/  BSYNC B2 ;  /* 0x0000000000027941 */ /* 0x000fea0003800000 */
.L_x_2998:
        /* <DEDUP_REMOVED lines=12> */
.L_x_3000:
        /* <DEDUP_REMOVED lines=13> */
.L_x_3159:
[----:B------:R-:W-:Y:S05]  /*22b10*/  BSYNC B2 ;  /* 0x0000000000027941 */ /* 0x000fea0003800000 */
.L_x_3001:
        /* <DEDUP_REMOVED lines=11> */
.L_x_3004:
[----:B------:R-:W-:Y:S05]  /*22bd0*/  BSYNC B2 ;  /* 0x0000000000027941 */ /* 0x000fea0003800000 */
.L_x_3003:
[----:B------:R-:W-:Y:S01]  /*22be0*/  R2UR UR10, R10 ;  /* 0x000000000a0a72ca */ /* 0x000fe200000e0000 */
[----:B01----:R-:W-:Y:S01]  /*22bf0*/  IMAD R2, R7, 0xc000, R19 ;  /* 0x0000c00007027824 */ /* 0x003fe200078e0213 */
[----:B------:R-:W-:Y:S01]  /*22c00*/  R2UR UR6, R8 ;  /* 0x00000000080672ca */ /* 0x000fe200000e0000 */
[----:B------:R-:W-:Y:S01]  /*22c10*/  UIADD3 UR4, UP0, UR40, 0x470, URZ ;  /* 0x0000047028047890 */ /* 0x000fe2000ff1e03f */
[----:B------:R-:W-:Y:S01]  /*22c20*/  R2UR UR7, R9 ;  /* 0x00000000090772ca */ /* 0x000fe200000e0000 */
[----:B------:R-:W-:Y:S01]  /*22c30*/  VIADD R3, R3, 0x22850 ;  /* 0x0002285003037836 */ /* 0x000fe20000000000 */
[----:B------:R-:W-:Y:S01]  /*22c40*/  PLOP3.LUT P0, PT, PT, PT, PT, 0x80, 0x0 ;  /* 0x000000000000781c */ /* 0x000fe20003f0f070 */
[----:B------:R-:W-:Y:S01]  /*22c50*/  VIADD R5, R2, 0x400 ;  /* 0x0000040002057836 */ /* 0x000fe20000000000 */
[----:B------:R-:W-:-:S12]  /*22c60*/  UIADD3.X UR5, URZ, UR41, URZ, UP0, !UPT ;  /* 0x000000293f057290 */ /* 0x000fd800087fe43f */
.L_x_3005:
        /* <DEDUP_REMOVED lines=15> */
.L_x_3006:
        /* <DEDUP_REMOVED lines=15> */
.L_x_3007:
        /* <DEDUP_REMOVED lines=15> */
.L_x_3008:
        /* <DEDUP_REMOVED lines=10> */
.L_x_2994:
[----:B------:R-:W-:Y:S05]  /*22fe0*/  BSYNC B1 ;  /* 0x0000000000017941 */ /* 0x000fea0003800000 */
.L_x_2993:
        /* <DEDUP_REMOVED lines=35> */
.L_x_3011:
        /* <DEDUP_REMOVED lines=8> */
.L_x_3160:
[----:B------:R-:W-:Y:S05]  /*232a0*/  BSYNC B2 ;  /* 0x0000000000027941 */ /* 0x000fea0003800000 */
.L_x_3012:
        /* <DEDUP_REMOVED lines=9> */
.L_x_3015:
[----:B------:R-:W-:Y:S05]  /*23340*/  BSYNC B2 ;  /* 0x0000000000027941 */ /* 0x000fea0003800000 */
.L_x_3014:
        /* <DEDUP_REMOVED lines=13> */
.L_x_3016:
        /* <DEDUP_REMOVED lines=13> */
.L_x_3161:
[----:B------:R-:W-:Y:S05]  /*234f0*/  BSYNC B2 ;  /* 0x0000000000027941 */ /* 0x000fea0003800000 */
.L_x_3017:
        /* <DEDUP_REMOVED lines=11> */
.L_x_3020:
[----:B------:R-:W-:Y:S05]  /*235b0*/  BSYNC B2 ;  /* 0x0000000000027941 */ /* 0x000fea0003800000 */
.L_x_3019:
        /* <DEDUP_REMOVED lines=10> */
.L_x_3021:
        /* <DEDUP_REMOVED lines=15> */
.L_x_3022:
        /* <DEDUP_REMOVED lines=15> */
.L_x_3023:
        /* <DEDUP_REMOVED lines=15> */
.L_x_3024:
        /* <DEDUP_REMOVED lines=10> */
.L_x_3010:
[----:B------:R-:W-:Y:S05]  /*239d0*/  BSYNC B1 ;  /* 0x0000000000017941 */ /* 0x000fea0003800000 */
.L_x_3009:
[----:B------:R-:W2:Y:S01]  /*239e0*/  LDL R5, [R1+0x24] ;  /* 0x0000240001057983 */ /* 0x000ea20000100800 */
[----:B------:R-:W-:Y:S01]  /*239f0*/  VIADD R0, R0, 0xfffffffe ;  /* 0xfffffffe00007836 */ /* 0x000fe20000000000 */
[----:B--2---:R-:W-:-:S13]  /*23a00*/  ISETP.GT.AND P0, PT, R6, R5, PT ;  /* 0x000000050600720c */ /* 0x004fda0003f04270 */
[----:B------:R-:W-:Y:S05]  /*23a10*/  @P0 BRA `(.L_x_3025) ;  /* 0xffffffec00000947 */ /* 0x000fea000383ffff */
.L_x_2974:
[----:B------:R-:W-:Y:S05]  /*23a20*/  BSYNC B0 ;  /* 0x0000000000007941 */ /* 0x000fea0003800000 */
.L_x_2973:
        /* <DEDUP_REMOVED lines=25> */
.L_x_3027:
[----:B------:R-:W-:Y:S05]  /*23bc0*/  BSYNC B0 ;  /* 0x0000000000007941 */ /* 0x000fea0003800000 */
.L_x_3026:
[----:B------:R-:W-:-:S05]  /*23bd0*/  SEL R0, R0, RZ, P0 ;  /* 0x000000ff00007207 */ /* 0x000fca0000000000 */
[----:B------:R3:W-:Y:S02]  /*23be0*/  STL [R1+0x10], R0 ;  /* 0x0000100001007387 */ /* 0x0007e40000100800 */
.L_x_2945:
[----:B------:R-:W-:Y:S05]  /*23bf0*/  BSYNC B7 ;  /* 0x0000000000077941 */ /* 0x000fea0003800000 */
.L_x_2943:
        /* <DEDUP_REMOVED lines=8> */
[----:B-1----:R-:W1:Y:S04]  /*23c80*/  LDS.128 R4, [R19+0x228d0] ;  /* 0x0228d00013047984 */ /* 0x002e680000000c00 */
[----:B-1----:R1:W-:Y:S04]  /*23c90*/  STL.64 [R1], R4 ;  /* 0x0000000401007387 */ /* 0x0023e80000100a00 */
[----:B------:R1:W-:Y:S01]  /*23ca0*/  STL.64 [R1+0x8], R6 ;  /* 0x0000080601007387 */ /* 0x0003e20000100a00 */
[----:B------:R-:W-:Y:S06]  /*23cb0*/  BAR.ARV 0x4, 0x180 ;  /* 0x0106000000007b1d */ /* 0x000fec0000002000 */
[----:B------:R-:W-:Y:S05]  /*23cc0*/  BRA `(.L_x_3029) ;  /* 0x0000001000307947 */ /* 0x000fea0003800000 */
.L_x_3028:
[----:B------:R-:W5:Y:S01]  /*23cd0*/  S2R R16, SR_TID.X ;  /* 0x0000000000107919 */ /* 0x000f620000002100 */
[----:B------:R-:W-:Y:S01]  /*23ce0*/  UMOV UR4, 0xffffffff ;  /* 0xffffffff00047882 */ /* 0x000fe20000000000 */
[----:B-----5:R-:W-:-:S04]  /*23cf0*/  LOP3.LUT R16, R16, 0x1f, RZ, 0xc0, !PT ;  /* 0x0000001f10107812 */ /* 0x020fc800078ec0ff */
[----:B------:R-:W-:Y:S01]  /*23d00*/  ISETP.NE.AND P0, PT, R16, 0x1f, PT ;  /* 0x0000001f1000780c */ /* 0x000fe20003f05270 */
[----:B------:R-:W-:-:S12]  /*23d10*/  BRA.DIV UR4, `(.L_x_3030) ;  /* 0x0000003e04987947 */ /* 0x000fd8000b800000 */
[----:B--2---:R-:W0:Y:S01]  /*23d20*/  LDL.LU R2, [R1] ;  /* 0x0000000001027983 */ /* 0x004e220000300800 */
[----:B------:R-:W-:-:S03]  /*23d30*/  ULDC UR4, c[0x0][0xc3c] ;  /* 0x00030f0000047ab9 */ /* 0x000fc60000000800 */
[----:B-1----:R-:W3:Y:S01]  /*23d40*/  LDL R3, [R1+0xc] ;  /* 0x00000c0001037983 */ /* 0x002ee20000100800 */
[----:B0-----:R-:W-:Y:S02]  /*23d50*/  IMAD.MOV.U32 R10, RZ, RZ, R2 ;  /* 0x000000ffff0a7224 */ /* 0x001fe400078e0002 */
[----:B---34-:R-:W-:-:S05]  /*23d60*/  IMAD.IADD R0, R3, 0x1, R16 ;  /* 0x0000000103007824 */ /* 0x018fca00078e0210 */
        /* <DEDUP_REMOVED lines=10> */
[C---:B------:R-:W-:Y:S01]  /*23e10*/  ISETP.GE.U32.AND P3, PT, R16.reuse, 0x4, PT ;  /* 0x000000041000780c */ /* 0x040fe20003f66070 */
[----:B------:R-:W-:Y:S01]  /*23e20*/  SHFL.IDX PT, R0, R10, 0x1, 0x1f ;  /* 0x00201f000a007f89 */ /* 0x000fe200000e0000 */
[C---:B------:R-:W-:Y:S02]  /*23e30*/  ISETP.GE.U32.AND P4, PT, R16.reuse, 0x8, PT ;  /* 0x000000081000780c */ /* 0x040fe40003f86070 */
[----:B------:R-:W-:Y:S01]  /*23e40*/  ISETP.GE.U32.AND P5, PT, R16, 0x10, PT ;  /* 0x000000101000780c */ /* 0x000fe20003fa6070 */
[----:B--2---:R-:W-:Y:S02]  /*23e50*/  @!P1 IMAD.MOV.U32 R4, RZ, RZ, R8 ;  /* 0x000000ffff049224 */ /* 0x004fe400078e0008 */
[----:B------:R-:W-:-:S02]  /*23e60*/  IMAD.MOV.U32 R8, RZ, RZ, RZ ;  /* 0x000000ffff087224 */ /* 0x000fc400078e00ff */
[----:B---3--:R-:W-:Y:S01]  /*23e70*/  @!P1 IMAD.MOV.U32 R6, RZ, RZ, R2 ;  /* 0x000000ffff069224 */ /* 0x008fe200078e0002 */
[----:B------:R-:W-:-:S03]  /*23e80*/  ISETP.NE.AND P1, PT, R16, RZ, PT ;  /* 0x000000ff1000720c */ /* 0x000fc60003f25270 */
[----:B------:R-:W-:-:S05]  /*23e90*/  IMAD R2, R6, R4, RZ ;  /* 0x0000000406027224 */ /* 0x000fca00078e02ff */
[----:B------:R-:W0:Y:S02]  /*23ea0*/  SHFL.UP PT, R3, R2, 0x1, RZ ;  /* 0x0420000002037989 */ /* 0x000e2400000e00ff */
[----:B0-----:R-:W-:-:S05]  /*23eb0*/  SEL R5, R3, RZ, P1 ;  /* 0x000000ff03057207 */ /* 0x001fca0000800000 */
[----:B------:R-:W-:Y:S02]  /*23ec0*/  IMAD.IADD R2, R2, 0x1, R5 ;  /* 0x0000000102027824 */ /* 0x000fe400078e0205 */
[----:B------:R-:W-:Y:S04]  /*23ed0*/  SHFL.IDX PT, R5, R10, RZ, 0x1f ;  /* 0x00001fff0a057589 */ /* 0x000fe800000e0000 */
        /* <DEDUP_REMOVED lines=13> */
.L_x_3171:
[----:B------:R-:W-:Y:S02]  /*23fb0*/  ULDC UR4, c[0x0][0xc38] ;  /* 0x00030e0000047ab9 */ /* 0x000fe40000000800 */
[----:B------:R-:W-:-:S04]  /*23fc0*/  IMAD.U32 R2, RZ, RZ, UR4 ;  /* 0x00000004ff027e24 */ /* 0x000fc8000f8e00ff */
[----:B-1----:R-:W-:-:S04]  /*23fd0*/  IMAD R9, R9, R2, RZ ;  /* 0x0000000209097224 */ /* 0x002fc800078e02ff */
[----:B------:R-:W-:-:S05]  /*23fe0*/  IMAD.IADD R0, R0, 0x1, R9 ;  /* 0x0000000100007824 */ /* 0x000fca00078e0209 */
[----:B------:R-:W-:-:S13]  /*23ff0*/  ISETP.GT.AND P6, PT, R0, R5, PT ;  /* 0x000000050000720c */ /* 0x000fda0003fc4270 */
[----:B------:R-:W-:Y:S05]  /*24000*/  @P6 BRA `(.L_x_3031) ;  /* 0x0000000000ac6947 */ /* 0x000fea0003800000 */
.L_x_3034:
        /* <DEDUP_REMOVED lines=37> */
.L_x_3179:
[----:B------:R-:W-:Y:S02]  /*24260*/  ULDC UR4, c[0x0][0xc38] ;  /* 0x00030e0000047ab9 */ /* 0x000fe40000000800 */
[----:B------:R-:W-:-:S04]  /*24270*/  IMAD.U32 R2, RZ, RZ, UR4 ;  /* 0x00000004ff027e24 */ /* 0x000fc8000f8e00ff */
[----:B-1----:R-:W-:-:S04]  /*24280*/  IMAD R9, R9, R2, RZ ;  /* 0x0000000209097224 */ /* 0x002fc800078e02ff */
[----:B------:R-:W-:-:S05]  /*24290*/  IMAD.IADD R0, R9, 0x1, R0 ;  /* 0x0000000109007824 */ /* 0x000fca00078e0200 */
[----:B------:R-:W-:-:S13]  /*242a0*/  ISETP.GT.AND P6, PT, R0, R5, PT ;  /* 0x000000050000720c */ /* 0x000fda0003fc4270 */
[----:B------:R-:W-:Y:S05]  /*242b0*/  @!P6 BRA `(.L_x_3034) ;  /* 0xfffffffc0054e947 */ /* 0x000fea000383ffff */
.L_x_3031:
        /* <DEDUP_REMOVED lines=8> */
[----:B-1----:R1:W3:Y:S04]  /*24340*/  SHFL.IDX PT, R4, R4, R3, 0x1f ;  /* 0x00001f0304047589 */ /* 0x0022e800000e0000 */
[----:B------:R1:W4:Y:S01]  /*24350*/  SHFL.IDX PT, R6, R6, R3, 0x1f ;  /* 0x00001f0306067589 */ /* 0x00032200000e0000 */
[----:B--2---:R-:W-:-:S05]  /*24360*/  IMAD.IADD R10, R3, 0x1, R10 ;  /* 0x00000001030a7824 */ /* 0x004fca00078e020a */
[----:B---34-:R1:W-:Y:S02]  /*24370*/  STL [R1+0xc], R10 ;  /* 0x00000c0a01007387 */ /* 0x0183e40000100800 */
.L_x_3184:
[----:B------:R-:W-:-:S13]  /*24380*/  ISETP.NE.AND P0, PT, R0, RZ, PT ;  /* 0x000000ff0000720c */ /* 0x000fda0003f05270 */
[----:B------:R-:W-:Y:S05]  /*24390*/  @!P0 BRA `(.L_x_3036) ;  /* 0x0000000000108947 */ /* 0x000fea0003800000 */
[----:B------:R-:W-:Y:S01]  /*243a0*/  UMOV UR4, 0xffffffff ;  /* 0xffffffff00047882 */ /* 0x000fe20000000000 */
[----:B-1----:R-:W-:Y:S02]  /*243b0*/  VIADD R3, R3, 0xffffffff ;  /* 0xffffffff03037836 */ /* 0x002fe40000000000 */
[----:B------:R-:W-:Y:S05]  /*243c0*/  BRA.DIV UR4, `(.L_x_3037) ;  /* 0x00000042048c7947 */ /* 0x000fea000b800000 */
[----:B------:R3:W4:Y:S02]  /*243d0*/  SHFL.IDX PT, R8, R7, R3, 0x1f ;  /* 0x00001f0307087589 */ /* 0x00072400000e0000 */
.L_x_3036:
[----:B------:R-:W-:Y:S01]  /*243e0*/  ISETP.NE.AND P0, PT, R6, 0x1, PT ;  /* 0x000000010600780c */ /* 0x000fe20003f05270 */
[----:B----4-:R-:W-:-:S05]  /*243f0*/  IMAD R0, R8, R2, R9 ;  /* 0x0000000208007224 */ /* 0x010fca00078e0209 */
[----:B------:R4:W-:Y:S02]  /*24400*/  STL [R1], R0 ;  /* 0x0000000001007387 */ /* 0x0009e40000100800 */
[----:B----4-:R-:W-:-:S05]  /*24410*/  IMAD.IADD R0, R5, 0x1, -R0 ;  /* 0x0000000105007824 */ /* 0x010fca00078e0a00 */
[----:B------:R-:W-:Y:S05]  /*24420*/  @!P0 BRA `(.L_x_3038) ;  /* 0x0000000000e48947 */ /* 0x000fea0003800000 */
[----:B------:R-:W-:-:S04]  /*24430*/  IABS R5, R4 ;  /* 0x0000000400057213 */ /* 0x000fc80000000000 */
[----:B0--3--:R-:W0:Y:S08]  /*24440*/  I2F.RP R7, R5 ;  /* 0x0000000500077306 */ /* 0x009e300000209400 */
[----:B0-----:R-:W0:Y:S02]  /*24450*/  MUFU.RCP R7, R7 ;  /* 0x0000000700077308 */ /* 0x001e240000001000 */
[----:B0-----:R-:W-:-:S06]  /*24460*/  VIADD R9, R7, 0xffffffe ;  /* 0x0ffffffe07097836 */ /* 0x001fcc0000000000 */
[----:B-1----:R-:W0:Y:S02]  /*24470*/  F2I.FTZ.U32.TRUNC.NTZ R3, R9 ;  /* 0x0000000900037305 */ /* 0x002e24000021f000 */
        /* <DEDUP_REMOVED lines=39> */
[----:B------:R-:W-:-:S04]  /*246f0*/  IMAD.MOV R2, RZ, RZ, -R3 ;  /* 0x000000ffff027224 */ /* 0x000fc800078e0a03 */
[----:B------:R-:W-:Y:S01]  /*24700*/  IMAD R0, R4, R2, R0 ;  /* 0x0000000204007224 */ /* 0x000fe200078e0200 */
[----:B------:R-:W-:-:S04]  /*24710*/  LOP3.LUT R2, R3, R6, RZ, 0x3c, !PT ;  /* 0x0000000603027212 */ /* 0x000fc800078e3cff */
[----:B------:R-:W-:-:S03]  /*24720*/  ISETP.GE.AND P2, PT, R2, RZ, PT ;  /* 0x000000ff0200720c */ /* 0x000fc60003f46270 */
[----:B------:R-:W-:-:S10]  /*24730*/  @P0 VIADD R7, R7, 0x1 ;  /* 0x0000000107070836 */ /* 0x000fd40000000000 */
        /* <DEDUP_REMOVED lines=8> */
.L_x_3038:
[----:B-1-3--:R-:W3:Y:S01]  /*247c0*/  LDL R3, [R1+0xc] ;  /* 0x00000c0001037983 */ /* 0x00aee20000100800 */
[----:B0-----:R-:W3:Y:S02]  /*247d0*/  LDC.64 R6, c[0x0][0xc90] ;  /* 0x00032400ff067b82 */ /* 0x001ee40000000a00 */
[----:B---3--:R-:W-:-:S05]  /*247e0*/  IMAD.WIDE R6, R3, 0x4, R6 ;  /* 0x0000000403067825 */ /* 0x008fca00078e0206 */
[----:B------:R-:W3:Y:S02]  /*247f0*/  LDG.E R3, desc[UR38][R6.64] ;  /* 0x0000002606037981 */ /* 0x000ee4000c1e1900 */
[----:B---3--:R-:W-:-:S05]  /*24800*/  IMAD R5, R4, R3, RZ ;  /* 0x0000000304057224 */ /* 0x008fca00078e02ff */
        /* <DEDUP_REMOVED lines=28> */
[----:B------:R-:W-:Y:S02]  /*249d0*/  VIADDMNMX R8, R8, R2, R3, PT ;  /* 0x0000000208087246 */ /* 0x000fe40003800103 */
[----:B------:R-:W-:Y:S02]  /*249e0*/  IADD3 R7, R7, 0x1000000, R6 ;  /* 0x0100000007077810 */ /* 0x000fe40007ffe006 */
[----:B------:R-:W-:-:S04]  /*249f0*/  IABS R9, R8 ;  /* 0x0000000800097213 */ /* 0x000fc80000000000 */
[----:B------:R-:W0:Y:S08]  /*24a00*/  I2F.RP R2, R9 ;  /* 0x0000000900027306 */ /* 0x000e300000209400 */
[----:B0-----:R-:W0:Y:S02]  /*24a10*/  MUFU.RCP R2, R2 ;  /* 0x0000000200027308 */ /* 0x001e240000001000 */
[----:B0-----:R-:W-:-:S06]  /*24a20*/  VIADD R2, R2, 0xffffffe ;  /* 0x0ffffffe02027836 */ /* 0x001fcc0000000000 */
[----:B------:R0:W1:Y:S02]  /*24a30*/  F2I.FTZ.U32.TRUNC.NTZ R3, R2 ;  /* 0x0000000200037305 */ /* 0x000064000021f000 */
[----:B0-----:R-:W-:Y:S02]  /*24a40*/  IMAD.MOV.U32 R2, RZ, RZ, RZ ;  /* 0x000000ffff027224 */ /* 0x001fe400078e00ff */
[----:B-1----:R-:W-:-:S04]  /*24a50*/  IMAD.MOV R0, RZ, RZ, -R3 ;  /* 0x000000ffff007224 */ /* 0x002fc800078e0a03 */
[----:B------:R-:W-:-:S04]  /*24a60*/  IMAD R0, R0, R9, RZ ;  /* 0x0000000900007224 */ /* 0x000fc800078e02ff */
        /* <DEDUP_REMOVED lines=13> */
[----:B------:R-:W-:-:S04]  /*24b40*/  @P0 VIADD R2, R2, 0x1 ;  /* 0x0000000102020836 */ /* 0x000fc80000000000 */
[----:B------:R-:W-:-:S04]  /*24b50*/  IMAD.MOV.U32 R0, RZ, RZ, R2 ;  /* 0x000000ffff007224 */ /* 0x000fc800078e0002 */
[----:B------:R-:W-:Y:S01]  /*24b60*/  @!P2 IMAD.MOV R0, RZ, RZ, -R0 ;  /* 0x000000ffff00a224 */ /* 0x000fe200078e0a00 */
[----:B------:R-:W-:Y:S01]  /*24b70*/  @!P1 LOP3.LUT R0, RZ, R8, RZ, 0x33, !PT ;  /* 0x00000008ff009212 */ /* 0x000fe200078e33ff */
[----:B------:R-:W-:-:S04]  /*24b80*/  IMAD.MOV R8, RZ, RZ, -R8 ;  /* 0x000000ffff087224 */ /* 0x000fc800078e0a08 */
[----:B------:R-:W-:-:S05]  /*24b90*/  IMAD R2, R0, R8, R7 ;  /* 0x0000000800027224 */ /* 0x000fca00078e0207 */
[----:B------:R0:W-:Y:S02]  /*24ba0*/  STL [R1+0x8], R2 ;  /* 0x0000080201007387 */ /* 0x0001e40000100800 */
.L_x_3039:
[----:B------:R-:W-:-:S05]  /*24bb0*/  LOP3.LUT R3, RZ, R0, RZ, 0x33, !PT ;  /* 0x00000000ff037212 */ /* 0x000fca00078e33ff */
[----:B------:R-:W-:-:S05]  /*24bc0*/  IMAD.IADD R0, R4, 0x1, R3 ;  /* 0x0000000104007824 */ /* 0x000fca00078e0203 */
[----:B------:R3:W-:Y:S01]  /*24bd0*/  STL [R1+0x4], R0 ;  /* 0x0000040001007387 */ /* 0x0007e20000100800 */
[----:B------:R-:W-:Y:S05]  /*24be0*/  BRA `(.L_x_3040) ;  /* 0x0000000000287947 */ /* 0x000fea0003800000 */
.L_x_3032:
        /* <DEDUP_REMOVED lines=10> */
.L_x_3040:
[----:B-1----:R-:W4:Y:S04]  /*24c90*/  LDL R3, [R1+0x8] ;  /* 0x0000080001037983 */ /* 0x002f280000100800 */
[----:B0-----:R-:W5:Y:S04]  /*24ca0*/  LDL R2, [R1+0xc] ;  /* 0x00000c0001027983 */ /* 0x001f680000100800 */
[----:B------:R-:W2:Y:S04]  /*24cb0*/  LDL R5, [R1+0x4] ;  /* 0x0000040001057983 */ /* 0x000ea80000100800 */
[----:B------:R-:W2:Y:S01]  /*24cc0*/  LDL R4, [R1] ;  /* 0x0000000001047983 */ /* 0x000ea20000100800 */
[----:B---3--:R-:W0:Y:S01]  /*24cd0*/  S2R R0, SR_TID.X ;  /* 0x0000000000007919 */ /* 0x008e220000002100 */
[----:B------:R-:W-:Y:S05]  /*24ce0*/  WARPSYNC.ALL ;  /* 0x0000000000007948 */ /* 0x000fea0003800000 */
[----:B0-----:R-:W-:Y:S01]  /*24cf0*/  LOP3.LUT R0, R0, 0x1f, RZ, 0xc0, !PT ;  /* 0x0000001f00007812 */ /* 0x001fe200078ec0ff */
[----:B------:R-:W-:Y:S03]  /*24d00*/  BAR.SYNC.DEFER_BLOCKING 0x4, 0x180 ;  /* 0x0106000000007b1d */ /* 0x000fe60000010000 */
[----:B------:R-:W-:-:S13]  /*24d10*/  ISETP.NE.AND P0, PT, R0, RZ, PT ;  /* 0x000000ff0000720c */ /* 0x000fda0003f05270 */
[----:B------:R-:W-:Y:S01]  /*24d20*/  @!P0 MOV R0, 0x400 ;  /* 0x0000040000008802 */ /* 0x000fe20000000f00 */
[----:B----4-:R-:W-:Y:S02]  /*24d30*/  IMAD.MOV.U32 R6, RZ, RZ, R3 ;  /* 0x000000ffff067224 */ /* 0x010fe400078e0003 */
[----:B------:R-:W0:Y:S01]  /*24d40*/  @!P0 S2R R3, SR_CgaCtaId ;  /* 0x0000000000038919 */ /* 0x000e220000008800 */
[----:B-----5:R-:W-:Y:S01]  /*24d50*/  IMAD.MOV.U32 R7, RZ, RZ, R2 ;  /* 0x000000ffff077224 */ /* 0x020fe200078e0002 */
[----:B0-----:R-:W-:-:S05]  /*24d60*/  @!P0 LEA R19, R3, R0, 0x18 ;  /* 0x0000000003138211 */ /* 0x001fca00078ec0ff */
[----:B--2---:R0:W-:Y:S01]  /*24d70*/  @!P0 STS.128 [R19+0x228d0], R4 ;  /* 0x0228d00413008388 */ /* 0x0041e20000000c00 */
[----:B------:R-:W-:Y:S06]  /*24d80*/  BAR.ARV 0x5, 0x180 ;  /* 0x0146000000007b1d */ /* 0x000fec0000002000 */
.L_x_3029:
[----:B---34-:R-:W3:Y:S01]  /*24d90*/  LDL R0, [R1+0xc] ;  /* 0x00000c0001007983 */ /* 0x018ee20000100800 */
[----:B------:R-:W-:Y:S02]  /*24da0*/  ULDC UR4, c[0x0][0xc3c] ;  /* 0x00030f0000047ab9 */ /* 0x000fe40000000800 */
[----:B---3--:R-:W-:-:S13]  /*24db0*/  ISETP.GE.AND P0, PT, R0, UR4, PT ;  /* 0x0000000400007c0c */ /* 0x008fda000bf06270 */
[----:B------:R-:W-:Y:S05]  /*24dc0*/  @!P0 BRA `(.L_x_3041) ;  /* 0xffffff8800148947 */ /* 0x000fea000383ffff */
[----:B------:R-:W-:Y:S05]  /*24dd0*/  BSYNC B8 ;  /* 0x0000000000087941 */ /* 0x000fea0003800000 */
.L_x_2881:
        /* <DEDUP_REMOVED lines=12> */
.L_x_3187:
[----:B------:R-:W-:Y:S05]  /*24ea0*/  BSYNC B0 ;  /* 0x0000000000007941 */ /* 0x000fea0003800000 */
.L_x_3042:
[----:B------:R-:W-:-:S03]  /*24eb0*/  UMOV UR4, 0xffffffff ;  /* 0xffffffff00047882 */ /* 0x000fc60000000000 */
[----:B------:R-:W-:Y:S05]  /*24ec0*/  BRA.DIV UR4, `(.L_x_3044) ;  /* 0x0000003a040c7947 */ /* 0x000fea000b800000 */
[----:B------:R-:W1:Y:S02]  /*24ed0*/  S2R R2, SR_TID.X ;  /* 0x0000000000027919 */ /* 0x000e640000002100 */
[----:B-1----:R-:W-:-:S04]  /*24ee0*/  SHF.R.U32.HI R2, RZ, 0x5, R2 ;  /* 0x00000005ff027819 */ /* 0x002fc80000011602 */
[----:B------:R-:W-:-:S05]  /*24ef0*/  LOP3.LUT R2, R2, 0x3, RZ, 0xc0, !PT ;  /* 0x0000000302027812 */ /* 0x000fca00078ec0ff */
[----:B------:R1:W2:Y:S02]  /*24f00*/  SHFL.IDX PT, R14, R2, RZ, 0x1f ;  /* 0x00001fff020e7589 */ /* 0x0002a400000e0000 */
.L_x_3190:
[----:B--2---:R-:W-:-:S13]  /*24f10*/  ISETP.NE.AND P0, PT, R14, RZ, PT ;  /* 0x000000ff0e00720c */ /* 0x004fda0003f05270 */
[----:B------:R-:W-:Y:S05]  /*24f20*/  @P0 BRA `(.L_x_2652) ;  /* 0x0000000000940947 */ /* 0x000fea0003800000 */
[----:B------:R-:W-:-:S03]  /*24f30*/  UMOV UR4, 0xffffffff ;  /* 0xffffffff00047882 */ /* 0x000fc60000000000 */
[----:B------:R-:W-:Y:S05]  /*24f40*/  BRA.DIV UR4, `(.L_x_3045) ;  /* 0x0000003a04207947 */ /* 0x000fea000b800000 */
[----:B------:R-:W-:-:S13]  /*24f50*/  ELECT P6, URZ, PT ;  /* 0x00000000003f782f */ /* 0x000fda00038c0000 */
.L_x_3193:
[----:B------:R-:W-:Y:S05]  /*24f60*/  @!P6 BRA `(.L_x_2652) ;  /* 0x000000000084e947 */ /* 0x000fea0003800000 */
[----:B------:R-:W-:-:S06]  /*24f70*/  ULOP3.LUT UR4, UR36, 0x2, URZ, 0xfc, !UPT ;  /* 0x0000000224047892 */ /* 0x000fcc000f8efc3f */
[----:B-1----:R-:W-:-:S05]  /*24f80*/  IMAD.U32 R2, RZ, RZ, UR4 ;  /* 0x00000004ff027e24 */ /* 0x002fca000f8e00ff */
[----:B------:R-:W-:-:S13]  /*24f90*/  ISETP.NE.AND P2, PT, R2, 0x3, PT ;  /* 0x000000030200780c */ /* 0x000fda0003f45270 */
[----:B------:R-:W-:Y:S05]  /*24fa0*/  @!P2 BRA `(.L_x_3046) ;  /* 0x000000000004a947 */ /* 0x000fea0003800000 */
[----:B------:R-:W-:Y:S01]  /*24fb0*/  BPT.TRAP 0x1 ;  /* 0x000000040000795c */ /* 0x000fe20000300000 */
.L_x_3046:
        /* <DEDUP_REMOVED lines=14> */
.L_x_3194:
[----:B------:R-:W1:Y:S02]  /*250a0*/  SYNCS.PHASECHK.TRANS64.TRYWAIT P0, [R7+URZ], R2 ;  /* 0x00000002070075a7 */ /* 0x000e64000800017f */
[----:B-1----:R-:W-:Y:S05]  /*250b0*/  @!P0 BRA `(.L_x_3048) ;  /* 0x0000003400f88947 */ /* 0x002fea0003800000 */
.L_x_3195:
[----:B------:R-:W-:Y:S05]  /*250c0*/  @!P2 BRA `(.L_x_3049) ;  /* 0x000000000004a947 */ /* 0x000fea0003800000 */
[----:B------:R-:W-:Y:S01]  /*250d0*/  BPT.TRAP 0x1 ;  /* 0x000000040000795c */ /* 0x000fe20000300000 */
.L_x_3049:
[----:B------:R-:W2:Y:S01]  /*250e0*/  LDL.LU R4, [R1+0x10] ;  /* 0x0000100001047983 */ /* 0x000ea20000300800 */
[----:B------:R-:W-:-:S04]  /*250f0*/  VIADD R0, R0, 0x22860 ;  /* 0x0002286000007836 */ /* 0x000fc80000000000 */
[----:B--2---:R-:W-:-:S04]  /*25100*/  IMAD R4, R4, 0x8, R0 ;  /* 0x0000000804047824 */ /* 0x004fc800078e0200 */
[----:B------:R-:W2:Y:S02]  /*25110*/  SYNCS.PHASECHK.TRANS64.TRYWAIT P0, [R4+URZ], R5 ;  /* 0x00000005040075a7 */ /* 0x000ea4000800017f */
[----:B--2---:R-:W-:Y:S05]  /*25120*/  @!P0 BRA `(.L_x_3050) ;  /* 0x0000003400f08947 */ /* 0x004fea0003800000 */
.L_x_3196:
[----:B------:R-:W-:-:S07]  /*25130*/  IMAD R3, R3, 0x8, R0 ;  /* 0x0000000803037824 */ /* 0x000fce00078e0200 */
.L_x_3051:
[----:B----4-:R4:W0:Y:S02]  /*25140*/  SYNCS.PHASECHK.TRANS64.TRYWAIT P0, [R3+URZ], R2 ;  /* 0x00000002030075a7 */ /* 0x010824000800017f */
[----:B0-----:R-:W-:Y:S05]  /*25150*/  @!P0 NANOSLEEP.SYNCS 0x989680 ;  /* 0x009896800000895d */ /* 0x001fea0003900000 */
[----:B------:R-:W0:Y:S02]  /*25160*/  @!P0 SYNCS.PHASECHK.TRANS64 P0, [R3+URZ], R2 ;  /* 0x00000002030085a7 */ /* 0x000e24000800007f */
[----:B0-----:R-:W-:Y:S05]  /*25170*/  @!P0 BRA `(.L_x_3051) ;  /* 0xfffffffc00f08947 */ /* 0x001fea000383ffff */
.L_x_2652:
[----:B------:R-:W-:Y:S05]  /*25180*/  BSYNC B9 ;  /* 0x0000000000097941 */ /* 0x000fea0003800000 */
.L_x_2649:
[----:B------:R-:W-:Y:S05]  /*25190*/  EXIT ;  /* 0x000000000000794d */ /* 0x000fea0003800000 */
.L_x_2680:
[----:B0-----:R0:W1:Y:S02]  /*251a0*/  SYNCS.PHASECHK.TRANS64.TRYWAIT P6, [R95+URZ+0x22890], R106 ;  /* 0x0228906a5f0075a7 */ /* 0x00106400080c017f */
[----:B-1----:R-:W-:Y:S05]  /*251b0*/  @!P6 NANOSLEEP.SYNCS 0x989680 ;  /* 0x009896800000e95d */ /* 0x002fea0003900000 */
[----:B------:R-:W1:Y:S02]  /*251c0*/  @!P6 SYNCS.PHASECHK.TRANS64 P6, [R95+URZ+0x22890], R106 ;  /* 0x0228906a5f00e5a7 */ /* 0x000e6400080c007f */
[----:B-1----:R-:W-:Y:S05]  /*251d0*/  @!P6 BRA `(.L_x_2680) ;  /* 0xfffffffc00f0e947 */ /* 0x002fea000383ffff */
[----:B------:R-:W-:Y:S05]  /*251e0*/  BRA `(.L_x_3052) ;  /* 0xfffffde000fc7947 */ /* 0x000fea000383ffff */
.L_x_2698:
[----:B0-----:R0:W1:Y:S02]  /*251f0*/  SYNCS.PHASECHK.TRANS64.TRYWAIT P5, [R95+URZ+0x22890], R106 ;  /* 0x0228906a5f0075a7 */ /* 0x00106400080a017f */
[----:B-1----:R-:W-:Y:S05]  /*25200*/  @!P5 NANOSLEEP.SYNCS 0x989680 ;  /* 0x009896800000d95d */ /* 0x002fea0003900000 */
[----:B------:R-:W1:Y:S02]  /*25210*/  @!P5 SYNCS.PHASECHK.TRANS64 P5, [R95+URZ+0x22890], R106 ;  /* 0x0228906a5f00d5a7 */ /* 0x000e6400080a007f */
[----:B-1----:R-:W-:Y:S05]  /*25220*/  @!P5 BRA `(.L_x_2698) ;  /* 0xfffffffc00f0d947 */ /* 0x002fea000383ffff */
[----:B------:R-:W-:Y:S05]  /*25230*/  BRA `(.L_x_3053) ;  /* 0xfffffdf400a47947 */ /* 0x000fea000383ffff */
.L_x_2707:
[----:B0-----:R0:W1:Y:S02]  /*25240*/  SYNCS.PHASECHK.TRANS64.TRYWAIT P4, [R95+URZ+0x22890], R106 ;  /* 0x0228906a5f0075a7 */ /* 0x001064000808017f */
[----:B-1----:R-:W-:Y:S05]  /*25250*/  @!P4 NANOSLEEP.SYNCS 0x989680 ;  /* 0x009896800000c95d */ /* 0x002fea0003900000 */
[----:B------:R-:W1:Y:S02]  /*25260*/  @!P4 SYNCS.PHASECHK.TRANS64 P4, [R95+URZ+0x22890], R106 ;  /* 0x0228906a5f00c5a7 */ /* 0x000e64000808007f */
[----:B-1----:R-:W-:Y:S05]  /*25270*/  @!P4 BRA `(.L_x_2707) ;  /* 0xfffffffc00f0c947 */ /* 0x002fea000383ffff */
[----:B------:R-:W-:Y:S05]  /*25280*/  BRA `(.L_x_3054) ;  /* 0xfffffe0400d07947 */ /* 0x000fea000383ffff */
.L_x_2713:
[----:B--2---:R2:W3:Y:S02]  /*25290*/  SYNCS.PHASECHK.TRANS64.TRYWAIT P3, [R95+URZ+0x228b0], R106 ;  /* 0x0228b06a5f0075a7 */ /* 0x0044e4000806017f */
[----:B---3--:R-:W-:Y:S05]  /*252a0*/  @!P3 NANOSLEEP.SYNCS 0x989680 ;  /* 0x009896800000b95d */ /* 0x008fea0003900000 */
[----:B------:R-:W3:Y:S02]  /*252b0*/  @!P3 SYNCS.PHASECHK.TRANS64 P3, [R95+URZ+0x228b0], R106 ;  /* 0x0228b06a5f00b5a7 */ /* 0x000ee4000806007f */
[----:B---3--:R-:W-:Y:S05]  /*252c0*/  @!P3 BRA `(.L_x_2713) ;  /* 0xfffffffc00f0b947 */ /* 0x008fea000383ffff */
[----:B------:R-:W-:Y:S05]  /*252d0*/  BRA `(.L_x_3055) ;  /* 0xfffffe0800607947 */ /* 0x000fea000383ffff */
.L_x_2731:
[----:B------:R-:W-:Y:S01]  /*252e0*/  BSSY B0, `(.L_x_3056) ;  /* 0x0000007000007945 */ /* 0x000fe20003800000 */
[----:B------:R-:W-:Y:S02]  /*252f0*/  IMAD.MOV.U32 R12, RZ, RZ, RZ ;  /* 0x000000ffff0c7224 */ /* 0x000fe400078e00ff */
[----:B------:R-:W-:Y:S02]  /*25300*/  IMAD.MOV.U32 R11, RZ, RZ, 0x1f ;  /* 0x0000001fff0b7424 */ /* 0x000fe400078e00ff */
[----:B------:R-:W-:-:S07]  /*25310*/  IMAD.MOV.U32 R15, RZ, RZ, -0x1 ;  /* 0xffffffffff0f7424 */ /* 0x000fce00078e00ff */
[----:B-----5:R-:W-:Y:S05]  /*25320*/  WARPSYNC.COLLECTIVE R15, `(.L_x_3057) ;  /* 0x000000000f087348 */ /* 0x020fea0003c00000 */
[----:B------:R0:W1:Y:S02]  /*25330*/  SHFL.IDX P6, R14, R13, R12, R11 ;  /* 0x0000000c0d0e7389 */ /* 0x00006400000c000b */
[----:B01---5:R-:W-:Y:S01]  /*25340*/  ENDCOLLECTIVE ;  /* 0x000000000000791b */ /* 0x023fe20003800000 */
.L_x_3057:
[----:B------:R-:W-:Y:S05]  /*25350*/  BSYNC B0 ;  /* 0x0000000000007941 */ /* 0x000fea0003800000 */
.L_x_3056:
[----:B------:R-:W-:Y:S05]  /*25360*/  BRA `(.L_x_3058) ;  /* 0xfffffe1800b47947 */ /* 0x000fea000383ffff */
.L_x_2743:
        /* <DEDUP_REMOVED lines=8> */
.L_x_3060:
[----:B------:R-:W-:Y:S05]  /*253f0*/  BSYNC B1 ;  /* 0x0000000000017941 */ /* 0x000fea0003800000 */
.L_x_3059:
        /* <DEDUP_REMOVED lines=8> */
.L_x_3061:
[----:B------:R-:W-:Y:S02]  /*25480*/  IMAD.MOV.U32 R13, RZ, RZ, R10 ;  /* 0x000000ffff0d7224 */ /* 0x000fe400078e000a */
[----:B------:R-:W-:-:S07]  /*25490*/  IMAD.MOV.U32 R0, RZ, RZ, R14 ;  /* 0x000000ffff007224 */ /* 0x000fce00078e000e */
[----:B------:R-:W-:Y:S05]  /*254a0*/  WARPSYNC.COLLECTIVE R15, `(.L_x_3062) ;  /* 0x000000000f087348 */ /* 0x000fea0003c00000 */
[----:B------:R0:W1:Y:S02]  /*254b0*/  SHFL.IDX P6, R14, R13, R12, R11 ;  /* 0x0000000c0d0e7389 */ /* 0x00006400000c000b */
[----:B01----:R-:W-:Y:S01]  /*254c0*/  ENDCOLLECTIVE ;  /* 0x000000000000791b */ /* 0x003fe20003800000 */
.L_x_3062:
[----:B------:R-:W-:Y:S02]  /*254d0*/  IMAD.MOV.U32 R13, RZ, RZ, R4 ;  /* 0x000000ffff0d7224 */ /* 0x000fe400078e0004 */
[----:B------:R-:W-:-:S07]  /*254e0*/  IMAD.MOV.U32 R5, RZ, RZ, R14 ;  /* 0x000000ffff057224 */ /* 0x000fce00078e000e */
[----:B------:R-:W-:Y:S05]  /*254f0*/  WARPSYNC.COLLECTIVE R15, `(.L_x_3063) ;  /* 0x000000000f087348 */ /* 0x000fea0003c00000 */
[----:B------:R0:W1:Y:S02]  /*25500*/  SHFL.IDX P6, R14, R13, R12, R11 ;  /* 0x0000000c0d0e7389 */ /* 0x00006400000c000b */
[----:B01----:R-:W-:Y:S01]  /*25510*/  ENDCOLLECTIVE ;  /* 0x000000000000791b */ /* 0x003fe20003800000 */
.L_x_3063:
[----:B------:R-:W-:Y:S05]  /*25520*/  BRA `(.L_x_3064) ;  /* 0xfffffe2000307947 */ /* 0x000fea000383ffff */
.L_x_2746:
[----:B------:R-:W-:Y:S01]  /*25530*/  BSSY B1, `(.L_x_3065) ;  /* 0x0000008000017945 */ /* 0x000fe20003800000 */
[----:B------:R-:W-:Y:S02]  /*25540*/  IMAD.MOV.U32 R13, RZ, RZ, R7 ;  /* 0x000000ffff0d7224 */ /* 0x000fe400078e0007 */
[----:B------:R-:W-:Y:S02]  /*25550*/  IMAD.MOV.U32 R12, RZ, RZ, 0x1 ;  /* 0x00000001ff0c7424 */ /* 0x000fe400078e00ff */
[----:B------:R-:W-:Y:S02]  /*25560*/  IMAD.MOV.U32 R11, RZ, RZ, 0x1c1f ;  /* 0x00001c1fff0b7424 */ /* 0x000fe400078e00ff */
[----:B------:R-:W-:-:S07]  /*25570*/  IMAD.MOV.U32 R15, RZ, RZ, -0x1 ;  /* 0xffffffffff0f7424 */ /* 0x000fce00078e00ff */
[----:B-1----:R-:W-:Y:S05]  /*25580*/  WARPSYNC.COLLECTIVE R15, `(.L_x_3066) ;  /* 0x000000000f087348 */ /* 0x002fea0003c00000 */
[----:B------:R0:W2:Y:S02]  /*25590*/  SHFL.IDX P6, R14, R13, R12, R11 ;  /* 0x0000000c0d0e7389 */ /* 0x0000a400000c000b */
[----:B012---:R-:W-:Y:S01]  /*255a0*/  ENDCOLLECTIVE ;  /* 0x000000000000791b */ /* 0x007fe20003800000 */
.L_x_3066:
[----:B------:R-:W-:Y:S05]  /*255b0*/  BSYNC B1 ;  /* 0x0000000000017941 */ /* 0x000fea0003800000 */
.L_x_3065:
        /* <DEDUP_REMOVED lines=8> */
.L_x_3067:
[----:B------:R-:W-:Y:S02]  /*25640*/  IMAD.MOV.U32 R13, RZ, RZ, R10 ;  /* 0x000000ffff0d7224 */ /* 0x000fe400078e000a */
[----:B------:R-:W-:-:S07]  /*25650*/  IMAD.MOV.U32 R0, RZ, RZ, R14 ;  /* 0x000000ffff007224 */ /* 0x000fce00078e000e */
[----:B------:R-:W-:Y:S05]  /*25660*/  WARPSYNC.COLLECTIVE R15, `(.L_x_3068) ;  /* 0x000000000f087348 */ /* 0x000fea0003c00000 */
[----:B------:R0:W1:Y:S02]  /*25670*/  SHFL.IDX P6, R14, R13, R12, R11 ;  /* 0x0000000c0d0e7389 */ /* 0x00006400000c000b */
[----:B01----:R-:W-:Y:S01]  /*25680*/  ENDCOLLECTIVE ;  /* 0x000000000000791b */ /* 0x003fe20003800000 */
.L_x_3068:
[----:B------:R-:W-:Y:S02]  /*25690*/  IMAD.MOV.U32 R13, RZ, RZ, R4 ;  /* 0x000000ffff0d7224 */ /* 0x000fe400078e0004 */
[----:B------:R-:W-:-:S07]  /*256a0*/  IMAD.MOV.U32 R5, RZ, RZ, R14 ;  /* 0x000000ffff057224 */ /* 0x000fce00078e000e */
[----:B------:R-:W-:Y:S05]  /*256b0*/  WARPSYNC.COLLECTIVE R15, `(.L_x_3069) ;  /* 0x000000000f087348 */ /* 0x000fea0003c00000 */
[----:B------:R0:W1:Y:S02]  /*256c0*/  SHFL.IDX P6, R14, R13, R12, R11 ;  /* 0x0000000c0d0e7389 */ /* 0x00006400000c000b */
[----:B01----:R-:W-:Y:S01]  /*256d0*/  ENDCOLLECTIVE ;  /* 0x000000000000791b */ /* 0x003fe20003800000 */
.L_x_3069:
[----:B------:R-:W-:Y:S01]  /*256e0*/  IMAD.MOV.U32 R4, RZ, RZ, R14 ;  /* 0x000000ffff047224 */ /* 0x000fe200078e000e */
[----:B------:R-:W-:Y:S06]  /*256f0*/  BRA `(.L_x_3070) ;  /* 0xfffffe2000907947 */ /* 0x000fec000383ffff */
.L_x_2750:
[----:B0-----:R0:W1:Y:S02]  /*25700*/  SYNCS.PHASECHK.TRANS64.TRYWAIT P0, [R19+URZ+0x22800], R40 ;  /* 0x02280028130075a7 */ /* 0x001064000800017f */
[----:B-1----:R-:W-:Y:S05]  /*25710*/  @!P0 NANOSLEEP.SYNCS 0x989680 ;  /* 0x009896800000895d */ /* 0x002fea0003900000 */
[----:B------:R-:W1:Y:S02]  /*25720*/  @!P0 SYNCS.PHASECHK.TRANS64 P0, [R19+URZ+0x22800], R40 ;  /* 0x02280028130085a7 */ /* 0x000e64000800007f */
[----:B-1----:R-:W-:Y:S05]  /*25730*/  @!P0 BRA `(.L_x_2750) ;  /* 0xfffffffc00f08947 */ /* 0x002fea000383ffff */
[----:B------:R-:W-:Y:S05]  /*25740*/  BRA `(.L_x_3071) ;  /* 0xfffffe2400787947 */ /* 0x000fea000383ffff */
.L_x_2758:
[----:B------:R-:W1:Y:S01]  /*25750*/  LDC R39, c[0x0][0x3f4] ;  /* 0x0000fd00ff277b82 */ /* 0x000e620000000800 */
[----:B------:R-:W-:Y:S01]  /*25760*/  BSSY B1, `(.L_x_3072) ;  /* 0x0000008000017945 */ /* 0x000fe20003800000 */
[----:B0-----:R-:W-:Y:S02]  /*25770*/  IMAD.MOV.U32 R13, RZ, RZ, R26 ;  /* 0x000000ffff0d7224 */ /* 0x001fe400078e001a */
[----:B------:R-:W-:Y:S02]  /*25780*/  IMAD.MOV.U32 R12, RZ, RZ, RZ ;  /* 0x000000ffff0c7224 */ /* 0x000fe400078e00ff */
[----:B------:R-:W-:Y:S02]  /*25790*/  IMAD.MOV.U32 R11, RZ, RZ, 0x1c1f ;  /* 0x00001c1fff0b7424 */ /* 0x000fe400078e00ff */
[----:B------:R-:W-:-:S07]  /*257a0*/  IMAD.MOV.U32 R15, RZ, RZ, -0x1 ;  /* 0xffffffffff0f7424 */ /* 0x000fce00078e00ff */
[----:B-1----:R-:W-:Y:S05]  /*257b0*/  WARPSYNC.COLLECTIVE R15, `(.L_x_3073) ;  /* 0x000000000f087348 */ /* 0x002fea0003c00000 */
[----:B------:R0:W2:Y:S02]  /*257c0*/  SHFL.IDX P6, R14, R13, R12, R11 ;  /* 0x0000000c0d0e7389 */ /* 0x0000a400000c000b */
[----:B012---:R-:W-:Y:S01]  /*257d0*/  ENDCOLLECTIVE ;  /* 0x000000000000791b */ /* 0x007fe20003800000 */
.L_x_3073:
[----:B------:R-:W-:Y:S05]  /*257e0*/  BSYNC B1 ;  /* 0x0000000000017941 */ /* 0x000fea0003800000 */
.L_x_3072:
[----:B------:R-:W-:Y:S01]  /*257f0*/  IMAD.MOV.U32 R13, RZ, RZ, R25 ;  /* 0x000000ffff0d7224 */ /* 0x000fe200078e0019 */
[----:B------:R-:W-:Y:S01]  /*25800*/  ISETP.GE.AND P0, PT, R16, R39, PT ;  /* 0x000000271000720c */ /* 0x000fe20003f06270 */
[----:B------:R-:W-:Y:S02]  /*25810*/  IMAD.MOV.U32 R12, RZ, RZ, RZ ;  /* 0x000000ffff0c7224 */ /* 0x000fe400078e00ff */
[----:B------:R-:W-:Y:S02]  /*25820*/  IMAD.MOV.U32 R11, RZ, RZ, 0x1c1f ;  /* 0x00001c1fff0b7424 */ /* 0x000fe400078e00ff */
[----:B------:R-:W-:Y:S02]  /*25830*/  IMAD.MOV.U32 R15, RZ, RZ, -0x1 ;  /* 0xffffffffff0f7424 */ /* 0x000fe400078e00ff */
[----:B------:R-:W-:Y:S02]  /*25840*/  IMAD.MOV.U32 R0, RZ, RZ, R14 ;  /* 0x000000ffff007224 */ /* 0x000fe400078e000e */
[----:B------:R-:W-:-:S07]  /*25850*/  IMAD R36, R203, R36, RZ ;  /* 0x00000024cb247224 */ /* 0x000fce00078e02ff */
[----:B------:R-:W-:Y:S05]  /*25860*/  WARPSYNC.COLLECTIVE R15, `(.L_x_3074) ;  /* 0x000000000f087348 */ /* 0x000fea0003c00000 */
[----:B------:R0:W1:Y:S02]  /*25870*/  SHFL.IDX P6, R14, R13, R12, R11 ;  /* 0x0000000c0d0e7389 */ /* 0x00006400000c000b */
[----:B01----:R-:W-:Y:S01]  /*25880*/  ENDCOLLECTIVE ;  /* 0x000000000000791b */ /* 0x003fe20003800000 */
.L_x_3074:
[----:B------:R-:W-:Y:S01]  /*25890*/  ISETP.GE.OR P1, PT, R41, R36, P0 ;  /* 0x000000242900720c */ /* 0x000fe20000726670 */
[----:B------:R-:W-:-:S12]  /*258a0*/  IMAD.MOV.U32 R13, RZ, RZ, R24 ;  /* 0x000000ffff0d7224 */ /* 0x000fd800078e0018 */
[C---:B------:R-:W-:Y:S01]  /*258b0*/  @!P1 IMAD.SHL.U32 R5, R16.reuse, 0x2, RZ ;  /* 0x0000000210059824 */ /* 0x040fe200078e00ff */
[----:B------:R-:W-:Y:S01]  /*258c0*/  @!P1 SHF.L.U64.HI R21, R16, 0x1, R43 ;  /* 0x0000000110159819 */ /* 0x000fe2000001022b */
[----:B------:R-:W-:-:S07]  /*258d0*/  IMAD.MOV.U32 R3, RZ, RZ, R14 ;  /* 0x000000ffff037224 */ /* 0x000fce00078e000e */
[----:B------:R-:W-:Y:S05]  /*258e0*/  WARPSYNC.COLLECTIVE R15, `(.L_x_3075) ;  /* 0x000000000f087348 */ /* 0x000fea0003c00000 */
[----:B------:R0:W1:Y:S02]  /*258f0*/  SHFL.IDX P6, R14, R13, R12, R11 ;  /* 0x0000000c0d0e7389 */ /* 0x00006400000c000b */
[----:B01----:R-:W-:Y:S01]  /*25900*/  ENDCOLLECTIVE ;  /* 0x000000000000791b */ /* 0x003fe20003800000 */
.L_x_3075:
[----:B------:R-:W-:-:S05]  /*25910*/  @!P1 IADD3 R6, P2, R3, R5, RZ ;  /* 0x0000000503069210 */ /* 0x000fca0007f5e0ff */
[----:B------:R-:W-:Y:S02]  /*25920*/  @!P1 IMAD.X R7, R0, 0x1, R21, P2 ;  /* 0x0000000100079824 */ /* 0x000fe400010e0615 */
[----:B------:R-:W-:Y:S02]  /*25930*/  IMAD.MOV.U32 R13, RZ, RZ, R27 ;  /* 0x000000ffff0d7224 */ /* 0x000fe400078e001b */
[----:B------:R-:W-:-:S07]  /*25940*/  IMAD.MOV.U32 R4, RZ, RZ, R14 ;  /* 0x000000ffff047224 */ /* 0x000fce00078e000e */
[----:B------:R-:W-:Y:S05]  /*25950*/  WARPSYNC.COLLECTIVE R15, `(.L_x_3076) ;  /* 0x000000000f087348 */ /* 0x000fea0003c00000 */
[----:B------:R0:W1:Y:S02]  /*25960*/  SHFL.IDX P6, R14, R13, R12, R11 ;  /* 0x0000000c0d0e7389 */ /* 0x00006400000c000b */
[----:B01----:R-:W-:Y:S01]  /*25970*/  ENDCOLLECTIVE ;  /* 0x000000000000791b */ /* 0x003fe20003800000 */
.L_x_3076:
[----:B------:R-:W2:Y:S01]  /*25980*/  @!P1 LD.E.128 R8, desc[UR38][R6.64] ;  /* 0x0000002606089980 */ /* 0x000ea2000c101d00 */
[----:B------:R-:W-:-:S05]  /*25990*/  @!P1 IADD3 R14, P2, R14, R5, RZ ;  /* 0x000000050e0e9210 */ /* 0x000fca0007f5e0ff */
[----:B------:R-:W-:-:S04]  /*259a0*/  @!P1 IMAD.X R3, R4, 0x1, R21, P2 ;  /* 0x0000000104039824 */ /* 0x000fc800010e0615 */
[----:B------:R-:W-:-:S05]  /*259b0*/  @!P1 IMAD.MOV.U32 R15, RZ, RZ, R3 ;  /* 0x000000ffff0f9224 */ /* 0x000fca00078e0003 */
[----:B------:R0:W5:Y:S01]  /*259c0*/  @!P1 LD.E.128 R4, desc[UR38][R14.64] ;  /* 0x000000260e049980 */ /* 0x000162000c101d00 */
[----:B------:R-:W-:Y:S01]  /*259d0*/  CS2R R28, SRZ ;  /* 0x00000000001c7805 */ /* 0x000fe2000001ff00 */
[----:B------:R-:W-:Y:S01]  /*259e0*/  IMAD.MOV.U32 R13, RZ, RZ, R26 ;  /* 0x000000ffff0d7224 */ /* 0x000fe200078e001a */
[----:B------:R-:W-:Y:S01]  /*259f0*/  CS2R R20, SRZ ;  /* 0x0000000000147805 */ /* 0x000fe2000001ff00 */
[----:B------:R-:W-:Y:S01]  /*25a00*/  IMAD.MOV.U32 R12, RZ, RZ, 0x1 ;  /* 0x00000001ff0c7424 */ /* 0x000fe200078e00ff */
[----:B------:R-:W-:Y:S02]  /*25a10*/  CS2R R30, SRZ ;  /* 0x00000000001e7805 */ /* 0x000fe4000001ff00 */
[----:B------:R-:W-:Y:S01]  /*25a20*/  CS2R R32, SRZ ;  /* 0x0000000000207805 */ /* 0x000fe2000001ff00 */
[----:B0-----:R-:W-:Y:S02]  /*25a30*/  IMAD.MOV.U32 R15, RZ, RZ, -0x1 ;  /* 0xffffffffff0f7424 */ /* 0x001fe400078e00ff */
[----:B--2---:R-:W-:-:S02]  /*25a40*/  @!P1 IMAD.MOV.U32 R29, RZ, RZ, R11 ;  /* 0x000000ffff1d9224 */ /* 0x004fc400078e000b */
[----:B------:R-:W-:Y:S02]  /*25a50*/  IMAD.MOV.U32 R11, RZ, RZ, 0x1c1f ;  /* 0x00001c1fff0b7424 */ /* 0x000fe400078e00ff */
[----:B------:R-:W-:Y:S02]  /*25a60*/  @!P1 IMAD.MOV.U32 R20, RZ, RZ, R8 ;  /* 0x000000ffff149224 */ /* 0x000fe400078e0008 */
[----:B------:R-:W-:-:S07]  /*25a70*/  @!P1 IMAD.MOV.U32 R21, RZ, RZ, R9 ;  /* 0x000000ffff159224 */ /* 0x000fce00078e0009 */
[----:B-----5:R-:W-:Y:S05]  /*25a80*/  WARPSYNC.COLLECTIVE R15, `(.L_x_3077) ;  /* 0x000000000f087348 */ /* 0x020fea0003c00000 */
[----:B------:R0:W1:Y:S02]  /*25a90*/  SHFL.IDX P6, R14, R13, R12, R11 ;  /* 0x0000000c0d0e7389 */ /* 0x00006400000c000b */
[----:B01---5:R-:W-:Y:S01]  /*25aa0*/  ENDCOLLECTIVE ;  /* 0x000000000000791b */ /* 0x023fe20003800000 */
.L_x_3077:
[----:B------:R-:W-:Y:S02]  /*25ab0*/  IMAD.MOV.U32 R0, RZ, RZ, R20 ;  /* 0x000000ffff007224 */ /* 0x000fe400078e0014 */
[----:B------:R-:W-:Y:S02]  /*25ac0*/  IMAD.MOV.U32 R3, RZ, RZ, R21 ;  /* 0x000000ffff037224 */ /* 0x000fe400078e0015 */
[----:B------:R-:W-:Y:S01]  /*25ad0*/  @!P1 IMAD.MOV.U32 R28, RZ, RZ, R10 ;  /* 0x000000ffff1c9224 */ /* 0x000fe200078e000a */
[----:B------:R-:W-:Y:S01]  /*25ae0*/  PRMT R37, R37, 0x5410, R0 ;  /* 0x0000541025257816 */ /* 0x000fe20000000000 */
[----:B------:R-:W-:Y:S01]  /*25af0*/  IMAD.MOV.U32 R9, RZ, RZ, R29 ;  /* 0x000000ffff097224 */ /* 0x000fe200078e001d */
[----:B------:R-:W-:Y:S01]  /*25b00*/  PRMT R49, R49, 0x5410, R3 ;  /* 0x0000541031317816 */ /* 0x000fe20000000003 */
[----:B------:R-:W-:-:S03]  /*25b10*/  IMAD.MOV.U32 R8, RZ, RZ, R28 ;  /* 0x000000ffff087224 */ /* 0x000fc600078e001c */
[----:B------:R-:W-:Y:S01]  /*25b20*/  PRMT R37, R9, 0x7610, R37 ;  /* 0x0000761009257816 */ /* 0x000fe20000000025 */
[----:B------:R-:W-:Y:S01]  /*25b30*/  IMAD.MOV.U32 R13, RZ, RZ, R25 ;  /* 0x000000ffff0d7224 */ /* 0x000fe200078e0019 */
[----:B------:R-:W-:Y:S01]  /*25b40*/  PRMT R35, R8, 0x7610, R35 ;  /* 0x0000761008237816 */ /* 0x000fe20000000023 */
[----:B------:R-:W-:Y:S02]  /*25b50*/  @!P1 IMAD.MOV.U32 R30, RZ, RZ, R4 ;  /* 0x000000ffff1e9224 */ /* 0x000fe400078e0004 */
[----:B------:R-:W-:Y:S02]  /*25b60*/  @!P1 IMAD.MOV.U32 R31, RZ, RZ, R5 ;  /* 0x000000ffff1f9224 */ /* 0x000fe400078e0005 */
[----:B------:R-:W-:Y:S02]  /*25b70*/  @!P1 IMAD.MOV.U32 R33, RZ, RZ, R7 ;  /* 0x000000ffff219224 */ /* 0x000fe400078e0007 */
[----:B------:R-:W-:Y:S02]  /*25b80*/  @!P1 IMAD.MOV.U32 R32, RZ, RZ, R6 ;  /* 0x000000ffff209224 */ /* 0x000fe400078e0006 */
[----:B------:R-:W-:-:S07]  /*25b90*/  IMAD.MOV.U32 R0, RZ, RZ, R14 ;  /* 0x000000ffff007224 */ /* 0x000fce00078e000e */
[----:B------:R-:W-:Y:S05]  /*25ba0*/  WARPSYNC.COLLECTIVE R15, `(.L_x_3078) ;  /* 0x000000000f087348 */ /* 0x000fea0003c00000 */
[----:B------:R0:W1:Y:S02]  /*25bb0*/  SHFL.IDX P6, R14, R13, R12, R11 ;  /* 0x0000000c0d0e7389 */ /* 0x00006400000c000b */
[----:B01----:R-:W-:Y:S01]  /*25bc0*/  ENDCOLLECTIVE ;  /* 0x000000000000791b */ /* 0x003fe20003800000 */
.L_x_3078:
[----:B------:R-:W-:Y:S02]  /*25bd0*/  IMAD.MOV.U32 R4, RZ, RZ, R30 ;  /* 0x000000ffff047224 */ /* 0x000fe400078e001e */
[----:B------:R-:W-:Y:S02]  /*25be0*/  IMAD.MOV.U32 R5, RZ, RZ, R31 ;  /* 0x000000ffff057224 */ /* 0x000fe400078e001f */
[----:B------:R-:W-:Y:S01]  /*25bf0*/  IMAD.MOV.U32 R7, RZ, RZ, R33 ;  /* 0x000000ffff077224 */ /* 0x000fe200078e0021 */
[----:B------:R-:W-:Y:S01]  /*25c00*/  PRMT R35, R35, 0x5410, R4 ;  /* 0x0000541023237816 */ /* 0x000fe20000000004 */
[----:B------:R-:W-:-:S03]  /*25c10*/  IMAD.MOV.U32 R6, RZ, RZ, R32 ;  /* 0x000000ffff067224 */ /* 0x000fc600078e0020 */
[----:B------:R-:W-:Y:S02]  /*25c20*/  PRMT R45, R7, 0x5410, R5 ;  /* 0x00005410072d7816 */ /* 0x000fe40000000005 */
[----:B------:R-:W-:Y:S02]  /*25c30*/  CS2R R4, SRZ ;  /* 0x0000000000047805 */ /* 0x000fe4000001ff00 */
[----:B------:R-:W-:Y:S01]  /*25c40*/  PRMT R48, R48, 0x5410, R6 ;  /* 0x0000541030307816 */ /* 0x000fe20000000006 */
[----:B------:R-:W-:Y:S02]  /*25c50*/  IMAD.MOV.U32 R13, RZ, RZ, R24 ;  /* 0x000000ffff0d7224 */ /* 0x000fe400078e0018 */
[----:B------:R-:W-:-:S07]  /*25c60*/  IMAD.MOV.U32 R3, RZ, RZ, R14 ;  /* 0x000000ffff037224 */ /* 0x000fce00078e000e */
[----:B------:R-:W-:Y:S05]  /*25c70*/  WARPSYNC.COLLECTIVE R15, `(.L_x_3079) ;  /* 0x000000000f087348 */ /* 0x000fea0003c00000 */
[----:B------:R0:W1:Y:S02]  /*25c80*/  SHFL.IDX P6, R14, R13, R12, R11 ;  /* 0x0000000c0d0e7389 */ /* 0x00006400000c000b */
[----:B01----:R-:W-:Y:S01]  /*25c90*/  ENDCOLLECTIVE ;  /* 0x000000000000791b */ /* 0x003fe20003800000 */
.L_x_3079:
[----:B------:R-:W-:Y:S02]  /*25ca0*/  IMAD.MOV.U32 R13, RZ, RZ, R27 ;  /* 0x000000ffff0d7224 */ /* 0x000fe400078e001b */
[----:B------:R-:W-:-:S07]  /*25cb0*/  IMAD.MOV.U32 R24, RZ, RZ, R14 ;  /* 0x000000ffff187224 */ /* 0x000fce00078e000e */
[----:B------:R-:W-:Y:S05]  /*25cc0*/  WARPSYNC.COLLECTIVE R15, `(.L_x_3080) ;  /* 0x000000000f087348 */ /* 0x000fea0003c00000 */
[----:B------:R0:W1:Y:S02]  /*25cd0*/  SHFL.IDX P6, R14, R13, R12, R11 ;  /* 0x0000000c0d0e7389 */ /* 0x00006400000c000b */
[----:B01----:R-:W-:Y:S01]  /*25ce0*/  ENDCOLLECTIVE ;  /* 0x000000000000791b */ /* 0x003fe20003800000 */
.L_x_3080:
[----:B------:R-:W-:Y:S05]  /*25cf0*/  BRA `(.L_x_3081) ;  /* 0xfffffe3000847947 */ /* 0x000fea000383ffff */
.L_x_2762:
[----:B0-----:R0:W1:Y:S02]  /*25d00*/  SYNCS.PHASECHK.TRANS64.TRYWAIT P1, [R19+URZ+0x22800], R12 ;  /* 0x0228000c130075a7 */ /* 0x001064000802017f */
[----:B-1----:R-:W-:Y:S05]  /*25d10*/  @!P1 NANOSLEEP.SYNCS 0x989680 ;  /* 0x009896800000995d */ /* 0x002fea0003900000 */
[----:B------:R-:W1:Y:S02]  /*25d20*/  @!P1 SYNCS.PHASECHK.TRANS64 P1, [R19+URZ+0x22800], R12 ;  /* 0x0228000c130095a7 */ /* 0x000e64000802007f */
[----:B-1----:R-:W-:Y:S05]  /*25d30*/  @!P1 BRA `(.L_x_2762) ;  /* 0xfffffffc00f09947 */ /* 0x002fea000383ffff */
[----:B------:R-:W-:Y:S05]  /*25d40*/  BRA `(.L_x_3082) ;  /* 0xfffffe34001c7947 */ /* 0x000fea000383ffff */
.L_x_2768:
[----:B---3--:R3:W4:Y:S02]  /*25d50*/  SYNCS.PHASECHK.TRANS64.TRYWAIT P1, [R4+URZ+0x22830], R73 ;  /* 0x02283049040075a7 */ /* 0x008724000802017f */
[----:B----4-:R-:W-:Y:S05]  /*25d60*/  @!P1 NANOSLEEP.SYNCS 0x989680 ;  /* 0x009896800000995d */ /* 0x010fea0003900000 */
[----:B------:R-:W4:Y:S02]  /*25d70*/  @!P1 SYNCS.PHASECHK.TRANS64 P1, [R4+URZ+0x22830], R73 ;  /* 0x02283049040095a7 */ /* 0x000f24000802007f */
[----:B----4-:R-:W-:Y:S05]  /*25d80*/  @!P1 BRA `(.L_x_2768) ;  /* 0xfffffffc00f09947 */ /* 0x010fea000383ffff */
[----:B------:R-:W-:Y:S05]  /*25d90*/  BRA `(.L_x_2767) ;  /* 0xfffffe4000d47947 */ /* 0x000fea000383ffff */
.L_x_2781:
[----:B-1----:R1:W2:Y:S02]  /*25da0*/  SYNCS.PHASECHK.TRANS64.TRYWAIT P1, [R4+URZ+0x22850], R73 ;  /* 0x02285049040075a7 */ /* 0x0022a4000802017f */
[----:B--2---:R-:W-:Y:S05]  /*25db0*/  @!P1 NANOSLEEP.SYNCS 0x989680 ;  /* 0x009896800000995d */ /* 0x004fea0003900000 */
[----:B------:R-:W2:Y:S02]  /*25dc0*/  @!P1 SYNCS.PHASECHK.TRANS64 P1, [R4+URZ+0x22850], R73 ;  /* 0x02285049040095a7 */ /* 0x000ea4000802007f */
[----:B--2---:R-:W-:Y:S05]  /*25dd0*/  @!P1 BRA `(.L_x_2781) ;  /* 0xfffffffc00f09947 */ /* 0x004fea000383ffff */
[----:B------:R-:W-:Y:S05]  /*25de0*/  BRA `(.L_x_2780) ;  /* 0xfffffe6c00447947 */ /* 0x000fea000383ffff */
.L_x_2790:
[----:B-1----:R1:W2:Y:S02]  /*25df0*/  SYNCS.PHASECHK.TRANS64.TRYWAIT P1, [R212+URZ+0x22830], R211 ;  /* 0x022830d3d40075a7 */ /* 0x0022a4000802017f */
[----:B--2---:R-:W-:Y:S05]  /*25e00*/  @!P1 NANOSLEEP.SYNCS 0x989680 ;  /* 0x009896800000995d */ /* 0x004fea0003900000 */
[----:B------:R-:W2:Y:S02]  /*25e10*/  @!P1 SYNCS.PHASECHK.TRANS64 P1, [R212+URZ+0x22830], R211 ;  /* 0x022830d3d40095a7 */ /* 0x000ea4000802007f */
[----:B--2---:R-:W-:Y:S05]  /*25e20*/  @!P1 BRA `(.L_x_2790) ;  /* 0xfffffffc00f09947 */ /* 0x004fea000383ffff */
[----:B------:R-:W-:Y:S05]  /*25e30*/  BRA `(.L_x_2789) ;  /* 0xfffffe74002c7947 */ /* 0x000fea000383ffff */
.L_x_2803:
[----:B--2---:R2:W3:Y:S02]  /*25e40*/  SYNCS.PHASECHK.TRANS64.TRYWAIT P1, [R212+URZ+0x22850], R211 ;  /* 0x022850d3d40075a7 */ /* 0x0044e4000802017f */
[----:B---3--:R-:W-:Y:S05]  /*25e50*/  @!P1 NANOSLEEP.SYNCS 0x989680 ;  /* 0x009896800000995d */ /* 0x008fea0003900000 */
[----:B------:R-:W3:Y:S02]  /*25e60*/  @!P1 SYNCS.PHASECHK.TRANS64 P1, [R212+URZ+0x22850], R211 ;  /* 0x022850d3d40095a7 */ /* 0x000ee4000802007f */
[----:B---3--:R-:W-:Y:S05]  /*25e70*/  @!P1 BRA `(.L_x_2803) ;  /* 0xfffffffc00f09947 */ /* 0x008fea000383ffff */
[----:B------:R-:W-:Y:S05]  /*25e80*/  BRA `(.L_x_2802) ;  /* 0xfffffea400bc7947 */ /* 0x000fea000383ffff */
.L_x_2813:
[----:B-1----:R1:W2:Y:S02]  /*25e90*/  SYNCS.PHASECHK.TRANS64.TRYWAIT P2, [R4+URZ+0x22830], R212 ;  /* 0x022830d4040075a7 */ /* 0x0022a4000804017f */
[----:B--2---:R-:W-:Y:S05]  /*25ea0*/  @!P2 NANOSLEEP.SYNCS 0x989680 ;  /* 0x009896800000a95d */ /* 0x004fea0003900000 */
[----:B------:R-:W2:Y:S02]  /*25eb0*/  @!P2 SYNCS.PHASECHK.TRANS64 P2, [R4+URZ+0x22830], R212 ;  /* 0x022830d40400a5a7 */ /* 0x000ea4000804007f */
[----:B--2---:R-:W-:Y:S05]  /*25ec0*/  @!P2 BRA `(.L_x_2813) ;  /* 0xfffffffc00f0a947 */ /* 0x004fea000383ffff */
[----:B------:R-:W-:Y:S05]  /*25ed0*/  BRA `(.L_x_2812) ;  /* 0xfffffeac00b87947 */ /* 0x000fea000383ffff */
.L_x_2818:
[----:B-1----:R1:W2:Y:S02]  /*25ee0*/  SYNCS.PHASECHK.TRANS64.TRYWAIT P2, [R4+URZ+0x22850], R212 ;  /* 0x022850d4040075a7 */ /* 0x0022a4000804017f */
[----:B--2---:R-:W-:Y:S05]  /*25ef0*/  @!P2 NANOSLEEP.SYNCS 0x989680 ;  /* 0x009896800000a95d */ /* 0x004fea0003900000 */
[----:B------:R-:W2:Y:S02]  /*25f00*/  @!P2 SYNCS.PHASECHK.TRANS64 P2, [R4+URZ+0x22850], R212 ;  /* 0x022850d40400a5a7 */ /* 0x000ea4000804007f */
[----:B--2---:R-:W-:Y:S05]  /*25f10*/  @!P2 BRA `(.L_x_2818) ;  /* 0xfffffffc00f0a947 */ /* 0x004fea000383ffff */
[----:B------:R-:W-:Y:S05]  /*25f20*/  BRA `(.L_x_2817) ;  /* 0xfffffecc009c7947 */ /* 0x000fea000383ffff */
.L_x_2824:
[----:B-1----:R1:W2:Y:S02]  /*25f30*/  SYNCS.PHASECHK.TRANS64.TRYWAIT P1, [R211+URZ+0x22830], R212 ;  /* 0x022830d4d30075a7 */ /* 0x0022a4000802017f */
[----:B--2---:R-:W-:Y:S05]  /*25f40*/  @!P1 NANOSLEEP.SYNCS 0x989680 ;  /* 0x009896800000995d */ /* 0x004fea0003900000 */
[----:B------:R-:W2:Y:S02]  /*25f50*/  @!P1 SYNCS.PHASECHK.TRANS64 P1, [R211+URZ+0x22830], R212 ;  /* 0x022830d4d30095a7 */ /* 0x000ea4000802007f */
[----:B--2---:R-:W-:Y:S05]  /*25f60*/  @!P1 BRA `(.L_x_2824) ;  /* 0xfffffffc00f09947 */ /* 0x004fea000383ffff */
[----:B------:R-:W-:Y:S05]  /*25f70*/  BRA `(.L_x_2823) ;  /* 0xfffffed000d87947 */ /* 0x000fea000383ffff */
.L_x_2837:
[----:B--2---:R2:W3:Y:S02]  /*25f80*/  SYNCS.PHASECHK.TRANS64.TRYWAIT P1, [R211+URZ+0x22850], R212 ;  /* 0x022850d4d30075a7 */ /* 0x0044e4000802017f */
[----:B---3--:R-:W-:Y:S05]  /*25f90*/  @!P1 NANOSLEEP.SYNCS 0x989680 ;  /* 0x009896800000995d */ /* 0x008fea0003900000 */
[----:B------:R-:W3:Y:S02]  /*25fa0*/  @!P1 SYNCS.PHASECHK.TRANS64 P1, [R211+URZ+0x22850], R212 ;  /* 0x022850d4d30095a7 */ /* 0x000ee4000802007f */
[----:B---3--:R-:W-:Y:S05]  /*25fb0*/  @!P1 BRA `(.L_x_2837) ;  /* 0xfffffffc00f09947 */ /* 0x008fea000383ffff */
[----:B------:R-:W-:Y:S05]  /*25fc0*/  BRA `(.L_x_2836) ;  /* 0xffffff0400607947 */ /* 0x000fea000383ffff */
.L_x_2843:
[----:B------:R-:W-:Y:S02]  /*25fd0*/  IMAD.MOV.U32 R13, RZ, RZ, R21 ;  /* 0x000000ffff0d7224 */ /* 0x000fe400078e0015 */
[----:B------:R-:W-:Y:S02]  /*25fe0*/  IMAD.MOV.U32 R12, RZ, RZ, RZ ;  /* 0x000000ffff0c7224 */ /* 0x000fe400078e00ff */
[----:B------:R-:W-:Y:S02]  /*25ff0*/  IMAD.MOV.U32 R11, RZ, RZ, 0x181f ;  /* 0x0000181fff0b7424 */ /* 0x000fe400078e00ff */
[----:B------:R-:W-:-:S07]  /*26000*/  IMAD.MOV.U32 R15, RZ, RZ, -0x1 ;  /* 0xffffffffff0f7424 */ /* 0x000fce00078e00ff */
[----:B0----5:R-:W-:Y:S05]  /*26010*/  WARPSYNC.COLLECTIVE R15, `(.L_x_3083) ;  /* 0x000000000f087348 */ /* 0x021fea0003c00000 */
[----:B------:R1:W2:Y:S02]  /*26020*/  SHFL.IDX P6, R14, R13, R12, R11 ;  /* 0x0000000c0d0e7389 */ /* 0x0002a400000c000b */
[----:B012--5:R-:W-:Y:S01]  /*26030*/  ENDCOLLECTIVE ;  /* 0x000000000000791b */ /* 0x027fe20003800000 */
.L_x_3083:
[----:B------:R-:W-:Y:S02]  /*26040*/  IMAD.MOV.U32 R13, RZ, RZ, R20 ;  /* 0x000000ffff0d7224 */ /* 0x000fe400078e0014 */
[----:B------:R-:W-:-:S07]  /*26050*/  IMAD.MOV.U32 R3, RZ, RZ, R14 ;  /* 0x000000ffff037224 */ /* 0x000fce00078e000e */
[----:B------:R-:W-:Y:S05]  /*26060*/  WARPSYNC.COLLECTIVE R15, `(.L_x_3084) ;  /* 0x000000000f087348 */ /* 0x000fea0003c00000 */
[----:B------:R0:W1:Y:S02]  /*26070*/  SHFL.IDX P6, R14, R13, R12, R11 ;  /* 0x0000000c0d0e7389 */ /* 0x00006400000c000b */
[----:B01----:R-:W-:Y:S01]  /*26080*/  ENDCOLLECTIVE ;  /* 0x000000000000791b */ /* 0x003fe20003800000 */
.L_x_3084:
[----:B------:R-:W-:Y:S05]  /*26090*/  BRA `(.L_x_3085) ;  /* 0xffffff2c00707947 */ /* 0x000fea000383ffff */
.L_x_2846:
        /* <DEDUP_REMOVED lines=8> */
.L_x_3087:
[----:B------:R-:W-:Y:S05]  /*26120*/  BSYNC B1 ;  /* 0x0000000000017941 */ /* 0x000fea0003800000 */
.L_x_3086:
        /* <DEDUP_REMOVED lines=8> */
.L_x_3088:
[----:B------:R-:W-:Y:S05]  /*261b0*/  BRA `(.L_x_3089) ;  /* 0xffffff2c00ac7947 */ /* 0x000fea000383ffff */
.L_x_2849:
        /* <DEDUP_REMOVED lines=8> */
.L_x_3091:
[----:B------:R-:W-:Y:S05]  /*26240*/  BSYNC B1 ;  /* 0x0000000000017941 */ /* 0x000fea0003800000 */
.L_x_3090:
        /* <DEDUP_REMOVED lines=8> */
.L_x_3092:
[----:B------:R-:W-:Y:S05]  /*262d0*/  BRA `(.L_x_3093) ;  /* 0xffffff2c00d87947 */ /* 0x000fea000383ffff */
.L_x_2852:
[----:B------:R-:W-:Y:S01]  /*262e0*/  BSSY B1, `(.L_x_3094) ;  /* 0x0000008000017945 */ /* 0x000fe20003800000 */
[----:B------:R-:W-:Y:S02]  /*262f0*/  IMAD.MOV.U32 R13, RZ, RZ, R21 ;  /* 0x000000ffff0d7224 */ /* 0x000fe400078e0015 */
[----:B------:R-:W-:Y:S02]  /*26300*/  IMAD.MOV.U32 R12, RZ, RZ, 0x3 ;  /* 0x00000003ff0c7424 */ /* 0x000fe400078e00ff */
[----:B------:R-:W-:Y:S02]  /*26310*/  IMAD.MOV.U32 R11, RZ, RZ, 0x181f ;  /* 0x0000181fff0b7424 */ /* 0x000fe400078e00ff */
[----:B----4-:R-:W-:-:S07]  /*26320*/  IMAD.MOV.U32 R15, RZ, RZ, -0x1 ;  /* 0xffffffffff0f7424 */ /* 0x010fce00078e00ff */
[----:B0123--:R-:W-:Y:S05]  /*26330*/  WARPSYNC.COLLECTIVE R15, `(.L_x_3095) ;  /* 0x000000000f087348 */ /* 0x00ffea0003c00000 */
[----:B--2---:R2:W4:Y:S02]  /*26340*/  SHFL.IDX P6, R14, R13, R12, R11 ;  /* 0x0000000c0d0e7389 */ /* 0x00452400000c000b */
[----:B01234-:R-:W-:Y:S01]  /*26350*/  ENDCOLLECTIVE ;  /* 0x000000000000791b */ /* 0x01ffe20003800000 */
.L_x_3095:
[----:B------:R-:W-:Y:S05]  /*26360*/  BSYNC B1 ;  /* 0x0000000000017941 */ /* 0x000fea0003800000 */
.L_x_3094:
        /* <DEDUP_REMOVED lines=8> */
.L_x_3096:
[----:B------:R-:W-:Y:S05]  /*263f0*/  BRA `(.L_x_3097) ;  /* 0xffffff3000047947 */ /* 0x000fea000383ffff */
.L_x_2854:
[----:B------:R-:W-:Y:S02]  /*26400*/  IMAD.MOV.U32 R13, RZ, RZ, R6 ;  /* 0x000000ffff0d7224 */ /* 0x000fe400078e0006 */
[----:B------:R-:W-:Y:S02]  /*26410*/  IMAD.MOV.U32 R12, RZ, RZ, RZ ;  /* 0x000000ffff0c7224 */ /* 0x000fe400078e00ff */
[----:B------:R-:W-:Y:S02]  /*26420*/  IMAD.MOV.U32 R11, RZ, RZ, 0x1c1f ;  /* 0x00001c1fff0b7424 */ /* 0x000fe400078e00ff */
[----:B------:R-:W-:-:S07]  /*26430*/  IMAD.MOV.U32 R15, RZ, RZ, -0x1 ;  /* 0xffffffffff0f7424 */ /* 0x000fce00078e00ff */
[----:B------:R-:W-:Y:S05]  /*26440*/  WARPSYNC.COLLECTIVE R15, `(.L_x_3098) ;  /* 0x000000000f087348 */ /* 0x000fea0003c00000 */
[----:B------:R0:W1:Y:S02]  /*26450*/  SHFL.IDX P6, R14, R13, R12, R11 ;  /* 0x0000000c0d0e7389 */ /* 0x00006400000c000b */
[----:B01----:R-:W-:Y:S01]  /*26460*/  ENDCOLLECTIVE ;  /* 0x000000000000791b */ /* 0x003fe20003800000 */
.L_x_3098:
[----:B------:R-:W-:Y:S02]  /*26470*/  IMAD.MOV.U32 R13, RZ, RZ, R3 ;  /* 0x000000ffff0d7224 */ /* 0x000fe400078e0003 */
[----:B------:R-:W-:-:S07]  /*26480*/  IMAD.MOV.U32 R10, RZ, RZ, R14 ;  /* 0x000000ffff0a7224 */ /* 0x000fce00078e000e */
[----:B------:R-:W-:Y:S05]  /*26490*/  WARPSYNC.COLLECTIVE R15, `(.L_x_3099) ;  /* 0x000000000f087348 */ /* 0x000fea0003c00000 */
[----:B------:R0:W1:Y:S02]  /*264a0*/  SHFL.IDX P6, R14, R13, R12, R11 ;  /* 0x0000000c0d0e7389 */ /* 0x00006400000c000b */
[----:B01----:R-:W-:Y:S01]  /*264b0*/  ENDCOLLECTIVE ;  /* 0x000000000000791b */ /* 0x003fe20003800000 */
.L_x_3099:
[----:B------:R-:W-:Y:S01]  /*264c0*/  IMAD.MOV.U32 R11, RZ, RZ, R14 ;  /* 0x000000ffff0b7224 */ /* 0x000fe200078e000e */
[----:B------:R-:W-:Y:S06]  /*264d0*/  BRA `(.L_x_3100) ;  /* 0xffffff3000e87947 */ /* 0x000fec000383ffff */
.L_x_2857:
        /* <DEDUP_REMOVED lines=8> */
.L_x_3102:
[----:B------:R-:W-:Y:S05]  /*26560*/  BSYNC B1 ;  /* 0x0000000000017941 */ /* 0x000fea0003800000 */
.L_x_3101:
        /* <DEDUP_REMOVED lines=8> */
.L_x_3103:
[----:B------:R-:W-:Y:S05]  /*265f0*/  BRA `(.L_x_3104) ;  /* 0xffffff40002c7947 */ /* 0x000fea000383ffff */
.L_x_2861:
[----:B------:R-:W-:Y:S02]  /*26600*/  IMAD.MOV.U32 R13, RZ, RZ, R4 ;  /* 0x000000ffff0d7224 */ /* 0x000fe400078e0004 */
[----:B------:R-:W-:Y:S02]  /*26610*/  IMAD.MOV.U32 R12, RZ, RZ, RZ ;  /* 0x000000ffff0c7224 */ /* 0x000fe400078e00ff */
[----:B------:R-:W-:Y:S02]  /*26620*/  IMAD.MOV.U32 R11, RZ, RZ, 0x181f ;  /* 0x0000181fff0b7424 */ /* 0x000fe400078e00ff */
[----:B------:R-:W-:-:S07]  /*26630*/  IMAD.MOV.U32 R15, RZ, RZ, -0x1 ;  /* 0xffffffffff0f7424 */ /* 0x000fce00078e00ff */
[----:B--23--:R-:W-:Y:S05]  /*26640*/  WARPSYNC.COLLECTIVE R15, `(.L_x_3105) ;  /* 0x000000000f087348 */ /* 0x00cfea0003c00000 */
[----:B------:R0:W1:Y:S02]  /*26650*/  SHFL.IDX P6, R14, R13, R12, R11 ;  /* 0x0000000c0d0e7389 */ /* 0x00006400000c000b */
[----:B0123--:R-:W-:Y:S01]  /*26660*/  ENDCOLLECTIVE ;  /* 0x000000000000791b */ /* 0x00ffe20003800000 */
.L_x_3105:
[----:B------:R-:W-:Y:S02]  /*26670*/  IMAD.MOV.U32 R13, RZ, RZ, R0 ;  /* 0x000000ffff0d7224 */ /* 0x000fe400078e0000 */
[----:B------:R-:W-:-:S07]  /*26680*/  IMAD.MOV.U32 R3, RZ, RZ, R14 ;  /* 0x000000ffff037224 */ /* 0x000fce00078e000e */
[----:B------:R-:W-:Y:S05]  /*26690*/  WARPSYNC.COLLECTIVE R15, `(.L_x_3106) ;  /* 0x000000000f087348 */ /* 0x000fea0003c00000 */
[----:B------:R0:W1:Y:S02]  /*266a0*/  SHFL.IDX P6, R14, R13, R12, R11 ;  /* 0x0000000c0d0e7389 */ /* 0x00006400000c000b */
[----:B01----:R-:W-:Y:S01]  /*266b0*/  ENDCOLLECTIVE ;  /* 0x000000000000791b */ /* 0x003fe20003800000 */
.L_x_3106:
[----:B------:R-:W-:Y:S05]  /*266c0*/  BRA `(.L_x_3107) ;  /* 0xffffff54008c7947 */ /* 0x000fea000383ffff */
.L_x_2864:
[----:B------:R-:W-:Y:S01]  /*266d0*/  BSSY B1, `(.L_x_3108) ;  /* 0x0000008000017945 */ /* 0x000fe20003800000 */
[----:B-1----:R-:W-:Y:S02]  /*266e0*/  IMAD.MOV.U32 R13, RZ, RZ, R4 ;  /* 0x000000ffff0d7224 */ /* 0x002fe400078e0004 */
[----:B------:R-:W-:Y:S02]  /*266f0*/  IMAD.MOV.U32 R12, RZ, RZ, 0x1 ;  /* 0x00000001ff0c7424 */ /* 0x000fe400078e00ff */
[----:B------:R-:W-:Y:S02]  /*26700*/  IMAD.MOV.U32 R11, RZ, RZ, 0x181f ;  /* 0x0000181fff0b7424 */ /* 0x000fe400078e00ff */
[----:B------:R-:W-:-:S07]  /*26710*/  IMAD.MOV.U32 R15, RZ, RZ, -0x1 ;  /* 0xffffffffff0f7424 */ /* 0x000fce00078e00ff */
[----:B0-234-:R-:W-:Y:S05]  /*26720*/  WARPSYNC.COLLECTIVE R15, `(.L_x_3109) ;  /* 0x000000000f087348 */ /* 0x01dfea0003c00000 */
[----:B----4-:R1:W4:Y:S02]  /*26730*/  SHFL.IDX P6, R14, R13, R12, R11 ;  /* 0x0000000c0d0e7389 */ /* 0x01032400000c000b */
[----:B01234-:R-:W-:Y:S01]  /*26740*/  ENDCOLLECTIVE ;  /* 0x000000000000791b */ /* 0x01ffe20003800000 */
.L_x_3109:
[----:B------:R-:W-:Y:S05]  /*26750*/  BSYNC B1 ;  /* 0x0000000000017941 */ /* 0x000fea0003800000 */
.L_x_3108:
        /* <DEDUP_REMOVED lines=8> */
.L_x_3110:
[----:B------:R-:W-:Y:S05]  /*267e0*/  BRA `(.L_x_3111) ;  /* 0xffffff5400bc7947 */ /* 0x000fea000383ffff */
.L_x_2867:
        /* <DEDUP_REMOVED lines=8> */
.L_x_3113:
[----:B------:R-:W-:Y:S05]  /*26870*/  BSYNC B1 ;  /* 0x0000000000017941 */ /* 0x000fea0003800000 */
.L_x_3112:
        /* <DEDUP_REMOVED lines=8> */
.L_x_3114:
[----:B------:R-:W-:Y:S05]  /*26900*/  BRA `(.L_x_3115) ;  /* 0xffffff5400e87947 */ /* 0x000fea000383ffff */
.L_x_2870:
        /* <DEDUP_REMOVED lines=8> */
.L_x_3117:
[----:B------:R-:W-:Y:S05]  /*26990*/  BSYNC B1 ;  /* 0x0000000000017941 */ /* 0x000fea0003800000 */
.L_x_3116:
        /* <DEDUP_REMOVED lines=8> */
.L_x_3118:
[----:B------:R-:W-:Y:S05]  /*26a20*/  BRA `(.L_x_3119) ;  /* 0xffffff5800147947 */ /* 0x000fea000383ffff */
.L_x_2897:
[----:B------:R-:W1:Y:S01]  /*26a30*/  S2R R11, SR_TID.X ;  /* 0x00000000000b7919 */ /* 0x000e620000002100 */
[----:B------:R-:W-:Y:S01]  /*26a40*/  BSSY B1, `(.L_x_3120) ;  /* 0x000000a000017945 */ /* 0x000fe20003800000 */
[----:B------:R-:W-:Y:S02]  /*26a50*/  IMAD.MOV.U32 R12, RZ, RZ, RZ ;  /* 0x000000ffff0c7224 */ /* 0x000fe400078e00ff */
[----:B0-----:R-:W-:Y:S01]  /*26a60*/  IMAD.MOV.U32 R15, RZ, RZ, -0x1 ;  /* 0xffffffffff0f7424 */ /* 0x001fe200078e00ff */
[----:B-1----:R-:W-:-:S04]  /*26a70*/  SHF.R.U32.HI R11, RZ, 0x5, R11 ;  /* 0x00000005ff0b7819 */ /* 0x002fc8000001160b */
[----:B------:R-:W-:-:S05]  /*26a80*/  LOP3.LUT R11, R11, 0x3, RZ, 0xc0, !PT ;  /* 0x000000030b0b7812 */ /* 0x000fca00078ec0ff */
[----:B------:R-:W-:Y:S02]  /*26a90*/  IMAD.MOV.U32 R13, RZ, RZ, R11 ;  /* 0x000000ffff0d7224 */ /* 0x000fe400078e000b */
[----:B------:R-:W-:-:S07]  /*26aa0*/  IMAD.MOV.U32 R11, RZ, RZ, 0x1f ;  /* 0x0000001fff0b7424 */ /* 0x000fce00078e00ff */
[----:B------:R-:W-:Y:S05]  /*26ab0*/  WARPSYNC.COLLECTIVE R15, `(.L_x_3121) ;  /* 0x000000000f087348 */ /* 0x000fea0003c00000 */
[----:B------:R0:W1:Y:S02]  /*26ac0*/  SHFL.IDX P6, R14, R13, R12, R11 ;  /* 0x0000000c0d0e7389 */ /* 0x00006400000c000b */
[----:B01----:R-:W-:Y:S01]  /*26ad0*/  ENDCOLLECTIVE ;  /* 0x000000000000791b */ /* 0x003fe20003800000 */
.L_x_3121:
[----:B------:R-:W-:Y:S05]  /*26ae0*/  BSYNC B1 ;  /* 0x0000000000017941 */ /* 0x000fea0003800000 */
.L_x_3120:
[----:B------:R-:W-:Y:S05]  /*26af0*/  BRA `(.L_x_3122) ;  /* 0xffffff7800347947 */ /* 0x000fea000383ffff */
.L_x_2899:
[----:B------:R-:W-:Y:S01]  /*26b00*/  BSSY B1, `(.L_x_3123) ;  /* 0x0000006000017945 */ /* 0x000fe20003800000 */
[----:B0-----:R-:W-:-:S07]  /*26b10*/  IMAD.MOV.U32 R15, RZ, RZ, -0x1 ;  /* 0xffffffffff0f7424 */ /* 0x001fce00078e00ff */
[----:B-1----:R-:W-:Y:S05]  /*26b20*/  WARPSYNC.COLLECTIVE R15, `(.L_x_3124) ;  /* 0x000000000f0c7348 */ /* 0x002fea0003c00000 */
[----:B------:R-:W-:Y:S02]  /*26b30*/  ELECT P6, UR62, PT ;  /* 0x00000000003e782f */ /* 0x000fe400038c0000 */
[----:B------:R-:W-:Y:S01]  /*26b40*/  MOV R14, UR62 ;  /* 0x0000003e000e7c02 */ /* 0x000fe20008000f00 */
[----:B-1----:R-:W-:Y:S10]  /*26b50*/  ENDCOLLECTIVE ;  /* 0x000000000000791b */ /* 0x002ff40003800000 */
.L_x_3124:
[----:B------:R-:W-:Y:S05]  /*26b60*/  BSYNC B1 ;  /* 0x0000000000017941 */ /* 0x000fea0003800000 */
.L_x_3123:
[----:B------:R-:W-:Y:S05]  /*26b70*/  BRA `(.L_x_2898) ;  /* 0xffffff78002c7947 */ /* 0x000fea000383ffff */
.L_x_2901:
[----:B-1----:R1:W2:Y:S02]  /*26b80*/  SYNCS.PHASECHK.TRANS64.TRYWAIT P0, [R19+URZ+0x22820], R6 ;  /* 0x02282006130075a7 */ /* 0x0022a4000800017f */
[----:B--2---:R-:W-:Y:S05]  /*26b90*/  @!P0 NANOSLEEP.SYNCS 0x989680 ;  /* 0x009896800000895d */ /* 0x004fea0003900000 */
[----:B------:R-:W2:Y:S02]  /*26ba0*/  @!P0 SYNCS.PHASECHK.TRANS64 P0, [R19+URZ+0x22820], R6 ;  /* 0x02282006130085a7 */ /* 0x000ea4000800007f */
[----:B--2---:R-:W-:Y:S05]  /*26bb0*/  @!P0 BRA `(.L_x_2901) ;  /* 0xfffffffc00f08947 */ /* 0x004fea000383ffff */
[----:B------:R-:W-:Y:S05]  /*26bc0*/  BRA `(.L_x_3125) ;  /* 0xffffff78003c7947 */ /* 0x000fea000383ffff */
.L_x_2905:
[----:B--2---:R2:W3:Y:S02]  /*26bd0*/  SYNCS.PHASECHK.TRANS64.TRYWAIT P0, [R7+URZ+0x228a0], R10 ;  /* 0x0228a00a070075a7 */ /* 0x0044e4000800017f */
[----:B---3--:R-:W-:Y:S05]  /*26be0*/  @!P0 NANOSLEEP.SYNCS 0x989680 ;  /* 0x009896800000895d */ /* 0x008fea0003900000 */
[----:B------:R-:W3:Y:S02]  /*26bf0*/  @!P0 SYNCS.PHASECHK.TRANS64 P0, [R7+URZ+0x228a0], R10 ;  /* 0x0228a00a070085a7 */ /* 0x000ee4000800007f */
[----:B---3--:R-:W-:Y:S05]  /*26c00*/  @!P0 BRA `(.L_x_2905) ;  /* 0xfffffffc00f08947 */ /* 0x008fea000383ffff */
[----:B------:R-:W-:Y:S05]  /*26c10*/  BRA `(.L_x_3126) ;  /* 0xffffff78005c7947 */ /* 0x000fea000383ffff */
.L_x_2910:
[----:B-1----:R1:W3:Y:S02]  /*26c20*/  SYNCS.PHASECHK.TRANS64.TRYWAIT P0, [R7+URZ+0x228c0], R10 ;  /* 0x0228c00a070075a7 */ /* 0x0022e4000800017f */
[----:B---3--:R-:W-:Y:S05]  /*26c30*/  @!P0 NANOSLEEP.SYNCS 0x989680 ;  /* 0x009896800000895d */ /* 0x008fea0003900000 */
[----:B------:R-:W3:Y:S02]  /*26c40*/  @!P0 SYNCS.PHASECHK.TRANS64 P0, [R7+URZ+0x228c0], R10 ;  /* 0x0228c00a070085a7 */ /* 0x000ee4000800007f */
[----:B---3--:R-:W-:Y:S05]  /*26c50*/  @!P0 BRA `(.L_x_2910) ;  /* 0xfffffffc00f08947 */ /* 0x008fea000383ffff */
[----:B------:R-:W-:Y:S05]  /*26c60*/  BRA `(.L_x_3127) ;  /* 0xffffff7800dc7947 */ /* 0x000fea000383ffff */
.L_x_2920:
[----:B-1----:R1:W2:Y:S02]  /*26c70*/  SYNCS.PHASECHK.TRANS64.TRYWAIT P1, [R6+URZ+0x228a0], R7 ;  /* 0x0228a007060075a7 */ /* 0x0022a4000802017f */
[----:B--2---:R-:W-:Y:S05]  /*26c80*/  @!P1 NANOSLEEP.SYNCS 0x989680 ;  /* 0x009896800000995d */ /* 0x004fea0003900000 */
[----:B------:R-:W2:Y:S02]  /*26c90*/  @!P1 SYNCS.PHASECHK.TRANS64 P1, [R6+URZ+0x228a0], R7 ;  /* 0x0228a007060095a7 */ /* 0x000ea4000802007f */
[----:B--2---:R-:W-:Y:S05]  /*26ca0*/  @!P1 BRA `(.L_x_2920) ;  /* 0xfffffffc00f09947 */ /* 0x004fea000383ffff */
[----:B------:R-:W-:Y:S05]  /*26cb0*/  BRA `(.L_x_3128) ;  /* 0xffffff80006c7947 */ /* 0x000fea000383ffff */
.L_x_2925:
[----:B--2---:R2:W3:Y:S02]  /*26cc0*/  SYNCS.PHASECHK.TRANS64.TRYWAIT P1, [R6+URZ+0x228c0], R7 ;  /* 0x0228c007060075a7 */ /* 0x0044e4000802017f */
[----:B---3--:R-:W-:Y:S05]  /*26cd0*/  @!P1 NANOSLEEP.SYNCS 0x989680 ;  /* 0x009896800000995d */ /* 0x008fea0003900000 */
[----:B------:R-:W3:Y:S02]  /*26ce0*/  @!P1 SYNCS.PHASECHK.TRANS64 P1, [R6+URZ+0x228c0], R7 ;  /* 0x0228c007060095a7 */ /* 0x000ee4000802007f */
[----:B---3--:R-:W-:Y:S05]  /*26cf0*/  @!P1 BRA `(.L_x_2925) ;  /* 0xfffffffc00f09947 */ /* 0x008fea000383ffff */
[----:B------:R-:W-:Y:S05]  /*26d00*/  BRA `(.L_x_3129) ;  /* 0xffffff8000e87947 */ /* 0x000fea000383ffff */
.L_x_2951:
[----:B-1----:R-:W1:Y:S01]  /*26d10*/  S2R R4, SR_TID.X ;  /* 0x0000000000047919 */ /* 0x002e620000002100 */
[----:B------:R-:W-:Y:S01]  /*26d20*/  BSSY B0, `(.L_x_3130) ;  /* 0x000000a000007945 */ /* 0x000fe20003800000 */
[----:B------:R-:W-:Y:S02]  /*26d30*/  IMAD.MOV.U32 R12, RZ, RZ, RZ ;  /* 0x000000ffff0c7224 */ /* 0x000fe400078e00ff */
[----:B------:R-:W-:Y:S02]  /*26d40*/  IMAD.MOV.U32 R11, RZ, RZ, 0x1f ;  /* 0x0000001fff0b7424 */ /* 0x000fe400078e00ff */
[----:B0-----:R-:W-:Y:S01]  /*26d50*/  IMAD.MOV.U32 R15, RZ, RZ, -0x1 ;  /* 0xffffffffff0f7424 */ /* 0x001fe200078e00ff */
[----:B-1----:R-:W-:-:S04]  /*26d60*/  SHF.R.U32.HI R4, RZ, 0x5, R4 ;  /* 0x00000005ff047819 */ /* 0x002fc80000011604 */
[----:B------:R-:W-:-:S05]  /*26d70*/  LOP3.LUT R4, R4, 0x3, RZ, 0xc0, !PT ;  /* 0x0000000304047812 */ /* 0x000fca00078ec0ff */
[----:B------:R-:W-:-:S07]  /*26d80*/  IMAD.MOV.U32 R13, RZ, RZ, R4 ;  /* 0x000000ffff0d7224 */ /* 0x000fce00078e0004 */
[----:B--2---:R-:W-:Y:S05]  /*26d90*/  WARPSYNC.COLLECTIVE R15, `(.L_x_3131) ;  /* 0x000000000f087348 */ /* 0x004fea0003c00000 */
[----:B------:R0:W1:Y:S02]  /*26da0*/  SHFL.IDX P6, R14, R13, R12, R11 ;  /* 0x0000000c0d0e7389 */ /* 0x00006400000c000b */
[----:B012---:R-:W-:Y:S01]  /*26db0*/  ENDCOLLECTIVE ;  /* 0x000000000000791b */ /* 0x007fe20003800000 */
.L_x_3131:
[----:B------:R-:W-:Y:S05]  /*26dc0*/  BSYNC B0 ;  /* 0x0000000000007941 */ /* 0x000fea0003800000 */
.L_x_3130:
[----:B------:R-:W-:Y:S05]  /*26dd0*/  BRA `(.L_x_3132) ;  /* 0xffffff94007c7947 */ /* 0x000fea000383ffff */
.L_x_2953:
[----:B------:R-:W-:Y:S01]  /*26de0*/  BSSY B0, `(.L_x_3133) ;  /* 0x0000006000007945 */ /* 0x000fe20003800000 */
[----:B0-----:R-:W-:-:S07]  /*26df0*/  IMAD.MOV.U32 R15, RZ, RZ, -0x1 ;  /* 0xffffffffff0f7424 */ /* 0x001fce00078e00ff */
[----:B-12---:R-:W-:Y:S05]  /*26e00*/  WARPSYNC.COLLECTIVE R15, `(.L_x_3134) ;  /* 0x000000000f0c7348 */ /* 0x006fea0003c00000 */
[----:B------:R-:W-:Y:S02]  /*26e10*/  ELECT P6, UR62, PT ;  /* 0x00000000003e782f */ /* 0x000fe400038c0000 */
[----:B------:R-:W-:Y:S01]  /*26e20*/  MOV R14, UR62 ;  /* 0x0000003e000e7c02 */ /* 0x000fe20008000f00 */
[----:B-12---:R-:W-:Y:S10]  /*26e30*/  ENDCOLLECTIVE ;  /* 0x000000000000791b */ /* 0x006ff40003800000 */
.L_x_3134:
[----:B------:R-:W-:Y:S05]  /*26e40*/  BSYNC B0 ;  /* 0x0000000000007941 */ /* 0x000fea0003800000 */
.L_x_3133:
[----:B------:R-:W-:Y:S05]  /*26e50*/  BRA `(.L_x_3135) ;  /* 0xffffff9400807947 */ /* 0x000fea000383ffff */
.L_x_2955:
[----:B---3--:R3:W4:Y:S02]  /*26e60*/  SYNCS.PHASECHK.TRANS64.TRYWAIT P0, [R0+URZ+0x22840], R2 ;  /* 0x02284002000075a7 */ /* 0x008724000800017f */
[----:B----4-:R-:W-:Y:S05]  /*26e70*/  @!P0 NANOSLEEP.SYNCS 0x989680 ;  /* 0x009896800000895d */ /* 0x010fea0003900000 */
[----:B------:R-:W4:Y:S02]  /*26e80*/  @!P0 SYNCS.PHASECHK.TRANS64 P0, [R0+URZ+0x22840], R2 ;  /* 0x02284002000085a7 */ /* 0x000f24000800007f */
[----:B----4-:R-:W-:Y:S05]  /*26e90*/  @!P0 BRA `(.L_x_2955) ;  /* 0xfffffffc00f08947 */ /* 0x010fea000383ffff */
[----:B------:R-:W-:Y:S05]  /*26ea0*/  BRA `(.L_x_3136) ;  /* 0xffffff9400e47947 */ /* 0x000fea000383ffff */
.L_x_2959:
        /* <DEDUP_REMOVED lines=13> */
.L_x_3137:
[----:B------:R-:W-:Y:S02]  /*26f80*/  IMAD.MOV.U32 R13, RZ, RZ, R4 ;  /* 0x000000ffff0d7224 */ /* 0x000fe400078e0004 */
[----:B------:R-:W-:-:S07]  /*26f90*/  IMAD.MOV.U32 R6, RZ, RZ, R14 ;  /* 0x000000ffff067224 */ /* 0x000fce00078e000e */
[----:B------:R-:W-:Y:S05]  /*26fa0*/  WARPSYNC.COLLECTIVE R15, `(.L_x_3138) ;  /* 0x000000000f087348 */ /* 0x000fea0003c00000 */
[----:B------:R0:W1:Y:S02]  /*26fb0*/  SHFL.IDX P6, R14, R13, R12, R11 ;  /* 0x0000000c0d0e7389 */ /* 0x00006400000c000b */
[----:B01----:R-:W-:Y:S01]  /*26fc0*/  ENDCOLLECTIVE ;  /* 0x000000000000791b */ /* 0x003fe20003800000 */
.L_x_3138:
[----:B------:R-:W-:Y:S02]  /*26fd0*/  IMAD.MOV.U32 R13, RZ, RZ, R3 ;  /* 0x000000ffff0d7224 */ /* 0x000fe400078e0003 */
[----:B------:R-:W-:Y:S02]  /*26fe0*/  IMAD.MOV.U32 R12, RZ, RZ, 0x1 ;  /* 0x00000001ff0c7424 */ /* 0x000fe400078e00ff */
[----:B------:R-:W-:-:S07]  /*26ff0*/  IMAD.MOV.U32 R7, RZ, RZ, R14 ;  /* 0x000000ffff077224 */ /* 0x000fce00078e000e */
[----:B------:R-:W-:Y:S05]  /*27000*/  WARPSYNC.COLLECTIVE R15, `(.L_x_3139) ;  /* 0x000000000f087348 */ /* 0x000fea0003c00000 */
[----:B------:R0:W1:Y:S02]  /*27010*/  SHFL.IDX P6, R14, R13, R12, R11 ;  /* 0x0000000c0d0e7389 */ /* 0x00006400000c000b */
[----:B01----:R-:W-:Y:S01]  /*27020*/  ENDCOLLECTIVE ;  /* 0x000000000000791b */ /* 0x003fe20003800000 */
.L_x_3139:
        /* <DEDUP_REMOVED lines=15> */
.L_x_3140:
[----:B------:R-:W-:Y:S02]  /*27120*/  IMAD.MOV.U32 R13, RZ, RZ, R3 ;  /* 0x000000ffff0d7224 */ /* 0x000fe400078e0003 */
[----:B------:R-:W-:Y:S02]  /*27130*/  IMAD.MOV.U32 R12, RZ, RZ, 0x2 ;  /* 0x00000002ff0c7424 */ /* 0x000fe400078e00ff */
[----:B------:R-:W-:-:S07]  /*27140*/  IMAD.MOV.U32 R5, RZ, RZ, R14 ;  /* 0x000000ffff057224 */ /* 0x000fce00078e000e */
[----:B------:R-:W-:Y:S05]  /*27150*/  WARPSYNC.COLLECTIVE R15, `(.L_x_3141) ;  /* 0x000000000f087348 */ /* 0x000fea0003c00000 */
[----:B------:R0:W1:Y:S02]  /*27160*/  SHFL.IDX P6, R14, R13, R12, R11 ;  /* 0x0000000c0d0e7389 */ /* 0x00006400000c000b */
[----:B01----:R-:W-:Y:S01]  /*27170*/  ENDCOLLECTIVE ;  /* 0x000000000000791b */ /* 0x003fe20003800000 */
.L_x_3141:
        /* <DEDUP_REMOVED lines=15> */
.L_x_3142:
[----:B------:R-:W-:Y:S02]  /*27270*/  IMAD.MOV.U32 R13, RZ, RZ, R3 ;  /* 0x000000ffff0d7224 */ /* 0x000fe400078e0003 */
[----:B------:R-:W-:Y:S02]  /*27280*/  IMAD.MOV.U32 R12, RZ, RZ, 0x3 ;  /* 0x00000003ff0c7424 */ /* 0x000fe400078e00ff */
[----:B------:R-:W-:-:S07]  /*27290*/  IMAD.MOV.U32 R5, RZ, RZ, R14 ;  /* 0x000000ffff057224 */ /* 0x000fce00078e000e */
[----:B------:R-:W-:Y:S05]  /*272a0*/  WARPSYNC.COLLECTIVE R15, `(.L_x_3143) ;  /* 0x000000000f087348 */ /* 0x000fea0003c00000 */
[----:B------:R0:W1:Y:S02]  /*272b0*/  SHFL.IDX P6, R14, R13, R12, R11 ;  /* 0x0000000c0d0e7389 */ /* 0x00006400000c000b */
[----:B01----:R-:W-:Y:S01]  /*272c0*/  ENDCOLLECTIVE ;  /* 0x000000000000791b */ /* 0x003fe20003800000 */
.L_x_3143:
        /* <DEDUP_REMOVED lines=15> */
.L_x_3144:
[----:B------:R-:W-:Y:S02]  /*273c0*/  IMAD.MOV.U32 R13, RZ, RZ, R3 ;  /* 0x000000ffff0d7224 */ /* 0x000fe400078e0003 */
[----:B------:R-:W-:Y:S02]  /*273d0*/  IMAD.MOV.U32 R12, RZ, RZ, 0x4 ;  /* 0x00000004ff0c7424 */ /* 0x000fe400078e00ff */
[----:B------:R-:W-:-:S07]  /*273e0*/  IMAD.MOV.U32 R5, RZ, RZ, R14 ;  /* 0x000000ffff057224 */ /* 0x000fce00078e000e */
[----:B------:R-:W-:Y:S05]  /*273f0*/  WARPSYNC.COLLECTIVE R15, `(.L_x_3145) ;  /* 0x000000000f087348 */ /* 0x000fea0003c00000 */
[----:B------:R0:W1:Y:S02]  /*27400*/  SHFL.IDX P6, R14, R13, R12, R11 ;  /* 0x0000000c0d0e7389 */ /* 0x00006400000c000b */
[----:B01----:R-:W-:Y:S01]  /*27410*/  ENDCOLLECTIVE ;  /* 0x000000000000791b */ /* 0x003fe20003800000 */
.L_x_3145:
        /* <DEDUP_REMOVED lines=15> */
.L_x_3146:
[----:B------:R-:W-:Y:S02]  /*27510*/  IMAD.MOV.U32 R13, RZ, RZ, R3 ;  /* 0x000000ffff0d7224 */ /* 0x000fe400078e0003 */
[----:B------:R-:W-:Y:S02]  /*27520*/  IMAD.MOV.U32 R12, RZ, RZ, 0x5 ;  /* 0x00000005ff0c7424 */ /* 0x000fe400078e00ff */
[----:B------:R-:W-:-:S07]  /*27530*/  IMAD.MOV.U32 R5, RZ, RZ, R14 ;  /* 0x000000ffff057224 */ /* 0x000fce00078e000e */
[----:B------:R-:W-:Y:S05]  /*27540*/  WARPSYNC.COLLECTIVE R15, `(.L_x_3147) ;  /* 0x000000000f087348 */ /* 0x000fea0003c00000 */
[----:B------:R0:W1:Y:S02]  /*27550*/  SHFL.IDX P6, R14, R13, R12, R11 ;  /* 0x0000000c0d0e7389 */ /* 0x00006400000c000b */
[----:B01----:R-:W-:Y:S01]  /*27560*/  ENDCOLLECTIVE ;  /* 0x000000000000791b */ /* 0x003fe20003800000 */
.L_x_3147:
        /* <DEDUP_REMOVED lines=15> */
.L_x_3148:
[----:B------:R-:W-:Y:S02]  /*27660*/  IMAD.MOV.U32 R13, RZ, RZ, R3 ;  /* 0x000000ffff0d7224 */ /* 0x000fe400078e0003 */
[----:B------:R-:W-:Y:S02]  /*27670*/  IMAD.MOV.U32 R12, RZ, RZ, 0x6 ;  /* 0x00000006ff0c7424 */ /* 0x000fe400078e00ff */
[----:B------:R-:W-:-:S07]  /*27680*/  IMAD.MOV.U32 R5, RZ, RZ, R14 ;  /* 0x000000ffff057224 */ /* 0x000fce00078e000e */
[----:B------:R-:W-:Y:S05]  /*27690*/  WARPSYNC.COLLECTIVE R15, `(.L_x_3149) ;  /* 0x000000000f087348 */ /* 0x000fea0003c00000 */
[----:B------:R0:W1:Y:S02]  /*276a0*/  SHFL.IDX P6, R14, R13, R12, R11 ;  /* 0x0000000c0d0e7389 */ /* 0x00006400000c000b */
[----:B01----:R-:W-:Y:S01]  /*276b0*/  ENDCOLLECTIVE ;  /* 0x000000000000791b */ /* 0x003fe20003800000 */
.L_x_3149:
        /* <DEDUP_REMOVED lines=13> */
.L_x_3150:
        /* <DEDUP_REMOVED lines=8> */
.L_x_3151:
        /* <DEDUP_REMOVED lines=13> */
.L_x_3152:
[----:B------:R-:W-:Y:S01]  /*278e0*/  IMAD.MOV.U32 R3, RZ, RZ, R14 ;  /* 0x000000ffff037224 */ /* 0x000fe200078e000e */
[----:B------:R-:W-:Y:S06]  /*278f0*/  BRA `(.L_x_3153) ;  /* 0xffffff9800647947 */ /* 0x000fec000383ffff */
.L_x_2962:
[----:B0-----:R0:W1:Y:S02]  /*27900*/  SYNCS.PHASECHK.TRANS64.TRYWAIT P0, [R19+URZ+0x22820], R0 ;  /* 0x02282000130075a7 */ /* 0x001064000800017f */
[----:B-1----:R-:W-:Y:S05]  /*27910*/  @!P0 NANOSLEEP.SYNCS 0x989680 ;  /* 0x009896800000895d */ /* 0x002fea0003900000 */
[----:B------:R-:W1:Y:S02]  /*27920*/  @!P0 SYNCS.PHASECHK.TRANS64 P0, [R19+URZ+0x22820], R0 ;  /* 0x02282000130085a7 */ /* 0x000e64000800007f */
[----:B-1----:R-:W-:Y:S05]  /*27930*/  @!P0 BRA `(.L_x_2962) ;  /* 0xfffffffc00f08947 */ /* 0x002fea000383ffff */
[----:B------:R-:W-:Y:S05]  /*27940*/  BRA `(.L_x_3154) ;  /* 0xffffff9800c07947 */ /* 0x000fea000383ffff */
.L_x_2966:
[----:B0-----:R0:W1:Y:S02]  /*27950*/  SYNCS.PHASECHK.TRANS64.TRYWAIT P0, [R2+URZ+0x22860], R0 ;  /* 0x02286000020075a7 */ /* 0x001064000800017f */
[----:B-1----:R-:W-:Y:S05]  /*27960*/  @!P0 NANOSLEEP.SYNCS 0x989680 ;  /* 0x009896800000895d */ /* 0x002fea0003900000 */
[----:B------:R-:W1:Y:S02]  /*27970*/  @!P0 SYNCS.PHASECHK.TRANS64 P0, [R2+URZ+0x22860], R0 ;  /* 0x02286000020085a7 */ /* 0x000e64000800007f */
[----:B-1----:R-:W-:Y:S05]  /*27980*/  @!P0 BRA `(.L_x_2966) ;  /* 0xfffffffc00f08947 */ /* 0x002fea000383ffff */
[----:B------:R-:W-:Y:S05]  /*27990*/  BRA `(.L_x_3155) ;  /* 0xffffff9800e47947 */ /* 0x000fea000383ffff */
.L_x_2981:
[----:B-1----:R1:W2:Y:S02]  /*279a0*/  SYNCS.PHASECHK.TRANS64.TRYWAIT P0, [R2+URZ+0x22840], R6 ;  /* 0x02284006020075a7 */ /* 0x0022a4000800017f */
[----:B--2---:R-:W-:Y:S05]  /*279b0*/  @!P0 NANOSLEEP.SYNCS 0x989680 ;  /* 0x009896800000895d */ /* 0x004fea0003900000 */
[----:B------:R-:W2:Y:S02]  /*279c0*/  @!P0 SYNCS.PHASECHK.TRANS64 P0, [R2+URZ+0x22840], R6 ;  /* 0x02284006020085a7 */ /* 0x000ea4000800007f */
[----:B--2---:R-:W-:Y:S05]  /*279d0*/  @!P0 BRA `(.L_x_2981) ;  /* 0xfffffffc00f08947 */ /* 0x004fea000383ffff */
[----:B------:R-:W-:Y:S05]  /*279e0*/  BRA `(.L_x_3156) ;  /* 0xffffffa400247947 */ /* 0x000fea000383ffff */
.L_x_2986:
[----:B0-----:R0:W2:Y:S02]  /*279f0*/  SYNCS.PHASECHK.TRANS64.TRYWAIT P0, [R2+URZ+0x22860], R6 ;  /* 0x02286006020075a7 */ /* 0x0010a4000800017f */
[----:B--2---:R-:W-:Y:S05]  /*27a00*/  @!P0 NANOSLEEP.SYNCS 0x989680 ;  /* 0x009896800000895d */ /* 0x004fea0003900000 */
[----:B------:R-:W2:Y:S02]  /*27a10*/  @!P0 SYNCS.PHASECHK.TRANS64 P0, [R2+URZ+0x22860], R6 ;  /* 0x02286006020085a7 */ /* 0x000ea4000800007f */
[----:B--2---:R-:W-:Y:S05]  /*27a20*/  @!P0 BRA `(.L_x_2986) ;  /* 0xfffffffc00f08947 */ /* 0x004fea000383ffff */
[----:B------:R-:W-:Y:S05]  /*27a30*/  BRA `(.L_x_3157) ;  /* 0xffffffa400a47947 */ /* 0x000fea000383ffff */
.L_x_2997:
[----:B-1----:R1:W2:Y:S02]  /*27a40*/  SYNCS.PHASECHK.TRANS64.TRYWAIT P0, [R3+URZ+0x22840], R2 ;  /* 0x02284002030075a7 */ /* 0x0022a4000800017f */
[----:B--2---:R-:W-:Y:S05]  /*27a50*/  @!P0 NANOSLEEP.SYNCS 0x989680 ;  /* 0x009896800000895d */ /* 0x004fea0003900000 */
[----:B------:R-:W2:Y:S02]  /*27a60*/  @!P0 SYNCS.PHASECHK.TRANS64 P0, [R3+URZ+0x22840], R2 ;  /* 0x02284002030085a7 */ /* 0x000ea4000800007f */
[----:B--2---:R-:W-:Y:S05]  /*27a70*/  @!P0 BRA `(.L_x_2997) ;  /* 0xfffffffc00f08947 */ /* 0x004fea000383ffff */
[----:B------:R-:W-:Y:S05]  /*27a80*/  BRA `(.L_x_3158) ;  /* 0xffffffac00907947 */ /* 0x000fea000383ffff */
.L_x_3002:
[----:B0-----:R0:W2:Y:S02]  /*27a90*/  SYNCS.PHASECHK.TRANS64.TRYWAIT P0, [R3+URZ+0x22860], R2 ;  /* 0x02286002030075a7 */ /* 0x0010a4000800017f */
[----:B--2---:R-:W-:Y:S05]  /*27aa0*/  @!P0 NANOSLEEP.SYNCS 0x989680 ;  /* 0x009896800000895d */ /* 0x004fea0003900000 */
[----:B------:R-:W2:Y:S02]  /*27ab0*/  @!P0 SYNCS.PHASECHK.TRANS64 P0, [R3+URZ+0x22860], R2 ;  /* 0x02286002030085a7 */ /* 0x000ea4000800007f */
[----:B--2---:R-:W-:Y:S05]  /*27ac0*/  @!P0 BRA `(.L_x_3002) ;  /* 0xfffffffc00f08947 */ /* 0x004fea000383ffff */
[----:B------:R-:W-:Y:S05]  /*27ad0*/  BRA `(.L_x_3159) ;  /* 0xffffffb0000c7947 */ /* 0x000fea000383ffff */
.L_x_3013:
[----:B-1----:R1:W2:Y:S02]  /*27ae0*/  SYNCS.PHASECHK.TRANS64.TRYWAIT P0, [R3+URZ+0x22840], R2 ;  /* 0x02284002030075a7 */ /* 0x0022a4000800017f */
[----:B--2---:R-:W-:Y:S05]  /*27af0*/  @!P0 NANOSLEEP.SYNCS 0x989680 ;  /* 0x009896800000895d */ /* 0x004fea0003900000 */
[----:B------:R-:W2:Y:S02]  /*27b00*/  @!P0 SYNCS.PHASECHK.TRANS64 P0, [R3+URZ+0x22840], R2 ;  /* 0x02284002030085a7 */ /* 0x000ea4000800007f */
[----:B--2---:R-:W-:Y:S05]  /*27b10*/  @!P0 BRA `(.L_x_3013) ;  /* 0xfffffffc00f08947 */ /* 0x004fea000383ffff */
[----:B------:R-:W-:Y:S05]  /*27b20*/  BRA `(.L_x_3160) ;  /* 0xffffffb400dc7947 */ /* 0x000fea000383ffff */
.L_x_3018:
[----:B--2---:R2:W3:Y:S02]  /*27b30*/  SYNCS.PHASECHK.TRANS64.TRYWAIT P0, [R3+URZ+0x22860], R2 ;  /* 0x02286002030075a7 */ /* 0x0044e4000800017f */
[----:B---3--:R-:W-:Y:S05]  /*27b40*/  @!P0 NANOSLEEP.SYNCS 0x989680 ;  /* 0x009896800000895d */ /* 0x008fea0003900000 */
[----:B------:R-:W3:Y:S02]  /*27b50*/  @!P0 SYNCS.PHASECHK.TRANS64 P0, [R3+URZ+0x22860], R2 ;  /* 0x02286002030085a7 */ /* 0x000ee4000800007f */
[----:B---3--:R-:W-:Y:S05]  /*27b60*/  @!P0 BRA `(.L_x_3018) ;  /* 0xfffffffc00f08947 */ /* 0x008fea000383ffff */
[----:B------:R-:W-:Y:S05]  /*27b70*/  BRA `(.L_x_3161) ;  /* 0xffffffb8005c7947 */ /* 0x000fea000383ffff */
.L_x_3030:
[----:B---34-:R-:W3:Y:S01]  /*27b80*/  LDL R0, [R1] ;  /* 0x0000000001007983 */ /* 0x018ee20000100800 */
[----:B------:R-:W-:Y:S01]  /*27b90*/  BSSY B0, `(.L_x_3162) ;  /* 0x0000008000007945 */ /* 0x000fe20003800000 */
[----:B------:R-:W-:Y:S02]  /*27ba0*/  IMAD.MOV.U32 R12, RZ, RZ, RZ ;  /* 0x000000ffff0c7224 */ /* 0x000fe400078e00ff */
[----:B------:R-:W-:Y:S02]  /*27bb0*/  IMAD.MOV.U32 R11, RZ, RZ, 0x1f ;  /* 0x0000001fff0b7424 */ /* 0x000fe400078e00ff */
[----:B0-----:R-:W-:Y:S02]  /*27bc0*/  IMAD.MOV.U32 R15, RZ, RZ, -0x1 ;  /* 0xffffffffff0f7424 */ /* 0x001fe400078e00ff */
[----:B---3--:R-:W-:-:S07]  /*27bd0*/  IMAD.MOV.U32 R13, RZ, RZ, R0 ;  /* 0x000000ffff0d7224 */ /* 0x008fce00078e0000 */
[----:B-12---:R-:W-:Y:S05]  /*27be0*/  WARPSYNC.COLLECTIVE R15, `(.L_x_3163) ;  /* 0x000000000f087348 */ /* 0x006fea0003c00000 */
[----:B------:R0:W3:Y:S02]  /*27bf0*/  SHFL.IDX P6, R14, R13, R12, R11 ;  /* 0x0000000c0d0e7389 */ /* 0x0000e400000c000b */
[----:B0123--:R-:W-:Y:S01]  /*27c00*/  ENDCOLLECTIVE ;  /* 0x000000000000791b */ /* 0x00ffe20003800000 */
.L_x_3163:
[----:B------:R-:W-:Y:S05]  /*27c10*/  BSYNC B0 ;  /* 0x0000000000007941 */ /* 0x000fea0003800000 */
.L_x_3162:
        /* <DEDUP_REMOVED lines=9> */
.L_x_3164:
        /* <DEDUP_REMOVED lines=26> */
.L_x_3165:
        /* <DEDUP_REMOVED lines=8> */
.L_x_3166:
        /* <DEDUP_REMOVED lines=8> */
.L_x_3167:
        /* <DEDUP_REMOVED lines=8> */
.L_x_3168:
        /* <DEDUP_REMOVED lines=8> */
.L_x_3169:
        /* <DEDUP_REMOVED lines=9> */
.L_x_3170:
[----:B------:R-:W-:Y:S01]  /*280e0*/  IMAD.MOV.U32 R9, RZ, RZ, R14 ;  /* 0x000000ffff097224 */ /* 0x000fe200078e000e */
[----:B------:R-:W-:Y:S06]  /*280f0*/  BRA `(.L_x_3171) ;  /* 0xffffffbc00ac7947 */ /* 0x000fec000383ffff */
.L_x_3033:
        /* <DEDUP_REMOVED lines=8> */
.L_x_3173:
[----:B------:R-:W-:Y:S05]  /*28180*/  BSYNC B0 ;  /* 0x0000000000007941 */ /* 0x000fea0003800000 */
.L_x_3172:
        /* <DEDUP_REMOVED lines=10> */
.L_x_3174:
        /* <DEDUP_REMOVED lines=8> */
.L_x_3175:
        /* <DEDUP_REMOVED lines=8> */
.L_x_3176:
        /* <DEDUP_REMOVED lines=8> */
.L_x_3177:
        /* <DEDUP_REMOVED lines=9> */
.L_x_3178:
[----:B------:R-:W-:Y:S01]  /*28440*/  IMAD.MOV.U32 R9, RZ, RZ, R14 ;  /* 0x000000ffff097224 */ /* 0x000fe200078e000e */
[----:B------:R-:W-:Y:S06]  /*28450*/  BRA `(.L_x_3179) ;  /* 0xffffffbc00807947 */ /* 0x000fec000383ffff */
.L_x_3035:
[----:B------:R-:W-:Y:S01]  /*28460*/  BSSY B0, `(.L_x_3180) ;  /* 0x0000006000007945 */ /* 0x000fe20003800000 */
[----:B------:R-:W-:Y:S01]  /*28470*/  PLOP3.LUT P6, PT, P6, PT, PT, 0x8, 0x0 ;  /* 0x000000000000781c */ /* 0x000fe200037ce170 */
[----:B------:R-:W-:-:S12]  /*28480*/  IMAD.MOV.U32 R15, RZ, RZ, -0x1 ;  /* 0xffffffffff0f7424 */ /* 0x000fd800078e00ff */
[----:B0-----:R-:W-:Y:S05]  /*28490*/  WARPSYNC.COLLECTIVE R15, `(.L_x_3181) ;  /* 0x000000000f087348 */ /* 0x001fea0003c00000 */
[----:B------:R-:W-:Y:S01]  /*284a0*/  VOTE.ANY R14, PT, P6 ;  /* 0x00000000000e7806 */ /* 0x000fe200030e0100 */
[----:B0-----:R-:W-:Y:S06]  /*284b0*/  ENDCOLLECTIVE ;  /* 0x000000000000791b */ /* 0x001fec0003800000 */
.L_x_3181:
[----:B------:R-:W-:Y:S05]  /*284c0*/  BSYNC B0 ;  /* 0x0000000000007941 */ /* 0x000fea0003800000 */
.L_x_3180:
        /* <DEDUP_REMOVED lines=10> */
.L_x_3182:
[----:B------:R-:W-:Y:S02]  /*28570*/  IMAD.MOV.U32 R13, RZ, RZ, R6 ;  /* 0x000000ffff0d7224 */ /* 0x000fe400078e0006 */
[----:B------:R-:W-:-:S07]  /*28580*/  IMAD.MOV.U32 R4, RZ, RZ, R14 ;  /* 0x000000ffff047224 */ /* 0x000fce00078e000e */
[----:B------:R-:W-:Y:S05]  /*28590*/  WARPSYNC.COLLECTIVE R15, `(.L_x_3183) ;  /* 0x000000000f087348 */ /* 0x000fea0003c00000 */
[----:B------:R0:W1:Y:S02]  /*285a0*/  SHFL.IDX P6, R14, R13, R12, R11 ;  /* 0x0000000c0d0e7389 */ /* 0x00006400000c000b */
[----:B01----:R-:W-:Y:S01]  /*285b0*/  ENDCOLLECTIVE ;  /* 0x000000000000791b */ /* 0x003fe20003800000 */
.L_x_3183:
[----:B------:R-:W-:Y:S02]  /*285c0*/  IMAD.MOV.U32 R6, RZ, RZ, R14 ;  /* 0x000000ffff067224 */ /* 0x000fe400078e000e */
[----:B------:R-:W-:-:S05]  /*285d0*/  IMAD.IADD R10, R3, 0x1, R10 ;  /* 0x00000001030a7824 */ /* 0x000fca00078e020a */
[----:B------:R2:W-:Y:S01]  /*285e0*/  STL [R1+0xc], R10 ;  /* 0x00000c0a01007387 */ /* 0x0005e20000100800 */
[----:B------:R-:W-:Y:S05]  /*285f0*/  BRA `(.L_x_3184) ;  /* 0xffffffbc00607947 */ /* 0x000fea000383ffff */
.L_x_3037:
[----:B------:R-:W-:Y:S01]  /*28600*/  BSSY B0, `(.L_x_3185) ;  /* 0x0000008000007945 */ /* 0x000fe20003800000 */
[----:B------:R-:W-:Y:S02]  /*28610*/  IMAD.MOV.U32 R13, RZ, RZ, R7 ;  /* 0x000000ffff0d7224 */ /* 0x000fe400078e0007 */
[----:B------:R-:W-:Y:S02]  /*28620*/  IMAD.MOV.U32 R12, RZ, RZ, R3 ;  /* 0x000000ffff0c7224 */ /* 0x000fe400078e0003 */
[----:B------:R-:W-:Y:S02]  /*28630*/  IMAD.MOV.U32 R11, RZ, RZ, 0x1f ;  /* 0x0000001fff0b7424 */ /* 0x000fe400078e00ff */
[----:B------:R-:W-:-:S07]  /*28640*/  IMAD.MOV.U32 R15, RZ, RZ, -0x1 ;  /* 0xffffffffff0f7424 */ /* 0x000fce00078e00ff */
[----:B0-2---:R-:W-:Y:S05]  /*28650*/  WARPSYNC.COLLECTIVE R15, `(.L_x_3186) ;  /* 0x000000000f087348 */ /* 0x005fea0003c00000 */
[----:B------:R1:W3:Y:S02]  /*28660*/  SHFL.IDX P6, R14, R13, R12, R11 ;  /* 0x0000000c0d0e7389 */ /* 0x0002e400000c000b */
[----:B0123--:R-:W-:Y:S01]  /*28670*/  ENDCOLLECTIVE ;  /* 0x000000000000791b */ /* 0x00ffe20003800000 */
.L_x_3186:
[----:B------:R-:W-:Y:S05]  /*28680*/  BSYNC B0 ;  /* 0x0000000000007941 */ /* 0x000fea0003800000 */
.L_x_3185:
[----:B------:R-:W-:Y:S01]  /*28690*/  IMAD.MOV.U32 R8, RZ, RZ, R14 ;  /* 0x000000ffff087224 */ /* 0x000fe200078e000e */
[----:B------:R-:W-:Y:S06]  /*286a0*/  BRA `(.L_x_3036) ;  /* 0xffffffbc004c7947 */ /* 0x000fec000383ffff */
.L_x_3043:
[----:B0-----:R0:W1:Y:S02]  /*286b0*/  SYNCS.PHASECHK.TRANS64.TRYWAIT P0, [R0+URZ+0x22820], R3 ;  /* 0x02282003000075a7 */ /* 0x001064000800017f */
[----:B-1----:R-:W-:Y:S05]  /*286c0*/  @!P0 NANOSLEEP.SYNCS 0x989680 ;  /* 0x009896800000895d */ /* 0x002fea0003900000 */
[----:B------:R-:W1:Y:S02]  /*286d0*/  @!P0 SYNCS.PHASECHK.TRANS64 P0, [R0+URZ+0x22820], R3 ;  /* 0x02282003000085a7 */ /* 0x000e64000800007f */
[----:B-1----:R-:W-:Y:S05]  /*286e0*/  @!P0 BRA `(.L_x_3043) ;  /* 0xfffffffc00f08947 */ /* 0x002fea000383ffff */
[----:B------:R-:W-:Y:S05]  /*286f0*/  BRA `(.L_x_3187) ;  /* 0xffffffc400e87947 */ /* 0x000fea000383ffff */
.L_x_3044:
        /* <DEDUP_REMOVED lines=11> */
.L_x_3189:
[----:B------:R-:W-:Y:S05]  /*287b0*/  BSYNC B0 ;  /* 0x0000000000007941 */ /* 0x000fea0003800000 */
.L_x_3188:
[----:B------:R-:W-:Y:S05]  /*287c0*/  BRA `(.L_x_3190) ;  /* 0xffffffc400d07947 */ /* 0x000fea000383ffff */
.L_x_3045:
[----:B------:R-:W-:Y:S01]  /*287d0*/  BSSY B0, `(.L_x_3191) ;  /* 0x0000006000007945 */ /* 0x000fe20003800000 */
[----:B------:R-:W-:-:S07]  /*287e0*/  IMAD.MOV.U32 R15, RZ, RZ, -0x1 ;  /* 0xffffffffff0f7424 */ /* 0x000fce00078e00ff */
[----:B01-3--:R-:W-:Y:S05]  /*287f0*/  WARPSYNC.COLLECTIVE R15, `(.L_x_3192) ;  /* 0x000000000f0c7348 */ /* 0x00bfea0003c00000 */
[----:B------:R-:W-:Y:S02]  /*28800*/  ELECT P6, UR62, PT ;  /* 0x00000000003e782f */ /* 0x000fe400038c0000 */
[----:B------:R-:W-:Y:S01]  /*28810*/  MOV R14, UR62 ;  /* 0x0000003e000e7c02 */ /* 0x000fe20008000f00 */
[----:B01-3--:R-:W-:Y:S10]  /*28820*/  ENDCOLLECTIVE ;  /* 0x000000000000791b */ /* 0x00bff40003800000 */
.L_x_3192:
[----:B------:R-:W-:Y:S05]  /*28830*/  BSYNC B0 ;  /* 0x0000000000007941 */ /* 0x000fea0003800000 */
.L_x_3191:
[----:B------:R-:W-:Y:S05]  /*28840*/  BRA `(.L_x_3193) ;  /* 0xffffffc400c47947 */ /* 0x000fea000383ffff */
.L_x_3047:
[----:B0-----:R0:W1:Y:S02]  /*28850*/  SYNCS.PHASECHK.TRANS64.TRYWAIT P0, [R6+URZ], R5 ;  /* 0x00000005060075a7 */ /* 0x001064000800017f */
[----:B-1----:R-:W-:Y:S05]  /*28860*/  @!P0 NANOSLEEP.SYNCS 0x989680 ;  /* 0x009896800000895d */ /* 0x002fea0003900000 */
[----:B------:R-:W1:Y:S02]  /*28870*/  @!P0 SYNCS.PHASECHK.TRANS64 P0, [R6+URZ], R5 ;  /* 0x00000005060085a7 */ /* 0x000e64000800007f */
[----:B-1----:R-:W-:Y:S05]  /*28880*/  @!P0 BRA `(.L_x_3047) ;  /* 0xfffffffc00f08947 */ /* 0x002fea000383ffff */
[----:B------:R-:W-:Y:S05]  /*28890*/  BRA `(.L_x_3194) ;  /* 0xffffffc800007947 */ /* 0x000fea000383ffff */
.L_x_3048:
[----:B-1----:R1:W2:Y:S02]  /*288a0*/  SYNCS.PHASECHK.TRANS64.TRYWAIT P0, [R7+URZ], R2 ;  /* 0x00000002070075a7 */ /* 0x0022a4000800017f */
[----:B--2---:R-:W-:Y:S05]  /*288b0*/  @!P0 NANOSLEEP.SYNCS 0x989680 ;  /* 0x009896800000895d */ /* 0x004fea0003900000 */
[----:B------:R-:W2:Y:S02]  /*288c0*/  @!P0 SYNCS.PHASECHK.TRANS64 P0, [R7+URZ], R2 ;  /* 0x00000002070085a7 */ /* 0x000ea4000800007f */
[----:B--2---:R-:W-:Y:S05]  /*288d0*/  @!P0 BRA `(.L_x_3048) ;  /* 0xfffffffc00f08947 */ /* 0x004fea000383ffff */
[----:B------:R-:W-:Y:S05]  /*288e0*/  BRA `(.L_x_3195) ;  /* 0xffffffc400f47947 */ /* 0x000fea000383ffff */
.L_x_3050:
[----:B--2---:R2:W4:Y:S02]  /*288f0*/  SYNCS.PHASECHK.TRANS64.TRYWAIT P0, [R4+URZ], R5 ;  /* 0x00000005040075a7 */ /* 0x004524000800017f */
[----:B----4-:R-:W-:Y:S05]  /*28900*/  @!P0 NANOSLEEP.SYNCS 0x989680 ;  /* 0x009896800000895d */ /* 0x010fea0003900000 */
[----:B------:R-:W4:Y:S02]  /*28910*/  @!P0 SYNCS.PHASECHK.TRANS64 P0, [R4+URZ], R5 ;  /* 0x00000005040085a7 */ /* 0x000f24000800007f */
[----:B----4-:R-:W-:Y:S05]  /*28920*/  @!P0 BRA `(.L_x_3050) ;  /* 0xfffffffc00f08947 */ /* 0x010fea000383ffff */
[----:B------:R-:W-:Y:S05]  /*28930*/  BRA `(.L_x_3196) ;  /* 0xffffffc400fc7947 */ /* 0x000fea000383ffff */
.L_x_3197:
        /* <DEDUP_REMOVED lines=12> */
.L_x_6138:


//--------------------- .text._ZN7cutlass13device_kernelIN5flash11enable_sm90INS1_16FlashAttnFwdSm90INS1_25CollectiveMainloopFwdSm90ILi2EN4cute5tupleIJNS5_1CILi1EEES8_S8_EEENS6_IJNS7_ILi128EEENS7_ILi96EEENS7_ILi64EEEEEELi256ENS_10bfloat16_tEfNS_4arch4Sm90ELb0ELb1ELb1ELb1ELb0ELb0ELb1ELb1ELb0ELb1ELb1ELb0EEENS1_21CollectiveEpilogueFwdINS6_IJSA_NS7_ILi256EEESB_EEES9_SE_SG_Li256ELb1ELb1ELb1ELb0EEENS1_36VarlenDynamicPersistentTileSchedulerILi128ELi96ELi256ELi128ELb1ELb1ELb1ELb1ELb0ELb1EEEEEEEEEvNT_6ParamsE --------------------------
	.section	.text._ZN7cutlass13device_kernelIN5flash11enable_sm90INS1_16FlashAttnFwdSm90INS1_25CollectiveMainloopFwdSm90ILi2EN4cute5tupleIJNS5_1CILi1EEES8_S8_EEENS6_IJNS7_ILi128EEENS7_ILi96EEENS7_ILi64EEEEEELi256ENS_10bfloat16_tEfNS_4arch4Sm90ELb0ELb1ELb1ELb1ELb0ELb0ELb1ELb1ELb0ELb1ELb1ELb0EEENS1_21CollectiveEpilogueFwdINS6_IJSA_NS7_ILi256EEESB_EEES9_SE_SG_Li256ELb1ELb1ELb1ELb0EEENS1_36VarlenDynamicPersistentTileSchedulerILi128ELi96ELi256ELi128ELb1ELb1ELb1ELb1ELb0ELb1EEEEEEEEEvNT_6ParamsE,"ax",@progbits
	.align	128
.text._ZN7cutlass13device_kernelIN5flash11enable_sm90INS1_16FlashAttnFwdSm90INS1_25CollectiveMainloopFwdSm90ILi2EN4cute5tupleIJNS5_1CILi1EEES8_S8_EEENS6_IJNS7_ILi128EEENS7_ILi96EEENS7_ILi64EEEEEELi256ENS_10bfloat16_tEfNS_4arch4Sm90ELb0ELb1ELb1ELb1ELb0ELb0ELb1ELb1ELb0ELb1ELb1ELb0EEENS1_21CollectiveEpilogueFwdINS6_IJSA_NS7_ILi256EEESB_EEES9_SE_SG_Li256ELb1ELb1ELb1ELb0EEENS1_36VarlenDynamicPersistentTileSchedulerILi128ELi96ELi256ELi128ELb1ELb1ELb1ELb1ELb0ELb1EEEEEEEEEvNT_6ParamsE:
        .type           _ZN7cutlass13device_kernelIN5flash11enable_sm90INS1_16FlashAttnFwdSm90INS1_25CollectiveMainloopFwdSm90ILi2EN4cute5tupleIJNS5_1CILi1EEES8_S8_EEENS6_IJNS7_ILi128EEENS7_ILi96EEENS7_ILi64EEEEEELi256ENS_10bfloat16_tEfNS_4arch4Sm90ELb0ELb1ELb1ELb1ELb0ELb0ELb1ELb1ELb0ELb1ELb1ELb0EEENS1_21CollectiveEpilogueFwdINS6_IJSA_NS7_ILi256EEESB_EEES9_SE_SG_Li256ELb1ELb1ELb1ELb0EEENS1_36VarlenDynamicPersistentTileSchedulerILi128ELi96ELi256ELi128ELb1ELb1ELb1ELb1ELb0ELb1EEEEEEEEEvNT_6ParamsE,@function
        .size           _ZN7cutlass13device_kernelIN5flash11enable_sm90INS1_16FlashAttnFwdSm90INS1_25CollectiveMainloopFwdSm90ILi2EN4cute5tupleIJNS5_1CILi1EEES8_S8_EEENS6_IJNS7_ILi128EEENS7_ILi96EEENS7_ILi64EEEEEELi256ENS_10bfloat16_tEfNS_4arch4Sm90ELb0ELb1ELb1ELb1ELb0ELb0ELb1ELb1ELb0ELb1ELb1ELb0EEENS1_21CollectiveEpilogueFwdINS6_IJSA_NS7_ILi256EEESB_EEES9_SE_SG_Li256ELb1ELb1ELb1ELb0EEENS1_36VarlenDynamicPersistentTileSchedulerILi128ELi96ELi256ELi128ELb1ELb1ELb1ELb1ELb0ELb1EEEEEEEEEvNT_6ParamsE,(.L_x_6139 - _ZN7cutlass13device_kernelIN5flash11enable_sm90INS1_16FlashAttnFwdSm90INS1_25CollectiveMainloopFwdSm90ILi2EN4cute5tupleIJNS5_1CILi1EEES8_S8_EEENS6_IJNS7_ILi128EEENS7_ILi96EEENS7_ILi64EEEEEELi256ENS_10bfloat16_tEfNS_4arch4Sm90ELb0ELb1ELb1ELb1ELb0ELb0ELb1ELb1ELb0ELb1ELb1ELb0EEENS1_21CollectiveEpilogueFwdINS6_IJSA_NS7_ILi256EEESB_EEES9_SE_SG_Li256ELb1ELb1ELb1ELb0EEENS1_36VarlenDynamicPersistentTileSchedulerILi128ELi96ELi256ELi128ELb1ELb1ELb1ELb1ELb0ELb1EEEEEEEEEvNT_6ParamsE)
        .other          _ZN7cutlass13device_kernelIN5flash11enable_sm90INS1_16FlashAttnFwdSm90INS1_25CollectiveMainloopFwdSm90ILi2EN4cute5tupleIJNS5_1CILi1EEES8_S8_EEENS6_IJNS7_ILi128EEENS7_ILi96EEENS7_ILi64EEEEEELi256ENS_10bfloat16_tEfNS_4arch4Sm90ELb0ELb1ELb1ELb1ELb0ELb0ELb1ELb1ELb0ELb1ELb1ELb0EEENS1_21CollectiveEpilogueFwdINS6_IJSA_NS7_ILi256EEESB_EEES9_SE_SG_Li256ELb1ELb1ELb1ELb0EEENS1_36VarlenDynamicPersistentTileSchedulerILi128ELi96ELi256ELi128ELb1ELb1ELb1ELb1ELb0ELb1EEEEEEEEEvNT_6ParamsE,@"STO_CUDA_ENTRY STV_DEFAULT"
_ZN7cutlass13device_kernelIN5flash11enable_sm90INS1_16FlashAttnFwdSm90INS1_25CollectiveMainloopFwdSm90ILi2EN4cute5tupleIJNS5_1CILi1EEES8_S8_EEENS6_IJNS7_ILi128EEENS7_ILi96EEENS7_ILi64EEEEEELi256ENS_10bfloat16_tEfNS_4arch4Sm90ELb0ELb1ELb1ELb1ELb0ELb0ELb1ELb1ELb0ELb1ELb1ELb0EEENS1_21CollectiveEpilogueFwdINS6_IJSA_NS7_ILi256EEESB_EEES9_SE_SG_Li256ELb1ELb1ELb1ELb0EEENS1_36VarlenDynamicPersistentTileSchedulerILi128ELi96ELi256ELi128ELb1ELb1ELb1ELb1ELb0ELb1EEEEEEEEEvNT_6ParamsE:
        /* <DEDUP_REMOVED lines=22> */
.L_x_3199:
[----:B------:R-:W-:Y:S05]  /*0160*/  BSYNC B0 ;  /* 0x0000000000007941 */ /* 0x000fea0003800000 */
.L_x_3198:
        /* <DEDUP_REMOVED lines=43> */
.L_x_3200:
        /* <DEDUP_REMOVED lines=22> */
.L_x_3201:
        /* <DEDUP_REMOVED lines=18> */
.L_x_3202:
        /* <DEDUP_REMOVED lines=22> */
.L_x_3203:
        /* <DEDUP_REMOVED lines=22> */
.L_x_3204:
[----:B------:R-:W-:Y:S01]  /*0960*/  PLOP3.LUT P0, PT, PT, PT, UP0, 0x80, 0x0 ;  /* 0x000000000000781c */ /* 0x000fe20003f0f008 */
[----:B------:R-:W-:Y:S01]  /*0970*/  UMOV UR36, 0x1 ;  /* 0x0000000100247882 */ /* 0x000fe20000000000 */
[----:B------:R-:W-:Y:S01]  /*0980*/  NOP ;  /* 0x0000000000007918 */ /* 0x000fe20000000000 */
[----:B------:R-:W-:Y:S01]  /*0990*/  USEL UR36, UR36, 0x2, !UP0 ;  /* 0x0000000224247887 */ /* 0x000fe2000c000000 */
[----:B------:R-:W-:Y:S01]  /*09a0*/  ULDC.64 UR40, c[0x0][0x208] ;  /* 0x0000820000287ab9 */ /* 0x000fe20000000a00 */
[----:B0123--:R-:W-:Y:S08]  /*09b0*/  BAR.SYNC.DEFER_BLOCKING 0x0 ;  /* 0x0000000000007b1d */ /* 0x00fff00000010000 */
[----:B------:R-:W-:Y:S05]  /*09c0*/  @!P0 BRA `(.L_x_3205) ;  /* 0x0000024400d48947 */ /* 0x000fea0003800000 */
.L_x_3206:
        /* <DEDUP_REMOVED lines=8> */
[----:B------:R-:W-:Y:S01]  /*0a50*/  IADD3 R2, P1, R16, 0x218, RZ ;  /* 0x0000021810027810 */ /* 0x000fe20007f3e0ff */
[----:B------:R-:W-:Y:S04]  /*0a60*/  STL.64 [R1+0x218], RZ ;  /* 0x000218ff01007387 */ /* 0x000fe80000100a00 */
[----:B------:R-:W-:Y:S01]  /*0a70*/  IMAD.X R3, RZ, RZ, R17, P1 ;  /* 0x000000ffff037224 */ /* 0x000fe200008e0611 */
[----:B------:R-:W-:Y:S04]  /*0a80*/  STL [R1+0x220], RZ ;  /* 0x000220ff01007387 */ /* 0x000fe80000100800 */
[----:B------:R-:W-:Y:S04]  /*0a90*/  STL.64 [R1+0x4c0], R2 ;  /* 0x0004c00201007387 */ /* 0x000fe80000100a00 */
[----:B------:R-:W-:Y:S01]  /*0aa0*/  STL [R1+0x224], RZ ;  /* 0x000224ff01007387 */ /* 0x000fe20000100800 */
[----:B-1----:R-:W-:Y:S01]  /*0ab0*/  ULEA UR4, UR5, UR4, 0x18 ;  /* 0x0000000405047291 */ /* 0x002fe2000f8ec03f */
[----:B0-----:R-:W-:-:S04]  /*0ac0*/  SHF.R.U32.HI R0, RZ, 0x7, R0 ;  /* 0x00000007ff007819 */ /* 0x001fc80000011600 */
[----:B------:R-:W-:-:S13]  /*0ad0*/  ISETP.NE.AND P0, PT, R0, 0x1, PT ;  /* 0x000000010000780c */ /* 0x000fda0003f05270 */
[----:B------:R-:W-:Y:S08]  /*0ae0*/  @!P0 BAR.ARV 0x9, 0x100 ;  /* 0x0244000000008b1d */ /* 0x000ff00000002000 */
[----:B------:R-:W-:Y:S01]  /*0af0*/  BAR.SYNC.DEFER_BLOCKING 0x5, 0x180 ;  /* 0x0146000000007b1d */ /* 0x000fe20000010000 */
[----:B------:R-:W-:-:S05]  /*0b00*/  IADD3 R0, P2, R16, 0x224, RZ ;  /* 0x0000022410007810 */ /* 0x000fca0007f5e0ff */
[----:B------:R0:W-:Y:S02]  /*0b10*/  STL [R1+0x4d0], R0 ;  /* 0x0004d00001007387 */ /* 0x0001e40000100800 */
[----:B0-----:R-:W-:-:S05]  /*0b20*/  IMAD.X R0, RZ, RZ, R17, P2 ;  /* 0x000000ffff007224 */ /* 0x001fca00010e0611 */
[----:B------:R-:W-:Y:S04]  /*0b30*/  STL [R1+0x4cc], R0 ;  /* 0x0004cc0001007387 */ /* 0x000fe80000100800 */
[----:B------:R-:W0:Y:S01]  /*0b40*/  LDS.128 R12, [UR4+0x324d0] ;  /* 0x0324d004ff0c7984 */ /* 0x000e220008000c00 */
[----:B------:R-:W-:Y:S01]  /*0b50*/  ULDC UR4, c[0x0][0xd3c] ;  /* 0x00034f0000047ab9 */ /* 0x000fe20000000800 */
[----:B------:R-:W-:Y:S06]  /*0b60*/  BAR.ARV 0x4, 0x180 ;  /* 0x0106000000007b1d */ /* 0x000fec0000002000 */
[----:B0-----:R-:W-:-:S13]  /*0b70*/  ISETP.GE.AND P0, PT, R15, UR4, PT ;  /* 0x000000040f007c0c */ /* 0x001fda000bf06270 */
[----:B------:R-:W-:Y:S05]  /*0b80*/  @P0 EXIT ;  /* 0x000000000000094d */ /* 0x000fea0003800000 */
[----:B------:R-:W0:Y:S01]  /*0b90*/  S2R R0, SR_TID.X ;  /* 0x0000000000007919 */ /* 0x000e220000002100 */
[----:B------:R-:W-:Y:S02]  /*0ba0*/  R2UR UR5, R13 ;  /* 0x000000000d0572ca */ /* 0x000fe400000e0000 */
[----:B------:R-:W-:Y:S02]  /*0bb0*/  R2UR UR7, R14 ;  /* 0x000000000e0772ca */ /* 0x000fe400000e0000 */
[----:B------:R-:W-:Y:S01]  /*0bc0*/  R2UR UR6, R15 ;  /* 0x000000000f0672ca */ /* 0x000fe200000e0000 */
[----:B0-----:R-:W-:-:S05]  /*0bd0*/  VIADD R216, R0, 0xffffff80 ;  /* 0xffffff8000d87836 */ /* 0x001fca0000000000 */
[----:B------:R-:W-:-:S04]  /*0be0*/  SHF.R.S32.HI R3, RZ, 0x1f, R216 ;  /* 0x0000001fff037819 */ /* 0x000fc800000114d8 */
[CC--:B------:R-:W-:Y:S02]  /*0bf0*/  LEA.HI R0, R3.reuse, R216.reuse, RZ, 0x7 ;  /* 0x000000d803007211 */ /* 0x0c0fe400078f38ff */
[----:B------:R-:W-:Y:S02]  /*0c00*/  LEA.HI R4, R3, R216, RZ, 0x5 ;  /* 0x000000d803047211 */ /* 0x000fe400078f28ff */
[----:B------:R-:W-:-:S03]  /*0c10*/  LOP3.LUT R5, R0, 0xffffff80, RZ, 0xc0, !PT ;  /* 0xffffff8000057812 */ /* 0x000fc600078ec0ff */
[----:B------:R-:W-:Y:S02]  /*0c20*/  IMAD.SHL.U32 R6, R4, 0x20, RZ ;  /* 0x0000002004067824 */ /* 0x000fe400078e00ff */
[----:B------:R-:W-:Y:S01]  /*0c30*/  IMAD.IADD R11, R216, 0x1, -R5 ;  /* 0x00000001d80b7824 */ /* 0x000fe200078e0a05 */
[----:B------:R-:W-:Y:S02]  /*0c40*/  LEA.HI R5, R3, R216, RZ, 0x4 ;  /* 0x000000d803057211 */ /* 0x000fe400078f20ff */
[----:B------:R-:W-:Y:S02]  /*0c50*/  LOP3.LUT R10, R6, 0xfffffc00, RZ, 0xc0, !PT ;  /* 0xfffffc00060a7812 */ /* 0x000fe400078ec0ff */
[----:B------:R-:W-:Y:S01]  /*0c60*/  SHF.R.S32.HI R8, RZ, 0x4, R5 ;  /* 0x00000004ff087819 */ /* 0x000fe20000011405 */
[----:B------:R-:W-:Y:S01]  /*0c70*/  STL [R1+0x4c8], R11 ;  /* 0x0004c80b01007387 */ /* 0x000fe20000100800 */
[----:B------:R-:W-:Y:S02]  /*0c80*/  SHF.R.S32.HI R2, RZ, 0x1f, R11 ;  /* 0x0000001fff027819 */ /* 0x000fe4000001140b */
[----:B------:R-:W-:-:S02]  /*0c90*/  LEA.HI R9, R5, R8, RZ, 0x1 ;  /* 0x0000000805097211 */ /* 0x000fc400078f08ff */
[----:B------:R-:W-:Y:S02]  /*0ca0*/  LEA.HI R4, R2, R11, RZ, 0x2 ;  /* 0x0000000b02047211 */ /* 0x000fe400078f10ff */
[----:B------:R-:W-:Y:S02]  /*0cb0*/  LOP3.LUT R9, R9, 0x1ffffffe, RZ, 0xc0, !PT ;  /* 0x1ffffffe09097812 */ /* 0x000fe400078ec0ff */
[----:B------:R-:W-:Y:S02]  /*0cc0*/  LOP3.LUT R7, R5, 0x3fffff0, RZ, 0xc0, !PT ;  /* 0x03fffff005077812 */ /* 0x000fe400078ec0ff */
[--C-:B------:R-:W-:Y:S01]  /*0cd0*/  SHF.R.S32.HI R5, RZ, 0x2, R4.reuse ;  /* 0x00000002ff057819 */ /* 0x100fe20000011404 */
[----:B------:R-:W-:Y:S01]  /*0ce0*/  IMAD.IADD R9, R8, 0x1, -R9 ;  /* 0x0000000108097824 */ /* 0x000fe200078e0a09 */
[----:B------:R-:W-:Y:S01]  /*0cf0*/  SHF.R.S32.HI R6, RZ, 0x1f, R4 ;  /* 0x0000001fff067819 */ /* 0x000fe20000011404 */
[----:B------:R-:W-:Y:S01]  /*0d00*/  IMAD.IADD R7, R216, 0x1, -R7 ;  /* 0x00000001d8077824 */ /* 0x000fe200078e0a07 */
[----:B------:R-:W-:-:S02]  /*0d10*/  SHF.R.S32.HI R8, RZ, 0x7, R0 ;  /* 0x00000007ff087819 */ /* 0x000fc40000011400 */
[----:B------:R-:W-:Y:S01]  /*0d20*/  LEA.HI R6, R6, R5, RZ, 0x3 ;  /* 0x0000000506067211 */ /* 0x000fe200078f18ff */
[----:B------:R-:W-:Y:S01]  /*0d30*/  IMAD R10, R7, 0x40, R10 ;  /* 0x00000040070a7824 */ /* 0x000fe200078e020a */
[----:B------:R-:W-:Y:S01]  /*0d40*/  LOP3.LUT R4, R4, 0x7ffffffc, RZ, 0xc0, !PT ;  /* 0x7ffffffc04047812 */ /* 0x000fe200078ec0ff */
[----:B------:R-:W-:Y:S01]  /*0d50*/  STL [R1+0x4d4], R8 ;  /* 0x0004d40801007387 */ /* 0x000fe20000100800 */
[----:B------:R-:W-:Y:S01]  /*0d60*/  LOP3.LUT R6, R6, 0xfffffff8, RZ, 0xc0, !PT ;  /* 0xfffffff806067812 */ /* 0x000fe200078ec0ff */
[----:B------:R-:W-:Y:S01]  /*0d70*/  IMAD R9, R9, 0x8, R10 ;  /* 0x0000000809097824 */ /* 0x000fe200078e020a */
[----:B------:R-:W-:Y:S01]  /*0d80*/  LEA.HI R2, R2, R11, RZ, 0x5 ;  /* 0x0000000b02027211 */ /* 0x000fe200078f28ff */
[----:B------:R-:W-:Y:S01]  /*0d90*/  IMAD.IADD R4, R11, 0x1, -R4 ;  /* 0x000000010b047824 */ /* 0x000fe200078e0a04 */
[----:B------:R-:W-:Y:S01]  /*0da0*/  LEA.HI R0, R0, R8, RZ, 0x1 ;  /* 0x0000000800007211 */ /* 0x000fe200078f08ff */
[----:B------:R-:W-:Y:S01]  /*0db0*/  IMAD.IADD R5, R5, 0x1, -R6 ;  /* 0x0000000105057824 */ /* 0x000fe200078e0a06 */
[----:B------:R-:W-:Y:S01]  /*0dc0*/  SHF.R.S32.HI R2, RZ, 0x5, R2 ;  /* 0x00000005ff027819 */ /* 0x000fe20000011402 */
[----:B------:R-:W-:Y:S01]  /*0dd0*/  IMAD.SHL.U32 R179, R4, 0x2, RZ ;  /* 0x0000000204b37824 */ /* 0x000fe200078e00ff */
[----:B------:R-:W-:Y:S01]  /*0de0*/  LOP3.LUT R0, R0, 0x3fffffe, RZ, 0xc0, !PT ;  /* 0x03fffffe00007812 */ /* 0x000fe200078ec0ff */
[----:B------:R-:W-:Y:S01]  /*0df0*/  STL [R1+0x4dc], R9 ;  /* 0x0004dc0901007387 */ /* 0x000fe20000100800 */
[CC--:B------:R-:W-:Y:S01]  /*0e00*/  LEA.HI R7, R3.reuse, R216.reuse, RZ, 0x2 ;  /* 0x000000d803077211 */ /* 0x0c0fe200078f10ff */
[----:B------:R-:W-:Y:S01]  /*0e10*/  IMAD R5, R2, 0x10, R5 ;  /* 0x0000001002057824 */ /* 0x000fe200078e0205 */
[----:B------:R-:W-:Y:S01]  /*0e20*/  LEA.HI R3, R3, R216, RZ, 0x3 ;  /* 0x000000d803037211 */ /* 0x000fe200078f18ff */
[----:B------:R-:W-:Y:S01]  /*0e30*/  IMAD.IADD R0, R8, 0x1, -R0 ;  /* 0x0000000108007824 */ /* 0x000fe200078e0a00 */
[----:B------:R-:W-:Y:S01]  /*0e40*/  LOP3.LUT R7, R7, 0xfffffffc, RZ, 0xc0, !PT ;  /* 0xfffffffc07077812 */ /* 0x000fe200078ec0ff */
[----:B------:R-:W-:Y:S01]  /*0e50*/  VIADD R210, R179, 0x18 ;  /* 0x00000018b3d27836 */ /* 0x000fe20000000000 */
[----:B------:R-:W-:Y:S01]  /*0e60*/  LOP3.LUT R217, R3, 0xfffffff8, RZ, 0xc0, !PT ;  /* 0xfffffff803d97812 */ /* 0x000fe200078ec0ff */
[----:B------:R-:W-:Y:S01]  /*0e70*/  IMAD R178, R0, 0x40, R5 ;  /* 0x0000004000b27824 */ /* 0x000fe200078e0205 */
[----:B------:R-:W-:Y:S01]  /*0e80*/  SHF.R.S32.HI R215, RZ, 0x3, R3 ;  /* 0x00000003ffd77819 */ /* 0x000fe20000011403 */
[C---:B------:R-:W-:Y:S01]  /*0e90*/  VIADD R212, R179.reuse, 0x8 ;  /* 0x00000008b3d47836 */ /* 0x040fe20000000000 */
[----:B------:R-:W-:Y:S01]  /*0ea0*/  SHF.R.S32.HI R0, RZ, 0x1f, R210 ;  /* 0x0000001fff007819 */ /* 0x000fe200000114d2 */
[----:B------:R-:W-:-:S02]  /*0eb0*/  VIADD R211, R179, 0x10 ;  /* 0x00000010b3d37836 */ /* 0x000fc40000000000 */
[C---:B------:R-:W-:Y:S01]  /*0ec0*/  VIADD R207, R179.reuse, 0x30 ;  /* 0x00000030b3cf7836 */ /* 0x040fe20000000000 */
[----:B------:R-:W-:Y:S01]  /*0ed0*/  SHF.R.S32.HI R3, RZ, 0x1f, R212 ;  /* 0x0000001fff037819 */ /* 0x000fe200000114d4 */
[----:B------:R0:W-:Y:S01]  /*0ee0*/  STL [R1+0x4b4], R0 ;  /* 0x0004b40001007387 */ /* 0x0001e20000100800 */
[----:B------:R-:W-:Y:S01]  /*0ef0*/  SHF.R.S32.HI R2, RZ, 0x1f, R211 ;  /* 0x0000001fff027819 */ /* 0x000fe200000114d3 */
[C---:B------:R-:W-:Y:S02]  /*0f00*/  VIADD R209, R179.reuse, 0x20 ;  /* 0x00000020b3d17836 */ /* 0x040fe40000000000 */
[C---:B------:R-:W-:Y:S01]  /*0f10*/  VIADD R208, R179.reuse, 0x28 ;  /* 0x00000028b3d07836 */ /* 0x040fe20000000000 */
[----:B------:R1:W-:Y:S01]  /*0f20*/  STL [R1+0x4bc], R3 ;  /* 0x0004bc0301007387 */ /* 0x0003e20000100800 */
[C---:B------:R-:W-:Y:S02]  /*0f30*/  VIADD R204, R179.reuse, 0x48 ;  /* 0x00000048b3cc7836 */ /* 0x040fe40000000000 */
[C---:B------:R-:W-:Y:S01]  /*0f40*/  VIADD R206, R179.reuse, 0x38 ;  /* 0x00000038b3ce7836 */ /* 0x040fe20000000000 */
[----:B------:R2:W-:Y:S01]  /*0f50*/  STL [R1+0x4b8], R2 ;  /* 0x0004b80201007387 */ /* 0x0005e20000100800 */
[----:B0-----:R-:W-:Y:S01]  /*0f60*/  SHF.R.S32.HI R0, RZ, 0x1f, R207 ;  /* 0x0000001fff007819 */ /* 0x001fe200000114cf */
[----:B------:R-:W-:-:S02]  /*0f70*/  VIADD R205, R179, 0x40 ;  /* 0x00000040b3cd7836 */ /* 0x000fc40000000000 */
[C---:B------:R-:W-:Y:S02]  /*0f80*/  VIADD R201, R179.reuse, 0x60 ;  /* 0x00000060b3c97836 */ /* 0x040fe40000000000 */
[----:B------:R0:W-:Y:S01]  /*0f90*/  STL [R1+0x4a8], R0 ;  /* 0x0004a80001007387 */ /* 0x0001e20000100800 */
[----:B-1----:R-:W-:Y:S01]  /*0fa0*/  SHF.R.S32.HI R3, RZ, 0x1f, R209 ;  /* 0x0000001fff037819 */ /* 0x002fe200000114d1 */
[----:B------:R-:W-:Y:S01]  /*0fb0*/  IMAD.IADD R7, R216, 0x1, -R7 ;  /* 0x00000001d8077824 */ /* 0x000fe200078e0a07 */
[----:B--2---:R-:W-:Y:S01]  /*0fc0*/  SHF.R.S32.HI R2, RZ, 0x1f, R208 ;  /* 0x0000001fff027819 */ /* 0x004fe200000114d0 */
[C---:B------:R-:W-:Y:S02]  /*0fd0*/  VIADD R203, R179.reuse, 0x50 ;  /* 0x00000050b3cb7836 */ /* 0x040fe40000000000 */
[----:B------:R1:W-:Y:S01]  /*0fe0*/  STL [R1+0x4b0], R3 ;  /* 0x0004b00301007387 */ /* 0x0003e20000100800 */
[----:B------:R-:W-:Y:S01]  /*0ff0*/  VIADD R202, R179, 0x58 ;  /* 0x00000058b3ca7836 */ /* 0x000fe20000000000 */
[----:B------:R-:W-:Y:S01]  /*1000*/  LEA.HI R6, R7, R7, RZ, 0x1 ;  /* 0x0000000707067211 */ /* 0x000fe200078f08ff */
[C---:B------:R-:W-:Y:S01]  /*1010*/  VIADD R198, R179.reuse, 0x78 ;  /* 0x00000078b3c67836 */ /* 0x040fe20000000000 */
[----:B0-----:R-:W-:Y:S01]  /*1020*/  SHF.R.S32.HI R0, RZ, 0x1f, R204 ;  /* 0x0000001fff007819 */ /* 0x001fe200000114cc */
[----:B------:R0:W-:Y:S01]  /*1030*/  STL [R1+0x4ac], R2 ;  /* 0x0004ac0201007387 */ /* 0x0001e20000100800 */
[C---:B------:R-:W-:Y:S01]  /*1040*/  VIADD R200, R179.reuse, 0x68 ;  /* 0x00000068b3c87836 */ /* 0x040fe20000000000 */
[----:B------:R-:W-:Y:S01]  /*1050*/  LOP3.LUT R6, R6, 0x1ffffffe, RZ, 0xc0, !PT ;  /* 0x1ffffffe06067812 */ /* 0x000fe200078ec0ff */
[C---:B------:R-:W-:Y:S01]  /*1060*/  VIADD R199, R179.reuse, 0x70 ;  /* 0x00000070b3c77836 */ /* 0x040fe20000000000 */
[----:B------:R2:W-:Y:S01]  /*1070*/  STL [R1+0x49c], R0 ;  /* 0x00049c0001007387 */ /* 0x0005e20000100800 */
[----:B-1----:R-:W-:Y:S01]  /*1080*/  SHF.R.S32.HI R3, RZ, 0x1f, R206 ;  /* 0x0000001fff037819 */ /* 0x002fe200000114ce */
[----:B------:R-:W-:-:S02]  /*1090*/  VIADD R195, R179, 0x90 ;  /* 0x00000090b3c37836 */ /* 0x000fc40000000000 */
[C---:B------:R-:W-:Y:S01]  /*10a0*/  VIADD R197, R179.reuse, 0x80 ;  /* 0x00000080b3c57836 */ /* 0x040fe20000000000 */
[----:B0-----:R-:W-:Y:S01]  /*10b0*/  SHF.R.S32.HI R2, RZ, 0x1f, R205 ;  /* 0x0000001fff027819 */ /* 0x001fe200000114cd */
[----:B------:R0:W-:Y:S01]  /*10c0*/  STL [R1+0x4a4], R3 ;  /* 0x0004a40301007387 */ /* 0x0001e20000100800 */
[----:B------:R-:W-:Y:S01]  /*10d0*/  VIADD R196, R179, 0x88 ;  /* 0x00000088b3c47836 */ /* 0x000fe20000000000 */
[----:B--2---:R-:W-:Y:S02]  /*10e0*/  SHF.R.S32.HI R0, RZ, 0x1f, R201 ;  /* 0x0000001fff007819 */ /* 0x004fe400000114c9 */
[----:B------:R1:W-:Y:S01]  /*10f0*/  STL [R1+0x4a0], R2 ;  /* 0x0004a00201007387 */ /* 0x0003e20000100800 */
[----:B------:R-:W-:Y:S02]  /*1100*/  IMAD.IADD R7, R7, 0x1, -R6 ;  /* 0x0000000107077824 */ /* 0x000fe400078e0a06 */
[----:B------:R-:W-:Y:S01]  /*1110*/  IMAD.IADD R217, R216, 0x1, -R217 ;  /* 0x00000001d8d97824 */ /* 0x000fe200078e0ad9 */
[----:B------:R2:W-:Y:S01]  /*1120*/  STL [R1+0x48c], R0 ;  /* 0x00048c0001007387 */ /* 0x0005e20000100800 */
[----:B------:R-:W-:Y:S01]  /*1130*/  VIADD R194, R179, 0x98 ;  /* 0x00000098b3c27836 */ /* 0x000fe20000000000 */
[----:B0-----:R-:W-:Y:S01]  /*1140*/  SHF.R.S32.HI R3, RZ, 0x1f, R203 ;  /* 0x0000001fff037819 */ /* 0x001fe200000114cb */
[----:B------:R-:W-:-:S02]  /*1150*/  IMAD.SHL.U32 R22, R217, 0x8, RZ ;  /* 0x00000008d9167824 */ /* 0x000fc400078e00ff */
[C---:B------:R-:W-:Y:S01]  /*1160*/  VIADD R193, R179.reuse, 0xa0 ;  /* 0x000000a0b3c17836 */ /* 0x040fe20000000000 */
[----:B-1----:R-:W-:Y:S01]  /*1170*/  SHF.R.S32.HI R2, RZ, 0x1f, R202 ;  /* 0x0000001fff027819 */ /* 0x002fe200000114ca */
[----:B------:R0:W-:Y:S01]  /*1180*/  STL [R1+0x498], R3 ;  /* 0x0004980301007387 */ /* 0x0001e20000100800 */
[C---:B------:R-:W-:Y:S01]  /*1190*/  VIADD R176, R22.reuse, 0x40 ;  /* 0x0000004016b07836 */ /* 0x040fe20000000000 */
[----:B------:R-:W-:Y:S01]  /*11a0*/  SHF.R.S32.HI R183, RZ, 0x1f, R22 ;  /* 0x0000001fffb77819 */ /* 0x000fe20000011416 */
[C---:B------:R-:W-:Y:S01]  /*11b0*/  VIADD R23, R22.reuse, 0x80 ;  /* 0x0000008016177836 */ /* 0x040fe20000000000 */
[----:B--2---:R-:W-:Y:S01]  /*11c0*/  SHF.R.S32.HI R0, RZ, 0x1f, R198 ;  /* 0x0000001fff007819 */ /* 0x004fe200000114c6 */
[----:B------:R1:W-:Y:S01]  /*11d0*/  STL [R1+0x494], R2 ;  /* 0x0004940201007387 */ /* 0x0003e20000100800 */
[----:B------:R-:W-:Y:S01]  /*11e0*/  VIADD R177, R22, 0xc0 ;  /* 0x000000c016b17836 */ /* 0x000fe20000000000 */
[----:B------:R-:W-:Y:S01]  /*11f0*/  SHF.R.S32.HI R182, RZ, 0x1f, R176 ;  /* 0x0000001fffb67819 */ /* 0x000fe200000114b0 */
[C---:B------:R-:W-:Y:S01]  /*1200*/  VIADD R192, R179.reuse, 0xa8 ;  /* 0x000000a8b3c07836 */ /* 0x040fe20000000000 */
[----:B------:R2:W-:Y:S01]  /*1210*/  STL [R1+0x480], R0 ;  /* 0x0004800001007387 */ /* 0x0005e20000100800 */
[----:B0-----:R-:W-:Y:S01]  /*1220*/  SHF.R.S32.HI R3, RZ, 0x1f, R200 ;  /* 0x0000001fff037819 */ /* 0x001fe200000114c8 */
[C---:B------:R-:W-:Y:S01]  /*1230*/  VIADD R191, R179.reuse, 0xb0 ;  /* 0x000000b0b3bf7836 */ /* 0x040fe20000000000 */
[----:B------:R-:W-:Y:S01]  /*1240*/  SHF.R.S32.HI R181, RZ, 0x1f, R23 ;  /* 0x0000001fffb57819 */ /* 0x000fe20000011417 */
[C---:B------:R-:W-:Y:S01]  /*1250*/  VIADD R190, R179.reuse, 0xb8 ;  /* 0x000000b8b3be7836 */ /* 0x040fe20000000000 */
[----:B------:R-:W-:Y:S01]  /*1260*/  SHF.R.S32.HI R180, RZ, 0x1f, R177 ;  /* 0x0000001fffb47819 */ /* 0x000fe200000114b1 */
[----:B------:R0:W-:Y:S01]  /*1270*/  STL [R1+0x488], R3 ;  /* 0x0004880301007387 */ /* 0x0001e20000100800 */
[----:B-1----:R-:W-:Y:S01]  /*1280*/  SHF.R.S32.HI R2, RZ, 0x1f, R199 ;  /* 0x0000001fff027819 */ /* 0x002fe200000114c7 */
[C---:B------:R-:W-:Y:S01]  /*1290*/  VIADD R189, R179.reuse, 0xc0 ;  /* 0x000000c0b3bd7836 */ /* 0x040fe20000000000 */
[----:B------:R-:W-:Y:S01]  /*12a0*/  SHF.R.S32.HI R237, RZ, 0x1f, R194 ;  /* 0x0000001fffed7819 */ /* 0x000fe200000114c2 */
[C---:B------:R-:W-:Y:S01]  /*12b0*/  VIADD R188, R179.reuse, 0xc8 ;  /* 0x000000c8b3bc7836 */ /* 0x040fe20000000000 */
[----:B--2---:R-:W-:Y:S01]  /*12c0*/  SHF.R.S32.HI R0, RZ, 0x1f, R195 ;  /* 0x0000001fff007819 */ /* 0x004fe200000114c3 */
[----:B------:R1:W-:Y:S01]  /*12d0*/  STL [R1+0x484], R2 ;  /* 0x0004840201007387 */ /* 0x0003e20000100800 */
[C---:B------:R-:W-:Y:S01]  /*12e0*/  VIADD R187, R179.reuse, 0xd0 ;  /* 0x000000d0b3bb7836 */ /* 0x040fe20000000000 */
        /* <DEDUP_REMOVED lines=10> */
[----:B------:R-:W-:Y:S01]  /*1390*/  VIADD R214, R179, 0xf0 ;  /* 0x000000f0b3d67836 */ /* 0x000fe20000000000 */
[----:B------:R-:W-:Y:S01]  /*13a0*/  SHF.R.S32.HI R233, RZ, 0x1f, R190 ;  /* 0x0000001fffe97819 */ /* 0x000fe200000114be */
[----:B--2---:R-:W-:Y:S01]  /*13b0*/  IMAD R0, R7, 0x8, R178 ;  /* 0x0000000807007824 */ /* 0x004fe200078e02b2 */
[----:B------:R-:W-:Y:S01]  /*13c0*/  SHF.R.S32.HI R232, RZ, 0x1f, R189 ;  /* 0x0000001fffe87819 */ /* 0x000fe200000114bd */
[----:B------:R0:W-:Y:S01]  /*13d0*/  STL [R1+0x478], R2 ;  /* 0x0004780201007387 */ /* 0x0001e20000100800 */
[----:B------:R-:W-:Y:S01]  /*13e0*/  VIADD R213, R179, 0xf8 ;  /* 0x000000f8b3d57836 */ /* 0x000fe20000000000 */
[----:B------:R-:W-:-:S02]  /*13f0*/  SHF.R.S32.HI R224, RZ, 0x1f, R188 ;  /* 0x0000001fffe07819 */ /* 0x000fc400000114bc */
[----:B------:R0:W-:Y:S01]  /*1400*/  STL [R1+0x4d8], R0 ;  /* 0x0004d80001007387 */ /* 0x0001e20000100800 */
[----:B------:R-:W-:Y:S02]  /*1410*/  SHF.R.S32.HI R223, RZ, 0x1f, R187 ;  /* 0x0000001fffdf7819 */ /* 0x000fe400000114bb */
[----:B------:R-:W-:Y:S02]  /*1420*/  SHF.R.S32.HI R222, RZ, 0x1f, R186 ;  /* 0x0000001fffde7819 */ /* 0x000fe400000114ba */
[----:B------:R-:W-:Y:S02]  /*1430*/  SHF.R.S32.HI R221, RZ, 0x1f, R185 ;  /* 0x0000001fffdd7819 */ /* 0x000fe400000114b9 */
[----:B------:R-:W-:Y:S02]  /*1440*/  SHF.R.S32.HI R220, RZ, 0x1f, R184 ;  /* 0x0000001fffdc7819 */ /* 0x000fe400000114b8 */
[----:B------:R-:W-:Y:S02]  /*1450*/  SHF.R.S32.HI R219, RZ, 0x1f, R214 ;  /* 0x0000001fffdb7819 */ /* 0x000fe400000114d6 */
[----:B0-----:R-:W-:-:S07]  /*1460*/  SHF.R.S32.HI R218, RZ, 0x1f, R213 ;  /* 0x0000001fffda7819 */ /* 0x001fce00000114d5 */
.L_x_3330:
[----:B------:R-:W-:Y:S01]  /*1470*/  ULDC.64 UR8, c[0x0][0xb20] ;  /* 0x0002c80000087ab9 */ /* 0x000fe20000000a00 */
[----:B------:R-:W-:Y:S02]  /*1480*/  ULOP3.LUT UR44, UR7, 0xff0000, URZ, 0xc0, !UPT ;  /* 0x00ff0000072c7892 */ /* 0x000fe4000f8ec03f */
[----:B------:R-:W-:Y:S01]  /*1490*/  UISETP.NE.U32.AND UP0, UPT, UR8, URZ, UPT ;  /* 0x0000003f0800728c */ /* 0x000fe2000bf05070 */
[----:B------:R-:W-:-:S03]  /*14a0*/  ULDC UR48, c[0x0][0x2f0] ;  /* 0x0000bc0000307ab9 */ /* 0x000fc60000000800 */
[----:B------:R-:W-:-:S03]  /*14b0*/  UISETP.NE.AND.EX UP0, UPT, UR9, URZ, UPT, UP0 ;  /* 0x0000003f0900728c */ /* 0x000fc6000bf05300 */
[----:B------:R-:W-:Y:S02]  /*14c0*/  ULDC.64 UR8, c[0x0][0xb10] ;  /* 0x0002c40000087ab9 */ /* 0x000fe40000000a00 */
[----:B------:R-:W-:Y:S01]  /*14d0*/  UISETP.NE.U32.AND UP1, UPT, UR8, URZ, UPT ;  /* 0x0000003f0800728c */ /* 0x000fe2000bf25070 */
[----:B------:R-:W-:-:S03]  /*14e0*/  PLOP3.LUT P0, PT, PT, PT, UP0, 0x80, 0x0 ;  /* 0x000000000000781c */ /* 0x000fc60003f0f008 */
[----:B------:R-:W-:-:S03]  /*14f0*/  UISETP.NE.AND.EX UP1, UPT, UR9, URZ, UPT, UP1 ;  /* 0x0000003f0900728c */ /* 0x000fc6000bf25310 */
[----:B------:R-:W-:Y:S02]  /*1500*/  @UP0 ULDC.64 UR8, c[0x0][0xb20] ;  /* 0x0002c80000080ab9 */ /* 0x000fe40000000a00 */
[----:B------:R-:W-:Y:S01]  /*1510*/  @UP0 UIMAD.WIDE UR8, UR6, 0x4, UR8 ;  /* 0x00000004060808a5 */ /* 0x000fe2000f8e0208 */
[----:B------:R-:W-:-:S05]  /*1520*/  PLOP3.LUT P2, PT, PT, PT, UP1, 0x80, 0x0 ;  /* 0x000000000000781c */ /* 0x000fca0003f4f018 */
[----:B------:R-:W-:Y:S01]  /*1530*/  @UP1 ULDC.64 UR10, c[0x0][0xb10] ;  /* 0x0002c400000a1ab9 */ /* 0x000fe20000000a00 */
[----:B01-34-:R-:W-:Y:S02]  /*1540*/  IMAD.U32 R2, RZ, RZ, UR8 ;  /* 0x00000008ff027e24 */ /* 0x01bfe4000f8e00ff */
[----:B------:R-:W-:Y:S01]  /*1550*/  IMAD.U32 R3, RZ, RZ, UR9 ;  /* 0x00000009ff037e24 */ /* 0x000fe2000f8e00ff */
[----:B------:R-:W-:-:S03]  /*1560*/  @UP1 UIMAD.WIDE UR8, UR6, 0x4, UR10 ;  /* 0x00000004060818a5 */ /* 0x000fc6000f8e020a */
[----:B------:R-:W-:Y:S01]  /*1570*/  ULDC.64 UR10, c[0x0][0xb18] ;  /* 0x0002c600000a7ab9 */ /* 0x000fe20000000a00 */
[----:B--2---:R-:W2:Y:S02]  /*1580*/  @P0 LDG.E R2, desc[UR40][R2.64] ;  /* 0x0000002802020981 */ /* 0x004ea4000c1e1900 */
[----:B------:R-:W-:Y:S02]  /*1590*/  IMAD.U32 R4, RZ, RZ, UR8 ;  /* 0x00000008ff047e24 */ /* 0x000fe4000f8e00ff */
[----:B------:R-:W-:Y:S01]  /*15a0*/  IMAD.U32 R5, RZ, RZ, UR9 ;  /* 0x00000009ff057e24 */ /* 0x000fe2000f8e00ff */
[----:B------:R-:W-:-:S04]  /*15b0*/  ULDC.64 UR8, c[0x0][0x418] ;  /* 0x0001060000087ab9 */ /* 0x000fc80000000a00 */
[----:B------:R-:W3:Y:S01]  /*15c0*/  @P2 LDG.E R4, desc[UR40][R4.64] ;  /* 0x0000002804042981 */ /* 0x000ee2000c1e1900 */
[----:B------:R-:W-:Y:S01]  /*15d0*/  UISETP.NE.U32.AND UP0, UPT, UR8, URZ, UPT ;  /* 0x0000003f0800728c */ /* 0x000fe2000bf05070 */
[----:B------:R-:W-:Y:S01]  /*15e0*/  ISETP.NE.U32.AND P1, PT, RZ, UR10, PT ;  /* 0x0000000aff007c0c */ /* 0x000fe2000bf25070 */
[----:B------:R-:W-:Y:S02]  /*15f0*/  ULOP3.LUT UR8, UR7, 0xff000000, URZ, 0xc0, !UPT ;  /* 0xff00000007087892 */ /* 0x000fe4000f8ec03f */
[----:B------:R-:W-:Y:S01]  /*1600*/  UISETP.NE.AND.EX UP0, UPT, UR9, URZ, UPT, UP0 ;  /* 0x0000003f0900728c */ /* 0x000fe2000bf05300 */
[----:B------:R-:W-:Y:S01]  /*1610*/  ISETP.NE.AND.EX P1, PT, RZ, UR11, PT, P1 ;  /* 0x0000000bff007c0c */ /* 0x000fe2000bf25310 */
[----:B------:R-:W-:Y:S01]  /*1620*/  USHF.R.U32.HI UR8, URZ, 0x8, UR8 ;  /* 0x000000083f087899 */ /* 0x000fe20008011608 */
[----:B------:R-:W-:Y:S01]  /*1630*/  ULDC UR9, c[0x0][0x424] ;  /* 0x0001090000097ab9 */ /* 0x000fe20000000800 */
[----:B------:R-:W-:Y:S01]  /*1640*/  UMOV UR4, URZ ;  /* 0x0000003f00047c82 */ /* 0x000fe20008000000 */
[----:B------:R-:W-:Y:S01]  /*1650*/  USEL UR9, UR9, 0x1, UP0 ;  /* 0x0000000109097887 */ /* 0x000fe20008000000 */
[----:B------:R-:W-:Y:S01]  /*1660*/  ULDC UR47, c[0x0][0x288] ;  /* 0x0000a200002f7ab9 */ /* 0x000fe20000000800 */
[----:B------:R-:W-:-:S02]  /*1670*/  ULEA.HI UR44, UR44, UR8, URZ, 0x10 ;  /* 0x000000082c2c7291 */ /* 0x000fc4000f8f803f */
[----:B------:R-:W-:Y:S02]  /*1680*/  UIMAD UR48, UR9, UR48, URZ ;  /* 0x00000030093072a4 */ /* 0x000fe4000f8e023f */
[----:B------:R-:W-:Y:S01]  /*1690*/  ULOP3.LUT UR37, UR7, 0xffff, URZ, 0xc0, !UPT ;  /* 0x0000ffff07257892 */ /* 0x000fe2000f8ec03f */
[----:B--2---:R-:W-:Y:S02]  /*16a0*/  @P0 R2UR UR4, R2 ;  /* 0x00000000020402ca */ /* 0x004fe400000e0000 */
        /* <DEDUP_REMOVED lines=15> */
.L_x_3207:
[----:B------:R-:W-:Y:S01]  /*17a0*/  UMOV UR38, UR6 ;  /* 0x0000000600267c82 */ /* 0x000fe20008000000 */
[----:B------:R-:W-:Y:S05]  /*17b0*/  @!P1 BRA `(.L_x_3208) ;  /* 0x00000000001c9947 */ /* 0x000fea0003800000 */
[----:B------:R-:W-:Y:S02]  /*17c0*/  ULDC.64 UR8, c[0x0][0xb18] ;  /* 0x0002c60000087ab9 */ /* 0x000fe40000000a00 */
[----:B------:R-:W-:-:S06]  /*17d0*/  UIMAD.WIDE UR6, UR6, 0x4, UR8 ;  /* 0x00000004060678a5 */ /* 0x000fcc000f8e0208 */
[----:B------:R-:W-:Y:S02]  /*17e0*/  IMAD.U32 R2, RZ, RZ, UR6 ;  /* 0x00000006ff027e24 */ /* 0x000fe4000f8e00ff */
[----:B------:R-:W-:-:S05]  /*17f0*/  IMAD.U32 R3, RZ, RZ, UR7 ;  /* 0x00000007ff037e24 */ /* 0x000fca000f8e00ff */
[----:B------:R-:W2:Y:S02]  /*1800*/  LDG.E R2, desc[UR40][R2.64] ;  /* 0x0000002802027981 */ /* 0x000ea4000c1e1900 */
[----:B--2---:R-:W-:Y:S01]  /*1810*/  R2UR UR48, R2 ;  /* 0x00000000023072ca */ /* 0x004fe200000e0000 */
[----:B------:R-:W-:-:S14]  /*1820*/  BRA `(.L_x_3209) ;  /* 0x0000000000347947 */ /* 0x000fdc0003800000 */
.L_x_3208:
        /* <DEDUP_REMOVED lines=13> */
.L_x_3209:
[----:B------:R-:W0:Y:S01]  /*1900*/  S2R R0, SR_TID.X ;  /* 0x0000000000007919 */ /* 0x000e220000002100 */
[----:B------:R-:W-:Y:S01]  /*1910*/  MOV R72, 0x400 ;  /* 0x0000040000487802 */ /* 0x000fe20000000f00 */
[----:B------:R-:W1:Y:S01]  /*1920*/  LDC R18, c[0x0][0xa80] ;  /* 0x0002a000ff127b82 */ /* 0x000e620000000800 */
[----:B------:R-:W-:Y:S01]  /*1930*/  IMAD.MOV.U32 R2, RZ, RZ, 0x3000 ;  /* 0x00003000ff027424 */ /* 0x000fe200078e00ff */
[----:B------:R-:W2:Y:S01]  /*1940*/  S2R R7, SR_CgaCtaId ;  /* 0x0000000000077919 */ /* 0x000ea20000008800 */
[----:B------:R-:W-:Y:S01]  /*1950*/  IMAD.U32 R3, RZ, RZ, UR36 ;  /* 0x00000024ff037e24 */ /* 0x000fe2000f8e00ff */
[----:B------:R-:W-:Y:S01]  /*1960*/  UIADD3 UR48, -UR4, UR48, URZ ;  /* 0x0000003004307290 */ /* 0x000fe2000fffe13f */
[----:B------:R-:W-:Y:S01]  /*1970*/  IMAD.MOV.U32 R12, RZ, RZ, 0x1 ;  /* 0x00000001ff0c7424 */ /* 0x000fe200078e00ff */
[----:B------:R-:W3:Y:S01]  /*1980*/  S2R R5, SR_SWINHI ;  /* 0x0000000000057919 */ /* 0x000ee20000002f00 */
[----:B------:R-:W-:Y:S01]  /*1990*/  IMAD.MOV.U32 R13, RZ, RZ, RZ ;  /* 0x000000ffff0d7224 */ /* 0x000fe200078e00ff */
[----:B------:R-:W-:Y:S01]  /*19a0*/  ULDC UR4, c[0x0][0x448] ;  /* 0x0001120000047ab9 */ /* 0x000fe20000000800 */
[----:B------:R-:W-:Y:S01]  /*19b0*/  IMAD.MOV.U32 R9, RZ, RZ, 0x100 ;  /* 0x00000100ff097424 */ /* 0x000fe200078e00ff */
[----:B------:R-:W-:Y:S01]  /*19c0*/  STL.64 [R1+0x18], R2 ;  /* 0x0000180201007387 */ /* 0x000fe20000100a00 */
[----:B------:R-:W-:Y:S01]  /*19d0*/  IMAD.MOV.U32 R10, RZ, RZ, 0x1 ;  /* 0x00000001ff0a7424 */ /* 0x000fe200078e00ff */
[----:B------:R-:W-:Y:S01]  /*19e0*/  UISETP.NE.AND UP0, UPT, UR4, 0x1, UPT ;  /* 0x000000010400788c */ /* 0x000fe2000bf05270 */
[----:B------:R-:W-:Y:S01]  /*19f0*/  IMAD.MOV.U32 R11, RZ, RZ, RZ ;  /* 0x000000ffff0b7224 */ /* 0x000fe200078e00ff */
[----:B------:R4:W-:Y:S01]  /*1a00*/  STL.64 [R1+0x60], R12 ;  /* 0x0000600c01007387 */ /* 0x0009e20000100a00 */
[----:B------:R-:W-:Y:S01]  /*1a10*/  IMAD.MOV.U32 R4, RZ, RZ, 0xc000 ;  /* 0x0000c000ff047424 */ /* 0x000fe200078e00ff */
[----:B------:R-:W-:-:S02]  /*1a20*/  USHF.L.U32 UR39, UR5, 0x7, URZ ;  /* 0x0000000705277899 */ /* 0x000fc4000800063f */
[----:B------:R-:W-:Y:S01]  /*1a30*/  IMAD.U32 R20, RZ, RZ, UR5 ;  /* 0x00000005ff147e24 */ /* 0x000fe2000f8e00ff */
[----:B------:R-:W-:Y:S01]  /*1a40*/  STL.128 [R1+0x230], RZ ;  /* 0x000230ff01007387 */ /* 0x000fe20000100c00 */
[----:B------:R-:W-:Y:S01]  /*1a50*/  ULDC.64 UR4, c[0x0][0xad8] ;  /* 0x0002b60000047ab9 */ /* 0x000fe20000000a00 */
[----:B------:R-:W-:Y:S02]  /*1a60*/  UIADD3 UR8, UR39, 0x7f, URZ ;  /* 0x0000007f27087890 */ /* 0x000fe4000fffe03f */
[----:B------:R-:W-:Y:S01]  /*1a70*/  UISETP.GE.AND UP1, UPT, UR5, 0x1, UPT ;  /* 0x000000010500788c */ /* 0x000fe2000bf26270 */
[----:B------:R-:W-:Y:S01]  /*1a80*/  STL [R1+0x70], R20 ;  /* 0x0000701401007387 */ /* 0x000fe20000100800 */
[----:B------:R-:W-:Y:S01]  /*1a90*/  @UP0 ULDC UR6, c[0x0][0x44c] ;  /* 0x0001130000060ab9 */ /* 0x000fe20000000800 */
[----:B------:R-:W-:Y:S01]  /*1aa0*/  @UP0 ULDC UR9, c[0x0][0x450] ;  /* 0x0001140000090ab9 */ /* 0x000fe20000000800 */
[----:B------:R-:W-:Y:S01]  /*1ab0*/  UIMAD.WIDE.U32 UR6, UR8, UR6, URZ ;  /* 0x00000006080672a5 */ /* 0x000fe2000f8e003f */
[----:B-1----:R-:W-:Y:S01]  /*1ac0*/  STL [R1+0x250], R18 ;  /* 0x0002501201007387 */ /* 0x002fe20000100800 */
[----:B------:R-:W-:Y:S01]  /*1ad0*/  UIADD3 UR42, UR48, 0x1, -UR47 ;  /* 0x00000001302a7890 */ /* 0x000fe2000fffe82f */
[----:B0-----:R-:W-:-:S02]  /*1ae0*/  LOP3.LUT R0, R0, 0x7f, RZ, 0xc0, !PT ;  /* 0x0000007f00007812 */ /* 0x001fc400078ec0ff */
[----:B------:R-:W-:Y:S01]  /*1af0*/  STL.128 [R1+0x240], RZ ;  /* 0x000240ff01007387 */ /* 0x000fe20000100c00 */
[----:B------:R-:W-:Y:S01]  /*1b00*/  @UP0 USHF.R.U32.HI UR8, URZ, UR9, UR7 ;  /* 0x000000093f080299 */ /* 0x000fe20008011607 */
[----:B--2---:R-:W-:Y:S01]  /*1b10*/  LEA R72, R7, R72, 0x18 ;  /* 0x0000004807487211 */ /* 0x004fe200078ec0ff */
[----:B------:R-:W-:Y:S01]  /*1b20*/  IMAD.MOV.U32 R7, RZ, RZ, 0x100 ;  /* 0x00000100ff077424 */ /* 0x000fe200078e00ff */
[----:B------:R-:W-:Y:S01]  /*1b30*/  ISETP.NE.AND P0, PT, R0, RZ, PT ;  /* 0x000000ff0000720c */ /* 0x000fe20003f05270 */
[----:B------:R-:W-:Y:S01]  /*1b40*/  STL.128 [R1+0x270], RZ ;  /* 0x000270ff01007387 */ /* 0x000fe20000100c00 */
[----:B------:R-:W-:Y:S02]  /*1b50*/  MOV R26, R72 ;  /* 0x00000048001a7202 */ /* 0x000fe40000000f00 */
[----:B---3--:R-:W-:Y:S01]  /*1b60*/  MOV R27, R5 ;  /* 0x00000005001b7202 */ /* 0x008fe20000000f00 */
[----:B------:R-:W-:Y:S01]  /*1b70*/  IMAD.U32 R5, RZ, RZ, UR36 ;  /* 0x00000024ff057e24 */ /* 0x000fe2000f8e00ff */
[----:B------:R-:W-:Y:S01]  /*1b80*/  SEL R8, RZ, 0x1, P0 ;  /* 0x00000001ff087807 */ /* 0x000fe20000000000 */
[----:B------:R-:W-:Y:S01]  /*1b90*/  STL.128 [R1+0x280], RZ ;  /* 0x000280ff01007387 */ /* 0x000fe20000100c00 */
[C---:B------:R-:W-:Y:S01]  /*1ba0*/  IADD3 R0, P2, R26.reuse, 0x32450, RZ ;  /* 0x000324501a007810 */ /* 0x040fe20007f5e0ff */
[----:B------:R-:W-:Y:S01]  /*1bb0*/  UIADD3 UR6, UR42, UR8, URZ ;  /* 0x000000082a067290 */ /* 0x000fe2000fffe03f */
[C---:B------:R-:W-:Y:S01]  /*1bc0*/  IADD3 R14, P3, R26.reuse, 0x32460, RZ ;  /* 0x000324601a0e7810 */ /* 0x040fe20007f7e0ff */
[----:B------:R-:W-:Y:S01]  /*1bd0*/  IMAD.MOV.U32 R6, RZ, RZ, R8 ;  /* 0x000000ffff067224 */ /* 0x000fe200078e0008 */
[----:B------:R0:W-:Y:S01]  /*1be0*/  STL.128 [R1+0x20], R8 ;  /* 0x0000200801007387 */ /* 0x0001e20000100c00 */
[C---:B----4-:R-:W-:Y:S01]  /*1bf0*/  IADD3 R12, P0, R26.reuse, 0x32430, RZ ;  /* 0x000324301a0c7810 */ /* 0x050fe20007f1e0ff */
[----:B------:R-:W-:Y:S01]  /*1c00*/  UIADD3 UR4, UR6, UR4, URZ ;  /* 0x0000000406047290 */ /* 0x000fe2000fffe03f */
[----:B------:R-:W-:Y:S01]  /*1c10*/  IADD3 R2, P1, R26, 0x32440, RZ ;  /* 0x000324401a027810 */ /* 0x000fe20007f3e0ff */
[--C-:B------:R-:W-:Y:S01]  /*1c20*/  IMAD.X R15, RZ, RZ, R27.reuse, P3 ;  /* 0x000000ffff0f7224 */ /* 0x100fe200018e061b */
[----:B------:R1:W-:Y:S01]  /*1c30*/  STL.128 [R1+0x50], R4 ;  /* 0x0000500401007387 */ /* 0x0003e20000100c00 */
[--C-:B------:R-:W-:Y:S01]  /*1c40*/  IMAD.X R13, RZ, RZ, R27.reuse, P0 ;  /* 0x000000ffff0d7224 */ /* 0x100fe200000e061b */
[----:B------:R-:W-:Y:S01]  /*1c50*/  PLOP3.LUT P3, PT, PT, PT, UP1, 0x80, 0x0 ;  /* 0x000000000000781c */ /* 0x000fe20003f6f018 */
[----:B------:R-:W-:Y:S01]  /*1c60*/  IMAD.X R3, RZ, RZ, R27, P1 ;  /* 0x000000ffff037224 */ /* 0x000fe200008e061b */
[----:B------:R2:W-:Y:S01]  /*1c70*/  STL.128 [R1+0x290], RZ ;  /* 0x000290ff01007387 */ /* 0x0005e20000100c00 */
[----:B------:R-:W-:-:S02]  /*1c80*/  IADD3 R35, P0, R16, 0x230, RZ ;  /* 0x0000023010237810 */ /* 0x000fc40007f1e0ff */
[C---:B------:R-:W-:Y:S01]  /*1c90*/  IADD3 R34, P1, R16.reuse, 0x270, RZ ;  /* 0x0000027010227810 */ /* 0x040fe20007f3e0ff */
[----:B------:R2:W-:Y:S02]  /*1ca0*/  STL.64 [R1+0x8], R12 ;  /* 0x0000080c01007387 */ /* 0x0005e40000100a00 */
[----:B------:R-:W-:Y:S02]  /*1cb0*/  IMAD.X R44, RZ, RZ, R17, P0 ;  /* 0x000000ffff2c7224 */ /* 0x000fe400000e0611 */
[----:B0-----:R-:W-:Y:S01]  /*1cc0*/  IMAD.X R9, RZ, RZ, R27, P2 ;  /* 0x000000ffff097224 */ /* 0x001fe200010e061b */
[----:B------:R2:W-:Y:S01]  /*1cd0*/  STL.64 [R1+0x10], R2 ;  /* 0x0000100201007387 */ /* 0x0005e20000100a00 */
[----:B------:R-:W-:Y:S01]  /*1ce0*/  IADD3 R42, P2, R16, 0x38, RZ ;  /* 0x00000038102a7810 */ /* 0x000fe20007f5e0ff */
[----:B------:R-:W-:Y:S02]  /*1cf0*/  IMAD.X R43, RZ, RZ, R17, P1 ;  /* 0x000000ffff2b7224 */ /* 0x000fe400008e0611 */
[----:B-1----:R-:W-:Y:S01]  /*1d00*/  IMAD.MOV.U32 R4, RZ, RZ, R0 ;  /* 0x000000ffff047224 */ /* 0x002fe200078e0000 */
[----:B------:R2:W-:Y:S01]  /*1d10*/  STL.64 [R1+0x30], R2 ;  /* 0x0000300201007387 */ /* 0x0005e20000100a00 */
[----:B------:R-:W-:-:S02]  /*1d20*/  IMAD.MOV.U32 R5, RZ, RZ, R9 ;  /* 0x000000ffff057224 */ /* 0x000fc400078e0009 */
[----:B------:R-:W-:Y:S01]  /*1d30*/  IMAD.MOV.U32 R6, RZ, RZ, R14 ;  /* 0x000000ffff067224 */ /* 0x000fe200078e000e */
[----:B------:R2:W-:Y:S01]  /*1d40*/  STL.128 [R1+0x2a0], RZ ;  /* 0x0002a0ff01007387 */ /* 0x0005e20000100c00 */
[----:B------:R-:W-:Y:S02]  /*1d50*/  IMAD.MOV.U32 R7, RZ, RZ, R15 ;  /* 0x000000ffff077224 */ /* 0x000fe400078e000f */
[----:B------:R-:W-:Y:S01]  /*1d60*/  IMAD.X R57, RZ, RZ, R17, P2 ;  /* 0x000000ffff397224 */ /* 0x000fe200010e0611 */
[----:B------:R2:W-:Y:S04]  /*1d70*/  STL.128 [R1+0x2b0], RZ ;  /* 0x0002b0ff01007387 */ /* 0x0005e80000100c00 */
[----:B------:R2:W-:Y:S04]  /*1d80*/  STL.128 [R1+0x40], R4 ;  /* 0x0000400401007387 */ /* 0x0005e80000100c00 */
[----:B------:R2:W-:Y:S04]  /*1d90*/  STL.64 [R1+0x68], R6 ;  /* 0x0000680601007387 */ /* 0x0005e80000100a00 */
[----:B------:R2:W-:Y:S04]  /*1da0*/  STL.128 [R1+0x2c0], RZ ;  /* 0x0002c0ff01007387 */ /* 0x0005e80000100c00 */
        /* <DEDUP_REMOVED lines=26> */
[----:B------:R2:W-:Y:S04]  /*1f50*/  STL.64 [R1], RZ ;  /* 0x000000ff01007387 */ /* 0x0005e80000100a00 */
[----:B------:R2:W-:Y:S01]  /*1f60*/  STL.64 [R1+0x38], RZ ;  /* 0x000038ff01007387 */ /* 0x0005e20000100a00 */
        /* <DEDUP_REMOVED lines=11> */
.L_x_3211:
[----:B------:R-:W-:-:S11]  /*2020*/  UISETP.NE.AND UP1, UPT, UR5, 0x1, UPT ;  /* 0x000000010500788c */ /* 0x000fd6000bf25270 */
[----:B------:R-:W-:Y:S02]  /*2030*/  @UP1 ULDC.64 UR10, c[0x0][0xae0] ;  /* 0x0002b800000a1ab9 */ /* 0x000fe40000000a00 */
[----:B------:R-:W-:-:S04]  /*2040*/  UIMAD.WIDE.U32 UR6, UR8, UR10, URZ ;  /* 0x0000000a080672a5 */ /* 0x000fc8000f8e003f */
[----:B------:R-:W-:-:S12]  /*2050*/  @UP1 USHF.R.U32.HI UR8, URZ, UR11, UR7 ;  /* 0x0000000b3f081299 */ /* 0x000fd80008011607 */
.L_x_3212:
[----:B------:R-:W-:-:S04]  /*2060*/  UIMAD UR8, UR8, UR5, UR5 ;  /* 0x00000005080872a4 */ /* 0x000fc8000f8e0205 */
[----:B------:R-:W-:-:S04]  /*2070*/  UISETP.LT.AND UP1, UPT, UR4, UR8, UPT ;  /* 0x000000080400728c */ /* 0x000fc8000bf21270 */
[----:B------:R-:W-:-:S12]  /*2080*/  USEL UR4, UR4, UR8, UP1 ;  /* 0x0000000804047287 */ /* 0x000fd80008800000 */
.L_x_3210:
[----:B------:R-:W-:Y:S02]  /*2090*/  UIADD3 UR6, UR48, 0x5f, URZ ;  /* 0x0000005f30067890 */ /* 0x000fe4000fffe03f */
[----:B------:R-:W-:Y:S02]  /*20a0*/  UIADD3 UR8, UR4, 0x5f, URZ ;  /* 0x0000005f04087890 */ /* 0x000fe4000fffe03f */
[----:B------:R-:W-:Y:S02]  /*20b0*/  UIMAD.WIDE UR6, UR6, 0x2aaaaaab, URZ ;  /* 0x2aaaaaab060678a5 */ /* 0x000fe4000f8e023f */
[----:B------:R-:W-:Y:S01]  /*20c0*/  UIMAD.WIDE UR8, UR8, 0x2aaaaaab, URZ ;  /* 0x2aaaaaab080878a5 */ /* 0x000fe2000f8e023f */
[----:B------:R-:W-:Y:S01]  /*20d0*/  @UP0 ULDC UR10, c[0x0][0x44c] ;  /* 0x00011300000a0ab9 */ /* 0x000fe20000000800 */
[----:B------:R-:W-:Y:S02]  /*20e0*/  USHF.R.U32.HI UR4, URZ, 0x1f, UR7 ;  /* 0x0000001f3f047899 */ /* 0x000fe40008011607 */
[----:B------:R-:W-:-:S02]  /*20f0*/  UIMAD.WIDE.U32 UR10, UR39, UR10, URZ ;  /* 0x0000000a270a72a5 */ /* 0x000fc4000f8e003f */
[----:B------:R-:W-:Y:S01]  /*2100*/  USHF.R.U32.HI UR6, URZ, 0x1f, UR9 ;  /* 0x0000001f3f067899 */ /* 0x000fe20008011609 */
[----:B------:R-:W-:Y:S01]  /*2110*/  @UP0 ULDC UR13, c[0x0][0x450] ;  /* 0x00011400000d0ab9 */ /* 0x000fe20000000800 */
[----:B------:R-:W-:Y:S01]  /*2120*/  UMOV UR12, UR39 ;  /* 0x00000027000c7c82 */ /* 0x000fe20008000000 */
[----:B------:R-:W-:Y:S02]  /*2130*/  UIADD3 UR46, UR48, -UR47, URZ ;  /* 0x8000002f302e7290 */ /* 0x000fe4000fffe03f */
[----:B------:R-:W-:Y:S02]  /*2140*/  @UP0 USHF.R.U32.HI UR12, URZ, UR13, UR11 ;  /* 0x0000000d3f0c0299 */ /* 0x000fe4000801160b */
[----:B------:R-:W-:Y:S02]  /*2150*/  ULEA.HI.SX32 UR4, UR7, UR4, 0x1c ;  /* 0x0000000407047291 */ /* 0x000fe4000f8fe23f */
[----:B------:R-:W-:Y:S02]  /*2160*/  ULEA.HI.SX32 UR6, UR9, UR6, 0x1c ;  /* 0x0000000609067291 */ /* 0x000fe4000f8fe23f */
[----:B------:R-:W-:-:S02]  /*2170*/  UIADD3 UR7, UR46, UR12, URZ ;  /* 0x0000000c2e077290 */ /* 0x000fc4000fffe03f */
        /* <DEDUP_REMOVED lines=15> */
.L_x_3214:
[----:B------:R-:W-:-:S11]  /*2270*/  UISETP.NE.AND UP0, UPT, UR5, 0x1, UPT ;  /* 0x000000010500788c */ /* 0x000fd6000bf05270 */
[----:B------:R-:W-:Y:S02]  /*2280*/  @UP0 ULDC.64 UR12, c[0x0][0xae0] ;  /* 0x0002b800000c0ab9 */ /* 0x000fe40000000a00 */
[----:B------:R-:W-:-:S04]  /*2290*/  UIMAD.WIDE.U32 UR8, UR7, UR12, URZ ;  /* 0x0000000c070872a5 */ /* 0x000fc8000f8e003f */
[----:B------:R-:W-:-:S12]  /*22a0*/  @UP0 USHF.R.U32.HI UR7, URZ, UR13, UR9 ;  /* 0x0000000d3f070299 */ /* 0x000fd80008011609 */
.L_x_3215:
[----:B------:R-:W-:-:S04]  /*22b0*/  UIMAD UR5, UR7, UR5, URZ ;  /* 0x00000005070572a4 */ /* 0x000fc8000f8e023f */
[----:B------:R-:W-:-:S04]  /*22c0*/  UISETP.LT.AND UP0, UPT, UR10, UR5, UPT ;  /* 0x000000050a00728c */ /* 0x000fc8000bf01270 */
[----:B------:R-:W-:-:S12]  /*22d0*/  USEL UR10, UR10, UR5, !UP0 ;  /* 0x000000050a0a7287 */ /* 0x000fd8000c000000 */
.L_x_3213:
[----:B------:R-:W-:Y:S02]  /*22e0*/  UIMAD.WIDE UR4, UR10, 0x2aaaaaab, URZ ;  /* 0x2aaaaaab0a0478a5 */ /* 0x000fe4000f8e023f */
[----:B------:R-:W-:Y:S02]  /*22f0*/  ULOP3.LUT UR43, UR44, 0xff, URZ, 0xc0, !UPT ;  /* 0x000000ff2c2b7892 */ /* 0x000fe4000f8ec03f */
[----:B------:R-:W-:Y:S02]  /*2300*/  USHF.R.U32.HI UR4, URZ, 0x1f, UR5 ;  /* 0x0000001f3f047899 */ /* 0x000fe40008011605 */
[----:B------:R-:W-:Y:S02]  /*2310*/  USHF.R.U32.HI UR44, URZ, 0x10, UR44 ;  /* 0x000000103f2c7899 */ /* 0x000fe4000801162c */
[----:B------:R-:W-:-:S04]  /*2320*/  ULEA.HI.SX32 UR4, UR5, UR4, 0x1c ;  /* 0x0000000405047291 */ /* 0x000fc8000f8fe23f */
[----:B------:R-:W-:-:S04]  /*2330*/  UISETP.LT.AND UP0, UPT, URZ, UR4, UPT ;  /* 0x000000043f00728c */ /* 0x000fc8000bf01270 */
[----:B------:R-:W-:-:S03]  /*2340*/  USEL UR45, URZ, UR4, !UP0 ;  /* 0x000000043f2d7287 */ /* 0x000fc6000c000000 */
[----:B------:R-:W-:Y:S01]  /*2350*/  UMOV UR4, URZ ;  /* 0x0000003f00047c82 */ /* 0x000fe20008000000 */
[----:B------:R-:W-:-:S06]  /*2360*/  UISETP.GT.AND UP0, UPT, UR6, UR45, UPT ;  /* 0x0000002d0600728c */ /* 0x000fcc000bf04270 */
[----:B------:R-:W-:-:S13]  /*2370*/  PLOP3.LUT P0, PT, PT, PT, UP0, 0x80, 0x0 ;  /* 0x000000000000781c */ /* 0x000fda0003f0f008 */
[----:B------:R-:W-:Y:S05]  /*2380*/  @!P0 BRA `(.L_x_3216) ;  /* 0x0000000000948947 */ /* 0x000fea0003800000 */
[----:B------:R-:W-:Y:S01]  /*2390*/  UISETP.NE.AND UP0, UPT, UR44, URZ, UPT ;  /* 0x0000003f2c00728c */ /* 0x000fe2000bf05270 */
[----:B------:R-:W-:-:S03]  /*23a0*/  ULDC UR4, c[0x0][0xae8] ;  /* 0x0002ba0000047ab9 */ /* 0x000fc60000000800 */
[----:B------:R-:W-:-:S04]  /*23b0*/  USEL UR10, UR44, UR4, UP0 ;  /* 0x000000042c0a7287 */ /* 0x000fc80008000000 */
[----:B------:R-:W-:Y:S02]  /*23c0*/  UIADD3 UR4, UR10, -0x1, UR6 ;  /* 0xffffffff0a047890 */ /* 0x000fe4000fffe006 */
[----:B--2---:R-:W-:Y:S02]  /*23d0*/  IMAD.U32 R3, RZ, RZ, UR10 ;  /* 0x0000000aff037e24 */ /* 0x004fe4000f8e00ff */
[----:B------:R-:W-:-:S03]  /*23e0*/  UIADD3 UR7, -UR45, UR4, URZ ;  /* 0x000000042d077290 */ /* 0x000fc6000fffe13f */
[-C--:B------:R-:W-:Y:S01]  /*23f0*/  IABS R0, R3.reuse ;  /* 0x0000000300007213 */ /* 0x080fe20000000000 */
[----:B------:R-:W-:Y:S01]  /*2400*/  UMOV UR4, URZ ;  /* 0x0000003f00047c82 */ /* 0x000fe20008000000 */
[----:B------:R-:W-:Y:S01]  /*2410*/  IABS R5, R3 ;  /* 0x0000000300057213 */ /* 0x000fe20000000000 */
[----:B------:R-:W-:Y:S01]  /*2420*/  IMAD.U32 R4, RZ, RZ, UR7 ;  /* 0x00000007ff047e24 */ /* 0x000fe2000f8e00ff */
[----:B------:R-:W-:Y:S01]  /*2430*/  R2UR UR11, R0 ;  /* 0x00000000000b72ca */ /* 0x000fe200000e0000 */
[----:B------:R-:W-:-:S03]  /*2440*/  ULOP3.LUT UR7, UR7, UR10, URZ, 0x3c, !UPT ;  /* 0x0000000a07077292 */ /* 0x000fc6000f8e3c3f */
[----:B------:R-:W-:-:S05]  /*2450*/  IABS R4, R4 ;  /* 0x0000000400047213 */ /* 0x000fca0000000000 */
[----:B------:R-:W-:-:S04]  /*2460*/  IMAD.MOV.U32 R3, RZ, RZ, R4 ;  /* 0x000000ffff037224 */ /* 0x000fc800078e0004 */
[----:B------:R-:W0:Y:S01]  /*2470*/  I2F.RP R0, UR11 ;  /* 0x0000000b00007d06 */ /* 0x000e220008209400 */
[----:B------:R-:W-:-:S07]  /*2480*/  R2UR UR9, R3 ;  /* 0x00000000030972ca */ /* 0x000fce00000e0000 */
        /* <DEDUP_REMOVED lines=21> */
.L_x_3216:
[----:B------:R-:W-:Y:S01]  /*25e0*/  UIMAD UR45, UR43, UR4, UR45 ;  /* 0x000000042b2d72a4 */ /* 0x000fe2000f8e022d */
[----:B------:R-:W-:Y:S01]  /*25f0*/  IMAD.U32 R0, RZ, RZ, UR6 ;  /* 0x00000006ff007e24 */ /* 0x000fe2000f8e00ff */
[----:B------:R-:W-:Y:S01]  /*2600*/  PLOP3.LUT P0, PT, PT, PT, PT, 0x80, 0x0 ;  /* 0x000000000000781c */ /* 0x000fe20003f0f070 */
[----:B--2---:R-:W-:-:S05]  /*2610*/  IMAD.U32 R3, RZ, RZ, UR4 ;  /* 0x00000004ff037e24 */ /* 0x004fca000f8e00ff */
[----:B------:R-:W-:-:S04]  /*2620*/  VIADDMNMX R0, R3, UR45, R0, PT ;  /* 0x0000002d03007c46 */ /* 0x000fc8000b800100 */
[----:B------:R-:W-:-:S13]  /*2630*/  R2UR UR49, R0 ;  /* 0x00000000003172ca */ /* 0x000fda00000e0000 */
[----:B------:R-:W-:-:S06]  /*2640*/  UISETP.GT.AND UP0, UPT, UR49, UR45, UPT ;  /* 0x0000002d3100728c */ /* 0x000fcc000bf04270 */
[----:B------:R-:W-:-:S13]  /*2650*/  PLOP3.LUT P1, PT, PT, PT, UP0, 0x80, 0x0 ;  /* 0x000000000000781c */ /* 0x000fda0003f2f008 */
[----:B------:R-:W-:Y:S05]  /*2660*/  @!P1 BRA `(.L_x_3217) ;  /* 0x000001dc00ec9947 */ /* 0x000fea0003800000 */
[----:B------:R-:W2:Y:S01]  /*2670*/  LDL R2, [R1+0x4d4] ;  /* 0x0004d40001027983 */ /* 0x000ea20000100800 */
[----:B------:R-:W-:Y:S01]  /*2680*/  VIADD R8, R72, 0x400 ;  /* 0x0000040048087836 */ /* 0x000fe20000000000 */
[----:B------:R-:W-:Y:S01]  /*2690*/  IADD3 R32, P5, R16, 0xa8, RZ ;  /* 0x000000a810207810 */ /* 0x000fe20007fbe0ff */
[----:B------:R-:W-:Y:S01]  /*26a0*/  IMAD.MOV.U32 R4, RZ, RZ, 0x1 ;  /* 0x00000001ff047424 */ /* 0x000fe200078e00ff */
[----:B------:R-:W-:Y:S01]  /*26b0*/  STL.64 [R1+0x78], RZ ;  /* 0x000078ff01007387 */ /* 0x000fe20000100a00 */
[----:B------:R-:W-:Y:S01]  /*26c0*/  IMAD.MOV.U32 R5, RZ, RZ, RZ ;  /* 0x000000ffff057224 */ /* 0x000fe200078e00ff */
[----:B------:R-:W-:Y:S01]  /*26d0*/  SHF.R.U32.HI R8, RZ, 0x4, R8 ;  /* 0x00000004ff087819 */ /* 0x000fe20000011608 */
[----:B------:R-:W-:Y:S01]  /*26e0*/  IMAD.MOV.U32 R6, RZ, RZ, 0x1 ;  /* 0x00000001ff067424 */ /* 0x000fe200078e00ff */
[----:B------:R-:W-:Y:S01]  /*26f0*/  STL.128 [R1+0xb0], RZ ;  /* 0x0000b0ff01007387 */ /* 0x000fe20000100c00 */
[----:B------:R-:W-:Y:S01]  /*2700*/  IMAD.MOV.U32 R7, RZ, RZ, RZ ;  /* 0x000000ffff077224 */ /* 0x000fe200078e00ff */
[----:B------:R-:W-:Y:S01]  /*2710*/  LOP3.LUT R8, R8, 0x3fff, RZ, 0xc0, !PT ;  /* 0x00003fff08087812 */ /* 0x000fe200078ec0ff */
[----:B------:R-:W-:Y:S01]  /*2720*/  IMAD.MOV.U32 R10, RZ, RZ, 0x1 ;  /* 0x00000001ff0a7424 */ /* 0x000fe200078e00ff */
[----:B------:R-:W-:Y:S01]  /*2730*/  STL.128 [R1+0xc0], RZ ;  /* 0x0000c0ff01007387 */ /* 0x000fe20000100c00 */
[----:B------:R-:W-:Y:S01]  /*2740*/  IMAD.MOV.U32 R11, RZ, RZ, RZ ;  /* 0x000000ffff0b7224 */ /* 0x000fe200078e00ff */
[C---:B------:R-:W-:Y:S01]  /*2750*/  IADD3 R18, P6, R16.reuse, 0x78, RZ ;  /* 0x0000007810127810 */ /* 0x040fe20007fde0ff */
[----:B------:R-:W-:Y:S01]  /*2760*/  IMAD.X R33, RZ, RZ, R17, P5 ;  /* 0x000000ffff217224 */ /* 0x000fe200028e0611 */
[----:B------:R0:W-:Y:S01]  /*2770*/  STL.128 [R1+0x80], R4 ;  /* 0x0000800401007387 */ /* 0x0001e20000100c00 */
[----:B------:R-:W-:-:S02]  /*2780*/  IADD3 R41, P1, R16, 0x80, RZ ;  /* 0x0000008010297810 */ /* 0x000fc40007f3e0ff */
[C---:B------:R-:W-:Y:S01]  /*2790*/  IADD3 R40, P2, R16.reuse, 0x88, RZ ;  /* 0x0000008810287810 */ /* 0x040fe20007f5e0ff */
[----:B------:R-:W-:Y:S01]  /*27a0*/  STL.64 [R1+0x90], R10 ;  /* 0x0000900a01007387 */ /* 0x000fe20000100a00 */
[--C-:B------:R-:W-:Y:S01]  /*27b0*/  IMAD.X R19, RZ, RZ, R17.reuse, P6 ;  /* 0x000000ffff137224 */ /* 0x100fe200030e0611 */
[C---:B------:R-:W-:Y:S01]  /*27c0*/  IADD3 R39, P3, R16.reuse, 0x90, RZ ;  /* 0x0000009010277810 */ /* 0x040fe20007f7e0ff */
[--C-:B------:R-:W-:Y:S01]  /*27d0*/  IMAD.X R54, RZ, RZ, R17.reuse, P1 ;  /* 0x000000ffff367224 */ /* 0x100fe200008e0611 */
[----:B------:R-:W-:Y:S01]  /*27e0*/  STL.128 [R1+0xd0], RZ ;  /* 0x0000d0ff01007387 */ /* 0x000fe20000100c00 */
[--C-:B------:R-:W-:Y:S01]  /*27f0*/  IMAD.X R55, RZ, RZ, R17.reuse, P2 ;  /* 0x000000ffff377224 */ /* 0x100fe200010e0611 */
[C---:B------:R-:W-:Y:S01]  /*2800*/  IADD3 R38, P4, R16.reuse, 0x98, RZ ;  /* 0x0000009810267810 */ /* 0x040fe20007f9e0ff */
[----:B------:R-:W-:Y:S01]  /*2810*/  IMAD.X R52, RZ, RZ, R17, P3 ;  /* 0x000000ffff347224 */ /* 0x000fe200018e0611 */
[----:B------:R-:W-:Y:S01]  /*2820*/  STL.128 [R1+0xe0], RZ ;  /* 0x0000e0ff01007387 */ /* 0x000fe20000100c00 */
[----:B------:R-:W-:-:S02]  /*2830*/  IADD3 R37, P5, R16, 0xa0, RZ ;  /* 0x000000a010257810 */ /* 0x000fc40007fbe0ff */
[----:B------:R-:W-:Y:S01]  /*2840*/  IADD3 R36, P6, R16, 0xb0, RZ ;  /* 0x000000b010247810 */ /* 0x000fe20007fde0ff */
[----:B0-----:R-:W-:Y:S01]  /*2850*/  IMAD.MOV.U32 R5, RZ, RZ, 0x40000040 ;  /* 0x40000040ff057424 */ /* 0x001fe200078e00ff */
[C---:B------:R-:W-:Y:S01]  /*2860*/  LOP3.LUT R6, R8.reuse, 0x3000000, RZ, 0xfc, !PT ;  /* 0x0300000008067812 */ /* 0x040fe200078efcff */
[----:B------:R-:W-:Y:S01]  /*2870*/  IMAD.MOV.U32 R7, RZ, RZ, 0x40000040 ;  /* 0x40000040ff077424 */ /* 0x000fe200078e00ff */
[----:B------:R-:W-:Y:S01]  /*2880*/  LOP3.LUT R8, R8, 0x10000, RZ, 0xfc, !PT ;  /* 0x0001000008087812 */ /* 0x000fe200078efcff */
[----:B------:R-:W-:Y:S01]  /*2890*/  STL.128 [R1+0xf0], RZ ;  /* 0x0000f0ff01007387 */ /* 0x000fe20000100c00 */
[C---:B------:R-:W-:Y:S01]  /*28a0*/  IADD3 R48, P1, R16.reuse, 0x110, RZ ;  /* 0x0000011010307810 */ /* 0x040fe20007f3e0ff */
[--C-:B------:R-:W-:Y:S01]  /*28b0*/  IMAD.X R53, RZ, RZ, R17.reuse, P4 ;  /* 0x000000ffff357224 */ /* 0x100fe200020e0611 */
[----:B------:R-:W-:Y:S01]  /*28c0*/  IADD3 R46, P2, R16, 0x118, RZ ;  /* 0x00000118102e7810 */ /* 0x000fe20007f5e0ff */
[----:B------:R-:W-:Y:S01]  /*28d0*/  STL.128 [R1+0x100], RZ ;  /* 0x000100ff01007387 */ /* 0x000fe20000100c00 */
[----:B------:R-:W-:-:S02]  /*28e0*/  IMAD.X R50, RZ, RZ, R17, P5 ;  /* 0x000000ffff327224 */ /* 0x000fc400028e0611 */
[--C-:B------:R-:W-:Y:S02]  /*28f0*/  IMAD.X R51, RZ, RZ, R17.reuse, P6 ;  /* 0x000000ffff337224 */ /* 0x100fe400030e0611 */
[--C-:B------:R-:W-:Y:S02]  /*2900*/  IMAD.X R49, RZ, RZ, R17.reuse, P1 ;  /* 0x000000ffff317224 */ /* 0x100fe400008e0611 */
[----:B------:R-:W-:Y:S01]  /*2910*/  IMAD.X R47, RZ, RZ, R17, P2 ;  /* 0x000000ffff2f7224 */ /* 0x000fe200010e0611 */
[----:B--2---:R-:W0:Y:S02]  /*2920*/  SHFL.IDX PT, R0, R2, RZ, 0x1f ;  /* 0x00001fff02007589 */ /* 0x004e2400000e0000 */
[----:B0-----:R-:W-:-:S04]  /*2930*/  LEA.HI R2, R0, R0, RZ, 0x1 ;  /* 0x0000000000027211 */ /* 0x001fc800078f08ff */
[----:B------:R-:W-:Y:S01]  /*2940*/  LOP3.LUT R3, R2, 0x7fffe, RZ, 0xc0, !PT ;  /* 0x0007fffe02037812 */ /* 0x000fe200078ec0ff */
[----:B------:R-:W-:-:S04]  /*2950*/  VIADD R2, R72, 0x1c400 ;  /* 0x0001c40048027836 */ /* 0x000fc80000000000 */
[----:B------:R-:W-:Y:S01]  /*2960*/  IMAD.IADD R0, R0, 0x1, -R3 ;  /* 0x0000000100007824 */ /* 0x000fe200078e0a03 */
[----:B------:R-:W-:Y:S01]  /*2970*/  SHF.R.U32.HI R2, RZ, 0x4, R2 ;  /* 0x00000004ff027819 */ /* 0x000fe20000011602 */
[----:B------:R-:W-:-:S03]  /*2980*/  VIADD R3, R72, 0x18400 ;  /* 0x0001840048037836 */ /* 0x000fc60000000000 */
[----:B------:R-:W-:Y:S01]  /*2990*/  LOP3.LUT R2, R2, 0x3fff, RZ, 0xc0, !PT ;  /* 0x00003fff02027812 */ /* 0x000fe200078ec0ff */
[----:B------:R-:W-:Y:S01]  /*29a0*/  IMAD R0, R0, 0x2000, R3 ;  /* 0x0000200000007824 */ /* 0x000fe200078e0203 */
[----:B------:R-:W-:Y:S02]  /*29b0*/  LOP3.LUT P0, RZ, R3, 0x1bf, RZ, 0xc0, !PT ;  /* 0x000001bf03ff7812 */ /* 0x000fe4000780c0ff */
[----:B------:R-:W-:Y:S01]  /*29c0*/  LOP3.LUT R4, R2, 0x10000, RZ, 0xfc, !PT ;  /* 0x0001000002047812 */ /* 0x000fe200078efcff */
[----:B------:R-:W-:Y:S01]  /*29d0*/  VIADD R3, R0, 0xa000 ;  /* 0x0000a00000037836 */ /* 0x000fe20000000000 */
[----:B------:R-:W-:-:S03]  /*29e0*/  SHF.R.U32.HI R0, RZ, 0x4, R0 ;  /* 0x00000004ff007819 */ /* 0x000fc60000011600 */
[----:B------:R0:W-:Y:S01]  /*29f0*/  STL.128 [R1+0xa0], R4 ;  /* 0x0000a00401007387 */ /* 0x0001e20000100c00 */
[----:B------:R-:W-:Y:S02]  /*2a00*/  SHF.R.U32.HI R3, RZ, 0x4, R3 ;  /* 0x00000004ff037819 */ /* 0x000fe40000011603 */
[----:B------:R-:W-:Y:S02]  /*2a10*/  LOP3.LUT R0, R0, 0x3fff, RZ, 0xc0, !PT ;  /* 0x00003fff00007812 */ /* 0x000fe400078ec0ff */
[----:B------:R-:W-:Y:S02]  /*2a20*/  LOP3.LUT R3, R3, 0x3fff, RZ, 0xc0, !PT ;  /* 0x00003fff03037812 */ /* 0x000fe400078ec0ff */
[----:B------:R-:W-:Y:S02]  /*2a30*/  LOP3.LUT R2, R0, 0x10000, RZ, 0xfc, !PT ;  /* 0x0001000000027812 */ /* 0x000fe400078efcff */
[----:B------:R-:W-:Y:S01]  /*2a40*/  LOP3.LUT R0, R3, 0x10000, RZ, 0xfc, !PT ;  /* 0x0001000003007812 */ /* 0x000fe200078efcff */
[----:B------:R-:W-:-:S05]  /*2a50*/  IMAD.MOV.U32 R3, RZ, RZ, 0x40000040 ;  /* 0x40000040ff037424 */ /* 0x000fca00078e00ff */
[----:B------:R1:W-:Y:S01]  /*2a60*/  STL.64 [R1+0x98], R2 ;  /* 0x0000980201007387 */ /* 0x0003e20000100a00 */
[----:B0-----:R-:W-:Y:S02]  /*2a70*/  IMAD.MOV.U32 R6, RZ, RZ, R8 ;  /* 0x000000ffff067224 */ /* 0x001fe400078e0008 */
[----:B------:R-:W-:-:S05]  /*2a80*/  IMAD.MOV.U32 R4, RZ, RZ, R0 ;  /* 0x000000ffff047224 */ /* 0x000fca00078e0000 */
[----:B------:R1:W-:Y:S01]  /*2a90*/  STL.128 [R1+0x110], R4 ;  /* 0x0001100401007387 */ /* 0x0003e20000100c00 */
[----:B------:R-:W-:Y:S05]  /*2aa0*/  @!P0 BRA `(.L_x_3218) ;  /* 0x0000000000408947 */ /* 0x000fea0003800000 */
[----:B-1----:R-:W-:Y:S01]  /*2ab0*/  MOV R2, 0x0 ;  /* 0x0000000000027802 */ /* 0x002fe20000000f00 */
        /* <DEDUP_REMOVED lines=15> */
.L_x_3218:
[----:B------:R-:W2:Y:S01]  /*2bb0*/  LDL R45, [R1+0x224] ;  /* 0x00022400012d7983 */ /* 0x000ea20000100800 */
[----:B------:R-:W0:Y:S01]  /*2bc0*/  LDC.64 R10, c[0x0][0xad0] ;  /* 0x0002b400ff0a7b82 */ /* 0x000e220000000a00 */
[C---:B------:R-:W-:Y:S01]  /*2bd0*/  IADD3 R24, P0, R16.reuse, 0x120, RZ ;  /* 0x0000012010187810 */ /* 0x040fe20007f1e0ff */
[----:B------:R-:W-:Y:S01]  /*2be0*/  IMAD.U32 R13, RZ, RZ, UR48 ;  /* 0x00000030ff0d7e24 */ /* 0x000fe2000f8e00ff */
[----:B------:R-:W3:Y:S01]  /*2bf0*/  S2R R56, SR_TID.X ;  /* 0x0000000000387919 */ /* 0x000ee20000002100 */
[----:B------:R-:W-:Y:S01]  /*2c00*/  IMAD.U32 R12, RZ, RZ, UR47 ;  /* 0x0000002fff0c7e24 */ /* 0x000fe2000f8e00ff */
[----:B------:R-:W-:Y:S01]  /*2c10*/  BSSY B0, `(.L_x_3219) ;  /* 0x000001f000007945 */ /* 0x000fe20003800000 */
[--C-:B------:R-:W-:Y:S01]  /*2c20*/  IMAD.X R25, RZ, RZ, R17.reuse, P0 ;  /* 0x000000ffff197224 */ /* 0x100fe200000e0611 */
[----:B------:R-:W-:Y:S01]  /*2c30*/  IADD3 R20, P0, R16, 0x16c, RZ ;  /* 0x0000016c10147810 */ /* 0x000fe20007f1e0ff */
[----:B------:R-:W4:Y:S01]  /*2c40*/  LDC.64 R8, c[0x0][0xad8] ;  /* 0x0002b600ff087b82 */ /* 0x000f220000000a00 */
[----:B------:R-:W-:Y:S01]  /*2c50*/  IMAD.MOV.U32 R28, RZ, RZ, RZ ;  /* 0x000000ffff1c7224 */ /* 0x000fe200078e00ff */
[----:B------:R0:W-:Y:S02]  /*2c60*/  STL.64 [R1+0x130], R18 ;  /* 0x0001301201007387 */ /* 0x0001e40000100a00 */
[----:B------:R-:W-:-:S02]  /*2c70*/  IMAD.X R21, RZ, RZ, R17, P0 ;  /* 0x000000ffff157224 */ /* 0x000fc400000e0611 */
[----:B------:R0:W-:Y:S02]  /*2c80*/  STL.64 [R1+0x128], R24 ;  /* 0x0001281801007387 */ /* 0x0001e40000100a00 */
[----:B-1----:R-:W1:Y:S02]  /*2c90*/  LDC.64 R2, c[0x0][0xae0] ;  /* 0x0002b800ff027b82 */ /* 0x002e640000000a00 */
[----:B------:R0:W-:Y:S04]  /*2ca0*/  STL.64 [R1+0x170], R20 ;  /* 0x0001701401007387 */ /* 0x0001e80000100a00 */
[----:B------:R0:W-:Y:S02]  /*2cb0*/  STL.64 [R1+0x120], R178 ;  /* 0x000120b201007387 */ /* 0x0001e40000100a00 */
[----:B------:R-:W5:Y:S01]  /*2cc0*/  LDC R6, c[0x0][0x450] ;  /* 0x00011400ff067b82 */ /* 0x000f620000000800 */
[----:B0-----:R-:W-:Y:S01]  /*2cd0*/  IMAD.MOV.U32 R14, RZ, RZ, R11 ;  /* 0x000000ffff0e7224 */ /* 0x001fe200078e000b */
[----:B------:R0:W-:Y:S01]  /*2ce0*/  STL.U8 [R1+0x138], RZ ;  /* 0x000138ff01007387 */ /* 0x0001e20000100000 */
[----:B------:R-:W-:-:S05]  /*2cf0*/  IMAD.MOV.U32 R7, RZ, RZ, R10 ;  /* 0x000000ffff077224 */ /* 0x000fca00078e000a */
[----:B------:R-:W5:Y:S01]  /*2d00*/  LDC.64 R4, c[0x0][0x448] ;  /* 0x00011200ff047b82 */ /* 0x000f620000000a00 */
[----:B----4-:R-:W-:Y:S02]  /*2d10*/  IMAD.MOV.U32 R15, RZ, RZ, R8 ;  /* 0x000000ffff0f7224 */ /* 0x010fe400078e0008 */
[----:B------:R-:W-:Y:S02]  /*2d20*/  IMAD.MOV.U32 R29, RZ, RZ, R9 ;  /* 0x000000ffff1d7224 */ /* 0x000fe400078e0009 */
[----:B---3--:R-:W-:Y:S01]  /*2d30*/  VIADD R216, R56, 0xffffff80 ;  /* 0xffffff8038d87836 */ /* 0x008fe20000000000 */
[----:B------:R0:W-:Y:S01]  /*2d40*/  STL.128 [R1+0x140], R12 ;  /* 0x0001400c01007387 */ /* 0x0001e20000100c00 */
[----:B-1----:R-:W-:Y:S02]  /*2d50*/  IMAD.MOV.U32 R30, RZ, RZ, R2 ;  /* 0x000000ffff1e7224 */ /* 0x002fe400078e0002 */
[----:B------:R-:W-:Y:S01]  /*2d60*/  IMAD.MOV.U32 R31, RZ, RZ, R3 ;  /* 0x000000ffff1f7224 */ /* 0x000fe200078e0003 */
[----:B------:R0:W-:Y:S04]  /*2d70*/  STL [R1+0x13c], R216 ;  /* 0x00013cd801007387 */ /* 0x0001e80000100800 */
[----:B------:R0:W-:Y:S04]  /*2d80*/  STL.128 [R1+0x150], R28 ;  /* 0x0001501c01007387 */ /* 0x0001e80000100c00 */
[----:B-----5:R0:W-:Y:S01]  /*2d90*/  STL.128 [R1+0x160], R4 ;  /* 0x0001600401007387 */ /* 0x0201e20000100c00 */
[----:B--2---:R-:W-:-:S04]  /*2da0*/  LEA.HI R0, R45, R45, RZ, 0x1 ;  /* 0x0000002d2d007211 */ /* 0x004fc800078f08ff */
[----:B------:R-:W-:-:S05]  /*2db0*/  LOP3.LUT R0, R0, 0xfffffffe, RZ, 0xc0, !PT ;  /* 0xfffffffe00007812 */ /* 0x000fca00078ec0ff */
[----:B------:R-:W-:-:S05]  /*2dc0*/  IMAD.IADD R0, R45, 0x1, -R0 ;  /* 0x000000012d007824 */ /* 0x000fca00078e0a00 */
[----:B------:R-:W-:-:S04]  /*2dd0*/  SHF.L.U32 R11, R0, 0x1f, RZ ;  /* 0x0000001f000b7819 */ /* 0x000fc800000006ff */
[----:B------:R-:W1:Y:S02]  /*2de0*/  SYNCS.PHASECHK.TRANS64.TRYWAIT P0, [R72+URZ+0x32400], R11 ;  /* 0x0324000b480075a7 */ /* 0x000e64000800017f */
[----:B01----:R-:W-:Y:S05]  /*2df0*/  @!P0 BRA `(.L_x_3220) ;  /* 0x000002a000688947 */ /* 0x003fea0003800000 */
.L_x_3471:
[----:B------:R-:W-:Y:S05]  /*2e00*/  BSYNC B0 ;  /* 0x0000000000007941 */ /* 0x000fea0003800000 */
.L_x_3219:
[----:B------:R-:W2:Y:S04]  /*2e10*/  LDL R7, [R1+0x4cc] ;  /* 0x0004cc0001077983 */ /* 0x000ea80000100800 */
[----:B------:R-:W3:Y:S04]  /*2e20*/  LDL R0, [R1+0x4d0] ;  /* 0x0004d00001007983 */ /* 0x000ee80000100800 */
[----:B------:R-:W4:Y:S04]  /*2e30*/  LDL.64 R30, [R1+0x4c0] ;  /* 0x0004c000011e7983 */ /* 0x000f280000100a00 */
[----:B------:R-:W4:Y:S04]  /*2e40*/  LDL R28, [R1+0x1c] ;  /* 0x00001c00011c7983 */ /* 0x000f280000100800 */
[----:B0-----:R0:W5:Y:S01]  /*2e50*/  LDL.64 R10, [R1+0x218] ;  /* 0x00021800010a7983 */ /* 0x0011620000100a00 */
[C---:B------:R-:W-:Y:S01]  /*2e60*/  IADD3 R14, P0, R16.reuse, 0x138, RZ ;  /* 0x00000138100e7810 */ /* 0x040fe20007f1e0ff */
[----:B------:R-:W-:Y:S01]  /*2e70*/  IMAD.MOV.U32 R12, RZ, RZ, R41 ;  /* 0x000000ffff0c7224 */ /* 0x000fe200078e0029 */
[----:B------:R-:W-:Y:S01]  /*2e80*/  IADD3 R18, P1, R16, 0x170, RZ ;  /* 0x0000017010127810 */ /* 0x000fe20007f3e0ff */
[----:B------:R-:W-:Y:S01]  /*2e90*/  IMAD.MOV.U32 R13, RZ, RZ, R54 ;  /* 0x000000ffff0d7224 */ /* 0x000fe200078e0036 */
[----:B------:R-:W1:Y:S01]  /*2ea0*/  S2R R29, SR_TID.X ;  /* 0x00000000001d7919 */ /* 0x000e620000002100 */
[--C-:B------:R-:W-:Y:S01]  /*2eb0*/  IMAD.X R15, RZ, RZ, R17.reuse, P0 ;  /* 0x000000ffff0f7224 */ /* 0x100fe200000e0611 */
[----:B------:R-:W-:Y:S05]  /*2ec0*/  WARPSYNC.ALL ;  /* 0x0000000000007948 */ /* 0x000fea0003800000 */
[----:B------:R0:W-:Y:S01]  /*2ed0*/  STL.128 [R1+0x180], R12 ;  /* 0x0001800c01007387 */ /* 0x0001e20000100c00 */
[----:B------:R-:W-:Y:S01]  /*2ee0*/  IMAD.X R19, RZ, RZ, R17, P1 ;  /* 0x000000ffff137224 */ /* 0x000fe200008e0611 */
[----:B------:R-:W-:Y:S01]  /*2ef0*/  BSSY B0, `(.L_x_3221) ;  /* 0x0000032000007945 */ /* 0x000fe20003800000 */
[----:B------:R-:W-:Y:S01]  /*2f00*/  IMAD.MOV.U32 R24, RZ, RZ, R37 ;  /* 0x000000ffff187224 */ /* 0x000fe200078e0025 */
[----:B------:R-:W-:Y:S01]  /*2f10*/  STL.64 [R1+0x210], R32 ;  /* 0x0002102001007387 */ /* 0x000fe20000100a00 */
[----:B------:R-:W-:-:S05]  /*2f20*/  IMAD.MOV.U32 R25, RZ, RZ, R50 ;  /* 0x000000ffff197224 */ /* 0x000fca00078e0032 */
[----:B------:R-:W-:Y:S01]  /*2f30*/  STL.128 [R1+0x1a0], R24 ;  /* 0x0001a01801007387 */ /* 0x000fe20000100c00 */
[----:B0-----:R-:W-:Y:S02]  /*2f40*/  IMAD.MOV.U32 R14, RZ, RZ, R42 ;  /* 0x000000ffff0e7224 */ /* 0x001fe400078e002a */
[----:B------:R-:W-:Y:S01]  /*2f50*/  IMAD.MOV.U32 R15, RZ, RZ, R57 ;  /* 0x000000ffff0f7224 */ /* 0x000fe200078e0039 */
[----:B-1----:R-:W-:Y:S01]  /*2f60*/  SHF.R.U32.HI R29, RZ, 0x7, R29 ;  /* 0x00000007ff1d7819 */ /* 0x002fe2000001161d */
[----:B--2---:R-:W-:Y:S02]  /*2f70*/  IMAD.MOV.U32 R13, RZ, RZ, R7 ;  /* 0x000000ffff0d7224 */ /* 0x004fe400078e0007 */
[----:B---3--:R-:W-:Y:S01]  /*2f80*/  IMAD.MOV.U32 R12, RZ, RZ, R0 ;  /* 0x000000ffff0c7224 */ /* 0x008fe200078e0000 */
[C---:B------:R-:W-:Y:S01]  /*2f90*/  IADD3 R0, P0, R16.reuse, 0x260, RZ ;  /* 0x0000026010007810 */ /* 0x040fe20007f1e0ff */
[----:B----4-:R-:W-:Y:S04]  /*2fa0*/  STL.64 [R1+0x178], R30 ;  /* 0x0001781e01007387 */ /* 0x010fe80000100a00 */
[--C-:B------:R-:W-:Y:S01]  /*2fb0*/  IMAD.X R7, RZ, RZ, R17.reuse, P0 ;  /* 0x000000ffff077224 */ /* 0x100fe200000e0611 */
[----:B------:R-:W-:Y:S01]  /*2fc0*/  IADD3 R20, P0, R16, 0x128, RZ ;  /* 0x0000012810147810 */ /* 0x000fe20007f1e0ff */
[----:B------:R0:W-:Y:S04]  /*2fd0*/  STL.128 [R1+0x1b0], R12 ;  /* 0x0001b00c01007387 */ /* 0x0001e80000100c00 */
[----:B------:R-:W-:-:S02]  /*2fe0*/  IMAD.X R21, RZ, RZ, R17, P0 ;  /* 0x000000ffff157224 */ /* 0x000fc400000e0611 */
[----:B0-----:R-:W-:Y:S02]  /*2ff0*/  IMAD.MOV.U32 R12, RZ, RZ, R39 ;  /* 0x000000ffff0c7224 */ /* 0x001fe400078e0027 */
[----:B------:R-:W-:Y:S02]  /*3000*/  IMAD.MOV.U32 R13, RZ, RZ, R52 ;  /* 0x000000ffff0d7224 */ /* 0x000fe400078e0034 */
[----:B------:R-:W-:Y:S02]  /*3010*/  IMAD.MOV.U32 R14, RZ, RZ, R48 ;  /* 0x000000ffff0e7224 */ /* 0x000fe400078e0030 */
[----:B------:R-:W-:-:S05]  /*3020*/  IMAD.MOV.U32 R15, RZ, RZ, R49 ;  /* 0x000000ffff0f7224 */ /* 0x000fca00078e0031 */
[----:B------:R0:W-:Y:S02]  /*3030*/  STL.128 [R1+0x1c0], R12 ;  /* 0x0001c00c01007387 */ /* 0x0001e40000100c00 */
[----:B0-----:R-:W-:Y:S02]  /*3040*/  IMAD.MOV.U32 R12, RZ, RZ, R46 ;  /* 0x000000ffff0c7224 */ /* 0x001fe400078e002e */
[----:B------:R-:W-:Y:S02]  /*3050*/  IMAD.MOV.U32 R13, RZ, RZ, R47 ;  /* 0x000000ffff0d7224 */ /* 0x000fe400078e002f */
[----:B------:R-:W-:Y:S01]  /*3060*/  IMAD.MOV.U32 R14, RZ, RZ, R0 ;  /* 0x000000ffff0e7224 */ /* 0x000fe200078e0000 */
[----:B------:R-:W-:Y:S01]  /*3070*/  LOP3.LUT R0, R28, 0x1, RZ, 0xfc, !PT ;  /* 0x000000011c007812 */ /* 0x000fe200078efcff */
[----:B------:R-:W-:Y:S02]  /*3080*/  IMAD.MOV.U32 R15, RZ, RZ, R7 ;  /* 0x000000ffff0f7224 */ /* 0x000fe400078e0007 */
[----:B------:R-:W-:-:S05]  /*3090*/  VIADD R7, R29, 0x8 ;  /* 0x000000081d077836 */ /* 0x000fca0000000000 */
[----:B------:R0:W-:Y:S01]  /*30a0*/  BAR.SYNC.DEFER_BLOCKING R7, 0x100 ;  /* 0x000400070000751d */ /* 0x0001e20000010000 */
[----:B------:R-:W-:-:S05]  /*30b0*/  ISETP.NE.AND P1, PT, R0, 0x3, PT ;  /* 0x000000030000780c */ /* 0x000fca0003f25270 */
[----:B------:R1:W-:Y:S02]  /*30c0*/  STL.128 [R1+0x1d0], R12 ;  /* 0x0001d00c01007387 */ /* 0x0003e40000100c00 */
[----:B-1----:R-:W-:Y:S02]  /*30d0*/  IMAD.MOV.U32 R14, RZ, RZ, R35 ;  /* 0x000000ffff0e7224 */ /* 0x002fe400078e0023 */
[----:B------:R-:W-:Y:S02]  /*30e0*/  IMAD.MOV.U32 R15, RZ, RZ, R44 ;  /* 0x000000ffff0f7224 */ /* 0x000fe400078e002c */
[----:B------:R-:W-:Y:S02]  /*30f0*/  IMAD.MOV.U32 R12, RZ, RZ, R18 ;  /* 0x000000ffff0c7224 */ /* 0x000fe400078e0012 */
[----:B------:R-:W-:Y:S02]  /*3100*/  IMAD.MOV.U32 R13, RZ, RZ, R19 ;  /* 0x000000ffff0d7224 */ /* 0x000fe400078e0013 */
[----:B------:R-:W-:-:S02]  /*3110*/  IMAD.MOV.U32 R18, RZ, RZ, R38 ;  /* 0x000000ffff127224 */ /* 0x000fc400078e0026 */
[----:B------:R-:W-:Y:S01]  /*3120*/  IMAD.MOV.U32 R19, RZ, RZ, R53 ;  /* 0x000000ffff137224 */ /* 0x000fe200078e0035 */
[----:B------:R1:W-:Y:S04]  /*3130*/  STL.128 [R1+0x1e0], R12 ;  /* 0x0001e00c01007387 */ /* 0x0003e80000100c00 */
[----:B------:R-:W-:Y:S01]  /*3140*/  STL.128 [R1+0x190], R16 ;  /* 0x0001901001007387 */ /* 0x000fe20000100c00 */
[----:B-1----:R-:W-:Y:S02]  /*3150*/  IMAD.MOV.U32 R14, RZ, RZ, R34 ;  /* 0x000000ffff0e7224 */ /* 0x002fe400078e0022 */
[----:B------:R-:W-:Y:S02]  /*3160*/  IMAD.MOV.U32 R15, RZ, RZ, R43 ;  /* 0x000000ffff0f7224 */ /* 0x000fe400078e002b */
[----:B------:R-:W-:-:S02]  /*3170*/  IMAD.MOV.U32 R12, RZ, RZ, R20 ;  /* 0x000000ffff0c7224 */ /* 0x000fc400078e0014 */
[----:B------:R-:W-:-:S05]  /*3180*/  IMAD.MOV.U32 R13, RZ, RZ, R21 ;  /* 0x000000ffff0d7224 */ /* 0x000fca00078e0015 */
[----:B------:R1:W-:Y:S02]  /*3190*/  STL.128 [R1+0x1f0], R12 ;  /* 0x0001f00c01007387 */ /* 0x0003e40000100c00 */
[----:B-1----:R-:W-:Y:S02]  /*31a0*/  IMAD.MOV.U32 R12, RZ, RZ, R40 ;  /* 0x000000ffff0c7224 */ /* 0x002fe400078e0028 */
[----:B------:R-:W-:Y:S02]  /*31b0*/  IMAD.MOV.U32 R13, RZ, RZ, R55 ;  /* 0x000000ffff0d7224 */ /* 0x000fe400078e0037 */
[----:B------:R-:W-:Y:S02]  /*31c0*/  IMAD.MOV.U32 R14, RZ, RZ, R36 ;  /* 0x000000ffff0e7224 */ /* 0x000fe400078e0024 */
[----:B------:R-:W-:-:S05]  /*31d0*/  IMAD.MOV.U32 R15, RZ, RZ, R51 ;  /* 0x000000ffff0f7224 */ /* 0x000fca00078e0033 */
[----:B------:R0:W-:Y:S01]  /*31e0*/  STL.128 [R1+0x200], R12 ;  /* 0x0002000c01007387 */ /* 0x0001e20000100c00 */
[----:B------:R-:W-:Y:S05]  /*31f0*/  @!P1 BRA `(.L_x_3222) ;  /* 0x0000000000049947 */ /* 0x000fea0003800000 */
[----:B------:R-:W-:Y:S01]  /*3200*/  BPT.TRAP 0x1 ;  /* 0x000000040000795c */ /* 0x000fe20000300000 */
.L_x_3222:
[----:B------:R-:W-:Y:S05]  /*3210*/  BSYNC B0 ;  /* 0x0000000000007941 */ /* 0x000fea0003800000 */
.L_x_3221:
[----:B0-----:R-:W2:Y:S01]  /*3220*/  LDL.64 R12, [R1+0x8] ;  /* 0x00000800010c7983 */ /* 0x001ea20000100a00 */
[----:B-----5:R-:W-:Y:S01]  /*3230*/  SHF.L.U32 R11, R11, 0x1f, RZ ;  /* 0x0000001f0b0b7819 */ /* 0x020fe200000006ff */
[----:B------:R-:W-:Y:S01]  /*3240*/  BSSY B0, `(.L_x_3223) ;  /* 0x0000006000007945 */ /* 0x000fe20003800000 */
[----:B--2---:R-:W-:-:S05]  /*3250*/  MOV R13, R12 ;  /* 0x0000000c000d7202 */ /* 0x004fca0000000f00 */
[----:B------:R-:W-:-:S04]  /*3260*/  IMAD R10, R10, 0x8, R13 ;  /* 0x000000080a0a7824 */ /* 0x000fc800078e020d */
[----:B------:R0:W1:Y:S01]  /*3270*/  SYNCS.PHASECHK.TRANS64.TRYWAIT P0, [R10+URZ], R11 ;  /* 0x0000000b0a0075a7 */ /* 0x000062000800017f */
[----:B------:R-:W-:Y:S05]  /*3280*/  @!P1 BRA `(.L_x_3224) ;  /* 0x0000000000049947 */ /* 0x000fea0003800000 */
[----:B------:R-:W-:Y:S01]  /*3290*/  BPT.TRAP 0x1 ;  /* 0x000000040000795c */ /* 0x000fe20000300000 */
.L_x_3224:
[----:B------:R-:W-:Y:S05]  /*32a0*/  BSYNC B0 ;  /* 0x0000000000007941 */ /* 0x000fea0003800000 */
.L_x_3223:
[----:B------:R-:W-:Y:S04]  /*32b0*/  BSSY B0, `(.L_x_3225) ;  /* 0x0000004000007945 */ /* 0x000fe80003800000 */
[----:B-1----:R-:W-:Y:S05]  /*32c0*/  @P0 BRA `(.L_x_3226) ;  /* 0x0000000000080947 */ /* 0x002fea0003800000 */
[----:B------:R-:W1:Y:S02]  /*32d0*/  SYNCS.PHASECHK.TRANS64.TRYWAIT P0, [R10+URZ], R11 ;  /* 0x0000000b0a0075a7 */ /* 0x000e64000800017f */
[----:B-1----:R-:W-:Y:S05]  /*32e0*/  @!P0 BRA `(.L_x_3227) ;  /* 0x0000029c00408947 */ /* 0x002fea0003800000 */
.L_x_3226:
[----:B------:R-:W-:Y:S05]  /*32f0*/  BSYNC B0 ;  /* 0x0000000000007941 */ /* 0x000fea0003800000 */
.L_x_3225:
        /* <DEDUP_REMOVED lines=58> */
.L_x_3472:
[----:B------:R-:W-:Y:S05]  /*36a0*/  BSYNC B0 ;  /* 0x0000000000007941 */ /* 0x000fea0003800000 */
.L_x_3228:
[----:B------:R-:W2:Y:S04]  /*36b0*/  LDL R12, [R1+0x54] ;  /* 0x00005400010c7983 */ /* 0x000ea80000100800 */
[----:B0-----:R0:W5:Y:S01]  /*36c0*/  LDL.64 R10, [R1+0x218] ;  /* 0x00021800010a7983 */ /* 0x0011620000100a00 */
[----:B------:R-:W-:Y:S01]  /*36d0*/  BSSY B0, `(.L_x_3230) ;  /* 0x0000005000007945 */ /* 0x000fe20003800000 */
[----:B--2---:R-:W-:-:S04]  /*36e0*/  LOP3.LUT R12, R12, 0x1, RZ, 0xfc, !PT ;  /* 0x000000010c0c7812 */ /* 0x004fc800078efcff */
[----:B------:R-:W-:-:S13]  /*36f0*/  ISETP.NE.AND P1, PT, R12, 0x3, PT ;  /* 0x000000030c00780c */ /* 0x000fda0003f25270 */
[----:B0-----:R-:W-:Y:S05]  /*3700*/  @!P1 BRA `(.L_x_3231) ;  /* 0x0000000000049947 */ /* 0x001fea0003800000 */
[----:B------:R-:W-:Y:S01]  /*3710*/  BPT.TRAP 0x1 ;  /* 0x000000040000795c */ /* 0x000fe20000300000 */
.L_x_3231:
[----:B------:R-:W-:Y:S05]  /*3720*/  BSYNC B0 ;  /* 0x0000000000007941 */ /* 0x000fea0003800000 */
.L_x_3230:
        /* <DEDUP_REMOVED lines=8> */
.L_x_3233:
[----:B------:R-:W-:Y:S05]  /*37b0*/  BSYNC B0 ;  /* 0x0000000000007941 */ /* 0x000fea0003800000 */
.L_x_3232:
[----:B------:R-:W-:Y:S04]  /*37c0*/  BSSY B0, `(.L_x_3234) ;  /* 0x0000004000007945 */ /* 0x000fe80003800000 */
[----:B-1----:R-:W-:Y:S05]  /*37d0*/  @P0 BRA `(.L_x_3235) ;  /* 0x0000000000080947 */ /* 0x002fea0003800000 */
[----:B------:R-:W1:Y:S02]  /*37e0*/  SYNCS.PHASECHK.TRANS64.TRYWAIT P0, [R10+URZ], R11 ;  /* 0x0000000b0a0075a7 */ /* 0x000e64000800017f */
[----:B-1----:R-:W-:Y:S05]  /*37f0*/  @!P0 BRA `(.L_x_3236) ;  /* 0x0000029800248947 */ /* 0x002fea0003800000 */
.L_x_3235:
[----:B------:R-:W-:Y:S05]  /*3800*/  BSYNC B0 ;  /* 0x0000000000007941 */ /* 0x000fea0003800000 */
.L_x_3234:
        /* <DEDUP_REMOVED lines=9> */
[----:B------:R-:W5:Y:S04]  /*38a0*/  LDL.64 R74, [R1+0x110] ;  /* 0x00011000014a7983 */ /* 0x000f680000100a00 */
[----:B------:R-:W5:Y:S01]  /*38b0*/  LDL.64 R76, [R1+0x110] ;  /* 0x00011000014c7983 */ /* 0x000f620000100a00 */
[----:B--2---:R-:W-:Y:S01]  /*38c0*/  IMAD R10, R73, 0xc00, R10 ;  /* 0x00000c00490a7824 */ /* 0x004fe200078e020a */
[----:B------:R-:W-:-:S02]  /*38d0*/  R2UR UR7, R11 ;  /* 0x000000000b0772ca */ /* 0x000fc400000e0000 */
[----:B---3--:R-:W-:Y:S02]  /*38e0*/  ISETP.NE.U32.AND P0, PT, R72, RZ, PT ;  /* 0x000000ff4800720c */ /* 0x008fe40003f05070 */
[----:B------:R-:W-:Y:S02]  /*38f0*/  R2UR UR6, R10 ;  /* 0x000000000a0672ca */ /* 0x000fe400000e0000 */
[----:B----4-:R-:W-:Y:S02]  /*3900*/  R2UR UR4, R20 ;  /* 0x00000000140472ca */ /* 0x010fe400000e0000 */
[----:B------:R-:W-:Y:S02]  /*3910*/  R2UR UR5, R21 ;  /* 0x00000000150572ca */ /* 0x000fe400000e0000 */
[----:B------:R-:W2:Y:S05]  /*3920*/  LDL.64 R20, [R1+0x110] ;  /* 0x0001100001147983 */ /* 0x000eaa0000100a00 */
        /* <DEDUP_REMOVED lines=53> */
[----:B------:R-:W3:Y:S01]  /*3c80*/  LDL.64 R72, [R1+0x110] ;  /* 0x0001100001487983 */ /* 0x000ee20000100a00 */
[----:B----4-:R-:W-:Y:S01]  /*3c90*/  VIADD R14, R14, 0x404 ;  /* 0x000004040e0e7836 */ /* 0x010fe20000000000 */
[----:B------:R-:W-:Y:S02]  /*3ca0*/  WARPGROUP.DEPBAR.LE gsb0, 0x0 ;  /* 0x00008000000079c5 */ /* 0x000fe40000010000 */
[----:B------:R-:W-:-:S08]  /*3cb0*/  WARPGROUP.ARRIVE ;  /* 0x00000000000079c5 */ /* 0x000fd00000000000 */
[----:B------:R-:W-:Y:S01]  /*3cc0*/  HGMMA.64x96x16.F32.BF16 R24, gdesc[UR4], R24, gsb0 ;  /* 0x01600000041879f0 */ /* 0x000fe20008001818 */
[----:B------:R-:W-:Y:S02]  /*3cd0*/  VIADD R12, R10, 0x304 ;  /* 0x000003040a0c7836 */ /* 0x000fe40000000000 */
[----:B------:R-:W-:Y:S01]  /*3ce0*/  IMAD.MOV.U32 R13, RZ, RZ, R11 ;  /* 0x000000ffff0d7224 */ /* 0x000fe200078e000b */
[----:B------:R-:W-:Y:S02]  /*3cf0*/  R2UR UR4, R14 ;  /* 0x000000000e0472ca */ /* 0x000fe400000e0000 */
[----:B------:R-:W-:Y:S02]  /*3d00*/  R2UR UR6, R12 ;  /* 0x000000000c0672ca */ /* 0x000fe400000e0000 */
[----:B------:R-:W-:Y:S02]  /*3d10*/  R2UR UR7, R13 ;  /* 0x000000000d0772ca */ /* 0x000fe400000e0000 */
[----:B------:R-:W-:Y:S01]  /*3d20*/  R2UR UR5, R15 ;  /* 0x000000000f0572ca */ /* 0x000fe200000e0000 */
[----:B-----5:R-:W-:-:S02]  /*3d30*/  VIADD R18, R18, 0x406 ;  /* 0x0000040612127836 */ /* 0x020fc40000000000 */
        /* <DEDUP_REMOVED lines=9> */
[----:B--2---:R-:W-:Y:S02]  /*3dd0*/  VIADD R20, R20, 0x800 ;  /* 0x0000080014147836 */ /* 0x004fe40000000000 */
[----:B------:R-:W-:-:S02]  /*3de0*/  VIADD R12, R10, 0x600 ;  /* 0x000006000a0c7836 */ /* 0x000fc40000000000 */
[----:B------:R-:W-:Y:S01]  /*3df0*/  IMAD.MOV.U32 R13, RZ, RZ, R11 ;  /* 0x000000ffff0d7224 */ /* 0x000fe200078e000b */
[----:B------:R-:W-:Y:S02]  /*3e00*/  WARPGROUP.DEPBAR.LE gsb0, 0x0 ;  /* 0x00008000000079c5 */ /* 0x000fe40000010000 */
[----:B------:R-:W-:-:S06]  /*3e10*/  WARPGROUP.ARRIVE ;  /* 0x00000000000079c5 */ /* 0x000fcc0000000000 */
[----:B------:R-:W-:Y:S01]  /*3e20*/  HGMMA.64x96x16.F32.BF16 R24, gdesc[UR4], R24, gsb0 ;  /* 0x01600000041879f0 */ /* 0x000fe20008001818 */
[----:B------:R-:W-:Y:S02]  /*3e30*/  R2UR UR6, R12 ;  /* 0x000000000c0672ca */ /* 0x000fe400000e0000 */
[----:B------:R-:W-:Y:S02]  /*3e40*/  R2UR UR7, R13 ;  /* 0x000000000d0772ca */ /* 0x000fe400000e0000 */
[----:B------:R-:W-:Y:S01]  /*3e50*/  R2UR UR4, R20 ;  /* 0x00000000140472ca */ /* 0x000fe200000e0000 */
[----:B------:R-:W2:Y:S01]  /*3e60*/  LDL.64 R12, [R1+0x110] ;  /* 0x00011000010c7983 */ /* 0x000ea20000100a00 */
[----:B------:R-:W-:Y:S01]  /*3e70*/  R2UR UR5, R21 ;  /* 0x00000000150572ca */ /* 0x000fe200000e0000 */
[----:B---3--:R-:W-:Y:S02]  /*3e80*/  VIADD R72, R72, 0x802 ;  /* 0x0000080248487836 */ /* 0x008fe40000000000 */
        /* <DEDUP_REMOVED lines=8> */
[----:B------:R-:W3:Y:S01]  /*3f10*/  LDL.64 R14, [R1+0x110] ;  /* 0x00011000010e7983 */ /* 0x000ee20000100a00 */
[----:B------:R-:W-:Y:S01]  /*3f20*/  R2UR UR5, R73 ;  /* 0x00000000490572ca */ /* 0x000fe200000e0000 */
[----:B------:R-:W-:Y:S02]  /*3f30*/  VIADD R74, R74, 0x804 ;  /* 0x000008044a4a7836 */ /* 0x000fe40000000000 */
[----:B------:R-:W-:Y:S01]  /*3f40*/  VIADD R18, R10, 0x604 ;  /* 0x000006040a127836 */ /* 0x000fe20000000000 */
[----:B------:R-:W4:Y:S01]  /*3f50*/  LDL.64 R72, [R1+0x110] ;  /* 0x0001100001487983 */ /* 0x000f220000100a00 */
[----:B------:R-:W-:Y:S01]  /*3f60*/  IMAD.MOV.U32 R19, RZ, RZ, R11 ;  /* 0x000000ffff137224 */ /* 0x000fe200078e000b */
[----:B------:R-:W-:-:S02]  /*3f70*/  WARPGROUP.DEPBAR.LE gsb0, 0x0 ;  /* 0x00008000000079c5 */ /* 0x000fc40000010000 */
[----:B------:R-:W-:-:S06]  /*3f80*/  WARPGROUP.ARRIVE ;  /* 0x00000000000079c5 */ /* 0x000fcc0000000000 */
[----:B------:R-:W-:Y:S01]  /*3f90*/  HGMMA.64x96x16.F32.BF16 R24, gdesc[UR4], R24, gsb0 ;  /* 0x01600000041879f0 */ /* 0x000fe20008001818 */
[----:B------:R-:W-:Y:S02]  /*3fa0*/  R2UR UR6, R18 ;  /* 0x00000000120672ca */ /* 0x000fe400000e0000 */
[----:B------:R-:W-:Y:S02]  /*3fb0*/  R2UR UR7, R19 ;  /* 0x00000000130772ca */ /* 0x000fe400000e0000 */
[----:B------:R-:W-:Y:S01]  /*3fc0*/  R2UR UR4, R74 ;  /* 0x000000004a0472ca */ /* 0x000fe200000e0000 */
[----:B------:R-:W5:Y:S01]  /*3fd0*/  LDL.64 R18, [R1+0x110] ;  /* 0x0001100001127983 */ /* 0x000f620000100a00 */
        /* <DEDUP_REMOVED lines=21> */
[----:B------:R-:W0:Y:S01]  /*4130*/  S2R R78, SR_TID.X ;  /* 0x00000000004e7919 */ /* 0x000e220000002100 */
[----:B---3--:R-:W-:Y:S02]  /*4140*/  VIADD R14, R14, 0xc02 ;  /* 0x00000c020e0e7836 */ /* 0x008fe40000000000 */
[----:B------:R-:W-:-:S02]  /*4150*/  VIADD R12, R10, 0x902 ;  /* 0x000009020a0c7836 */ /* 0x000fc40000000000 */
[----:B------:R-:W-:Y:S01]  /*4160*/  IMAD.MOV.U32 R13, RZ, RZ, R11 ;  /* 0x000000ffff0d7224 */ /* 0x000fe200078e000b */
[----:B------:R-:W-:Y:S02]  /*4170*/  WARPGROUP.DEPBAR.LE gsb0, 0x0 ;  /* 0x00008000000079c5 */ /* 0x000fe40000010000 */
[----:B------:R-:W-:-:S06]  /*4180*/  WARPGROUP.ARRIVE ;  /* 0x00000000000079c5 */ /* 0x000fcc0000000000 */
[----:B------:R-:W-:Y:S01]  /*4190*/  HGMMA.64x96x16.F32.BF16 R24, gdesc[UR4], R24, gsb0 ;  /* 0x01600000041879f0 */ /* 0x000fe20008001818 */
[----:B0-----:R-:W-:-:S04]  /*41a0*/  LOP3.LUT R78, R78, 0x7f, RZ, 0xc0, !PT ;  /* 0x0000007f4e4e7812 */ /* 0x001fc800078ec0ff */
[----:B------:R-:W-:Y:S02]  /*41b0*/  ISETP.NE.AND P0, PT, R78, RZ, PT ;  /* 0x000000ff4e00720c */ /* 0x000fe40003f05270 */
[----:B------:R-:W-:-:S11]  /*41c0*/  R2UR UR6, R12 ;  /* 0x000000000c0672ca */ /* 0x000fd600000e0000 */
        /* <DEDUP_REMOVED lines=8> */
[----:B-----5:R-:W-:Y:S02]  /*4250*/  VIADD R18, R18, 0xc04 ;  /* 0x00000c0412127836 */ /* 0x020fe40000000000 */
        /* <DEDUP_REMOVED lines=10> */
[----:B----4-:R-:W-:Y:S01]  /*4300*/  VIADD R72, R72, 0xc06 ;  /* 0x00000c0648487836 */ /* 0x010fe20000000000 */
[----:B------:R-:W-:Y:S02]  /*4310*/  R2UR UR6, R10 ;  /* 0x000000000a0672ca */ /* 0x000fe400000e0000 */
[----:B------:R-:W-:Y:S02]  /*4320*/  R2UR UR7, R11 ;  /* 0x000000000b0772ca */ /* 0x000fe400000e0000 */
[----:B------:R-:W-:Y:S02]  /*4330*/  R2UR UR4, R72 ;  /* 0x00000000480472ca */ /* 0x000fe400000e0000 */
[----:B------:R-:W-:Y:S01]  /*4340*/  R2UR UR5, R73 ;  /* 0x00000000490572ca */ /* 0x000fe200000e0000 */
[----:B------:R-:W0:Y:S01]  /*4350*/  S2R R78, SR_TID.X ;  /* 0x00000000004e7919 */ /* 0x000e220000002100 */
[----:B------:R-:W-:Y:S01]  /*4360*/  STL [R1+0x90], R0 ;  /* 0x0000900001007387 */ /* 0x000fe20000100800 */
[----:B------:R-:W-:-:S02]  /*4370*/  WARPGROUP.DEPBAR.LE gsb0, 0x0 ;  /* 0x00008000000079c5 */ /* 0x000fc40000010000 */
[----:B------:R-:W-:-:S08]  /*4380*/  WARPGROUP.ARRIVE ;  /* 0x00000000000079c5 */ /* 0x000fd00000000000 */
[----:B------:R-:W-:Y:S01]  /*4390*/  HGMMA.64x96x16.F32.BF16 R24, gdesc[UR4], R24, gsb0 ;  /* 0x01600000041879f0 */ /* 0x000fe20008001818 */
[----:B--2---:R-:W-:Y:S01]  /*43a0*/  @!P0 MOV R21, R20 ;  /* 0x0000001400158202 */ /* 0x004fe20000000f00 */
[----:B------:R-:W-:Y:S04]  /*43b0*/  STL [R1+0x90], R0 ;  /* 0x0000900001007387 */ /* 0x000fe80000100800 */
[----:B------:R-:W-:Y:S01]  /*43c0*/  STL [R1+0x90], R0 ;  /* 0x0000900001007387 */ /* 0x000fe20000100800 */
[----:B---3--:R-:W-:-:S03]  /*43d0*/  @!P0 IMAD R76, R76, 0x8, R21 ;  /* 0x000000084c4c8824 */ /* 0x008fc600078e0215 */
[----:B------:R-:W-:Y:S01]  /*43e0*/  STL [R1+0x90], R0 ;  /* 0x0000900001007387 */ /* 0x000fe20000100800 */
[----:B0-----:R-:W-:-:S03]  /*43f0*/  SHF.R.U32.HI R77, RZ, 0x7, R78 ;  /* 0x00000007ff4d7819 */ /* 0x001fc6000001164e */
[----:B------:R-:W-:Y:S04]  /*4400*/  STL [R1+0x90], R0 ;  /* 0x0000900001007387 */ /* 0x000fe80000100800 */
[----:B------:R-:W-:Y:S04]  /*4410*/  STL [R1+0x90], R0 ;  /* 0x0000900001007387 */ /* 0x000fe80000100800 */
[----:B------:R-:W-:Y:S01]  /*4420*/  STL [R1+0x90], R0 ;  /* 0x0000900001007387 */ /* 0x000fe20000100800 */
[----:B------:R-:W-:-:S03]  /*4430*/  IADD3 R18, -R77, 0xb, RZ ;  /* 0x0000000b4d127810 */ /* 0x000fc60007ffe1ff */
        /* <DEDUP_REMOVED lines=13> */
[----:B------:R-:W2:Y:S04]  /*4510*/  LDL R78, [R1+0x13c] ;  /* 0x00013c00014e7983 */ /* 0x000ea80000100800 */
[----:B------:R-:W3:Y:S04]  /*4520*/  LDL R77, [R1+0x70] ;  /* 0x00007000014d7983 */ /* 0x000ee80000100800 */
[----:B-1----:R-:W4:Y:S04]  /*4530*/  LDL.64 R10, [R1+0x170] ;  /* 0x00017000010a7983 */ /* 0x002f280000100a00 */
[----:B------:R-:W5:Y:S04]  /*4540*/  LDL R76, [R1+0x168] ;  /* 0x00016800014c7983 */ /* 0x000f680000100800 */
[----:B------:R-:W5:Y:S04]  /*4550*/  LDL.128 R12, [R1+0x140] ;  /* 0x00014000010c7983 */ /* 0x000f680000100c00 */
[----:B------:R-:W2:Y:S04]  /*4560*/  LDL.128 R72, [R1+0x150] ;  /* 0x0001500001487983 */ /* 0x000ea80000100c00 */
[----:B----4-:R-:W4:Y:S04]  /*4570*/  LD.E R21, desc[UR40][R10.64] ;  /* 0x000000280a157980 */ /* 0x010f28000c101900 */
[----:B------:R-:W5:Y:S01]  /*4580*/  LDL.64 R10, [R1+0x160] ;  /* 0x00016000010a7983 */ /* 0x000f620000100a00 */
[----:B--2---:R-:W-:Y:S01]  /*4590*/  ISETP.GE.AND P2, PT, R73, 0x1, PT ;  /* 0x000000014900780c */ /* 0x004fe20003f46270 */
[----:B------:R-:W-:-:S02]  /*45a0*/  UMOV UR4, 0xffffffa0 ;  /* 0xffffffa000047882 */ /* 0x000fc40000000000 */
[----:B------:R-:W-:Y:S01]  /*45b0*/  UIMAD UR4, UR49, UR4, 0x60 ;  /* 0x00000060310474a4 */ /* 0x000fe2000f8e0204 */
[----:B------:R-:W-:Y:S05]  /*45c0*/  BSSY B0, `(.L_x_3237) ;  /* 0x00000a3000007945 */ /* 0x000fea0003800000 */
[----:B------:R-:W-:Y:S02]  /*45d0*/  VIADD R72, R72, UR4 ;  /* 0x0000000448487c36 */ /* 0x000fe40008000000 */
[-C--:B----4-:R-:W-:Y:S01]  /*45e0*/  FMUL.FTZ R20, R27, R21.reuse ;  /* 0x000000151b147220 */ /* 0x090fe20000410000 */
[----:B------:R-:W-:Y:S01]  /*45f0*/  SHF.R.S32.HI R27, RZ, 0x1f, R78 ;  /* 0x0000001fff1b7819 */ /* 0x000fe2000001144e */
[-C--:B------:R-:W-:Y:S01]  /*4600*/  FMUL.FTZ R19, R24, R21.reuse ;  /* 0x0000001518137220 */ /* 0x080fe20000410000 */
[-C--:B------:R-:W-:Y:S01]  /*4610*/  FMUL.FTZ R24, R25, R21.reuse ;  /* 0x0000001519187220 */ /* 0x080fe20000410000 */
[-C--:B------:R-:W-:Y:S01]  /*4620*/  FMUL.FTZ R25, R28, R21.reuse ;  /* 0x000000151c197220 */ /* 0x080fe20000410000 */
[----:B------:R-:W-:Y:S01]  /*4630*/  LEA.HI R28, R27, R78, RZ, 0x7 ;  /* 0x0000004e1b1c7211 */ /* 0x000fe200078f38ff */
[----:B------:R-:W-:-:S03]  /*4640*/  FMUL.FTZ R92, R29, R21 ;  /* 0x000000151d5c7220 */ /* 0x000fc60000410000 */
[----:B------:R-:W-:Y:S01]  /*4650*/  LOP3.LUT R29, R28, 0xffffff80, RZ, 0xc0, !PT ;  /* 0xffffff801c1d7812 */ /* 0x000fe200078ec0ff */
[----:B------:R-:W-:-:S04]  /*4660*/  FMUL.FTZ R141, R30, R21 ;  /* 0x000000151e8d7220 */ /* 0x000fc80000410000 */
[----:B------:R-:W-:Y:S02]  /*4670*/  IMAD.IADD R29, R78, 0x1, -R29 ;  /* 0x000000014e1d7824 */ /* 0x000fe400078e0a1d */
[----:B------:R-:W-:-:S03]  /*4680*/  FMUL.FTZ R98, R32, R21 ;  /* 0x0000001520627220 */ /* 0x000fc60000410000 */
[----:B------:R-:W-:Y:S01]  /*4690*/  SHF.R.S32.HI R30, RZ, 0x1f, R29 ;  /* 0x0000001fff1e7819 */ /* 0x000fe2000001141d */
[----:B------:R-:W-:-:S03]  /*46a0*/  FMUL.FTZ R96, R36, R21 ;  /* 0x0000001524607220 */ /* 0x000fc60000410000 */
[----:B------:R-:W-:Y:S01]  /*46b0*/  LEA.HI R32, R30, R29, RZ, 0x2 ;  /* 0x0000001d1e207211 */ /* 0x000fe200078f10ff */
[-C--:B------:R-:W-:Y:S01]  /*46c0*/  FMUL.FTZ R139, R34, R21.reuse ;  /* 0x00000015228b7220 */ /* 0x080fe20000410000 */
[-C--:B------:R-:W-:Y:S01]  /*46d0*/  FMUL.FTZ R133, R43, R21.reuse ;  /* 0x000000152b857220 */ /* 0x080fe20000410000 */
[----:B------:R-:W-:Y:S02]  /*46e0*/  LEA.HI R36, R27, R78, RZ, 0x2 ;  /* 0x0000004e1b247211 */ /* 0x000fe400078f10ff */
[--C-:B------:R-:W-:Y:S02]  /*46f0*/  SHF.R.S32.HI R34, RZ, 0x2, R32.reuse ;  /* 0x00000002ff227819 */ /* 0x100fe40000011420 */
[----:B------:R-:W-:Y:S01]  /*4700*/  SHF.R.S32.HI R43, RZ, 0x1f, R32 ;  /* 0x0000001fff2b7819 */ /* 0x000fe20000011420 */
[----:B------:R-:W-:Y:S01]  /*4710*/  FMUL.FTZ R88, R49, R21 ;  /* 0x0000001531587220 */ /* 0x000fe20000410000 */
[----:B------:R-:W-:Y:S02]  /*4720*/  LOP3.LUT R49, R36, 0xfffffffc, RZ, 0xc0, !PT ;  /* 0xfffffffc24317812 */ /* 0x000fe400078ec0ff */
[----:B------:R-:W-:-:S02]  /*4730*/  LEA.HI R36, R43, R34, RZ, 0x3 ;  /* 0x000000222b247211 */ /* 0x000fc400078f18ff */
[----:B------:R-:W-:Y:S01]  /*4740*/  SHF.R.S32.HI R43, RZ, 0x7, R28 ;  /* 0x00000007ff2b7819 */ /* 0x000fe2000001141c */
[----:B------:R-:W-:Y:S01]  /*4750*/  FMUL.FTZ R137, R38, R21 ;  /* 0x0000001526897220 */ /* 0x000fe20000410000 */
[----:B------:R-:W-:Y:S01]  /*4760*/  LEA.HI R30, R30, R29, RZ, 0x5 ;  /* 0x0000001d1e1e7211 */ /* 0x000fe200078f28ff */
[----:B------:R-:W-:Y:S01]  /*4770*/  IMAD.IADD R38, R78, 0x1, -R49 ;  /* 0x000000014e267824 */ /* 0x000fe200078e0a31 */
[----:B------:R-:W-:Y:S02]  /*4780*/  LOP3.LUT R49, R36, 0xfffffff8, RZ, 0xc0, !PT ;  /* 0xfffffff824317812 */ /* 0x000fe400078ec0ff */
[----:B------:R-:W-:Y:S02]  /*4790*/  LEA.HI R28, R28, R43, RZ, 0x1 ;  /* 0x0000002b1c1c7211 */ /* 0x000fe400078f08ff */
[----:B------:R-:W-:Y:S01]  /*47a0*/  SHF.R.S32.HI R30, RZ, 0x5, R30 ;  /* 0x00000005ff1e7819 */ /* 0x000fe2000001141e */
[----:B------:R-:W-:Y:S01]  /*47b0*/  IMAD.IADD R49, R34, 0x1, -R49 ;  /* 0x0000000122317824 */ /* 0x000fe200078e0a31 */
[----:B------:R-:W-:-:S02]  /*47c0*/  LOP3.LUT R28, R28, 0x3fffffe, RZ, 0xc0, !PT ;  /* 0x03fffffe1c1c7812 */ /* 0x000fc400078ec0ff */
[----:B------:R-:W-:Y:S01]  /*47d0*/  LEA.HI R34, R38, R38, RZ, 0x1 ;  /* 0x0000002626227211 */ /* 0x000fe200078f08ff */
[----:B---3--:R-:W-:Y:S01]  /*47e0*/  IMAD R30, R77, 0x8, R30 ;  /* 0x000000084d1e7824 */ /* 0x008fe200078e021e */
[----:B-----5:R-:W-:Y:S01]  /*47f0*/  ISETP.NE.AND P1, PT, R10, 0x1, PT ;  /* 0x000000010a00780c */ /* 0x020fe20003f25270 */
        /* <DEDUP_REMOVED lines=8> */
[----:B------:R-:W-:Y:S01]  /*4880*/  IMAD.U32 R34, RZ, RZ, UR49 ;  /* 0x00000031ff227e24 */ /* 0x000fe2000f8e00ff */
[----:B------:R-:W-:Y:S01]  /*4890*/  LOP3.LUT R32, R32, 0x7ffffffc, RZ, 0xc0, !PT ;  /* 0x7ffffffc20207812 */ /* 0x000fe200078ec0ff */
[-C--:B------:R-:W-:Y:S02]  /*48a0*/  FMUL.FTZ R150, R33, R21.reuse ;  /* 0x0000001521967220 */ /* 0x080fe40000410000 */
[----:B------:R-:W1:Y:S01]  /*48b0*/  SHFL.IDX PT, R38, R30, RZ, 0x1c1f ;  /* 0x001c1fff1e267589 */ /* 0x000e6200000e0000 */
[----:B------:R-:W-:Y:S02]  /*48c0*/  IMAD R34, R34, -0x60, R13 ;  /* 0xffffffa022227824 */ /* 0x000fe400078e020d */
[-C--:B------:R-:W-:Y:S01]  /*48d0*/  FMUL.FTZ R33, R35, R21.reuse ;  /* 0x0000001523217220 */ /* 0x080fe20000410000 */
        /* <DEDUP_REMOVED lines=34> */
[----:B------:R-:W-:Y:S02]  /*4b00*/  VIADD R29, R34, 0x61 ;  /* 0x00000061221d7836 */ /* 0x000fe40000000000 */
[----:B------:R-:W-:Y:S01]  /*4b10*/  FMUL.FTZ R21, R71, R21 ;  /* 0x0000001547157220 */ /* 0x000fe20000410000 */
[----:B------:R-:W0:Y:S01]  /*4b20*/  MUFU.TANH R19, R19 ;  /* 0x0000001300137308 */ /* 0x000e220000002400 */
[----:B------:R-:W-:Y:S02]  /*4b30*/  IMAD R43, R32, -0x2, R29 ;  /* 0xfffffffe202b7824 */ /* 0x000fe400078e021d */
[----:B------:R-:W-:Y:S02]  /*4b40*/  VIADD R29, R34, 0x60 ;  /* 0x00000060221d7836 */ /* 0x000fe40000000000 */
[----:B------:R-:W-:-:S03]  /*4b50*/  IMAD.IADD R34, R43, 0x1, -R12 ;  /* 0x000000012b227824 */ /* 0x000fc600078e0a0c */
[----:B------:R-:W2:Y:S01]  /*4b60*/  MUFU.TANH R24, R24 ;  /* 0x0000001800187308 */ /* 0x000ea20000002400 */
[----:B------:R-:W-:-:S07]  /*4b70*/  LOP3.LUT R43, RZ, R14, RZ, 0x33, !PT ;  /* 0x0000000eff2b7212 */ /* 0x000fce00078e33ff */
[----:B------:R-:W3:Y:S01]  /*4b80*/  MUFU.TANH R18, R18 ;  /* 0x0000001200127308 */ /* 0x000ee20000002400 */
[----:B------:R-:W-:-:S07]  /*4b90*/  IMAD R36, R32, -0x2, R29 ;  /* 0xfffffffe20247824 */ /* 0x000fce00078e021d */
[----:B------:R-:W4:Y:S01]  /*4ba0*/  MUFU.TANH R20, R20 ;  /* 0x0000001400147308 */ /* 0x000f220000002400 */
        /* <DEDUP_REMOVED lines=43> */
[----:B------:R-:W0:Y:S08]  /*4e60*/  MUFU.TANH R11, R11 ;  /* 0x0000000b000b7308 */ /* 0x000e300000002400 */
[----:B------:R-:W0:Y:S01]  /*4e70*/  MUFU.TANH R21, R21 ;  /* 0x0000001500157308 */ /* 0x000e220000002400 */
[----:B------:R-:W-:-:S02]  /*4e80*/  IMAD.U32 R51, RZ, RZ, UR4 ;  /* 0x00000004ff337e24 */ /* 0x000fc4000f8e00ff */
[----:B------:R-:W-:Y:S01]  /*4e90*/  IMAD.IADD R43, R34, 0x1, R43 ;  /* 0x00000001222b7824 */ /* 0x000fe200078e022b */
[----:B-1----:R-:W-:Y:S01]  /*4ea0*/  VIADDMNMX R14, R38, R49, R36, PT ;  /* 0x00000031260e7246 */ /* 0x002fe20003800124 */
[----:B------:R-:W-:Y:S02]  /*4eb0*/  IMAD R34, R32, -0x2, R51 ;  /* 0xfffffffe20227824 */ /* 0x000fe400078e0233 */
        /* <DEDUP_REMOVED lines=12> */
.L_x_3240:
[----:B------:R-:W-:-:S13]  /*4f80*/  ISETP.NE.AND P1, PT, R73, 0x1, PT ;  /* 0x000000014900780c */ /* 0x000fda0003f25270 */
[----:B------:R-:W-:-:S05]  /*4f90*/  @P1 IMAD.HI.U32 R32, R29, R74, RZ ;  /* 0x0000004a1d201227 */ /* 0x000fca00078e00ff */
[----:B------:R-:W-:-:S07]  /*4fa0*/  @P1 SHF.R.U32.HI R29, RZ, R75, R32 ;  /* 0x0000004bff1d1219 */ /* 0x000fce0000011620 */
.L_x_3241:
[----:B------:R-:W-:Y:S05]  /*4fb0*/  BSYNC B1 ;  /* 0x0000000000017941 */ /* 0x000fea0003800000 */
.L_x_3239:
[----:B------:R-:W-:-:S05]  /*4fc0*/  IMAD R32, R29, R73, R34 ;  /* 0x000000491d207224 */ /* 0x000fca00078e0222 */
[----:B------:R-:W-:Y:S02]  /*4fd0*/  VIMNMX R15, R15, R32, !PT ;  /* 0x000000200f0f7248 */ /* 0x000fe40007fe0100 */
[----:B------:R-:W-:-:S07]  /*4fe0*/  VIADDMNMX R14, R32, R73, R14, PT ;  /* 0x00000049200e7246 */ /* 0x000fce000380010e */
.L_x_3238:
[----:B------:R-:W-:Y:S05]  /*4ff0*/  BSYNC B0 ;  /* 0x0000000000007941 */ /* 0x000fea0003800000 */
.L_x_3237:
        /* <DEDUP_REMOVED lines=13> */
[----:B0-----:R-:W-:-:S02]  /*50d0*/  FSEL R92, R92, -INF , !P3 ;  /* 0xff8000005c5c7808 */ /* 0x001fc40005800000 */
[C---:B------:R-:W-:Y:S02]  /*50e0*/  ISETP.LT.OR P4, PT, R14.reuse, 0x9, P4 ;  /* 0x000000090e00780c */ /* 0x040fe40002781670 */
        /* <DEDUP_REMOVED lines=116> */
.L_x_3245:
[----:B------:R-:W-:-:S13]  /*5830*/  ISETP.NE.AND P6, PT, R73, 0x1, PT ;  /* 0x000000014900780c */ /* 0x000fda0003fc5270 */
[----:B------:R-:W-:-:S05]  /*5840*/  @P6 IMAD.HI.U32 R74, R12, R74, RZ ;  /* 0x0000004a0c4a6227 */ /* 0x000fca00078e00ff */
[----:B------:R-:W-:-:S07]  /*5850*/  @P6 SHF.R.U32.HI R12, RZ, R75, R74 ;  /* 0x0000004bff0c6219 */ /* 0x000fce000001164a */
.L_x_3246:
[----:B------:R-:W-:Y:S05]  /*5860*/  BSYNC B1 ;  /* 0x0000000000017941 */ /* 0x000fea0003800000 */
.L_x_3244:
[----:B------:R-:W-:-:S05]  /*5870*/  IMAD R12, R12, R73, R34 ;  /* 0x000000490c0c7224 */ /* 0x000fca00078e0222 */
[----:B------:R-:W-:Y:S02]  /*5880*/  VIADDMNMX R14, R12, R73, R14, PT ;  /* 0x000000490c0e7246 */ /* 0x000fe4000380010e */
[----:B------:R-:W-:-:S07]  /*5890*/  VIMNMX R15, R15, R12, !PT ;  /* 0x0000000c0f0f7248 */ /* 0x000fce0007fe0100 */
.L_x_3243:
[----:B------:R-:W-:Y:S05]  /*58a0*/  BSYNC B0 ;  /* 0x0000000000007941 */ /* 0x000fea0003800000 */
.L_x_3242:
[----:B------:R-:W-:Y:S01]  /*58b0*/  ISETP.GT.AND P1, PT, R15, 0x1, !P1 ;  /* 0x000000010f00780c */ /* 0x000fe20004f24270 */
[----:B------:R-:W2:Y:S01]  /*58c0*/  LDL R34, [R1+0x2c4] ;  /* 0x0002c40001227983 */ /* 0x000ea20000100800 */
[----:B------:R-:W-:Y:S02]  /*58d0*/  ISETP.NE.AND P6, PT, R29, RZ, PT ;  /* 0x000000ff1d00720c */ /* 0x000fe40003fc5270 */
[----:B------:R-:W-:Y:S01]  /*58e0*/  ISETP.LT.OR P1, PT, R14, 0x2, P1 ;  /* 0x000000020e00780c */ /* 0x000fe20000f21670 */
[----:B------:R-:W3:Y:S01]  /*58f0*/  LDL R36, [R1+0x2b4] ;  /* 0x0002b40001247983 */ /* 0x000ee20000100800 */
[----:B------:R-:W-:Y:S02]  /*5900*/  ISETP.GT.AND P2, PT, R15, 0x8, !P2 ;  /* 0x000000080f00780c */ /* 0x000fe40005744270 */
[----:B------:R-:W-:Y:S01]  /*5910*/  FSEL R29, R20, -INF , !P1 ;  /* 0xff800000141d7808 */ /* 0x000fe20004800000 */
[----:B------:R-:W4:Y:S01]  /*5920*/  LDL R43, [R1+0x218] ;  /* 0x00021800012b7983 */ /* 0x000f220000100800 */
[----:B------:R-:W-:-:S02]  /*5930*/  ISETP.NE.AND P1, PT, R32, RZ, PT ;  /* 0x000000ff2000720c */ /* 0x000fc40003f25270 */
[C---:B------:R-:W-:Y:S01]  /*5940*/  ISETP.LT.OR P2, PT, R14.reuse, 0x9, P2 ;  /* 0x000000090e00780c */ /* 0x040fe20001741670 */
[----:B------:R-:W5:Y:S01]  /*5950*/  LDL R32, [R1+0x270] ;  /* 0x0002700001207983 */ /* 0x000f620000100800 */
[----:B------:R-:W-:Y:S02]  /*5960*/  ISETP.GT.AND P1, PT, R15, 0x9, !P1 ;  /* 0x000000090f00780c */ /* 0x000fe40004f24270 */
[----:B------:R-:W-:Y:S01]  /*5970*/  FSEL R141, R141, -INF , !P2 ;  /* 0xff8000008d8d7808 */ /* 0x000fe20005000000 */
[----:B------:R-:W4:Y:S01]  /*5980*/  LDL R30, [R1+0x2a8] ;  /* 0x0002a800011e7983 */ /* 0x000f220000100800 */
[----:B------:R-:W-:Y:S02]  /*5990*/  ISETP.LT.OR P1, PT, R14, 0xa, P1 ;  /* 0x0000000a0e00780c */ /* 0x000fe40000f21670 */
[----:B------:R-:W-:Y:S01]  /*59a0*/  ISETP.NE.AND P2, PT, R40, RZ, PT ;  /* 0x000000ff2800720c */ /* 0x000fe20003f45270 */
[----:B------:R-:W4:Y:S01]  /*59b0*/  LDL R60, [R1+0x274] ;  /* 0x00027400013c7983 */ /* 0x000f220000100800 */
[----:B------:R-:W-:-:S02]  /*59c0*/  FSEL R31, R31, -INF , !P1 ;  /* 0xff8000001f1f7808 */ /* 0x000fc40004800000 */
[----:B------:R-:W-:Y:S01]  /*59d0*/  ISETP.NE.AND P1, PT, R25, RZ, PT ;  /* 0x000000ff1900720c */ /* 0x000fe20003f25270 */
[----:B------:R-:W4:Y:S01]  /*59e0*/  LDL R62, [R1+0x278] ;  /* 0x00027800013e7983 */ /* 0x000f220000100800 */
[----:B------:R-:W-:Y:S02]  /*59f0*/  FMNMX.FTZ R13, R152, R130, !PT ;  /* 0x00000082980d7209 */ /* 0x000fe40007810000 */
[----:B------:R-:W-:Y:S01]  /*5a00*/  ISETP.GT.AND P1, PT, R15, 0x10, !P1 ;  /* 0x000000100f00780c */ /* 0x000fe20004f24270 */
[----:B------:R-:W4:Y:S01]  /*5a10*/  LDL R64, [R1+0x27c] ;  /* 0x00027c0001407983 */ /* 0x000f220000100800 */
[----:B------:R-:W-:Y:S02]  /*5a20*/  FMNMX.FTZ R13, R100, R13, !PT ;  /* 0x0000000d640d7209 */ /* 0x000fe40007810000 */
[----:B------:R-:W-:Y:S01]  /*5a30*/  ISETP.LT.OR P1, PT, R14, 0x11, P1 ;  /* 0x000000110e00780c */ /* 0x000fe20000f21670 */
[----:B------:R-:W4:Y:S01]  /*5a40*/  LDL R40, [R1+0x280] ;  /* 0x0002800001287983 */ /* 0x000f220000100800 */
[----:B------:R-:W-:-:S02]  /*5a50*/  FMNMX.FTZ R13, R92, R13, !PT ;  /* 0x0000000d5c0d7209 */ /* 0x000fc40007810000 */
[----:B------:R-:W-:Y:S01]  /*5a60*/  FSEL R139, R139, -INF , !P1 ;  /* 0xff8000008b8b7808 */ /* 0x000fe20004800000 */
[----:B------:R-:W4:Y:S01]  /*5a70*/  LDL R66, [R1+0x284] ;  /* 0x0002840001427983 */ /* 0x000f220000100800 */
[----:B------:R-:W-:Y:S02]  /*5a80*/  ISETP.NE.AND P1, PT, R38, RZ, PT ;  /* 0x000000ff2600720c */ /* 0x000fe40003f25270 */
[----:B------:R-:W-:Y:S01]  /*5a90*/  FMNMX.FTZ R13, R98, R13, !PT ;  /* 0x0000000d620d7209 */ /* 0x000fe20007810000 */
[----:B------:R-:W4:Y:S01]  /*5aa0*/  LDL R68, [R1+0x288] ;  /* 0x0002880001447983 */ /* 0x000f220000100800 */
[----:B------:R-:W-:Y:S02]  /*5ab0*/  ISETP.GT.AND P1, PT, R15, 0x11, !P1 ;  /* 0x000000110f00780c */ /* 0x000fe40004f24270 */
[----:B------:R-:W-:Y:S01]  /*5ac0*/  FMNMX.FTZ R13, R150, R13, !PT ;  /* 0x0000000d960d7209 */ /* 0x000fe20007810000 */
[----:B------:R-:W4:Y:S01]  /*5ad0*/  LDL R70, [R1+0x28c] ;  /* 0x00028c0001467983 */ /* 0x000f220000100800 */
[----:B------:R-:W-:-:S02]  /*5ae0*/  ISETP.LT.OR P1, PT, R14, 0x12, P1 ;  /* 0x000000120e00780c */ /* 0x000fc40000f21670 */
[----:B------:R-:W-:Y:S01]  /*5af0*/  FMNMX.FTZ R13, R96, R13, !PT ;  /* 0x0000000d600d7209 */ /* 0x000fe20007810000 */
[----:B------:R-:W4:Y:S01]  /*5b00*/  LDL R72, [R1+0x294] ;  /* 0x0002940001487983 */ /* 0x000f220000100800 */
[----:B------:R-:W-:Y:S02]  /*5b10*/  FSEL R33, R33, -INF , !P1 ;  /* 0xff80000021217808 */ /* 0x000fe40004800000 */
[----:B------:R-:W-:Y:S01]  /*5b20*/  ISETP.GT.AND P1, PT, R15, 0x18, !P2 ;  /* 0x000000180f00780c */ /* 0x000fe20005724270 */
[----:B------:R-:W4:Y:S01]  /*5b30*/  LDL R74, [R1+0x298] ;  /* 0x00029800014a7983 */ /* 0x000f220000100800 */
[----:B------:R-:W-:Y:S02]  /*5b40*/  ISETP.NE.AND P2, PT, R56, RZ, PT ;  /* 0x000000ff3800720c */ /* 0x000fe40003f45270 */
[----:B------:R-:W-:Y:S01]  /*5b50*/  ISETP.LT.OR P1, PT, R14, 0x19, P1 ;  /* 0x000000190e00780c */ /* 0x000fe20000f21670 */
[----:B------:R-:W4:Y:S01]  /*5b60*/  LDL R56, [R1+0x29c] ;  /* 0x00029c0001387983 */ /* 0x000f220000100800 */
[----:B------:R-:W-:-:S02]  /*5b70*/  FMNMX.FTZ R13, R148, R13, !PT ;  /* 0x0000000d940d7209 */ /* 0x000fc40007810000 */
[----:B------:R-:W-:Y:S01]  /*5b80*/  FSEL R137, R137, -INF , !P1 ;  /* 0xff80000089897808 */ /* 0x000fe20004800000 */
[----:B------:R-:W4:Y:S01]  /*5b90*/  LDL R38, [R1+0x2a4] ;  /* 0x0002a40001267983 */ /* 0x000f220000100800 */
[----:B------:R-:W-:Y:S02]  /*5ba0*/  ISETP.GT.AND P1, PT, R15, 0x19, !P6 ;  /* 0x000000190f00780c */ /* 0x000fe40007724270 */
[----:B------:R-:W-:Y:S01]  /*5bb0*/  ISETP.NE.AND P6, PT, R24, RZ, PT ;  /* 0x000000ff1800720c */ /* 0x000fe20003fc5270 */
[----:B------:R-:W4:Y:S01]  /*5bc0*/  LDL R129, [R1+0x2d4] ;  /* 0x0002d40001817983 */ /* 0x000f220000100800 */
[----:B------:R-:W-:Y:S02]  /*5bd0*/  ISETP.LT.OR P1, PT, R14, 0x1a, P1 ;  /* 0x0000001a0e00780c */ /* 0x000fe40000f21670 */
[----:B------:R-:W-:Y:S01]  /*5be0*/  FMNMX.FTZ R13, R94, R13, !PT ;  /* 0x0000000d5e0d7209 */ /* 0x000fe20007810000 */
[----:B------:R-:W4:Y:S01]  /*5bf0*/  LDL.64 R24, [R1+0xa8] ;  /* 0x0000a80001187983 */ /* 0x000f220000100a00 */
        /* <DEDUP_REMOVED lines=22> */
[----:B------:R-:W-:Y:S01]  /*5d60*/  ISETP.NE.AND P1, PT, R48, RZ, PT ;  /* 0x000000ff3000720c */ /* 0x000fe20003f25270 */
[----:B------:R-:W4:Y:S01]  /*5d70*/  LDL R123, [R1+0x2f0] ;  /* 0x0002f000017b7983 */ /* 0x000f220000100800 */
[----:B------:R-:W-:Y:S02]  /*5d80*/  FMNMX.FTZ R13, R86, R13, !PT ;  /* 0x0000000d560d7209 */ /* 0x000fe40007810000 */
[----:B------:R-:W-:Y:S01]  /*5d90*/  ISETP.GT.AND P1, PT, R15, 0x28, !P1 ;  /* 0x000000280f00780c */ /* 0x000fe20004f24270 */
[----:B------:R-:W4:Y:S01]  /*5da0*/  LDL R48, [R1+0x2bc] ;  /* 0x0002bc0001307983 */ /* 0x000f220000100800 */
[----:B------:R-:W-:-:S02]  /*5db0*/  FMNMX.FTZ R13, R166, R13, !PT ;  /* 0x0000000da60d7209 */ /* 0x000fc40007810000 */
[----:B------:R-:W-:Y:S01]  /*5dc0*/  ISETP.LT.OR P1, PT, R14, 0x29, P1 ;  /* 0x000000290e00780c */ /* 0x000fe20000f21670 */
[----:B------:R-:W4:Y:S01]  /*5dd0*/  LDL R122, [R1+0x2f4] ;  /* 0x0002f400017a7983 */ /* 0x000f220000100800 */
[----:B------:R-:W-:Y:S02]  /*5de0*/  FMNMX.FTZ R13, R82, R13, !PT ;  /* 0x0000000d520d7209 */ /* 0x000fe40007810000 */
[----:B------:R-:W-:Y:S01]  /*5df0*/  FSEL R39, R39, -INF , !P1 ;  /* 0xff80000027277808 */ /* 0x000fe20004800000 */
[----:B------:R-:W4:Y:S01]  /*5e00*/  LDL R121, [R1+0x2f8] ;  /* 0x0002f80001797983 */ /* 0x000f220000100800 */
[----:B------:R-:W-:Y:S02]  /*5e10*/  ISETP.NE.AND P1, PT, R50, RZ, PT ;  /* 0x000000ff3200720c */ /* 0x000fe40003f25270 */
[----:B------:R-:W-:Y:S01]  /*5e20*/  FMNMX.FTZ R13, R164, R13, !PT ;  /* 0x0000000da40d7209 */ /* 0x000fe20007810000 */
[----:B------:R-:W4:Y:S01]  /*5e30*/  LDL R50, [R1+0x2b0] ;  /* 0x0002b00001327983 */ /* 0x000f220000100800 */
[----:B------:R-:W-:-:S02]  /*5e40*/  ISETP.GT.AND P1, PT, R15, 0x29, !P1 ;  /* 0x000000290f00780c */ /* 0x000fc40004f24270 */
[----:B------:R-:W-:Y:S01]  /*5e50*/  ISETP.GT.AND P3, PT, R15, 0x50, !P3 ;  /* 0x000000500f00780c */ /* 0x000fe20005f64270 */
[----:B------:R-:W4:Y:S01]  /*5e60*/  LDL R120, [R1+0x300] ;  /* 0x0003000001787983 */ /* 0x000f220000100800 */
[----:B------:R-:W-:Y:S02]  /*5e70*/  ISETP.LT.OR P1, PT, R14, 0x2a, P1 ;  /* 0x0000002a0e00780c */ /* 0x000fe40000f21670 */
[----:B------:R-:W-:Y:S01]  /*5e80*/  FMNMX.FTZ R13, R84, R13, !PT ;  /* 0x0000000d540d7209 */ /* 0x000fe20007810000 */
[----:B------:R-:W4:Y:S01]  /*5e90*/  LDL R119, [R1+0x304] ;  /* 0x0003040001777983 */ /* 0x000f220000100800 */
[----:B------:R-:W-:Y:S02]  /*5ea0*/  FSEL R131, R131, -INF , !P1 ;  /* 0xff80000083837808 */ /* 0x000fe40004800000 */
[----:B------:R-:W-:Y:S01]  /*5eb0*/  ISETP.NE.AND P1, PT, R51, RZ, PT ;  /* 0x000000ff3300720c */ /* 0x000fe20003f25270 */
[----:B------:R-:W4:Y:S01]  /*5ec0*/  LDL R118, [R1+0x308] ;  /* 0x0003080001767983 */ /* 0x000f220000100800 */
[----:B------:R-:W-:-:S02]  /*5ed0*/  ISETP.GT.AND P4, PT, R15, 0x51, !P4 ;  /* 0x000000510f00780c */ /* 0x000fc40006784270 */
[----:B------:R-:W-:Y:S01]  /*5ee0*/  ISETP.GT.AND P1, PT, R15, 0x30, !P1 ;  /* 0x000000300f00780c */ /* 0x000fe20004f24270 */
[----:B------:R-:W4:Y:S01]  /*5ef0*/  LDL R117, [R1+0x30c] ;  /* 0x00030c0001757983 */ /* 0x000f220000100800 */
[C---:B------:R-:W-:Y:S02]  /*5f00*/  ISETP.LT.OR P3, PT, R14.reuse, 0x51, P3 ;  /* 0x000000510e00780c */ /* 0x040fe40001f61670 */
[----:B------:R-:W-:Y:S01]  /*5f10*/  ISETP.LT.OR P1, PT, R14, 0x31, P1 ;  /* 0x000000310e00780c */ /* 0x000fe20000f21670 */
[----:B------:R-:W4:Y:S01]  /*5f20*/  LDL R116, [R1+0x310] ;  /* 0x0003100001747983 */ /* 0x000f220000100800 */
[----:B------:R-:W-:Y:S02]  /*5f30*/  FMNMX.FTZ R13, R80, R13, !PT ;  /* 0x0000000d500d7209 */ /* 0x000fe40007810000 */
[----:B------:R-:W-:Y:S01]  /*5f40*/  FSEL R225, R225, -INF , !P1 ;  /* 0xff800000e1e17808 */ /* 0x000fe20004800000 */
[----:B------:R-:W4:Y:S01]  /*5f50*/  LDL R115, [R1+0x318] ;  /* 0x0003180001737983 */ /* 0x000f220000100800 */
[----:B------:R-:W-:-:S02]  /*5f60*/  ISETP.NE.AND P1, PT, R52, RZ, PT ;  /* 0x000000ff3400720c */ /* 0x000fc40003f25270 */
[C---:B------:R-:W-:Y:S01]  /*5f70*/  ISETP.GT.AND P5, PT, R15.reuse, 0x58, !P5 ;  /* 0x000000580f00780c */ /* 0x040fe20006fa4270 */
[----:B------:R-:W4:Y:S01]  /*5f80*/  LDL R52, [R1+0x2ac] ;  /* 0x0002ac0001347983 */ /* 0x000f220000100800 */
[----:B------:R-:W-:Y:S02]  /*5f90*/  ISETP.GT.AND P1, PT, R15, 0x31, !P1 ;  /* 0x000000310f00780c */ /* 0x000fe40004f24270 */
[C---:B------:R-:W-:Y:S01]  /*5fa0*/  ISETP.LT.OR P4, PT, R14.reuse, 0x52, P4 ;  /* 0x000000520e00780c */ /* 0x040fe20002781670 */
[----:B------:R-:W4:Y:S01]  /*5fb0*/  LDL R114, [R1+0x31c] ;  /* 0x00031c0001727983 */ /* 0x000f220000100800 */
[----:B------:R-:W-:Y:S02]  /*5fc0*/  ISETP.LT.OR P1, PT, R14, 0x32, P1 ;  /* 0x000000320e00780c */ /* 0x000fe40000f21670 */
[----:B------:R-:W-:Y:S01]  /*5fd0*/  FSEL R51, R10, -INF , !P3 ;  /* 0xff8000000a337808 */ /* 0x000fe20005800000 */
[----:B------:R-:W4:Y:S01]  /*5fe0*/  LDL R113, [R1+0x320] ;  /* 0x0003200001717983 */ /* 0x000f220000100800 */
[----:B------:R-:W-:-:S02]  /*5ff0*/  FSEL R41, R41, -INF , !P1 ;  /* 0xff80000029297808 */ /* 0x000fc40004800000 */
[----:B------:R-:W-:Y:S01]  /*6000*/  ISETP.NE.AND P1, PT, R53, RZ, PT ;  /* 0x000000ff3500720c */ /* 0x000fe20003f25270 */
[----:B------:R-:W4:Y:S01]  /*6010*/  LDL R112, [R1+0x324] ;  /* 0x0003240001707983 */ /* 0x000f220000100800 */
[----:B------:R-:W-:Y:S02]  /*6020*/  FMNMX.FTZ R13, R78, R13, !PT ;  /* 0x0000000d4e0d7209 */ /* 0x000fe40007810000 */
[----:B------:R-:W-:Y:S01]  /*6030*/  ISETP.GT.AND P1, PT, R15, 0x38, !P1 ;  /* 0x000000380f00780c */ /* 0x000fe20004f24270 */
[----:B------:R-:W4:Y:S01]  /*6040*/  LDL R111, [R1+0x328] ;  /* 0x00032800016f7983 */ /* 0x000f220000100800 */
[C---:B------:R-:W-:Y:S02]  /*6050*/  ISETP.LT.OR P5, PT, R14.reuse, 0x59, P5 ;  /* 0x000000590e00780c */ /* 0x040fe40002fa1670 */
[----:B------:R-:W-:Y:S01]  /*6060*/  ISETP.LT.OR P1, PT, R14, 0x39, P1 ;  /* 0x000000390e00780c */ /* 0x000fe20000f21670 */
[----:B------:R-:W4:Y:S01]  /*6070*/  LDL R110, [R1+0x32c] ;  /* 0x00032c00016e7983 */ /* 0x000f220000100800 */
[----:B------:R-:W-:-:S02]  /*6080*/  FSEL R53, R28, -INF , !P4 ;  /* 0xff8000001c357808 */ /* 0x000fc40006000000 */
        /* <DEDUP_REMOVED lines=8> */
[----:B------:R-:W-:-:S03]  /*6110*/  ISETP.LT.OR P1, PT, R14, 0x3a, P1 ;  /* 0x0000003a0e00780c */ /* 0x000fc60000f21670 */
[----:B------:R-:W0:Y:S01]  /*6120*/  SHFL.BFLY PT, R13, R10, 0x2, 0x1f ;  /* 0x0c401f000a0d7f89 */ /* 0x000e2200000e0000 */
[----:B------:R-:W-:Y:S02]  /*6130*/  FSEL R45, R45, -INF , !P1 ;  /* 0xff8000002d2d7808 */ /* 0x000fe40004800000 */
[----:B------:R-:W-:Y:S01]  /*6140*/  ISETP.NE.AND P1, PT, R55, RZ, PT ;  /* 0x000000ff3700720c */ /* 0x000fe20003f25270 */
[----:B------:R-:W4:Y:S01]  /*6150*/  LDL R108, [R1+0x338] ;  /* 0x00033800016c7983 */ /* 0x000f220000100800 */
[----:B------:R-:W-:Y:S02]  /*6160*/  FSEL R55, R11, -INF , !P5 ;  /* 0xff8000000b377808 */ /* 0x000fe40006800000 */
[----:B------:R-:W-:Y:S01]  /*6170*/  ISETP.GT.AND P1, PT, R15, 0x40, !P1 ;  /* 0x000000400f00780c */ /* 0x000fe20004f24270 */
[----:B------:R-:W4:Y:S03]  /*6180*/  LDL R107, [R1+0x33c] ;  /* 0x00033c00016b7983 */ /* 0x000f260000100800 */
[----:B------:R-:W-:Y:S01]  /*6190*/  ISETP.LT.OR P1, PT, R14, 0x41, P1 ;  /* 0x000000410e00780c */ /* 0x000fe20000f21670 */
[----:B------:R-:W4:Y:S03]  /*61a0*/  LDL R106, [R1+0x340] ;  /* 0x00034000016a7983 */ /* 0x000f260000100800 */
[----:B------:R-:W-:Y:S01]  /*61b0*/  FSEL R167, R167, -INF , !P1 ;  /* 0xff800000a7a77808 */ /* 0x000fe20004800000 */
[----:B------:R-:W4:Y:S01]  /*61c0*/  LDL R105, [R1+0x344] ;  /* 0x0003440001697983 */ /* 0x000f220000100800 */
[----:B------:R-:W-:-:S02]  /*61d0*/  ISETP.GT.AND P1, PT, R15, 0x41, !P2 ;  /* 0x000000410f00780c */ /* 0x000fc40005724270 */
[----:B------:R-:W-:Y:S01]  /*61e0*/  ISETP.NE.AND P2, PT, R58, RZ, PT ;  /* 0x000000ff3a00720c */ /* 0x000fe20003f45270 */
[----:B------:R-:W4:Y:S01]  /*61f0*/  LDL R104, [R1+0x348] ;  /* 0x0003480001687983 */ /* 0x000f220000100800 */
[C---:B------:R-:W-:Y:S02]  /*6200*/  ISETP.LT.OR P1, PT, R14.reuse, 0x42, P1 ;  /* 0x000000420e00780c */ /* 0x040fe40000f21670 */
[----:B------:R-:W-:Y:S01]  /*6210*/  ISETP.GT.AND P2, PT, R15, 0x49, !P2 ;  /* 0x000000490f00780c */ /* 0x000fe20005744270 */
[----:B------:R-:W4:Y:S01]  /*6220*/  LDL R58, [R1+0x290] ;  /* 0x00029000013a7983 */ /* 0x000f220000100800 */
[----:B------:R-:W-:Y:S02]  /*6230*/  FSEL R47, R47, -INF , !P1 ;  /* 0xff8000002f2f7808 */ /* 0x000fe40004800000 */
[----:B------:R-:W-:Y:S01]  /*6240*/  ISETP.GT.AND P1, PT, R15, RZ, !P6 ;  /* 0x000000ff0f00720c */ /* 0x000fe20007724270 */
[----:B------:R-:W4:Y:S01]  /*6250*/  LDL R103, [R1+0x350] ;  /* 0x0003500001677983 */ /* 0x000f220000100800 */
[----:B------:R-:W-:-:S02]  /*6260*/  ISETP.LT.OR P2, PT, R14, 0x4a, P2 ;  /* 0x0000004a0e00780c */ /* 0x000fc40001741670 */
[----:B------:R-:W-:Y:S01]  /*6270*/  ISETP.LT.OR P1, PT, R14, 0x1, P1 ;  /* 0x000000010e00780c */ /* 0x000fe20000f21670 */
[----:B------:R-:W4:Y:S01]  /*6280*/  LDL R102, [R1+0x354] ;  /* 0x0003540001667983 */ /* 0x000f220000100800 */
[----:B------:R-:W-:Y:S02]  /*6290*/  FSEL R49, R27, -INF , !P2 ;  /* 0xff8000001b317808 */ /* 0x000fe40005000000 */
[----:B------:R-:W-:Y:S01]  /*62a0*/  FSEL R18, R18, -INF , !P1 ;  /* 0xff80000012127808 */ /* 0x000fe20004800000 */
[----:B------:R-:W4:Y:S01]  /*62b0*/  LDL R27, [R1+0x2cc] ;  /* 0x0002cc00011b7983 */ /* 0x000f220000100800 */
[----:B------:R-:W-:Y:S02]  /*62c0*/  ISETP.NE.AND P1, PT, R57, RZ, PT ;  /* 0x000000ff3900720c */ /* 0x000fe40003f25270 */
[----:B------:R-:W-:Y:S01]  /*62d0*/  FMNMX.FTZ R12, R18, R29, !PT ;  /* 0x0000001d120c7209 */ /* 0x000fe20007810000 */
[----:B------:R-:W4:Y:S01]  /*62e0*/  LDL R101, [R1+0x358] ;  /* 0x0003580001657983 */ /* 0x000f220000100800 */
[----:B------:R-:W-:-:S02]  /*62f0*/  ISETP.GT.AND P1, PT, R15, 0x48, !P1 ;  /* 0x000000480f00780c */ /* 0x000fc40004f24270 */
[----:B------:R-:W-:Y:S01]  /*6300*/  FMNMX.FTZ R12, R141, R12, !PT ;  /* 0x0000000c8d0c7209 */ /* 0x000fe20007810000 */
[----:B------:R-:W4:Y:S01]  /*6310*/  LDL R99, [R1+0x360] ;  /* 0x0003600001637983 */ /* 0x000f220000100800 */
[----:B------:R-:W-:Y:S02]  /*6320*/  ISETP.LT.OR P1, PT, R14, 0x49, P1 ;  /* 0x000000490e00780c */ /* 0x000fe40000f21670 */
[----:B------:R-:W-:Y:S01]  /*6330*/  FMNMX.FTZ R12, R31, R12, !PT ;  /* 0x0000000c1f0c7209 */ /* 0x000fe20007810000 */
[----:B------:R-:W4:Y:S01]  /*6340*/  LDL R97, [R1+0x36c] ;  /* 0x00036c0001617983 */ /* 0x000f220000100800 */
[----:B------:R-:W-:Y:S02]  /*6350*/  FSEL R169, R26, -INF , !P1 ;  /* 0xff8000001aa97808 */ /* 0x000fe40004800000 */
[----:B------:R-:W-:Y:S01]  /*6360*/  FMNMX.FTZ R12, R139, R12, !PT ;  /* 0x0000000c8b0c7209 */ /* 0x000fe20007810000 */
[----:B------:R-:W4:Y:S01]  /*6370*/  LDL R26, [R1+0x250] ;  /* 0x00025000011a7983 */ /* 0x000f220000100800 */
[----:B------:R-:W-:-:S02]  /*6380*/  ISETP.NE.AND P6, PT, R19, RZ, PT ;  /* 0x000000ff1300720c */ /* 0x000fc40003fc5270 */
[----:B------:R-:W-:Y:S01]  /*6390*/  FMNMX.FTZ R12, R33, R12, !PT ;  /* 0x0000000c210c7209 */ /* 0x000fe20007810000 */
[----:B------:R-:W4:Y:S01]  /*63a0*/  LDL R95, [R1+0x374] ;  /* 0x00037400015f7983 */ /* 0x000f220000100800 */
[----:B------:R-:W-:Y:S02]  /*63b0*/  ISETP.GT.AND P6, PT, R15, 0x59, !P6 ;  /* 0x000000590f00780c */ /* 0x000fe400077c4270 */
[----:B------:R-:W-:Y:S01]  /*63c0*/  FMNMX.FTZ R12, R137, R12, !PT ;  /* 0x0000000c890c7209 */ /* 0x000fe20007810000 */
[----:B------:R-:W4:Y:S01]  /*63d0*/  LDL R93, [R1+0x37c] ;  /* 0x00037c00015d7983 */ /* 0x000f220000100800 */
[----:B------:R-:W-:Y:S02]  /*63e0*/  ISETP.LT.OR P6, PT, R14, 0x5a, P6 ;  /* 0x0000005a0e00780c */ /* 0x000fe400037c1670 */
[----:B------:R-:W-:Y:S01]  /*63f0*/  FMNMX.FTZ R12, R35, R12, !PT ;  /* 0x0000000c230c7209 */ /* 0x000fe20007810000 */
[----:B------:R-:W4:Y:S01]  /*6400*/  LDL R91, [R1+0x388] ;  /* 0x00038800015b7983 */ /* 0x000f220000100800 */
[----:B------:R-:W-:-:S02]  /*6410*/  FSEL R57, R21, -INF , !P6 ;  /* 0xff80000015397808 */ /* 0x000fc40007000000 */
[----:B------:R-:W-:Y:S01]  /*6420*/  FMNMX.FTZ R12, R37, R12, !PT ;  /* 0x0000000c250c7209 */ /* 0x000fe20007810000 */
[----:B------:R-:W4:Y:S03]  /*6430*/  LDL R89, [R1+0x390] ;  /* 0x0003900001597983 */ /* 0x000f260000100800 */
        /* <DEDUP_REMOVED lines=29> */
[----:B------:R-:W4:Y:S04]  /*6610*/  LDL R59, [R1+0x41c] ;  /* 0x00041c00013b7983 */ /* 0x000f280000100800 */
[----:B------:R-:W-:Y:S04]  /*6620*/  STL.64 [R1+0x230], R10 ;  /* 0x0002300a01007387 */ /* 0x000fe80000100a00 */
[----:B------:R-:W4:Y:S01]  /*6630*/  LDL R19, [R1+0x234] ;  /* 0x0002340001137983 */ /* 0x000f220000100800 */
[----:B0-----:R-:W-:-:S05]  /*6640*/  FMNMX.FTZ R12, R10, R13, !PT ;  /* 0x0000000d0a0c7209 */ /* 0x001fca0007810000 */
[----:B------:R-:W0:Y:S02]  /*6650*/  SHFL.BFLY PT, R13, R12, 0x1, 0x1f ;  /* 0x0c201f000c0d7f89 */ /* 0x000e2400000e0000 */
[----:B0-----:R-:W-:-:S05]  /*6660*/  FMNMX.FTZ R14, R12, R13, !PT ;  /* 0x0000000d0c0e7209 */ /* 0x001fca0007810000 */
[----:B------:R-:W-:Y:S04]  /*6670*/  STL [R1+0x230], R14 ;  /* 0x0002300e01007387 */ /* 0x000fe80000100800 */
[----:B------:R-:W4:Y:S04]  /*6680*/  LDL R13, [R1+0x230] ;  /* 0x00023000010d7983 */ /* 0x000f280000100800 */
[----:B--2---:R0:W-:Y:S04]  /*6690*/  STL [R1+0x2c4], R34 ;  /* 0x0002c42201007387 */ /* 0x0041e80000100800 */
[----:B0-----:R-:W2:Y:S04]  /*66a0*/  LDL R34, [R1+0x42c] ;  /* 0x00042c0001227983 */ /* 0x001ea80000100800 */
[----:B---3--:R0:W-:Y:S04]  /*66b0*/  STL [R1+0x2b4], R36 ;  /* 0x0002b42401007387 */ /* 0x0081e80000100800 */
[----:B0-----:R-:W3:Y:S04]  /*66c0*/  LDL R36, [R1+0x3bc] ;  /* 0x0003bc0001247983 */ /* 0x001ee80000100800 */
[----:B-----5:R0:W-:Y:S04]  /*66d0*/  STL [R1+0x270], R32 ;  /* 0x0002702001007387 */ /* 0x0201e80000100800 */
[----:B----4-:R1:W-:Y:S04]  /*66e0*/  STL [R1+0x2a8], R30 ;  /* 0x0002a81e01007387 */ /* 0x0103e80000100800 */
[----:B0-----:R-:W4:Y:S04]  /*66f0*/  LDL R32, [R1+0x2fc] ;  /* 0x0002fc0001207983 */ /* 0x001f280000100800 */
[----:B-1----:R-:W5:Y:S04]  /*6700*/  LDL R30, [R1+0x368] ;  /* 0x00036800011e7983 */ /* 0x002f680000100800 */
[----:B------:R-:W-:Y:S04]  /*6710*/  STL [R1+0x274], R60 ;  /* 0x0002743c01007387 */ /* 0x000fe80000100800 */
[----:B------:R-:W-:Y:S04]  /*6720*/  STL [R1+0x278], R62 ;  /* 0x0002783e01007387 */ /* 0x000fe80000100800 */
        /* <DEDUP_REMOVED lines=16> */
[----:B0-----:R-:W5:Y:S04]  /*6830*/  LDL R40, [R1+0x2e4] ;  /* 0x0002e40001287983 */ /* 0x001f680000100800 */
[----:B-1----:R-:W4:Y:S04]  /*6840*/  LDL R28, [R1+0x3d8] ;  /* 0x0003d800011c7983 */ /* 0x002f280000100800 */
[----:B------:R-:W5:Y:S04]  /*6850*/  LDL R38, [R1+0x34c] ;  /* 0x00034c0001267983 */ /* 0x000f680000100800 */
[----:B------:R-:W5:Y:S04]  /*6860*/  LDL R74, [R1+0x3d4] ;  /* 0x0003d400014a7983 */ /* 0x000f680000100800 */
[----:B------:R-:W5:Y:S04]  /*6870*/  LDL R72, [R1+0x3e0] ;  /* 0x0003e00001487983 */ /* 0x000f680000100800 */
[----:B------:R-:W5:Y:S04]  /*6880*/  LDL R70, [R1+0x3e8] ;  /* 0x0003e80001467983 */ /* 0x000f680000100800 */
[----:B------:R-:W5:Y:S04]  /*6890*/  LDL R68, [R1+0x3f0] ;  /* 0x0003f00001447983 */ /* 0x000f680000100800 */
[----:B------:R-:W-:Y:S04]  /*68a0*/  STL [R1+0x290], R58 ;  /* 0x0002903a01007387 */ /* 0x000fe80000100800 */
[----:B------:R-:W5:Y:S04]  /*68b0*/  LDL R66, [R1+0x3fc] ;  /* 0x0003fc0001427983 */ /* 0x000f680000100800 */
[----:B------:R-:W5:Y:S04]  /*68c0*/  LDL R64, [R1+0x404] ;  /* 0x0004040001407983 */ /* 0x000f680000100800 */
[----:B------:R0:W-:Y:S04]  /*68d0*/  STL [R1+0x2cc], R27 ;  /* 0x0002cc1b01007387 */ /* 0x0001e80000100800 */
[----:B------:R-:W5:Y:S04]  /*68e0*/  LDL R62, [R1+0x40c] ;  /* 0x00040c00013e7983 */ /* 0x000f680000100800 */
[----:B------:R-:W5:Y:S04]  /*68f0*/  LDL R60, [R1+0x418] ;  /* 0x00041800013c7983 */ /* 0x000f680000100800 */
[----:B0-----:R-:W4:Y:S04]  /*6900*/  LDL R27, [R1+0x448] ;  /* 0x00044800011b7983 */ /* 0x001f280000100800 */
        /* <DEDUP_REMOVED lines=8> */
[----:B------:R-:W0:Y:S02]  /*6990*/  SHFL.BFLY PT, R10, R19, 0x2, 0x1f ;  /* 0x0c401f00130a7f89 */ /* 0x000e2400000e0000 */
[----:B0-----:R-:W-:-:S05]  /*69a0*/  FMNMX.FTZ R10, R10, R19, !PT ;  /* 0x000000130a0a7209 */ /* 0x001fca0007810000 */
[----:B------:R-:W0:Y:S01]  /*69b0*/  SHFL.BFLY PT, R11, R10, 0x1, 0x1f ;  /* 0x0c201f000a0b7f89 */ /* 0x000e2200000e0000 */
[----:B------:R0:W-:Y:S01]  /*69c0*/  BAR.SYNC.DEFER_BLOCKING R7, 0x100 ;  /* 0x000400070000751d */ /* 0x0001e20000010000 */
[----:B------:R-:W-:Y:S01]  /*69d0*/  FMUL.FTZ R12, R26, R13 ;  /* 0x0000000d1a0c7220 */ /* 0x000fe20000410000 */
[----:B------:R-:W-:-:S04]  /*69e0*/  FSETP.NEU.FTZ.AND P1, PT, R13, -INF , PT ;  /* 0xff8000000d00780b */ /* 0x000fc80003f3d000 */
[----:B------:R-:W-:Y:S02]  /*69f0*/  FSEL R15, R12, RZ, P1 ;  /* 0x000000ff0c0f7208 */ /* 0x000fe40000800000 */
[----:B0-----:R-:W-:-:S04]  /*6a00*/  FMNMX.FTZ R7, R10, R11, !PT ;  /* 0x0000000b0a077209 */ /* 0x001fc80007810000 */
[C---:B------:R-:W-:Y:S01]  /*6a10*/  FSETP.NEU.FTZ.AND P1, PT, R7.reuse, -INF , PT ;  /* 0xff8000000700780b */ /* 0x040fe20003f3d000 */
[----:B------:R-:W-:-:S05]  /*6a20*/  FMUL.FTZ R10, R7, R26 ;  /* 0x0000001a070a7220 */ /* 0x000fca0000410000 */
[----:B------:R-:W-:-:S05]  /*6a30*/  FSEL R10, R10, RZ, P1 ;  /* 0x000000ff0a0a7208 */ /* 0x000fca0000800000 */
[-CC-:B------:R-:W-:Y:S01]  /*6a40*/  FFMA.FTZ R136, R37, R26.reuse, -R10.reuse ;  /* 0x0000001a25887223 */ /* 0x180fe2000001080a */
[-CC-:B------:R-:W-:Y:S01]  /*6a50*/  FFMA.FTZ R132, R35, R26.reuse, -R10.reuse ;  /* 0x0000001a23847223 */ /* 0x180fe2000001080a */
[----:B------:R-:W5:Y:S01]  /*6a60*/  LDL R37, [R1+0x384] ;  /* 0x0003840001257983 */ /* 0x000f620000100800 */
[----:B------:R-:W-:-:S03]  /*6a70*/  FFMA.FTZ R140, R31, R26, -R10 ;  /* 0x0000001a1f8c7223 */ /* 0x000fc6000001080a */
[----:B------:R-:W5:Y:S01]  /*6a80*/  LDL R35, [R1+0x3f4] ;  /* 0x0003f40001237983 */ /* 0x000f620000100800 */
[-CC-:B------:R-:W-:Y:S01]  /*6a90*/  FFMA.FTZ R152, R152, R26.reuse, -R15.reuse ;  /* 0x0000001a98987223 */ /* 0x180fe2000001080f */
[-CC-:B------:R-:W-:Y:S02]  /*6aa0*/  FFMA.FTZ R130, R130, R26.reuse, -R15.reuse ;  /* 0x0000001a82827223 */ /* 0x180fe4000001080f */
[----:B------:R-:W5:Y:S01]  /*6ab0*/  LDL R31, [R1+0x410] ;  /* 0x00041000011f7983 */ /* 0x000f620000100800 */
        /* <DEDUP_REMOVED lines=43> */
[----:B------:R-:W-:Y:S01]  /*6d70*/  IMAD R42, R43, 0xc00, R24 ;  /* 0x00000c002b2a7824 */ /* 0x000fe200078e0218 */
        /* <DEDUP_REMOVED lines=27> */
[----:B------:R-:W-:Y:S08]  /*6f30*/  MUFU.EX2 R152, R152 ;  /* 0x0000009800987308 */ /* 0x000ff00000000800 */
[----:B------:R-:W0:Y:S08]  /*6f40*/  MUFU.EX2 R130, R130 ;  /* 0x0000008200827308 */ /* 0x000e300000000800 */
[----:B------:R-:W1:Y:S08]  /*6f50*/  MUFU.EX2 R153, R153 ;  /* 0x0000009900997308 */ /* 0x000e700000000800 */
[----:B------:R-:W4:Y:S01]  /*6f60*/  MUFU.EX2 R135, R135 ;  /* 0x0000008700877308 */ /* 0x000f220000000800 */
[----:B--2---:R0:W-:Y:S07]  /*6f70*/  STL [R1+0x42c], R34 ;  /* 0x00042c2201007387 */ /* 0x0041ee0000100800 */
[----:B------:R-:W-:Y:S08]  /*6f80*/  MUFU.EX2 R143, R143 ;  /* 0x0000008f008f7308 */ /* 0x000ff00000000800 */
[----:B------:R-:W2:Y:S01]  /*6f90*/  MUFU.EX2 R142, R142 ;  /* 0x0000008e008e7308 */ /* 0x000ea20000000800 */
[----:B0-----:R-:W-:-:S07]  /*6fa0*/  FADD.FTZ R34, R152, R130 ;  /* 0x0000008298227221 */ /* 0x001fce0000010000 */
[----:B------:R-:W0:Y:S08]  /*6fb0*/  MUFU.EX2 R151, R151 ;  /* 0x0000009700977308 */ /* 0x000e300000000800 */
[----:B------:R-:W0:Y:S01]  /*6fc0*/  MUFU.EX2 R141, R141 ;  /* 0x0000008d008d7308 */ /* 0x000e220000000800 */
[----:B-1----:R-:W-:-:S07]  /*6fd0*/  FADD.FTZ R34, R153, R34 ;  /* 0x0000002299227221 */ /* 0x002fce0000010000 */
[----:B------:R-:W1:Y:S01]  /*6fe0*/  MUFU.EX2 R150, R150 ;  /* 0x0000009600967308 */ /* 0x000e620000000800 */
[----:B---3--:R4:W-:Y:S07]  /*6ff0*/  STL [R1+0x3bc], R36 ;  /* 0x0003bc2401007387 */ /* 0x0089ee0000100800 */
[----:B------:R-:W3:Y:S01]  /*7000*/  MUFU.EX2 R140, R140 ;  /* 0x0000008c008c7308 */ /* 0x000ee20000000800 */
[----:B----4-:R-:W-:-:S07]  /*7010*/  FADD.FTZ R36, R135, R34 ;  /* 0x0000002287247221 */ /* 0x010fce0000010000 */
[----:B------:R-:W4:Y:S01]  /*7020*/  MUFU.EX2 R149, R149 ;  /* 0x0000009500957308 */ /* 0x000f220000000800 */
[----:B--2---:R-:W-:-:S07]  /*7030*/  FADD.FTZ R34, R143, R142 ;  /* 0x0000008e8f227221 */ /* 0x004fce0000010000 */
[----:B------:R-:W2:Y:S01]  /*7040*/  MUFU.EX2 R139, R139 ;  /* 0x0000008b008b7308 */ /* 0x000ea20000000800 */
[----:B------:R0:W-:Y:S07]  /*7050*/  STL [R1+0x448], R27 ;  /* 0x0004481b01007387 */ /* 0x0001ee0000100800 */
[----:B------:R-:W2:Y:S08]  /*7060*/  MUFU.EX2 R148, R148 ;  /* 0x0000009400947308 */ /* 0x000eb00000000800 */
[----:B------:R-:W2:Y:S01]  /*7070*/  MUFU.EX2 R138, R138 ;  /* 0x0000008a008a7308 */ /* 0x000ea20000000800 */
[----:B0-----:R-:W-:Y:S01]  /*7080*/  IMAD.MOV.U32 R27, RZ, RZ, R25 ;  /* 0x000000ffff1b7224 */ /* 0x001fe200078e0019 */
[----:B------:R0:W-:Y:S06]  /*7090*/  STL [R1+0x3d8], R28 ;  /* 0x0003d81c01007387 */ /* 0x0001ec0000100800 */
[----:B------:R-:W2:Y:S08]  /*70a0*/  MUFU.EX2 R147, R147 ;  /* 0x0000009300937308 */ /* 0x000eb00000000800 */
[----:B------:R-:W-:Y:S01]  /*70b0*/  MUFU.EX2 R137, R137 ;  /* 0x0000008900897308 */ /* 0x000fe20000000800 */
[----:B0-----:R-:W-:Y:S01]  /*70c0*/  VIADD R28, R42, 0x180 ;  /* 0x000001802a1c7836 */ /* 0x001fe20000000000 */
[----:B------:R-:W-:-:S06]  /*70d0*/  R2UR UR11, R27 ;  /* 0x000000001b0b72ca */ /* 0x000fcc00000e0000 */
[----:B------:R-:W0:Y:S01]  /*70e0*/  MUFU.EX2 R146, R146 ;  /* 0x0000009200927308 */ /* 0x000e220000000800 */
[----:B------:R-:W-:-:S07]  /*70f0*/  R2UR UR18, R28 ;  /* 0x000000001c1272ca */ /* 0x000fce00000e0000 */
[----:B------:R-:W0:Y:S01]  /*7100*/  MUFU.EX2 R132, R132 ;  /* 0x0000008400847308 */ /* 0x000e220000000800 */
[----:B-----5:R5:W-:Y:S04]  /*7110*/  STL [R1+0x384], R37 ;  /* 0x0003842501007387 */ /* 0x020be80000100800 */
[----:B------:R1:W-:Y:S04]  /*7120*/  STL [R1+0x3f4], R35 ;  /* 0x0003f42301007387 */ /* 0x0003e80000100800 */
[----:B------:R3:W-:Y:S01]  /*7130*/  STL [R1+0x410], R31 ;  /* 0x0004101f01007387 */ /* 0x0007e20000100800 */
[----:B-----5:R-:W-:Y:S01]  /*7140*/  FADD.FTZ R37, R151, R36 ;  /* 0x0000002497257221 */ /* 0x020fe20000010000 */
[----:B-1----:R-:W-:-:S03]  /*7150*/  FADD.FTZ R35, R141, R34 ;  /* 0x000000228d237221 */ /* 0x002fc60000010000 */
[----:B------:R-:W-:Y:S01]  /*7160*/  FADD.FTZ R36, R150, R37 ;  /* 0x0000002596247221 */ /* 0x000fe20000010000 */
[----:B---3--:R-:W-:Y:S02]  /*7170*/  IMAD.MOV.U32 R31, RZ, RZ, R25 ;  /* 0x000000ffff1f7224 */ /* 0x008fe400078e0019 */
[----:B------:R-:W-:Y:S01]  /*7180*/  FADD.FTZ R34, R140, R35 ;  /* 0x000000238c227221 */ /* 0x000fe20000010000 */
[----:B------:R-:W1:Y:S02]  /*7190*/  MUFU.EX2 R145, R145 ;  /* 0x0000009100917308 */ /* 0x000e640000000800 */
[----:B------:R-:W-:Y:S01]  /*71a0*/  R2UR UR15, R31 ;  /* 0x000000001f0f72ca */ /* 0x000fe200000e0000 */
[----:B----4-:R-:W-:Y:S01]  /*71b0*/  FADD.FTZ R31, R149, R36 ;  /* 0x00000024951f7221 */ /* 0x010fe20000010000 */
[----:B--2---:R-:W-:-:S04]  /*71c0*/  FADD.FTZ R27, R139, R34 ;  /* 0x000000228b1b7221 */ /* 0x004fc80000010000 */
[----:B------:R-:W2:Y:S01]  /*71d0*/  MUFU.EX2 R136, R136 ;  /* 0x0000008800887308 */ /* 0x000ea20000000800 */
[----:B------:R-:W-:Y:S01]  /*71e0*/  FADD.FTZ R28, R148, R31 ;  /* 0x0000001f941c7221 */ /* 0x000fe20000010000 */
[----:B------:R-:W-:-:S06]  /*71f0*/  R2UR UR23, R25 ;  /* 0x00000000191772ca */ /* 0x000fcc00000e0000 */
[----:B------:R-:W3:Y:S01]  /*7200*/  MUFU.EX2 R133, R133 ;  /* 0x0000008500857308 */ /* 0x000ee20000000800 */
[----:B------:R4:W-:Y:S07]  /*7210*/  STL [R1+0x2d0], R26 ;  /* 0x0002d01a01007387 */ /* 0x0009ee0000100800 */
[----:B------:R-:W5:Y:S01]  /*7220*/  MUFU.EX2 R134, R134 ;  /* 0x0000008600867308 */ /* 0x000f620000000800 */
[----:B------:R0:W-:Y:S01]  /*7230*/  STL [R1+0x330], R24 ;  /* 0x0003301801007387 */ /* 0x0001e20000100800 */
[----:B----4-:R-:W-:-:S03]  /*7240*/  VIADD R26, R42, 0x80 ;  /* 0x000000802a1a7836 */ /* 0x010fc60000000000 */
[----:B------:R4:W-:Y:S02]  /*7250*/  STL [R1+0x3a0], R29 ;  /* 0x0003a01d01007387 */ /* 0x0009e40000100800 */
[----:B------:R-:W-:Y:S01]  /*7260*/  R2UR UR10, R26 ;  /* 0x000000001a0a72ca */ /* 0x000fe200000e0000 */
[----:B------:R-:W-:Y:S01]  /*7270*/  FADD.FTZ R26, R138, R27 ;  /* 0x0000001b8a1a7221 */ /* 0x000fe20000010000 */
[----:B0-----:R-:W-:Y:S01]  /*7280*/  VIADD R24, R42, 0x200 ;  /* 0x000002002a187836 */ /* 0x001fe20000000000 */
[----:B------:R0:W-:Y:S01]  /*7290*/  STL [R1+0x464], R33 ;  /* 0x0004642101007387 */ /* 0x0001e20000100800 */
[----:B------:R-:W-:Y:S01]  /*72a0*/  FADD.FTZ R27, R147, R28 ;  /* 0x0000001c931b7221 */ /* 0x000fe20000010000 */
[----:B----4-:R-:W-:Y:S02]  /*72b0*/  IMAD.MOV.U32 R29, RZ, RZ, R25 ;  /* 0x000000ffff1d7224 */ /* 0x010fe400078e0019 */
[----:B------:R4:W-:Y:S01]  /*72c0*/  STL [R1+0x468], R43 ;  /* 0x0004682b01007387 */ /* 0x0009e20000100800 */
[----:B------:R-:W-:Y:S01]  /*72d0*/  R2UR UR22, R24 ;  /* 0x00000000181672ca */ /* 0x000fe200000e0000 */
[----:B------:R-:W-:Y:S01]  /*72e0*/  FADD.FTZ R24, R146, R27 ;  /* 0x0000001b92187221 */ /* 0x000fe20000010000 */
[----:B0-----:R-:W-:-:S02]  /*72f0*/  IMAD.MOV.U32 R33, RZ, RZ, R25 ;  /* 0x000000ffff217224 */ /* 0x001fc400078e0019 */
[----:B----4-:R-:W-:Y:S02]  /*7300*/  IMAD.MOV.U32 R43, RZ, RZ, R25 ;  /* 0x000000ffff2b7224 */ /* 0x010fe400078e0019 */
[----:B------:R-:W-:Y:S01]  /*7310*/  FADD.FTZ R25, R137, R26 ;  /* 0x0000001a89197221 */ /* 0x000fe20000010000 */
[----:B------:R-:W0:Y:S03]  /*7320*/  MUFU.EX2 R144, R144 ;  /* 0x0000009000907308 */ /* 0x000e260000000800 */
[----:B------:R-:W-:Y:S01]  /*7330*/  FADD.FTZ R25, R132, R25 ;  /* 0x0000001984197221 */ /* 0x000fe20000010000 */
[----:B-1----:R-:W-:-:S04]  /*7340*/  FADD.FTZ R27, R145, R24 ;  /* 0x00000018911b7221 */ /* 0x002fc80000010000 */
[----:B------:R-:W1:Y:S01]  /*7350*/  MUFU.EX2 R131, R131 ;  /* 0x0000008300837308 */ /* 0x000e620000000800 */
[----:B--2---:R-:W-:Y:S01]  /*7360*/  FADD.FTZ R24, R136, R25 ;  /* 0x0000001988187221 */ /* 0x004fe20000010000 */
[----:B------:R2:W-:Y:S03]  /*7370*/  STL [R1+0x2fc], R32 ;  /* 0x0002fc2001007387 */ /* 0x0005e60000100800 */
[----:B---3--:R-:W-:Y:S01]  /*7380*/  FADD.FTZ R25, R133, R24 ;  /* 0x0000001885197221 */ /* 0x008fe20000010000 */
[----:B------:R3:W-:Y:S01]  /*7390*/  STL [R1+0x368], R30 ;  /* 0x0003681e01007387 */ /* 0x0007e20000100800 */
[----:B------:R-:W-:Y:S02]  /*73a0*/  R2UR UR6, R42 ;  /* 0x000000002a0672ca */ /* 0x000fe400000e0000 */
[----:B------:R-:W-:Y:S01]  /*73b0*/  R2UR UR7, R43 ;  /* 0x000000002b0772ca */ /* 0x000fe200000e0000 */
[----:B-----5:R-:W-:Y:S01]  /*73c0*/  FADD.FTZ R24, R134, R25 ;  /* 0x0000001986187221 */ /* 0x020fe20000010000 */
[----:B------:R-:W-:Y:S01]  /*73d0*/  F2FP.BF16.F32.PACK_AB R154, R135, R153 ;  /* 0x00000099879a723e */ /* 0x000fe200000010ff */
[----:B--2---:R-:W-:Y:S01]  /*73e0*/  VIADD R32, R42, 0x280 ;  /* 0x000002802a207836 */ /* 0x004fe20000000000 */
[----:B------:R-:W-:Y:S01]  /*73f0*/  F2FP.BF16.F32.PACK_AB R152, R130, R152 ;  /* 0x000000988298723e */ /* 0x000fe200000010ff */
[----:B---3--:R-:W-:Y:S01]  /*7400*/  VIADD R30, R42, 0x100 ;  /* 0x000001002a1e7836 */ /* 0x008fe20000000000 */
[----:B------:R-:W-:-:S02]  /*7410*/  F2FP.BF16.F32.PACK_AB R153, R142, R143 ;  /* 0x0000008f8e99723e */ /* 0x000fc400000010ff */
[----:B------:R-:W-:Y:S01]  /*7420*/  F2FP.BF16.F32.PACK_AB R155, R140, R141 ;  /* 0x0000008d8c9b723e */ /* 0x000fe200000010ff */
[----:B------:R-:W-:Y:S01]  /*7430*/  STL [R1+0x2d4], R129 ;  /* 0x0002d48101007387 */ /* 0x000fe20000100800 */
[----:B------:R-:W-:Y:S01]  /*7440*/  R2UR UR14, R30 ;  /* 0x000000001e0e72ca */ /* 0x000fe200000e0000 */
[----:B0-----:R-:W-:Y:S01]  /*7450*/  FADD.FTZ R228, R144, R27 ;  /* 0x0000001b90e47221 */ /* 0x001fe20000010000 */
[----:B------:R-:W-:Y:S01]  /*7460*/  R2UR UR19, R29 ;  /* 0x000000001d1372ca */ /* 0x000fe200000e0000 */
[----:B------:R-:W-:Y:S01]  /*7470*/  STL [R1+0x2d8], R128 ;  /* 0x0002d88001007387 */ /* 0x000fe20000100800 */
[----:B------:R-:W-:Y:S01]  /*7480*/  R2UR UR26, R32 ;  /* 0x00000000201a72ca */ /* 0x000fe200000e0000 */
[----:B-1----:R-:W-:Y:S01]  /*7490*/  FADD.FTZ R171, R131, R24 ;  /* 0x0000001883ab7221 */ /* 0x002fe20000010000 */
[----:B------:R-:W-:Y:S01]  /*74a0*/  R2UR UR27, R33 ;  /* 0x00000000211b72ca */ /* 0x000fe200000e0000 */
[----:B------:R-:W-:Y:S01]  /*74b0*/  STL [R1+0x2dc], R127 ;  /* 0x0002dc7f01007387 */ /* 0x000fe20000100800 */
[----:B------:R-:W-:-:S02]  /*74c0*/  F2FP.BF16.F32.PACK_AB R156, R150, R151 ;  /* 0x00000097969c723e */ /* 0x000fc400000010ff */
[----:B------:R-:W-:Y:S01]  /*74d0*/  F2FP.BF16.F32.PACK_AB R158, R148, R149 ;  /* 0x00000095949e723e */ /* 0x000fe200000010ff */
[----:B------:R-:W-:Y:S01]  /*74e0*/  STL [R1+0x2e0], R126 ;  /* 0x0002e07e01007387 */ /* 0x000fe20000100800 */
[----:B------:R-:W-:Y:S02]  /*74f0*/  F2FP.BF16.F32.PACK_AB R160, R146, R147 ;  /* 0x0000009392a0723e */ /* 0x000fe400000010ff */
[----:B------:R-:W-:Y:S01]  /*7500*/  F2FP.BF16.F32.PACK_AB R162, R144, R145 ;  /* 0x0000009190a2723e */ /* 0x000fe200000010ff */
[----:B------:R-:W-:Y:S01]  /*7510*/  STL [R1+0x2e4], R40 ;  /* 0x0002e42801007387 */ /* 0x000fe20000100800 */
[----:B------:R-:W-:Y:S02]  /*7520*/  F2FP.BF16.F32.PACK_AB R157, R138, R139 ;  /* 0x0000008b8a9d723e */ /* 0x000fe400000010ff */
[----:B------:R-:W-:Y:S01]  /*7530*/  F2FP.BF16.F32.PACK_AB R159, R132, R137 ;  /* 0x00000089849f723e */ /* 0x000fe200000010ff */
[----:B------:R-:W-:Y:S01]  /*7540*/  STL [R1+0x2e8], R125 ;  /* 0x0002e87d01007387 */ /* 0x000fe20000100800 */
[----:B------:R-:W-:-:S02]  /*7550*/  F2FP.BF16.F32.PACK_AB R161, R133, R136 ;  /* 0x0000008885a1723e */ /* 0x000fc400000010ff */
[----:B------:R-:W-:Y:S01]  /*7560*/  F2FP.BF16.F32.PACK_AB R163, R131, R134 ;  /* 0x0000008683a3723e */ /* 0x000fe200000010ff */
        /* <DEDUP_REMOVED lines=83> */
[----:B------:R0:W-:Y:S02]  /*7aa0*/  STL [R1+0x46c], R41 ;  /* 0x00046c2901007387 */ /* 0x0001e40000100800 */
[----:B0-----:R-:W-:-:S06]  /*7ab0*/  WARPGROUP.ARRIVE ;  /* 0x00000000000079c5 */ /* 0x001fcc0000000000 */
[----:B------:R-:W-:Y:S03]  /*7ac0*/  HGMMA.64x256x16.F32.BF16 R24, R152, gdesc[UR4].tnspB, RZ, !UPT, gsb0 ;  /* 0x43e0000498187df0 */ /* 0x000fe6000c0018ff */
[----:B------:R-:W-:Y:S02]  /*7ad0*/  WARPGROUP.DEPBAR.LE gsb0, 0x0 ;  /* 0x00008000000079c5 */ /* 0x000fe40000010000 */
        /* <DEDUP_REMOVED lines=34> */
[----:B------:R-:W0:Y:S08]  /*7d00*/  MUFU.EX2 R152, R172 ;  /* 0x000000ac00987308 */ /* 0x000e300000000800 */
[----:B------:R-:W-:Y:S08]  /*7d10*/  MUFU.EX2 R173, R173 ;  /* 0x000000ad00ad7308 */ /* 0x000ff00000000800 */
[----:B------:R-:W-:Y:S08]  /*7d20*/  MUFU.EX2 R154, R174 ;  /* 0x000000ae009a7308 */ /* 0x000ff00000000800 */
[----:B------:R-:W1:Y:S08]  /*7d30*/  MUFU.EX2 R153, R225 ;  /* 0x000000e100997308 */ /* 0x000e700000000800 */
[----:B------:R-:W-:Y:S08]  /*7d40*/  MUFU.EX2 R175, R175 ;  /* 0x000000af00af7308 */ /* 0x000ff00000000800 */
[----:B------:R-:W2:Y:S08]  /*7d50*/  MUFU.EX2 R226, R226 ;  /* 0x000000e200e27308 */ /* 0x000eb00000000800 */
[----:B------:R-:W-:Y:S08]  /*7d60*/  MUFU.EX2 R227, R227 ;  /* 0x000000e300e37308 */ /* 0x000ff00000000800 */
[----:B------:R-:W3:Y:S01]  /*7d70*/  MUFU.EX2 R170, R170 ;  /* 0x000000aa00aa7308 */ /* 0x000ee20000000800 */
[----:B0-----:R-:W-:Y:S01]  /*7d80*/  FADD.FTZ R228, R152, R228 ;  /* 0x000000e498e47221 */ /* 0x001fe20000010000 */
[----:B-1----:R-:W-:Y:S01]  /*7d90*/  FADD.FTZ R171, R153, R171 ;  /* 0x000000ab99ab7221 */ /* 0x002fe20000010000 */
[----:B------:R-:W-:-:S02]  /*7da0*/  F2FP.BF16.F32.PACK_AB R152, R173, R152 ;  /* 0x00000098ad98723e */ /* 0x000fc400000010ff */
[----:B--2---:R-:W-:Y:S02]  /*7db0*/  F2FP.BF16.F32.PACK_AB R153, R226, R153 ;  /* 0x00000099e299723e */ /* 0x004fe400000010ff */
[----:B---3--:R-:W-:Y:S01]  /*7dc0*/  F2FP.BF16.F32.PACK_AB R155, R170, R227 ;  /* 0x000000e3aa9b723e */ /* 0x008fe200000010ff */
        /* <DEDUP_REMOVED lines=35> */
[----:B------:R-:W-:-:S04]  /*8000*/  FADD.FTZ R156, R173, R228 ;  /* 0x000000e4ad9c7221 */ /* 0x000fc80000010000 */
[----:B------:R-:W-:Y:S01]  /*8010*/  FADD.FTZ R156, R154, R156 ;  /* 0x0000009c9a9c7221 */ /* 0x000fe20000010000 */
[C---:B------:R-:W-:Y:S01]  /*8020*/  F2FP.BF16.F32.PACK_AB R154, R175.reuse, R154 ;  /* 0x0000009aaf9a723e */ /* 0x040fe200000010ff */
[----:B------:R-:W-:Y:S01]  /*8030*/  MUFU.EX2 R165, R165 ;  /* 0x000000a500a57308 */ /* 0x000fe20000000800 */
[----:B------:R-:W-:Y:S01]  /*8040*/  FADD.FTZ R171, R226, R171 ;  /* 0x000000abe2ab7221 */ /* 0x000fe20000010000 */
[----:B------:R-:W-:-:S06]  /*8050*/  FADD.FTZ R156, R175, R156 ;  /* 0x0000009caf9c7221 */ /* 0x000fcc0000010000 */
[----:B------:R-:W-:Y:S08]  /*8060*/  MUFU.EX2 R21, R21 ;  /* 0x0000001500157308 */ /* 0x000ff00000000800 */
[----:B------:R-:W-:Y:S08]  /*8070*/  MUFU.EX2 R168, R168 ;  /* 0x000000a800a87308 */ /* 0x000ff00000000800 */
[----:B------:R-:W-:Y:S08]  /*8080*/  MUFU.EX2 R169, R169 ;  /* 0x000000a900a97308 */ /* 0x000ff00000000800 */
[----:B------:R-:W-:Y:S01]  /*8090*/  MUFU.EX2 R20, R20 ;  /* 0x0000001400147308 */ /* 0x000fe20000000800 */
[----:B------:R-:W-:-:S04]  /*80a0*/  FADD.FTZ R171, R227, R171 ;  /* 0x000000abe3ab7221 */ /* 0x000fc80000010000 */
[----:B------:R-:W-:Y:S01]  /*80b0*/  FADD.FTZ R170, R170, R171 ;  /* 0x000000abaaaa7221 */ /* 0x000fe20000010000 */
        /* <DEDUP_REMOVED lines=43> */
[----:B------:R-:W-:-:S07]  /*8370*/  WARPGROUP.DEPBAR.LE gsb0, 0x0 ;  /* 0x00008000000079c5 */ /* 0x000fce0000010000 */
[----:B------:R-:W0:Y:S08]  /*8380*/  MUFU.EX2 R152, R166 ;  /* 0x000000a600987308 */ /* 0x000e300000000800 */
[----:B------:R-:W1:Y:S08]  /*8390*/  MUFU.EX2 R154, R164 ;  /* 0x000000a4009a7308 */ /* 0x000e700000000800 */
[----:B------:R-:W2:Y:S01]  /*83a0*/  MUFU.EX2 R153, R167 ;  /* 0x000000a700997308 */ /* 0x000ea20000000800 */
[----:B0-----:R-:W-:-:S04]  /*83b0*/  FADD.FTZ R156, R152, R156 ;  /* 0x0000009c989c7221 */ /* 0x001fc80000010000 */
[C---:B------:R-:W-:Y:S01]  /*83c0*/  FADD.FTZ R156, R165.reuse, R156 ;  /* 0x0000009ca59c7221 */ /* 0x040fe20000010000 */
[----:B------:R-:W-:Y:S02]  /*83d0*/  F2FP.BF16.F32.PACK_AB R152, R165, R152 ;  /* 0x00000098a598723e */ /* 0x000fe400000010ff */
[----:B------:R-:W-:Y:S01]  /*83e0*/  F2FP.BF16.F32.PACK_AB R155, R20, R169 ;  /* 0x000000a9149b723e */ /* 0x000fe200000010ff */
[----:B-1----:R-:W-:Y:S01]  /*83f0*/  FADD.FTZ R156, R154, R156 ;  /* 0x0000009c9a9c7221 */ /* 0x002fe20000010000 */
[----:B------:R-:W-:Y:S01]  /*8400*/  F2FP.BF16.F32.PACK_AB R154, R21, R154 ;  /* 0x0000009a159a723e */ /* 0x000fe200000010ff */
[----:B------:R-:W-:Y:S01]  /*8410*/  STL.128 [R1+0x270], R24 ;  /* 0x0002701801007387 */ /* 0x000fe20000100c00 */
[----:B--2---:R-:W-:Y:S01]  /*8420*/  FADD.FTZ R170, R153, R170 ;  /* 0x000000aa99aa7221 */ /* 0x004fe20000010000 */
[----:B------:R-:W-:Y:S02]  /*8430*/  F2FP.BF16.F32.PACK_AB R153, R168, R153 ;  /* 0x00000099a899723e */ /* 0x000fe400000010ff */
        /* <DEDUP_REMOVED lines=35> */
[----:B------:R-:W-:-:S03]  /*8670*/  FADD.FTZ R156, R21, R156 ;  /* 0x0000009c159c7221 */ /* 0x000fc60000010000 */
[----:B------:R-:W-:Y:S01]  /*8680*/  FADD.FTZ R170, R20, R170 ;  /* 0x000000aa14aa7221 */ /* 0x000fe20000010000 */
[----:B------:R-:W-:-:S03]  /*8690*/  FADD.FTZ R20, R11, R156 ;  /* 0x0000009c0b147221 */ /* 0x000fc60000010000 */
[----:B------:R-:W-:Y:S01]  /*86a0*/  FADD.FTZ R170, R15, R170 ;  /* 0x000000aa0faa7221 */ /* 0x000fe20000010000 */
[----:B------:R-:W-:-:S03]  /*86b0*/  FADD.FTZ R20, R12, R20 ;  /* 0x000000140c147221 */ /* 0x000fc60000010000 */
[----:B------:R-:W-:Y:S01]  /*86c0*/  FADD.FTZ R170, R18, R170 ;  /* 0x000000aa12aa7221 */ /* 0x000fe20000010000 */
[----:B------:R-:W-:Y:S02]  /*86d0*/  WARPGROUP.DEPBAR.LE gsb0, 0x0 ;  /* 0x00008000000079c5 */ /* 0x000fe40000010000 */
[----:B------:R-:W-:Y:S02]  /*86e0*/  F2FP.BF16.F32.PACK_AB R152, R12, R11 ;  /* 0x0000000b0c98723e */ /* 0x000fe400000010ff */
[----:B------:R-:W-:Y:S02]  /*86f0*/  F2FP.BF16.F32.PACK_AB R153, R18, R15 ;  /* 0x0000000f1299723e */ /* 0x000fe400000010ff */
        /* <DEDUP_REMOVED lines=35> */
[----:B------:R-:W-:Y:S03]  /*8930*/  HGMMA.64x256x16.F32.BF16 R24, R152, gdesc[UR24].tnspB, R24, gsb0 ;  /* 0x43e0001898187df0 */ /* 0x000fe60008001818 */
[----:B------:R-:W-:Y:S02]  /*8940*/  WARPGROUP.DEPBAR.LE gsb0, 0x0 ;  /* 0x00008000000079c5 */ /* 0x000fe40000010000 */
[----:B------:R0:W-:Y:S04]  /*8950*/  STL.128 [R1+0x270], R24 ;  /* 0x0002701801007387 */ /* 0x0001e80000100c00 */
[----:B------:R1:W-:Y:S04]  /*8960*/  STL.128 [R1+0x450], R144 ;  /* 0x0004509001007387 */ /* 0x0003e80000100c00 */
[----:B------:R2:W-:Y:S04]  /*8970*/  STL.128 [R1+0x280], R28 ;  /* 0x0002801c01007387 */ /* 0x0005e80000100c00 */
[----:B------:R3:W-:Y:S04]  /*8980*/  STL.128 [R1+0x290], R32 ;  /* 0x0002902001007387 */ /* 0x0007e80000100c00 */
[----:B0-----:R-:W4:Y:S04]  /*8990*/  @!P0 LDL.64 R24, [R1+0x68] ;  /* 0x0000680001188983 */ /* 0x001f280000100a00 */
[----:B-1----:R-:W5:Y:S04]  /*89a0*/  @!P0 LDL R144, [R1+0x218] ;  /* 0x0002180001908983 */ /* 0x002f680000100800 */
        /* <DEDUP_REMOVED lines=28> */
[----:B------:R-:W5:Y:S04]  /*8b70*/  LDL R11, [R1+0x270] ;  /* 0x00027000010b7983 */ /* 0x000f680000100800 */
[----:B------:R-:W5:Y:S04]  /*8b80*/  LDL R12, [R1+0x274] ;  /* 0x00027400010c7983 */ /* 0x000f680000100800 */
[----:B------:R-:W5:Y:S04]  /*8b90*/  LDL R18, [R1+0x278] ;  /* 0x0002780001127983 */ /* 0x000f680000100800 */
[----:B------:R-:W5:Y:S04]  /*8ba0*/  LDL R21, [R1+0x27c] ;  /* 0x00027c0001157983 */ /* 0x000f680000100800 */
[----:B------:R-:W5:Y:S04]  /*8bb0*/  LDL R26, [R1+0x280] ;  /* 0x00028000011a7983 */ /* 0x000f680000100800 */
[----:B------:R-:W5:Y:S04]  /*8bc0*/  LDL R27, [R1+0x284] ;  /* 0x00028400011b7983 */ /* 0x000f680000100800 */
[----:B--2---:R-:W2:Y:S04]  /*8bd0*/  LDL R28, [R1+0x288] ;  /* 0x00028800011c7983 */ /* 0x004ea80000100800 */
[----:B------:R-:W2:Y:S04]  /*8be0*/  LDL R29, [R1+0x28c] ;  /* 0x00028c00011d7983 */ /* 0x000ea80000100800 */
[----:B------:R-:W2:Y:S04]  /*8bf0*/  LDL R30, [R1+0x290] ;  /* 0x00029000011e7983 */ /* 0x000ea80000100800 */
[----:B------:R-:W2:Y:S04]  /*8c00*/  LDL R31, [R1+0x294] ;  /* 0x00029400011f7983 */ /* 0x000ea80000100800 */
[----:B---3--:R-:W3:Y:S04]  /*8c10*/  LDL R32, [R1+0x298] ;  /* 0x0002980001207983 */ /* 0x008ee80000100800 */
[----:B------:R-:W3:Y:S04]  /*8c20*/  LDL R33, [R1+0x29c] ;  /* 0x00029c0001217983 */ /* 0x000ee80000100800 */
[----:B------:R-:W3:Y:S04]  /*8c30*/  LDL R34, [R1+0x2a0] ;  /* 0x0002a00001227983 */ /* 0x000ee80000100800 */
[----:B------:R-:W3:Y:S04]  /*8c40*/  LDL R35, [R1+0x2a4] ;  /* 0x0002a40001237983 */ /* 0x000ee80000100800 */
[----:B0-----:R-:W3:Y:S04]  /*8c50*/  LDL R36, [R1+0x2a8] ;  /* 0x0002a80001247983 */ /* 0x001ee80000100800 */
[----:B------:R-:W3:Y:S04]  /*8c60*/  LDL R37, [R1+0x2ac] ;  /* 0x0002ac0001257983 */ /* 0x000ee80000100800 */
[----:B------:R-:W3:Y:S04]  /*8c70*/  LDL R38, [R1+0x2b0] ;  /* 0x0002b00001267983 */ /* 0x000ee80000100800 */
[----:B------:R-:W3:Y:S04]  /*8c80*/  LDL R39, [R1+0x2b4] ;  /* 0x0002b40001277983 */ /* 0x000ee80000100800 */
[----:B-1----:R-:W3:Y:S04]  /*8c90*/  LDL R40, [R1+0x2b8] ;  /* 0x0002b80001287983 */ /* 0x002ee80000100800 */
        /* <DEDUP_REMOVED lines=106> */
[----:B-----5:R-:W5:Y:S04]  /*9340*/  LDL R148, [R1+0x464] ;  /* 0x0004640001947983 */ /* 0x020f680000100800 */
[----:B------:R-:W5:Y:S04]  /*9350*/  LDL R149, [R1+0x468] ;  /* 0x0004680001957983 */ /* 0x000f680000100800 */
[----:B------:R-:W5:Y:S01]  /*9360*/  LDL R150, [R1+0x46c] ;  /* 0x00046c0001967983 */ /* 0x000f620000100800 */
[----:B------:R-:W-:Y:S01]  /*9370*/  @!P0 MOV R25, R24 ;  /* 0x0000001800198202 */ /* 0x000fe20000000f00 */
[----:B------:R-:W-:Y:S01]  /*9380*/  FADD.FTZ R13, R13, R20 ;  /* 0x000000140d0d7221 */ /* 0x000fe20000010000 */
[----:B------:R-:W-:Y:S01]  /*9390*/  FADD.FTZ R15, R19, R170 ;  /* 0x000000aa130f7221 */ /* 0x000fe20000010000 */
[----:B------:R-:W-:Y:S02]  /*93a0*/  STL [R1+0x88], RZ ;  /* 0x000088ff01007387 */ /* 0x000fe40000100800 */
[----:B------:R-:W-:-:S02]  /*93b0*/  @!P0 IMAD R144, R144, 0x8, R25 ;  /* 0x0000000890908824 */ /* 0x000fc400078e0219 */
        /* <DEDUP_REMOVED lines=136> */
[----:B-----5:R1:W-:Y:S04]  /*9c40*/  STL [R1+0x464], R148 ;  /* 0x0004649401007387 */ /* 0x0203e80000100800 */
[----:B------:R1:W-:Y:S04]  /*9c50*/  STL [R1+0x468], R149 ;  /* 0x0004689501007387 */ /* 0x0003e80000100800 */
[----:B------:R1:W-:Y:S01]  /*9c60*/  STL [R1+0x46c], R150 ;  /* 0x00046c9601007387 */ /* 0x0003e20000100800 */
[----:B------:R1:W-:Y:S03]  /*9c70*/  @!P0 SYNCS.ARRIVE.TRANS64.RED.A1T0 RZ, [R144+URZ], RZ ;  /* 0x000000ff90ff89a7 */ /* 0x0003e6000810043f */
[----:B0-----:R-:W2:Y:S01]  /*9c80*/  LDL R0, [R1+0x70] ;  /* 0x0000700001007983 */ /* 0x001ea20000100800 */
[----:B------:R-:W-:Y:S01]  /*9c90*/  ISETP.NE.AND P1, PT, R4, 0x1, PT ;  /* 0x000000010400780c */ /* 0x000fe20003f25270 */
[----:B------:R-:W-:-:S06]  /*9ca0*/  UIADD3 UR49, UR49, -0x2, URZ ;  /* 0xfffffffe31317890 */ /* 0x000fcc000fffe03f */
[----:B------:R-:W-:Y:S02]  /*9cb0*/  IMAD.U32 R10, RZ, RZ, UR49 ;  /* 0x00000031ff0a7e24 */ /* 0x000fe4000f8e00ff */
[----:B--2---:R-:W-:-:S04]  /*9cc0*/  IMAD.SHL.U32 R0, R0, 0x80, RZ ;  /* 0x0000008000007824 */ /* 0x004fc800078e00ff */
[----:B------:R-:W-:-:S04]  /*9cd0*/  @P1 IMAD.HI.U32 R5, R0, R5, RZ ;  /* 0x0000000500051227 */ /* 0x000fc800078e00ff */
[----:B------:R-:W-:Y:S01]  /*9ce0*/  IMAD.MOV.U32 R4, RZ, RZ, R0 ;  /* 0x000000ffff047224 */ /* 0x000fe200078e0000 */
[----:B------:R-:W-:Y:S02]  /*9cf0*/  @P1 SHF.R.U32.HI R4, RZ, R6, R5 ;  /* 0x00000006ff041219 */ /* 0x000fe40000011605 */
[----:B------:R-:W-:-:S03]  /*9d00*/  ISETP.GE.AND P1, PT, R9, 0x1, PT ;  /* 0x000000010900780c */ /* 0x000fc60003f26270 */
[----:B------:R-:W-:-:S04]  /*9d10*/  VIADD R5, R4, UR46 ;  /* 0x0000002e04057c36 */ /* 0x000fc80008000000 */
        /* <DEDUP_REMOVED lines=12> */
.L_x_3249:
[----:B------:R-:W-:-:S13]  /*9de0*/  ISETP.NE.AND P1, PT, R9, 0x1, PT ;  /* 0x000000010900780c */ /* 0x000fda0003f25270 */
[----:B------:R-:W-:-:S05]  /*9df0*/  @P1 IMAD.HI.U32 R2, R4, R2, RZ ;  /* 0x0000000204021227 */ /* 0x000fca00078e00ff */
[----:B------:R-:W-:-:S07]  /*9e00*/  @P1 SHF.R.U32.HI R4, RZ, R3, R2 ;  /* 0x00000003ff041219 */ /* 0x000fce0000011602 */
.L_x_3250:
[----:B------:R-:W-:Y:S05]  /*9e10*/  BSYNC B0 ;  /* 0x0000000000007941 */ /* 0x000fea0003800000 */
.L_x_3248:
[----:B------:R-:W-:-:S05]  /*9e20*/  IMAD R9, R4, R9, R9 ;  /* 0x0000000904097224 */ /* 0x000fca00078e0209 */
[----:B------:R-:W-:-:S07]  /*9e30*/  VIMNMX R8, R8, R9, PT ;  /* 0x0000000908087248 */ /* 0x000fce0003fe0100 */
.L_x_3247:
[----:B------:R-:W-:Y:S01]  /*9e40*/  IMAD.HI R8, R8, 0x2aaaaaab, RZ ;  /* 0x2aaaaaab08087827 */ /* 0x000fe200078e02ff */
[----:B------:R-:W-:Y:S04]  /*9e50*/  BSSY B2, `(.L_x_3251) ;  /* 0x0000016000027945 */ /* 0x000fe80003800000 */
[----:B------:R-:W-:-:S04]  /*9e60*/  SHF.R.U32.HI R3, RZ, 0x1f, R8 ;  /* 0x0000001fff037819 */ /* 0x000fc80000011608 */
[----:B------:R-:W-:-:S04]  /*9e70*/  LEA.HI.SX32 R3, R8, R3, 0x1c ;  /* 0x0000000308037211 */ /* 0x000fc800078fe2ff */
[----:B------:R-:W-:-:S04]  /*9e80*/  VIMNMX R11, R3, UR45, !PT ;  /* 0x0000002d030b7c48 */ /* 0x000fc8000ffe0100 */
[----:B------:R-:W-:-:S13]  /*9e90*/  ISETP.GE.AND P1, PT, R10, R11, PT ;  /* 0x0000000b0a00720c */ /* 0x000fda0003f26270 */
[----:B------:R-:W-:Y:S05]  /*9ea0*/  @!P1 BRA `(.L_x_3252) ;  /* 0x0000000000409947 */ /* 0x000fea0003800000 */
[----:B------:R-:W-:Y:S01]  /*9eb0*/  BSSY B1, `(.L_x_3253) ;  /* 0x000000d000017945 */ /* 0x000fe20003800000 */
.L_x_3255:
[C---:B------:R-:W-:Y:S01]  /*9ec0*/  IADD3 R2, P1, R16.reuse, 0x70, RZ ;  /* 0x0000007010027810 */ /* 0x040fe20007f3e0ff */
[----:B------:R-:W-:Y:S01]  /*9ed0*/  BSSY B0, `(.L_x_3254) ;  /* 0x0000007000007945 */ /* 0x000fe20003800000 */
[C---:B------:R-:W-:Y:S01]  /*9ee0*/  IADD3 R24, P2, R16.reuse, 0x13c, RZ ;  /* 0x0000013c10187810 */ /* 0x040fe20007f5e0ff */
[----:B------:R-:W-:Y:S01]  /*9ef0*/  VIADD R0, R16, 0x178 ;  /* 0x0000017810007836 */ /* 0x000fe20000000000 */
[----:B------:R-:W-:Y:S01]  /*9f00*/  MOV R225, 0x9f40 ;  /* 0x00009f4000e17802 */ /* 0x000fe20000000f00 */
[--C-:B------:R-:W-:Y:S02]  /*9f10*/  IMAD.X R3, RZ, RZ, R17.reuse, P1 ;  /* 0x000000ffff037224 */ /* 0x100fe400008e0611 */
[----:B------:R-:W-:-:S08]  /*9f20*/  IMAD.X R25, RZ, RZ, R17, P2 ;  /* 0x000000ffff197224 */ /* 0x000fd000010e0611 */
[----:B------:R-:W-:Y:S05]  /*9f30*/  CALL.REL.NOINC `($_ZN7cutlass13device_kernelIN5flash11enable_sm90INS1_16FlashAttnFwdSm90INS1_25CollectiveMainloopFwdSm90ILi2EN4cute5tupleIJNS5_1CILi1EEES8_S8_EEENS6_IJNS7_ILi128EEENS7_ILi96EEENS7_ILi64EEEEEELi256ENS_10bfloat16_tEfNS_4arch4Sm90ELb0ELb1ELb1ELb1ELb0ELb0ELb1ELb1ELb0ELb1ELb1ELb0EEENS1_21CollectiveEpilogueFwdINS6_IJSA_NS7_ILi256EEESB_EEES9_SE_SG_Li256ELb1ELb1ELb1ELb0EEENS1_36VarlenDynamicPersistentTileSchedulerILi128ELi96ELi256ELi128ELb1ELb1ELb1ELb1ELb0ELb1EEEEEEEEEvNT_6ParamsE$_ZZN5flash25CollectiveMainloopFwdSm90ILi2EN4cute5tupleIJNS1_1CILi1EEES4_S4_EEENS2_IJNS3_ILi128EEENS3_ILi96EEENS3_ILi64EEEEEELi256EN7cutlass10bfloat16_tEfNSA_4arch4Sm90ELb0ELb1ELb1ELb1ELb0ELb0ELb1ELb1ELb0ELb1ELb1ELb0EE3mmaINS_16FlashAttnFwdSm90ISE_NS_21CollectiveEpilogueFwdINS2_IJS6_NS3_ILi256EEES7_EEES5_SB_SD_Li256ELb1ELb1ELb1ELb0EEENS_36VarlenDynamicPersistentTileSchedulerILi128ELi96ELi256ELi128ELb1ELb1ELb1ELb1ELb0ELb1EEEE13SharedStorageENS1_6TensorINS1_11ArrayEngineIfLm128EEENS1_6LayoutINS2_IJNS2_IJNS3_ILi2EEEST_NS3_ILi32EEEEEES4_S4_EEENS2_IJNS2_IJS4_ST_NS3_ILi4EEEEEENS3_ILi0EEESZ_EEEEEEENS_7SoftmaxILi2ELi0EEEEEbRKNSE_6ParamsENSA_25PipelineTmaAsyncNoClusterILi2ENSA_16PipelineTmaAsyncILi2EEEEES1B_RNSA_13PipelineStateILj2EEERT0_RT1_iRiRKNS_16SeqlenInfoQKNewKILb1ELb0EEENS2_IJiiiiEEERT_ENKUliT_T0_T1_E_clIZSF_ISO_S12_S14_EbS17_S1B_S1B_S1E_S1G_S1I_iS1J_S1N_S1O_S1Q_EUlRS1R_iE1_NS3_ILb0EEENS3_ILb1EEEEEDaiS1R_S1S_S1T_) ;  /* 0x0000025c00587944 */ /* 0x000fea0003c00000 */
[----:B------:R-:W-:Y:S05]  /*9f40*/  BSYNC B0 ;  /* 0x0000000000007941 */ /* 0x000fea0003800000 */
.L_x_3254:
[C---:B------:R-:W-:Y:S01]  /*9f50*/  ISETP.GT.AND P1, PT, R10.reuse, R11, PT ;  /* 0x0000000b0a00720c */ /* 0x040fe20003f24270 */
[----:B------:R-:W-:-:S12]  /*9f60*/  VIADD R10, R10, 0xffffffff ;  /* 0xffffffff0a0a7836 */ /* 0x000fd80000000000 */
[----:B------:R-:W-:Y:S05]  /*9f70*/  @P1 BRA `(.L_x_3255) ;  /* 0xfffffffc00d01947 */ /* 0x000fea000383ffff */
[----:B------:R-:W-:Y:S05]  /*9f80*/  BSYNC B1 ;  /* 0x0000000000017941 */ /* 0x000fea0003800000 */
.L_x_3253:
[----:B------:R-:W2:Y:S02]  /*9f90*/  LDL R0, [R1+0x70] ;  /* 0x0000700001007983 */ /* 0x000ea40000100800 */
[----:B--2---:R-:W-:-:S07]  /*9fa0*/  IMAD.SHL.U32 R0, R0, 0x80, RZ ;  /* 0x0000008000007824 */ /* 0x004fce00078e00ff */
.L_x_3252:
[----:B------:R-:W-:Y:S05]  /*9fb0*/  BSYNC B2 ;  /* 0x0000000000027941 */ /* 0x000fea0003800000 */
.L_x_3251:
        /* <DEDUP_REMOVED lines=10> */
[----:B------:R-:W-:-:S04]  /*a060*/  VIADD R0, R0, UR42 ;  /* 0x0000002a00007c36 */ /* 0x000fc80008000000 */
        /* <DEDUP_REMOVED lines=12> */
.L_x_3258:
[----:B------:R-:W-:-:S13]  /*a130*/  ISETP.NE.AND P1, PT, R7, 0x1, PT ;  /* 0x000000010700780c */ /* 0x000fda0003f25270 */
[----:B------:R-:W0:Y:S02]  /*a140*/  @P1 LDC.64 R4, c[0x0][0xae0] ;  /* 0x0002b800ff041b82 */ /* 0x000e240000000a00 */
[----:B0-----:R-:W-:-:S05]  /*a150*/  @P1 IMAD.HI.U32 R4, R0, R4, RZ ;  /* 0x0000000400041227 */ /* 0x001fca00078e00ff */
[----:B------:R-:W-:-:S07]  /*a160*/  @P1 SHF.R.U32.HI R0, RZ, R5, R4 ;  /* 0x00000005ff001219 */ /* 0x000fce0000011604 */
.L_x_3259:
[----:B------:R-:W-:Y:S05]  /*a170*/  BSYNC B0 ;  /* 0x0000000000007941 */ /* 0x000fea0003800000 */
.L_x_3257:
[----:B------:R-:W-:-:S05]  /*a180*/  IMAD R3, R0, R7, RZ ;  /* 0x0000000700037224 */ /* 0x000fca00078e02ff */
[----:B------:R-:W-:-:S07]  /*a190*/  VIMNMX R2, R2, R3, !PT ;  /* 0x0000000302027248 */ /* 0x000fce0007fe0100 */
.L_x_3256:
[----:B------:R-:W-:-:S04]  /*a1a0*/  VIADD R2, R2, 0x5f ;  /* 0x0000005f02027836 */ /* 0x000fc80000000000 */
[----:B------:R-:W-:-:S05]  /*a1b0*/  IMAD.HI R2, R2, 0x2aaaaaab, RZ ;  /* 0x2aaaaaab02027827 */ /* 0x000fca00078e02ff */
[----:B------:R-:W-:-:S04]  /*a1c0*/  SHF.R.U32.HI R3, RZ, 0x1f, R2 ;  /* 0x0000001fff037819 */ /* 0x000fc80000011602 */
[----:B------:R-:W-:-:S04]  /*a1d0*/  LEA.HI.SX32 R2, R2, R3, 0x1c ;  /* 0x0000000302027211 */ /* 0x000fc800078fe2ff */
[----:B------:R-:W-:-:S04]  /*a1e0*/  VIMNMX R2, R2, UR45, !PT ;  /* 0x0000002d02027c48 */ /* 0x000fc8000ffe0100 */
[----:B------:R-:W-:-:S13]  /*a1f0*/  ISETP.GE.AND P1, PT, R10, R2, PT ;  /* 0x000000020a00720c */ /* 0x000fda0003f26270 */
[----:B------:R-:W-:Y:S05]  /*a200*/  @!P1 BRA `(.L_x_3260) ;  /* 0x0000009c00a89947 */ /* 0x000fea0003800000 */
.L_x_3277:
[----:B0-----:R-:W2:Y:S04]  /*a210*/  LD.E R3, desc[UR40][R16.64+0x218] ;  /* 0x0002182810037980 */ /* 0x001ea8000c101900 */
        /* <DEDUP_REMOVED lines=13> */
[----:B------:R-:W-:Y:S01]  /*a2f0*/  IMAD.MOV.U32 R5, RZ, RZ, R10 ;  /* 0x000000ffff057224 */ /* 0x000fe200078e000a */
[----:B------:R-:W-:Y:S05]  /*a300*/  YIELD ;  /* 0x0000000000007946 */ /* 0x000fea0003800000 */
[----:B------:R-:W-:Y:S01]  /*a310*/  BSSY B0, `(.L_x_3261) ;  /* 0x0000008000007945 */ /* 0x000fe20003800000 */
[----:B------:R-:W-:Y:S01]  /*a320*/  VIADD R10, R10, 0xffffffff ;  /* 0xffffffff0a0a7836 */ /* 0x000fe20000000000 */
[----:B------:R-:W-:Y:S01]  /*a330*/  ISETP.GT.AND P1, PT, R5, R2, PT ;  /* 0x000000020500720c */ /* 0x000fe20003f24270 */
[----:B-1----:R-:W-:Y:S01]  /*a340*/  @!P2 IMAD.MOV.U32 R3, RZ, RZ, RZ ;  /* 0x000000ffff03a224 */ /* 0x002fe200078e00ff */
[----:B--2---:R-:W-:-:S04]  /*a350*/  LOP3.LUT R0, R0, 0x1, RZ, 0xfc, !PT ;  /* 0x0000000100007812 */ /* 0x004fc800078efcff */
[----:B------:R-:W-:-:S13]  /*a360*/  ISETP.NE.AND P3, PT, R0, 0x3, PT ;  /* 0x000000030000780c */ /* 0x000fda0003f65270 */
[----:B0-----:R-:W-:Y:S05]  /*a370*/  @!P3 BRA `(.L_x_3262) ;  /* 0x000000000004b947 */ /* 0x001fea0003800000 */
[----:B------:R-:W-:Y:S01]  /*a380*/  BPT.TRAP 0x1 ;  /* 0x000000040000795c */ /* 0x000fe20000300000 */
.L_x_3262:
[----:B------:R-:W-:Y:S05]  /*a390*/  BSYNC B0 ;  /* 0x0000000000007941 */ /* 0x000fea0003800000 */
.L_x_3261:
[----:B------:R-:W2:Y:S01]  /*a3a0*/  LD.E.64 R4, desc[UR40][R18.64+0x8] ;  /* 0x0000082812047980 */ /* 0x000ea2000c101b00 */
[----:B-----5:R-:W-:Y:S02]  /*a3b0*/  SHF.L.U32 R8, R9, 0x1f, RZ ;  /* 0x0000001f09087819 */ /* 0x020fe400000006ff */
[----:B--2---:R-:W-:-:S05]  /*a3c0*/  MOV R4, R4 ;  /* 0x0000000400047202 */ /* 0x004fca0000000f00 */
[----:B------:R-:W-:-:S04]  /*a3d0*/  IMAD R3, R3, 0x8, R4 ;  /* 0x0000000803037824 */ /* 0x000fc800078e0204 */
[----:B------:R0:W1:Y:S01]  /*a3e0*/  SYNCS.PHASECHK.TRANS64.TRYWAIT P2, [R3+URZ], R8 ;  /* 0x00000008030075a7 */ /* 0x000062000804017f */
[----:B------:R-:W2:Y:S04]  /*a3f0*/  LD.E R4, desc[UR40][R18.64+0x1c] ;  /* 0x00001c2812047980 */ /* 0x000ea8000c101900 */
[----:B------:R0:W5:Y:S04]  /*a400*/  LD.E R0, desc[UR40][R16.64+0x218] ;  /* 0x0002182810007980 */ /* 0x000168000c101900 */
[----:B------:R0:W5:Y:S01]  /*a410*/  LD.E R6, desc[UR40][R16.64+0x21c] ;  /* 0x00021c2810067980 */ /* 0x000162000c101900 */
[----:B------:R-:W-:Y:S01]  /*a420*/  BSSY B0, `(.L_x_3263) ;  /* 0x0000005000007945 */ /* 0x000fe20003800000 */
[----:B--2---:R-:W-:-:S04]  /*a430*/  LOP3.LUT R4, R4, 0x1, RZ, 0xfc, !PT ;  /* 0x0000000104047812 */ /* 0x004fc800078efcff */
[----:B------:R-:W-:-:S13]  /*a440*/  ISETP.NE.AND P3, PT, R4, 0x3, PT ;  /* 0x000000030400780c */ /* 0x000fda0003f65270 */
[----:B01----:R-:W-:Y:S05]  /*a450*/  @!P3 BRA `(.L_x_3264) ;  /* 0x000000000004b947 */ /* 0x003fea0003800000 */
[----:B------:R-:W-:Y:S01]  /*a460*/  BPT.TRAP 0x1 ;  /* 0x000000040000795c */ /* 0x000fe20000300000 */
.L_x_3264:
[----:B------:R-:W-:Y:S05]  /*a470*/  BSYNC B0 ;  /* 0x0000000000007941 */ /* 0x000fea0003800000 */
.L_x_3263:
[----:B------:R-:W-:Y:S04]  /*a480*/  BSSY B0, `(.L_x_3265) ;  /* 0x0000008000007945 */ /* 0x000fe80003800000 */
[----:B------:R-:W-:Y:S05]  /*a490*/  @P2 BRA `(.L_x_3266) ;  /* 0x0000000000182947 */ /* 0x000fea0003800000 */
[----:B------:R-:W2:Y:S01]  /*a4a0*/  LD.E.64 R4, desc[UR40][R18.64+0x8] ;  /* 0x0000082812047980 */ /* 0x000ea2000c101b00 */
[----:B-----5:R-:W-:Y:S02]  /*a4b0*/  SHF.L.U32 R3, R6, 0x1f, RZ ;  /* 0x0000001f06037819 */ /* 0x020fe400000006ff */
[----:B--2---:R-:W-:-:S05]  /*a4c0*/  MOV R5, R4 ;  /* 0x0000000400057202 */ /* 0x004fca0000000f00 */
[----:B------:R-:W-:-:S04]  /*a4d0*/  IMAD R0, R0, 0x8, R5 ;  /* 0x0000000800007824 */ /* 0x000fc800078e0205 */
[----:B------:R-:W0:Y:S02]  /*a4e0*/  SYNCS.PHASECHK.TRANS64.TRYWAIT P2, [R0+URZ], R3 ;  /* 0x00000003000075a7 */ /* 0x000e24000804017f */
[----:B0-----:R-:W-:Y:S05]  /*a4f0*/  @!P2 BRA `(.L_x_3267) ;  /* 0x0000022800f8a947 */ /* 0x001fea0003800000 */
.L_x_3266:
[----:B------:R-:W-:Y:S05]  /*a500*/  BSYNC B0 ;  /* 0x0000000000007941 */ /* 0x000fea0003800000 */
.L_x_3265:
[----:B0-----:R-:W2:Y:S04]  /*a510*/  LD.E R3, desc[UR40][R16.64+0x218] ;  /* 0x0002182810037980 */ /* 0x001ea8000c101900 */
[----:B------:R-:W2:Y:S01]  /*a520*/  LDL.64 R12, [R1+0xa0] ;  /* 0x0000a000010c7983 */ /* 0x000ea20000100a00 */
[----:B------:R-:W-:Y:S05]  /*a530*/  WARPSYNC.ALL ;  /* 0x0000000000007948 */ /* 0x000fea0003800000 */
[----:B------:R-:W3:Y:S04]  /*a540*/  LDL.64 R14, [R1+0x98] ;  /* 0x00009800010e7983 */ /* 0x000ee80000100a00 */
[----:B------:R-:W4:Y:S04]  /*a550*/  LDL.64 R4, [R1+0x98] ;  /* 0x0000980001047983 */ /* 0x000f280000100a00 */
[----:B-----5:R-:W4:Y:S01]  /*a560*/  LDL.64 R6, [R1+0x98] ;  /* 0x0000980001067983 */ /* 0x020f220000100a00 */
[----:B--2---:R-:W-:-:S03]  /*a570*/  IMAD R12, R3, 0x300, R12 ;  /* 0x00000300030c7824 */ /* 0x004fc600078e020c */
[----:B------:R-:W2:Y:S01]  /*a580*/  LDL.64 R8, [R1+0x98] ;  /* 0x0000980001087983 */ /* 0x000ea20000100a00 */
[----:B------:R-:W-:Y:S01]  /*a590*/  R2UR UR7, R13 ;  /* 0x000000000d0772ca */ /* 0x000fe200000e0000 */
[----:B------:R-:W-:Y:S01]  /*a5a0*/  WARPGROUP.ARRIVE ;  /* 0x00000000000079c5 */ /* 0x000fe20000000000 */
[----:B------:R-:W-:Y:S01]  /*a5b0*/  R2UR UR6, R12 ;  /* 0x000000000c0672ca */ /* 0x000fe200000e0000 */
[----:B------:R-:W2:Y:S01]  /*a5c0*/  LDL R20, [R1+0x54] ;  /* 0x0000540001147983 */ /* 0x000ea20000100800 */
[----:B------:R-:W-:-:S03]  /*a5d0*/  IMAD.MOV.U32 R0, RZ, RZ, 0x1 ;  /* 0x00000001ff007424 */ /* 0x000fc600078e00ff */
[----:B------:R0:W-:Y:S04]  /*a5e0*/  STL [R1+0x80], RZ ;  /* 0x000080ff01007387 */ /* 0x0001e80000100800 */
[----:B------:R0:W-:Y:S04]  /*a5f0*/  STL [R1+0x80], R0 ;  /* 0x0000800001007387 */ /* 0x0001e80000100800 */
[----:B------:R0:W-:Y:S04]  /*a600*/  STL [R1+0x80], R0 ;  /* 0x0000800001007387 */ /* 0x0001e80000100800 */
[----:B------:R0:W-:Y:S04]  /*a610*/  STL [R1+0x80], R0 ;  /* 0x0000800001007387 */ /* 0x0001e80000100800 */
[----:B------:R0:W-:Y:S01]  /*a620*/  STL [R1+0x80], R0 ;  /* 0x0000800001007387 */ /* 0x0001e20000100800 */
[----:B---3--:R-:W-:-:S02]  /*a630*/  R2UR UR4, R14 ;  /* 0x000000000e0472ca */ /* 0x008fc400000e0000 */
[----:B------:R-:W-:-:S13]  /*a640*/  R2UR UR5, R15 ;  /* 0x000000000f0572ca */ /* 0x000fda00000e0000 */
[----:B------:R-:W-:Y:S01]  /*a650*/  HGMMA.64x96x16.F32.BF16 R24, gdesc[UR4], RZ, !UPT, gsb0 ;  /* 0x01600000041879f0 */ /* 0x000fe2000c0018ff */
        /* <DEDUP_REMOVED lines=9> */
[----:B------:R0:W5:Y:S04]  /*a6f0*/  LD.E R3, desc[UR40][R16.64+0x218] ;  /* 0x0002182810037980 */ /* 0x000168000c101900 */
[----:B------:R0:W5:Y:S01]  /*a700*/  LD.E R11, desc[UR40][R16.64+0x21c] ;  /* 0x00021c28100b7980 */ /* 0x000162000c101900 */
[----:B------:R-:W-:-:S06]  /*a710*/  WARPGROUP.ARRIVE ;  /* 0x00000000000079c5 */ /* 0x000fcc0000000000 */
[----:B------:R-:W-:Y:S01]  /*a720*/  HGMMA.64x96x16.F32.BF16 R24, gdesc[UR4], R24, gsb0 ;  /* 0x01600000041879f0 */ /* 0x000fe20008001818 */
[----:B------:R-:W-:Y:S02]  /*a730*/  VIADD R4, R12, 0x4 ;  /* 0x000000040c047836 */ /* 0x000fe40000000000 */
[----:B------:R-:W-:Y:S01]  /*a740*/  IMAD.MOV.U32 R5, RZ, RZ, R13 ;  /* 0x000000ffff057224 */ /* 0x000fe200078e000d */
[----:B------:R-:W-:Y:S02]  /*a750*/  R2UR UR4, R6 ;  /* 0x00000000060472ca */ /* 0x000fe400000e0000 */
[----:B------:R-:W-:Y:S02]  /*a760*/  R2UR UR6, R4 ;  /* 0x00000000040672ca */ /* 0x000fe400000e0000 */
[----:B------:R-:W-:Y:S02]  /*a770*/  R2UR UR7, R5 ;  /* 0x00000000050772ca */ /* 0x000fe400000e0000 */
[----:B------:R-:W-:Y:S01]  /*a780*/  R2UR UR5, R7 ;  /* 0x00000000070572ca */ /* 0x000fe200000e0000 */
[----:B------:R-:W-:-:S02]  /*a790*/  VIADD R4, R12, 0x6 ;  /* 0x000000060c047836 */ /* 0x000fc40000000000 */
[----:B--2---:R-:W-:Y:S01]  /*a7a0*/  VIADD R8, R8, 0x6 ;  /* 0x0000000608087836 */ /* 0x004fe20000000000 */
[----:B------:R-:W-:Y:S02]  /*a7b0*/  WARPGROUP.DEPBAR.LE gsb0, 0x0 ;  /* 0x00008000000079c5 */ /* 0x000fe40000010000 */
[----:B------:R-:W-:-:S07]  /*a7c0*/  WARPGROUP.ARRIVE ;  /* 0x00000000000079c5 */ /* 0x000fce0000000000 */
[----:B------:R-:W-:Y:S01]  /*a7d0*/  HGMMA.64x96x16.F32.BF16 R24, gdesc[UR4], R24, gsb0 ;  /* 0x01600000041879f0 */ /* 0x000fe20008001818 */
[----:B------:R-:W-:Y:S01]  /*a7e0*/  IMAD.MOV.U32 R5, RZ, RZ, R13 ;  /* 0x000000ffff057224 */ /* 0x000fe200078e000d */
[----:B------:R-:W-:Y:S02]  /*a7f0*/  R2UR UR6, R4 ;  /* 0x00000000040672ca */ /* 0x000fe400000e0000 */
[----:B------:R-:W-:Y:S02]  /*a800*/  R2UR UR4, R8 ;  /* 0x00000000080472ca */ /* 0x000fe400000e0000 */
[----:B------:R-:W-:Y:S02]  /*a810*/  R2UR UR7, R5 ;  /* 0x00000000050772ca */ /* 0x000fe400000e0000 */
[----:B------:R-:W-:Y:S02]  /*a820*/  R2UR UR5, R9 ;  /* 0x00000000090572ca */ /* 0x000fe400000e0000 */
[----:B------:R-:W-:-:S04]  /*a830*/  LOP3.LUT R20, R20, 0x1, RZ, 0xfc, !PT ;  /* 0x0000000114147812 */ /* 0x000fc800078efcff */
[----:B------:R-:W-:Y:S01]  /*a840*/  ISETP.NE.AND P3, PT, R20, 0x3, PT ;  /* 0x000000031400780c */ /* 0x000fe20003f65270 */
[----:B------:R-:W-:Y:S02]  /*a850*/  WARPGROUP.DEPBAR.LE gsb0, 0x0 ;  /* 0x00008000000079c5 */ /* 0x000fe40000010000 */
[----:B------:R-:W-:-:S06]  /*a860*/  WARPGROUP.ARRIVE ;  /* 0x00000000000079c5 */ /* 0x000fcc0000000000 */
[----:B------:R-:W-:Y:S01]  /*a870*/  HGMMA.64x96x16.F32.BF16 R24, gdesc[UR4], R24, gsb0 ;  /* 0x01600000041879f0 */ /* 0x000fe20008001818 */
[----:B------:R-:W-:Y:S02]  /*a880*/  BSSY B0, `(.L_x_3268) ;  /* 0x0000004000007945 */ /* 0x000fe40003800000 */
[----:B------:R-:W-:Y:S02]  /*a890*/  WARPGROUP.DEPBAR.LE gsb0, 0x0 ;  /* 0x00008000000079c5 */ /* 0x000fe40000010000 */
[----:B0-----:R-:W-:Y:S05]  /*a8a0*/  @!P3 BRA `(.L_x_3269) ;  /* 0x000000000004b947 */ /* 0x001fea0003800000 */
[----:B------:R-:W-:Y:S01]  /*a8b0*/  BPT.TRAP 0x1 ;  /* 0x000000040000795c */ /* 0x000fe20000300000 */
.L_x_3269:
[----:B------:R-:W-:Y:S05]  /*a8c0*/  BSYNC B0 ;  /* 0x0000000000007941 */ /* 0x000fea0003800000 */
.L_x_3268:
[----:B------:R-:W2:Y:S01]  /*a8d0*/  LDL.64 R4, [R1+0x40] ;  /* 0x0000400001047983 */ /* 0x000ea20000100a00 */
[----:B-----5:R-:W-:Y:S02]  /*a8e0*/  SHF.L.U32 R8, R11, 0x1f, RZ ;  /* 0x0000001f0b087819 */ /* 0x020fe400000006ff */
[----:B--2---:R-:W-:-:S05]  /*a8f0*/  MOV R6, R4 ;  /* 0x0000000400067202 */ /* 0x004fca0000000f00 */
[----:B------:R-:W-:-:S04]  /*a900*/  IMAD R3, R3, 0x8, R6 ;  /* 0x0000000803037824 */ /* 0x000fc800078e0206 */
[----:B------:R0:W1:Y:S01]  /*a910*/  SYNCS.PHASECHK.TRANS64.TRYWAIT P2, [R3+URZ], R8 ;  /* 0x00000008030075a7 */ /* 0x000062000804017f */
[----:B------:R0:W5:Y:S04]  /*a920*/  LD.E R4, desc[UR40][R16.64+0x218] ;  /* 0x0002182810047980 */ /* 0x000168000c101900 */
[----:B------:R0:W5:Y:S01]  /*a930*/  LD.E R5, desc[UR40][R16.64+0x21c] ;  /* 0x00021c2810057980 */ /* 0x000162000c101900 */
[----:B------:R-:W-:Y:S04]  /*a940*/  BSSY B0, `(.L_x_3270) ;  /* 0x0000003000007945 */ /* 0x000fe80003800000 */
[----:B------:R-:W-:Y:S05]  /*a950*/  @!P3 BRA `(.L_x_3271) ;  /* 0x000000000004b947 */ /* 0x000fea0003800000 */
[----:B------:R-:W-:Y:S01]  /*a960*/  BPT.TRAP 0x1 ;  /* 0x000000040000795c */ /* 0x000fe20000300000 */
.L_x_3271:
[----:B------:R-:W-:Y:S05]  /*a970*/  BSYNC B0 ;  /* 0x0000000000007941 */ /* 0x000fea0003800000 */
.L_x_3270:
[----:B------:R-:W-:Y:S04]  /*a980*/  BSSY B0, `(.L_x_3272) ;  /* 0x0000006000007945 */ /* 0x000fe80003800000 */
[----:B-1----:R-:W-:Y:S05]  /*a990*/  @P2 BRA `(.L_x_3273) ;  /* 0x0000000000102947 */ /* 0x002fea0003800000 */
[----:B-----5:R-:W-:Y:S01]  /*a9a0*/  IMAD R4, R4, 0x8, R6 ;  /* 0x0000000804047824 */ /* 0x020fe200078e0206 */
[----:B------:R-:W-:-:S04]  /*a9b0*/  SHF.L.U32 R5, R5, 0x1f, RZ ;  /* 0x0000001f05057819 */ /* 0x000fc800000006ff */
[----:B------:R-:W1:Y:S02]  /*a9c0*/  SYNCS.PHASECHK.TRANS64.TRYWAIT P2, [R4+URZ], R5 ;  /* 0x00000005040075a7 */ /* 0x000e64000804017f */
[----:B-1----:R-:W-:Y:S05]  /*a9d0*/  @!P2 BRA `(.L_x_3274) ;  /* 0x0000022400d4a947 */ /* 0x002fea0003800000 */
.L_x_3273:
[----:B------:R-:W-:Y:S05]  /*a9e0*/  BSYNC B0 ;  /* 0x0000000000007941 */ /* 0x000fea0003800000 */
.L_x_3272:
[----:B------:R-:W2:Y:S04]  /*a9f0*/  LD.E R11, desc[UR40][R16.64+0x218] ;  /* 0x00021828100b7980 */ /* 0x000ea8000c101900 */
[----:B-1---5:R-:W2:Y:S04]  /*aa00*/  LDL.64 R4, [R1+0x118] ;  /* 0x0001180001047983 */ /* 0x022ea80000100a00 */
[----:B0-----:R-:W3:Y:S04]  /*aa10*/  LDL R3, [R1+0x90] ;  /* 0x0000900001037983 */ /* 0x001ee80000100800 */
[----:B------:R-:W4:Y:S04]  /*aa20*/  LDL.64 R6, [R1+0x110] ;  /* 0x0001100001067983 */ /* 0x000f280000100a00 */
[----:B------:R-:W4:Y:S04]  /*aa30*/  LDL.64 R14, [R1+0x110] ;  /* 0x00011000010e7983 */ /* 0x000f280000100a00 */
[----:B------:R-:W4:Y:S04]  /*aa40*/  LDL.64 R12, [R1+0x110] ;  /* 0x00011000010c7983 */ /* 0x000f280000100a00 */
[----:B------:R-:W4:Y:S01]  /*aa50*/  LDL.64 R8, [R1+0x110] ;  /* 0x0001100001087983 */ /* 0x000f220000100a00 */
[----:B------:R-:W-:Y:S05]  /*aa60*/  WARPSYNC.ALL ;  /* 0x0000000000007948 */ /* 0x000fea0003800000 */
[----:B------:R-:W-:Y:S01]  /*aa70*/  WARPGROUP.ARRIVE ;  /* 0x00000000000079c5 */ /* 0x000fe20000000000 */
        /* <DEDUP_REMOVED lines=137> */
[----:B---3--:R-:W-:Y:S01]  /*b310*/  VIADD R14, R14, 0xc02 ;  /* 0x00000c020e0e7836 */ /* 0x008fe20000000000 */
        /* <DEDUP_REMOVED lines=28> */
[----:B------:R-:W0:Y:S01]  /*b4e0*/  S2R R72, SR_TID.X ;  /* 0x0000000000487919 */ /* 0x000e220000002100 */
[----:B------:R-:W-:Y:S04]  /*b4f0*/  STL [R1+0x90], R0 ;  /* 0x0000900001007387 */ /* 0x000fe80000100800 */
[----:B------:R-:W-:Y:S01]  /*b500*/  STL [R1+0x90], R0 ;  /* 0x0000900001007387 */ /* 0x000fe20000100800 */
[----:B------:R-:W-:-:S02]  /*b510*/  WARPGROUP.DEPBAR.LE gsb0, 0x0 ;  /* 0x00008000000079c5 */ /* 0x000fc40000010000 */
[----:B------:R-:W-:-:S06]  /*b520*/  WARPGROUP.ARRIVE ;  /* 0x00000000000079c5 */ /* 0x000fcc0000000000 */
[----:B------:R-:W-:Y:S01]  /*b530*/  HGMMA.64x96x16.F32.BF16 R24, gdesc[UR4], R24, gsb0 ;  /* 0x01600000041879f0 */ /* 0x000fe20008001818 */
[----:B------:R-:W-:Y:S01]  /*b540*/  STL [R1+0x90], R0 ;  /* 0x0000900001007387 */ /* 0x000fe20000100800 */
[----:B0-----:R-:W-:-:S03]  /*b550*/  SHF.R.U32.HI R73, RZ, 0x7, R72 ;  /* 0x00000007ff497819 */ /* 0x001fc60000011648 */
[----:B------:R-:W-:Y:S04]  /*b560*/  STL [R1+0x90], R0 ;  /* 0x0000900001007387 */ /* 0x000fe80000100800 */
[----:B------:R-:W-:Y:S04]  /*b570*/  STL [R1+0x90], R0 ;  /* 0x0000900001007387 */ /* 0x000fe80000100800 */
[----:B------:R-:W-:Y:S04]  /*b580*/  STL [R1+0x90], R0 ;  /* 0x0000900001007387 */ /* 0x000fe80000100800 */
[----:B------:R-:W-:Y:S01]  /*b590*/  STL [R1+0x90], R0 ;  /* 0x0000900001007387 */ /* 0x000fe20000100800 */
[----:B------:R-:W-:-:S03]  /*b5a0*/  IADD3 R6, -R73, 0xb, RZ ;  /* 0x0000000b49067810 */ /* 0x000fc60007ffe1ff */
        /* <DEDUP_REMOVED lines=17> */
[----:B------:R-:W2:Y:S04]  /*b6c0*/  LDL.64 R12, [R1+0x170] ;  /* 0x00017000010c7983 */ /* 0x000ea80000100a00 */
[----:B------:R-:W3:Y:S04]  /*b6d0*/  LD.E.64 R4, desc[UR40][R16.64+0x230] ;  /* 0x0002302810047980 */ /* 0x000ee8000c101b00 */
[----:B--2---:R-:W2:Y:S02]  /*b6e0*/  LD.E R9, desc[UR40][R12.64] ;  /* 0x000000280c097980 */ /* 0x004ea4000c101900 */
[-C--:B--2---:R-:W-:Y:S01]  /*b6f0*/  FMUL.FTZ R7, R24, R9.reuse ;  /* 0x0000000918077220 */ /* 0x084fe20000410000 */
[-C--:B------:R-:W-:Y:S01]  /*b700*/  FMUL.FTZ R8, R25, R9.reuse ;  /* 0x0000000919087220 */ /* 0x080fe20000410000 */
[----:B------:R-:W-:-:S04]  /*b710*/  FMUL.FTZ R15, R28, R9 ;  /* 0x000000091c0f7220 */ /* 0x000fc80000410000 */
[----:B------:R-:W3:Y:S01]  /*b720*/  MUFU.TANH R7, R7 ;  /* 0x0000000700077308 */ /* 0x000ee20000002400 */
[-C--:B------:R-:W-:Y:S01]  /*b730*/  FMUL.FTZ R18, R29, R9.reuse ;  /* 0x000000091d127220 */ /* 0x080fe20000410000 */
[----:B------:R-:W-:-:S06]  /*b740*/  FMUL.FTZ R19, R32, R9 ;  /* 0x0000000920137220 */ /* 0x000fcc0000410000 */
[----:B------:R-:W2:Y:S01]  /*b750*/  MUFU.TANH R8, R8 ;  /* 0x0000000800087308 */ /* 0x000ea20000002400 */
[----:B------:R-:W-:-:S07]  /*b760*/  FMUL.FTZ R28, R33, R9 ;  /* 0x00000009211c7220 */ /* 0x000fce0000410000 */
[----:B------:R-:W4:Y:S01]  /*b770*/  MUFU.TANH R15, R15 ;  /* 0x0000000f000f7308 */ /* 0x000f220000002400 */
[----:B---3--:R-:W-:Y:S01]  /*b780*/  FMNMX.FTZ R13, R7, R4, !PT ;  /* 0x00000004070d7209 */ /* 0x008fe20007810000 */
[----:B------:R-:W-:-:S06]  /*b790*/  FMUL.FTZ R29, R36, R9 ;  /* 0x00000009241d7220 */ /* 0x000fcc0000410000 */
[----:B------:R-:W3:Y:S01]  /*b7a0*/  MUFU.TANH R18, R18 ;  /* 0x0000001200127308 */ /* 0x000ee20000002400 */
[----:B------:R-:W-:Y:S01]  /*b7b0*/  FMUL.FTZ R11, R30, R9 ;  /* 0x000000091e0b7220 */ /* 0x000fe20000410000 */
[----:B--2---:R-:W-:-:S06]  /*b7c0*/  FMNMX.FTZ R12, R8, R13, !PT ;  /* 0x0000000d080c7209 */ /* 0x004fcc0007810000 */
[----:B------:R-:W2:Y:S01]  /*b7d0*/  MUFU.TANH R19, R19 ;  /* 0x0000001300137308 */ /* 0x000ea20000002400 */
[----:B------:R-:W-:Y:S01]  /*b7e0*/  FMUL.FTZ R30, R37, R9 ;  /* 0x00000009251e7220 */ /* 0x000fe20000410000 */
[----:B----4-:R-:W-:-:S06]  /*b7f0*/  FMNMX.FTZ R13, R15, R12, !PT ;  /* 0x0000000c0f0d7209 */ /* 0x010fcc0007810000 */
[----:B------:R-:W4:Y:S01]  /*b800*/  MUFU.TANH R28, R28 ;  /* 0x0000001c001c7308 */ /* 0x000f220000002400 */
[-C--:B------:R-:W-:Y:S01]  /*b810*/  FMUL.FTZ R32, R40, R9.reuse ;  /* 0x0000000928207220 */ /* 0x080fe20000410000 */
[----:B------:R-:W-:Y:S01]  /*b820*/  FMUL.FTZ R20, R34, R9 ;  /* 0x0000000922147220 */ /* 0x000fe20000410000 */
[----:B---3--:R-:W-:-:S05]  /*b830*/  FMNMX.FTZ R12, R18, R13, !PT ;  /* 0x0000000d120c7209 */ /* 0x008fca0007810000 */
        /* <DEDUP_REMOVED lines=14> */
[-C--:B------:R-:W-:Y:S01]  /*b920*/  FMUL.FTZ R48, R49, R9.reuse ;  /* 0x0000000931307220 */ /* 0x080fe20000410000 */
[----:B0-----:R-:W-:Y:S01]  /*b930*/  FMUL.FTZ R6, R26, R9 ;  /* 0x000000091a067220 */ /* 0x001fe20000410000 */
[----:B----4-:R-:W-:-:S05]  /*b940*/  FMNMX.FTZ R13, R32, R13, !PT ;  /* 0x0000000d200d7209 */ /* 0x010fca0007810000 */
[----:B------:R-:W0:Y:S01]  /*b950*/  MUFU.TANH R45, R45 ;  /* 0x0000002d002d7308 */ /* 0x000e220000002400 */
[-C--:B------:R-:W-:Y:S01]  /*b960*/  FMUL.FTZ R49, R52, R9.reuse ;  /* 0x0000000934317220 */ /* 0x080fe20000410000 */
[-C--:B-1----:R-:W-:Y:S01]  /*b970*/  FMUL.FTZ R3, R27, R9.reuse ;  /* 0x000000091b037220 */ /* 0x082fe20000410000 */
[----:B------:R-:W-:-:S05]  /*b980*/  FMUL.FTZ R41, R50, R9 ;  /* 0x0000000932297220 */ /* 0x000fca0000410000 */
[----:B------:R-:W1:Y:S01]  /*b990*/  MUFU.TANH R47, R47 ;  /* 0x0000002f002f7308 */ /* 0x000e620000002400 */
[----:B---3--:R-:W-:Y:S01]  /*b9a0*/  FMNMX.FTZ R13, R34, R13, !PT ;  /* 0x0000000d220d7209 */ /* 0x008fe20007810000 */
[-C--:B------:R-:W-:Y:S01]  /*b9b0*/  FMUL.FTZ R50, R53, R9.reuse ;  /* 0x0000000935327220 */ /* 0x080fe20000410000 */
[----:B------:R-:W-:-:S05]  /*b9c0*/  FMUL.FTZ R27, R42, R9 ;  /* 0x000000092a1b7220 */ /* 0x000fca0000410000 */
[----:B------:R-:W3:Y:S01]  /*b9d0*/  MUFU.TANH R48, R48 ;  /* 0x0000003000307308 */ /* 0x000ee20000002400 */
[----:B------:R-:W-:Y:S01]  /*b9e0*/  FMUL.FTZ R42, R51, R9 ;  /* 0x00000009332a7220 */ /* 0x000fe20000410000 */
[----:B--2---:R-:W-:Y:S01]  /*b9f0*/  FMNMX.FTZ R12, R36, R13, !PT ;  /* 0x0000000d240c7209 */ /* 0x004fe20007810000 */
[----:B------:R-:W-:-:S05]  /*ba00*/  FMUL.FTZ R51, R56, R9 ;  /* 0x0000000938337220 */ /* 0x000fca0000410000 */
[----:B------:R-:W2:Y:S01]  /*ba10*/  MUFU.TANH R6, R6 ;  /* 0x0000000600067308 */ /* 0x000ea20000002400 */
[----:B------:R-:W-:Y:S01]  /*ba20*/  FMUL.FTZ R14, R31, R9 ;  /* 0x000000091f0e7220 */ /* 0x000fe20000410000 */
[----:B0-----:R-:W-:-:S06]  /*ba30*/  FMNMX.FTZ R12, R45, R12, !PT ;  /* 0x0000000c2d0c7209 */ /* 0x001fcc0007810000 */
[----:B------:R-:W0:Y:S01]  /*ba40*/  MUFU.TANH R49, R49 ;  /* 0x0000003100317308 */ /* 0x000e220000002400 */
[----:B------:R-:W-:Y:S01]  /*ba50*/  FMUL.FTZ R52, R57, R9 ;  /* 0x0000000939347220 */ /* 0x000fe20000410000 */
[----:B-1----:R-:W-:-:S06]  /*ba60*/  FMNMX.FTZ R13, R47, R12, !PT ;  /* 0x0000000c2f0d7209 */ /* 0x002fcc0007810000 */
[----:B------:R-:W1:Y:S01]  /*ba70*/  MUFU.TANH R3, R3 ;  /* 0x0000000300037308 */ /* 0x000e620000002400 */
[----:B------:R-:W-:-:S07]  /*ba80*/  FMUL.FTZ R53, R60, R9 ;  /* 0x000000093c357220 */ /* 0x000fce0000410000 */
[----:B------:R-:W4:Y:S01]  /*ba90*/  MUFU.TANH R50, R50 ;  /* 0x0000003200327308 */ /* 0x000f220000002400 */
[-C--:B------:R-:W-:Y:S01]  /*baa0*/  FMUL.FTZ R24, R38, R9.reuse ;  /* 0x0000000926187220 */ /* 0x080fe20000410000 */
[----:B------:R-:W-:-:S06]  /*bab0*/  FMUL.FTZ R38, R43, R9 ;  /* 0x000000092b267220 */ /* 0x000fcc0000410000 */
        /* <DEDUP_REMOVED lines=9> */
[----:B0-----:R-:W-:-:S06]  /*bb50*/  FMNMX.FTZ R13, R49, R56, !PT ;  /* 0x00000038310d7209 */ /* 0x001fcc0007810000 */
[----:B------:R-:W0:Y:S01]  /*bb60*/  MUFU.TANH R52, R52 ;  /* 0x0000003400347308 */ /* 0x000e220000002400 */
[----:B------:R-:W-:Y:S01]  /*bb70*/  FMUL.FTZ R55, R64, R9 ;  /* 0x0000000940377220 */ /* 0x000fe20000410000 */
[----:B-1----:R-:W-:-:S06]  /*bb80*/  FMNMX.FTZ R12, R3, R12, !PT ;  /* 0x0000000c030c7209 */ /* 0x002fcc0007810000 */
[----:B------:R-:W1:Y:S01]  /*bb90*/  MUFU.TANH R20, R20 ;  /* 0x0000001400147308 */ /* 0x000e620000002400 */
[----:B----4-:R-:W-:Y:S01]  /*bba0*/  FMNMX.FTZ R56, R50, R13, !PT ;  /* 0x0000000d32387209 */ /* 0x010fe20007810000 */
[----:B------:R-:W-:-:S06]  /*bbb0*/  FMUL.FTZ R57, R65, R9 ;  /* 0x0000000941397220 */ /* 0x000fcc0000410000 */
[----:B------:R-:W4:Y:S01]  /*bbc0*/  MUFU.TANH R53, R53 ;  /* 0x0000003500357308 */ /* 0x000f220000002400 */
[----:B------:R-:W-:Y:S01]  /*bbd0*/  FMUL.FTZ R26, R39, R9 ;  /* 0x00000009271a7220 */ /* 0x000fe20000410000 */
[----:B------:R-:W-:-:S06]  /*bbe0*/  FMNMX.FTZ R13, R11, R12, !PT ;  /* 0x0000000c0b0d7209 */ /* 0x000fcc0007810000 */
[----:B------:R-:W4:Y:S01]  /*bbf0*/  MUFU.TANH R21, R21 ;  /* 0x0000001500157308 */ /* 0x000f220000002400 */
[----:B---3--:R-:W-:Y:S01]  /*bc00*/  FMNMX.FTZ R25, R51, R56, !PT ;  /* 0x0000003833197209 */ /* 0x008fe20007810000 */
[----:B------:R-:W-:-:S06]  /*bc10*/  FMUL.FTZ R60, R68, R9 ;  /* 0x00000009443c7220 */ /* 0x000fcc0000410000 */
[----:B------:R-:W3:Y:S01]  /*bc20*/  MUFU.TANH R54, R54 ;  /* 0x0000003600367308 */ /* 0x000ee20000002400 */
[----:B--2---:R-:W-:Y:S01]  /*bc30*/  FMNMX.FTZ R13, R14, R13, !PT ;  /* 0x0000000d0e0d7209 */ /* 0x004fe20007810000 */
[----:B------:R-:W-:Y:S01]  /*bc40*/  FMUL.FTZ R64, R69, R9 ;  /* 0x0000000945407220 */ /* 0x000fe20000410000 */
[----:B0-----:R-:W-:-:S05]  /*bc50*/  FMNMX.FTZ R56, R52, R25, !PT ;  /* 0x0000001934387209 */ /* 0x001fca0007810000 */
[----:B------:R-:W0:Y:S01]  /*bc60*/  MUFU.TANH R55, R55 ;  /* 0x0000003700377308 */ /* 0x000e220000002400 */
[----:B-1----:R-:W-:-:S07]  /*bc70*/  FMNMX.FTZ R12, R20, R13, !PT ;  /* 0x0000000d140c7209 */ /* 0x002fce0007810000 */
[----:B------:R-:W1:Y:S01]  /*bc80*/  MUFU.TANH R24, R24 ;  /* 0x0000001800187308 */ /* 0x000e620000002400 */
[----:B----4-:R-:W-:-:S07]  /*bc90*/  FMNMX.FTZ R25, R53, R56, !PT ;  /* 0x0000003835197209 */ /* 0x010fce0007810000 */
[----:B------:R-:W2:Y:S01]  /*bca0*/  MUFU.TANH R57, R57 ;  /* 0x0000003900397308 */ /* 0x000ea20000002400 */
[----:B------:R-:W-:-:S07]  /*bcb0*/  FMUL.FTZ R39, R46, R9 ;  /* 0x000000092e277220 */ /* 0x000fce0000410000 */
[----:B------:R-:W4:Y:S01]  /*bcc0*/  MUFU.TANH R26, R26 ;  /* 0x0000001a001a7308 */ /* 0x000f220000002400 */
[----:B------:R-:W-:Y:S02]  /*bcd0*/  FMNMX.FTZ R13, R21, R12, !PT ;  /* 0x0000000c150d7209 */ /* 0x000fe40007810000 */
[----:B---3--:R-:W-:-:S05]  /*bce0*/  FMNMX.FTZ R12, R54, R25, !PT ;  /* 0x00000019360c7209 */ /* 0x008fca0007810000 */
[----:B------:R-:W3:Y:S01]  /*bcf0*/  MUFU.TANH R60, R60 ;  /* 0x0000003c003c7308 */ /* 0x000ee20000002400 */
[----:B------:R-:W-:-:S07]  /*bd00*/  FMUL.FTZ R46, R58, R9 ;  /* 0x000000093a2e7220 */ /* 0x000fce0000410000 */
[----:B------:R-:W3:Y:S01]  /*bd10*/  MUFU.TANH R27, R27 ;  /* 0x0000001b001b7308 */ /* 0x000ee20000002400 */
[----:B0-----:R-:W-:-:S07]  /*bd20*/  FMNMX.FTZ R58, R55, R12, !PT ;  /* 0x0000000c373a7209 */ /* 0x001fce0007810000 */
[----:B------:R-:W0:Y:S01]  /*bd30*/  MUFU.TANH R64, R64 ;  /* 0x0000004000407308 */ /* 0x000e220000002400 */
[----:B-1----:R-:W-:-:S07]  /*bd40*/  FMNMX.FTZ R13, R24, R13, !PT ;  /* 0x0000000d180d7209 */ /* 0x002fce0007810000 */
[----:B------:R-:W1:Y:S01]  /*bd50*/  MUFU.TANH R38, R38 ;  /* 0x0000002600267308 */ /* 0x000e620000002400 */
[----:B--2---:R-:W-:Y:S02]  /*bd60*/  FMNMX.FTZ R25, R57, R58, !PT ;  /* 0x0000003a39197209 */ /* 0x004fe40007810000 */
[----:B----4-:R-:W-:-:S05]  /*bd70*/  FMNMX.FTZ R12, R26, R13, !PT ;  /* 0x0000000d1a0c7209 */ /* 0x010fca0007810000 */
[----:B------:R-:W2:Y:S01]  /*bd80*/  MUFU.TANH R39, R39 ;  /* 0x0000002700277308 */ /* 0x000ea20000002400 */
[----:B---3--:R-:W-:Y:S02]  /*bd90*/  FMNMX.FTZ R25, R60, R25, !PT ;  /* 0x000000193c197209 */ /* 0x008fe40007810000 */
[----:B------:R-:W-:-:S05]  /*bda0*/  FMNMX.FTZ R13, R27, R12, !PT ;  /* 0x0000000c1b0d7209 */ /* 0x000fca0007810000 */
[----:B------:R-:W3:Y:S01]  /*bdb0*/  MUFU.TANH R40, R40 ;  /* 0x0000002800287308 */ /* 0x000ee20000002400 */
[----:B0-----:R-:W-:Y:S02]  /*bdc0*/  FMNMX.FTZ R25, R64, R25, !PT ;  /* 0x0000001940197209 */ /* 0x001fe40007810000 */
[----:B-1----:R-:W-:-:S05]  /*bdd0*/  FMNMX.FTZ R12, R38, R13, !PT ;  /* 0x0000000d260c7209 */ /* 0x002fca0007810000 */
[----:B------:R-:W0:Y:S01]  /*bde0*/  MUFU.TANH R41, R41 ;  /* 0x0000002900297308 */ /* 0x000e220000002400 */
[----:B--2---:R-:W-:Y:S01]  /*bdf0*/  FMNMX.FTZ R13, R39, R12, !PT ;  /* 0x0000000c270d7209 */ /* 0x004fe20007810000 */
[----:B------:R-:W1:Y:S06]  /*be00*/  SHFL.BFLY PT, R68, R25, 0x2, 0x1f ;  /* 0x0c401f0019447f89 */ /* 0x000e6c00000e0000 */
[----:B------:R-:W2:Y:S01]  /*be10*/  MUFU.TANH R42, R42 ;  /* 0x0000002a002a7308 */ /* 0x000ea20000002400 */
[----:B---3--:R-:W-:Y:S01]  /*be20*/  FMNMX.FTZ R12, R40, R13, !PT ;  /* 0x0000000d280c7209 */ /* 0x008fe20007810000 */
[----:B------:R-:W-:-:S06]  /*be30*/  FMUL.FTZ R56, R59, R9 ;  /* 0x000000093b387220 */ /* 0x000fcc0000410000 */
[----:B------:R-:W3:Y:S01]  /*be40*/  MUFU.TANH R43, R43 ;  /* 0x0000002b002b7308 */ /* 0x000ee20000002400 */
[----:B0-----:R-:W-:Y:S01]  /*be50*/  FMNMX.FTZ R13, R41, R12, !PT ;  /* 0x0000000c290d7209 */ /* 0x001fe20007810000 */
[----:B------:R-:W-:-:S06]  /*be60*/  FMUL.FTZ R58, R62, R9 ;  /* 0x000000093e3a7220 */ /* 0x000fcc0000410000 */
[----:B------:R-:W0:Y:S01]  /*be70*/  MUFU.TANH R44, R44 ;  /* 0x0000002c002c7308 */ /* 0x000e220000002400 */
[----:B--2---:R-:W-:Y:S01]  /*be80*/  FMNMX.FTZ R12, R42, R13, !PT ;  /* 0x0000000d2a0c7209 */ /* 0x004fe20007810000 */
[----:B------:R-:W-:-:S06]  /*be90*/  FMUL.FTZ R59, R63, R9 ;  /* 0x000000093f3b7220 */ /* 0x000fcc0000410000 */
        /* <DEDUP_REMOVED lines=8> */
[----:B------:R-:W-:Y:S01]  /*bf20*/  FMUL.FTZ R63, R70, R9 ;  /* 0x00000009463f7220 */ /* 0x000fe20000410000 */
[----:B-1----:R-:W-:-:S05]  /*bf30*/  FMNMX.FTZ R68, R25, R68, !PT ;  /* 0x0000004419447209 */ /* 0x002fca0007810000 */
[----:B------:R-:W1:Y:S01]  /*bf40*/  MUFU.TANH R59, R59 ;  /* 0x0000003b003b7308 */ /* 0x000e620000002400 */
[----:B---3--:R-:W-:Y:S01]  /*bf50*/  FMNMX.FTZ R13, R56, R13, !PT ;  /* 0x0000000d380d7209 */ /* 0x008fe20007810000 */
[----:B------:R-:W2:Y:S06]  /*bf60*/  SHFL.BFLY PT, R33, R68, 0x1, 0x1f ;  /* 0x0c201f0044217f89 */ /* 0x000eac00000e0000 */
[----:B------:R-:W3:Y:S01]  /*bf70*/  MUFU.TANH R61, R61 ;  /* 0x0000003d003d7308 */ /* 0x000ee20000002400 */
[----:B------:R-:W-:Y:S01]  /*bf80*/  FMUL.FTZ R9, R71, R9 ;  /* 0x0000000947097220 */ /* 0x000fe20000410000 */
[----:B0-----:R-:W-:-:S06]  /*bf90*/  FMNMX.FTZ R12, R58, R13, !PT ;  /* 0x0000000d3a0c7209 */ /* 0x001fcc0007810000 */
[----:B------:R-:W0:Y:S01]  /*bfa0*/  MUFU.TANH R62, R62 ;  /* 0x0000003e003e7308 */ /* 0x000e220000002400 */
[----:B-1----:R-:W-:-:S07]  /*bfb0*/  FMNMX.FTZ R12, R59, R12, !PT ;  /* 0x0000000c3b0c7209 */ /* 0x002fce0007810000 */
[----:B------:R-:W1:Y:S01]  /*bfc0*/  MUFU.TANH R63, R63 ;  /* 0x0000003f003f7308 */ /* 0x000e620000002400 */
[----:B---3--:R-:W-:-:S07]  /*bfd0*/  FMNMX.FTZ R13, R61, R12, !PT ;  /* 0x0000000c3d0d7209 */ /* 0x008fce0007810000 */
[----:B------:R-:W3:Y:S01]  /*bfe0*/  MUFU.TANH R9, R9 ;  /* 0x0000000900097308 */ /* 0x000ee20000002400 */
[----:B0-----:R-:W-:Y:S02]  /*bff0*/  FMNMX.FTZ R12, R62, R13, !PT ;  /* 0x0000000d3e0c7209 */ /* 0x001fe40007810000 */
[----:B------:R-:W-:Y:S02]  /*c000*/  IADD3 R13, P2, R16, 0x230, RZ ;  /* 0x00000230100d7810 */ /* 0x000fe40007f5e0ff */
[----:B-1----:R-:W-:Y:S02]  /*c010*/  FMNMX.FTZ R66, R63, R12, !PT ;  /* 0x0000000c3f427209 */ /* 0x002fe40007810000 */
[----:B------:R-:W-:Y:S01]  /*c020*/  LOP3.LUT R12, R13, 0x4, RZ, 0xfc, !PT ;  /* 0x000000040d0c7812 */ /* 0x000fe200078efcff */
[----:B------:R-:W-:Y:S01]  /*c030*/  IMAD.X R13, RZ, RZ, R17, P2 ;  /* 0x000000ffff0d7224 */ /* 0x000fe200010e0611 */
[----:B--2---:R-:W-:Y:S02]  /*c040*/  FMNMX.FTZ R33, R68, R33, !PT ;  /* 0x0000002144217209 */ /* 0x004fe40007810000 */
[----:B---3--:R-:W-:Y:S01]  /*c050*/  FMNMX.FTZ R31, R9, R66, !PT ;  /* 0x00000042091f7209 */ /* 0x008fe20007810000 */
        /* <DEDUP_REMOVED lines=9> */
[----:B------:R-:W0:Y:S04]  /*c0f0*/  LD.E R65, desc[UR40][R16.64+0x250] ;  /* 0x0002502810417980 */ /* 0x000e28000c101900 */
[----:B------:R-:W2:Y:S04]  /*c100*/  LD.E R67, desc[UR40][R16.64+0x230] ;  /* 0x0002302810437980 */ /* 0x000ea8000c101900 */
[----:B------:R-:W3:Y:S04]  /*c110*/  LD.E R69, desc[UR40][R16.64+0x240] ;  /* 0x0002402810457980 */ /* 0x000ee8000c101900 */
[----:B------:R-:W4:Y:S04]  /*c120*/  LD.E R71, desc[UR40][R16.64+0x244] ;  /* 0x0002442810477980 */ /* 0x000f28000c101900 */
[----:B------:R-:W4:Y:S01]  /*c130*/  LD.E R66, desc[UR40][R16.64+0x270] ;  /* 0x0002702810427980 */ /* 0x000f22000c101900 */
[----:B------:R-:W-:Y:S01]  /*c140*/  FADD.FTZ R70, R5, -R68 ;  /* 0x8000004405467221 */ /* 0x000fe20000010000 */
[-C--:B0-----:R-:W-:Y:S01]  /*c150*/  FMUL.FTZ R68, R68, R65.reuse ;  /* 0x0000004144447220 */ /* 0x081fe20000410000 */
[----:B--2---:R-:W-:Y:S01]  /*c160*/  FMUL.FTZ R12, R67, R65 ;  /* 0x00000041430c7220 */ /* 0x004fe20000410000 */
[----:B------:R-:W-:Y:S01]  /*c170*/  FADD.FTZ R4, R4, -R67 ;  /* 0x8000004304047221 */ /* 0x000fe20000010000 */
[----:B------:R-:W-:-:S02]  /*c180*/  FMUL.FTZ R25, R65, R70 ;  /* 0x0000004641197220 */ /* 0x000fc40000410000 */
[-CC-:B------:R-:W-:Y:S01]  /*c190*/  FFMA.FTZ R35, R15, R65.reuse, -R12.reuse ;  /* 0x000000410f237223 */ /* 0x180fe2000001080c */
[-CC-:B------:R-:W-:Y:S01]  /*c1a0*/  FFMA.FTZ R152, R7, R65.reuse, -R12.reuse ;  /* 0x0000004107987223 */ /* 0x180fe2000001080c */
[-C--:B------:R-:W-:Y:S01]  /*c1b0*/  FFMA.FTZ R15, R36, R65.reuse, -R12 ;  /* 0x00000041240f7223 */ /* 0x080fe2000001080c */
[-C--:B------:R-:W-:Y:S01]  /*c1c0*/  FFMA.FTZ R36, R6, R65.reuse, -R68 ;  /* 0x0000004106247223 */ /* 0x080fe20000010844 */
[-C--:B------:R-:W-:Y:S01]  /*c1d0*/  FMUL.FTZ R4, R4, R65.reuse ;  /* 0x0000004104047220 */ /* 0x080fe20000410000 */
[-C--:B------:R-:W-:Y:S01]  /*c1e0*/  FFMA.FTZ R37, R8, R65.reuse, -R12 ;  /* 0x0000004108257223 */ /* 0x080fe2000001080c */
[-C--:B------:R-:W-:Y:S01]  /*c1f0*/  FFMA.FTZ R153, R3, R65.reuse, -R68 ;  /* 0x0000004103997223 */ /* 0x080fe20000010844 */
[----:B------:R-:W-:Y:S01]  /*c200*/  MUFU.EX2 R152, R152 ;  /* 0x0000009800987308 */ /* 0x000fe20000000800 */
[-C--:B------:R-:W-:Y:S01]  /*c210*/  FFMA.FTZ R160, R34, R65.reuse, -R12 ;  /* 0x0000004122a07223 */ /* 0x080fe2000001080c */
[----:B------:R-:W-:-:S06]  /*c220*/  FFMA.FTZ R34, R11, R65, -R68 ;  /* 0x000000410b227223 */ /* 0x000fcc0000010844 */
[----:B------:R-:W3:Y:S01]  /*c230*/  MUFU.EX2 R5, R4 ;  /* 0x0000000400057308 */ /* 0x000ee20000000800 */
[-C--:B------:R-:W-:Y:S01]  /*c240*/  FFMA.FTZ R154, R18, R65.reuse, -R12 ;  /* 0x00000041129a7223 */ /* 0x080fe2000001080c */
[----:B------:R-:W-:-:S06]  /*c250*/  FFMA.FTZ R155, R14, R65, -R68 ;  /* 0x000000410e9b7223 */ /* 0x000fcc0000010844 */
[----:B------:R-:W-:Y:S08]  /*c260*/  MUFU.EX2 R25, R25 ;  /* 0x0000001900197308 */ /* 0x000ff00000000800 */
[----:B------:R-:W4:Y:S01]  /*c270*/  MUFU.EX2 R36, R36 ;  /* 0x0000002400247308 */ /* 0x000f220000000800 */
[-CC-:B------:R-:W-:Y:S01]  /*c280*/  FFMA.FTZ R31, R29, R65.reuse, -R12.reuse ;  /* 0x000000411d1f7223 */ /* 0x180fe2000001080c */
[----:B------:R-:W-:-:S06]  /*c290*/  FFMA.FTZ R33, R19, R65, -R12 ;  /* 0x0000004113217223 */ /* 0x000fcc000001080c */
[----:B------:R-:W0:Y:S01]  /*c2a0*/  MUFU.EX2 R37, R37 ;  /* 0x0000002500257308 */ /* 0x000e220000000800 */
[-C--:B------:R-:W-:Y:S01]  /*c2b0*/  FFMA.FTZ R29, R32, R65.reuse, -R12 ;  /* 0x00000041201d7223 */ /* 0x080fe2000001080c */
[----:B------:R-:W-:-:S06]  /*c2c0*/  FFMA.FTZ R32, R20, R65, -R68 ;  /* 0x0000004114207223 */ /* 0x000fcc0000010844 */
[----:B------:R-:W1:Y:S01]  /*c2d0*/  MUFU.EX2 R153, R153 ;  /* 0x0000009900997308 */ /* 0x000e620000000800 */
[----:B------:R-:W-:-:S07]  /*c2e0*/  FFMA.FTZ R156, R28, R65, -R12 ;  /* 0x000000411c9c7223 */ /* 0x000fce000001080c */
[----:B------:R-:W2:Y:S01]  /*c2f0*/  MUFU.EX2 R35, R35 ;  /* 0x0000002300237308 */ /* 0x000ea20000000800 */
[----:B------:R-:W-:-:S07]  /*c300*/  FFMA.FTZ R157, R21, R65, -R68 ;  /* 0x00000041159d7223 */ /* 0x000fce0000010844 */
[----:B------:R-:W2:Y:S01]  /*c310*/  MUFU.EX2 R34, R34 ;  /* 0x0000002200227308 */ /* 0x000ea20000000800 */
[----:B---3--:R-:W-:Y:S01]  /*c320*/  FFMA.FTZ R4, R5, R69, R152 ;  /* 0x0000004505047223 */ /* 0x008fe20000010098 */
[----:B------:R-:W-:-:S06]  /*c330*/  FFMA.FTZ R158, R30, R65, -R12 ;  /* 0x000000411e9e7223 */ /* 0x000fcc000001080c */
[----:B------:R-:W3:Y:S01]  /*c340*/  MUFU.EX2 R154, R154 ;  /* 0x0000009a009a7308 */ /* 0x000ee20000000800 */
[----:B----4-:R-:W-:Y:S01]  /*c350*/  FFMA.FTZ R6, R25, R71, R36 ;  /* 0x0000004719067223 */ /* 0x010fe20000010024 */
[----:B------:R-:W-:-:S06]  /*c360*/  FFMA.FTZ R30, R24, R65, -R68 ;  /* 0x00000041181e7223 */ /* 0x000fcc0000010844 */
[----:B------:R-:W4:Y:S01]  /*c370*/  MUFU.EX2 R155, R155 ;  /* 0x0000009b009b7308 */ /* 0x000f220000000800 */
[----:B0-----:R-:W-:Y:S01]  /*c380*/  FADD.FTZ R4, R37, R4 ;  /* 0x0000000425047221 */ /* 0x001fe20000010000 */
[----:B-1----:R-:W-:-:S06]  /*c390*/  FADD.FTZ R3, R153, R6 ;  /* 0x0000000699037221 */ /* 0x002fcc0000010000 */
[----:B------:R-:W0:Y:S01]  /*c3a0*/  MUFU.EX2 R33, R33 ;  /* 0x0000002100217308 */ /* 0x000e220000000800 */
[----:B------:R-:W-:-:S07]  /*c3b0*/  FFMA.FTZ R159, R26, R65, -R68 ;  /* 0x000000411a9f7223 */ /* 0x000fce0000010844 */
[----:B------:R-:W1:Y:S01]  /*c3c0*/  MUFU.EX2 R32, R32 ;  /* 0x0000002000207308 */ /* 0x000e620000000800 */
[----:B--2---:R-:W-:Y:S01]  /*c3d0*/  FADD.FTZ R7, R35, R4 ;  /* 0x0000000423077221 */ /* 0x004fe20000010000 */
[----:B------:R-:W-:-:S06]  /*c3e0*/  FADD.FTZ R4, R34, R3 ;  /* 0x0000000322047221 */ /* 0x000fcc0000010000 */
[----:B------:R-:W2:Y:S01]  /*c3f0*/  MUFU.EX2 R156, R156 ;  /* 0x0000009c009c7308 */ /* 0x000ea20000000800 */
[----:B------:R-:W-:-:S07]  /*c400*/  FFMA.FTZ R28, R27, R65, -R68 ;  /* 0x000000411b1c7223 */ /* 0x000fce0000010844 */
[----:B------:R-:W2:Y:S01]  /*c410*/  MUFU.EX2 R157, R157 ;  /* 0x0000009d009d7308 */ /* 0x000ea20000000800 */
[----:B---3--:R-:W-:Y:S01]  /*c420*/  FADD.FTZ R6, R154, R7 ;  /* 0x000000079a067221 */ /* 0x008fe20000010000 */
[----:B----4-:R-:W-:-:S06]  /*c430*/  FADD.FTZ R3, R155, R4 ;  /* 0x000000049b037221 */ /* 0x010fcc0000010000 */
[----:B------:R-:W3:Y:S01]  /*c440*/  MUFU.EX2 R31, R31 ;  /* 0x0000001f001f7308 */ /* 0x000ee20000000800 */
[----:B------:R-:W-:-:S07]  /*c450*/  FFMA.FTZ R161, R38, R65, -R68 ;  /* 0x0000004126a17223 */ /* 0x000fce0000010844 */
[----:B------:R-:W4:Y:S01]  /*c460*/  MUFU.EX2 R30, R30 ;  /* 0x0000001e001e7308 */ /* 0x000f220000000800 */
[----:B0-----:R-:W-:Y:S01]  /*c470*/  FADD.FTZ R7, R33, R6 ;  /* 0x0000000621077221 */ /* 0x001fe20000010000 */
[----:B-1----:R-:W-:-:S06]  /*c480*/  FADD.FTZ R4, R32, R3 ;  /* 0x0000000320047221 */ /* 0x002fcc0000010000 */
[----:B------:R-:W0:Y:S01]  /*c490*/  MUFU.EX2 R158, R158 ;  /* 0x0000009e009e7308 */ /* 0x000e220000000800 */
[----:B------:R-:W-:-:S07]  /*c4a0*/  FFMA.FTZ R163, R39, R65, -R68 ;  /* 0x0000004127a37223 */ /* 0x000fce0000010844 */
[----:B------:R-:W1:Y:S01]  /*c4b0*/  MUFU.EX2 R159, R159 ;  /* 0x0000009f009f7308 */ /* 0x000e620000000800 */
[----:B--2---:R-:W-:Y:S01]  /*c4c0*/  FADD.FTZ R6, R156, R7 ;  /* 0x000000079c067221 */ /* 0x004fe20000010000 */
[----:B------:R-:W-:-:S06]  /*c4d0*/  FFMA.FTZ R162, R45, R65, -R12 ;  /* 0x000000412da27223 */ /* 0x000fcc000001080c */
[----:B------:R-:W2:Y:S01]  /*c4e0*/  MUFU.EX2 R29, R29 ;  /* 0x0000001d001d7308 */ /* 0x000ea20000000800 */
[----:B------:R-:W-:Y:S01]  /*c4f0*/  FADD.FTZ R3, R157, R4 ;  /* 0x000000049d037221 */ /* 0x000fe20000010000 */
[----:B------:R-:W-:-:S06]  /*c500*/  FFMA.FTZ R14, R40, R65, -R68 ;  /* 0x00000041280e7223 */ /* 0x000fcc0000010844 */
[----:B------:R-:W2:Y:S01]  /*c510*/  MUFU.EX2 R28, R28 ;  /* 0x0000001c001c7308 */ /* 0x000ea20000000800 */
[----:B---3--:R-:W-:Y:S01]  /*c520*/  FADD.FTZ R7, R31, R6 ;  /* 0x000000061f077221 */ /* 0x008fe20000010000 */
[----:B------:R-:W-:-:S06]  /*c530*/  FFMA.FTZ R229, R47, R65, -R12 ;  /* 0x000000412fe57223 */ /* 0x000fcc000001080c */
[----:B------:R-:W3:Y:S01]  /*c540*/  MUFU.EX2 R160, R160 ;  /* 0x000000a000a07308 */ /* 0x000ee20000000800 */
[----:B----4-:R-:W-:Y:S01]  /*c550*/  FADD.FTZ R4, R30, R3 ;  /* 0x000000031e047221 */ /* 0x010fe20000010000 */
[----:B------:R-:W-:-:S06]  /*c560*/  FFMA.FTZ R227, R41, R65, -R68 ;  /* 0x0000004129e37223 */ /* 0x000fcc0000010844 */
[----:B------:R-:W4:Y:S01]  /*c570*/  MUFU.EX2 R161, R161 ;  /* 0x000000a100a17308 */ /* 0x000f220000000800 */
[----:B0-----:R-:W-:Y:S01]  /*c580*/  FADD.FTZ R6, R158, R7 ;  /* 0x000000079e067221 */ /* 0x001fe20000010000 */
[----:B------:R-:W-:-:S06]  /*c590*/  FFMA.FTZ R230, R48, R65, -R12 ;  /* 0x0000004130e67223 */ /* 0x000fcc000001080c */
[----:B------:R-:W0:Y:S01]  /*c5a0*/  MUFU.EX2 R15, R15 ;  /* 0x0000000f000f7308 */ /* 0x000e220000000800 */
[----:B-1----:R-:W-:Y:S01]  /*c5b0*/  FADD.FTZ R3, R159, R4 ;  /* 0x000000049f037221 */ /* 0x002fe20000010000 */
[----:B------:R-:W-:-:S06]  /*c5c0*/  FFMA.FTZ R228, R42, R65, -R68 ;  /* 0x000000412ae47223 */ /* 0x000fcc0000010844 */
        /* <DEDUP_REMOVED lines=32> */
[----:B-1----:R-:W-:-:S06]  /*c7d0*/  FADD.FTZ R7, R228, R7 ;  /* 0x00000007e4077221 */ /* 0x002fcc0000010000 */
[----:B------:R-:W0:Y:S01]  /*c7e0*/  MUFU.EX2 R172, R172 ;  /* 0x000000ac00ac7308 */ /* 0x000e220000000800 */
[-C--:B------:R-:W-:Y:S01]  /*c7f0*/  FFMA.FTZ R168, R54, R65.reuse, -R12 ;  /* 0x0000004136a87223 */ /* 0x080fe2000001080c */
[----:B------:R-:W-:-:S06]  /*c800*/  FFMA.FTZ R167, R59, R65, -R68 ;  /* 0x000000413ba77223 */ /* 0x000fcc0000010844 */
[----:B------:R-:W1:Y:S01]  /*c810*/  MUFU.EX2 R170, R170 ;  /* 0x000000aa00aa7308 */ /* 0x000e620000000800 */
[----:B--2---:R-:W-:Y:S01]  /*c820*/  FADD.FTZ R3, R225, R4 ;  /* 0x00000004e1037221 */ /* 0x004fe20000010000 */
[----:B------:R-:W-:-:S06]  /*c830*/  FADD.FTZ R4, R174, R7 ;  /* 0x00000007ae047221 */ /* 0x000fcc0000010000 */
[----:B------:R-:W2:Y:S01]  /*c840*/  MUFU.EX2 R173, R173 ;  /* 0x000000ad00ad7308 */ /* 0x000ea20000000800 */
[-C--:B------:R-:W-:Y:S01]  /*c850*/  FFMA.FTZ R164, R55, R65.reuse, -R12 ;  /* 0x0000004137a47223 */ /* 0x080fe2000001080c */
[----:B------:R-:W-:-:S06]  /*c860*/  FFMA.FTZ R20, R61, R65, -R68 ;  /* 0x000000413d147223 */ /* 0x000fcc0000010844 */
[----:B------:R-:W2:Y:S01]  /*c870*/  MUFU.EX2 R171, R171 ;  /* 0x000000ab00ab7308 */ /* 0x000ea20000000800 */
[----:B---3--:R-:W-:Y:S01]  /*c880*/  FADD.FTZ R7, R226, R3 ;  /* 0x00000003e2077221 */ /* 0x008fe20000010000 */
[----:B----4-:R-:W-:-:S06]  /*c890*/  FADD.FTZ R11, R175, R4 ;  /* 0x00000004af0b7221 */ /* 0x010fcc0000010000 */
[----:B------:R-:W3:Y:S01]  /*c8a0*/  MUFU.EX2 R169, R169 ;  /* 0x000000a900a97308 */ /* 0x000ee20000000800 */
[-C--:B------:R-:W-:Y:S01]  /*c8b0*/  FFMA.FTZ R165, R57, R65.reuse, -R12 ;  /* 0x0000004139a57223 */ /* 0x080fe2000001080c */
        /* <DEDUP_REMOVED lines=16> */
[----:B------:R-:W3:Y:S08]  /*c9c0*/  MUFU.EX2 R165, R165 ;  /* 0x000000a500a57308 */ /* 0x000ef00000000800 */
[----:B------:R-:W4:Y:S01]  /*c9d0*/  MUFU.EX2 R21, R21 ;  /* 0x0000001500157308 */ /* 0x000f220000000800 */
[----:B0-----:R-:W-:Y:S01]  /*c9e0*/  FADD.FTZ R9, R168, R9 ;  /* 0x00000009a8097221 */ /* 0x001fe20000010000 */
[----:B-1----:R-:W-:-:S06]  /*c9f0*/  FADD.FTZ R7, R167, R4 ;  /* 0x00000004a7077221 */ /* 0x002fcc0000010000 */
[----:B------:R-:W0:Y:S08]  /*ca00*/  MUFU.EX2 R18, R18 ;  /* 0x0000001200127308 */ /* 0x000e300000000800 */
[----:B------:R-:W1:Y:S01]  /*ca10*/  MUFU.EX2 R3, R3 ;  /* 0x0000000300037308 */ /* 0x000e620000000800 */
[----:B--2---:R-:W-:Y:S01]  /*ca20*/  FADD.FTZ R4, R164, R9 ;  /* 0x00000009a4047221 */ /* 0x004fe20000010000 */
[----:B------:R-:W-:-:S06]  /*ca30*/  FADD.FTZ R6, R20, R7 ;  /* 0x0000000714067221 */ /* 0x000fcc0000010000 */
[----:B------:R-:W2:Y:S08]  /*ca40*/  MUFU.EX2 R19, R19 ;  /* 0x0000001300137308 */ /* 0x000eb00000000800 */
[----:B------:R-:W2:Y:S01]  /*ca50*/  MUFU.EX2 R11, R11 ;  /* 0x0000000b000b7308 */ /* 0x000ea20000000800 */
[----:B---3--:R-:W-:Y:S01]  /*ca60*/  FADD.FTZ R7, R165, R4 ;  /* 0x00000004a5077221 */ /* 0x008fe20000010000 */
[----:B----4-:R-:W-:Y:S01]  /*ca70*/  FADD.FTZ R6, R21, R6 ;  /* 0x0000000615067221 */ /* 0x010fe20000010000 */
[----:B------:R-:W-:-:S02]  /*ca80*/  IADD3 R4, P2, R16, 0x270, RZ ;  /* 0x0000027010047810 */ /* 0x000fc40007f5e0ff */
[----:B0-----:R-:W-:Y:S01]  /*ca90*/  FADD.FTZ R8, R18, R7 ;  /* 0x0000000712087221 */ /* 0x001fe20000010000 */
[----:B-1----:R-:W-:Y:S01]  /*caa0*/  FADD.FTZ R6, R3, R6 ;  /* 0x0000000603067221 */ /* 0x002fe20000010000 */
[----:B------:R-:W-:Y:S01]  /*cab0*/  FMUL.FTZ R27, R5, R66 ;  /* 0x00000042051b7220 */ /* 0x000fe20000410000 */
[----:B------:R-:W-:Y:S02]  /*cac0*/  IMAD.X R9, RZ, RZ, R17, P2 ;  /* 0x000000ffff097224 */ /* 0x000fe400010e0611 */
[----:B--2---:R-:W-:Y:S01]  /*cad0*/  FADD.FTZ R7, R19, R8 ;  /* 0x0000000813077221 */ /* 0x004fe20000010000 */
[----:B------:R-:W-:Y:S01]  /*cae0*/  LOP3.LUT R8, R4, 0x4, RZ, 0xfc, !PT ;  /* 0x0000000404087812 */ /* 0x000fe200078efcff */
[----:B------:R-:W-:Y:S01]  /*caf0*/  ST.E desc[UR40][R16.64+0x270], R27 ;  /* 0x0002701b10007985 */ /* 0x000fe2000c101928 */
[----:B------:R-:W-:-:S03]  /*cb00*/  FADD.FTZ R13, R11, R6 ;  /* 0x000000060b0d7221 */ /* 0x000fc60000010000 */
[----:B------:R0:W-:Y:S04]  /*cb10*/  ST.E desc[UR40][R16.64+0x240], R7 ;  /* 0x0002400710007985 */ /* 0x0001e8000c101928 */
[----:B------:R1:W-:Y:S04]  /*cb20*/  ST.E desc[UR40][R16.64+0x244], R13 ;  /* 0x0002440d10007985 */ /* 0x0003e8000c101928 */
[----:B------:R-:W2:Y:S02]  /*cb30*/  LD.E R6, desc[UR40][R8.64] ;  /* 0x0000002808067980 */ /* 0x000ea4000c101900 */
[----:B--2---:R-:W-:-:S05]  /*cb40*/  FMUL.FTZ R39, R5, R6 ;  /* 0x0000000605277220 */ /* 0x004fca0000410000 */
[----:B------:R-:W-:Y:S04]  /*cb50*/  ST.E desc[UR40][R8.64], R39 ;  /* 0x0000002708007985 */ /* 0x000fe8000c101928 */
[----:B------:R-:W0:Y:S04]  /*cb60*/  LD.E R98, desc[UR40][R16.64+0x280] ;  /* 0x0002802810627980 */ /* 0x000e28000c101900 */
[----:B------:R-:W2:Y:S04]  /*cb70*/  LD.E R41, desc[UR40][R16.64+0x464] ;  /* 0x0004642810297980 */ /* 0x000ea8000c101900 */
[----:B------:R-:W1:Y:S04]  /*cb80*/  LD.E R100, desc[UR40][R16.64+0x284] ;  /* 0x0002842810647980 */ /* 0x000e68000c101900 */
[----:B------:R-:W3:Y:S04]  /*cb90*/  LD.E R112, desc[UR40][R16.64+0x2b4] ;  /* 0x0002b42810707980 */ /* 0x000ee8000c101900 */
        /* <DEDUP_REMOVED lines=58> */
[C---:B0-----:R-:W-:Y:S01]  /*cf40*/  FMUL.FTZ R7, R5.reuse, R98 ;  /* 0x0000006205077220 */ /* 0x041fe20000410000 */
[----:B--2---:R-:W-:-:S04]  /*cf50*/  FMUL.FTZ R47, R5, R41 ;  /* 0x00000029052f7220 */ /* 0x004fc80000410000 */
[----:B------:R3:W-:Y:S01]  /*cf60*/  ST.E desc[UR40][R16.64+0x280], R7 ;  /* 0x0002800710007985 */ /* 0x0007e2000c101928 */
[----:B-1----:R-:W-:-:S03]  /*cf70*/  FMUL.FTZ R13, R5, R100 ;  /* 0x00000064050d7220 */ /* 0x002fc60000410000 */
[----:B------:R-:W-:Y:S04]  /*cf80*/  ST.E desc[UR40][R16.64+0x464], R47 ;  /* 0x0004642f10007985 */ /* 0x000fe8000c101928 */
[----:B------:R0:W-:Y:S01]  /*cf90*/  ST.E desc[UR40][R16.64+0x284], R13 ;  /* 0x0002840d10007985 */ /* 0x0001e2000c101928 */
[C---:B---3--:R-:W-:Y:S01]  /*cfa0*/  FMUL.FTZ R7, R5.reuse, R112 ;  /* 0x0000007005077220 */ /* 0x048fe20000410000 */
[C---:B----4-:R-:W-:Y:S01]  /*cfb0*/  FMUL.FTZ R27, R5.reuse, R102 ;  /* 0x00000066051b7220 */ /* 0x050fe20000410000 */
[----:B------:R-:W-:-:S03]  /*cfc0*/  FMUL.FTZ R39, R5, R104 ;  /* 0x0000006805277220 */ /* 0x000fc60000410000 */
[----:B------:R1:W-:Y:S01]  /*cfd0*/  ST.E desc[UR40][R16.64+0x2b4], R7 ;  /* 0x0002b40710007985 */ /* 0x0003e2000c101928 */
[C---:B------:R-:W-:Y:S01]  /*cfe0*/  FMUL.FTZ R41, R5.reuse, R106 ;  /* 0x0000006a05297220 */ /* 0x040fe20000410000 */
[C---:B------:R-:W-:Y:S01]  /*cff0*/  FMUL.FTZ R43, R5.reuse, R108 ;  /* 0x0000006c052b7220 */ /* 0x040fe20000410000 */
[C---:B------:R-:W-:Y:S01]  /*d000*/  FMUL.FTZ R45, R5.reuse, R110 ;  /* 0x0000006e052d7220 */ /* 0x040fe20000410000 */
[C---:B0-----:R-:W-:Y:S01]  /*d010*/  FMUL.FTZ R13, R5.reuse, R114 ;  /* 0x00000072050d7220 */ /* 0x041fe20000410000 */
[C---:B------:R-:W-:Y:S01]  /*d020*/  FMUL.FTZ R47, R5.reuse, R116 ;  /* 0x00000074052f7220 */ /* 0x040fe20000410000 */
[C---:B------:R-:W-:Y:S01]  /*d030*/  FMUL.FTZ R49, R5.reuse, R118 ;  /* 0x0000007605317220 */ /* 0x040fe20000410000 */
[C---:B-1----:R-:W-:Y:S01]  /*d040*/  FMUL.FTZ R7, R5.reuse, R132 ;  /* 0x0000008405077220 */ /* 0x042fe20000410000 */
[----:B------:R0:W-:Y:S01]  /*d050*/  ST.E desc[UR40][R16.64+0x290], R27 ;  /* 0x0002901b10007985 */ /* 0x0001e2000c101928 */
[----:B------:R-:W-:-:S03]  /*d060*/  FMUL.FTZ R51, R5, R120 ;  /* 0x0000007805337220 */ /* 0x000fc60000410000 */
        /* <DEDUP_REMOVED lines=11> */
[C---:B0-----:R-:W-:Y:S01]  /*d120*/  FMUL.FTZ R45, R5.reuse, R130 ;  /* 0x00000082052d7220 */ /* 0x041fe20000410000 */
[C---:B-1----:R-:W-:Y:S02]  /*d130*/  FMUL.FTZ R13, R5.reuse, R134 ;  /* 0x00000086050d7220 */ /* 0x042fe40000410000 */
[----:B------:R0:W-:Y:S01]  /*d140*/  ST.E desc[UR40][R16.64+0x304], R7 ;  /* 0x0003040710007985 */ /* 0x0001e2000c101928 */
[C---:B--2---:R-:W-:Y:S01]  /*d150*/  FMUL.FTZ R47, R5.reuse, R136 ;  /* 0x00000088052f7220 */ /* 0x044fe20000410000 */
[C---:B---3--:R-:W-:Y:S02]  /*d160*/  FMUL.FTZ R49, R5.reuse, R138 ;  /* 0x0000008a05317220 */ /* 0x048fe40000410000 */
[----:B------:R1:W-:Y:S01]  /*d170*/  ST.E desc[UR40][R16.64+0x2d4], R51 ;  /* 0x0002d43310007985 */ /* 0x0003e2000c101928 */
[----:B0-----:R-:W-:-:S03]  /*d180*/  FMUL.FTZ R7, R5, R96 ;  /* 0x0000006005077220 */ /* 0x001fc60000410000 */
[----:B------:R0:W-:Y:S04]  /*d190*/  ST.E desc[UR40][R16.64+0x2e0], R27 ;  /* 0x0002e01b10007985 */ /* 0x0001e8000c101928 */
[----:B------:R2:W-:Y:S01]  /*d1a0*/  ST.E desc[UR40][R16.64+0x2e4], R39 ;  /* 0x0002e42710007985 */ /* 0x0005e2000c101928 */
[----:B-1----:R-:W-:-:S03]  /*d1b0*/  FMUL.FTZ R51, R5, R140 ;  /* 0x0000008c05337220 */ /* 0x002fc60000410000 */
[----:B------:R1:W-:Y:S04]  /*d1c0*/  ST.E desc[UR40][R16.64+0x2f0], R41 ;  /* 0x0002f02910007985 */ /* 0x0003e8000c101928 */
[----:B------:R3:W-:Y:S01]  /*d1d0*/  ST.E desc[UR40][R16.64+0x2f4], R43 ;  /* 0x0002f42b10007985 */ /* 0x0007e2000c101928 */
[----:B0-----:R-:W-:-:S03]  /*d1e0*/  FMUL.FTZ R27, R5, R142 ;  /* 0x0000008e051b7220 */ /* 0x001fc60000410000 */
[----:B------:R0:W-:Y:S01]  /*d1f0*/  ST.E desc[UR40][R16.64+0x300], R45 ;  /* 0x0003002d10007985 */ /* 0x0001e2000c101928 */
[----:B--2---:R-:W-:-:S03]  /*d200*/  FMUL.FTZ R39, R5, R144 ;  /* 0x0000009005277220 */ /* 0x004fc60000410000 */
[----:B------:R2:W-:Y:S01]  /*d210*/  ST.E desc[UR40][R16.64+0x310], R13 ;  /* 0x0003100d10007985 */ /* 0x0005e2000c101928 */
[----:B-1----:R-:W-:-:S03]  /*d220*/  FMUL.FTZ R41, R5, R146 ;  /* 0x0000009205297220 */ /* 0x002fc60000410000 */
[----:B------:R1:W-:Y:S01]  /*d230*/  ST.E desc[UR40][R16.64+0x314], R47 ;  /* 0x0003142f10007985 */ /* 0x0003e2000c101928 */
[----:B---3--:R-:W-:-:S03]  /*d240*/  FMUL.FTZ R43, R5, R148 ;  /* 0x00000094052b7220 */ /* 0x008fc60000410000 */
[----:B------:R3:W-:Y:S01]  /*d250*/  ST.E desc[UR40][R16.64+0x320], R49 ;  /* 0x0003203110007985 */ /* 0x0007e2000c101928 */
[C---:B0-----:R-:W-:Y:S01]  /*d260*/  FMUL.FTZ R45, R5.reuse, R150 ;  /* 0x00000096052d7220 */ /* 0x041fe20000410000 */
[C---:B--2---:R-:W-:Y:S02]  /*d270*/  FMUL.FTZ R13, R5.reuse, R94 ;  /* 0x0000005e050d7220 */ /* 0x044fe40000410000 */
[----:B------:R0:W-:Y:S01]  /*d280*/  ST.E desc[UR40][R16.64+0x354], R7 ;  /* 0x0003540710007985 */ /* 0x0001e2000c101928 */
[C---:B-1----:R-:W-:Y:S01]  /*d290*/  FMUL.FTZ R47, R5.reuse, R92 ;  /* 0x0000005c052f7220 */ /* 0x042fe20000410000 */
        /* <DEDUP_REMOVED lines=59> */
[----:B------:R-:W-:Y:S01]  /*d650*/  LOP3.LUT R6, R4, 0x8, RZ, 0xfc, !PT ;  /* 0x0000000804067812 */ /* 0x000fe200078efcff */
[C---:B-1----:R-:W-:Y:S01]  /*d660*/  FMUL.FTZ R47, R5.reuse, R12 ;  /* 0x0000000c052f7220 */ /* 0x042fe20000410000 */
[----:B---3--:R-:W-:Y:S01]  /*d670*/  FMUL.FTZ R49, R5, R24 ;  /* 0x0000001805317220 */ /* 0x008fe20000410000 */
[----:B------:R-:W-:Y:S01]  /*d680*/  ST.E desc[UR40][R16.64+0x414], R51 ;  /* 0x0004143310007985 */ /* 0x000fe2000c101928 */
[----:B0-----:R-:W-:-:S03]  /*d690*/  IMAD.MOV.U32 R7, RZ, RZ, R9 ;  /* 0x000000ffff077224 */ /* 0x001fc600078e0009 */
[----:B------:R0:W-:Y:S04]  /*d6a0*/  ST.E desc[UR40][R16.64+0x420], R27 ;  /* 0x0004201b10007985 */ /* 0x0001e8000c101928 */
[----:B------:R1:W-:Y:S04]  /*d6b0*/  ST.E desc[UR40][R16.64+0x424], R39 ;  /* 0x0004242710007985 */ /* 0x0003e8000c101928 */
[----:B------:R-:W-:Y:S04]  /*d6c0*/  ST.E desc[UR40][R16.64+0x430], R41 ;  /* 0x0004302910007985 */ /* 0x000fe8000c101928 */
[----:B------:R-:W-:Y:S04]  /*d6d0*/  ST.E desc[UR40][R16.64+0x434], R43 ;  /* 0x0004342b10007985 */ /* 0x000fe8000c101928 */
[----:B------:R-:W-:Y:S04]  /*d6e0*/  ST.E desc[UR40][R16.64+0x440], R45 ;  /* 0x0004402d10007985 */ /* 0x000fe8000c101928 */
[----:B------:R2:W-:Y:S04]  /*d6f0*/  ST.E desc[UR40][R16.64+0x450], R13 ;  /* 0x0004500d10007985 */ /* 0x0005e8000c101928 */
[----:B------:R-:W-:Y:S04]  /*d700*/  ST.E desc[UR40][R16.64+0x454], R47 ;  /* 0x0004542f10007985 */ /* 0x000fe8000c101928 */
[----:B------:R3:W-:Y:S04]  /*d710*/  ST.E desc[UR40][R16.64+0x460], R49 ;  /* 0x0004603110007985 */ /* 0x0007e8000c101928 */
[----:B------:R-:W0:Y:S01]  /*d720*/  LD.E R12, desc[UR40][R6.64] ;  /* 0x00000028060c7980 */ /* 0x000e22000c101900 */
[----:B------:R-:W-:Y:S01]  /*d730*/  LOP3.LUT R4, R4, 0xc, RZ, 0xfc, !PT ;  /* 0x0000000c04047812 */ /* 0x000fe200078efcff */
[----:B------:R-:W-:-:S02]  /*d740*/  IMAD.MOV.U32 R5, RZ, RZ, R9 ;  /* 0x000000ffff057224 */ /* 0x000fc400078e0009 */
[----:B0-----:R-:W-:-:S05]  /*d750*/  FMUL.FTZ R27, R25, R12 ;  /* 0x0000000c191b7220 */ /* 0x001fca0000410000 */
[----:B------:R0:W-:Y:S04]  /*d760*/  ST.E desc[UR40][R6.64], R27 ;  /* 0x0000001b06007985 */ /* 0x0001e8000c101928 */
[----:B------:R-:W1:Y:S02]  /*d770*/  LD.E R12, desc[UR40][R4.64] ;  /* 0x00000028040c7980 */ /* 0x000e64000c101900 */
[----:B-1----:R-:W-:-:S05]  /*d780*/  FMUL.FTZ R39, R25, R12 ;  /* 0x0000000c19277220 */ /* 0x002fca0000410000 */
[----:B------:R1:W-:Y:S04]  /*d790*/  ST.E desc[UR40][R4.64], R39 ;  /* 0x0000002704007985 */ /* 0x0003e8000c101928 */
[----:B--2---:R-:W3:Y:S04]  /*d7a0*/  LD.E R13, desc[UR40][R16.64+0x46c] ;  /* 0x00046c28100d7980 */ /* 0x004ee8000c101900 */
[----:B------:R-:W0:Y:S04]  /*d7b0*/  LD.E R106, desc[UR40][R16.64+0x28c] ;  /* 0x00028c28106a7980 */ /* 0x000e28000c101900 */
[----:B------:R-:W2:Y:S04]  /*d7c0*/  LD.E R104, desc[UR40][R16.64+0x288] ;  /* 0x0002882810687980 */ /* 0x000ea8000c101900 */
[----:B------:R-:W1:Y:S04]  /*d7d0*/  LD.E R108, desc[UR40][R16.64+0x298] ;  /* 0x00029828106c7980 */ /* 0x000e68000c101900 */
        /* <DEDUP_REMOVED lines=58> */
[C---:B---3--:R-:W-:Y:S01]  /*db80*/  FMUL.FTZ R49, R25.reuse, R13 ;  /* 0x0000000d19317220 */ /* 0x048fe20000410000 */
[----:B0-----:R-:W-:-:S04]  /*db90*/  FMUL.FTZ R27, R25, R106 ;  /* 0x0000006a191b7220 */ /* 0x001fc80000410000 */
[----:B------:R-:W-:Y:S01]  /*dba0*/  ST.E desc[UR40][R16.64+0x46c], R49 ;  /* 0x00046c3110007985 */ /* 0x000fe2000c101928 */
[----:B--2---:R-:W-:-:S03]  /*dbb0*/  FMUL.FTZ R13, R25, R104 ;  /* 0x00000068190d7220 */ /* 0x004fc60000410000 */
[----:B------:R0:W-:Y:S01]  /*dbc0*/  ST.E desc[UR40][R16.64+0x28c], R27 ;  /* 0x00028c1b10007985 */ /* 0x0001e2000c101928 */
[C---:B-1----:R-:W-:Y:S01]  /*dbd0*/  FMUL.FTZ R39, R25.reuse, R108 ;  /* 0x0000006c19277220 */ /* 0x042fe20000410000 */
[C---:B----4-:R-:W-:Y:S01]  /*dbe0*/  FMUL.FTZ R41, R25.reuse, R110 ;  /* 0x0000006e19297220 */ /* 0x050fe20000410000 */
[C---:B------:R-:W-:Y:S01]  /*dbf0*/  FMUL.FTZ R43, R25.reuse, R112 ;  /* 0x00000070192b7220 */ /* 0x040fe20000410000 */
[C---:B------:R-:W-:Y:S01]  /*dc00*/  FMUL.FTZ R45, R25.reuse, R114 ;  /* 0x00000072192d7220 */ /* 0x040fe20000410000 */
[C---:B------:R-:W-:Y:S01]  /*dc10*/  FMUL.FTZ R47, R25.reuse, R116 ;  /* 0x00000074192f7220 */ /* 0x040fe20000410000 */
[C---:B0-----:R-:W-:Y:S01]  /*dc20*/  FMUL.FTZ R27, R25.reuse, R120 ;  /* 0x00000078191b7220 */ /* 0x041fe20000410000 */
[C---:B------:R-:W-:Y:S01]  /*dc30*/  FMUL.FTZ R49, R25.reuse, R122 ;  /* 0x0000007a19317220 */ /* 0x040fe20000410000 */
[----:B------:R0:W-:Y:S04]  /*dc40*/  ST.E desc[UR40][R16.64+0x288], R13 ;  /* 0x0002880d10007985 */ /* 0x0001e8000c101928 */
[----:B------:R1:W-:Y:S01]  /*dc50*/  ST.E desc[UR40][R16.64+0x298], R39 ;  /* 0x0002982710007985 */ /* 0x0003e2000c101928 */
[----:B------:R-:W-:-:S03]  /*dc60*/  FMUL.FTZ R51, R25, R124 ;  /* 0x0000007c19337220 */ /* 0x000fc60000410000 */
[----:B------:R2:W-:Y:S01]  /*dc70*/  ST.E desc[UR40][R16.64+0x29c], R41 ;  /* 0x00029c2910007985 */ /* 0x0005e2000c101928 */
[----:B------:R-:W-:-:S03]  /*dc80*/  FMUL.FTZ R53, R25, R126 ;  /* 0x0000007e19357220 */ /* 0x000fc60000410000 */
        /* <DEDUP_REMOVED lines=10> */
[C---:B-1----:R-:W-:Y:S01]  /*dd30*/  FMUL.FTZ R47, R25.reuse, R136 ;  /* 0x00000088192f7220 */ /* 0x042fe20000410000 */
[C---:B--2---:R-:W-:Y:S01]  /*dd40*/  FMUL.FTZ R27, R25.reuse, R140 ;  /* 0x0000008c191b7220 */ /* 0x044fe20000410000 */
[C---:B---3--:R-:W-:Y:S01]  /*dd50*/  FMUL.FTZ R49, R25.reuse, R142 ;  /* 0x0000008e19317220 */ /* 0x048fe20000410000 */
        /* <DEDUP_REMOVED lines=82> */
[----:B------:R-:W-:Y:S01]  /*e280*/  VIADD R26, R73, 0x8 ;  /* 0x00000008491a7836 */ /* 0x000fe20000000000 */
[----:B------:R-:W-:Y:S04]  /*e290*/  ST.E desc[UR40][R16.64+0x348], R55 ;  /* 0x0003483710007985 */ /* 0x000fe8000c101928 */
[----:B------:R-:W-:Y:S04]  /*e2a0*/  ST.E desc[UR40][R16.64+0x3fc], R13 ;  /* 0x0003fc0d10007985 */ /* 0x000fe8000c101928 */
[----:B------:R-:W-:Y:S04]  /*e2b0*/  ST.E desc[UR40][R16.64+0x41c], R51 ;  /* 0x00041c3310007985 */ /* 0x000fe8000c101928 */
[----:B------:R0:W-:Y:S04]  /*e2c0*/  ST.E desc[UR40][R16.64+0x428], R39 ;  /* 0x0004282710007985 */ /* 0x0001e8000c101928 */
[----:B------:R1:W-:Y:S04]  /*e2d0*/  ST.E desc[UR40][R16.64+0x42c], R41 ;  /* 0x00042c2910007985 */ /* 0x0003e8000c101928 */
[----:B------:R-:W-:Y:S04]  /*e2e0*/  ST.E desc[UR40][R16.64+0x438], R43 ;  /* 0x0004382b10007985 */ /* 0x000fe8000c101928 */
[----:B------:R-:W-:Y:S04]  /*e2f0*/  ST.E desc[UR40][R16.64+0x43c], R45 ;  /* 0x00043c2d10007985 */ /* 0x000fe8000c101928 */
[----:B------:R-:W-:Y:S04]  /*e300*/  ST.E desc[UR40][R16.64+0x448], R53 ;  /* 0x0004483510007985 */ /* 0x000fe8000c101928 */
[----:B------:R2:W-:Y:S04]  /*e310*/  ST.E desc[UR40][R16.64+0x44c], R27 ;  /* 0x00044c1b10007985 */ /* 0x0005e8000c101928 */
[----:B------:R-:W-:Y:S04]  /*e320*/  ST.E desc[UR40][R16.64+0x458], R47 ;  /* 0x0004582f10007985 */ /* 0x000fe8000c101928 */
[----:B------:R-:W-:Y:S04]  /*e330*/  ST.E desc[UR40][R16.64+0x45c], R49 ;  /* 0x00045c3110007985 */ /* 0x000fe8000c101928 */
[----:B------:R3:W-:Y:S01]  /*e340*/  ST.E desc[UR40][R16.64+0x468], R25 ;  /* 0x0004681910007985 */ /* 0x0007e2000c101928 */
[----:B------:R4:W-:Y:S06]  /*e350*/  BAR.SYNC.DEFER_BLOCKING R26, 0x100 ;  /* 0x0004001a0000751d */ /* 0x0009ec0000010000 */
[----:B0-----:R-:W2:Y:S04]  /*e360*/  LD.E R39, desc[UR40][R16.64+0x270] ;  /* 0x0002702810277980 */ /* 0x001ea8000c101900 */
[----:B------:R-:W4:Y:S04]  /*e370*/  LD.E R24, desc[UR40][R16.64+0x218] ;  /* 0x0002182810187980 */ /* 0x000f28000c101900 */
[----:B------:R-:W4:Y:S04]  /*e380*/  LD.E.64 R12, desc[UR40][R16.64+0xa8] ;  /* 0x0000a828100c7980 */ /* 0x000f28000c101b00 */
[----:B--2---:R0:W-:Y:S04]  /*e390*/  ST.E desc[UR40][R16.64+0x270], R39 ;  /* 0x0002702710007985 */ /* 0x0041e8000c101928 */
[----:B-1----:R-:W2:Y:S04]  /*e3a0*/  LD.E R41, desc[UR40][R8.64] ;  /* 0x0000002808297980 */ /* 0x002ea8000c101900 */
[----:B--2---:R1:W-:Y:S04]  /*e3b0*/  ST.E desc[UR40][R8.64], R41 ;  /* 0x0000002908007985 */ /* 0x0043e8000c101928 */
[----:B------:R-:W2:Y:S04]  /*e3c0*/  LD.E R27, desc[UR40][R6.64] ;  /* 0x00000028061b7980 */ /* 0x000ea8000c101900 */
[----:B--2---:R-:W-:Y:S04]  /*e3d0*/  ST.E desc[UR40][R6.64], R27 ;  /* 0x0000001b06007985 */ /* 0x004fe8000c101928 */
[----:B------:R-:W2:Y:S04]  /*e3e0*/  LD.E R43, desc[UR40][R4.64] ;  /* 0x00000028042b7980 */ /* 0x000ea8000c101900 */
[----:B--2---:R2:W-:Y:S04]  /*e3f0*/  ST.E desc[UR40][R4.64], R43 ;  /* 0x0000002b04007985 */ /* 0x0045e8000c101928 */
[----:B---3--:R-:W3:Y:S04]  /*e400*/  LD.E R25, desc[UR40][R16.64+0x280] ;  /* 0x0002802810197980 */ /* 0x008ee8000c101900 */
[----:B------:R-:W3:Y:S04]  /*e410*/  LD.E R45, desc[UR40][R16.64+0x284] ;  /* 0x00028428102d7980 */ /* 0x000ee8000c101900 */
[----:B0-----:R-:W3:Y:S04]  /*e420*/  LD.E R39, desc[UR40][R16.64+0x288] ;  /* 0x0002882810277980 */ /* 0x001ee8000c101900 */
[----:B------:R-:W3:Y:S04]  /*e430*/  LD.E R47, desc[UR40][R16.64+0x28c] ;  /* 0x00028c28102f7980 */ /* 0x000ee8000c101900 */
[----:B------:R-:W3:Y:S04]  /*e440*/  LD.E R49, desc[UR40][R16.64+0x290] ;  /* 0x0002902810317980 */ /* 0x000ee8000c101900 */
[----:B------:R-:W3:Y:S04]  /*e450*/  LD.E R51, desc[UR40][R16.64+0x294] ;  /* 0x0002942810337980 */ /* 0x000ee8000c101900 */
[----:B-1----:R-:W3:Y:S04]  /*e460*/  LD.E R41, desc[UR40][R16.64+0x298] ;  /* 0x0002982810297980 */ /* 0x002ee8000c101900 */
[----:B------:R-:W3:Y:S04]  /*e470*/  LD.E R53, desc[UR40][R16.64+0x29c] ;  /* 0x00029c2810357980 */ /* 0x000ee8000c101900 */
[----:B------:R-:W3:Y:S04]  /*e480*/  LD.E R55, desc[UR40][R16.64+0x2a0] ;  /* 0x0002a02810377980 */ /* 0x000ee8000c101900 */
[----:B------:R-:W3:Y:S04]  /*e490*/  LD.E R57, desc[UR40][R16.64+0x2a4] ;  /* 0x0002a42810397980 */ /* 0x000ee8000c101900 */
[----:B--2---:R-:W2:Y:S04]  /*e4a0*/  LD.E R43, desc[UR40][R16.64+0x2a8] ;  /* 0x0002a828102b7980 */ /* 0x004ea8000c101900 */
[----:B------:R-:W2:Y:S04]  /*e4b0*/  LD.E R59, desc[UR40][R16.64+0x2ac] ;  /* 0x0002ac28103b7980 */ /* 0x000ea8000c101900 */
[----:B------:R-:W2:Y:S04]  /*e4c0*/  LD.E R61, desc[UR40][R16.64+0x2b0] ;  /* 0x0002b028103d7980 */ /* 0x000ea8000c101900 */
[----:B------:R-:W2:Y:S04]  /*e4d0*/  LD.E R63, desc[UR40][R16.64+0x2b4] ;  /* 0x0002b428103f7980 */ /* 0x000ea8000c101900 */
[----:B------:R-:W2:Y:S04]  /*e4e0*/  LD.E R65, desc[UR40][R16.64+0x2b8] ;  /* 0x0002b82810417980 */ /* 0x000ea8000c101900 */
[----:B------:R-:W2:Y:S04]  /*e4f0*/  LD.E R67, desc[UR40][R16.64+0x2bc] ;  /* 0x0002bc2810437980 */ /* 0x000ea8000c101900 */
[----:B----4-:R-:W4:Y:S04]  /*e500*/  LD.E R26, desc[UR40][R16.64+0x2c4] ;  /* 0x0002c428101a7980 */ /* 0x010f28000c101900 */
        /* <DEDUP_REMOVED lines=58> */
[----:B---3--:R0:W-:Y:S04]  /*e8b0*/  ST.E desc[UR40][R16.64+0x280], R25 ;  /* 0x0002801910007985 */ /* 0x0081e8000c101928 */
[----:B------:R-:W-:Y:S04]  /*e8c0*/  ST.E desc[UR40][R16.64+0x284], R45 ;  /* 0x0002842d10007985 */ /* 0x000fe8000c101928 */
[----:B------:R1:W-:Y:S04]  /*e8d0*/  ST.E desc[UR40][R16.64+0x288], R39 ;  /* 0x0002882710007985 */ /* 0x0003e8000c101928 */
[----:B------:R-:W-:Y:S04]  /*e8e0*/  ST.E desc[UR40][R16.64+0x28c], R47 ;  /* 0x00028c2f10007985 */ /* 0x000fe8000c101928 */
[----:B------:R-:W-:Y:S04]  /*e8f0*/  ST.E desc[UR40][R16.64+0x290], R49 ;  /* 0x0002903110007985 */ /* 0x000fe8000c101928 */
[----:B------:R-:W-:Y:S04]  /*e900*/  ST.E desc[UR40][R16.64+0x294], R51 ;  /* 0x0002943310007985 */ /* 0x000fe8000c101928 */
[----:B------:R3:W-:Y:S04]  /*e910*/  ST.E desc[UR40][R16.64+0x298], R41 ;  /* 0x0002982910007985 */ /* 0x0007e8000c101928 */
[----:B------:R-:W-:Y:S04]  /*e920*/  ST.E desc[UR40][R16.64+0x29c], R53 ;  /* 0x00029c3510007985 */ /* 0x000fe8000c101928 */
[----:B------:R-:W-:Y:S04]  /*e930*/  ST.E desc[UR40][R16.64+0x2a0], R55 ;  /* 0x0002a03710007985 */ /* 0x000fe8000c101928 */
[----:B------:R-:W-:Y:S04]  /*e940*/  ST.E desc[UR40][R16.64+0x2a4], R57 ;  /* 0x0002a43910007985 */ /* 0x000fe8000c101928 */
[----:B--2---:R2:W-:Y:S04]  /*e950*/  ST.E desc[UR40][R16.64+0x2a8], R43 ;  /* 0x0002a82b10007985 */ /* 0x0045e8000c101928 */
[----:B------:R2:W-:Y:S04]  /*e960*/  ST.E desc[UR40][R16.64+0x2ac], R59 ;  /* 0x0002ac3b10007985 */ /* 0x0005e8000c101928 */
[----:B------:R2:W-:Y:S04]  /*e970*/  ST.E desc[UR40][R16.64+0x2b0], R61 ;  /* 0x0002b03d10007985 */ /* 0x0005e8000c101928 */
[----:B------:R2:W-:Y:S04]  /*e980*/  ST.E desc[UR40][R16.64+0x2b4], R63 ;  /* 0x0002b43f10007985 */ /* 0x0005e8000c101928 */
[----:B------:R2:W-:Y:S04]  /*e990*/  ST.E desc[UR40][R16.64+0x2b8], R65 ;  /* 0x0002b84110007985 */ /* 0x0005e8000c101928 */
[----:B------:R2:W-:Y:S04]  /*e9a0*/  ST.E desc[UR40][R16.64+0x2bc], R67 ;  /* 0x0002bc4310007985 */ /* 0x0005e8000c101928 */
[----:B0-----:R-:W4:Y:S04]  /*e9b0*/  LD.E R25, desc[UR40][R16.64+0x2c0] ;  /* 0x0002c02810197980 */ /* 0x001f28000c101900 */
[----:B-1----:R-:W4:Y:S04]  /*e9c0*/  LD.E R39, desc[UR40][R16.64+0x2d0] ;  /* 0x0002d02810277980 */ /* 0x002f28000c101900 */
[----:B---3--:R-:W3:Y:S04]  /*e9d0*/  LD.E R41, desc[UR40][R16.64+0x2d8] ;  /* 0x0002d82810297980 */ /* 0x008ee8000c101900 */
[----:B--2---:R-:W2:Y:S04]  /*e9e0*/  LD.E R43, desc[UR40][R16.64+0x2e0] ;  /* 0x0002e028102b7980 */ /* 0x004ea8000c101900 */
        /* <DEDUP_REMOVED lines=45> */
[----:B----4-:R-:W-:Y:S04]  /*ecc0*/  ST.E desc[UR40][R16.64+0x2c4], R26 ;  /* 0x0002c41a10007985 */ /* 0x010fe8000c101928 */
        /* <DEDUP_REMOVED lines=27> */
[----:B---3--:R3:W-:Y:S04]  /*ee80*/  ST.E desc[UR40][R16.64+0x2d8], R41 ;  /* 0x0002d82910007985 */ /* 0x0087e8000c101928 */
[----:B--2---:R2:W-:Y:S04]  /*ee90*/  ST.E desc[UR40][R16.64+0x2e0], R43 ;  /* 0x0002e02b10007985 */ /* 0x0045e8000c101928 */
        /* <DEDUP_REMOVED lines=78> */
[----:B0-----:R-:W4:Y:S01]  /*f380*/  LDL R25, [R1+0x88] ;  /* 0x0000880001197983 */ /* 0x001f220000100800 */
[----:B------:R-:W-:-:S02]  /*f390*/  IMAD R12, R24, 0xc00, R12 ;  /* 0x00000c00180c7824 */ /* 0x000fc400078e020c */
[----:B------:R-:W-:Y:S01]  /*f3a0*/  IMAD.MOV.U32 R27, RZ, RZ, R13 ;  /* 0x000000ffff1b7224 */ /* 0x000fe200078e000d */
[----:B------:R-:W-:Y:S01]  /*f3b0*/  F2FP.BF16.F32.PACK_AB R152, R37, R152 ;  /* 0x000000982598723e */ /* 0x000fe200000010ff */
[C---:B------:R-:W-:Y:S01]  /*f3c0*/  VIADD R24, R12.reuse, 0x80 ;  /* 0x000000800c187836 */ /* 0x040fe20000000000 */
[----:B------:R-:W-:Y:S01]  /*f3d0*/  F2FP.BF16.F32.PACK_AB R153, R153, R36 ;  /* 0x000000249999723e */ /* 0x000fe200000010ff */
[----:B------:R-:W-:Y:S01]  /*f3e0*/  VIADD R26, R12, 0x100 ;  /* 0x000001000c1a7836 */ /* 0x000fe20000000000 */
[----:B------:R-:W-:Y:S01]  /*f3f0*/  R2UR UR15, R27 ;  /* 0x000000001b0f72ca */ /* 0x000fe200000e0000 */
[----:B------:R-:W4:Y:S01]  /*f400*/  LD.E R36, desc[UR40][R16.64+0x2a0] ;  /* 0x0002a02810247980 */ /* 0x000f22000c101900 */
[----:B------:R-:W-:Y:S02]  /*f410*/  R2UR UR10, R24 ;  /* 0x00000000180a72ca */ /* 0x000fe400000e0000 */
[----:B------:R-:W-:Y:S01]  /*f420*/  R2UR UR14, R26 ;  /* 0x000000001a0e72ca */ /* 0x000fe200000e0000 */
[----:B------:R-:W4:Y:S01]  /*f430*/  LD.E R24, desc[UR40][R16.64+0x270] ;  /* 0x0002702810187980 */ /* 0x000f22000c101900 */
[----:B------:R-:W-:-:S02]  /*f440*/  F2FP.BF16.F32.PACK_AB R154, R154, R35 ;  /* 0x000000239a9a723e */ /* 0x000fc400000010ff */
[----:B------:R-:W-:Y:S01]  /*f450*/  F2FP.BF16.F32.PACK_AB R155, R155, R34 ;  /* 0x000000229b9b723e */ /* 0x000fe200000010ff */
[----:B------:R-:W4:Y:S01]  /*f460*/  LD.E R35, desc[UR40][R16.64+0x29c] ;  /* 0x00029c2810237980 */ /* 0x000f22000c101900 */
[----:B------:R-:W-:Y:S02]  /*f470*/  F2FP.BF16.F32.PACK_AB R156, R156, R33 ;  /* 0x000000219c9c723e */ /* 0x000fe400000010ff */
[----:B------:R-:W-:Y:S01]  /*f480*/  F2FP.BF16.F32.PACK_AB R157, R157, R32 ;  /* 0x000000209d9d723e */ /* 0x000fe200000010ff */
[----:B------:R-:W4:Y:S01]  /*f490*/  LD.E R33, desc[UR40][R16.64+0x294] ;  /* 0x0002942810217980 */ /* 0x000f22000c101900 */
[----:B------:R-:W-:Y:S02]  /*f4a0*/  F2FP.BF16.F32.PACK_AB R158, R158, R31 ;  /* 0x0000001f9e9e723e */ /* 0x000fe400000010ff */
[----:B------:R-:W-:Y:S01]  /*f4b0*/  F2FP.BF16.F32.PACK_AB R159, R159, R30 ;  /* 0x0000001e9f9f723e */ /* 0x000fe200000010ff */
[----:B------:R-:W4:Y:S01]  /*f4c0*/  LD.E R31, desc[UR40][R16.64+0x28c] ;  /* 0x00028c28101f7980 */ /* 0x000f22000c101900 */
[----:B------:R-:W-:-:S02]  /*f4d0*/  F2FP.BF16.F32.PACK_AB R160, R160, R29 ;  /* 0x0000001da0a0723e */ /* 0x000fc400000010ff */
[----:B------:R-:W-:Y:S01]  /*f4e0*/  F2FP.BF16.F32.PACK_AB R161, R161, R28 ;  /* 0x0000001ca1a1723e */ /* 0x000fe200000010ff */
[----:B------:R-:W4:Y:S04]  /*f4f0*/  LD.E R29, desc[UR40][R16.64+0x284] ;  /* 0x00028428101d7980 */ /* 0x000f28000c101900 */
[----:B------:R-:W4:Y:S04]  /*f500*/  LD.E R28, desc[UR40][R16.64+0x280] ;  /* 0x00028028101c7980 */ /* 0x000f28000c101900 */
[----:B------:R-:W4:Y:S04]  /*f510*/  LD.E R30, desc[UR40][R16.64+0x288] ;  /* 0x00028828101e7980 */ /* 0x000f28000c101900 */
[----:B------:R-:W4:Y:S04]  /*f520*/  LD.E R32, desc[UR40][R16.64+0x290] ;  /* 0x0002902810207980 */ /* 0x000f28000c101900 */
[----:B------:R-:W4:Y:S04]  /*f530*/  LD.E R34, desc[UR40][R16.64+0x298] ;  /* 0x0002982810227980 */ /* 0x000f28000c101900 */
[----:B------:R-:W4:Y:S04]  /*f540*/  LD.E R37, desc[UR40][R16.64+0x2a4] ;  /* 0x0002a42810257980 */ /* 0x000f28000c101900 */
[----:B------:R-:W4:Y:S04]  /*f550*/  LD.E R38, desc[UR40][R16.64+0x2a8] ;  /* 0x0002a82810267980 */ /* 0x000f28000c101900 */
[----:B-1----:R-:W4:Y:S04]  /*f560*/  LD.E R39, desc[UR40][R16.64+0x2ac] ;  /* 0x0002ac2810277980 */ /* 0x002f28000c101900 */
[----:B------:R-:W4:Y:S04]  /*f570*/  LD.E R40, desc[UR40][R16.64+0x2b0] ;  /* 0x0002b02810287980 */ /* 0x000f28000c101900 */
[----:B---3--:R-:W3:Y:S04]  /*f580*/  LD.E R41, desc[UR40][R16.64+0x2b4] ;  /* 0x0002b42810297980 */ /* 0x008ee8000c101900 */
[----:B------:R-:W3:Y:S04]  /*f590*/  LD.E R42, desc[UR40][R16.64+0x2b8] ;  /* 0x0002b828102a7980 */ /* 0x000ee8000c101900 */
[----:B--2---:R-:W3:Y:S04]  /*f5a0*/  LD.E R43, desc[UR40][R16.64+0x2bc] ;  /* 0x0002bc28102b7980 */ /* 0x004ee8000c101900 */
[----:B------:R-:W3:Y:S04]  /*f5b0*/  LD.E R44, desc[UR40][R16.64+0x2c0] ;  /* 0x0002c028102c7980 */ /* 0x000ee8000c101900 */
[----:B----4-:R-:W3:Y:S04]  /*f5c0*/  LD.E R45, desc[UR40][R16.64+0x2c4] ;  /* 0x0002c428102d7980 */ /* 0x010ee8000c101900 */
[----:B------:R-:W3:Y:S04]  /*f5d0*/  LD.E R46, desc[UR40][R16.64+0x2c8] ;  /* 0x0002c828102e7980 */ /* 0x000ee8000c101900 */
        /* <DEDUP_REMOVED lines=52> */
[----:B------:R-:W3:Y:S01]  /*f920*/  LD.E R99, desc[UR40][R16.64+0x39c] ;  /* 0x00039c2810637980 */ /* 0x000ee2000c101900 */
[----:B------:R-:W-:Y:S01]  /*f930*/  ISETP.NE.U32.AND P2, PT, R25, RZ, PT ;  /* 0x000000ff1900720c */ /* 0x000fe20003f45070 */
[----:B------:R-:W-:-:S02]  /*f940*/  IMAD.MOV.U32 R25, RZ, RZ, R13 ;  /* 0x000000ffff197224 */ /* 0x000fc400078e000d */
[----:B------:R-:W3:Y:S03]  /*f950*/  LD.E R100, desc[UR40][R16.64+0x3a0] ;  /* 0x0003a02810647980 */ /* 0x000ee6000c101900 */
[----:B------:R-:W-:Y:S01]  /*f960*/  R2UR UR11, R25 ;  /* 0x00000000190b72ca */ /* 0x000fe200000e0000 */
        /* <DEDUP_REMOVED lines=54> */
[----:B------:R-:W-:-:S02]  /*fcd0*/  R2UR UR6, R12 ;  /* 0x000000000c0672ca */ /* 0x000fc400000e0000 */
[----:B------:R-:W-:Y:S01]  /*fce0*/  R2UR UR7, R13 ;  /* 0x000000000d0772ca */ /* 0x000fe200000e0000 */
[----:B------:R-:W-:Y:S01]  /*fcf0*/  VOTEU.ANY UP0, P2 ;  /* 0x00000000003f7886 */ /* 0x000fe20001000100 */
[----:B---3--:R-:W-:-:S11]  /*fd00*/  WARPGROUP.ARRIVE ;  /* 0x00000000000079c5 */ /* 0x008fd60000000000 */
[----:B------:R-:W-:Y:S01]  /*fd10*/  HGMMA.64x256x16.F32.BF16 R24, R152, gdesc[UR4].tnspB, R24, UP0, gsb0 ;  /* 0x43e0000498187df0 */ /* 0x000fe2000b801818 */
[----:B------:R-:W-:Y:S02]  /*fd20*/  F2FP.BF16.F32.PACK_AB R162, R162, R15 ;  /* 0x0000000fa2a2723e */ /* 0x000fe400000010ff */
[----:B------:R-:W-:Y:S01]  /*fd30*/  F2FP.BF16.F32.PACK_AB R163, R14, R163 ;  /* 0x000000a30ea3723e */ /* 0x000fe200000010ff */
        /* <DEDUP_REMOVED lines=128> */
[----:B------:R0:W-:Y:S02]  /*10540*/  ST.E desc[UR40][R16.64+0x46c], R151 ;  /* 0x00046c9710007985 */ /* 0x0001e4000c101928 */
[----:B0-----:R-:W-:-:S06]  /*10550*/  WARPGROUP.ARRIVE ;  /* 0x00000000000079c5 */ /* 0x001fcc0000000000 */
[----:B------:R-:W-:Y:S01]  /*10560*/  HGMMA.64x256x16.F32.BF16 R24, R156, gdesc[UR8].tnspB, R24, gsb0 ;  /* 0x43e000089c187df0 */ /* 0x000fe20008001818 */
[----:B------:R-:W-:Y:S01]  /*10570*/  STL [R1+0x88], R0 ;  /* 0x0000880001007387 */ /* 0x000fe20000100800 */
[----:B------:R-:W-:Y:S02]  /*10580*/  VIADD R14, R12, 0x180 ;  /* 0x000001800c0e7836 */ /* 0x000fe40000000000 */
[----:B------:R-:W-:-:S03]  /*10590*/  IMAD.MOV.U32 R15, RZ, RZ, R13 ;  /* 0x000000ffff0f7224 */ /* 0x000fc600078e000d */
[----:B------:R-:W-:Y:S02]  /*105a0*/  R2UR UR6, R14 ;  /* 0x000000000e0672ca */ /* 0x000fe400000e0000 */
[----:B------:R-:W-:Y:S02]  /*105b0*/  R2UR UR7, R15 ;  /* 0x000000000f0772ca */ /* 0x000fe400000e0000 */
[----:B------:R-:W-:Y:S02]  /*105c0*/  F2FP.BF16.F32.PACK_AB R152, R230, R229 ;  /* 0x000000e5e698723e */ /* 0x000fe400000010ff */
[----:B------:R-:W-:Y:S02]  /*105d0*/  F2FP.BF16.F32.PACK_AB R153, R228, R227 ;  /* 0x000000e3e499723e */ /* 0x000fe400000010ff */
[----:B------:R-:W-:Y:S02]  /*105e0*/  F2FP.BF16.F32.PACK_AB R154, R226, R225 ;  /* 0x000000e1e29a723e */ /* 0x000fe400000010ff */
[----:B------:R-:W-:Y:S01]  /*105f0*/  F2FP.BF16.F32.PACK_AB R155, R175, R174 ;  /* 0x000000aeaf9b723e */ /* 0x000fe200000010ff */
[----:B------:R-:W-:-:S02]  /*10600*/  WARPGROUP.DEPBAR.LE gsb0, 0x0 ;  /* 0x00008000000079c5 */ /* 0x000fc40000010000 */
        /* <DEDUP_REMOVED lines=132> */
[----:B------:R-:W-:Y:S01]  /*10e50*/  IMAD.MOV.U32 R15, RZ, RZ, R13 ;  /* 0x000000ffff0f7224 */ /* 0x000fe200078e000d */
        /* <DEDUP_REMOVED lines=131> */
[----:B------:R-:W-:Y:S01]  /*11690*/  R2UR UR6, R14 ;  /* 0x000000000e0672ca */ /* 0x000fe200000e0000 */
[----:B------:R-:W-:Y:S01]  /*116a0*/  STL [R1+0x88], R0 ;  /* 0x0000880001007387 */ /* 0x000fe20000100800 */
[----:B------:R-:W-:Y:S01]  /*116b0*/  R2UR UR7, R15 ;  /* 0x000000000f0772ca */ /* 0x000fe200000e0000 */
[----:B------:R-:W-:Y:S01]  /*116c0*/  VIADD R12, R12, 0x280 ;  /* 0x000002800c0c7836 */ /* 0x000fe20000000000 */
[----:B------:R-:W-:Y:S02]  /*116d0*/  WARPGROUP.DEPBAR.LE gsb0, 0x0 ;  /* 0x00008000000079c5 */ /* 0x000fe40000010000 */
[----:B------:R-:W-:Y:S01]  /*116e0*/  ST.E desc[UR40][R16.64+0x270], R24 ;  /* 0x0002701810007985 */ /* 0x000fe2000c101928 */
[----:B------:R-:W-:Y:S02]  /*116f0*/  F2FP.BF16.F32.PACK_AB R152, R173, R172 ;  /* 0x000000acad98723e */ /* 0x000fe400000010ff */
[----:B------:R-:W-:Y:S01]  /*11700*/  F2FP.BF16.F32.PACK_AB R153, R171, R170 ;  /* 0x000000aaab99723e */ /* 0x000fe200000010ff */
[----:B------:R-:W-:Y:S01]  /*11710*/  ST.E desc[UR40][R8.64], R25 ;  /* 0x0000001908007985 */ /* 0x000fe2000c101928 */
[----:B------:R-:W-:-:S02]  /*11720*/  F2FP.BF16.F32.PACK_AB R154, R168, R169 ;  /* 0x000000a9a89a723e */ /* 0x000fc400000010ff */
[----:B------:R-:W-:Y:S01]  /*11730*/  F2FP.BF16.F32.PACK_AB R155, R167, R166 ;  /* 0x000000a6a79b723e */ /* 0x000fe200000010ff */
        /* <DEDUP_REMOVED lines=266> */
[----:B------:R-:W-:Y:S02]  /*127e0*/  STL [R1+0x88], R0 ;  /* 0x0000880001007387 */ /* 0x000fe40000100800 */
[----:B------:R-:W-:Y:S02]  /*127f0*/  WARPGROUP.DEPBAR.LE gsb0, 0x0 ;  /* 0x00008000000079c5 */ /* 0x000fe40000010000 */
[----:B------:R-:W-:Y:S04]  /*12800*/  ST.E desc[UR40][R16.64+0x270], R24 ;  /* 0x0002701810007985 */ /* 0x000fe8000c101928 */
[----:B------:R0:W-:Y:S04]  /*12810*/  ST.E desc[UR40][R8.64], R25 ;  /* 0x0000001908007985 */ /* 0x0001e8000c101928 */
[----:B------:R-:W-:Y:S04]  /*12820*/  ST.E desc[UR40][R6.64], R26 ;  /* 0x0000001a06007985 */ /* 0x000fe8000c101928 */
        /* <DEDUP_REMOVED lines=125> */
[----:B------:R-:W-:Y:S04]  /*13000*/  STL [R1+0x88], R0 ;  /* 0x0000880001007387 */ /* 0x000fe80000100800 */
[----:B------:R-:W2:Y:S04]  /*13010*/  LD.E R3, desc[UR40][R16.64+0x270] ;  /* 0x0002702810037980 */ /* 0x000ea8000c101900 */
[----:B--2---:R2:W-:Y:S04]  /*13020*/  ST.E desc[UR40][R16.64+0x270], R3 ;  /* 0x0002700310007985 */ /* 0x0045e8000c101928 */
[----:B------:R-:W3:Y:S04]  /*13030*/  LD.E R11, desc[UR40][R8.64] ;  /* 0x00000028080b7980 */ /* 0x000ee8000c101900 */
[----:B---3--:R3:W-:Y:S04]  /*13040*/  ST.E desc[UR40][R8.64], R11 ;  /* 0x0000000b08007985 */ /* 0x0087e8000c101928 */
[----:B------:R-:W4:Y:S04]  /*13050*/  LD.E R13, desc[UR40][R6.64] ;  /* 0x00000028060d7980 */ /* 0x000f28000c101900 */
[----:B----4-:R4:W-:Y:S04]  /*13060*/  ST.E desc[UR40][R6.64], R13 ;  /* 0x0000000d06007985 */ /* 0x0109e8000c101928 */
[----:B------:R-:W2:Y:S04]  /*13070*/  LD.E R15, desc[UR40][R4.64] ;  /* 0x00000028040f7980 */ /* 0x000ea8000c101900 */
[----:B--2---:R2:W-:Y:S04]  /*13080*/  ST.E desc[UR40][R4.64], R15 ;  /* 0x0000000f04007985 */ /* 0x0045e8000c101928 */
[----:B------:R-:W2:Y:S04]  /*13090*/  LD.E R19, desc[UR40][R16.64+0x280] ;  /* 0x0002802810137980 */ /* 0x000ea8000c101900 */
[----:B------:R-:W2:Y:S04]  /*130a0*/  LD.E R21, desc[UR40][R16.64+0x284] ;  /* 0x0002842810157980 */ /* 0x000ea8000c101900 */
[----:B0-----:R-:W2:Y:S04]  /*130b0*/  LD.E R25, desc[UR40][R16.64+0x288] ;  /* 0x0002882810197980 */ /* 0x001ea8000c101900 */
[----:B-1----:R-:W2:Y:S04]  /*130c0*/  LD.E R27, desc[UR40][R16.64+0x28c] ;  /* 0x00028c28101b7980 */ /* 0x002ea8000c101900 */
[----:B------:R-:W2:Y:S04]  /*130d0*/  LD.E R3, desc[UR40][R16.64+0x290] ;  /* 0x0002902810037980 */ /* 0x000ea8000c101900 */
[----:B------:R-:W2:Y:S04]  /*130e0*/  LD.E R29, desc[UR40][R16.64+0x294] ;  /* 0x00029428101d7980 */ /* 0x000ea8000c101900 */
[----:B---3--:R-:W3:Y:S04]  /*130f0*/  LD.E R9, desc[UR40][R16.64+0x298] ;  /* 0x0002982810097980 */ /* 0x008ee8000c101900 */
[----:B------:R-:W3:Y:S04]  /*13100*/  LD.E R11, desc[UR40][R16.64+0x29c] ;  /* 0x00029c28100b7980 */ /* 0x000ee8000c101900 */
[----:B----4-:R-:W4:Y:S04]  /*13110*/  LD.E R7, desc[UR40][R16.64+0x2a0] ;  /* 0x0002a02810077980 */ /* 0x010f28000c101900 */
[----:B------:R-:W4:Y:S04]  /*13120*/  LD.E R13, desc[UR40][R16.64+0x2a4] ;  /* 0x0002a428100d7980 */ /* 0x000f28000c101900 */
        /* <DEDUP_REMOVED lines=114> */
[----:B------:R0:W-:Y:S04]  /*13850*/  ST.E desc[UR40][R16.64+0x280], R19 ;  /* 0x0002801310007985 */ /* 0x0001e8000c101928 */
[----:B------:R0:W-:Y:S04]  /*13860*/  ST.E desc[UR40][R16.64+0x284], R21 ;  /* 0x0002841510007985 */ /* 0x0001e8000c101928 */
[----:B------:R0:W-:Y:S04]  /*13870*/  ST.E desc[UR40][R16.64+0x288], R25 ;  /* 0x0002881910007985 */ /* 0x0001e8000c101928 */
[----:B------:R0:W-:Y:S04]  /*13880*/  ST.E desc[UR40][R16.64+0x28c], R27 ;  /* 0x00028c1b10007985 */ /* 0x0001e8000c101928 */
[----:B------:R0:W-:Y:S04]  /*13890*/  ST.E desc[UR40][R16.64+0x290], R3 ;  /* 0x0002900310007985 */ /* 0x0001e8000c101928 */
[----:B------:R0:W-:Y:S04]  /*138a0*/  ST.E desc[UR40][R16.64+0x294], R29 ;  /* 0x0002941d10007985 */ /* 0x0001e8000c101928 */
[----:B---3--:R0:W-:Y:S04]  /*138b0*/  ST.E desc[UR40][R16.64+0x298], R9 ;  /* 0x0002980910007985 */ /* 0x0081e8000c101928 */
[----:B------:R0:W-:Y:S04]  /*138c0*/  ST.E desc[UR40][R16.64+0x29c], R11 ;  /* 0x00029c0b10007985 */ /* 0x0001e8000c101928 */
[----:B----4-:R0:W-:Y:S04]  /*138d0*/  ST.E desc[UR40][R16.64+0x2a0], R7 ;  /* 0x0002a00710007985 */ /* 0x0101e8000c101928 */
[----:B------:R0:W-:Y:S04]  /*138e0*/  ST.E desc[UR40][R16.64+0x2a4], R13 ;  /* 0x0002a40d10007985 */ /* 0x0001e8000c101928 */
        /* <DEDUP_REMOVED lines=122> */
.L_x_3276:
[----:B------:R-:W-:Y:S05]  /*14090*/  BSYNC B0 ;  /* 0x0000000000007941 */ /* 0x000fea0003800000 */
.L_x_3275:
[----:B------:R-:W-:Y:S05]  /*140a0*/  @P1 BRA `(.L_x_3277) ;  /* 0xffffff6000581947 */ /* 0x000fea000383ffff */
.L_x_3260:
[----:B------:R-:W-:-:S13]  /*140b0*/  ISETP.GE.AND P1, PT, R10, UR45, PT ;  /* 0x0000002d0a007c0c */ /* 0x000fda000bf26270 */
[----:B------:R-:W-:Y:S05]  /*140c0*/  @!P1 BRA `(.L_x_3278) ;  /* 0x000000b000749947 */ /* 0x000fea0003800000 */
[----:B0-----:R0:W5:Y:S02]  /*140d0*/  LDL.64 R2, [R1+0x178] ;  /* 0x0001780001027983 */ /* 0x0011640000100a00 */
.L_x_3305:
        /* <DEDUP_REMOVED lines=21> */
.L_x_3280:
[----:B------:R-:W-:Y:S05]  /*14230*/  BSYNC B0 ;  /* 0x0000000000007941 */ /* 0x000fea0003800000 */
.L_x_3279:
        /* <DEDUP_REMOVED lines=13> */
.L_x_3282:
[----:B------:R-:W-:Y:S05]  /*14310*/  BSYNC B0 ;  /* 0x0000000000007941 */ /* 0x000fea0003800000 */
.L_x_3281:
        /* <DEDUP_REMOVED lines=8> */
.L_x_3284:
[----:B------:R-:W-:Y:S05]  /*143a0*/  BSYNC B0 ;  /* 0x0000000000007941 */ /* 0x000fea0003800000 */
.L_x_3283:
[----:B------:R-:W2:Y:S04]  /*143b0*/  LD.E R11, desc[UR40][R2.64] ;  /* 0x00000028020b7980 */ /* 0x000ea8000c101900 */
[----:B------:R-:W2:Y:S01]  /*143c0*/  LDL.64 R12, [R1+0xa0] ;  /* 0x0000a000010c7983 */ /* 0x000ea20000100a00 */
[----:B------:R-:W-:Y:S05]  /*143d0*/  WARPSYNC.ALL ;  /* 0x0000000000007948 */ /* 0x000fea0003800000 */
[----:B------:R-:W3:Y:S04]  /*143e0*/  LDL.64 R14, [R1+0x98] ;  /* 0x00009800010e7983 */ /* 0x000ee80000100a00 */
[----:B------:R-:W4:Y:S04]  /*143f0*/  LDL.64 R4, [R1+0x98] ;  /* 0x0000980001047983 */ /* 0x000f280000100a00 */
[----:B-1---5:R-:W4:Y:S01]  /*14400*/  LDL.64 R6, [R1+0x98] ;  /* 0x0000980001067983 */ /* 0x022f220000100a00 */
        /* <DEDUP_REMOVED lines=51> */
[----:B-1----:R-:W-:Y:S05]  /*14740*/  @!P2 BRA `(.L_x_3287) ;  /* 0x000000000004a947 */ /* 0x002fea0003800000 */
[----:B------:R-:W-:Y:S01]  /*14750*/  BPT.TRAP 0x1 ;  /* 0x000000040000795c */ /* 0x000fe20000300000 */
.L_x_3287:
[----:B------:R-:W-:Y:S05]  /*14760*/  BSYNC B0 ;  /* 0x0000000000007941 */ /* 0x000fea0003800000 */
.L_x_3286:
        /* <DEDUP_REMOVED lines=10> */
.L_x_3289:
[----:B------:R-:W-:Y:S05]  /*14810*/  BSYNC B0 ;  /* 0x0000000000007941 */ /* 0x000fea0003800000 */
.L_x_3288:
[----:B------:R-:W-:Y:S04]  /*14820*/  BSSY B0, `(.L_x_3290) ;  /* 0x0000006000007945 */ /* 0x000fe80003800000 */
[----:B--2---:R-:W-:Y:S05]  /*14830*/  @P1 BRA `(.L_x_3291) ;  /* 0x0000000000101947 */ /* 0x004fea0003800000 */
[----:B-----5:R-:W-:Y:S01]  /*14840*/  IMAD R4, R4, 0x8, R6 ;  /* 0x0000000804047824 */ /* 0x020fe200078e0206 */
[----:B------:R-:W-:-:S04]  /*14850*/  SHF.L.U32 R5, R5, 0x1f, RZ ;  /* 0x0000001f05057819 */ /* 0x000fc800000006ff */
[----:B------:R-:W2:Y:S02]  /*14860*/  SYNCS.PHASECHK.TRANS64.TRYWAIT P1, [R4+URZ], R5 ;  /* 0x00000005040075a7 */ /* 0x000ea4000802017f */
[----:B--2---:R-:W-:Y:S05]  /*14870*/  @!P1 BRA `(.L_x_3292) ;  /* 0x0000018800549947 */ /* 0x004fea0003800000 */
.L_x_3291:
[----:B------:R-:W-:Y:S05]  /*14880*/  BSYNC B0 ;  /* 0x0000000000007941 */ /* 0x000fea0003800000 */
.L_x_3290:
[----:B------:R-:W3:Y:S04]  /*14890*/  LD.E R21, desc[UR40][R2.64] ;  /* 0x0000002802157980 */ /* 0x000ee8000c101900 */
[----:B--2--5:R-:W3:Y:S04]  /*148a0*/  LDL.64 R4, [R1+0x118] ;  /* 0x0001180001047983 */ /* 0x024ee80000100a00 */
[----:B-1----:R-:W2:Y:S04]  /*148b0*/  LDL R11, [R1+0x90] ;  /* 0x00009000010b7983 */ /* 0x002ea80000100800 */
[----:B------:R-:W4:Y:S04]  /*148c0*/  LDL.64 R6, [R1+0x110] ;  /* 0x0001100001067983 */ /* 0x000f280000100a00 */
[----:B------:R-:W4:Y:S04]  /*148d0*/  LDL.64 R14, [R1+0x110] ;  /* 0x00011000010e7983 */ /* 0x000f280000100a00 */
[----:B------:R-:W4:Y:S04]  /*148e0*/  LDL.64 R12, [R1+0x110] ;  /* 0x00011000010c7983 */ /* 0x000f280000100a00 */
[----:B------:R-:W4:Y:S01]  /*148f0*/  LDL.64 R8, [R1+0x110] ;  /* 0x0001100001087983 */ /* 0x000f220000100a00 */
[----:B------:R-:W-:Y:S05]  /*14900*/  WARPSYNC.ALL ;  /* 0x0000000000007948 */ /* 0x000fea0003800000 */
[----:B------:R-:W-:Y:S01]  /*14910*/  WARPGROUP.ARRIVE ;  /* 0x00000000000079c5 */ /* 0x000fe20000000000 */
[----:B---3--:R-:W-:Y:S01]  /*14920*/  IMAD R4, R21, 0xc00, R4 ;  /* 0x00000c0015047824 */ /* 0x008fe200078e0204 */
[----:B------:R-:W-:-:S02]  /*14930*/  R2UR UR7, R5 ;  /* 0x00000000050772ca */ /* 0x000fc400000e0000 */
[----:B--2---:R-:W-:Y:S02]  /*14940*/  ISETP.NE.U32.AND P1, PT, R11, RZ, PT ;  /* 0x000000ff0b00720c */ /* 0x004fe40003f25070 */
        /* <DEDUP_REMOVED lines=163> */
[----:B------:R-:W1:Y:S01]  /*15380*/  S2R R72, SR_TID.X ;  /* 0x0000000000487919 */ /* 0x000e620000002100 */
[----:B------:R-:W-:Y:S04]  /*15390*/  STL [R1+0x90], R0 ;  /* 0x0000900001007387 */ /* 0x000fe80000100800 */
[----:B------:R-:W-:Y:S01]  /*153a0*/  STL [R1+0x90], R0 ;  /* 0x0000900001007387 */ /* 0x000fe20000100800 */
[----:B------:R-:W-:-:S02]  /*153b0*/  WARPGROUP.DEPBAR.LE gsb0, 0x0 ;  /* 0x00008000000079c5 */ /* 0x000fc40000010000 */
[----:B------:R-:W-:-:S06]  /*153c0*/  WARPGROUP.ARRIVE ;  /* 0x00000000000079c5 */ /* 0x000fcc0000000000 */
[----:B------:R-:W-:Y:S01]  /*153d0*/  HGMMA.64x96x16.F32.BF16 R24, gdesc[UR4], R24, gsb0 ;  /* 0x01600000041879f0 */ /* 0x000fe20008001818 */
[----:B------:R-:W-:Y:S01]  /*153e0*/  STL [R1+0x90], R0 ;  /* 0x0000900001007387 */ /* 0x000fe20000100800 */
[----:B-1----:R-:W-:-:S03]  /*153f0*/  SHF.R.U32.HI R93, RZ, 0x7, R72 ;  /* 0x00000007ff5d7819 */ /* 0x002fc60000011648 */
        /* <DEDUP_REMOVED lines=23> */
[----:B------:R-:W3:Y:S04]  /*15570*/  LDL R73, [R1+0x13c] ;  /* 0x00013c0001497983 */ /* 0x000ee80000100800 */
[----:B------:R-:W4:Y:S04]  /*15580*/  LDL R72, [R1+0x70] ;  /* 0x0000700001487983 */ /* 0x000f280000100800 */
[----:B------:R-:W3:Y:S04]  /*15590*/  LDL.64 R8, [R1+0x160] ;  /* 0x0001600001087983 */ /* 0x000ee80000100a00 */
[----:B------:R-:W4:Y:S04]  /*155a0*/  LDL R21, [R1+0x168] ;  /* 0x0001680001157983 */ /* 0x000f280000100800 */
[----:B------:R-:W4:Y:S04]  /*155b0*/  LDL.128 R12, [R1+0x150] ;  /* 0x00015000010c7983 */ /* 0x000f280000100c00 */
[----:B-1----:R-:W4:Y:S04]  /*155c0*/  LDL.128 R4, [R1+0x140] ;  /* 0x0001400001047983 */ /* 0x002f280000100c00 */
[----:B--2---:R-:W2:Y:S01]  /*155d0*/  LD.E R20, desc[UR40][R74.64] ;  /* 0x000000284a147980 */ /* 0x004ea2000c101900 */
[----:B---3--:R-:W-:-:S02]  /*155e0*/  ISETP.NE.AND P1, PT, R8, 0x1, PT ;  /* 0x000000010800780c */ /* 0x008fc40003f25270 */
[----:B----4-:R-:W-:Y:S01]  /*155f0*/  ISETP.GE.AND P2, PT, R13, 0x1, PT ;  /* 0x000000010d00780c */ /* 0x010fe20003f46270 */
[----:B------:R-:W-:Y:S01]  /*15600*/  BSSY B0, `(.L_x_3293) ;  /* 0x000009e000007945 */ /* 0x000fe20003800000 */
[-C--:B--2---:R-:W-:Y:S01]  /*15610*/  FMUL.FTZ R11, R24, R20.reuse ;  /* 0x00000014180b7220 */ /* 0x084fe20000410000 */
[-C--:B------:R-:W-:Y:S01]  /*15620*/  FMUL.FTZ R24, R25, R20.reuse ;  /* 0x0000001419187220 */ /* 0x080fe20000410000 */
[-C--:B------:R-:W-:Y:S01]  /*15630*/  FMUL.FTZ R25, R28, R20.reuse ;  /* 0x000000141c197220 */ /* 0x080fe20000410000 */
[-C--:B------:R-:W-:Y:S01]  /*15640*/  FMUL.FTZ R28, R34, R20.reuse ;  /* 0x00000014221c7220 */ /* 0x080fe20000410000 */
[-C--:B------:R-:W-:Y:S01]  /*15650*/  FMUL.FTZ R34, R46, R20.reuse ;  /* 0x000000142e227220 */ /* 0x080fe20000410000 */
[----:B------:R-:W-:Y:S01]  /*15660*/  SHF.R.S32.HI R46, RZ, 0x1f, R73 ;  /* 0x0000001fff2e7819 */ /* 0x000fe20000011449 */
[-C--:B------:R-:W-:Y:S01]  /*15670*/  FMUL.FTZ R77, R36, R20.reuse ;  /* 0x00000014244d7220 */ /* 0x080fe20000410000 */
[-C--:B------:R-:W-:Y:S01]  /*15680*/  FMUL.FTZ R36, R50, R20.reuse ;  /* 0x0000001432247220 */ /* 0x080fe20000410000 */
[-C--:B------:R-:W-:Y:S01]  /*15690*/  FMUL.FTZ R50, R53, R20.reuse ;  /* 0x0000001435327220 */ /* 0x080fe20000410000 */
[-C--:B------:R-:W-:Y:S01]  /*156a0*/  FMUL.FTZ R18, R26, R20.reuse ;  /* 0x000000141a127220 */ /* 0x080fe20000410000 */
[----:B------:R-:W-:Y:S01]  /*156b0*/  LEA.HI R53, R46, R73, RZ, 0x7 ;  /* 0x000000492e357211 */ /* 0x000fe200078f38ff */
[-C--:B------:R-:W-:Y:S01]  /*156c0*/  FMUL.FTZ R26, R30, R20.reuse ;  /* 0x000000141e1a7220 */ /* 0x080fe20000410000 */
[-C--:B------:R-:W-:Y:S01]  /*156d0*/  FMUL.FTZ R30, R38, R20.reuse ;  /* 0x00000014261e7220 */ /* 0x080fe20000410000 */
[-C--:B------:R-:W-:Y:S01]  /*156e0*/  FMUL.FTZ R38, R54, R20.reuse ;  /* 0x0000001436267220 */ /* 0x080fe20000410000 */
[----:B------:R-:W-:Y:S01]  /*156f0*/  LOP3.LUT R54, R53, 0xffffff80, RZ, 0xc0, !PT ;  /* 0xffffff8035367812 */ /* 0x000fe200078ec0ff */
[-C--:B------:R-:W-:Y:S01]  /*15700*/  FMUL.FTZ R19, R27, R20.reuse ;  /* 0x000000141b137220 */ /* 0x080fe20000410000 */
[-C--:B------:R-:W-:Y:S01]  /*15710*/  FMUL.FTZ R74, R29, R20.reuse ;  /* 0x000000141d4a7220 */ /* 0x080fe20000410000 */
[----:B------:R-:W-:-:S02]  /*15720*/  FMUL.FTZ R27, R31, R20 ;  /* 0x000000141f1b7220 */ /* 0x000fc40000410000 */
[----:B------:R-:W-:Y:S02]  /*15730*/  IMAD.IADD R54, R73, 0x1, -R54 ;  /* 0x0000000149367824 */ /* 0x000fe400078e0a36 */
[-C--:B------:R-:W-:Y:S01]  /*15740*/  FMUL.FTZ R29, R35, R20.reuse ;  /* 0x00000014231d7220 */ /* 0x080fe20000410000 */
[-C--:B------:R-:W-:Y:S01]  /*15750*/  FMUL.FTZ R31, R39, R20.reuse ;  /* 0x00000014271f7220 */ /* 0x080fe20000410000 */
        /* <DEDUP_REMOVED lines=9> */
[----:B------:R-:W-:Y:S01]  /*157f0*/  FMUL.FTZ R76, R33, R20 ;  /* 0x00000014214c7220 */ /* 0x000fe20000410000 */
[----:B------:R-:W-:Y:S01]  /*15800*/  LEA.HI R60, R55, R54, RZ, 0x2 ;  /* 0x00000036373c7211 */ /* 0x000fe200078f10ff */
        /* <DEDUP_REMOVED lines=8> */
[----:B------:R-:W-:Y:S01]  /*15890*/  LEA.HI R59, R46, R73, RZ, 0x2 ;  /* 0x000000492e3b7211 */ /* 0x000fe200078f10ff */
[----:B------:R-:W-:Y:S01]  /*158a0*/  FMUL.FTZ R79, R45, R20 ;  /* 0x000000142d4f7220 */ /* 0x000fe20000410000 */
[----:B------:R-:W-:-:S02]  /*158b0*/  SHF.R.S32.HI R61, RZ, 0x2, R60 ;  /* 0x00000002ff3d7819 */ /* 0x000fc4000001143c */
[----:B------:R-:W-:Y:S01]  /*158c0*/  SHF.R.S32.HI R56, RZ, 0x1f, R60 ;  /* 0x0000001fff387819 */ /* 0x000fe2000001143c */
[----:B------:R-:W-:Y:S01]  /*158d0*/  FMUL.FTZ R45, R62, R20 ;  /* 0x000000143e2d7220 */ /* 0x000fe20000410000 */
[----:B------:R-:W-:Y:S02]  /*158e0*/  LOP3.LUT R62, R59, 0xfffffffc, RZ, 0xc0, !PT ;  /* 0xfffffffc3b3e7812 */ /* 0x000fe400078ec0ff */
[----:B------:R-:W-:Y:S02]  /*158f0*/  LEA.HI R59, R56, R61, RZ, 0x3 ;  /* 0x0000003d383b7211 */ /* 0x000fe400078f18ff */
[----:B------:R-:W-:Y:S01]  /*15900*/  SHF.R.S32.HI R56, RZ, 0x7, R53 ;  /* 0x00000007ff387819 */ /* 0x000fe20000011435 */
[----:B------:R-:W-:Y:S01]  /*15910*/  IMAD.IADD R73, R73, 0x1, -R62 ;  /* 0x0000000149497824 */ /* 0x000fe200078e0a3e */
        /* <DEDUP_REMOVED lines=14> */
[----:B------:R-:W-:Y:S01]  /*15a00*/  @P1 IMAD.HI.U32 R56, R62, R9, RZ ;  /* 0x000000093e381227 */ /* 0x000fe200078e00ff */
[----:B------:R-:W-:-:S04]  /*15a10*/  LOP3.LUT R9, R60, 0x7ffffffc, RZ, 0xc0, !PT ;  /* 0x7ffffffc3c097812 */ /* 0x000fc800078ec0ff */
[----:B------:R-:W-:Y:S01]  /*15a20*/  @P1 SHF.R.U32.HI R62, RZ, R21, R56 ;  /* 0x00000015ff3e1219 */ /* 0x000fe20000011638 */
[----:B------:R-:W-:-:S04]  /*15a30*/  IMAD.MOV.U32 R21, RZ, RZ, -0x60 ;  /* 0xffffffa0ff157424 */ /* 0x000fc800078e00ff */
[----:B------:R-:W1:Y:S01]  /*15a40*/  SHFL.IDX PT, R56, R62, RZ, 0x1c1f ;  /* 0x001c1fff3e387589 */ /* 0x000e6200000e0000 */
[----:B------:R-:W-:Y:S02]  /*15a50*/  IMAD.IADD R54, R54, 0x1, -R9 ;  /* 0x0000000136367824 */ /* 0x000fe400078e0a09 */
        /* <DEDUP_REMOVED lines=11> */
[----:B------:R-:W-:-:S02]  /*15b10*/  IMAD R21, R10, R21, 0x1 ;  /* 0x000000010a157424 */ /* 0x000fc400078e0215 */
[----:B------:R-:W-:Y:S01]  /*15b20*/  FMUL.FTZ R20, R71, R20 ;  /* 0x0000001447147220 */ /* 0x000fe20000410000 */
[----:B------:R-:W2:Y:S01]  /*15b30*/  MUFU.TANH R11, R11 ;  /* 0x0000000b000b7308 */ /* 0x000ea20000002400 */
[----:B------:R-:W-:Y:S01]  /*15b40*/  IMAD R21, R54, -0x2, R21 ;  /* 0xfffffffe36157824 */ /* 0x000fe200078e0215 */
[----:B------:R-:W-:-:S06]  /*15b50*/  LOP3.LUT R55, RZ, R6, RZ, 0x33, !PT ;  /* 0x00000006ff377212 */ /* 0x000fcc00078e33ff */
[----:B------:R-:W3:Y:S01]  /*15b60*/  MUFU.TANH R24, R24 ;  /* 0x0000001800187308 */ /* 0x000ee20000002400 */
[----:B------:R-:W-:-:S07]  /*15b70*/  IADD3 R54, -R4, R21, R5 ;  /* 0x0000001504367210 */ /* 0x000fce0007ffe105 */
        /* <DEDUP_REMOVED lines=48> */
[----:B------:R-:W-:Y:S02]  /*15e80*/  IMAD R63, R10, -0x60, R12 ;  /* 0xffffffa00a3f7824 */ /* 0x000fe400078e020c */
[----:B------:R-:W-:Y:S02]  /*15e90*/  VIADD R64, R21, 0xffffffff ;  /* 0xffffffff15407836 */ /* 0x000fe40000000000 */
        /* <DEDUP_REMOVED lines=13> */
.L_x_3296:
[----:B------:R-:W-:-:S13]  /*15f70*/  ISETP.NE.AND P1, PT, R13, 0x1, PT ;  /* 0x000000010d00780c */ /* 0x000fda0003f25270 */
[----:B------:R-:W-:-:S05]  /*15f80*/  @P1 IMAD.HI.U32 R54, R12, R14, RZ ;  /* 0x0000000e0c361227 */ /* 0x000fca00078e00ff */
[----:B------:R-:W-:-:S07]  /*15f90*/  @P1 SHF.R.U32.HI R12, RZ, R15, R54 ;  /* 0x0000000fff0c1219 */ /* 0x000fce0000011636 */
.L_x_3297:
[----:B------:R-:W-:Y:S05]  /*15fa0*/  BSYNC B1 ;  /* 0x0000000000017941 */ /* 0x000fea0003800000 */
.L_x_3295:
[----:B------:R-:W-:-:S05]  /*15fb0*/  IMAD R12, R12, R13, R64 ;  /* 0x0000000d0c0c7224 */ /* 0x000fca00078e0240 */
[----:B------:R-:W-:Y:S02]  /*15fc0*/  VIMNMX R7, R7, R12, !PT ;  /* 0x0000000c07077248 */ /* 0x000fe40007fe0100 */
[----:B------:R-:W-:-:S07]  /*15fd0*/  VIADDMNMX R6, R12, R13, R6, PT ;  /* 0x0000000d0c067246 */ /* 0x000fce0003800106 */
.L_x_3294:
[----:B------:R-:W-:Y:S05]  /*15fe0*/  BSYNC B0 ;  /* 0x0000000000007941 */ /* 0x000fea0003800000 */
.L_x_3293:
[C---:B------:R-:W-:Y:S01]  /*15ff0*/  ISETP.GE.AND P1, PT, R63.reuse, 0x2, PT ;  /* 0x000000023f00780c */ /* 0x040fe20003f26270 */
[----:B------:R-:W1:Y:S01]  /*16000*/  SHFL.IDX PT, R62, R62, 0x1, 0x1c1f ;  /* 0x003c1f003e3e7f89 */ /* 0x000e6200000e0000 */
[----:B------:R-:W-:Y:S01]  /*16010*/  ISETP.GE.AND P3, PT, R63, 0xa, PT ;  /* 0x0000000a3f00780c */ /* 0x000fe20003f66270 */
[----:B------:R-:W-:Y:S01]  /*16020*/  BSSY B0, `(.L_x_3298) ;  /* 0x0000087000007945 */ /* 0x000fe20003800000 */
[----:B------:R-:W-:Y:S02]  /*16030*/  P2R R66, PR, RZ, 0x2 ;  /* 0x00000002ff427803 */ /* 0x000fe40000000000 */
[----:B------:R-:W-:Y:S02]  /*16040*/  ISETP.GT.AND P1, PT, R7, 0x1, !P1 ;  /* 0x000000010700780c */ /* 0x000fe40004f24270 */
[----:B------:R-:W-:Y:S02]  /*16050*/  ISETP.GE.AND P2, PT, R63, 0x9, PT ;  /* 0x000000093f00780c */ /* 0x000fe40003f46270 */
[----:B------:R-:W-:-:S02]  /*16060*/  ISETP.LT.OR P1, PT, R6, 0x2, P1 ;  /* 0x000000020600780c */ /* 0x000fc40000f21670 */
[----:B------:R-:W-:Y:S02]  /*16070*/  P2R R67, PR, RZ, 0x4 ;  /* 0x00000004ff437803 */ /* 0x000fe40000000000 */
[----:B------:R-:W-:Y:S02]  /*16080*/  FSEL R24, R24, -INF , !P1 ;  /* 0xff80000018187808 */ /* 0x000fe40004800000 */
[C---:B------:R-:W-:Y:S02]  /*16090*/  ISETP.GT.AND P1, PT, R7.reuse, 0x9, !P3 ;  /* 0x000000090700780c */ /* 0x040fe40005f24270 */
[----:B------:R-:W-:Y:S02]  /*160a0*/  P2R R70, PR, RZ, 0x8 ;  /* 0x00000008ff467803 */ /* 0x000fe40000000000 */
[----:B------:R-:W-:Y:S02]  /*160b0*/  ISETP.LT.OR P1, PT, R6, 0xa, P1 ;  /* 0x0000000a0600780c */ /* 0x000fe40000f21670 */
[----:B------:R-:W-:-:S02]  /*160c0*/  ISETP.GT.AND P2, PT, R7, 0x8, !P2 ;  /* 0x000000080700780c */ /* 0x000fc40005744270 */
[----:B------:R-:W-:Y:S02]  /*160d0*/  ISETP.GE.AND P3, PT, R63, 0x11, PT ;  /* 0x000000113f00780c */ /* 0x000fe40003f66270 */
[----:B0-----:R-:W-:Y:S02]  /*160e0*/  FSEL R74, R74, -INF , !P1 ;  /* 0xff8000004a4a7808 */ /* 0x001fe40004800000 */
[C---:B------:R-:W-:Y:S02]  /*160f0*/  ISETP.LT.OR P2, PT, R6.reuse, 0x9, P2 ;  /* 0x000000090600780c */ /* 0x040fe40001741670 */
        /* <DEDUP_REMOVED lines=27> */
[C---:B------:R-:W-:Y:S02]  /*162b0*/  ISETP.LT.OR P1, PT, R6.reuse, 0x22, P1 ;  /* 0x000000220600780c */ /* 0x040fe40000f21670 */
        /* <DEDUP_REMOVED lines=45> */
[----:B------:R-:W-:Y:S02]  /*16590*/  P2R R71, PR, RZ, 0x8 ;  /* 0x00000008ff477803 */ /* 0x000fe40000000000 */
[----:B------:R-:W-:-:S02]  /*165a0*/  FSEL R41, R57, -INF , !P1 ;  /* 0xff80000039297808 */ /* 0x000fc40004800000 */
        /* <DEDUP_REMOVED lines=17> */
[----:B------:R-:W-:-:S04]  /*166c0*/  ISETP.GT.AND P6, PT, R7, RZ, !P5 ;  /* 0x000000ff0700720c */ /* 0x000fc80006fc4270 */
[----:B------:R-:W-:-:S04]  /*166d0*/  ISETP.LT.OR P6, PT, R6, 0x1, P6 ;  /* 0x000000010600780c */ /* 0x000fc800037c1670 */
[----:B------:R-:W-:Y:S02]  /*166e0*/  FSEL R65, R11, -INF , !P6 ;  /* 0xff8000000b417808 */ /* 0x000fe40007000000 */
[----:B------:R-:W-:-:S04]  /*166f0*/  ISETP.GE.AND P6, PT, R63, 0x5a, PT ;  /* 0x0000005a3f00780c */ /* 0x000fc80003fc6270 */
[----:B------:R-:W-:Y:S02]  /*16700*/  P2R R68, PR, RZ, 0x40 ;  /* 0x00000040ff447803 */ /* 0x000fe40000000000 */
[----:B------:R-:W-:Y:S01]  /*16710*/  ISETP.GT.AND P6, PT, R7, 0x59, !P6 ;  /* 0x000000590700780c */ /* 0x000fe200077c4270 */
[----:B-1----:R-:W-:-:S03]  /*16720*/  IMAD.IADD R7, R61, 0x1, R62 ;  /* 0x000000013d077824 */ /* 0x002fc600078e023e */
        /* <DEDUP_REMOVED lines=15> */
.L_x_3301:
[----:B------:R-:W-:-:S13]  /*16820*/  ISETP.NE.AND P6, PT, R13, 0x1, PT ;  /* 0x000000010d00780c */ /* 0x000fda0003fc5270 */
[----:B------:R-:W-:-:S05]  /*16830*/  @P6 IMAD.HI.U32 R14, R4, R14, RZ ;  /* 0x0000000e040e6227 */ /* 0x000fca00078e00ff */
[----:B------:R-:W-:-:S07]  /*16840*/  @P6 SHF.R.U32.HI R4, RZ, R15, R14 ;  /* 0x0000000fff046219 */ /* 0x000fce000001160e */
.L_x_3302:
[----:B------:R-:W-:Y:S05]  /*16850*/  BSYNC B1 ;  /* 0x0000000000017941 */ /* 0x000fea0003800000 */
.L_x_3300:
[----:B------:R-:W-:-:S05]  /*16860*/  IMAD R4, R4, R13, R64 ;  /* 0x0000000d04047224 */ /* 0x000fca00078e0240 */
[----:B------:R-:W-:Y:S02]  /*16870*/  VIADDMNMX R6, R4, R13, R6, PT ;  /* 0x0000000d04067246 */ /* 0x000fe40003800106 */
[----:B------:R-:W-:-:S07]  /*16880*/  VIMNMX R7, R7, R4, !PT ;  /* 0x0000000407077248 */ /* 0x000fce0007fe0100 */
.L_x_3299:
[----:B------:R-:W-:Y:S05]  /*16890*/  BSYNC B0 ;  /* 0x0000000000007941 */ /* 0x000fea0003800000 */
.L_x_3298:
[----:B------:R-:W2:Y:S01]  /*168a0*/  LD.E.64 R4, desc[UR40][R16.64+0x230] ;  /* 0x0002302810047980 */ /* 0x000ea2000c101b00 */
[----:B------:R-:W-:Y:S02]  /*168b0*/  ISETP.GT.AND P5, PT, R7, RZ, !P5 ;  /* 0x000000ff0700720c */ /* 0x000fe40006fa4270 */
        /* <DEDUP_REMOVED lines=67> */
[C---:B------:R-:W-:Y:S02]  /*16cf0*/  ISETP.GT.AND P5, PT, R7.reuse, 0x41, !P6 ;  /* 0x000000410700780c */ /* 0x040fe400077a4270 */
[C---:B------:R-:W-:Y:S02]  /*16d00*/  ISETP.GT.AND P1, PT, R7.reuse, 0x49, !P1 ;  /* 0x000000490700780c */ /* 0x040fe40004f24270 */
[----:B------:R-:W-:Y:S02]  /*16d10*/  ISETP.LT.OR P5, PT, R6, 0x42, P5 ;  /* 0x000000420600780c */ /* 0x000fe40002fa1670 */
[----:B------:R-:W-:Y:S02]  /*16d20*/  ISETP.GT.AND P2, PT, R7, 0x50, !P2 ;  /* 0x000000500700780c */ /* 0x000fe40005744270 */
[----:B------:R-:W-:-:S02]  /*16d30*/  FSEL R43, R43, -INF , !P5 ;  /* 0xff8000002b2b7808 */ /* 0x000fc40006800000 */
[----:B------:R-:W-:Y:S02]  /*16d40*/  ISETP.NE.AND P5, PT, R91, RZ, PT ;  /* 0x000000ff5b00720c */ /* 0x000fe40003fa5270 */
[----:B------:R-:W-:Y:S02]  /*16d50*/  ISETP.GT.AND P3, PT, R7, 0x51, !P3 ;  /* 0x000000510700780c */ /* 0x000fe40005f64270 */
[----:B--2---:R-:W-:Y:S02]  /*16d60*/  FMNMX.FTZ R13, R65, R4, !PT ;  /* 0x00000004410d7209 */ /* 0x004fe40007810000 */
[----:B------:R-:W-:Y:S02]  /*16d70*/  ISETP.NE.AND P6, PT, R68, RZ, PT ;  /* 0x000000ff4400720c */ /* 0x000fe40003fc5270 */
[----:B------:R-:W-:-:S04]  /*16d80*/  FMNMX.FTZ R32, R24, R13, !PT ;  /* 0x0000000d18207209 */ /* 0x000fc80007810000 */
        /* <DEDUP_REMOVED lines=43> */
[C---:B------:R-:W-:Y:S02]  /*17040*/  ISETP.LT.OR P1, PT, R6.reuse, 0x4a, P1 ;  /* 0x0000004a0600780c */ /* 0x040fe40000f21670 */
[----:B------:R-:W-:Y:S01]  /*17050*/  FSEL R45, R45, -INF , !P5 ;  /* 0xff8000002d2d7808 */ /* 0x000fe20006800000 */
[----:B------:R-:W0:Y:S01]  /*17060*/  SHFL.BFLY PT, R19, R34, 0x1, 0x1f ;  /* 0x0c201f0022137f89 */ /* 0x000e2200000e0000 */
[----:B------:R-:W-:Y:S02]  /*17070*/  FMNMX.FTZ R32, R43, R32, !PT ;  /* 0x000000202b207209 */ /* 0x000fe40007810000 */
[----:B------:R-:W-:Y:S02]  /*17080*/  ISETP.LT.OR P2, PT, R6, 0x51, P2 ;  /* 0x000000510600780c */ /* 0x000fe40001741670 */
[----:B------:R-:W-:Y:S02]  /*17090*/  FSEL R46, R46, -INF , !P1 ;  /* 0xff8000002e2e7808 */ /* 0x000fe40004800000 */
[----:B------:R-:W-:-:S02]  /*170a0*/  FMNMX.FTZ R13, R45, R32, !PT ;  /* 0x000000202d0d7209 */ /* 0x000fc40007810000 */
[C---:B------:R-:W-:Y:S02]  /*170b0*/  ISETP.GT.AND P4, PT, R7.reuse, 0x58, !P4 ;  /* 0x000000580700780c */ /* 0x040fe40006784270 */
        /* <DEDUP_REMOVED lines=10> */
[----:B------:R-:W-:-:S02]  /*17160*/  IADD3 R6, P2, R16, 0x230, RZ ;  /* 0x0000023010067810 */ /* 0x000fc40007f5e0ff */
[----:B------:R-:W-:Y:S02]  /*17170*/  FSEL R66, R20, -INF , !P1 ;  /* 0xff80000014427808 */ /* 0x000fe40004800000 */
[----:B------:R-:W-:Y:S01]  /*17180*/  FMNMX.FTZ R13, R9, R32, !PT ;  /* 0x00000020090d7209 */ /* 0x000fe20007810000 */
[----:B------:R-:W-:Y:S01]  /*17190*/  IMAD.X R7, RZ, RZ, R17, P2 ;  /* 0x000000ffff077224 */ /* 0x000fe200010e0611 */
        /* <DEDUP_REMOVED lines=18> */
[----:B------:R-:W-:Y:S02]  /*172c0*/  FADD.FTZ R34, R5, -R34 ;  /* 0x8000002205227221 */ /* 0x000fe40000010000 */
[----:B------:R-:W5:Y:S01]  /*172d0*/  LD.E R5, desc[UR40][R16.64+0x270] ;  /* 0x0002702810057980 */ /* 0x000f62000c101900 */
[C---:B--2---:R-:W-:Y:S01]  /*172e0*/  FSETP.NEU.FTZ.AND P1, PT, R70.reuse, -INF , PT ;  /* 0xff8000004600780b */ /* 0x044fe20003f3d000 */
[-C--:B---3--:R-:W-:Y:S01]  /*172f0*/  FMUL.FTZ R13, R70, R67.reuse ;  /* 0x00000043460d7220 */ /* 0x088fe20000410000 */
[----:B0-----:R-:W-:Y:S02]  /*17300*/  FMUL.FTZ R32, R32, R67 ;  /* 0x0000004320207220 */ /* 0x001fe40000410000 */
[----:B------:R-:W-:Y:S02]  /*17310*/  FSEL R7, R70, RZ, P1 ;  /* 0x000000ff46077208 */ /* 0x000fe40000800000 */
[----:B------:R-:W-:-:S03]  /*17320*/  FSEL R6, R13, RZ, P1 ;  /* 0x000000ff0d067208 */ /* 0x000fc60000800000 */
[----:B------:R-:W-:Y:S02]  /*17330*/  FADD.FTZ R4, R4, -R7 ;  /* 0x8000000704047221 */ /* 0x000fe40000010000 */
        /* <DEDUP_REMOVED lines=24> */
[----:B------:R-:W-:Y:S01]  /*174c0*/  FSEL R6, R32, RZ, P2 ;  /* 0x000000ff20067208 */ /* 0x000fe20001000000 */
[----:B------:R-:W-:Y:S01]  /*174d0*/  FMUL.FTZ R13, R67, R34 ;  /* 0x00000022430d7220 */ /* 0x000fe20000410000 */
[----:B------:R-:W-:-:S03]  /*174e0*/  FMUL.FTZ R4, R4, R67 ;  /* 0x0000004304047220 */ /* 0x000fc60000410000 */
[-CC-:B------:R-:W-:Y:S01]  /*174f0*/  FFMA.FTZ R36, R58, R67.reuse, -R6.reuse ;  /* 0x000000433a247223 */ /* 0x180fe20000010806 */
[-CC-:B------:R-:W-:Y:S01]  /*17500*/  FFMA.FTZ R153, R64, R67.reuse, -R6.reuse ;  /* 0x0000004340997223 */ /* 0x180fe20000010806 */
[----:B------:R-:W-:Y:S01]  /*17510*/  MUFU.EX2 R152, R152 ;  /* 0x0000009800987308 */ /* 0x000fe20000000800 */
[----:B------:R-:W-:-:S07]  /*17520*/  FFMA.FTZ R34, R57, R67, -R6 ;  /* 0x0000004339227223 */ /* 0x000fce0000010806 */
[----:B------:R-:W4:Y:S01]  /*17530*/  MUFU.EX2 R7, R4 ;  /* 0x0000000400077308 */ /* 0x000f220000000800 */
[----:B------:R-:W-:-:S07]  /*17540*/  FFMA.FTZ R155, R63, R67, -R6 ;  /* 0x000000433f9b7223 */ /* 0x000fce0000010806 */
[----:B------:R-:W-:Y:S08]  /*17550*/  MUFU.EX2 R13, R13 ;  /* 0x0000000d000d7308 */ /* 0x000ff00000000800 */
[----:B------:R-:W5:Y:S01]  /*17560*/  MUFU.EX2 R36, R36 ;  /* 0x0000002400247308 */ /* 0x000f620000000800 */
[----:B------:R-:W-:-:S07]  /*17570*/  FFMA.FTZ R32, R59, R67, -R6 ;  /* 0x000000433b207223 */ /* 0x000fce0000010806 */
[----:B------:R-:W0:Y:S08]  /*17580*/  MUFU.EX2 R37, R37 ;  /* 0x0000002500257308 */ /* 0x000e300000000800 */
[----:B------:R-:W1:Y:S01]  /*17590*/  MUFU.EX2 R153, R153 ;  /* 0x0000009900997308 */ /* 0x000e620000000800 */
[----:B------:R-:W-:-:S07]  /*175a0*/  FFMA.FTZ R157, R62, R67, -R6 ;  /* 0x000000433e9d7223 */ /* 0x000fce0000010806 */
[----:B------:R-:W2:Y:S08]  /*175b0*/  MUFU.EX2 R35, R35 ;  /* 0x0000002300237308 */ /* 0x000eb00000000800 */
[----:B------:R-:W3:Y:S01]  /*175c0*/  MUFU.EX2 R34, R34 ;  /* 0x0000002200227308 */ /* 0x000ee20000000800 */
[----:B----4-:R-:W-:Y:S01]  /*175d0*/  FFMA.FTZ R12, R7, R69, R152 ;  /* 0x00000045070c7223 */ /* 0x010fe20000010098 */
[----:B-----5:R-:W-:-:S06]  /*175e0*/  FFMA.FTZ R68, R13, R68, R36 ;  /* 0x000000440d447223 */ /* 0x020fcc0000010024 */
[----:B------:R-:W4:Y:S01]  /*175f0*/  MUFU.EX2 R154, R154 ;  /* 0x0000009a009a7308 */ /* 0x000f220000000800 */
        /* <DEDUP_REMOVED lines=8> */
[----:B---3--:R-:W-:-:S06]  /*17680*/  FADD.FTZ R4, R34, R11 ;  /* 0x0000000b22047221 */ /* 0x008fcc0000010000 */
[----:B------:R-:W2:Y:S01]  /*17690*/  MUFU.EX2 R156, R156 ;  /* 0x0000009c009c7308 */ /* 0x000ea20000000800 */
[----:B------:R-:W-:-:S07]  /*176a0*/  FFMA.FTZ R28, R28, R67, -R6 ;  /* 0x000000431c1c7223 */ /* 0x000fce0000010806 */
[----:B------:R-:W3:Y:S01]  /*176b0*/  MUFU.EX2 R157, R157 ;  /* 0x0000009d009d7308 */ /* 0x000ee20000000800 */
[----:B----4-:R-:W-:Y:S01]  /*176c0*/  FADD.FTZ R12, R154, R21 ;  /* 0x000000159a0c7221 */ /* 0x010fe20000010000 */
[----:B-----5:R-:W-:-:S06]  /*176d0*/  FADD.FTZ R11, R155, R4 ;  /* 0x000000049b0b7221 */ /* 0x020fcc0000010000 */
        /* <DEDUP_REMOVED lines=43> */
[----:B------:R-:W-:Y:S01]  /*17990*/  FFMA.FTZ R21, R8, R67, -R6 ;  /* 0x0000004308157223 */ /* 0x000fe20000010806 */
[----:B----4-:R-:W-:-:S06]  /*179a0*/  FADD.FTZ R4, R230, R11 ;  /* 0x0000000be6047221 */ /* 0x010fcc0000010000 */
[----:B------:R-:W4:Y:S01]  /*179b0*/  MUFU.EX2 R227, R227 ;  /* 0x000000e300e37308 */ /* 0x000f220000000800 */
[----:B-----5:R-:W-:Y:S01]  /*179c0*/  FADD.FTZ R8, R228, R25 ;  /* 0x00000019e4087221 */ /* 0x020fe20000010000 */
[----:B------:R-:W-:-:S06]  /*179d0*/  FFMA.FTZ R167, R45, R67, -R6 ;  /* 0x000000432da77223 */ /* 0x000fcc0000010806 */
        /* <DEDUP_REMOVED lines=8> */
[----:B------:R-:W2:Y:S08]  /*17a60*/  MUFU.EX2 R174, R174 ;  /* 0x000000ae00ae7308 */ /* 0x000eb00000000800 */
[----:B------:R-:W3:Y:S01]  /*17a70*/  MUFU.EX2 R172, R172 ;  /* 0x000000ac00ac7308 */ /* 0x000ee20000000800 */
[----:B----4-:R-:W-:Y:S01]  /*17a80*/  FADD.FTZ R4, R227, R4 ;  /* 0x00000004e3047221 */ /* 0x010fe20000010000 */
[----:B-----5:R-:W-:-:S06]  /*17a90*/  FADD.FTZ R8, R225, R8 ;  /* 0x00000008e1087221 */ /* 0x020fcc0000010000 */
[----:B------:R-:W4:Y:S01]  /*17aa0*/  MUFU.EX2 R170, R170 ;  /* 0x000000aa00aa7308 */ /* 0x000f220000000800 */
[----:B------:R-:W-:-:S07]  /*17ab0*/  FFMA.FTZ R164, R53, R67, -R6 ;  /* 0x0000004335a47223 */ /* 0x000fce0000010806 */
[----:B------:R-:W5:Y:S01]  /*17ac0*/  MUFU.EX2 R167, R167 ;  /* 0x000000a700a77308 */ /* 0x000f620000000800 */
[----:B------:R-:W-:Y:S01]  /*17ad0*/  FFMA.FTZ R11, R9, R67, -R6 ;  /* 0x00000043090b7223 */ /* 0x000fe20000010806 */
[----:B0-----:R-:W-:Y:S01]  /*17ae0*/  FADD.FTZ R9, R173, R4 ;  /* 0x00000004ad097221 */ /* 0x001fe20000010000 */
[----:B-1----:R-:W-:-:S05]  /*17af0*/  FADD.FTZ R25, R171, R8 ;  /* 0x00000008ab197221 */ /* 0x002fca0000010000 */
[----:B------:R-:W0:Y:S08]  /*17b00*/  MUFU.EX2 R169, R169 ;  /* 0x000000a900a97308 */ /* 0x000e300000000800 */
        /* <DEDUP_REMOVED lines=8> */
[----:B------:R-:W4:Y:S08]  /*17b90*/  MUFU.EX2 R166, R166 ;  /* 0x000000a600a67308 */ /* 0x000f300000000800 */
[----:B------:R-:W5:Y:S01]  /*17ba0*/  MUFU.EX2 R164, R164 ;  /* 0x000000a400a47308 */ /* 0x000f620000000800 */
[----:B0-----:R-:W-:Y:S01]  /*17bb0*/  FADD.FTZ R6, R169, R6 ;  /* 0x00000006a9067221 */ /* 0x001fe20000010000 */
[----:B-1----:R-:W-:-:S06]  /*17bc0*/  FADD.FTZ R4, R168, R9 ;  /* 0x00000009a8047221 */ /* 0x002fcc0000010000 */
[----:B------:R-:W0:Y:S08]  /*17bd0*/  MUFU.EX2 R19, R19 ;  /* 0x0000001300137308 */ /* 0x000e300000000800 */
[----:B------:R-:W1:Y:S01]  /*17be0*/  MUFU.EX2 R11, R11 ;  /* 0x0000000b000b7308 */ /* 0x000e620000000800 */
[----:B--2---:R-:W-:Y:S01]  /*17bf0*/  FADD.FTZ R9, R165, R6 ;  /* 0x00000006a5097221 */ /* 0x004fe20000010000 */
[----:B---3--:R-:W-:-:S06]  /*17c00*/  FADD.FTZ R25, R21, R4 ;  /* 0x0000000415197221 */ /* 0x008fcc0000010000 */
[----:B------:R-:W2:Y:S08]  /*17c10*/  MUFU.EX2 R20, R20 ;  /* 0x0000001400147308 */ /* 0x000eb00000000800 */
[----:B------:R-:W3:Y:S01]  /*17c20*/  MUFU.EX2 R18, R18 ;  /* 0x0000001200127308 */ /* 0x000ee20000000800 */
[----:B----4-:R-:W-:Y:S01]  /*17c30*/  FADD.FTZ R6, R166, R9 ;  /* 0x00000009a6067221 */ /* 0x010fe20000010000 */
[----:B-----5:R-:W-:Y:S01]  /*17c40*/  FADD.FTZ R8, R164, R25 ;  /* 0x00000019a4087221 */ /* 0x020fe20000010000 */
        /* <DEDUP_REMOVED lines=8> */
[----:B---3--:R-:W-:-:S03]  /*17cd0*/  FADD.FTZ R27, R18, R27 ;  /* 0x0000001b121b7221 */ /* 0x008fc60000010000 */
[----:B------:R0:W-:Y:S04]  /*17ce0*/  ST.E desc[UR40][R16.64+0x240], R25 ;  /* 0x0002401910007985 */ /* 0x0001e8000c101928 */
[----:B------:R1:W-:Y:S04]  /*17cf0*/  ST.E desc[UR40][R16.64+0x244], R27 ;  /* 0x0002441b10007985 */ /* 0x0003e8000c101928 */
[----:B------:R-:W2:Y:S02]  /*17d00*/  LD.E R6, desc[UR40][R8.64] ;  /* 0x0000002808067980 */ /* 0x000ea4000c101900 */
[----:B--2---:R-:W-:-:S05]  /*17d10*/  FMUL.FTZ R39, R7, R6 ;  /* 0x0000000607277220 */ /* 0x004fca0000410000 */
[----:B------:R2:W-:Y:S04]  /*17d20*/  ST.E desc[UR40][R8.64], R39 ;  /* 0x0000002708007985 */ /* 0x0005e8000c101928 */
[----:B------:R-:W3:Y:S04]  /*17d30*/  LD.E R41, desc[UR40][R16.64+0x464] ;  /* 0x0004642810297980 */ /* 0x000ee8000c101900 */
[----:B------:R-:W0:Y:S04]  /*17d40*/  LD.E R100, desc[UR40][R16.64+0x284] ;  /* 0x0002842810647980 */ /* 0x000e28000c101900 */
[----:B------:R-:W4:Y:S04]  /*17d50*/  LD.E R98, desc[UR40][R16.64+0x280] ;  /* 0x0002802810627980 */ /* 0x000f28000c101900 */
[----:B------:R-:W1:Y:S04]  /*17d60*/  LD.E R102, desc[UR40][R16.64+0x290] ;  /* 0x0002902810667980 */ /* 0x000e68000c101900 */
[----:B------:R-:W2:Y:S04]  /*17d70*/  LD.E R104, desc[UR40][R16.64+0x294] ;  /* 0x0002942810687980 */ /* 0x000ea8000c101900 */
        /* <DEDUP_REMOVED lines=57> */
[C---:B---3--:R-:W-:Y:S01]  /*18110*/  FMUL.FTZ R47, R7.reuse, R41 ;  /* 0x00000029072f7220 */ /* 0x048fe20000410000 */
[----:B0-----:R-:W-:-:S04]  /*18120*/  FMUL.FTZ R25, R7, R100 ;  /* 0x0000006407197220 */ /* 0x001fc80000410000 */
[----:B------:R-:W-:Y:S01]  /*18130*/  ST.E desc[UR40][R16.64+0x464], R47 ;  /* 0x0004642f10007985 */ /* 0x000fe2000c101928 */
[----:B----4-:R-:W-:-:S03]  /*18140*/  FMUL.FTZ R5, R7, R98 ;  /* 0x0000006207057220 */ /* 0x010fc60000410000 */
[----:B------:R0:W-:Y:S01]  /*18150*/  ST.E desc[UR40][R16.64+0x284], R25 ;  /* 0x0002841910007985 */ /* 0x0001e2000c101928 */
[C---:B-1----:R-:W-:Y:S01]  /*18160*/  FMUL.FTZ R27, R7.reuse, R102 ;  /* 0x00000066071b7220 */ /* 0x042fe20000410000 */
[C---:B--2---:R-:W-:Y:S01]  /*18170*/  FMUL.FTZ R39, R7.reuse, R104 ;  /* 0x0000006807277220 */ /* 0x044fe20000410000 */
[C---:B-----5:R-:W-:Y:S01]  /*18180*/  FMUL.FTZ R41, R7.reuse, R106 ;  /* 0x0000006a07297220 */ /* 0x060fe20000410000 */
[C---:B------:R-:W-:Y:S01]  /*18190*/  FMUL.FTZ R43, R7.reuse, R108 ;  /* 0x0000006c072b7220 */ /* 0x040fe20000410000 */
[C---:B------:R-:W-:Y:S01]  /*181a0*/  FMUL.FTZ R45, R7.reuse, R110 ;  /* 0x0000006e072d7220 */ /* 0x040fe20000410000 */
[C---:B0-----:R-:W-:Y:S01]  /*181b0*/  FMUL.FTZ R25, R7.reuse, R114 ;  /* 0x0000007207197220 */ /* 0x041fe20000410000 */
[C---:B------:R-:W-:Y:S01]  /*181c0*/  FMUL.FTZ R47, R7.reuse, R116 ;  /* 0x00000074072f7220 */ /* 0x040fe20000410000 */
[C---:B------:R-:W-:Y:S01]  /*181d0*/  FMUL.FTZ R49, R7.reuse, R118 ;  /* 0x0000007607317220 */ /* 0x040fe20000410000 */
[----:B------:R0:W-:Y:S04]  /*181e0*/  ST.E desc[UR40][R16.64+0x280], R5 ;  /* 0x0002800510007985 */ /* 0x0001e8000c101928 */
[----:B------:R1:W-:Y:S01]  /*181f0*/  ST.E desc[UR40][R16.64+0x290], R27 ;  /* 0x0002901b10007985 */ /* 0x0003e2000c101928 */
[----:B------:R-:W-:-:S03]  /*18200*/  FMUL.FTZ R51, R7, R120 ;  /* 0x0000007807337220 */ /* 0x000fc60000410000 */
        /* <DEDUP_REMOVED lines=12> */
[C---:B-1----:R-:W-:Y:S01]  /*182d0*/  FMUL.FTZ R45, R7.reuse, R130 ;  /* 0x00000082072d7220 */ /* 0x042fe20000410000 */
[C---:B--2---:R-:W-:Y:S01]  /*182e0*/  FMUL.FTZ R25, R7.reuse, R134 ;  /* 0x0000008607197220 */ /* 0x044fe20000410000 */
[C---:B---3--:R-:W-:Y:S01]  /*182f0*/  FMUL.FTZ R47, R7.reuse, R136 ;  /* 0x00000088072f7220 */ /* 0x048fe20000410000 */
[C---:B0-----:R-:W-:Y:S01]  /*18300*/  FMUL.FTZ R49, R7.reuse, R138 ;  /* 0x0000008a07317220 */ /* 0x041fe20000410000 */
        /* <DEDUP_REMOVED lines=81> */
[----:B------:R-:W-:-:S04]  /*18820*/  LOP3.LUT R6, R4, 0x8, RZ, 0xfc, !PT ;  /* 0x0000000804067812 */ /* 0x000fc800078efcff */
[----:B------:R0:W-:Y:S04]  /*18830*/  ST.E desc[UR40][R16.64+0x460], R7 ;  /* 0x0004600710007985 */ /* 0x0001e8000c101928 */
[----:B------:R1:W-:Y:S04]  /*18840*/  ST.E desc[UR40][R16.64+0x3f4], R5 ;  /* 0x0003f40510007985 */ /* 0x0003e8000c101928 */
[----:B------:R-:W-:Y:S01]  /*18850*/  ST.E desc[UR40][R16.64+0x414], R51 ;  /* 0x0004143310007985 */ /* 0x000fe2000c101928 */
[----:B0-----:R-:W-:-:S03]  /*18860*/  IMAD.MOV.U32 R7, RZ, RZ, R9 ;  /* 0x000000ffff077224 */ /* 0x001fc600078e0009 */
[----:B------:R0:W-:Y:S04]  /*18870*/  ST.E desc[UR40][R16.64+0x420], R27 ;  /* 0x0004201b10007985 */ /* 0x0001e8000c101928 */
[----:B------:R-:W-:Y:S04]  /*18880*/  ST.E desc[UR40][R16.64+0x424], R39 ;  /* 0x0004242710007985 */ /* 0x000fe8000c101928 */
        /* <DEDUP_REMOVED lines=8> */
[----:B-1----:R-:W-:-:S02]  /*18910*/  IMAD.MOV.U32 R5, RZ, RZ, R9 ;  /* 0x000000ffff057224 */ /* 0x002fc400078e0009 */
[----:B0-----:R-:W-:-:S05]  /*18920*/  FMUL.FTZ R27, R13, R12 ;  /* 0x0000000c0d1b7220 */ /* 0x001fca0000410000 */
[----:B------:R-:W-:Y:S04]  /*18930*/  ST.E desc[UR40][R6.64], R27 ;  /* 0x0000001b06007985 */ /* 0x000fe8000c101928 */
[----:B------:R-:W2:Y:S02]  /*18940*/  LD.E R12, desc[UR40][R4.64] ;  /* 0x00000028040c7980 */ /* 0x000ea4000c101900 */
[----:B--2---:R-:W-:-:S05]  /*18950*/  FMUL.FTZ R25, R13, R12 ;  /* 0x0000000c0d197220 */ /* 0x004fca0000410000 */
[----:B------:R0:W-:Y:S04]  /*18960*/  ST.E desc[UR40][R4.64], R25 ;  /* 0x0000001904007985 */ /* 0x0001e8000c101928 */
[----:B------:R-:W3:Y:S04]  /*18970*/  LD.E R39, desc[UR40][R16.64+0x46c] ;  /* 0x00046c2810277980 */ /* 0x000ee8000c101900 */
[----:B------:R-:W0:Y:S04]  /*18980*/  LD.E R104, desc[UR40][R16.64+0x288] ;  /* 0x0002882810687980 */ /* 0x000e28000c101900 */
[----:B------:R-:W2:Y:S04]  /*18990*/  LD.E R106, desc[UR40][R16.64+0x28c] ;  /* 0x00028c28106a7980 */ /* 0x000ea8000c101900 */
[----:B------:R-:W4:Y:S04]  /*189a0*/  LD.E R108, desc[UR40][R16.64+0x298] ;  /* 0x00029828106c7980 */ /* 0x000f28000c101900 */
        /* <DEDUP_REMOVED lines=59> */
[C---:B0-----:R-:W-:Y:S01]  /*18d60*/  FMUL.FTZ R25, R13.reuse, R104 ;  /* 0x000000680d197220 */ /* 0x041fe20000410000 */
[----:B--2---:R-:W-:-:S03]  /*18d70*/  FMUL.FTZ R27, R13, R106 ;  /* 0x0000006a0d1b7220 */ /* 0x004fc60000410000 */
[----:B------:R-:W-:Y:S01]  /*18d80*/  ST.E desc[UR40][R16.64+0x46c], R49 ;  /* 0x00046c3110007985 */ /* 0x000fe2000c101928 */
[----:B----4-:R-:W-:-:S03]  /*18d90*/  FMUL.FTZ R39, R13, R108 ;  /* 0x0000006c0d277220 */ /* 0x010fc60000410000 */
[----:B------:R0:W-:Y:S01]  /*18da0*/  ST.E desc[UR40][R16.64+0x288], R25 ;  /* 0x0002881910007985 */ /* 0x0001e2000c101928 */
[----:B-----5:R-:W-:-:S03]  /*18db0*/  FMUL.FTZ R41, R13, R110 ;  /* 0x0000006e0d297220 */ /* 0x020fc60000410000 */
[----:B------:R1:W-:Y:S01]  /*18dc0*/  ST.E desc[UR40][R16.64+0x28c], R27 ;  /* 0x00028c1b10007985 */ /* 0x0003e2000c101928 */
[C---:B------:R-:W-:Y:S01]  /*18dd0*/  FMUL.FTZ R43, R13.reuse, R112 ;  /* 0x000000700d2b7220 */ /* 0x040fe20000410000 */
[C---:B------:R-:W-:Y:S01]  /*18de0*/  FMUL.FTZ R45, R13.reuse, R114 ;  /* 0x000000720d2d7220 */ /* 0x040fe20000410000 */
[C---:B------:R-:W-:Y:S01]  /*18df0*/  FMUL.FTZ R47, R13.reuse, R116 ;  /* 0x000000740d2f7220 */ /* 0x040fe20000410000 */
[C---:B0-----:R-:W-:Y:S01]  /*18e00*/  FMUL.FTZ R25, R13.reuse, R118 ;  /* 0x000000760d197220 */ /* 0x041fe20000410000 */
[C---:B-1----:R-:W-:Y:S01]  /*18e10*/  FMUL.FTZ R27, R13.reuse, R120 ;  /* 0x000000780d1b7220 */ /* 0x042fe20000410000 */
[C---:B------:R-:W-:Y:S01]  /*18e20*/  FMUL.FTZ R49, R13.reuse, R122 ;  /* 0x0000007a0d317220 */ /* 0x040fe20000410000 */
[----:B------:R0:W-:Y:S01]  /*18e30*/  ST.E desc[UR40][R16.64+0x298], R39 ;  /* 0x0002982710007985 */ /* 0x0001e2000c101928 */
[----:B------:R-:W-:-:S03]  /*18e40*/  FMUL.FTZ R51, R13, R124 ;  /* 0x0000007c0d337220 */ /* 0x000fc60000410000 */
        /* <DEDUP_REMOVED lines=96> */
[----:B-1----:R-:W-:Y:S01]  /*19450*/  FMUL.FTZ R49, R13, R26 ;  /* 0x0000001a0d317220 */ /* 0x002fe20000410000 */
[----:B------:R-:W-:Y:S01]  /*19460*/  VIADD R26, R93, 0x8 ;  /* 0x000000085d1a7836 */ /* 0x000fe20000000000 */
        /* <DEDUP_REMOVED lines=8> */
[----:B------:R3:W-:Y:S04]  /*194f0*/  ST.E desc[UR40][R16.64+0x458], R27 ;  /* 0x0004581b10007985 */ /* 0x0007e8000c101928 */
[----:B------:R4:W-:Y:S04]  /*19500*/  ST.E desc[UR40][R16.64+0x45c], R47 ;  /* 0x00045c2f10007985 */ /* 0x0009e8000c101928 */
[----:B------:R-:W-:Y:S01]  /*19510*/  ST.E desc[UR40][R16.64+0x468], R49 ;  /* 0x0004683110007985 */ /* 0x000fe2000c101928 */
[----:B------:R5:W-:Y:S06]  /*19520*/  BAR.SYNC.DEFER_BLOCKING R26, 0x100 ;  /* 0x0004001a0000751d */ /* 0x000bec0000010000 */
[----:B0-----:R-:W2:Y:S04]  /*19530*/  LD.E R39, desc[UR40][R16.64+0x270] ;  /* 0x0002702810277980 */ /* 0x001ea8000c101900 */
[----:B------:R-:W5:Y:S04]  /*19540*/  LD.E R24, desc[UR40][R2.64] ;  /* 0x0000002802187980 */ /* 0x000f68000c101900 */
[----:B------:R-:W5:Y:S04]  /*19550*/  LD.E.64 R12, desc[UR40][R16.64+0xa8] ;  /* 0x0000a828100c7980 */ /* 0x000f68000c101b00 */
[----:B--2---:R0:W-:Y:S04]  /*19560*/  ST.E desc[UR40][R16.64+0x270], R39 ;  /* 0x0002702710007985 */ /* 0x0041e8000c101928 */
[----:B-1----:R-:W2:Y:S04]  /*19570*/  LD.E R41, desc[UR40][R8.64] ;  /* 0x0000002808297980 */ /* 0x002ea8000c101900 */
[----:B--2---:R1:W-:Y:S04]  /*19580*/  ST.E desc[UR40][R8.64], R41 ;  /* 0x0000002908007985 */ /* 0x0043e8000c101928 */
[----:B------:R-:W2:Y:S04]  /*19590*/  LD.E R25, desc[UR40][R6.64] ;  /* 0x0000002806197980 */ /* 0x000ea8000c101900 */
[----:B--2---:R2:W-:Y:S04]  /*195a0*/  ST.E desc[UR40][R6.64], R25 ;  /* 0x0000001906007985 */ /* 0x0045e8000c101928 */
[----:B---3--:R-:W3:Y:S04]  /*195b0*/  LD.E R27, desc[UR40][R4.64] ;  /* 0x00000028041b7980 */ /* 0x008ee8000c101900 */
[----:B---3--:R3:W-:Y:S04]  /*195c0*/  ST.E desc[UR40][R4.64], R27 ;  /* 0x0000001b04007985 */ /* 0x0087e8000c101928 */
[----:B------:R-:W3:Y:S04]  /*195d0*/  LD.E R43, desc[UR40][R16.64+0x280] ;  /* 0x00028028102b7980 */ /* 0x000ee8000c101900 */
[----:B------:R-:W3:Y:S04]  /*195e0*/  LD.E R45, desc[UR40][R16.64+0x284] ;  /* 0x00028428102d7980 */ /* 0x000ee8000c101900 */
[----:B----4-:R-:W4:Y:S04]  /*195f0*/  LD.E R47, desc[UR40][R16.64+0x288] ;  /* 0x00028828102f7980 */ /* 0x010f28000c101900 */
[----:B0-----:R-:W4:Y:S04]  /*19600*/  LD.E R39, desc[UR40][R16.64+0x28c] ;  /* 0x00028c2810277980 */ /* 0x001f28000c101900 */
[----:B------:R-:W4:Y:S04]  /*19610*/  LD.E R49, desc[UR40][R16.64+0x290] ;  /* 0x0002902810317980 */ /* 0x000f28000c101900 */
[----:B------:R-:W4:Y:S04]  /*19620*/  LD.E R51, desc[UR40][R16.64+0x294] ;  /* 0x0002942810337980 */ /* 0x000f28000c101900 */
[----:B-1----:R-:W4:Y:S04]  /*19630*/  LD.E R41, desc[UR40][R16.64+0x298] ;  /* 0x0002982810297980 */ /* 0x002f28000c101900 */
        /* <DEDUP_REMOVED lines=9> */
[----:B--2---:R-:W2:Y:S04]  /*196d0*/  LD.E R25, desc[UR40][R16.64+0x2c0] ;  /* 0x0002c02810197980 */ /* 0x004ea8000c101900 */
[----:B-----5:R-:W5:Y:S04]  /*196e0*/  LD.E R26, desc[UR40][R16.64+0x2c4] ;  /* 0x0002c428101a7980 */ /* 0x020f68000c101900 */
[----:B---3--:R-:W3:Y:S04]  /*196f0*/  LD.E R27, desc[UR40][R16.64+0x2c8] ;  /* 0x0002c828101b7980 */ /* 0x008ee8000c101900 */
        /* <DEDUP_REMOVED lines=56> */
[----:B------:R-:W-:Y:S04]  /*19a80*/  ST.E desc[UR40][R16.64+0x280], R43 ;  /* 0x0002802b10007985 */ /* 0x000fe8000c101928 */
[----:B------:R-:W-:Y:S04]  /*19a90*/  ST.E desc[UR40][R16.64+0x284], R45 ;  /* 0x0002842d10007985 */ /* 0x000fe8000c101928 */
[----:B----4-:R-:W-:Y:S04]  /*19aa0*/  ST.E desc[UR40][R16.64+0x288], R47 ;  /* 0x0002882f10007985 */ /* 0x010fe8000c101928 */
[----:B------:R0:W-:Y:S04]  /*19ab0*/  ST.E desc[UR40][R16.64+0x28c], R39 ;  /* 0x00028c2710007985 */ /* 0x0001e8000c101928 */
        /* <DEDUP_REMOVED lines=12> */
[----:B0-----:R-:W3:Y:S04]  /*19b80*/  LD.E R39, desc[UR40][R16.64+0x2d0] ;  /* 0x0002d02810277980 */ /* 0x001ee8000c101900 */
[----:B-1----:R-:W3:Y:S04]  /*19b90*/  LD.E R41, desc[UR40][R16.64+0x2d8] ;  /* 0x0002d82810297980 */ /* 0x002ee8000c101900 */
[----:B------:R-:W3:Y:S04]  /*19ba0*/  LD.E R43, desc[UR40][R16.64+0x2e0] ;  /* 0x0002e028102b7980 */ /* 0x000ee8000c101900 */
[----:B------:R-:W3:Y:S04]  /*19bb0*/  LD.E R45, desc[UR40][R16.64+0x2e8] ;  /* 0x0002e828102d7980 */ /* 0x000ee8000c101900 */
[----:B------:R-:W3:Y:S04]  /*19bc0*/  LD.E R47, desc[UR40][R16.64+0x2f0] ;  /* 0x0002f028102f7980 */ /* 0x000ee8000c101900 */
[----:B------:R-:W3:Y:S04]  /*19bd0*/  LD.E R49, desc[UR40][R16.64+0x2f8] ;  /* 0x0002f82810317980 */ /* 0x000ee8000c101900 */
[----:B------:R-:W3:Y:S04]  /*19be0*/  LD.E R51, desc[UR40][R16.64+0x300] ;  /* 0x0003002810337980 */ /* 0x000ee8000c101900 */
[----:B----4-:R-:W4:Y:S04]  /*19bf0*/  LD.E R53, desc[UR40][R16.64+0x308] ;  /* 0x0003082810357980 */ /* 0x010f28000c101900 */
[----:B------:R-:W4:Y:S04]  /*19c00*/  LD.E R55, desc[UR40][R16.64+0x310] ;  /* 0x0003102810377980 */ /* 0x000f28000c101900 */
[----:B------:R-:W4:Y:S04]  /*19c10*/  LD.E R57, desc[UR40][R16.64+0x318] ;  /* 0x0003182810397980 */ /* 0x000f28000c101900 */
[----:B--2---:R-:W2:Y:S04]  /*19c20*/  LD.E R59, desc[UR40][R16.64+0x320] ;  /* 0x00032028103b7980 */ /* 0x004ea8000c101900 */
[----:B------:R-:W2:Y:S04]  /*19c30*/  LD.E R61, desc[UR40][R16.64+0x328] ;  /* 0x00032828103d7980 */ /* 0x000ea8000c101900 */
[----:B------:R-:W2:Y:S04]  /*19c40*/  LD.E R63, desc[UR40][R16.64+0x330] ;  /* 0x00033028103f7980 */ /* 0x000ea8000c101900 */
        /* <DEDUP_REMOVED lines=37> */
[----:B------:R-:W-:Y:S04]  /*19ea0*/  ST.E desc[UR40][R16.64+0x2c4], R26 ;  /* 0x0002c41a10007985 */ /* 0x000fe8000c101928 */
[----:B---3--:R1:W-:Y:S04]  /*19eb0*/  ST.E desc[UR40][R16.64+0x2c8], R27 ;  /* 0x0002c81b10007985 */ /* 0x0083e8000c101928 */
        /* <DEDUP_REMOVED lines=30> */
[----:B----4-:R4:W-:Y:S04]  /*1a0a0*/  ST.E desc[UR40][R16.64+0x308], R53 ;  /* 0x0003083510007985 */ /* 0x0109e8000c101928 */
[----:B------:R4:W-:Y:S04]  /*1a0b0*/  ST.E desc[UR40][R16.64+0x310], R55 ;  /* 0x0003103710007985 */ /* 0x0009e8000c101928 */
[----:B------:R4:W-:Y:S04]  /*1a0c0*/  ST.E desc[UR40][R16.64+0x318], R57 ;  /* 0x0003183910007985 */ /* 0x0009e8000c101928 */
[----:B--2---:R2:W-:Y:S04]  /*1a0d0*/  ST.E desc[UR40][R16.64+0x320], R59 ;  /* 0x0003203b10007985 */ /* 0x0045e8000c101928 */
[----:B------:R2:W-:Y:S04]  /*1a0e0*/  ST.E desc[UR40][R16.64+0x328], R61 ;  /* 0x0003283d10007985 */ /* 0x0005e8000c101928 */
[----:B------:R2:W-:Y:S04]  /*1a0f0*/  ST.E desc[UR40][R16.64+0x330], R63 ;  /* 0x0003303f10007985 */ /* 0x0005e8000c101928 */
        /* <DEDUP_REMOVED lines=69> */
[----:B0-----:R-:W5:Y:S01]  /*1a550*/  LDL R25, [R1+0x88] ;  /* 0x0000880001197983 */ /* 0x001f620000100800 */
[----:B------:R-:W-:-:S02]  /*1a560*/  IMAD R12, R24, 0xc00, R12 ;  /* 0x00000c00180c7824 */ /* 0x000fc400078e020c */
[----:B-1----:R-:W-:Y:S01]  /*1a570*/  IMAD.MOV.U32 R27, RZ, RZ, R13 ;  /* 0x000000ffff1b7224 */ /* 0x002fe200078e000d */
[----:B------:R-:W-:Y:S01]  /*1a580*/  F2FP.BF16.F32.PACK_AB R152, R37, R152 ;  /* 0x000000982598723e */ /* 0x000fe200000010ff */
[C---:B------:R-:W-:Y:S01]  /*1a590*/  VIADD R24, R12.reuse, 0x80 ;  /* 0x000000800c187836 */ /* 0x040fe20000000000 */
[----:B------:R-:W-:Y:S01]  /*1a5a0*/  F2FP.BF16.F32.PACK_AB R153, R153, R36 ;  /* 0x000000249999723e */ /* 0x000fe200000010ff */
[----:B------:R-:W-:Y:S01]  /*1a5b0*/  VIADD R26, R12, 0x100 ;  /* 0x000001000c1a7836 */ /* 0x000fe20000000000 */
[----:B------:R-:W-:Y:S01]  /*1a5c0*/  R2UR UR15, R27 ;  /* 0x000000001b0f72ca */ /* 0x000fe200000e0000 */
[----:B------:R-:W5:Y:S01]  /*1a5d0*/  LD.E R36, desc[UR40][R16.64+0x2a0] ;  /* 0x0002a02810247980 */ /* 0x000f62000c101900 */
[----:B------:R-:W-:Y:S02]  /*1a5e0*/  R2UR UR10, R24 ;  /* 0x00000000180a72ca */ /* 0x000fe400000e0000 */
[----:B------:R-:W-:Y:S01]  /*1a5f0*/  R2UR UR14, R26 ;  /* 0x000000001a0e72ca */ /* 0x000fe200000e0000 */
[----:B------:R-:W5:Y:S01]  /*1a600*/  LD.E R24, desc[UR40][R16.64+0x270] ;  /* 0x0002702810187980 */ /* 0x000f62000c101900 */
[----:B------:R-:W-:-:S02]  /*1a610*/  F2FP.BF16.F32.PACK_AB R154, R154, R35 ;  /* 0x000000239a9a723e */ /* 0x000fc400000010ff */
[----:B------:R-:W-:Y:S01]  /*1a620*/  F2FP.BF16.F32.PACK_AB R155, R155, R34 ;  /* 0x000000229b9b723e */ /* 0x000fe200000010ff */
[----:B------:R-:W5:Y:S01]  /*1a630*/  LD.E R35, desc[UR40][R16.64+0x29c] ;  /* 0x00029c2810237980 */ /* 0x000f62000c101900 */
[----:B------:R-:W-:Y:S02]  /*1a640*/  F2FP.BF16.F32.PACK_AB R156, R156, R33 ;  /* 0x000000219c9c723e */ /* 0x000fe400000010ff */
[----:B------:R-:W-:Y:S01]  /*1a650*/  F2FP.BF16.F32.PACK_AB R157, R157, R32 ;  /* 0x000000209d9d723e */ /* 0x000fe200000010ff */
[----:B------:R-:W5:Y:S01]  /*1a660*/  LD.E R33, desc[UR40][R16.64+0x294] ;  /* 0x0002942810217980 */ /* 0x000f62000c101900 */
[----:B------:R-:W-:Y:S02]  /*1a670*/  F2FP.BF16.F32.PACK_AB R158, R158, R31 ;  /* 0x0000001f9e9e723e */ /* 0x000fe400000010ff */
[----:B------:R-:W-:Y:S01]  /*1a680*/  F2FP.BF16.F32.PACK_AB R159, R159, R30 ;  /* 0x0000001e9f9f723e */ /* 0x000fe200000010ff */
[----:B------:R-:W5:Y:S01]  /*1a690*/  LD.E R31, desc[UR40][R16.64+0x28c] ;  /* 0x00028c28101f7980 */ /* 0x000f62000c101900 */
[----:B------:R-:W-:-:S02]  /*1a6a0*/  F2FP.BF16.F32.PACK_AB R160, R160, R29 ;  /* 0x0000001da0a0723e */ /* 0x000fc400000010ff */
[----:B------:R-:W-:Y:S01]  /*1a6b0*/  F2FP.BF16.F32.PACK_AB R161, R161, R28 ;  /* 0x0000001ca1a1723e */ /* 0x000fe200000010ff */
[----:B------:R-:W5:Y:S04]  /*1a6c0*/  LD.E R29, desc[UR40][R16.64+0x284] ;  /* 0x00028428101d7980 */ /* 0x000f68000c101900 */
[----:B------:R-:W5:Y:S04]  /*1a6d0*/  LD.E R28, desc[UR40][R16.64+0x280] ;  /* 0x00028028101c7980 */ /* 0x000f68000c101900 */
[----:B------:R-:W5:Y:S04]  /*1a6e0*/  LD.E R30, desc[UR40][R16.64+0x288] ;  /* 0x00028828101e7980 */ /* 0x000f68000c101900 */
[----:B------:R-:W5:Y:S04]  /*1a6f0*/  LD.E R32, desc[UR40][R16.64+0x290] ;  /* 0x0002902810207980 */ /* 0x000f68000c101900 */
[----:B------:R-:W5:Y:S04]  /*1a700*/  LD.E R34, desc[UR40][R16.64+0x298] ;  /* 0x0002982810227980 */ /* 0x000f68000c101900 */
[----:B------:R-:W5:Y:S04]  /*1a710*/  LD.E R37, desc[UR40][R16.64+0x2a4] ;  /* 0x0002a42810257980 */ /* 0x000f68000c101900 */
        /* <DEDUP_REMOVED lines=15> */
[----:B----4-:R-:W3:Y:S04]  /*1a810*/  LD.E R53, desc[UR40][R16.64+0x2e4] ;  /* 0x0002e42810357980 */ /* 0x010ee8000c101900 */
[----:B------:R-:W3:Y:S04]  /*1a820*/  LD.E R54, desc[UR40][R16.64+0x2e8] ;  /* 0x0002e82810367980 */ /* 0x000ee8000c101900 */
[----:B------:R-:W3:Y:S04]  /*1a830*/  LD.E R55, desc[UR40][R16.64+0x2ec] ;  /* 0x0002ec2810377980 */ /* 0x000ee8000c101900 */
[----:B------:R-:W3:Y:S04]  /*1a840*/  LD.E R56, desc[UR40][R16.64+0x2f0] ;  /* 0x0002f02810387980 */ /* 0x000ee8000c101900 */
[----:B------:R-:W3:Y:S04]  /*1a850*/  LD.E R57, desc[UR40][R16.64+0x2f4] ;  /* 0x0002f42810397980 */ /* 0x000ee8000c101900 */
[----:B------:R-:W3:Y:S04]  /*1a860*/  LD.E R58, desc[UR40][R16.64+0x2f8] ;  /* 0x0002f828103a7980 */ /* 0x000ee8000c101900 */
[----:B--2---:R-:W3:Y:S04]  /*1a870*/  LD.E R59, desc[UR40][R16.64+0x2fc] ;  /* 0x0002fc28103b7980 */ /* 0x004ee8000c101900 */
[----:B------:R-:W3:Y:S04]  /*1a880*/  LD.E R60, desc[UR40][R16.64+0x300] ;  /* 0x00030028103c7980 */ /* 0x000ee8000c101900 */
[----:B------:R-:W3:Y:S04]  /*1a890*/  LD.E R61, desc[UR40][R16.64+0x304] ;  /* 0x00030428103d7980 */ /* 0x000ee8000c101900 */
[----:B------:R-:W3:Y:S04]  /*1a8a0*/  LD.E R62, desc[UR40][R16.64+0x308] ;  /* 0x00030828103e7980 */ /* 0x000ee8000c101900 */
[----:B------:R-:W3:Y:S04]  /*1a8b0*/  LD.E R63, desc[UR40][R16.64+0x30c] ;  /* 0x00030c28103f7980 */ /* 0x000ee8000c101900 */
[----:B------:R-:W3:Y:S04]  /*1a8c0*/  LD.E R64, desc[UR40][R16.64+0x310] ;  /* 0x0003102810407980 */ /* 0x000ee8000c101900 */
[----:B-----5:R-:W3:Y:S04]  /*1a8d0*/  LD.E R65, desc[UR40][R16.64+0x314] ;  /* 0x0003142810417980 */ /* 0x020ee8000c101900 */
        /* <DEDUP_REMOVED lines=912> */
[----:B------:R-:W3:Y:S04]  /*1e1e0*/  LD.E R11, desc[UR40][R16.64+0x270] ;  /* 0x00027028100b7980 */ /* 0x000ee8000c101900 */
[----:B---3--:R3:W-:Y:S04]  /*1e1f0*/  ST.E desc[UR40][R16.64+0x270], R11 ;  /* 0x0002700b10007985 */ /* 0x0087e8000c101928 */
[----:B------:R-:W4:Y:S04]  /*1e200*/  LD.E R13, desc[UR40][R8.64] ;  /* 0x00000028080d7980 */ /* 0x000f28000c101900 */
[----:B----4-:R4:W-:Y:S04]  /*1e210*/  ST.E desc[UR40][R8.64], R13 ;  /* 0x0000000d08007985 */ /* 0x0109e8000c101928 */
[----:B------:R-:W5:Y:S04]  /*1e220*/  LD.E R15, desc[UR40][R6.64] ;  /* 0x00000028060f7980 */ /* 0x000f68000c101900 */
[----:B-----5:R5:W-:Y:S04]  /*1e230*/  ST.E desc[UR40][R6.64], R15 ;  /* 0x0000000f06007985 */ /* 0x020be8000c101928 */
[----:B------:R-:W2:Y:S04]  /*1e240*/  LD.E R19, desc[UR40][R4.64] ;  /* 0x0000002804137980 */ /* 0x000ea8000c101900 */
[----:B--2---:R2:W-:Y:S04]  /*1e250*/  ST.E desc[UR40][R4.64], R19 ;  /* 0x0000001304007985 */ /* 0x0045e8000c101928 */
[----:B------:R-:W2:Y:S04]  /*1e260*/  LD.E R21, desc[UR40][R16.64+0x280] ;  /* 0x0002802810157980 */ /* 0x000ea8000c101900 */
[----:B0-----:R-:W2:Y:S04]  /*1e270*/  LD.E R25, desc[UR40][R16.64+0x284] ;  /* 0x0002842810197980 */ /* 0x001ea8000c101900 */
[----:B-1----:R-:W2:Y:S04]  /*1e280*/  LD.E R27, desc[UR40][R16.64+0x288] ;  /* 0x00028828101b7980 */ /* 0x002ea8000c101900 */
[----:B------:R-:W2:Y:S04]  /*1e290*/  LD.E R29, desc[UR40][R16.64+0x28c] ;  /* 0x00028c28101d7980 */ /* 0x000ea8000c101900 */
[----:B---3--:R-:W3:Y:S04]  /*1e2a0*/  LD.E R11, desc[UR40][R16.64+0x290] ;  /* 0x00029028100b7980 */ /* 0x008ee8000c101900 */
[----:B------:R-:W3:Y:S04]  /*1e2b0*/  LD.E R31, desc[UR40][R16.64+0x294] ;  /* 0x00029428101f7980 */ /* 0x000ee8000c101900 */
[----:B----4-:R-:W4:Y:S04]  /*1e2c0*/  LD.E R9, desc[UR40][R16.64+0x298] ;  /* 0x0002982810097980 */ /* 0x010f28000c101900 */
[----:B------:R-:W4:Y:S04]  /*1e2d0*/  LD.E R13, desc[UR40][R16.64+0x29c] ;  /* 0x00029c28100d7980 */ /* 0x000f28000c101900 */
[----:B-----5:R-:W5:Y:S04]  /*1e2e0*/  LD.E R7, desc[UR40][R16.64+0x2a0] ;  /* 0x0002a02810077980 */ /* 0x020f68000c101900 */
[----:B------:R-:W5:Y:S04]  /*1e2f0*/  LD.E R15, desc[UR40][R16.64+0x2a4] ;  /* 0x0002a428100f7980 */ /* 0x000f68000c101900 */
        /* <DEDUP_REMOVED lines=122> */
[----:B-----5:R0:W-:Y:S04]  /*1eaa0*/  ST.E desc[UR40][R16.64+0x2a0], R7 ;  /* 0x0002a00710007985 */ /* 0x0201e8000c101928 */
        /* <DEDUP_REMOVED lines=123> */
.L_x_3304:
[----:B------:R-:W-:Y:S05]  /*1f260*/  BSYNC B0 ;  /* 0x0000000000007941 */ /* 0x000fea0003800000 */
.L_x_3303:
[C---:B------:R-:W-:Y:S01]  /*1f270*/  ISETP.GT.AND P1, PT, R10.reuse, UR45, PT ;  /* 0x0000002d0a007c0c */ /* 0x040fe2000bf24270 */
[----:B------:R-:W-:-:S12]  /*1f280*/  VIADD R10, R10, 0xffffffff ;  /* 0xffffffff0a0a7836 */ /* 0x000fd80000000000 */
[----:B------:R-:W-:Y:S05]  /*1f290*/  @P1 BRA `(.L_x_3305) ;  /* 0xffffff4c00901947 */ /* 0x000fea000383ffff */
.L_x_3278:
[----:B01----:R-:W0:Y:S01]  /*1f2a0*/  S2R R0, SR_TID.X ;  /* 0x0000000000007919 */ /* 0x003e220000002100 */
[----:B------:R-:W-:Y:S05]  /*1f2b0*/  WARPSYNC.ALL ;  /* 0x0000000000007948 */ /* 0x000fea0003800000 */
[----:B0-----:R-:W-:-:S04]  /*1f2c0*/  SHF.R.U32.HI R0, RZ, 0x7, R0 ;  /* 0x00000007ff007819 */ /* 0x001fc80000011600 */
[----:B------:R-:W-:Y:S01]  /*1f2d0*/  IADD3 R143, -R0, 0xb, RZ ;  /* 0x0000000b008f7810 */ /* 0x000fe20007ffe1ff */
[----:B------:R-:W2:Y:S04]  /*1f2e0*/  LDL R5, [R1+0x240] ;  /* 0x0002400001057983 */ /* 0x000ea80000100800 */
[----:B------:R-:W3:Y:S04]  /*1f2f0*/  LDL R6, [R1+0x244] ;  /* 0x0002440001067983 */ /* 0x000ee80000100800 */
[----:B------:R-:W4:Y:S04]  /*1f300*/  LDL R4, [R1+0x218] ;  /* 0x0002180001047983 */ /* 0x000f280000100800 */
[----:B------:R-:W5:Y:S04]  /*1f310*/  LDL.64 R128, [R1+0x290] ;  /* 0x0002900001807983 */ /* 0x000f680000100a00 */
        /* <DEDUP_REMOVED lines=60> */
[----:B------:R-:W5:Y:S04]  /*1f6e0*/  LDL R134, [R1+0x220] ;  /* 0x0002200001867983 */ /* 0x000f680000100800 */
[----:B------:R-:W5:Y:S04]  /*1f6f0*/  LDL R136, [R1+0x224] ;  /* 0x0002240001887983 */ /* 0x000f680000100800 */
[----:B--2---:R-:W0:Y:S02]  /*1f700*/  SHFL.BFLY PT, R0, R5, 0x2, 0x1f ;  /* 0x0c401f0005007f89 */ /* 0x004e2400000e0000 */
[----:B0-----:R-:W-:-:S05]  /*1f710*/  FADD.FTZ R0, R5, R0 ;  /* 0x0000000005007221 */ /* 0x001fca0000010000 */
[----:B------:R-:W0:Y:S02]  /*1f720*/  SHFL.BFLY PT, R3, R0, 0x1, 0x1f ;  /* 0x0c201f0000037f89 */ /* 0x000e2400000e0000 */
[----:B0-----:R-:W-:-:S05]  /*1f730*/  FADD.FTZ R2, R0, R3 ;  /* 0x0000000300027221 */ /* 0x001fca0000010000 */
[----:B------:R-:W-:Y:S04]  /*1f740*/  STL [R1+0x240], R2 ;  /* 0x0002400201007387 */ /* 0x000fe80000100800 */
[----:B------:R-:W2:Y:S04]  /*1f750*/  LDL R141, [R1+0x240] ;  /* 0x00024000018d7983 */ /* 0x000ea80000100800 */
[----:B---3--:R-:W0:Y:S02]  /*1f760*/  SHFL.BFLY PT, R3, R6, 0x2, 0x1f ;  /* 0x0c401f0006037f89 */ /* 0x008e2400000e0000 */
[----:B0-----:R-:W-:Y:S01]  /*1f770*/  FADD.FTZ R3, R3, R6 ;  /* 0x0000000603037221 */ /* 0x001fe20000010000 */
[----:B----4-:R-:W-:Y:S01]  /*1f780*/  VIADD R0, R4, 0x1 ;  /* 0x0000000104007836 */ /* 0x010fe20000000000 */
[----:B------:R-:W3:Y:S04]  /*1f790*/  LDL.64 R6, [R1+0x438] ;  /* 0x0004380001067983 */ /* 0x000ee80000100a00 */
[----:B------:R-:W0:Y:S01]  /*1f7a0*/  SHFL.BFLY PT, R138, R3, 0x1, 0x1f ;  /* 0x0c201f00038a7f89 */ /* 0x000e2200000e0000 */
[----:B------:R-:W-:-:S03]  /*1f7b0*/  ISETP.NE.AND P2, PT, R0, 0x2, PT ;  /* 0x000000020000780c */ /* 0x000fc60003f45270 */
[----:B------:R-:W4:Y:S10]  /*1f7c0*/  LDL.64 R4, [R1+0x458] ;  /* 0x0004580001047983 */ /* 0x000f340000100a00 */
[----:B------:R-:W4:Y:S01]  /*1f7d0*/  @!P2 LDL R135, [R1+0x21c] ;  /* 0x00021c000187a983 */ /* 0x000f220000100800 */
[----:B0-----:R-:W-:-:S03]  /*1f7e0*/  FADD.FTZ R138, R3, R138 ;  /* 0x0000008a038a7221 */ /* 0x001fc60000010000 */
[----:B------:R-:W3:Y:S01]  /*1f7f0*/  LDL.64 R2, [R1+0x2a0] ;  /* 0x0002a00001027983 */ /* 0x000ee20000100a00 */
[----:B------:R0:W-:Y:S08]  /*1f800*/  BAR.ARV R143, 0x100 ;  /* 0x0004008f0000751d */ /* 0x0001f00000002000 */
[----:B------:R-:W-:Y:S06]  /*1f810*/  BAR.ARV 0x8, 0x180 ;  /* 0x0206000000007b1d */ /* 0x000fec0000002000 */
[----:B------:R-:W-:-:S13]  /*1f820*/  FSETP.NE.FTZ.AND P1, PT, R138, RZ, PT ;  /* 0x000000ff8a00720b */ /* 0x000fda0003f35000 */
[----:B------:R-:W4:Y:S04]  /*1f830*/  @P1 LDL R140, [R1+0x250] ;  /* 0x00025000018c1983 */ /* 0x000f280000100800 */
[----:B------:R-:W4:Y:S01]  /*1f840*/  @P1 LDL R139, [R1+0x234] ;  /* 0x00023400018b1983 */ /* 0x000f220000100800 */
[----:B--2---:R-:W-:-:S13]  /*1f850*/  FSETP.NE.FTZ.AND P0, PT, R141, RZ, PT ;  /* 0x000000ff8d00720b */ /* 0x004fda0003f15000 */
[----:B------:R-:W2:Y:S04]  /*1f860*/  @P0 LDL R142, [R1+0x250] ;  /* 0x00025000018e0983 */ /* 0x000ea80000100800 */
[----:B------:R-:W2:Y:S01]  /*1f870*/  @P0 LDL R145, [R1+0x230] ;  /* 0x0002300001910983 */ /* 0x000ea20000100800 */
[----:B------:R-:W-:-:S06]  /*1f880*/  IMAD.MOV.U32 R137, RZ, RZ, RZ ;  /* 0x000000ffff897224 */ /* 0x000fcc00078e00ff */
[----:B------:R-:W5:Y:S08]  /*1f890*/  @P0 MUFU.RCP R137, R141 ;  /* 0x0000008d00890308 */ /* 0x000f700000001000 */
[----:B------:R-:W1:Y:S01]  /*1f8a0*/  @P0 MUFU.LG2 R144, R141 ;  /* 0x0000008d00900308 */ /* 0x000e620000000c00 */
[-C--:B-----5:R-:W-:Y:S01]  /*1f8b0*/  FMUL.FTZ R129, R129, R137.reuse ;  /* 0x0000008981817220 */ /* 0x0a0fe20000410000 */
[----:B------:R-:W-:-:S06]  /*1f8c0*/  FMUL.FTZ R128, R128, R137 ;  /* 0x0000008980807220 */ /* 0x000fcc0000410000 */
[----:B------:R-:W-:Y:S01]  /*1f8d0*/  @P1 MUFU.LG2 R146, R138 ;  /* 0x0000008a00921308 */ /* 0x000fe20000000c00 */
[----:B------:R5:W-:Y:S02]  /*1f8e0*/  STL.64 [R1+0x290], R128 ;  /* 0x0002908001007387 */ /* 0x000be40000100a00 */
[----:B-----5:R-:W-:-:S06]  /*1f8f0*/  IMAD.MOV.U32 R128, RZ, RZ, RZ ;  /* 0x000000ffff807224 */ /* 0x020fcc00078e00ff */
[----:B------:R-:W5:Y:S01]  /*1f900*/  @P1 MUFU.RCP R128, R138 ;  /* 0x0000008a00801308 */ /* 0x000f620000001000 */
[----:B-1----:R-:W-:Y:S01]  /*1f910*/  @P0 FMUL.FTZ R147, R144, 0.69314718246459960938 ;  /* 0x3f31721890930820 */ /* 0x002fe20000410000 */
[-C--:B---3--:R-:W-:Y:S01]  /*1f920*/  FMUL.FTZ R3, R3, R137.reuse ;  /* 0x0000008903037220 */ /* 0x088fe20000410000 */
        /* <DEDUP_REMOVED lines=62> */
[-C--:B-----5:R-:W-:Y:S01]  /*1fd10*/  FMUL.FTZ R73, R73, R128.reuse ;  /* 0x0000008049497220 */ /* 0x0a0fe20000410000 */
        /* <DEDUP_REMOVED lines=59> */
[-C--:B----4-:R-:W-:Y:S01]  /*200d0*/  FMUL.FTZ R5, R5, R128.reuse ;  /* 0x0000008005057220 */ /* 0x090fe20000410000 */
[-C--:B------:R-:W-:Y:S01]  /*200e0*/  FMUL.FTZ R4, R4, R128.reuse ;  /* 0x0000008004047220 */ /* 0x080fe20000410000 */
[-C--:B------:R-:W-:Y:S01]  /*200f0*/  FMUL.FTZ R9, R9, R128.reuse ;  /* 0x0000008009097220 */ /* 0x080fe20000410000 */
[----:B------:R-:W-:Y:S01]  /*20100*/  FMUL.FTZ R8, R8, R128 ;  /* 0x0000008008087220 */ /* 0x000fe20000410000 */
[----:B------:R-:W-:Y:S01]  /*20110*/  VIADD R134, R134, 0x1 ;  /* 0x0000000186867836 */ /* 0x000fe20000000000 */
[----:B-1----:R-:W-:Y:S01]  /*20120*/  @!P2 LOP3.LUT R2, R135, 0x1, RZ, 0x3c, !PT ;  /* 0x000000018702a812 */ /* 0x002fe200078e3cff */
[----:B------:R-:W-:Y:S01]  /*20130*/  VIADD R136, R136, 0x1 ;  /* 0x0000000188887836 */ /* 0x000fe20000000000 */
[----:B------:R0:W-:Y:S04]  /*20140*/  STL [R1+0x244], R138 ;  /* 0x0002448a01007387 */ /* 0x0001e80000100800 */
        /* <DEDUP_REMOVED lines=24> */
[----:B------:R0:W-:Y:S01]  /*202d0*/  STL.64 [R1+0x400], R86 ;  /* 0x0004005601007387 */ /* 0x0001e20000100a00 */
[----:B--2---:R-:W-:Y:S01]  /*202e0*/  @P0 FMUL.FTZ R144, R142, 0.69314718246459960938 ;  /* 0x3f3172188e900820 */ /* 0x004fe20000410000 */
[----:B------:R-:W-:-:S03]  /*202f0*/  IMAD.MOV.U32 R142, RZ, RZ, -0x800000 ;  /* 0xff800000ff8e7424 */ /* 0x000fc600078e00ff */
[----:B------:R-:W-:Y:S01]  /*20300*/  @P0 FFMA.FTZ R142, R144, R145, R147 ;  /* 0x00000091908e0223 */ /* 0x000fe20000010093 */
[----:B------:R-:W-:Y:S01]  /*20310*/  @P1 FMUL.FTZ R145, R146, 0.69314718246459960938 ;  /* 0x3f31721892911820 */ /* 0x000fe20000410000 */
[----:B------:R-:W-:Y:S01]  /*20320*/  @P1 FMUL.FTZ R144, R140, 0.69314718246459960938 ;  /* 0x3f3172188c901820 */ /* 0x000fe20000410000 */
[----:B------:R-:W-:-:S03]  /*20330*/  IMAD.MOV.U32 R140, RZ, RZ, -0x800000 ;  /* 0xff800000ff8c7424 */ /* 0x000fc600078e00ff */
[----:B------:R-:W-:Y:S01]  /*20340*/  @P1 FFMA.FTZ R140, R144, R139, R145 ;  /* 0x0000008b908c1223 */ /* 0x000fe20000010091 */
        /* <DEDUP_REMOVED lines=40> */
[----:B------:R0:W-:Y:S04]  /*205d0*/  STL [R1+0x220], R134 ;  /* 0x0002208601007387 */ /* 0x0001e80000100800 */
[----:B------:R0:W-:Y:S04]  /*205e0*/  @!P2 STL [R1+0x21c], R2 ;  /* 0x00021c020100a387 */ /* 0x0001e80000100800 */
[----:B------:R0:W-:Y:S04]  /*205f0*/  STL [R1+0x224], R136 ;  /* 0x0002248801007387 */ /* 0x0001e80000100800 */
[----:B------:R0:W-:Y:S01]  /*20600*/  @!P2 STL [R1+0x218], RZ ;  /* 0x000218ff0100a387 */ /* 0x0001e20000100800 */
[----:B------:R-:W-:-:S13]  /*20610*/  PLOP3.LUT P0, PT, PT, PT, PT, 0x8, 0x0 ;  /* 0x000000000000781c */ /* 0x000fda0003f0e170 */
.L_x_3217:
[----:B------:R-:W1:Y:S01]  /*20620*/  S2R R3, SR_CgaCtaId ;  /* 0x0000000000037919 */ /* 0x000e620000008800 */
[----:B0-----:R-:W-:Y:S01]  /*20630*/  MOV R0, 0x400 ;  /* 0x0000040000007802 */ /* 0x001fe20000000f00 */
[----:B------:R-:W-:Y:S01]  /*20640*/  BSSY B0, `(.L_x_3306) ;  /* 0x00004a8000007945 */ /* 0x000fe20003800000 */
[----:B------:R-:W-:Y:S02]  /*20650*/  BAR.SYNC.DEFER_BLOCKING 0x5, 0x180 ;  /* 0x0146000000007b1d */ /* 0x000fe40000010000 */
[----:B-1----:R-:W-:-:S05]  /*20660*/  LEA R0, R3, R0, 0x18 ;  /* 0x0000000003007211 */ /* 0x002fca00078ec0ff */
[----:B------:R-:W0:Y:S02]  /*20670*/  LDS.128 R4, [R0+0x324d0] ;  /* 0x0324d00000047984 */ /* 0x000e240000000c00 */
[----:B0-----:R-:W-:Y:S02]  /*20680*/  R2UR UR5, R5 ;  /* 0x00000000050572ca */ /* 0x001fe400000e0000 */
[----:B------:R-:W-:Y:S02]  /*20690*/  R2UR UR7, R6 ;  /* 0x00000000060772ca */ /* 0x000fe400000e0000 */
[----:B------:R-:W-:Y:S01]  /*206a0*/  R2UR UR6, R7 ;  /* 0x00000000070672ca */ /* 0x000fe200000e0000 */
[----:B------:R-:W-:Y:S06]  /*206b0*/  BAR.ARV 0x4, 0x180 ;  /* 0x0106000000007b1d */ /* 0x000fec0000002000 */
[----:B------:R-:W-:Y:S08]  /*206c0*/  @P0 BRA `(.L_x_3307) ;  /* 0x0000003800e40947 */ /* 0x000ff00003800000 */
[----:B------:R-:W2:Y:S01]  /*206d0*/  LDL R18, [R1+0x4dc] ;  /* 0x0004dc0001127983 */ /* 0x000ea20000100800 */
[----:B------:R-:W-:Y:S01]  /*206e0*/  ULDC.64 UR8, c[0x0][0xd00] ;  /* 0x0003400000087ab9 */ /* 0x000fe20000000a00 */
[----:B------:R-:W-:Y:S02]  /*206f0*/  ULDC.64 UR10, c[0x0][0xd00] ;  /* 0x00034000000a7ab9 */ /* 0x000fe40000000a00 */
[----:B------:R-:W3:Y:S04]  /*20700*/  LDL.128 R136, [R1+0x270] ;  /* 0x0002700001887983 */ /* 0x000ee80000100c00 */
[----:B------:R-:W4:Y:S04]  /*20710*/  LDL.128 R4, [R1+0x280] ;  /* 0x0002800001047983 */ /* 0x000f280000100c00 */
        /* <DEDUP_REMOVED lines=29> */
[----:B------:R-:W4:Y:S01]  /*208f0*/  LDL.128 R132, [R1+0x460] ;  /* 0x0004600001847983 */ /* 0x000f220000100c00 */
[----:B------:R-:W0:Y:S01]  /*20900*/  S2R R19, SR_SWINHI ;  /* 0x0000000000137919 */ /* 0x000e220000002f00 */
[----:B------:R-:W-:-:S02]  /*20910*/  MOV R2, R0 ;  /* 0x0000000000027202 */ /* 0x000fc40000000f00 */
[----:B0-----:R-:W-:Y:S01]  /*20920*/  MOV R3, R19 ;  /* 0x0000001300037202 */ /* 0x001fe20000000f00 */
[----:B------:R-:W-:Y:S01]  /*20930*/  UIMAD.WIDE UR8, UR38, 0x4, UR8 ;  /* 0x00000004260878a5 */ /* 0x000fe2000f8e0208 */
[----:B------:R-:W-:Y:S01]  /*20940*/  ULDC UR4, c[0x0][0xb88] ;  /* 0x0002e20000047ab9 */ /* 0x000fe20000000800 */
[----:B--2---:R-:W-:-:S03]  /*20950*/  IMAD.WIDE R18, R18, 0x2, R2 ;  /* 0x0000000212127825 */ /* 0x004fc600078e0202 */
[----:B------:R-:W-:-:S04]  /*20960*/  LOP3.LUT R21, R18, 0x380, RZ, 0xc0, !PT ;  /* 0x0000038012157812 */ /* 0x000fc800078ec0ff */
[----:B------:R-:W-:-:S04]  /*20970*/  SHF.R.U64 R21, R21, 0x3, RZ ;  /* 0x0000000315157819 */ /* 0x000fc800000012ff */
[----:B------:R-:W-:Y:S01]  /*20980*/  LOP3.LUT R20, R21, R18, RZ, 0x3c, !PT ;  /* 0x0000001215147212 */ /* 0x000fe200078e3cff */
[----:B------:R-:W-:Y:S01]  /*20990*/  IMAD.MOV.U32 R21, RZ, RZ, R19 ;  /* 0x000000ffff157224 */ /* 0x000fe200078e0013 */
[----:B---3--:R-:W-:Y:S02]  /*209a0*/  F2FP.BF16.F32.PACK_AB R136, R137, R136 ;  /* 0x000000888988723e */ /* 0x008fe400000010ff */
[----:B------:R-:W-:Y:S02]  /*209b0*/  F2FP.BF16.F32.PACK_AB R137, R139, R138 ;  /* 0x0000008a8b89723e */ /* 0x000fe400000010ff */
[----:B----4-:R-:W-:Y:S02]  /*209c0*/  F2FP.BF16.F32.PACK_AB R139, R7, R6 ;  /* 0x00000006078b723e */ /* 0x010fe400000010ff */
[----:B------:R-:W-:Y:S02]  /*209d0*/  MOV R6, R20 ;  /* 0x0000001400067202 */ /* 0x000fe40000000f00 */
[----:B------:R-:W-:-:S04]  /*209e0*/  IADD3 R21, P1, R18, 0x20, RZ ;  /* 0x0000002012157810 */ /* 0x000fc80007f3e0ff */
[----:B------:R-:W-:-:S04]  /*209f0*/  LOP3.LUT R20, R21, 0x380, RZ, 0xc0, !PT ;  /* 0x0000038015147812 */ /* 0x000fc800078ec0ff */
[----:B------:R-:W-:Y:S02]  /*20a00*/  SHF.R.U64 R20, R20, 0x3, RZ ;  /* 0x0000000314147819 */ /* 0x000fe400000012ff */
[----:B------:R-:W-:Y:S01]  /*20a10*/  F2FP.BF16.F32.PACK_AB R138, R5, R4 ;  /* 0x00000004058a723e */ /* 0x000fe200000010ff */
[----:B------:R-:W-:Y:S01]  /*20a20*/  BAR.SYNC.DEFER_BLOCKING 0x1, 0x100 ;  /* 0x0044000000007b1d */ /* 0x000fe20000010000 */
[----:B------:R-:W-:Y:S01]  /*20a30*/  LOP3.LUT R20, R20, R21, RZ, 0x3c, !PT ;  /* 0x0000001514147212 */ /* 0x000fe200078e3cff */
[----:B------:R-:W-:Y:S01]  /*20a40*/  IMAD.X R21, RZ, RZ, R19, P1 ;  /* 0x000000ffff157224 */ /* 0x000fe200008e0613 */
[C---:B------:R-:W-:Y:S02]  /*20a50*/  IADD3 R5, P0, R18.reuse, 0x40, RZ ;  /* 0x0000004012057810 */ /* 0x040fe40007f1e0ff */
[----:B------:R-:W-:Y:S02]  /*20a60*/  IADD3 R141, P4, R18, 0x60, RZ ;  /* 0x00000060128d7810 */ /* 0x000fe40007f9e0ff */
[----:B------:R-:W-:-:S02]  /*20a70*/  LOP3.LUT R4, R5, 0x380, RZ, 0xc0, !PT ;  /* 0x0000038005047812 */ /* 0x000fc400078ec0ff */
[----:B------:R-:W-:Y:S02]  /*20a80*/  LOP3.LUT R7, R141, 0x380, RZ, 0xc0, !PT ;  /* 0x000003808d077812 */ /* 0x000fe400078ec0ff */
[----:B------:R-:W-:Y:S02]  /*20a90*/  MOV R20, R20 ;  /* 0x0000001400147202 */ /* 0x000fe40000000f00 */
[----:B------:R-:W-:Y:S02]  /*20aa0*/  IADD3 R21, P6, R18, 0x4020, RZ ;  /* 0x0000402012157810 */ /* 0x000fe40007fde0ff */
[----:B------:R-:W-:Y:S02]  /*20ab0*/  F2FP.BF16.F32.PACK_AB R8, R9, R8 ;  /* 0x000000080908723e */ /* 0x000fe400000010ff */
[----:B------:R-:W-:Y:S02]  /*20ac0*/  F2FP.BF16.F32.PACK_AB R9, R11, R10 ;  /* 0x0000000a0b09723e */ /* 0x000fe400000010ff */
[----:B------:R-:W-:-:S02]  /*20ad0*/  SHF.R.U64 R4, R4, 0x3, RZ ;  /* 0x0000000304047819 */ /* 0x000fc400000012ff */
[----:B------:R-:W-:Y:S02]  /*20ae0*/  F2FP.BF16.F32.PACK_AB R10, R13, R12 ;  /* 0x0000000c0d0a723e */ /* 0x000fe400000010ff */
[----:B------:R-:W-:Y:S01]  /*20af0*/  IADD3 R147, P5, R18, 0x4040, RZ ;  /* 0x0000404012937810 */ /* 0x000fe20007fbe0ff */
[----:B------:R0:W-:Y:S01]  /*20b00*/  STSM.16.M88.4 [R6], R136 ;  /* 0x0000008806007844 */ /* 0x0001e20000000200 */
[----:B------:R-:W-:Y:S02]  /*20b10*/  LOP3.LUT R12, R21, 0x380, RZ, 0xc0, !PT ;  /* 0x00000380150c7812 */ /* 0x000fe400078ec0ff */
[----:B------:R-:W-:Y:S02]  /*20b20*/  LOP3.LUT R4, R4, R5, RZ, 0x3c, !PT ;  /* 0x0000000504047212 */ /* 0x000fe400078e3cff */
[----:B------:R-:W-:Y:S02]  /*20b30*/  LOP3.LUT R146, R147, 0x380, RZ, 0xc0, !PT ;  /* 0x0000038093927812 */ /* 0x000fe400078ec0ff */
[----:B------:R-:W-:-:S02]  /*20b40*/  SHF.R.U64 R12, R12, 0x3, RZ ;  /* 0x000000030c0c7819 */ /* 0x000fc400000012ff */
[----:B0-----:R-:W-:Y:S02]  /*20b50*/  SHF.R.U64 R6, R7, 0x3, RZ ;  /* 0x0000000307067819 */ /* 0x001fe400000012ff */
[----:B------:R-:W-:-:S04]  /*20b60*/  IADD3 R7, P3, R18, 0x4000, RZ ;  /* 0x0000400012077810 */ /* 0x000fc80007f7e0ff */
[----:B------:R-:W-:Y:S02]  /*20b70*/  LOP3.LUT R5, R7, 0x380, RZ, 0xc0, !PT ;  /* 0x0000038007057812 */ /* 0x000fe400078ec0ff */
[----:B------:R-:W-:Y:S02]  /*20b80*/  F2FP.BF16.F32.PACK_AB R11, R15, R14 ;  /* 0x0000000e0f0b723e */ /* 0x000fe400000010ff */
[----:B------:R-:W-:Y:S02]  /*20b90*/  SHF.R.U64 R146, R146, 0x3, RZ ;  /* 0x0000000392927819 */ /* 0x000fe400000012ff */
[----:B------:R-:W-:Y:S02]  /*20ba0*/  SHF.R.U64 R14, R5, 0x3, RZ ;  /* 0x00000003050e7819 */ /* 0x000fe400000012ff */
[----:B------:R-:W-:Y:S02]  /*20bb0*/  LOP3.LUT R12, R12, R21, RZ, 0x3c, !PT ;  /* 0x000000150c0c7212 */ /* 0x000fe400078e3cff */
[----:B------:R-:W-:-:S02]  /*20bc0*/  IADD3 R145, P2, R18, 0x4060, RZ ;  /* 0x0000406012917810 */ /* 0x000fc40007f5e0ff */
[----:B------:R-:W-:Y:S01]  /*20bd0*/  IADD3 R21, P1, R18, 0x8000, RZ ;  /* 0x0000800012157810 */ /* 0x000fe20007f3e0ff */
[----:B------:R0:W-:Y:S01]  /*20be0*/  STSM.16.M88.4 [R20], R8 ;  /* 0x0000000814007844 */ /* 0x0001e20000000200 */
[----:B------:R-:W-:Y:S01]  /*20bf0*/  LOP3.LUT R146, R146, R147, RZ, 0x3c, !PT ;  /* 0x0000009392927212 */ /* 0x000fe200078e3cff */
[--C-:B------:R-:W-:Y:S01]  /*20c00*/  IMAD.X R147, RZ, RZ, R19.reuse, P5 ;  /* 0x000000ffff937224 */ /* 0x100fe200028e0613 */
[----:B------:R-:W-:Y:S02]  /*20c10*/  LOP3.LUT R14, R14, R7, RZ, 0x3c, !PT ;  /* 0x000000070e0e7212 */ /* 0x000fe400078e3cff */
[----:B------:R-:W-:Y:S02]  /*20c20*/  LOP3.LUT R144, R145, 0x380, RZ, 0xc0, !PT ;  /* 0x0000038091907812 */ /* 0x000fe400078ec0ff */
[----:B------:R-:W-:Y:S01]  /*20c30*/  LOP3.LUT R7, R21, 0x380, RZ, 0xc0, !PT ;  /* 0x0000038015077812 */ /* 0x000fe200078ec0ff */
[--C-:B------:R-:W-:Y:S01]  /*20c40*/  IMAD.X R5, RZ, RZ, R19.reuse, P0 ;  /* 0x000000ffff057224 */ /* 0x100fe200000e0613 */
[----:B------:R-:W-:Y:S01]  /*20c50*/  SHF.R.U64 R144, R144, 0x3, RZ ;  /* 0x0000000390907819 */ /* 0x000fe200000012ff */
[----:B------:R-:W-:Y:S01]  /*20c60*/  IMAD.X R15, RZ, RZ, R19, P3 ;  /* 0x000000ffff0f7224 */ /* 0x000fe200018e0613 */
[----:B------:R-:W-:-:S02]  /*20c70*/  LOP3.LUT R6, R6, R141, RZ, 0x3c, !PT ;  /* 0x0000008d06067212 */ /* 0x000fc400078e3cff */
[C---:B0-----:R-:W-:Y:S02]  /*20c80*/  IADD3 R11, P5, R18.reuse, 0xc020, RZ ;  /* 0x0000c020120b7810 */ /* 0x041fe40007fbe0ff */
[----:B------:R-:W-:Y:S01]  /*20c90*/  SHF.R.U64 R20, R7, 0x3, RZ ;  /* 0x0000000307147819 */ /* 0x000fe200000012ff */
[--C-:B------:R-:W-:Y:S01]  /*20ca0*/  IMAD.X R7, RZ, RZ, R19.reuse, P4 ;  /* 0x000000ffff077224 */ /* 0x100fe200020e0613 */
[----:B------:R-:W-:Y:S02]  /*20cb0*/  LOP3.LUT R10, R11, 0x380, RZ, 0xc0, !PT ;  /* 0x000003800b0a7812 */ /* 0x000fe400078ec0ff */
[C---:B------:R-:W-:Y:S01]  /*20cc0*/  IADD3 R143, P0, R18.reuse, 0x8020, RZ ;  /* 0x00008020128f7810 */ /* 0x040fe20007f1e0ff */
[--C-:B------:R-:W-:Y:S01]  /*20cd0*/  IMAD.X R13, RZ, RZ, R19.reuse, P6 ;  /* 0x000000ffff0d7224 */ /* 0x100fe200030e0613 */
[----:B------:R-:W-:Y:S02]  /*20ce0*/  IADD3 R141, P4, R18, 0x8040, RZ ;  /* 0x00008040128d7810 */ /* 0x000fe40007f9e0ff */
[----:B------:R-:W-:Y:S01]  /*20cf0*/  LOP3.LUT R144, R144, R145, RZ, 0x3c, !PT ;  /* 0x0000009190907212 */ /* 0x000fe200078e3cff */
[----:B------:R-:W-:Y:S01]  /*20d00*/  IMAD.X R145, RZ, RZ, R19, P2 ;  /* 0x000000ffff917224 */ /* 0x000fe200010e0613 */
[----:B------:R-:W-:-:S02]  /*20d10*/  IADD3 R139, P3, R18, 0x8060, RZ ;  /* 0x00008060128b7810 */ /* 0x000fc40007f7e0ff */
[----:B------:R-:W-:Y:S01]  /*20d20*/  LOP3.LUT R20, R20, R21, RZ, 0x3c, !PT ;  /* 0x0000001514147212 */ /* 0x000fe200078e3cff */
[----:B------:R-:W-:Y:S01]  /*20d30*/  IMAD.X R21, RZ, RZ, R19, P1 ;  /* 0x000000ffff157224 */ /* 0x000fe200008e0613 */
[----:B------:R-:W-:Y:S02]  /*20d40*/  IADD3 R137, P6, R18, 0xc000, RZ ;  /* 0x0000c00012897810 */ /* 0x000fe40007fde0ff */
[----:B------:R-:W-:Y:S02]  /*20d50*/  SHF.R.U64 R10, R10, 0x3, RZ ;  /* 0x000000030a0a7819 */ /* 0x000fe400000012ff */
[----:B------:R-:W-:Y:S02]  /*20d60*/  LOP3.LUT R142, R143, 0x380, RZ, 0xc0, !PT ;  /* 0x000003808f8e7812 */ /* 0x000fe400078ec0ff */
[----:B------:R-:W-:Y:S02]  /*20d70*/  IADD3 R8, P2, R18, 0xc040, RZ ;  /* 0x0000c04012087810 */ /* 0x000fe40007f5e0ff */
[----:B------:R-:W-:-:S02]  /*20d80*/  LOP3.LUT R140, R141, 0x380, RZ, 0xc0, !PT ;  /* 0x000003808d8c7812 */ /* 0x000fc400078ec0ff */
[----:B------:R-:W-:Y:S02]  /*20d90*/  IADD3 R18, P1, R18, 0xc060, RZ ;  /* 0x0000c06012127810 */ /* 0x000fe40007f3e0ff */
[----:B------:R-:W-:Y:S02]  /*20da0*/  LOP3.LUT R138, R139, 0x380, RZ, 0xc0, !PT ;  /* 0x000003808b8a7812 */ /* 0x000fe400078ec0ff */
[----:B------:R-:W-:Y:S02]  /*20db0*/  LOP3.LUT R136, R137, 0x380, RZ, 0xc0, !PT ;  /* 0x0000038089887812 */ /* 0x000fe400078ec0ff */
[----:B------:R-:W-:Y:S02]  /*20dc0*/  LOP3.LUT R10, R10, R11, RZ, 0x3c, !PT ;  /* 0x0000000b0a0a7212 */ /* 0x000fe400078e3cff */
[----:B------:R-:W-:Y:S02]  /*20dd0*/  SHF.R.U64 R142, R142, 0x3, RZ ;  /* 0x000000038e8e7819 */ /* 0x000fe400000012ff */
[----:B------:R-:W-:-:S02]  /*20de0*/  LOP3.LUT R11, R8, 0x380, RZ, 0xc0, !PT ;  /* 0x00000380080b7812 */ /* 0x000fc400078ec0ff */
[----:B------:R-:W-:Y:S02]  /*20df0*/  SHF.R.U64 R140, R140, 0x3, RZ ;  /* 0x000000038c8c7819 */ /* 0x000fe400000012ff */
[----:B------:R-:W-:Y:S02]  /*20e00*/  LOP3.LUT R9, R18, 0x380, RZ, 0xc0, !PT ;  /* 0x0000038012097812 */ /* 0x000fe400078ec0ff */
[----:B------:R-:W-:Y:S02]  /*20e10*/  F2FP.BF16.F32.PACK_AB R24, R25, R24 ;  /* 0x000000181918723e */ /* 0x000fe400000010ff */
[----:B------:R-:W-:Y:S02]  /*20e20*/  SHF.R.U64 R138, R138, 0x3, RZ ;  /* 0x000000038a8a7819 */ /* 0x000fe400000012ff */
[----:B------:R-:W-:Y:S02]  /*20e30*/  F2FP.BF16.F32.PACK_AB R25, R27, R26 ;  /* 0x0000001a1b19723e */ /* 0x000fe400000010ff */
[----:B------:R-:W-:-:S02]  /*20e40*/  F2FP.BF16.F32.PACK_AB R32, R33, R32 ;  /* 0x000000202120723e */ /* 0x000fc400000010ff */
[----:B------:R-:W-:Y:S02]  /*20e50*/  SHF.R.U64 R136, R136, 0x3, RZ ;  /* 0x0000000388887819 */ /* 0x000fe400000012ff */
[----:B------:R-:W-:Y:S02]  /*20e60*/  MOV R4, R4 ;  /* 0x0000000400047202 */ /* 0x000fe40000000f00 */
[----:B------:R-:W-:Y:S02]  /*20e70*/  F2FP.BF16.F32.PACK_AB R26, R29, R28 ;  /* 0x0000001c1d1a723e */ /* 0x000fe400000010ff */
[----:B------:R-:W-:Y:S02]  /*20e80*/  F2FP.BF16.F32.PACK_AB R27, R31, R30 ;  /* 0x0000001e1f1b723e */ /* 0x000fe400000010ff */
[----:B------:R-:W-:Y:S02]  /*20e90*/  F2FP.BF16.F32.PACK_AB R33, R35, R34 ;  /* 0x000000222321723e */ /* 0x000fe400000010ff */
[----:B------:R-:W-:-:S02]  /*20ea0*/  F2FP.BF16.F32.PACK_AB R40, R41, R40 ;  /* 0x000000282928723e */ /* 0x000fc400000010ff */
[----:B------:R-:W-:Y:S01]  /*20eb0*/  LOP3.LUT R142, R142, R143, RZ, 0x3c, !PT ;  /* 0x0000008f8e8e7212 */ /* 0x000fe200078e3cff */
[----:B------:R-:W-:Y:S01]  /*20ec0*/  IMAD.X R143, RZ, RZ, R19, P0 ;  /* 0x000000ffff8f7224 */ /* 0x000fe200000e0613 */
[----:B------:R-:W-:Y:S02]  /*20ed0*/  SHF.R.U64 R11, R11, 0x3, RZ ;  /* 0x000000030b0b7819 */ /* 0x000fe400000012ff */
[----:B------:R-:W-:Y:S02]  /*20ee0*/  MOV R6, R6 ;  /* 0x0000000600067202 */ /* 0x000fe40000000f00 */
[----:B------:R-:W-:Y:S02]  /*20ef0*/  F2FP.BF16.F32.PACK_AB R34, R37, R36 ;  /* 0x000000242522723e */ /* 0x000fe400000010ff */
[----:B------:R-:W-:Y:S02]  /*20f00*/  F2FP.BF16.F32.PACK_AB R35, R39, R38 ;  /* 0x000000262723723e */ /* 0x000fe400000010ff */
[----:B------:R-:W-:-:S02]  /*20f10*/  F2FP.BF16.F32.PACK_AB R41, R43, R42 ;  /* 0x0000002a2b29723e */ /* 0x000fc400000010ff */
[----:B------:R-:W-:Y:S02]  /*20f20*/  F2FP.BF16.F32.PACK_AB R48, R49, R48 ;  /* 0x000000303130723e */ /* 0x000fe400000010ff */
[----:B------:R-:W-:Y:S01]  /*20f30*/  LOP3.LUT R140, R140, R141, RZ, 0x3c, !PT ;  /* 0x0000008d8c8c7212 */ /* 0x000fe200078e3cff */
[----:B------:R-:W-:Y:S01]  /*20f40*/  IMAD.X R141, RZ, RZ, R19, P4 ;  /* 0x000000ffff8d7224 */ /* 0x000fe200020e0613 */
[----:B------:R-:W-:Y:S02]  /*20f50*/  SHF.R.U64 R9, R9, 0x3, RZ ;  /* 0x0000000309097819 */ /* 0x000fe400000012ff */
[----:B------:R-:W-:Y:S02]  /*20f60*/  MOV R14, R14 ;  /* 0x0000000e000e7202 */ /* 0x000fe40000000f00 */
[----:B------:R-:W-:Y:S02]  /*20f70*/  F2FP.BF16.F32.PACK_AB R42, R45, R44 ;  /* 0x0000002c2d2a723e */ /* 0x000fe400000010ff */
[----:B------:R-:W-:-:S02]  /*20f80*/  F2FP.BF16.F32.PACK_AB R43, R47, R46 ;  /* 0x0000002e2f2b723e */ /* 0x000fc400000010ff */
[----:B------:R-:W-:Y:S02]  /*20f90*/  F2FP.BF16.F32.PACK_AB R49, R51, R50 ;  /* 0x000000323331723e */ /* 0x000fe400000010ff */
[----:B------:R-:W-:Y:S02]  /*20fa0*/  F2FP.BF16.F32.PACK_AB R56, R57, R56 ;  /* 0x000000383938723e */ /* 0x000fe400000010ff */
[----:B------:R-:W-:Y:S01]  /*20fb0*/  LOP3.LUT R138, R138, R139, RZ, 0x3c, !PT ;  /* 0x0000008b8a8a7212 */ /* 0x000fe200078e3cff */
[----:B------:R-:W-:Y:S01]  /*20fc0*/  IMAD.X R139, RZ, RZ, R19, P3 ;  /* 0x000000ffff8b7224 */ /* 0x000fe200018e0613 */
        /* <DEDUP_REMOVED lines=9> */
[----:B------:R-:W-:Y:S02]  /*21060*/  F2FP.BF16.F32.PACK_AB R58, R61, R60 ;  /* 0x0000003c3d3a723e */ /* 0x000fe400000010ff */
[----:B------:R-:W-:-:S02]  /*21070*/  F2FP.BF16.F32.PACK_AB R59, R63, R62 ;  /* 0x0000003e3f3b723e */ /* 0x000fc400000010ff */
[----:B------:R-:W-:Y:S02]  /*21080*/  F2FP.BF16.F32.PACK_AB R65, R67, R66 ;  /* 0x000000424341723e */ /* 0x000fe400000010ff */
[----:B------:R-:W-:Y:S01]  /*21090*/  F2FP.BF16.F32.PACK_AB R72, R73, R72 ;  /* 0x000000484948723e */ /* 0x000fe200000010ff */
[----:B------:R-:W-:Y:S01]  /*210a0*/  STSM.16.M88.4 [R6], R32 ;  /* 0x0000002006007844 */ /* 0x000fe20000000200 */
        /* <DEDUP_REMOVED lines=15> */
[----:B------:R-:W-:Y:S01]  /*211a0*/  IMAD.X R19, RZ, RZ, R19, P1 ;  /* 0x000000ffff137224 */ /* 0x000fe200008e0613 */
[----:B------:R-:W-:Y:S01]  /*211b0*/  MOV R142, R142 ;  /* 0x0000008e008e7202 */ /* 0x000fe20000000f00 */
[----:B------:R-:W-:Y:S01]  /*211c0*/  STSM.16.M88.4 [R12], R48 ;  /* 0x000000300c007844 */ /* 0x000fe20000000200 */
[----:B------:R-:W-:Y:S02]  /*211d0*/  F2FP.BF16.F32.PACK_AB R82, R85, R84 ;  /* 0x000000545552723e */ /* 0x000fe400000010ff */
[----:B------:R-:W-:Y:S02]  /*211e0*/  F2FP.BF16.F32.PACK_AB R83, R87, R86 ;  /* 0x000000565753723e */ /* 0x000fe400000010ff */
[----:B------:R-:W-:-:S02]  /*211f0*/  F2FP.BF16.F32.PACK_AB R89, R91, R90 ;  /* 0x0000005a5b59723e */ /* 0x000fc400000010ff */
[----:B------:R-:W-:Y:S01]  /*21200*/  F2FP.BF16.F32.PACK_AB R96, R97, R96 ;  /* 0x000000606160723e */ /* 0x000fe200000010ff */
[----:B------:R-:W-:Y:S01]  /*21210*/  STSM.16.M88.4 [R146], R56 ;  /* 0x0000003892007844 */ /* 0x000fe20000000200 */
[----:B------:R-:W-:Y:S02]  /*21220*/  MOV R140, R140 ;  /* 0x0000008c008c7202 */ /* 0x000fe40000000f00 */
[----:B------:R-:W-:Y:S02]  /*21230*/  F2FP.BF16.F32.PACK_AB R90, R93, R92 ;  /* 0x0000005c5d5a723e */ /* 0x000fe400000010ff */
[----:B------:R-:W-:Y:S02]  /*21240*/  F2FP.BF16.F32.PACK_AB R91, R95, R94 ;  /* 0x0000005e5f5b723e */ /* 0x000fe400000010ff */
[----:B------:R-:W-:Y:S02]  /*21250*/  F2FP.BF16.F32.PACK_AB R97, R99, R98 ;  /* 0x000000626361723e */ /* 0x000fe400000010ff */
[----:B------:R-:W-:Y:S01]  /*21260*/  F2FP.BF16.F32.PACK_AB R104, R105, R104 ;  /* 0x000000686968723e */ /* 0x000fe200000010ff */
[----:B------:R-:W-:Y:S01]  /*21270*/  STSM.16.M88.4 [R144], R64 ;  /* 0x0000004090007844 */ /* 0x000fe20000000200 */
[----:B------:R-:W-:-:S02]  /*21280*/  MOV R138, R138 ;  /* 0x0000008a008a7202 */ /* 0x000fc40000000f00 */
[----:B------:R-:W-:Y:S02]  /*21290*/  F2FP.BF16.F32.PACK_AB R98, R101, R100 ;  /* 0x000000646562723e */ /* 0x000fe400000010ff */
[----:B------:R-:W-:Y:S02]  /*212a0*/  F2FP.BF16.F32.PACK_AB R99, R103, R102 ;  /* 0x000000666763723e */ /* 0x000fe400000010ff */
[----:B------:R-:W-:Y:S02]  /*212b0*/  F2FP.BF16.F32.PACK_AB R105, R107, R106 ;  /* 0x0000006a6b69723e */ /* 0x000fe400000010ff */
[----:B------:R-:W-:Y:S01]  /*212c0*/  F2FP.BF16.F32.PACK_AB R112, R113, R112 ;  /* 0x000000707170723e */ /* 0x000fe200000010ff */
[----:B------:R1:W-:Y:S01]  /*212d0*/  STSM.16.M88.4 [R20], R72 ;  /* 0x0000004814007844 */ /* 0x0003e20000000200 */
[----:B------:R-:W-:Y:S02]  /*212e0*/  MOV R136, R136 ;  /* 0x0000008800887202 */ /* 0x000fe40000000f00 */
[----:B------:R-:W-:-:S02]  /*212f0*/  F2FP.BF16.F32.PACK_AB R106, R109, R108 ;  /* 0x0000006c6d6a723e */ /* 0x000fc400000010ff */
[----:B------:R-:W-:Y:S02]  /*21300*/  F2FP.BF16.F32.PACK_AB R107, R111, R110 ;  /* 0x0000006e6f6b723e */ /* 0x000fe400000010ff */
[----:B------:R-:W-:Y:S02]  /*21310*/  F2FP.BF16.F32.PACK_AB R113, R115, R114 ;  /* 0x000000727371723e */ /* 0x000fe400000010ff */
[----:B------:R-:W-:Y:S01]  /*21320*/  F2FP.BF16.F32.PACK_AB R120, R121, R120 ;  /* 0x000000787978723e */ /* 0x000fe200000010ff */
[----:B------:R2:W-:Y:S01]  /*21330*/  STSM.16.M88.4 [R142], R80 ;  /* 0x000000508e007844 */ /* 0x0005e20000000200 */
[----:B------:R-:W-:Y:S01]  /*21340*/  MOV R10, R10 ;  /* 0x0000000a000a7202 */ /* 0x000fe20000000f00 */
[----:B0-----:R-:W-:Y:S01]  /*21350*/  IMAD.U32 R4, RZ, RZ, UR8 ;  /* 0x00000008ff047e24 */ /* 0x001fe2000f8e00ff */
[----:B------:R-:W-:Y:S01]  /*21360*/  F2FP.BF16.F32.PACK_AB R114, R117, R116 ;  /* 0x000000747572723e */ /* 0x000fe200000010ff */
[----:B------:R-:W-:Y:S01]  /*21370*/  IMAD.U32 R5, RZ, RZ, UR9 ;  /* 0x00000009ff057e24 */ /* 0x000fe2000f8e00ff */
[----:B------:R-:W-:Y:S01]  /*21380*/  F2FP.BF16.F32.PACK_AB R115, R119, R118 ;  /* 0x000000767773723e */ /* 0x000fe200000010ff */
[----:B-1----:R-:W0:Y:S01]  /*21390*/  LDC R20, c[0x0][0xce8] ;  /* 0x00033a00ff147b82 */ /* 0x002e220000000800 */
[----:B------:R-:W-:-:S02]  /*213a0*/  F2FP.BF16.F32.PACK_AB R121, R123, R122 ;  /* 0x0000007a7b79723e */ /* 0x000fc400000010ff */
[----:B------:R-:W-:Y:S01]  /*213b0*/  F2FP.BF16.F32.PACK_AB R128, R129, R128 ;  /* 0x000000808180723e */ /* 0x000fe200000010ff */
[----:B------:R2:W-:Y:S01]  /*213c0*/  STSM.16.M88.4 [R140], R88 ;  /* 0x000000588c007844 */ /* 0x0005e20000000200 */
[----:B------:R-:W-:Y:S01]  /*213d0*/  MOV R8, R8 ;  /* 0x0000000800087202 */ /* 0x000fe20000000f00 */
[----:B------:R-:W-:Y:S01]  /*213e0*/  ULDC.64 UR8, c[0x0][0xd08] ;  /* 0x0003420000087ab9 */ /* 0x000fe20000000a00 */
[----:B------:R-:W-:Y:S02]  /*213f0*/  F2FP.BF16.F32.PACK_AB R122, R125, R124 ;  /* 0x0000007c7d7a723e */ /* 0x000fe400000010ff */
[----:B------:R-:W-:Y:S02]  /*21400*/  F2FP.BF16.F32.PACK_AB R123, R127, R126 ;  /* 0x0000007e7f7b723e */ /* 0x000fe400000010ff */
[----:B------:R-:W-:Y:S01]  /*21410*/  F2FP.BF16.F32.PACK_AB R129, R131, R130 ;  /* 0x000000828381723e */ /* 0x000fe200000010ff */
[----:B------:R2:W-:Y:S01]  /*21420*/  STSM.16.M88.4 [R138], R96 ;  /* 0x000000608a007844 */ /* 0x0005e20000000200 */
[----:B------:R-:W-:-:S02]  /*21430*/  MOV R18, R18 ;  /* 0x0000001200127202 */ /* 0x000fc40000000f00 */
[----:B------:R-:W-:Y:S02]  /*21440*/  F2FP.BF16.F32.PACK_AB R130, R133, R132 ;  /* 0x000000848582723e */ /* 0x000fe400000010ff */
[----:B------:R-:W-:Y:S01]  /*21450*/  F2FP.BF16.F32.PACK_AB R131, R135, R134 ;  /* 0x000000868783723e */ /* 0x000fe200000010ff */
[----:B------:R2:W-:Y:S01]  /*21460*/  STSM.16.M88.4 [R136], R104 ;  /* 0x0000006888007844 */ /* 0x0005e20000000200 */
[----:B------:R-:W-:-:S03]  /*21470*/  UISETP.NE.U32.AND UP0, UPT, UR8, URZ, UPT ;  /* 0x0000003f0800728c */ /* 0x000fc6000bf05070 */
[----:B------:R2:W-:Y:S01]  /*21480*/  STSM.16.M88.4 [R10], R112 ;  /* 0x000000700a007844 */ /* 0x0005e20000000200 */
[----:B------:R-:W-:-:S03]  /*21490*/  UISETP.NE.AND.EX UP0, UPT, UR9, URZ, UPT, UP0 ;  /* 0x0000003f0900728c */ /* 0x000fc6000bf05300 */
[----:B------:R2:W-:Y:S04]  /*214a0*/  STSM.16.M88.4 [R8], R120 ;  /* 0x0000007808007844 */ /* 0x0005e80000000200 */
[----:B------:R2:W-:Y:S01]  /*214b0*/  STSM.16.M88.4 [R18], R128 ;  /* 0x0000008012007844 */ /* 0x0005e20000000200 */
[----:B------:R-:W-:Y:S01]  /*214c0*/  BAR.SYNC.DEFER_BLOCKING 0x1, 0x100 ;  /* 0x0044000000007b1d */ /* 0x000fe20000010000 */
[----:B------:R-:W-:Y:S02]  /*214d0*/  ISETP.NE.U32.AND P1, PT, RZ, UR10, PT ;  /* 0x0000000aff007c0c */ /* 0x000fe4000bf25070 */
[----:B------:R-:W-:Y:S02]  /*214e0*/  PLOP3.LUT P0, PT, PT, PT, UP0, 0x80, 0x0 ;  /* 0x000000000000781c */ /* 0x000fe40003f0f008 */
[----:B------:R-:W-:Y:S01]  /*214f0*/  ISETP.NE.AND.EX P1, PT, RZ, UR11, PT, P1 ;  /* 0x0000000bff007c0c */ /* 0x000fe2000bf25310 */
[----:B------:R-:W-:-:S02]  /*21500*/  @UP0 ULDC.64 UR8, c[0x0][0xd08] ;  /* 0x0003420000080ab9 */ /* 0x000fc40000000a00 */
[----:B------:R-:W-:Y:S01]  /*21510*/  @UP0 UIMAD.WIDE UR8, UR38, 0x4, UR8 ;  /* 0x00000004260808a5 */ /* 0x000fe2000f8e0208 */
[----:B------:R-:W-:-:S09]  /*21520*/  IMAD.U32 R9, RZ, RZ, UR4 ;  /* 0x00000004ff097e24 */ /* 0x000fd2000f8e00ff */
[----:B------:R2:W5:Y:S01]  /*21530*/  @P1 LDG.E R11, desc[UR40][R4.64] ;  /* 0x00000028040b1981 */ /* 0x000562000c1e1900 */
[----:B------:R-:W-:Y:S01]  /*21540*/  IMAD.U32 R6, RZ, RZ, UR8 ;  /* 0x00000008ff067e24 */ /* 0x000fe2000f8e00ff */
[----:B------:R-:W-:Y:S01]  /*21550*/  UISETP.NE.AND UP0, UPT, UR44, URZ, UPT ;  /* 0x0000003f2c00728c */ /* 0x000fe2000bf05270 */
[----:B------:R-:W-:Y:S01]  /*21560*/  IMAD.U32 R7, RZ, RZ, UR9 ;  /* 0x00000009ff077e24 */ /* 0x000fe2000f8e00ff */
[----:B------:R-:W-:-:S04]  /*21570*/  ULDC UR4, c[0x0][0xbd4] ;  /* 0x0002f50000047ab9 */ /* 0x000fc80000000800 */
[----:B------:R2:W5:Y:S01]  /*21580*/  @P0 LDG.E R9, desc[UR40][R6.64] ;  /* 0x0000002806090981 */ /* 0x000562000c1e1900 */
[----:B------:R-:W-:Y:S01]  /*21590*/  USEL UR4, UR44, UR4, UP0 ;  /* 0x000000042c047287 */ /* 0x000fe20008000000 */
[----:B0-----:R-:W-:Y:S11]  /*215a0*/  @P0 BRA `(.L_x_3308) ;  /* 0x0000000000100947 */ /* 0x001ff60003800000 */
[----:B------:R-:W-:Y:S05]  /*215b0*/  @!P1 BRA `(.L_x_3308) ;  /* 0x00000000000c9947 */ /* 0x000fea0003800000 */
[----:B--2---:R-:W2:Y:S04]  /*215c0*/  LDG.E R6, desc[UR40][R4.64] ;  /* 0x0000002804067981 */ /* 0x004ea8000c1e1900 */
[----:B-----5:R-:W2:Y:S02]  /*215d0*/  LDG.E R9, desc[UR40][R4.64+0x4] ;  /* 0x0000042804097981 */ /* 0x020ea4000c1e1900 */
[----:B--2---:R-:W-:-:S07]  /*215e0*/  IMAD.IADD R9, R9, 0x1, -R6 ;  /* 0x0000000109097824 */ /* 0x004fce00078e0a06 */
.L_x_3308:
[----:B--2---:R-:W2:Y:S04]  /*215f0*/  LDL R4, [R1+0x4c8] ;  /* 0x0004c80001047983 */ /* 0x004ea80000100800 */
[----:B------:R-:W3:Y:S01]  /*21600*/  LDL R6, [R1+0x4d8] ;  /* 0x0004d80001067983 */ /* 0x000ee20000100800 */
[----:B-----5:R-:W-:Y:S02]  /*21610*/  IMAD R78, R9, R20, RZ ;  /* 0x00000014094e7224 */ /* 0x020fe400078e02ff */
[----:B------:R-:W-:Y:S01]  /*21620*/  VIADD R15, R178, UR39 ;  /* 0x00000027b20f7c36 */ /* 0x000fe20008000000 */
[----:B------:R-:W-:Y:S01]  /*21630*/  ISETP.NE.AND P2, PT, R20, 0x1, PT ;  /* 0x000000011400780c */ /* 0x000fe20003f45270 */
[----:B------:R-:W-:Y:S01]  /*21640*/  UISETP.GT.AND UP1, UPT, UR4, 0x1, UPT ;  /* 0x000000010400788c */ /* 0x000fe2000bf24270 */
[----:B------:R-:W-:-:S03]  /*21650*/  UMOV UR19, 0xab8 ;  /* 0x00000ab800137882 */ /* 0x000fc60000000000 */
[----:B------:R-:W-:-:S08]  /*21660*/  USEL UR19, UR19, 0xa78, UP1 ;  /* 0x00000a7813137887 */ /* 0x000fd00008800000 */
[----:B------:R-:W0:Y:S01]  /*21670*/  @P2 LDC R5, c[0x0][0xcf0] ;  /* 0x00033c00ff052b82 */ /* 0x000e220000000800 */
[----:B------:R-:W-:Y:S01]  /*21680*/  UISETP.NE.U32.AND UP0, UPT, UR10, URZ, UPT ;  /* 0x0000003f0a00728c */ /* 0x000fe2000bf05070 */
[----:B------:R-:W-:Y:S01]  /*21690*/  UMOV UR4, URZ ;  /* 0x0000003f00047c82 */ /* 0x000fe20008000000 */
[----:B------:R-:W-:Y:S01]  /*216a0*/  USHF.R.S32.HI UR10, URZ, 0x1f, UR38 ;  /* 0x0000001f3f0a7899 */ /* 0x000fe20008011426 */
[----:B------:R-:W-:Y:S01]  /*216b0*/  @P1 R2UR UR4, R11 ;  /* 0x000000000b0412ca */ /* 0x000fe200000e0000 */
[----:B------:R-:W-:Y:S02]  /*216c0*/  UISETP.NE.AND.EX UP0, UPT, UR11, URZ, UPT, UP0 ;  /* 0x0000003f0b00728c */ /* 0x000fe4000bf05300 */
[----:B------:R-:W-:Y:S02]  /*216d0*/  USEL UR9, UR43, URZ, UP1 ;  /* 0x0000003f2b097287 */ /* 0x000fe40008800000 */
[----:B------:R-:W-:Y:S02]  /*216e0*/  USEL UR8, UR38, URZ, !UP0 ;  /* 0x0000003f26087287 */ /* 0x000fe4000c000000 */
[----:B------:R-:W-:Y:S01]  /*216f0*/  USEL UR18, UR10, URZ, !UP0 ;  /* 0x0000003f0a127287 */ /* 0x000fe2000c000000 */
[----:B------:R-:W-:-:S02]  /*21700*/  ULDC.64 UR12, c[0x0][UR19+0x220] ;  /* 0x00008800130c7abb */ /* 0x000fc40008000a00 */
[----:B------:R-:W-:Y:S01]  /*21710*/  ULDC.64 UR10, c[0x0][UR19+0x218] ;  /* 0x00008600130a7abb */ /* 0x000fe20008000a00 */
[----:B------:R-:W-:Y:S01]  /*21720*/  ULDC.64 UR14, c[0x0][UR19+0x228] ;  /* 0x00008a00130e7abb */ /* 0x000fe20008000a00 */
[----:B------:R-:W-:Y:S02]  /*21730*/  UIMAD UR13, UR13, UR8, URZ ;  /* 0x000000080d0d72a4 */ /* 0x000fe4000f8e023f */
[----:B------:R-:W-:Y:S02]  /*21740*/  UIMAD.WIDE.U32 UR16, UR10, UR37, URZ ;  /* 0x000000250a1072a5 */ /* 0x000fe4000f8e003f */
[----:B------:R-:W-:Y:S01]  /*21750*/  UIMAD UR20, UR11, UR37, URZ ;  /* 0x000000250b1472a4 */ /* 0x000fe2000f8e023f */
[----:B--2---:R-:W-:Y:S02]  /*21760*/  LOP3.LUT P0, RZ, R4, 0x3, RZ, 0xc0, !PT ;  /* 0x0000000304ff7812 */ /* 0x004fe4000780c0ff */
[----:B------:R-:W1:Y:S02]  /*21770*/  @P2 LDC R4, c[0x0][0xcec] ;  /* 0x00033b00ff042b82 */ /* 0x000e640000000800 */
[----:B------:R-:W-:-:S13]  /*21780*/  ISETP.GE.OR P3, PT, R15, R78, P0 ;  /* 0x0000004e0f00720c */ /* 0x000fda0000766670 */
[----:B------:R-:W2:Y:S01]  /*21790*/  @!P3 LDL R13, [R1+0x240] ;  /* 0x00024000010db983 */ /* 0x000ea20000100800 */
[----:B---3--:R-:W-:Y:S01]  /*217a0*/  VIADD R11, R6, UR39 ;  /* 0x00000027060b7c36 */ /* 0x008fe20008000000 */
[----:B------:R-:W-:Y:S01]  /*217b0*/  UIMAD.WIDE.U32 UR10, UR12, UR8, URZ ;  /* 0x000000080c0a72a5 */ /* 0x000fe2000f8e003f */
[----:B------:R-:W-:Y:S01]  /*217c0*/  VIADD R19, R15, 0x8 ;  /* 0x000000080f137836 */ /* 0x000fe20000000000 */
[----:B------:R-:W-:Y:S01]  /*217d0*/  UIMAD.WIDE.U32 UR22, UR14, UR9, URZ ;  /* 0x000000090e1672a5 */ /* 0x000fe2000f8e003f */
[----:B------:R-:W-:Y:S01]  /*217e0*/  IMAD.MOV.U32 R7, RZ, RZ, R11 ;  /* 0x000000ffff077224 */ /* 0x000fe200078e000b */
[----:B------:R-:W-:Y:S02]  /*217f0*/  UIMAD UR9, UR15, UR9, URZ ;  /* 0x000000090f0972a4 */ /* 0x000fe4000f8e023f */
[----:B------:R-:W-:Y:S01]  /*21800*/  UIMAD UR13, UR12, UR18, UR13 ;  /* 0x000000120c0d72a4 */ /* 0x000fe2000f8e020d */
[----:B-1----:R-:W-:Y:S01]  /*21810*/  @P2 IMAD.HI.U32 R4, R11, R4, RZ ;  /* 0x000000040b042227 */ /* 0x002fe200078e00ff */
[----:B------:R-:W-:Y:S01]  /*21820*/  UIADD3 UR16, UP0, UP2, UR10, UR16, UR4 ;  /* 0x000000100a107290 */ /* 0x000fe2000fa1e004 */
[----:B------:R-:W-:Y:S01]  /*21830*/  ISETP.GE.OR P0, PT, R19, R78, P0 ;  /* 0x0000004e1300720c */ /* 0x000fe20000706670 */
[----:B------:R-:W-:-:S02]  /*21840*/  UIADD3 UR10, UR23, UR9, URZ ;  /* 0x00000009170a7290 */ /* 0x000fc4000fffe03f */
[----:B0-----:R-:W-:Y:S01]  /*21850*/  @P2 SHF.R.U32.HI R7, RZ, R5, R4 ;  /* 0x00000005ff072219 */ /* 0x001fe20000011604 */
[----:B------:R-:W-:Y:S01]  /*21860*/  UIADD3 UR20, UR17, UR20, URZ ;  /* 0x0000001411147290 */ /* 0x000fe2000fffe03f */
[----:B------:R-:W-:Y:S01]  /*21870*/  IMAD.U32 R4, RZ, RZ, UR22 ;  /* 0x00000016ff047e24 */ /* 0x000fe2000f8e00ff */
[----:B------:R-:W-:Y:S01]  /*21880*/  UIADD3 UR9, UR11, UR13, URZ ;  /* 0x0000000d0b097290 */ /* 0x000fe2000fffe03f */
[----:B------:R-:W-:Y:S01]  /*21890*/  IMAD.U32 R5, RZ, RZ, UR23 ;  /* 0x00000017ff057e24 */ /* 0x000fe2000f8e00ff */
[----:B------:R-:W-:Y:S01]  /*218a0*/  USHF.R.S32.HI UR14, URZ, 0x1f, UR4 ;  /* 0x0000001f3f0e7899 */ /* 0x000fe20008011404 */
[----:B------:R-:W-:Y:S01]  /*218b0*/  IMAD.MOV R9, RZ, RZ, -R7 ;  /* 0x000000ffff097224 */ /* 0x000fe200078e0a07 */
[----:B------:R-:W-:Y:S01]  /*218c0*/  IADD3 R4, P1, P4, R7, UR16, R4 ;  /* 0x0000001007047c10 */ /* 0x000fe2000fc3e004 */
[----:B------:R-:W-:Y:S01]  /*218d0*/  IMAD.U32 R8, RZ, RZ, UR10 ;  /* 0x0000000aff087e24 */ /* 0x000fe2000f8e00ff */
[----:B------:R-:W-:Y:S01]  /*218e0*/  UIADD3.X UR9, UR9, UR20, UR14, UP0, UP2 ;  /* 0x0000001409097290 */ /* 0x000fe200087e440e */
[----:B------:R-:W-:Y:S01]  /*218f0*/  IMAD R9, R20, R9, R11 ;  /* 0x0000000914097224 */ /* 0x000fe200078e020b */
[----:B------:R-:W-:Y:S01]  /*21900*/  SHF.R.S32.HI R5, RZ, 0x1f, R7 ;  /* 0x0000001fff057819 */ /* 0x000fe20000011407 */
[----:B------:R-:W-:Y:S01]  /*21910*/  ULDC.64 UR10, c[0x0][UR19+0x210] ;  /* 0x00008400130a7abb */ /* 0x000fe20008000a00 */
[----:B------:R-:W-:Y:S01]  /*21920*/  ULDC.64 UR12, c[0x0][0xca8] ;  /* 0x00032a00000c7ab9 */ /* 0x000fe20000000a00 */
[----:B------:R-:W-:Y:S01]  /*21930*/  IMAD R7, R9, UR11, RZ ;  /* 0x0000000b09077c24 */ /* 0x000fe2000f8e02ff */
[----:B------:R-:W-:Y:S01]  /*21940*/  SHF.R.S32.HI R6, RZ, 0x1f, R9 ;  /* 0x0000001fff067819 */ /* 0x000fe20000011409 */
[----:B------:R-:W-:Y:S01]  /*21950*/  @!UP1 ULDC UR12, c[0x0][0xc50] ;  /* 0x00031400000c9ab9 */ /* 0x000fe20000000800 */
[----:B------:R-:W-:Y:S01]  /*21960*/  IADD3.X R5, R5, UR9, R8, P1, P4 ;  /* 0x0000000905057c10 */ /* 0x000fe20008fe8408 */
[----:B------:R-:W-:-:S02]  /*21970*/  @!UP1 ULDC UR13, c[0x0][0xc54] ;  /* 0x00031500000d9ab9 */ /* 0x000fc40000000800 */
[----:B------:R-:W-:Y:S02]  /*21980*/  IMAD R7, R6, UR10, R7 ;  /* 0x0000000a06077c24 */ /* 0x000fe4000f8e0207 */
[----:B------:R-:W-:-:S04]  /*21990*/  IMAD.WIDE.U32 R4, R9, UR10, R4 ;  /* 0x0000000a09047c25 */ /* 0x000fc8000f8e0004 */
[----:B------:R-:W-:Y:S01]  /*219a0*/  IMAD.IADD R5, R5, 0x1, R7 ;  /* 0x0000000105057824 */ /* 0x000fe200078e0207 */
[----:B------:R-:W-:-:S04]  /*219b0*/  LEA R8, P1, R4, UR12, 0x2 ;  /* 0x0000000c04087c11 */ /* 0x000fc8000f8210ff */
[----:B------:R-:W-:Y:S01]  /*219c0*/  LEA.HI.X R10, R4, UR13, R5, 0x2, P1 ;  /* 0x0000000d040a7c11 */ /* 0x000fe200088f1405 */
[----:B------:R-:W-:Y:S04]  /*219d0*/  SHFL.IDX PT, R6, R8, RZ, 0x1c1f ;  /* 0x001c1fff08067589 */ /* 0x000fe800000e0000 */
[----:B------:R-:W2:Y:S04]  /*219e0*/  SHFL.IDX PT, R7, R10, RZ, 0x1c1f ;  /* 0x001c1fff0a077589 */ /* 0x000ea800000e0000 */
[----:B--2---:R-:W-:Y:S04]  /*219f0*/  @!P3 ST.E desc[UR40][R6.64], R13 ;  /* 0x0000000d0600b985 */ /* 0x004fe8000c101928 */
[----:B------:R-:W2:Y:S04]  /*21a00*/  @!P0 LDL R9, [R1+0x244] ;  /* 0x0002440001098983 */ /* 0x000ea80000100800 */
[----:B------:R-:W-:Y:S04]  /*21a10*/  SHFL.IDX PT, R4, R8, 0x1, 0x1c1f ;  /* 0x003c1f0008047f89 */ /* 0x000fe800000e0000 */
[----:B------:R-:W2:Y:S04]  /*21a20*/  SHFL.IDX PT, R5, R10, 0x1, 0x1c1f ;  /* 0x003c1f000a057f89 */ /* 0x000ea800000e0000 */
[----:B--2---:R0:W-:Y:S01]  /*21a30*/  @!P0 ST.E desc[UR40][R4.64], R9 ;  /* 0x0000000904008985 */ /* 0x0041e2000c101928 */
[----:B------:R-:W-:-:S13]  /*21a40*/  PLOP3.LUT P0, PT, PT, PT, UP1, 0x80, 0x0 ;  /* 0x000000000000781c */ /* 0x000fda0003f0f018 */
[----:B0-----:R-:W-:Y:S05]  /*21a50*/  @P0 BRA `(.L_x_3309) ;  /* 0x0000000c00c80947 */ /* 0x001fea0003800000 */
[----:B------:R-:W-:Y:S01]  /*21a60*/  IMAD R5, R215, 0x40, R22 ;  /* 0x00000040d7057824 */ /* 0x000fe200078e0216 */
[----:B------:R-:W-:Y:S01]  /*21a70*/  ULDC.64 UR12, c[0x0][0xba0] ;  /* 0x0002e800000c7ab9 */ /* 0x000fe20000000a00 */
[----:B------:R-:W0:Y:S02]  /*21a80*/  @P2 LDC R21, c[0x0][0xcf0] ;  /* 0x00033c00ff152b82 */ /* 0x000e240000000800 */
[----:B------:R-:W-:-:S03]  /*21a90*/  IMAD.WIDE R2, R5, 0x2, R2 ;  /* 0x0000000205027825 */ /* 0x000fc600078e0202 */
[C---:B------:R-:W-:Y:S02]  /*21aa0*/  IADD3 R25, P1, R2.reuse, 0x3000, RZ ;  /* 0x0000300002197810 */ /* 0x040fe40007f3e0ff */
[C---:B------:R-:W-:Y:S02]  /*21ab0*/  IADD3 R9, P4, R2.reuse, 0x1000, RZ ;  /* 0x0000100002097810 */ /* 0x040fe40007f9e0ff */
[----:B------:R-:W-:Y:S02]  /*21ac0*/  IADD3 R13, P3, R2, 0x2000, RZ ;  /* 0x00002000020d7810 */ /* 0x000fe40007f7e0ff */
[----:B------:R-:W-:Y:S02]  /*21ad0*/  LOP3.LUT R24, R25, 0x380, RZ, 0xc0, !PT ;  /* 0x0000038019187812 */ /* 0x000fe400078ec0ff */
[----:B------:R-:W-:Y:S02]  /*21ae0*/  LOP3.LUT R8, R9, 0x380, RZ, 0xc0, !PT ;  /* 0x0000038009087812 */ /* 0x000fe400078ec0ff */
[----:B------:R-:W-:-:S02]  /*21af0*/  LOP3.LUT R12, R13, 0x380, RZ, 0xc0, !PT ;  /* 0x000003800d0c7812 */ /* 0x000fc400078ec0ff */
        /* <DEDUP_REMOVED lines=9> */
[C---:B------:R-:W-:Y:S01]  /*21b90*/  IADD3 R49, P1, R2.reuse, 0x9000, RZ ;  /* 0x0000900002317810 */ /* 0x040fe20007f3e0ff */
[----:B------:R-:W-:Y:S01]  /*21ba0*/  UIMAD UR9, UR14, UR12, URZ ;  /* 0x0000000c0e0972a4 */ /* 0x000fe2000f8e023f */
[C---:B------:R-:W-:Y:S01]  /*21bb0*/  IADD3 R29, P0, R2.reuse, 0x4000, RZ ;  /* 0x00004000021d7810 */ /* 0x040fe20007f1e0ff */
[----:B------:R-:W-:Y:S01]  /*21bc0*/  UIMAD.WIDE.U32 UR10, UR4, UR12, URZ ;  /* 0x0000000c040a72a5 */ /* 0x000fe2000f8e003f */
[C---:B------:R-:W-:Y:S01]  /*21bd0*/  IADD3 R33, P6, R2.reuse, 0x5000, RZ ;  /* 0x0000500002217810 */ /* 0x040fe20007fde0ff */
[----:B------:R-:W5:Y:S01]  /*21be0*/  LD.E.128 R8, desc[UR40][R8.64] ;  /* 0x0000002808087980 */ /* 0x000f62000c101d00 */
[----:B------:R-:W-:-:S02]  /*21bf0*/  IADD3 R37, P5, R2, 0x6000, RZ ;  /* 0x0000600002257810 */ /* 0x000fc40007fbe0ff */
[C---:B------:R-:W-:Y:S01]  /*21c00*/  IADD3 R41, P4, R2.reuse, 0x7000, RZ ;  /* 0x0000700002297810 */ /* 0x040fe20007f9e0ff */
[----:B------:R-:W5:Y:S01]  /*21c10*/  LD.E.128 R12, desc[UR40][R12.64] ;  /* 0x000000280c0c7980 */ /* 0x000f62000c101d00 */
[----:B------:R-:W-:Y:S02]  /*21c20*/  IADD3 R45, P3, R2, 0x8000, RZ ;  /* 0x00008000022d7810 */ /* 0x000fe40007f7e0ff */
[----:B------:R-:W-:Y:S01]  /*21c30*/  LOP3.LUT R48, R49, 0x380, RZ, 0xc0, !PT ;  /* 0x0000038031307812 */ /* 0x000fe200078ec0ff */
[----:B------:R-:W5:Y:S01]  /*21c40*/  LD.E.128 R24, desc[UR40][R24.64] ;  /* 0x0000002818187980 */ /* 0x000f62000c101d00 */
[----:B------:R-:W-:Y:S02]  /*21c50*/  LOP3.LUT R28, R29, 0x380, RZ, 0xc0, !PT ;  /* 0x000003801d1c7812 */ /* 0x000fe400078ec0ff */
[----:B------:R-:W-:Y:S02]  /*21c60*/  LOP3.LUT R32, R33, 0x380, RZ, 0xc0, !PT ;  /* 0x0000038021207812 */ /* 0x000fe400078ec0ff */
[----:B------:R-:W-:-:S02]  /*21c70*/  LOP3.LUT R36, R37, 0x380, RZ, 0xc0, !PT ;  /* 0x0000038025247812 */ /* 0x000fc400078ec0ff */
[----:B------:R-:W-:Y:S02]  /*21c80*/  LOP3.LUT R40, R41, 0x380, RZ, 0xc0, !PT ;  /* 0x0000038029287812 */ /* 0x000fe400078ec0ff */
[----:B------:R-:W-:Y:S02]  /*21c90*/  LOP3.LUT R44, R45, 0x380, RZ, 0xc0, !PT ;  /* 0x000003802d2c7812 */ /* 0x000fe400078ec0ff */
[----:B------:R-:W-:Y:S02]  /*21ca0*/  SHF.R.U64 R48, R48, 0x3, RZ ;  /* 0x0000000330307819 */ /* 0x000fe400000012ff */
[----:B------:R-:W-:Y:S02]  /*21cb0*/  SHF.R.U64 R28, R28, 0x3, RZ ;  /* 0x000000031c1c7819 */ /* 0x000fe400000012ff */
[----:B------:R-:W-:Y:S02]  /*21cc0*/  SHF.R.U64 R32, R32, 0x3, RZ ;  /* 0x0000000320207819 */ /* 0x000fe400000012ff */
[----:B------:R-:W-:-:S02]  /*21cd0*/  SHF.R.U64 R36, R36, 0x3, RZ ;  /* 0x0000000324247819 */ /* 0x000fc400000012ff */
[----:B------:R-:W-:Y:S02]  /*21ce0*/  SHF.R.U64 R40, R40, 0x3, RZ ;  /* 0x0000000328287819 */ /* 0x000fe400000012ff */
        /* <DEDUP_REMOVED lines=14> */
[C---:B------:R-:W-:Y:S01]  /*21dd0*/  LOP3.LUT R7, R2.reuse, 0x380, RZ, 0xc0, !PT ;  /* 0x0000038002077812 */ /* 0x040fe200078ec0ff */
[----:B------:R-:W-:Y:S01]  /*21de0*/  UIMAD UR9, UR4, UR13, UR9 ;  /* 0x0000000d040972a4 */ /* 0x000fe2000f8e0209 */
[C---:B------:R-:W-:Y:S01]  /*21df0*/  IADD3 R53, P0, R2.reuse, 0xa000, RZ ;  /* 0x0000a00002357810 */ /* 0x040fe20007f1e0ff */
[----:B------:R-:W-:Y:S01]  /*21e00*/  IMAD.X R73, RZ, RZ, R3, P1 ;  /* 0x000000ffff497224 */ /* 0x000fe200008e0603 */
[C---:B------:R-:W-:Y:S01]  /*21e10*/  IADD3 R57, P6, R2.reuse, 0xb000, RZ ;  /* 0x0000b00002397810 */ /* 0x040fe20007fde0ff */
[----:B------:R-:W-:Y:S01]  /*21e20*/  ULDC.64 UR12, c[0x0][0xbe8] ;  /* 0x0002fa00000c7ab9 */ /* 0x000fe20000000a00 */
[C---:B------:R-:W-:Y:S01]  /*21e30*/  IADD3 R61, P5, R2.reuse, 0xc000, RZ ;  /* 0x0000c000023d7810 */ /* 0x040fe20007fbe0ff */
[----:B------:R-:W5:Y:S01]  /*21e40*/  LD.E.128 R28, desc[UR40][R28.64] ;  /* 0x000000281c1c7980 */ /* 0x000f62000c101d00 */
[C---:B------:R-:W-:Y:S02]  /*21e50*/  IADD3 R65, P4, R2.reuse, 0xd000, RZ ;  /* 0x0000d00002417810 */ /* 0x040fe40007f9e0ff */
[----:B------:R-:W-:Y:S01]  /*21e60*/  IADD3 R69, P3, R2, 0xe000, RZ ;  /* 0x0000e00002457810 */ /* 0x000fe20007f7e0ff */
[----:B------:R-:W5:Y:S01]  /*21e70*/  LD.E.128 R32, desc[UR40][R32.64] ;  /* 0x0000002820207980 */ /* 0x000f62000c101d00 */
[----:B------:R-:W-:-:S02]  /*21e80*/  LOP3.LUT R4, R5, 0x380, RZ, 0xc0, !PT ;  /* 0x0000038005047812 */ /* 0x000fc400078ec0ff */
        /* <DEDUP_REMOVED lines=8> */
[----:B------:R-:W-:-:S02]  /*21f10*/  SHF.R.U64 R7, R7, 0x3, RZ ;  /* 0x0000000307077819 */ /* 0x000fc400000012ff */
        /* <DEDUP_REMOVED lines=19> */
[----:B------:R-:W-:Y:S01]  /*22050*/  UIADD3 UR11, UR11, UR9, URZ ;  /* 0x000000090b0b7290 */ /* 0x000fe2000fffe03f */
[----:B------:R1:W5:Y:S01]  /*22060*/  LD.E.128 R4, desc[UR40][R2.64] ;  /* 0x0000002802047980 */ /* 0x000362000c101d00 */
[----:B------:R-:W-:-:S03]  /*22070*/  USHF.R.S32.HI UR4, URZ, 0x1f, UR8 ;  /* 0x0000001f3f047899 */ /* 0x000fc60008011408 */
[----:B------:R-:W5:Y:S04]  /*22080*/  LD.E.128 R52, desc[UR40][R52.64] ;  /* 0x0000002834347980 */ /* 0x000f68000c101d00 */
[----:B------:R-:W5:Y:S01]  /*22090*/  LD.E.128 R56, desc[UR40][R56.64] ;  /* 0x0000002838387980 */ /* 0x000f62000c101d00 */
[----:B-1----:R-:W1:Y:S01]  /*220a0*/  @P2 LDC R3, c[0x0][0xcec] ;  /* 0x00033b00ff032b82 */ /* 0x002e620000000800 */
[----:B------:R-:W-:Y:S01]  /*220b0*/  IMAD R2, R217, 0x20, R215 ;  /* 0x00000020d9027824 */ /* 0x000fe200078e02d7 */
[----:B------:R-:W-:Y:S01]  /*220c0*/  UIMAD.WIDE.U32 UR10, UR37, UR12, UR10 ;  /* 0x0000000c250a72a5 */ /* 0x000fe2000f8e000a */
[----:B------:R-:W5:Y:S02]  /*220d0*/  LD.E.128 R60, desc[UR40][R60.64] ;  /* 0x000000283c3c7980 */ /* 0x000f64000c101d00 */
[----:B------:R-:W-:Y:S01]  /*220e0*/  VIADD R76, R2, UR39 ;  /* 0x00000027024c7c36 */ /* 0x000fe20008000000 */
[----:B------:R-:W-:Y:S01]  /*220f0*/  UIMAD UR11, UR37, UR13, UR11 ;  /* 0x0000000d250b72a4 */ /* 0x000fe2000f8e020b */
[----:B------:R-:W5:Y:S02]  /*22100*/  LD.E.128 R64, desc[UR40][R64.64] ;  /* 0x0000002840407980 */ /* 0x000f64000c101d00 */
[----:B------:R-:W-:-:S02]  /*22110*/  ULDC.64 UR12, c[0x0][0xbf0] ;  /* 0x0002fc00000c7ab9 */ /* 0x000fc40000000a00 */
[----:B------:R-:W-:Y:S01]  /*22120*/  UIMAD UR4, UR4, UR12, URZ ;  /* 0x0000000c040472a4 */ /* 0x000fe2000f8e023f */
[----:B------:R-:W-:Y:S01]  /*22130*/  IMAD.MOV.U32 R19, RZ, RZ, R76 ;  /* 0x000000ffff137224 */ /* 0x000fe200078e004c */
[----:B------:R-:W5:Y:S02]  /*22140*/  LD.E.128 R68, desc[UR40][R68.64] ;  /* 0x0000002844447980 */ /* 0x000f64000c101d00 */
[----:B------:R-:W-:Y:S02]  /*22150*/  UIMAD UR4, UR8, UR13, UR4 ;  /* 0x0000000d080472a4 */ /* 0x000fe4000f8e0204 */
[----:B------:R-:W-:Y:S01]  /*22160*/  UIMAD.WIDE.U32 UR8, UR8, UR12, UR10 ;  /* 0x0000000c080872a5 */ /* 0x000fe2000f8e000a */
[----:B------:R-:W5:Y:S02]  /*22170*/  LD.E.128 R72, desc[UR40][R72.64] ;  /* 0x0000002848487980 */ /* 0x000f64000c101d00 */
[----:B------:R-:W-:Y:S01]  /*22180*/  ULDC.64 UR10, c[0x0][0xbe0] ;  /* 0x0002f800000a7ab9 */ /* 0x000fe20000000a00 */
[----:B-1----:R-:W-:Y:S01]  /*22190*/  @P2 IMAD.HI.U32 R2, R76, R3, RZ ;  /* 0x000000034c022227 */ /* 0x002fe200078e00ff */
[----:B------:R-:W-:Y:S01]  /*221a0*/  UIADD3 UR4, UR9, UR4, URZ ;  /* 0x0000000409047290 */ /* 0x000fe2000fffe03f */
[----:B------:R-:W-:Y:S01]  /*221b0*/  @!PT LDS RZ, [RZ] ;  /* 0x00000000fffff984 */ /* 0x000fe20000000800 */
[----:B------:R-:W-:Y:S01]  /*221c0*/  @!PT LDS RZ, [RZ] ;  /* 0x00000000fffff984 */ /* 0x000fe20000000800 */
[----:B------:R-:W-:Y:S01]  /*221d0*/  @!PT LDS RZ, [RZ] ;  /* 0x00000000fffff984 */ /* 0x000fe20000000800 */
[----:B------:R-:W-:Y:S01]  /*221e0*/  @!PT LDS RZ, [RZ] ;  /* 0x00000000fffff984 */ /* 0x000fe20000000800 */
[----:B------:R1:W-:Y:S06]  /*221f0*/  MEMBAR.ALL.CTA ;  /* 0x0000000000007992 */ /* 0x0003ec0000008000 */
[----:B-1----:R-:W1:Y:S01]  /*22200*/  FENCE.VIEW.ASYNC.S ;  /* 0x00000000000073c6 */ /* 0x002e620000000000 */
[----:B0-----:R-:W-:-:S04]  /*22210*/  @P2 SHF.R.U32.HI R19, RZ, R21, R2 ;  /* 0x00000015ff132219 */ /* 0x001fc80000011602 */
[--C-:B------:R-:W-:Y:S01]  /*22220*/  SHF.R.S32.HI R18, RZ, 0x1f, R19.reuse ;  /* 0x0000001fff127819 */ /* 0x100fe20000011413 */
[----:B------:R-:W-:Y:S02]  /*22230*/  IMAD.MOV R21, RZ, RZ, -R19 ;  /* 0x000000ffff157224 */ /* 0x000fe400078e0a13 */
[----:B------:R-:W-:Y:S02]  /*22240*/  IMAD.U32 R3, RZ, RZ, UR9 ;  /* 0x00000009ff037e24 */ /* 0x000fe4000f8e00ff */
[----:B------:R-:W-:Y:S02]  /*22250*/  IMAD R18, R18, UR10, RZ ;  /* 0x0000000a12127c24 */ /* 0x000fe4000f8e02ff */
[----:B------:R-:W-:Y:S02]  /*22260*/  IMAD R21, R20, R21, R76 ;  /* 0x0000001514157224 */ /* 0x000fe400078e024c */
[----:B------:R-:W-:Y:S01]  /*22270*/  IMAD.U32 R2, RZ, RZ, UR8 ;  /* 0x00000008ff027e24 */ /* 0x000fe2000f8e00ff */
[----:B------:R-:W-:Y:S01]  /*22280*/  ULDC.64 UR8, c[0x0][0xbd8] ;  /* 0x0002f60000087ab9 */ /* 0x000fe20000000a00 */
[----:B------:R-:W-:-:S02]  /*22290*/  IMAD.U32 R3, RZ, RZ, UR4 ;  /* 0x00000004ff037e24 */ /* 0x000fc4000f8e00ff */
[C---:B------:R-:W-:Y:S01]  /*222a0*/  IMAD R77, R19.reuse, UR11, R18 ;  /* 0x0000000b134d7c24 */ /* 0x040fe2000f8e0212 */
[----:B------:R-:W-:Y:S01]  /*222b0*/  SHF.R.S32.HI R18, RZ, 0x1f, R21 ;  /* 0x0000001fff127819 */ /* 0x000fe20000011415 */
[----:B------:R-:W-:-:S04]  /*222c0*/  IMAD.WIDE.U32 R2, R19, UR10, R2 ;  /* 0x0000000a13027c25 */ /* 0x000fc8000f8e0002 */
[----:B------:R-:W-:Y:S02]  /*222d0*/  IMAD.IADD R3, R3, 0x1, R77 ;  /* 0x0000000103037824 */ /* 0x000fe400078e024d */
[----:B------:R-:W-:Y:S02]  /*222e0*/  IMAD R18, R18, UR8, RZ ;  /* 0x0000000812127c24 */ /* 0x000fe4000f8e02ff */
[----:B------:R-:W-:Y:S02]  /*222f0*/  VIADD R81, R215, UR39 ;  /* 0x00000027d7517c36 */ /* 0x000fe40008000000 */
[C---:B------:R-:W-:Y:S02]  /*22300*/  IMAD R77, R21.reuse, UR9, R18 ;  /* 0x00000009154d7c24 */ /* 0x040fe4000f8e0212 */
[----:B------:R-:W-:Y:S01]  /*22310*/  IMAD.WIDE.U32 R2, R21, UR8, R2 ;  /* 0x0000000815027c25 */ /* 0x000fe2000f8e0002 */
[----:B------:R-:W-:Y:S01]  /*22320*/  ISETP.GE.AND P2, PT, R81, R78, PT ;  /* 0x0000004e5100720c */ /* 0x000fe20003f46270 */
[----:B------:R-:W-:-:S02]  /*22330*/  ULDC.64 UR8, c[0x0][0xb80] ;  /* 0x0002e00000087ab9 */ /* 0x000fc40000000a00 */
[----:B------:R-:W-:Y:S01]  /*22340*/  VIADD R0, R0, 0x32420 ;  /* 0x0003242000007836 */ /* 0x000fe20000000000 */
[C---:B------:R-:W-:Y:S01]  /*22350*/  LEA R79, P3, R2.reuse, UR8, 0x1 ;  /* 0x00000008024f7c11 */ /* 0x040fe2000f8608ff */
[----:B------:R-:W-:Y:S02]  /*22360*/  IMAD.IADD R3, R3, 0x1, R77 ;  /* 0x0000000103037824 */ /* 0x000fe400078e024d */
[----:B------:R-:W-:Y:S01]  /*22370*/  VIADD R19, R81, 0x20 ;  /* 0x0000002051137836 */ /* 0x000fe20000000000 */
[----:B------:R-:W-:Y:S02]  /*22380*/  PRMT R0, RZ, 0x654, R0 ;  /* 0x00000654ff007816 */ /* 0x000fe40000000000 */
[----:B------:R-:W-:Y:S02]  /*22390*/  LEA.HI.X R80, R2, UR9, R3, 0x1, P3 ;  /* 0x0000000902507c11 */ /* 0x000fe400098f0c03 */
[-C--:B------:R-:W-:Y:S01]  /*223a0*/  ISETP.GE.AND P1, PT, R19, R78.reuse, PT ;  /* 0x0000004e1300720c */ /* 0x080fe20003f26270 */
[----:B------:R-:W-:Y:S01]  /*223b0*/  VIADD R19, R81, 0x40 ;  /* 0x0000004051137836 */ /* 0x000fe20000000000 */
[----:B-1----:R0:W-:Y:S01]  /*223c0*/  SYNCS.ARRIVE.TRANS64.RED.A1T0 RZ, [R0+URZ], RZ ;  /* 0x000000ff00ff79a7 */ /* 0x0021e2000810043f */
[----:B------:R1:W2:Y:S01]  /*223d0*/  SHFL.IDX PT, R76, R79, RZ, 0x181f ;  /* 0x00181fff4f4c7589 */ /* 0x0002a200000e0000 */
[----:B------:R-:W-:Y:S02]  /*223e0*/  BSSY B1, `(.L_x_3310) ;  /* 0x0000015000017945 */ /* 0x000fe40003800000 */
[----:B------:R-:W-:Y:S01]  /*223f0*/  ISETP.GE.AND P0, PT, R19, R78, PT ;  /* 0x0000004e1300720c */ /* 0x000fe20003f06270 */
[----:B0-----:R1:W0:Y:S01]  /*22400*/  SHFL.IDX PT, R0, R80, RZ, 0x181f ;  /* 0x00181fff50007589 */ /* 0x00122200000e0000 */
[----:B------:R-:W-:Y:S11]  /*22410*/  @P2 BRA `(.L_x_3311) ;  /* 0x0000000000442947 */ /* 0x000ff60003800000 */
[----:B------:R-:W-:Y:S02]  /*22420*/  ULDC UR4, c[0x0][0xbc8] ;  /* 0x0002f20000047ab9 */ /* 0x000fe40000000800 */
[----:B------:R-:W-:Y:S02]  /*22430*/  ISETP.GE.AND P5, PT, R22, UR4, PT ;  /* 0x0000000416007c0c */ /* 0x000fe4000bfa6270 */
[----:B------:R-:W-:Y:S02]  /*22440*/  ISETP.GE.AND P4, PT, R176, UR4, PT ;  /* 0x00000004b0007c0c */ /* 0x000fe4000bf86270 */
[----:B------:R-:W-:Y:S02]  /*22450*/  ISETP.GE.AND P3, PT, R23, UR4, PT ;  /* 0x0000000417007c0c */ /* 0x000fe4000bf66270 */
[----:B------:R-:W-:-:S07]  /*22460*/  ISETP.GE.AND P2, PT, R177, UR4, PT ;  /* 0x00000004b1007c0c */ /* 0x000fce000bf46270 */
[----:B--2---:R-:W-:-:S04]  /*22470*/  @!P5 LEA R2, P6, R22, R76, 0x1 ;  /* 0x0000004c1602d211 */ /* 0x004fc800078c08ff */
[----:B0-----:R-:W-:Y:S02]  /*22480*/  @!P5 LEA.HI.X R3, R22, R0, R183, 0x1, P6 ;  /* 0x000000001603d211 */ /* 0x001fe400030f0cb7 */
        /* <DEDUP_REMOVED lines=10> */
.L_x_3311:
[----:B------:R-:W-:Y:S05]  /*22530*/  BSYNC B1 ;  /* 0x0000000000017941 */ /* 0x000fea0003800000 */
.L_x_3310:
[----:B0-----:R0:W4:Y:S01]  /*22540*/  SHFL.IDX PT, R0, R80, 0x1, 0x181f ;  /* 0x00381f0050007f89 */ /* 0x00112200000e0000 */
[----:B------:R-:W-:Y:S03]  /*22550*/  BSSY B1, `(.L_x_3312) ;  /* 0x0000014000017945 */ /* 0x000fe60003800000 */
[----:B---3--:R0:W3:Y:S01]  /*22560*/  SHFL.IDX PT, R18, R79, 0x1, 0x181f ;  /* 0x00381f004f127f89 */ /* 0x0080e200000e0000 */
[----:B------:R-:W-:Y:S05]  /*22570*/  @P1 BRA `(.L_x_3313) ;  /* 0x0000000000441947 */ /* 0x000fea0003800000 */
[----:B------:R-:W-:Y:S02]  /*22580*/  ULDC UR4, c[0x0][0xbc8] ;  /* 0x0002f20000047ab9 */ /* 0x000fe40000000800 */
[----:B------:R-:W-:Y:S02]  /*22590*/  ISETP.GE.AND P4, PT, R22, UR4, PT ;  /* 0x0000000416007c0c */ /* 0x000fe4000bf86270 */
[----:B------:R-:W-:Y:S02]  /*225a0*/  ISETP.GE.AND P3, PT, R176, UR4, PT ;  /* 0x00000004b0007c0c */ /* 0x000fe4000bf66270 */
[----:B------:R-:W-:Y:S02]  /*225b0*/  ISETP.GE.AND P2, PT, R23, UR4, PT ;  /* 0x0000000417007c0c */ /* 0x000fe4000bf46270 */
[----:B------:R-:W-:-:S07]  /*225c0*/  ISETP.GE.AND P1, PT, R177, UR4, PT ;  /* 0x00000004b1007c0c */ /* 0x000fce000bf26270 */
[-C--:B---3--:R-:W-:Y:S02]  /*225d0*/  @!P4 LEA R2, P6, R22, R18.reuse, 0x1 ;  /* 0x000000121602c211 */ /* 0x088fe400078c08ff */
[----:B-----5:R-:W-:Y:S02]  /*225e0*/  @!P3 LEA R4, P5, R176, R18, 0x1 ;  /* 0x00000012b004b211 */ /* 0x020fe400078a08ff */
[----:B----4-:R-:W-:Y:S02]  /*225f0*/  @!P4 LEA.HI.X R3, R22, R0, R183, 0x1, P6 ;  /* 0x000000001603c211 */ /* 0x010fe400030f0cb7 */
        /* <DEDUP_REMOVED lines=9> */
.L_x_3313:
[----:B------:R-:W-:Y:S05]  /*22690*/  BSYNC B1 ;  /* 0x0000000000017941 */ /* 0x000fea0003800000 */
.L_x_3312:
[----:B----4-:R4:W0:Y:S01]  /*226a0*/  SHFL.IDX PT, R0, R80, 0x2, 0x181f ;  /* 0x00581f0050007f89 */ /* 0x01082200000e0000 */
[----:B------:R-:W-:Y:S03]  /*226b0*/  BSSY B1, `(.L_x_3314) ;  /* 0x0000014000017945 */ /* 0x000fe60003800000 */
[----:B---3-5:R4:W3:Y:S01]  /*226c0*/  SHFL.IDX PT, R8, R79, 0x2, 0x181f ;  /* 0x00581f004f087f89 */ /* 0x0288e200000e0000 */
[----:B------:R-:W-:Y:S05]  /*226d0*/  @P0 BRA `(.L_x_3315) ;  /* 0x0000000000440947 */ /* 0x000fea0003800000 */
[----:B------:R-:W-:Y:S02]  /*226e0*/  ULDC UR4, c[0x0][0xbc8] ;  /* 0x0002f20000047ab9 */ /* 0x000fe40000000800 */
[----:B------:R-:W-:Y:S02]  /*226f0*/  ISETP.GE.AND P3, PT, R22, UR4, PT ;  /* 0x0000000416007c0c */ /* 0x000fe4000bf66270 */
[----:B------:R-:W-:Y:S02]  /*22700*/  ISETP.GE.AND P2, PT, R176, UR4, PT ;  /* 0x00000004b0007c0c */ /* 0x000fe4000bf46270 */
[----:B------:R-:W-:Y:S02]  /*22710*/  ISETP.GE.AND P1, PT, R23, UR4, PT ;  /* 0x0000000417007c0c */ /* 0x000fe4000bf26270 */
[----:B------:R-:W-:-:S07]  /*22720*/  ISETP.GE.AND P0, PT, R177, UR4, PT ;  /* 0x00000004b1007c0c */ /* 0x000fce000bf06270 */
[-C--:B---3--:R-:W-:Y:S02]  /*22730*/  @!P3 LEA R2, P6, R22, R8.reuse, 0x1 ;  /* 0x000000081602b211 */ /* 0x088fe400078c08ff */
        /* <DEDUP_REMOVED lines=11> */
.L_x_3315:
[----:B------:R-:W-:Y:S05]  /*227f0*/  BSYNC B1 ;  /* 0x0000000000017941 */ /* 0x000fea0003800000 */
.L_x_3314:
[----:B0-----:R-:W-:Y:S01]  /*22800*/  VIADD R3, R81, 0x60 ;  /* 0x0000006051037836 */ /* 0x001fe20000000000 */
[----:B-1--4-:R-:W0:Y:S04]  /*22810*/  SHFL.IDX PT, R80, R80, 0x3, 0x181f ;  /* 0x00781f0050507f89 */ /* 0x012e2800000e0000 */
[----:B------:R-:W-:Y:S01]  /*22820*/  ISETP.GE.AND P0, PT, R3, R78, PT ;  /* 0x0000004e0300720c */ /* 0x000fe20003f06270 */
[----:B------:R-:W1:-:S12]  /*22830*/  SHFL.IDX PT, R79, R79, 0x3, 0x181f ;  /* 0x00781f004f4f7f89 */ /* 0x000e5800000e0000 */
[----:B------:R-:W-:Y:S05]  /*22840*/  @P0 BRA `(.L_x_3316) ;  /* 0x00000028001c0947 */ /* 0x000fea0003800000 */
[----:B------:R-:W-:Y:S02]  /*22850*/  ULDC UR4, c[0x0][0xbc8] ;  /* 0x0002f20000047ab9 */ /* 0x000fe40000000800 */
[----:B------:R-:W-:Y:S02]  /*22860*/  ISETP.GE.AND P3, PT, R22, UR4, PT ;  /* 0x0000000416007c0c */ /* 0x000fe4000bf66270 */
[----:B------:R-:W-:Y:S02]  /*22870*/  ISETP.GE.AND P4, PT, R176, UR4, PT ;  /* 0x00000004b0007c0c */ /* 0x000fe4000bf86270 */
[----:B------:R-:W-:-:S09]  /*22880*/  ISETP.GE.AND P5, PT, R23, UR4, PT ;  /* 0x0000000417007c0c */ /* 0x000fd2000bfa6270 */
[-C--:B-1----:R-:W-:Y:S02]  /*22890*/  @!P3 LEA R2, P0, R22, R79.reuse, 0x1 ;  /* 0x0000004f1602b211 */ /* 0x082fe400078008ff */
[-C--:B------:R-:W-:Y:S02]  /*228a0*/  @!P4 LEA R4, P1, R176, R79.reuse, 0x1 ;  /* 0x0000004fb004c211 */ /* 0x080fe400078208ff */
[C---:B------:R-:W-:Y:S02]  /*228b0*/  @!P5 LEA R6, P2, R23.reuse, R79, 0x1 ;  /* 0x0000004f1706d211 */ /* 0x040fe400078408ff */
        /* <DEDUP_REMOVED lines=12> */
.L_x_3309:
[----:B------:R0:W5:Y:S01]  /*22980*/  LDL R40, [R1+0x4bc] ;  /* 0x0004bc0001287983 */ /* 0x0001620000100800 */
[----:B------:R-:W-:Y:S01]  /*22990*/  ULDC.64 UR12, c[0x0][0xc08] ;  /* 0x00030200000c7ab9 */ /* 0x000fe20000000a00 */
[----:B------:R-:W1:Y:S02]  /*229a0*/  @P2 LDC R2, c[0x0][0xcec] ;  /* 0x00033b00ff022b82 */ /* 0x000e640000000800 */
[----:B------:R0:W5:Y:S04]  /*229b0*/  LDL R39, [R1+0x4b8] ;  /* 0x0004b80001277983 */ /* 0x0001680000100800 */
        /* <DEDUP_REMOVED lines=15> */
[----:B------:R0:W5:Y:S01]  /*22ab0*/  LDL R21, [R1+0x474] ;  /* 0x0004740001157983 */ /* 0x0001620000100800 */
[----:B------:R-:W-:Y:S01]  /*22ac0*/  UIMAD UR9, UR14, UR12, URZ ;  /* 0x0000000c0e0972a4 */ /* 0x000fe2000f8e023f */
[----:B------:R-:W2:Y:S01]  /*22ad0*/  @P2 LDC R3, c[0x0][0xcf0] ;  /* 0x00033c00ff032b82 */ /* 0x000ea20000000800 */
[----:B------:R-:W-:Y:S01]  /*22ae0*/  UIMAD.WIDE.U32 UR10, UR4, UR12, URZ ;  /* 0x0000000c040a72a5 */ /* 0x000fe2000f8e003f */
[----:B-1----:R-:W-:Y:S01]  /*22af0*/  @P2 IMAD.HI.U32 R2, R11, R2, RZ ;  /* 0x000000020b022227 */ /* 0x002fe200078e00ff */
[----:B------:R-:W-:Y:S01]  /*22b00*/  UIMAD UR9, UR4, UR13, UR9 ;  /* 0x0000000d040972a4 */ /* 0x000fe2000f8e0209 */
[----:B------:R-:W-:Y:S01]  /*22b10*/  ISETP.GE.AND P0, PT, R15, R78, PT ;  /* 0x0000004e0f00720c */ /* 0x000fe20003f06270 */
[----:B------:R-:W-:Y:S01]  /*22b20*/  USHF.R.S32.HI UR4, URZ, 0x1f, UR8 ;  /* 0x0000001f3f047899 */ /* 0x000fe20008011408 */
[----:B------:R-:W-:Y:S01]  /*22b30*/  IMAD.MOV.U32 R5, RZ, RZ, R11 ;  /* 0x000000ffff057224 */ /* 0x000fe200078e000b */
[----:B------:R-:W-:Y:S01]  /*22b40*/  UIADD3 UR11, UR11, UR9, URZ ;  /* 0x000000090b0b7290 */ /* 0x000fe2000fffe03f */
[----:B------:R-:W-:Y:S01]  /*22b50*/  BSSY B1, `(.L_x_3317) ;  /* 0x00000c7000017945 */ /* 0x000fe20003800000 */
[----:B------:R-:W-:-:S02]  /*22b60*/  ULDC.64 UR12, c[0x0][0xc38] ;  /* 0x00030e00000c7ab9 */ /* 0x000fc40000000a00 */
[----:B------:R-:W-:-:S04]  /*22b70*/  UIMAD.WIDE.U32 UR10, UR37, UR12, UR10 ;  /* 0x0000000c250a72a5 */ /* 0x000fc8000f8e000a */
[----:B------:R-:W-:-:S03]  /*22b80*/  UIMAD UR11, UR37, UR13, UR11 ;  /* 0x0000000d250b72a4 */ /* 0x000fc6000f8e020b */
[----:B------:R-:W-:Y:S02]  /*22b90*/  ULDC.64 UR12, c[0x0][0xc40] ;  /* 0x00031000000c7ab9 */ /* 0x000fe40000000a00 */
[----:B------:R-:W-:-:S04]  /*22ba0*/  UIMAD UR4, UR4, UR12, URZ ;  /* 0x0000000c040472a4 */ /* 0x000fc8000f8e023f */
[----:B------:R-:W-:Y:S01]  /*22bb0*/  UIMAD UR4, UR8, UR13, UR4 ;  /* 0x0000000d080472a4 */ /* 0x000fe2000f8e0204 */
[----:B--2---:R-:W-:Y:S01]  /*22bc0*/  @P2 SHF.R.U32.HI R5, RZ, R3, R2 ;  /* 0x00000003ff052219 */ /* 0x004fe20000011602 */
[----:B------:R-:W-:-:S03]  /*22bd0*/  UIMAD.WIDE.U32 UR8, UR8, UR12, UR10 ;  /* 0x0000000c080872a5 */ /* 0x000fc6000f8e000a */
[----:B------:R-:W-:Y:S01]  /*22be0*/  ULDC.64 UR10, c[0x0][0xc48] ;  /* 0x00031200000a7ab9 */ /* 0x000fe20000000a00 */
[----:B------:R-:W-:Y:S01]  /*22bf0*/  UIADD3 UR9, UR9, UR4, URZ ;  /* 0x0000000409097290 */ /* 0x000fe2000fffe03f */
[--C-:B------:R-:W-:Y:S01]  /*22c00*/  SHF.R.S32.HI R2, RZ, 0x1f, R5.reuse ;  /* 0x0000001fff027819 */ /* 0x100fe20000011405 */
[----:B------:R-:W-:Y:S02]  /*22c10*/  IMAD.MOV R7, RZ, RZ, -R5 ;  /* 0x000000ffff077224 */ /* 0x000fe400078e0a05 */
[----:B------:R-:W-:Y:S02]  /*22c20*/  UIMAD.WIDE.U32 UR8, UR43, UR10, UR8 ;  /* 0x0000000a2b0872a5 */ /* 0x000fe4000f8e0008 */
[----:B------:R-:W-:Y:S02]  /*22c30*/  IMAD R7, R20, R7, R11 ;  /* 0x0000000714077224 */ /* 0x000fe400078e020b */
[----:B------:R-:W-:Y:S02]  /*22c40*/  UIMAD UR43, UR43, UR11, UR9 ;  /* 0x0000000b2b2b72a4 */ /* 0x000fe4000f8e0209 */
[----:B------:R-:W-:Y:S01]  /*22c50*/  IMAD.U32 R3, RZ, RZ, UR9 ;  /* 0x00000009ff037e24 */ /* 0x000fe2000f8e00ff */
[----:B------:R-:W-:-:S02]  /*22c60*/  ULDC.64 UR10, c[0x0][0xc30] ;  /* 0x00030c00000a7ab9 */ /* 0x000fc40000000a00 */
[----:B------:R-:W-:Y:S02]  /*22c70*/  IMAD R4, R2, UR10, RZ ;  /* 0x0000000a02047c24 */ /* 0x000fe4000f8e02ff */
        /* <DEDUP_REMOVED lines=11> */
[----:B------:R-:W-:Y:S01]  /*22d30*/  VIADD R4, R0, 0x32420 ;  /* 0x0003242000047836 */ /* 0x000fe20000000000 */
[----:B------:R-:W-:Y:S01]  /*22d40*/  LEA R0, P1, R2, UR8, 0x2 ;  /* 0x0000000802007c11 */ /* 0x000fe2000f8210ff */
[----:B------:R-:W-:-:S03]  /*22d50*/  IMAD.IADD R3, R3, 0x1, R5 ;  /* 0x0000000103037824 */ /* 0x000fc600078e0205 */
[----:B------:R-:W-:Y:S01]  /*22d60*/  PRMT R4, RZ, 0x654, R4 ;  /* 0x00000654ff047816 */ /* 0x000fe20000000004 */
[----:B------:R0:W1:Y:S01]  /*22d70*/  SHFL.IDX PT, R8, R0, RZ, 0x1c1f ;  /* 0x001c1fff00087589 */ /* 0x00006200000e0000 */
[----:B------:R-:W-:Y:S02]  /*22d80*/  LEA.HI.X R18, R2, UR9, R3, 0x2, P1 ;  /* 0x0000000902127c11 */ /* 0x000fe400088f1403 */
[----:B------:R0:W-:Y:S03]  /*22d90*/  SYNCS.ARRIVE.TRANS64.RED.A1T0 RZ, [R4+URZ], RZ ;  /* 0x000000ff04ff79a7 */ /* 0x0001e6000810043f */
[----:B------:R0:W2:Y:S01]  /*22da0*/  SHFL.IDX PT, R9, R18, RZ, 0x1c1f ;  /* 0x001c1fff12097589 */ /* 0x0000a200000e0000 */
[----:B------:R-:W-:Y:S05]  /*22db0*/  @P0 BRA `(.L_x_3318) ;  /* 0x0000000800800947 */ /* 0x000fea0003800000 */
[----:B------:R-:W-:Y:S02]  /*22dc0*/  ULDC UR4, c[0x0][0xbc8] ;  /* 0x0002f20000047ab9 */ /* 0x000fe40000000800 */
[----:B------:R-:W-:-:S13]  /*22dd0*/  ISETP.GE.AND P0, PT, R179, UR4, PT ;  /* 0x00000004b3007c0c */ /* 0x000fda000bf06270 */
[----:B------:R-:W3:Y:S01]  /*22de0*/  @!P0 LDL.64 R14, [R1+0x270] ;  /* 0x00027000010e8983 */ /* 0x000ee20000100a00 */
[----:B------:R-:W-:Y:S01]  /*22df0*/  ISETP.GE.AND P1, PT, R212, UR4, PT ;  /* 0x00000004d4007c0c */ /* 0x000fe2000bf26270 */
[----:B-12---:R-:W-:-:S05]  /*22e00*/  @!P0 IMAD.WIDE R2, R179, 0x4, R8 ;  /* 0x00000004b3028825 */ /* 0x006fca00078e0208 */
[----:B---3--:R1:W-:Y:S07]  /*22e10*/  @!P0 ST.E.64 desc[UR40][R2.64], R14 ;  /* 0x0000000e02008985 */ /* 0x0083ee000c101b28 */
[----:B0-----:R-:W2:Y:S01]  /*22e20*/  @!P1 LDL.64 R4, [R1+0x280] ;  /* 0x0002800001049983 */ /* 0x001ea20000100a00 */
[----:B------:R-:W-:Y:S02]  /*22e30*/  ISETP.GE.AND P0, PT, R211, UR4, PT ;  /* 0x00000004d3007c0c */ /* 0x000fe4000bf06270 */
[----:B------:R-:W-:-:S04]  /*22e40*/  @!P1 LEA R10, P2, R212, R8, 0x2 ;  /* 0x00000008d40a9211 */ /* 0x000fc800078410ff */
[----:B-----5:R-:W-:-:S05]  /*22e50*/  @!P1 LEA.HI.X R11, R212, R9, R40, 0x2, P2 ;  /* 0x00000009d40b9211 */ /* 0x020fca00010f1428 */
[----:B--2---:R0:W-:Y:S04]  /*22e60*/  @!P1 ST.E.64 desc[UR40][R10.64], R4 ;  /* 0x000000040a009985 */ /* 0x0041e8000c101b28 */
[----:B------:R-:W2:Y:S01]  /*22e70*/  @!P0 LDL.64 R6, [R1+0x290] ;  /* 0x0002900001068983 */ /* 0x000ea20000100a00 */
[----:B------:R-:W-:Y:S02]  /*22e80*/  ISETP.GE.AND P1, PT, R210, UR4, PT ;  /* 0x00000004d2007c0c */ /* 0x000fe4000bf26270 */
[----:B------:R-:W-:-:S04]  /*22e90*/  @!P0 LEA R12, P2, R211, R8, 0x2 ;  /* 0x00000008d30c8211 */ /* 0x000fc800078410ff */
[----:B------:R-:W-:-:S05]  /*22ea0*/  @!P0 LEA.HI.X R13, R211, R9, R39, 0x2, P2 ;  /* 0x00000009d30d8211 */ /* 0x000fca00010f1427 */
[----:B--2---:R2:W-:Y:S04]  /*22eb0*/  @!P0 ST.E.64 desc[UR40][R12.64], R6 ;  /* 0x000000060c008985 */ /* 0x0045e8000c101b28 */
[----:B-1----:R-:W3:Y:S01]  /*22ec0*/  @!P1 LDL.64 R2, [R1+0x2a0] ;  /* 0x0002a00001029983 */ /* 0x002ee20000100a00 */
[----:B------:R-:W-:Y:S02]  /*22ed0*/  ISETP.GE.AND P0, PT, R209, UR4, PT ;  /* 0x00000004d1007c0c */ /* 0x000fe4000bf06270 */
[----:B------:R-:W-:-:S04]  /*22ee0*/  @!P1 LEA R14, P2, R210, R8, 0x2 ;  /* 0x00000008d20e9211 */ /* 0x000fc800078410ff */
[----:B------:R-:W-:-:S05]  /*22ef0*/  @!P1 LEA.HI.X R15, R210, R9, R38, 0x2, P2 ;  /* 0x00000009d20f9211 */ /* 0x000fca00010f1426 */
[----:B---3--:R1:W-:Y:S04]  /*22f00*/  @!P1 ST.E.64 desc[UR40][R14.64], R2 ;  /* 0x000000020e009985 */ /* 0x0083e8000c101b28 */
[----:B0-----:R-:W3:Y:S01]  /*22f10*/  @!P0 LDL.64 R4, [R1+0x2b0] ;  /* 0x0002b00001048983 */ /* 0x001ee20000100a00 */
[----:B------:R-:W-:Y:S02]  /*22f20*/  ISETP.GE.AND P1, PT, R208, UR4, PT ;  /* 0x00000004d0007c0c */ /* 0x000fe4000bf26270 */
[----:B------:R-:W-:-:S04]  /*22f30*/  @!P0 LEA R10, P2, R209, R8, 0x2 ;  /* 0x00000008d10a8211 */ /* 0x000fc800078410ff */
[----:B------:R-:W-:-:S05]  /*22f40*/  @!P0 LEA.HI.X R11, R209, R9, R37, 0x2, P2 ;  /* 0x00000009d10b8211 */ /* 0x000fca00010f1425 */
[----:B---3--:R0:W-:Y:S04]  /*22f50*/  @!P0 ST.E.64 desc[UR40][R10.64], R4 ;  /* 0x000000040a008985 */ /* 0x0081e8000c101b28 */
[----:B--2---:R-:W2:Y:S01]  /*22f60*/  @!P1 LDL.64 R6, [R1+0x2c0] ;  /* 0x0002c00001069983 */ /* 0x004ea20000100a00 */
        /* <DEDUP_REMOVED lines=124> */
[----:B-1----:R-:W2:Y:S01]  /*23730*/  @!P0 LDL.64 R2, [R1+0x450] ;  /* 0x0004500001028983 */ /* 0x002ea20000100a00 */
[----:B------:R-:W-:Y:S02]  /*23740*/  ISETP.GE.AND P1, PT, R213, UR4, PT ;  /* 0x00000004d5007c0c */ /* 0x000fe4000bf26270 */
[----:B------:R-:W-:-:S04]  /*23750*/  @!P0 LEA R14, P2, R214, R8, 0x2 ;  /* 0x00000008d60e8211 */ /* 0x000fc800078410ff */
[----:B------:R-:W-:-:S05]  /*23760*/  @!P0 LEA.HI.X R15, R214, R9, R219, 0x2, P2 ;  /* 0x00000009d60f8211 */ /* 0x000fca00010f14db */
[----:B--2---:R3:W-:Y:S04]  /*23770*/  @!P0 ST.E.64 desc[UR40][R14.64], R2 ;  /* 0x000000020e008985 */ /* 0x0047e8000c101b28 */
[----:B0-----:R-:W2:Y:S01]  /*23780*/  @!P1 LDL.64 R4, [R1+0x460] ;  /* 0x0004600001049983 */ /* 0x001ea20000100a00 */
[----:B------:R-:W-:-:S04]  /*23790*/  @!P1 LEA R8, P0, R213, R8, 0x2 ;  /* 0x00000008d5089211 */ /* 0x000fc800078010ff */
[----:B------:R-:W-:-:S05]  /*237a0*/  @!P1 LEA.HI.X R9, R213, R9, R218, 0x2, P0 ;  /* 0x00000009d5099211 */ /* 0x000fca00000f14da */
[----:B--2---:R3:W-:Y:S04]  /*237b0*/  @!P1 ST.E.64 desc[UR40][R8.64], R4 ;  /* 0x0000000408009985 */ /* 0x0047e8000c101b28 */
.L_x_3318:
[----:B------:R-:W-:Y:S05]  /*237c0*/  BSYNC B1 ;  /* 0x0000000000017941 */ /* 0x000fea0003800000 */
.L_x_3317:
[----:B------:R-:W-:Y:S01]  /*237d0*/  ISETP.GE.AND P0, PT, R19, R78, PT ;  /* 0x0000004e1300720c */ /* 0x000fe20003f06270 */
[----:B--23--:R4:W2:Y:S04]  /*237e0*/  SHFL.IDX PT, R9, R18, 0x1, 0x1c1f ;  /* 0x003c1f0012097f89 */ /* 0x00c8a800000e0000 */
[----:B-1----:R4:W1:Y:S08]  /*237f0*/  SHFL.IDX PT, R8, R0, 0x1, 0x1c1f ;  /* 0x003c1f0000087f89 */ /* 0x00287000000e0000 */
[----:B----4-:R-:W-:Y:S05]  /*23800*/  @P0 BRA `(.L_x_3316) ;  /* 0x00000018002c0947 */ /* 0x010fea0003800000 */
[----:B0-----:R-:W0:Y:S02]  /*23810*/  LDC R0, c[0x0][0xbc8] ;  /* 0x0002f200ff007b82 */ /* 0x001e240000000800 */
[----:B0-----:R-:W-:-:S13]  /*23820*/  ISETP.GE.AND P0, PT, R179, R0, PT ;  /* 0x00000000b300720c */ /* 0x001fda0003f06270 */
[----:B------:R-:W3:Y:S01]  /*23830*/  @!P0 LDL.64 R14, [R1+0x278] ;  /* 0x00027800010e8983 */ /* 0x000ee20000100a00 */
[-C--:B------:R-:W-:Y:S01]  /*23840*/  ISETP.GE.AND P1, PT, R212, R0.reuse, PT ;  /* 0x00000000d400720c */ /* 0x080fe20003f26270 */
[----:B-12---:R-:W-:Y:S01]  /*23850*/  @!P0 IMAD.WIDE R2, R179, 0x4, R8 ;  /* 0x00000004b3028825 */ /* 0x006fe200078e0208 */
[----:B------:R-:W-:-:S04]  /*23860*/  ISETP.GE.AND P2, PT, R211, R0, PT ;  /* 0x00000000d300720c */ /* 0x000fc80003f46270 */
[----:B---3--:R0:W-:Y:S07]  /*23870*/  @!P0 ST.E.64 desc[UR40][R2.64], R14 ;  /* 0x0000000e02008985 */ /* 0x0081ee000c101b28 */
[----:B------:R-:W2:Y:S01]  /*23880*/  @!P1 LDL.64 R4, [R1+0x288] ;  /* 0x0002880001049983 */ /* 0x000ea20000100a00 */
[----:B------:R-:W-:-:S04]  /*23890*/  @!P1 LEA R10, P0, R212, R8, 0x2 ;  /* 0x00000008d40a9211 */ /* 0x000fc800078010ff */
[----:B-----5:R-:W-:Y:S02]  /*238a0*/  @!P1 LEA.HI.X R11, R212, R9, R40, 0x2, P0 ;  /* 0x00000009d40b9211 */ /* 0x020fe400000f1428 */
[----:B------:R-:W-:-:S03]  /*238b0*/  @!P2 LEA R12, P0, R211, R8, 0x2 ;  /* 0x00000008d30ca211 */ /* 0x000fc600078010ff */
[----:B--2---:R1:W-:Y:S04]  /*238c0*/  @!P1 ST.E.64 desc[UR40][R10.64], R4 ;  /* 0x000000040a009985 */ /* 0x0043e8000c101b28 */
[----:B------:R-:W2:Y:S01]  /*238d0*/  @!P2 LDL.64 R6, [R1+0x298] ;  /* 0x000298000106a983 */ /* 0x000ea20000100a00 */
[----:B------:R-:W-:Y:S02]  /*238e0*/  ISETP.GE.AND P1, PT, R210, R0, PT ;  /* 0x00000000d200720c */ /* 0x000fe40003f26270 */
[----:B------:R-:W-:-:S05]  /*238f0*/  @!P2 LEA.HI.X R13, R211, R9, R39, 0x2, P0 ;  /* 0x00000009d30da211 */ /* 0x000fca00000f1427 */
[----:B--2---:R2:W-:Y:S06]  /*23900*/  @!P2 ST.E.64 desc[UR40][R12.64], R6 ;  /* 0x000000060c00a985 */ /* 0x0045ec000c101b28 */
[----:B0-----:R-:W3:Y:S01]  /*23910*/  @!P1 LDL.64 R2, [R1+0x2a8] ;  /* 0x0002a80001029983 */ /* 0x001ee20000100a00 */
[----:B------:R-:W-:Y:S02]  /*23920*/  ISETP.GE.AND P2, PT, R209, R0, PT ;  /* 0x00000000d100720c */ /* 0x000fe40003f46270 */
[----:B------:R-:W-:-:S04]  /*23930*/  @!P1 LEA R14, P0, R210, R8, 0x2 ;  /* 0x00000008d20e9211 */ /* 0x000fc800078010ff */
[----:B------:R-:W-:-:S05]  /*23940*/  @!P1 LEA.HI.X R15, R210, R9, R38, 0x2, P0 ;  /* 0x00000009d20f9211 */ /* 0x000fca00000f1426 */
[----:B---3--:R0:W-:Y:S04]  /*23950*/  @!P1 ST.E.64 desc[UR40][R14.64], R2 ;  /* 0x000000020e009985 */ /* 0x0081e8000c101b28 */
[----:B-1----:R-:W3:Y:S01]  /*23960*/  @!P2 LDL.64 R4, [R1+0x2b8] ;  /* 0x0002b8000104a983 */ /* 0x002ee20000100a00 */
[----:B------:R-:W-:Y:S02]  /*23970*/  ISETP.GE.AND P1, PT, R208, R0, PT ;  /* 0x00000000d000720c */ /* 0x000fe40003f26270 */
[----:B------:R-:W-:-:S04]  /*23980*/  @!P2 LEA R10, P0, R209, R8, 0x2 ;  /* 0x00000008d10aa211 */ /* 0x000fc800078010ff */
[----:B------:R-:W-:-:S05]  /*23990*/  @!P2 LEA.HI.X R11, R209, R9, R37, 0x2, P0 ;  /* 0x00000009d10ba211 */ /* 0x000fca00000f1425 */
[----:B---3--:R1:W-:Y:S04]  /*239a0*/  @!P2 ST.E.64 desc[UR40][R10.64], R4 ;  /* 0x000000040a00a985 */ /* 0x0083e8000c101b28 */
[----:B--2---:R-:W2:Y:S01]  /*239b0*/  @!P1 LDL.64 R6, [R1+0x2c8] ;  /* 0x0002c80001069983 */ /* 0x004ea20000100a00 */
[----:B------:R-:W-:Y:S02]  /*239c0*/  ISETP.GE.AND P2, PT, R207, R0, PT ;  /* 0x00000000cf00720c */ /* 0x000fe40003f46270 */
[----:B------:R-:W-:-:S04]  /*239d0*/  @!P1 LEA R12, P0, R208, R8, 0x2 ;  /* 0x00000008d00c9211 */ /* 0x000fc800078010ff */
[----:B------:R-:W-:-:S05]  /*239e0*/  @!P1 LEA.HI.X R13, R208, R9, R36, 0x2, P0 ;  /* 0x00000009d00d9211 */ /* 0x000fca00000f1424 */
[----:B--2---:R2:W-:Y:S04]  /*239f0*/  @!P1 ST.E.64 desc[UR40][R12.64], R6 ;  /* 0x000000060c009985 */ /* 0x0045e8000c101b28 */
        /* <DEDUP_REMOVED lines=113> */
[----:B------:R-:W-:-:S07]  /*24110*/  @!P2 LEA.HI.X R11, R185, R9, R221, 0x2, P0 ;  /* 0x00000009b90ba211 */ /* 0x000fce00000f14dd */
[C---:B--2---:R-:W-:Y:S01]  /*24120*/  @!P1 LEA R12, P0, R184.reuse, R8, 0x2 ;  /* 0x00000008b80c9211 */ /* 0x044fe200078010ff */
[----:B---3--:R0:W-:Y:S04]  /*24130*/  @!P2 ST.E.64 desc[UR40][R10.64], R4 ;  /* 0x000000040a00a985 */ /* 0x0081e8000c101b28 */
[----:B------:R-:W2:Y:S01]  /*24140*/  @!P1 LDL.64 R6, [R1+0x448] ;  /* 0x0004480001069983 */ /* 0x000ea20000100a00 */
[----:B------:R-:W-:Y:S01]  /*24150*/  @!P1 LEA.HI.X R13, R184, R9, R220, 0x2, P0 ;  /* 0x00000009b80d9211 */ /* 0x000fe200000f14dc */
[----:B------:R-:W-:Y:S01]  /*24160*/  BSSY B1, `(.L_x_3319) ;  /* 0x0000009000017945 */ /* 0x000fe20003800000 */
[----:B------:R-:W-:-:S03]  /*24170*/  ISETP.GE.AND P0, PT, R214, R0, PT ;  /* 0x00000000d600720c */ /* 0x000fc60003f06270 */
[----:B--2---:R0:W-:Y:S01]  /*24180*/  @!P1 ST.E.64 desc[UR40][R12.64], R6 ;  /* 0x000000060c009985 */ /* 0x0041e2000c101b28 */
[----:B------:R-:W-:-:S09]  /*24190*/  ISETP.GE.AND P1, PT, R213, R0, PT ;  /* 0x00000000d500720c */ /* 0x000fd20003f26270 */
[----:B------:R-:W-:Y:S05]  /*241a0*/  @P0 BRA `(.L_x_3320) ;  /* 0x0000000000100947 */ /* 0x000fea0003800000 */
[----:B0-----:R-:W2:Y:S01]  /*241b0*/  LDL.64 R4, [R1+0x458] ;  /* 0x0004580001047983 */ /* 0x001ea20000100a00 */
[----:B------:R-:W-:-:S04]  /*241c0*/  LEA R2, P0, R214, R8, 0x2 ;  /* 0x00000008d6027211 */ /* 0x000fc800078010ff */
[----:B------:R-:W-:-:S05]  /*241d0*/  LEA.HI.X R3, R214, R9, R219, 0x2, P0 ;  /* 0x00000009d6037211 */ /* 0x000fca00000f14db */
[----:B--2---:R1:W-:Y:S04]  /*241e0*/  ST.E.64 desc[UR40][R2.64], R4 ;  /* 0x0000000402007985 */ /* 0x0043e8000c101b28 */
.L_x_3320:
[----:B------:R-:W-:Y:S05]  /*241f0*/  BSYNC B1 ;  /* 0x0000000000017941 */ /* 0x000fea0003800000 */
.L_x_3319:
[----:B------:R-:W-:Y:S05]  /*24200*/  @P1 BRA `(.L_x_3316) ;  /* 0x0000000c00ac1947 */ /* 0x000fea0003800000 */
[----:B01----:R-:W2:Y:S01]  /*24210*/  LDL.64 R4, [R1+0x468] ;  /* 0x0004680001047983 */ /* 0x003ea20000100a00 */
[----:B------:R-:W-:-:S04]  /*24220*/  LEA R2, P0, R213, R8, 0x2 ;  /* 0x00000008d5027211 */ /* 0x000fc800078010ff */
[----:B------:R-:W-:-:S05]  /*24230*/  LEA.HI.X R3, R213, R9, R218, 0x2, P0 ;  /* 0x00000009d5037211 */ /* 0x000fca00000f14da */
[----:B--2---:R4:W-:Y:S01]  /*24240*/  ST.E.64 desc[UR40][R2.64], R4 ;  /* 0x0000000402007985 */ /* 0x0049e2000c101b28 */
[----:B------:R-:W-:Y:S05]  /*24250*/  BRA `(.L_x_3316) ;  /* 0x0000000c00987947 */ /* 0x000fea0003800000 */
.L_x_3307:
        /* <DEDUP_REMOVED lines=9> */
[----:B------:R-:W-:Y:S01]  /*242f0*/  UISETP.NE.U32.AND UP1, UPT, UR8, URZ, UPT ;  /* 0x0000003f0800728c */ /* 0x000fe2000bf25070 */
[----:B------:R-:W-:Y:S02]  /*24300*/  ULDC UR4, c[0x0][0xb88] ;  /* 0x0002e20000047ab9 */ /* 0x000fe40000000800 */
[----:B------:R-:W2:Y:S01]  /*24310*/  @P1 LDG.E R6, desc[UR40][R2.64] ;  /* 0x0000002802061981 */ /* 0x000ea2000c1e1900 */
[----:B------:R-:W-:Y:S01]  /*24320*/  UISETP.NE.AND.EX UP1, UPT, UR9, URZ, UPT, UP1 ;  /* 0x0000003f0900728c */ /* 0x000fe2000bf25310 */
[----:B------:R-:W-:-:S05]  /*24330*/  IMAD.U32 R0, RZ, RZ, UR4 ;  /* 0x00000004ff007e24 */ /* 0x000fca000f8e00ff */
[----:B------:R-:W-:-:S05]  /*24340*/  PLOP3.LUT P2, PT, PT, PT, UP1, 0x80, 0x0 ;  /* 0x000000000000781c */ /* 0x000fca0003f4f018 */
[----:B------:R-:W-:Y:S02]  /*24350*/  @UP1 ULDC.64 UR8, c[0x0][0xd08] ;  /* 0x0003420000081ab9 */ /* 0x000fe40000000a00 */
[----:B------:R-:W-:-:S06]  /*24360*/  @UP1 UIMAD.WIDE UR8, UR38, 0x4, UR8 ;  /* 0x00000004260818a5 */ /* 0x000fcc000f8e0208 */
[----:B------:R-:W-:Y:S02]  /*24370*/  IMAD.U32 R4, RZ, RZ, UR8 ;  /* 0x00000008ff047e24 */ /* 0x000fe4000f8e00ff */
[----:B------:R-:W-:-:S05]  /*24380*/  IMAD.U32 R5, RZ, RZ, UR9 ;  /* 0x00000009ff057e24 */ /* 0x000fca000f8e00ff */
[----:B------:R0:W5:Y:S01]  /*24390*/  @P2 LDG.E R0, desc[UR40][R4.64] ;  /* 0x0000002804002981 */ /* 0x000162000c1e1900 */
[----:B------:R-:W-:Y:S01]  /*243a0*/  UISETP.NE.AND UP1, UPT, UR44, URZ, UPT ;  /* 0x0000003f2c00728c */ /* 0x000fe2000bf25270 */
[----:B------:R-:W-:Y:S01]  /*243b0*/  ISETP.GT.AND P0, PT, R216, 0x7f, PT ;  /* 0x0000007fd800780c */ /* 0x000fe20003f04270 */
[----:B------:R-:W-:-:S09]  /*243c0*/  UMOV UR4, URZ ;  /* 0x0000003f00047c82 */ /* 0x000fd20008000000 */
[----:B------:R-:W-:Y:S01]  /*243d0*/  @!UP1 ULDC UR44, c[0x0][0xbd4] ;  /* 0x0002f500002c9ab9 */ /* 0x000fe20000000800 */
[----:B--2---:R-:W-:Y:S01]  /*243e0*/  @P1 R2UR UR4, R6 ;  /* 0x00000000060412ca */ /* 0x004fe200000e0000 */
[----:B0-----:R-:W-:-:S14]  /*243f0*/  @P2 BRA `(.L_x_3321) ;  /* 0x0000000000102947 */ /* 0x001fdc0003800000 */
[----:B------:R-:W-:Y:S05]  /*24400*/  @!P1 BRA `(.L_x_3321) ;  /* 0x00000000000c9947 */ /* 0x000fea0003800000 */
[----:B------:R-:W2:Y:S04]  /*24410*/  LDG.E R5, desc[UR40][R2.64] ;  /* 0x0000002802057981 */ /* 0x000ea8000c1e1900 */
[----:B-----5:R-:W2:Y:S02]  /*24420*/  LDG.E R0, desc[UR40][R2.64+0x4] ;  /* 0x0000042802007981 */ /* 0x020ea4000c1e1900 */
[----:B--2---:R-:W-:-:S07]  /*24430*/  IMAD.IADD R0, R0, 0x1, -R5 ;  /* 0x0000000100007824 */ /* 0x004fce00078e0a05 */
.L_x_3321:
[----:B------:R-:W-:Y:S01]  /*24440*/  USHF.R.S32.HI UR21, URZ, 0x1f, UR38 ;  /* 0x0000001f3f157899 */ /* 0x000fe20008011426 */
[----:B------:R-:W-:Y:S01]  /*24450*/  BSSY B1, `(.L_x_3322) ;  /* 0x000003a000017945 */ /* 0x000fe20003800000 */
[----:B------:R-:W-:Y:S02]  /*24460*/  USHF.R.S32.HI UR20, URZ, 0x1f, UR4 ;  /* 0x0000001f3f147899 */ /* 0x000fe40008011404 */
[----:B------:R-:W-:Y:S02]  /*24470*/  USEL UR8, UR38, URZ, !UP0 ;  /* 0x0000003f26087287 */ /* 0x000fe4000c000000 */
[----:B------:R-:W-:Y:S01]  /*24480*/  USEL UR21, UR21, URZ, !UP0 ;  /* 0x0000003f15157287 */ /* 0x000fe2000c000000 */
[----:B------:R-:W-:Y:S11]  /*24490*/  @P0 BRA `(.L_x_3323) ;  /* 0x0000000000d40947 */ /* 0x000ff60003800000 */
[----:B------:R-:W0:Y:S01]  /*244a0*/  S2R R3, SR_TID.X ;  /* 0x0000000000037919 */ /* 0x000e220000002100 */
[----:B------:R-:W1:Y:S01]  /*244b0*/  LDC R9, c[0x0][0xce8] ;  /* 0x00033a00ff097b82 */ /* 0x000e620000000800 */
[----:B------:R-:W-:Y:S02]  /*244c0*/  IMAD.U32 R4, RZ, RZ, UR39 ;  /* 0x00000027ff047e24 */ /* 0x000fe4000f8e00ff */
[----:B-1---5:R-:W-:-:S03]  /*244d0*/  IMAD R2, R0, R9, RZ ;  /* 0x0000000900027224 */ /* 0x022fc600078e02ff */
[----:B0-----:R-:W-:-:S04]  /*244e0*/  IADD3 R4, R4, -0x80, R3 ;  /* 0xffffff8004047810 */ /* 0x001fc80007ffe003 */
[----:B------:R-:W-:-:S13]  /*244f0*/  ISETP.GE.AND P0, PT, R4, R2, PT ;  /* 0x000000020400720c */ /* 0x000fda0003f06270 */
[----:B------:R-:W-:Y:S05]  /*24500*/  @P0 BRA `(.L_x_3323) ;  /* 0x0000000000b80947 */ /* 0x000fea0003800000 */
[----:B------:R-:W-:Y:S01]  /*24510*/  ISETP.NE.AND P0, PT, R9, 0x1, PT ;  /* 0x000000010900780c */ /* 0x000fe20003f05270 */
[----:B------:R-:W-:Y:S01]  /*24520*/  UISETP.GT.AND UP0, UPT, UR44, 0x1, UPT ;  /* 0x000000012c00788c */ /* 0x000fe2000bf04270 */
[----:B------:R-:W-:Y:S01]  /*24530*/  IMAD.MOV.U32 R5, RZ, RZ, R4 ;  /* 0x000000ffff057224 */ /* 0x000fe200078e0004 */
[----:B------:R-:W-:Y:S02]  /*24540*/  UMOV UR18, 0xab8 ;  /* 0x00000ab800127882 */ /* 0x000fe40000000000 */
[----:B------:R-:W-:Y:S02]  /*24550*/  USEL UR18, UR18, 0xa78, UP0 ;  /* 0x00000a7812127887 */ /* 0x000fe40008000000 */
[----:B------:R-:W-:-:S06]  /*24560*/  USEL UR9, UR43, URZ, UP0 ;  /* 0x0000003f2b097287 */ /* 0x000fcc0008000000 */
[----:B------:R-:W0:Y:S04]  /*24570*/  @P0 LDC R3, c[0x0][0xcec] ;  /* 0x00033b00ff030b82 */ /* 0x000e280000000800 */
[----:B------:R-:W-:Y:S01]  /*24580*/  ULDC.64 UR12, c[0x0][UR18+0x220] ;  /* 0x00008800120c7abb */ /* 0x000fe20008000a00 */
[----:B------:R-:W-:Y:S01]  /*24590*/  ULDC.64 UR10, c[0x0][UR18+0x218] ;  /* 0x00008600120a7abb */ /* 0x000fe20008000a00 */
[----:B------:R-:W-:Y:S01]  /*245a0*/  ULDC.64 UR14, c[0x0][UR18+0x228] ;  /* 0x00008a00120e7abb */ /* 0x000fe20008000a00 */
[----:B------:R-:W-:Y:S01]  /*245b0*/  UIMAD UR13, UR13, UR8, URZ ;  /* 0x000000080d0d72a4 */ /* 0x000fe2000f8e023f */
[----:B------:R-:W1:Y:S01]  /*245c0*/  @P0 LDC R7, c[0x0][0xcf0] ;  /* 0x00033c00ff070b82 */ /* 0x000e620000000800 */
[----:B------:R-:W-:Y:S02]  /*245d0*/  UIMAD.WIDE.U32 UR16, UR10, UR37, URZ ;  /* 0x000000250a1072a5 */ /* 0x000fe4000f8e003f */
        /* <DEDUP_REMOVED lines=10> */
[----:B------:R-:W-:Y:S02]  /*24680*/  IMAD.U32 R3, RZ, RZ, UR23 ;  /* 0x00000017ff037e24 */ /* 0x000fe4000f8e00ff */
[----:B------:R-:W-:Y:S01]  /*24690*/  IMAD.U32 R6, RZ, RZ, UR10 ;  /* 0x0000000aff067e24 */ /* 0x000fe2000f8e00ff */
[----:B------:R-:W-:Y:S01]  /*246a0*/  UIADD3.X UR9, UR9, UR19, UR20, UP1, UP2 ;  /* 0x0000001309097290 */ /* 0x000fe20008fe4414 */
[----:B-1----:R-:W-:Y:S01]  /*246b0*/  @P0 SHF.R.U32.HI R5, RZ, R7, R2 ;  /* 0x00000007ff050219 */ /* 0x002fe20000011602 */
[----:B------:R-:W-:Y:S01]  /*246c0*/  IMAD.U32 R2, RZ, RZ, UR22 ;  /* 0x00000016ff027e24 */ /* 0x000fe2000f8e00ff */
[----:B------:R-:W-:Y:S01]  /*246d0*/  ULDC.64 UR10, c[0x0][UR18+0x210] ;  /* 0x00008400120a7abb */ /* 0x000fe20008000a00 */
[----:B------:R-:W-:Y:S01]  /*246e0*/  ULDC.64 UR12, c[0x0][0xca8] ;  /* 0x00032a00000c7ab9 */ /* 0x000fe20000000a00 */
[----:B------:R-:W-:Y:S01]  /*246f0*/  @!UP0 ULDC UR12, c[0x0][0xc50] ;  /* 0x00031400000c8ab9 */ /* 0x000fe20000000800 */
[--C-:B------:R-:W-:Y:S01]  /*24700*/  IMAD.MOV R7, RZ, RZ, -R5.reuse ;  /* 0x000000ffff077224 */ /* 0x100fe200078e0a05 */
[----:B------:R-:W-:Y:S01]  /*24710*/  IADD3 R2, P0, P1, R5, UR16, R2 ;  /* 0x0000001005027c10 */ /* 0x000fe2000f91e002 */
[----:B------:R-:W-:Y:S01]  /*24720*/  @!UP0 ULDC UR13, c[0x0][0xc54] ;  /* 0x00031500000d8ab9 */ /* 0x000fe20000000800 */
[----:B------:R-:W-:Y:S01]  /*24730*/  SHF.R.S32.HI R5, RZ, 0x1f, R5 ;  /* 0x0000001fff057819 */ /* 0x000fe20000011405 */
[----:B------:R-:W-:-:S03]  /*24740*/  IMAD R7, R9, R7, R4 ;  /* 0x0000000709077224 */ /* 0x000fc600078e0204 */
[----:B------:R-:W-:Y:S01]  /*24750*/  IADD3.X R3, R5, UR9, R6, P0, P1 ;  /* 0x0000000905037c10 */ /* 0x000fe200087e2406 */
[C---:B------:R-:W-:Y:S01]  /*24760*/  IMAD R9, R7.reuse, UR11, RZ ;  /* 0x0000000b07097c24 */ /* 0x040fe2000f8e02ff */
[----:B------:R-:W-:Y:S01]  /*24770*/  SHF.R.S32.HI R4, RZ, 0x1f, R7 ;  /* 0x0000001fff047819 */ /* 0x000fe20000011407 */
[----:B------:R-:W-:-:S04]  /*24780*/  IMAD.WIDE.U32 R2, R7, UR10, R2 ;  /* 0x0000000a07027c25 */ /* 0x000fc8000f8e0002 */
[----:B------:R-:W-:Y:S01]  /*24790*/  IMAD R9, R4, UR10, R9 ;  /* 0x0000000a04097c24 */ /* 0x000fe2000f8e0209 */
[----:B------:R-:W-:-:S03]  /*247a0*/  LEA R4, P0, R2, UR12, 0x2 ;  /* 0x0000000c02047c11 */ /* 0x000fc6000f8010ff */
[----:B------:R-:W-:-:S05]  /*247b0*/  IMAD.IADD R3, R3, 0x1, R9 ;  /* 0x0000000103037824 */ /* 0x000fca00078e0209 */
[----:B------:R-:W-:Y:S01]  /*247c0*/  LEA.HI.X R5, R2, UR13, R3, 0x2, P0 ;  /* 0x0000000d02057c11 */ /* 0x000fe200080f1403 */
[----:B------:R-:W-:-:S05]  /*247d0*/  IMAD.MOV.U32 R3, RZ, RZ, -0x800000 ;  /* 0xff800000ff037424 */ /* 0x000fca00078e00ff */
[----:B------:R0:W-:Y:S02]  /*247e0*/  STG.E desc[UR40][R4.64], R3 ;  /* 0x0000000304007986 */ /* 0x0001e4000c101928 */
.L_x_3323:
[----:B------:R-:W-:Y:S05]  /*247f0*/  BSYNC B1 ;  /* 0x0000000000017941 */ /* 0x000fea0003800000 */
.L_x_3322:
[----:B------:R-:W-:-:S06]  /*24800*/  UISETP.GT.AND UP0, UPT, UR44, 0x1, UPT ;  /* 0x000000012c00788c */ /* 0x000fcc000bf04270 */
[----:B------:R-:W-:-:S13]  /*24810*/  PLOP3.LUT P0, PT, PT, PT, UP0, 0x80, 0x0 ;  /* 0x000000000000781c */ /* 0x000fda0003f0f008 */
[----:B------:R-:W-:Y:S05]  /*24820*/  @P0 BRA `(.L_x_3316) ;  /* 0x0000000800240947 */ /* 0x000fea0003800000 */
[----:B------:R-:W1:Y:S01]  /*24830*/  LDC R11, c[0x0][0xce8] ;  /* 0x00033a00ff0b7b82 */ /* 0x000e620000000800 */
[----:B------:R-:W-:Y:S01]  /*24840*/  ULDC.64 UR12, c[0x0][0xba0] ;  /* 0x0002e800000c7ab9 */ /* 0x000fe20000000a00 */
[----:B------:R-:W-:Y:S01]  /*24850*/  IMAD R2, R217, 0x20, R215 ;  /* 0x00000020d9027824 */ /* 0x000fe200078e02d7 */
[----:B------:R-:W-:Y:S01]  /*24860*/  UIMAD UR9, UR20, UR12, URZ ;  /* 0x0000000c140972a4 */ /* 0x000fe2000f8e023f */
[----:B------:R-:W-:Y:S01]  /*24870*/  BSSY B1, `(.L_x_3324) ;  /* 0x0000042000017945 */ /* 0x000fe20003800000 */
[----:B------:R-:W-:Y:S01]  /*24880*/  UIMAD.WIDE.U32 UR10, UR4, UR12, URZ ;  /* 0x0000000c040a72a5 */ /* 0x000fe2000f8e003f */
[----:B------:R-:W-:Y:S01]  /*24890*/  VIADD R6, R2, UR39 ;  /* 0x0000002702067c36 */ /* 0x000fe20008000000 */
[----:B------:R-:W-:-:S03]  /*248a0*/  UIMAD UR9, UR4, UR13, UR9 ;  /* 0x0000000d040972a4 */ /* 0x000fc6000f8e0209 */
[----:B------:R-:W-:Y:S01]  /*248b0*/  ULDC.64 UR12, c[0x0][0xbe8] ;  /* 0x0002fa00000c7ab9 */ /* 0x000fe20000000a00 */
[----:B------:R-:W-:Y:S01]  /*248c0*/  UIADD3 UR11, UR11, UR9, URZ ;  /* 0x000000090b0b7290 */ /* 0x000fe2000fffe03f */
[----:B0-----:R-:W-:-:S03]  /*248d0*/  IMAD.MOV.U32 R5, RZ, RZ, R6 ;  /* 0x000000ffff057224 */ /* 0x001fc600078e0006 */
[----:B------:R-:W-:-:S04]  /*248e0*/  UIMAD.WIDE.U32 UR10, UR37, UR12, UR10 ;  /* 0x0000000c250a72a5 */ /* 0x000fc8000f8e000a */
[----:B------:R-:W-:-:S03]  /*248f0*/  UIMAD UR11, UR37, UR13, UR11 ;  /* 0x0000000d250b72a4 */ /* 0x000fc6000f8e020b */
[----:B------:R-:W-:Y:S01]  /*24900*/  ULDC.64 UR12, c[0x0][0xbf0] ;  /* 0x0002fc00000c7ab9 */ /* 0x000fe20000000a00 */
[----:B-1----:R-:W-:Y:S01]  /*24910*/  ISETP.NE.AND P0, PT, R11, 0x1, PT ;  /* 0x000000010b00780c */ /* 0x002fe20003f05270 */
[----:B------:R-:W-:-:S04]  /*24920*/  UIMAD UR4, UR21, UR12, URZ ;  /* 0x0000000c150472a4 */ /* 0x000fc8000f8e023f */
[----:B------:R-:W-:Y:S02]  /*24930*/  UIMAD UR4, UR8, UR13, UR4 ;  /* 0x0000000d080472a4 */ /* 0x000fe4000f8e0204 */
[----:B------:R-:W-:-:S03]  /*24940*/  UIMAD.WIDE.U32 UR8, UR8, UR12, UR10 ;  /* 0x0000000c080872a5 */ /* 0x000fc6000f8e000a */
[----:B------:R-:W-:Y:S01]  /*24950*/  ULDC.64 UR10, c[0x0][0xbe0] ;  /* 0x0002f800000a7ab9 */ /* 0x000fe20000000a00 */
[----:B------:R-:W-:Y:S02]  /*24960*/  UIADD3 UR4, UR9, UR4, URZ ;  /* 0x0000000409047290 */ /* 0x000fe4000fffe03f */
[----:B------:R-:W0:Y:S08]  /*24970*/  @P0 LDC R3, c[0x0][0xcec] ;  /* 0x00033b00ff030b82 */ /* 0x000e300000000800 */
[----:B------:R-:W1:Y:S01]  /*24980*/  @P0 LDC R7, c[0x0][0xcf0] ;  /* 0x00033c00ff070b82 */ /* 0x000e620000000800 */
[----:B0-----:R-:W-:-:S04]  /*24990*/  @P0 IMAD.HI.U32 R2, R6, R3, RZ ;  /* 0x0000000306020227 */ /* 0x001fc800078e00ff */
[----:B------:R-:W-:Y:S02]  /*249a0*/  IMAD.U32 R3, RZ, RZ, UR9 ;  /* 0x00000009ff037e24 */ /* 0x000fe4000f8e00ff */
[----:B------:R-:W-:Y:S01]  /*249b0*/  IMAD.U32 R3, RZ, RZ, UR4 ;  /* 0x00000004ff037e24 */ /* 0x000fe2000f8e00ff */
[----:B-1----:R-:W-:-:S04]  /*249c0*/  @P0 SHF.R.U32.HI R5, RZ, R7, R2 ;  /* 0x00000007ff050219 */ /* 0x002fc80000011602 */
[--C-:B------:R-:W-:Y:S01]  /*249d0*/  SHF.R.S32.HI R2, RZ, 0x1f, R5.reuse ;  /* 0x0000001fff027819 */ /* 0x100fe20000011405 */
[----:B------:R-:W-:-:S04]  /*249e0*/  IMAD.MOV R7, RZ, RZ, -R5 ;  /* 0x000000ffff077224 */ /* 0x000fc800078e0a05 */
[----:B------:R-:W-:Y:S02]  /*249f0*/  IMAD R4, R2, UR10, RZ ;  /* 0x0000000a02047c24 */ /* 0x000fe4000f8e02ff */
[----:B------:R-:W-:Y:S02]  /*24a00*/  IMAD R7, R11, R7, R6 ;  /* 0x000000070b077224 */ /* 0x000fe400078e0206 */
[----:B------:R-:W-:Y:S01]  /*24a10*/  IMAD.U32 R2, RZ, RZ, UR8 ;  /* 0x00000008ff027e24 */ /* 0x000fe2000f8e00ff */
[----:B------:R-:W-:Y:S01]  /*24a20*/  ULDC.64 UR8, c[0x0][0xbd8] ;  /* 0x0002f60000087ab9 */ /* 0x000fe20000000a00 */
[C---:B------:R-:W-:Y:S01]  /*24a30*/  IMAD R9, R5.reuse, UR11, R4 ;  /* 0x0000000b05097c24 */ /* 0x040fe2000f8e0204 */
[----:B------:R-:W-:Y:S01]  /*24a40*/  SHF.R.S32.HI R4, RZ, 0x1f, R7 ;  /* 0x0000001fff047819 */ /* 0x000fe20000011407 */
[----:B------:R-:W-:-:S04]  /*24a50*/  IMAD.WIDE.U32 R2, R5, UR10, R2 ;  /* 0x0000000a05027c25 */ /* 0x000fc8000f8e0002 */
[----:B------:R-:W-:Y:S02]  /*24a60*/  IMAD.IADD R3, R3, 0x1, R9 ;  /* 0x0000000103037824 */ /* 0x000fe400078e0209 */
[----:B------:R-:W-:Y:S02]  /*24a70*/  IMAD R4, R4, UR8, RZ ;  /* 0x0000000804047c24 */ /* 0x000fe4000f8e02ff */
[----:B------:R-:W-:Y:S02]  /*24a80*/  VIADD R6, R215, UR39 ;  /* 0x00000027d7067c36 */ /* 0x000fe40008000000 */
[----:B-----5:R-:W-:Y:S02]  /*24a90*/  IMAD R11, R0, R11, RZ ;  /* 0x0000000b000b7224 */ /* 0x020fe400078e02ff */
[C---:B------:R-:W-:Y:S02]  /*24aa0*/  IMAD R5, R7.reuse, UR9, R4 ;  /* 0x0000000907057c24 */ /* 0x040fe4000f8e0204 */
[----:B------:R-:W-:Y:S01]  /*24ab0*/  IMAD.WIDE.U32 R2, R7, UR8, R2 ;  /* 0x0000000807027c25 */ /* 0x000fe2000f8e0002 */
[----:B------:R-:W-:Y:S01]  /*24ac0*/  ISETP.GE.AND P2, PT, R6, R11, PT ;  /* 0x0000000b0600720c */ /* 0x000fe20003f46270 */
[----:B------:R-:W-:-:S02]  /*24ad0*/  ULDC.64 UR8, c[0x0][0xb80] ;  /* 0x0002e00000087ab9 */ /* 0x000fc40000000a00 */
[----:B------:R-:W-:Y:S01]  /*24ae0*/  VIADD R0, R6, 0x20 ;  /* 0x0000002006007836 */ /* 0x000fe20000000000 */
[----:B------:R-:W-:Y:S01]  /*24af0*/  LEA R4, P3, R2, UR8, 0x1 ;  /* 0x0000000802047c11 */ /* 0x000fe2000f8608ff */
[----:B------:R-:W-:-:S03]  /*24b00*/  IMAD.IADD R3, R3, 0x1, R5 ;  /* 0x0000000103037824 */ /* 0x000fc600078e0205 */
[-C--:B------:R-:W-:Y:S01]  /*24b10*/  ISETP.GE.AND P1, PT, R0, R11.reuse, PT ;  /* 0x0000000b0000720c */ /* 0x080fe20003f26270 */
[----:B------:R-:W-:Y:S01]  /*24b20*/  VIADD R0, R6, 0x40 ;  /* 0x0000004006007836 */ /* 0x000fe20000000000 */
[----:B------:R-:W-:Y:S02]  /*24b30*/  LEA.HI.X R5, R2, UR9, R3, 0x1, P3 ;  /* 0x0000000902057c11 */ /* 0x000fe400098f0c03 */
[----:B------:R0:W1:Y:S02]  /*24b40*/  SHFL.IDX PT, R2, R4, RZ, 0x181f ;  /* 0x00181fff04027589 */ /* 0x00006400000e0000 */
[----:B------:R-:W-:Y:S02]  /*24b50*/  ISETP.GE.AND P0, PT, R0, R11, PT ;  /* 0x0000000b0000720c */ /* 0x000fe40003f06270 */
[----:B------:R0:W2:Y:S01]  /*24b60*/  SHFL.IDX PT, R0, R5, RZ, 0x181f ;  /* 0x00181fff05007589 */ /* 0x0000a200000e0000 */
[----:B------:R-:W-:Y:S10]  /*24b70*/  @P2 BRA `(.L_x_3325) ;  /* 0x0000000000442947 */ /* 0x000ff40003800000 */
        /* <DEDUP_REMOVED lines=17> */
.L_x_3325:
[----:B------:R-:W-:Y:S05]  /*24c90*/  BSYNC B1 ;  /* 0x0000000000017941 */ /* 0x000fea0003800000 */
.L_x_3324:
        /* <DEDUP_REMOVED lines=21> */
.L_x_3327:
[----:B------:R-:W-:Y:S05]  /*24df0*/  BSYNC B1 ;  /* 0x0000000000017941 */ /* 0x000fea0003800000 */
.L_x_3326:
        /* <DEDUP_REMOVED lines=21> */
.L_x_3329:
[----:B------:R-:W-:Y:S05]  /*24f50*/  BSYNC B1 ;  /* 0x0000000000017941 */ /* 0x000fea0003800000 */
.L_x_3328:
[----:B0-----:R-:W-:Y:S01]  /*24f60*/  VIADD R0, R6, 0x60 ;  /* 0x0000006006007836 */ /* 0x001fe20000000000 */
[----:B--2-4-:R-:W2:Y:S04]  /*24f70*/  SHFL.IDX PT, R5, R5, 0x3, 0x181f ;  /* 0x00781f0005057f89 */ /* 0x014ea800000e0000 */
[----:B------:R-:W-:Y:S01]  /*24f80*/  ISETP.GE.AND P0, PT, R0, R11, PT ;  /* 0x0000000b0000720c */ /* 0x000fe20003f06270 */
[----:B-1-3--:R1:W3:-:S12]  /*24f90*/  SHFL.IDX PT, R2, R4, 0x3, 0x181f ;  /* 0x00781f0004027f89 */ /* 0x00a2d800000e0000 */
[----:B-1----:R-:W-:Y:S05]  /*24fa0*/  @P0 BRA `(.L_x_3316) ;  /* 0x0000000000440947 */ /* 0x002fea0003800000 */
[----:B------:R-:W-:Y:S02]  /*24fb0*/  ULDC UR4, c[0x0][0xbc8] ;  /* 0x0002f20000047ab9 */ /* 0x000fe40000000800 */
[----:B------:R-:W-:Y:S02]  /*24fc0*/  ISETP.GE.AND P3, PT, R22, UR4, PT ;  /* 0x0000000416007c0c */ /* 0x000fe4000bf66270 */
[----:B------:R-:W-:Y:S02]  /*24fd0*/  ISETP.GE.AND P2, PT, R176, UR4, PT ;  /* 0x00000004b0007c0c */ /* 0x000fe4000bf46270 */
[----:B------:R-:W-:Y:S02]  /*24fe0*/  ISETP.GE.AND P1, PT, R23, UR4, PT ;  /* 0x0000000417007c0c */ /* 0x000fe4000bf26270 */
[----:B------:R-:W-:-:S07]  /*24ff0*/  ISETP.GE.AND P0, PT, R177, UR4, PT ;  /* 0x00000004b1007c0c */ /* 0x000fce000bf06270 */
[-C--:B---3--:R-:W-:Y:S02]  /*25000*/  @!P3 LEA R6, P6, R22, R2.reuse, 0x1 ;  /* 0x000000021606b211 */ /* 0x088fe400078c08ff */
[-C--:B------:R-:W-:Y:S02]  /*25010*/  @!P2 LEA R8, P5, R176, R2.reuse, 0x1 ;  /* 0x00000002b008a211 */ /* 0x080fe400078a08ff */
[-C--:B------:R-:W-:Y:S02]  /*25020*/  @!P1 LEA R10, P4, R23, R2.reuse, 0x1 ;  /* 0x00000002170a9211 */ /* 0x080fe400078808ff */
[-C--:B--2---:R-:W-:Y:S02]  /*25030*/  @!P3 LEA.HI.X R7, R22, R5.reuse, R183, 0x1, P6 ;  /* 0x000000051607b211 */ /* 0x084fe400030f0cb7 */
        /* <DEDUP_REMOVED lines=8> */
.L_x_3316:
[----:B------:R-:W-:Y:S05]  /*250c0*/  BSYNC B0 ;  /* 0x0000000000007941 */ /* 0x000fea0003800000 */
.L_x_3306:
[----:B------:R-:W-:Y:S02]  /*250d0*/  ULDC UR4, c[0x0][0xd3c] ;  /* 0x00034f0000047ab9 */ /* 0x000fe40000000800 */
[----:B------:R-:W-:-:S06]  /*250e0*/  UISETP.GE.AND UP0, UPT, UR6, UR4, UPT ;  /* 0x000000040600728c */ /* 0x000fcc000bf06270 */
[----:B------:R-:W-:-:S13]  /*250f0*/  PLOP3.LUT P0, PT, PT, PT, UP0, 0x80, 0x0 ;  /* 0x000000000000781c */ /* 0x000fda0003f0f008 */
[----:B------:R-:W-:Y:S05]  /*25100*/  @!P0 BRA `(.L_x_3330) ;  /* 0xfffffdc000d88947 */ /* 0x000fea000383ffff */
[----:B------:R-:W-:Y:S05]  /*25110*/  EXIT ;  /* 0x000000000000794d */ /* 0x000fea0003800000 */
.L_x_3205:
        /* <DEDUP_REMOVED lines=16> */
[----:B-1----:R3:W-:Y:S01]  /*25220*/  STL.128 [R1+0x470], R4 ;  /* 0x0004700401007387 */ /* 0x0027e20000100c00 */
[----:B------:R-:W-:Y:S06]  /*25230*/  BAR.ARV 0x4, 0x180 ;  /* 0x0106000000007b1d */ /* 0x000fec0000002000 */
[----:B------:R-:W-:Y:S05]  /*25240*/  BRA `(.L_x_3332) ;  /* 0x0000000c00b47947 */ /* 0x000fea0003800000 */
.L_x_3331:
[----:B------:R-:W1:Y:S01]  /*25250*/  S2R R0, SR_TID.X ;  /* 0x0000000000007919 */ /* 0x000e620000002100 */
[----:B------:R-:W-:Y:S01]  /*25260*/  ULDC UR4, c[0x0][0xd3c] ;  /* 0x00034f0000047ab9 */ /* 0x000fe20000000800 */
        /* <DEDUP_REMOVED lines=9> */
[----:B-1----:R-:W-:-:S04]  /*25300*/  @!P1 IMAD.WIDE.U32 R2, R0, 0x4, R4 ;  /* 0x0000000400029825 */ /* 0x002fc800078e0004 */
[----:B------:R-:W-:-:S06]  /*25310*/  IMAD.MOV.U32 R5, RZ, RZ, RZ ;  /* 0x000000ffff057224 */ /* 0x000fcc00078e00ff */
        /* <DEDUP_REMOVED lines=31> */
.L_x_3335:
        /* <DEDUP_REMOVED lines=39> */
.L_x_3333:
        /* <DEDUP_REMOVED lines=10> */
[----:B------:R-:W-:-:S06]  /*25820*/  VIADD R8, R10, 0xffffffff ;  /* 0xffffffff0a087836 */ /* 0x000fcc0000000000 */
[----:B------:R3:W4:Y:S02]  /*25830*/  SHFL.IDX PT, R8, R3, R8, 0x1f ;  /* 0x00001f0803087589 */ /* 0x00072400000e0000 */
.L_x_3336:
[----:B----4-:R-:W-:Y:S01]  /*25840*/  IMAD R2, R8, UR5, R9 ;  /* 0x0000000508027c24 */ /* 0x010fe2000f8e0209 */
[----:B-1----:R-:W-:Y:S01]  /*25850*/  ISETP.NE.AND P0, PT, R7, 0x1, PT ;  /* 0x000000010700780c */ /* 0x002fe20003f05270 */
[----:B------:R-:W-:-:S03]  /*25860*/  VIADD R12, R10, UR4 ;  /* 0x000000040a0c7c36 */ /* 0x000fc60008000000 */
[----:B------:R1:W-:Y:S01]  /*25870*/  STL [R1+0x470], R2 ;  /* 0x0004700201007387 */ /* 0x0003e20000100800 */
[----:B0-----:R-:W-:-:S03]  /*25880*/  IADD3 R5, -R2, UR6, RZ ;  /* 0x0000000602057c10 */ /* 0x001fc6000fffe1ff */
[----:B------:R1:W-:Y:S05]  /*25890*/  STL [R1+0x47c], R12 ;  /* 0x00047c0c01007387 */ /* 0x0003ea0000100800 */
[----:B------:R-:W-:Y:S05]  /*258a0*/  @!P0 BRA `(.L_x_3337) ;  /* 0x0000000000e08947 */ /* 0x000fea0003800000 */
[-C--:B--2---:R-:W-:Y:S02]  /*258b0*/  IABS R6, R4.reuse ;  /* 0x0000000400067213 */ /* 0x084fe40000000000 */
[----:B------:R-:W-:Y:S02]  /*258c0*/  IABS R8, R7 ;  /* 0x0000000700087213 */ /* 0x000fe40000000000 */
[----:B------:R-:W0:Y:S08]  /*258d0*/  I2F.RP R9, R6 ;  /* 0x0000000600097306 */ /* 0x000e300000209400 */
[----:B------:R-:W2:Y:S08]  /*258e0*/  I2F.RP R10, R8 ;  /* 0x00000008000a7306 */ /* 0x000eb00000209400 */
[----:B0-----:R-:W1:Y:S08]  /*258f0*/  MUFU.RCP R9, R9 ;  /* 0x0000000900097308 */ /* 0x001e700000001000 */
[----:B--2---:R-:W-:Y:S01]  /*25900*/  MUFU.RCP R10, R10 ;  /* 0x0000000a000a7308 */ /* 0x004fe20000001000 */
[----:B-1----:R-:W-:Y:S01]  /*25910*/  VIADD R2, R9, 0xffffffe ;  /* 0x0ffffffe09027836 */ /* 0x002fe20000000000 */
[----:B------:R-:W-:-:S06]  /*25920*/  IABS R9, R4 ;  /* 0x0000000400097213 */ /* 0x000fcc0000000000 */
[----:B---3--:R0:W1:Y:S02]  /*25930*/  F2I.FTZ.U32.TRUNC.NTZ R3, R2 ;  /* 0x0000000200037305 */ /* 0x008064000021f000 */
        /* <DEDUP_REMOVED lines=8> */
[----:B------:R-:W-:Y:S02]  /*259c0*/  VIADD R3, R10, 0xffffffe ;  /* 0x0ffffffe0a037836 */ /* 0x000fe40000000000 */
[----:B------:R-:W-:Y:S01]  /*259d0*/  IMAD.MOV.U32 R2, RZ, RZ, RZ ;  /* 0x000000ffff027224 */ /* 0x000fe200078e00ff */
[----:B------:R-:W-:-:S03]  /*259e0*/  ISETP.GT.U32.AND P1, PT, R6, R11, PT ;  /* 0x0000000b0600720c */ /* 0x000fc60003f24070 */
[----:B------:R-:W0:Y:S10]  /*259f0*/  F2I.FTZ.U32.TRUNC.NTZ R3, R3 ;  /* 0x0000000300037305 */ /* 0x000e34000021f000 */
[----:B------:R-:W-:-:S02]  /*25a00*/  @!P1 IMAD.IADD R11, R11, 0x1, -R6 ;  /* 0x000000010b0b9824 */ /* 0x000fc400078e0a06 */
[----:B------:R-:W-:Y:S01]  /*25a10*/  @!P1 VIADD R9, R9, 0x1 ;  /* 0x0000000109099836 */ /* 0x000fe20000000000 */
[----:B------:R-:W-:Y:S02]  /*25a20*/  ISETP.NE.AND P1, PT, R4, RZ, PT ;  /* 0x000000ff0400720c */ /* 0x000fe40003f25270 */
[----:B------:R-:W-:Y:S01]  /*25a30*/  ISETP.GE.U32.AND P0, PT, R11, R6, PT ;  /* 0x000000060b00720c */ /* 0x000fe20003f06070 */
[----:B0-----:R-:W-:-:S04]  /*25a40*/  IMAD.MOV R11, RZ, RZ, -R3 ;  /* 0x000000ffff0b7224 */ /* 0x001fc800078e0a03 */
[----:B------:R-:W-:-:S04]  /*25a50*/  IMAD R11, R11, R8, RZ ;  /* 0x000000080b0b7224 */ /* 0x000fc800078e02ff */
[----:B------:R-:W-:Y:S01]  /*25a60*/  IMAD.HI.U32 R6, R3, R11, R2 ;  /* 0x0000000b03067227 */ /* 0x000fe200078e0002 */
[----:B------:R-:W-:-:S03]  /*25a70*/  LOP3.LUT R2, R5, R4, RZ, 0x3c, !PT ;  /* 0x0000000405027212 */ /* 0x000fc600078e3cff */
[----:B------:R-:W-:Y:S01]  /*25a80*/  @P0 VIADD R9, R9, 0x1 ;  /* 0x0000000109090836 */ /* 0x000fe20000000000 */
[----:B------:R-:W-:Y:S02]  /*25a90*/  ISETP.GE.AND P2, PT, R2, RZ, PT ;  /* 0x000000ff0200720c */ /* 0x000fe40003f46270 */
[----:B------:R-:W-:-:S05]  /*25aa0*/  IABS R2, R7 ;  /* 0x0000000700027213 */ /* 0x000fca0000000000 */
[----:B------:R-:W-:-:S06]  /*25ab0*/  IMAD.MOV R2, RZ, RZ, -R2 ;  /* 0x000000ffff027224 */ /* 0x000fcc00078e0a02 */
[----:B------:R-:W-:Y:S01]  /*25ac0*/  @!P2 IMAD.MOV R9, RZ, RZ, -R9 ;  /* 0x000000ffff09a224 */ /* 0x000fe200078e0a09 */
[----:B------:R-:W-:-:S04]  /*25ad0*/  @!P1 LOP3.LUT R9, RZ, R4, RZ, 0x33, !PT ;  /* 0x00000004ff099212 */ /* 0x000fc800078e33ff */
[----:B------:R-:W-:-:S05]  /*25ae0*/  IABS R3, R9 ;  /* 0x0000000900037213 */ /* 0x000fca0000000000 */
        /* <DEDUP_REMOVED lines=12> */
[--C-:B------:R-:W-:Y:S02]  /*25bb0*/  IMAD.MOV R2, RZ, RZ, -R6.reuse ;  /* 0x000000ffff027224 */ /* 0x100fe400078e0a06 */
[C---:B------:R-:W-:Y:S02]  /*25bc0*/  IMAD R6, R7.reuse, 0x1000000, R6 ;  /* 0x0100000007067824 */ /* 0x040fe400078e0206 */
[--C-:B------:R-:W-:Y:S02]  /*25bd0*/  IMAD R7, R7, R2, R9.reuse ;  /* 0x0000000207077224 */ /* 0x100fe400078e0209 */
[----:B------:R-:W-:Y:S02]  /*25be0*/  IMAD.MOV R2, RZ, RZ, -R9 ;  /* 0x000000ffff027224 */ /* 0x000fe400078e0a09 */
[----:B------:R-:W-:Y:S02]  /*25bf0*/  IMAD R3, R7, 0x10000, R6 ;  /* 0x0001000007037824 */ /* 0x000fe400078e0206 */
[----:B------:R-:W-:-:S03]  /*25c00*/  IMAD R2, R4, R2, R5 ;  /* 0x0000000204027224 */ /* 0x000fc600078e0205 */
[----:B------:R0:W-:Y:S01]  /*25c10*/  STL [R1+0x478], R3 ;  /* 0x0004780301007387 */ /* 0x0001e20000100800 */
[----:B------:R-:W-:Y:S05]  /*25c20*/  BRA `(.L_x_3338) ;  /* 0x0000000000f47947 */ /* 0x000fea0003800000 */
.L_x_3337:
[----:B-1-3--:R-:W0:Y:S02]  /*25c30*/  LDC.64 R2, c[0x0][0xd90] ;  /* 0x00036400ff027b82 */ /* 0x00ae240000000a00 */
[----:B0-----:R-:W-:-:S05]  /*25c40*/  IMAD.WIDE R2, R12, 0x4, R2 ;  /* 0x000000040c027825 */ /* 0x001fca00078e0202 */
[----:B------:R0:W2:Y:S02]  /*25c50*/  LDG.E R7, desc[UR40][R2.64] ;  /* 0x0000002802077981 */ /* 0x0000a4000c1e1900 */
        /* <DEDUP_REMOVED lines=29> */
[----:B------:R-:W-:-:S04]  /*25e30*/  VIADDMNMX R7, R10, UR5, R7, PT ;  /* 0x000000050a077c46 */ /* 0x000fc8000b800107 */
[-C--:B------:R-:W-:Y:S02]  /*25e40*/  IABS R9, R7.reuse ;  /* 0x0000000700097213 */ /* 0x080fe40000000000 */
        /* <DEDUP_REMOVED lines=11> */
[----:B------:R-:W-:Y:S02]  /*25f00*/  LOP3.LUT R3, R5, R7, RZ, 0x3c, !PT ;  /* 0x0000000705037212 */ /* 0x000fe400078e3cff */
[----:B------:R-:W-:Y:S01]  /*25f10*/  IADD3 R5, R8, 0x1000000, R5 ;  /* 0x0100000008057810 */ /* 0x000fe20007ffe005 */
        /* <DEDUP_REMOVED lines=12> */
[----:B------:R-:W-:-:S05]  /*25fe0*/  IMAD R3, R2, R7, R5 ;  /* 0x0000000702037224 */ /* 0x000fca00078e0205 */
[----:B------:R1:W-:Y:S02]  /*25ff0*/  STL [R1+0x478], R3 ;  /* 0x0004780301007387 */ /* 0x0003e40000100800 */
.L_x_3338:
[----:B01----:R-:W-:-:S05]  /*26000*/  LOP3.LUT R3, RZ, R2, RZ, 0x33, !PT ;  /* 0x00000002ff037212 */ /* 0x003fca00078e33ff */
[----:B------:R-:W-:-:S05]  /*26010*/  IMAD.IADD R2, R4, 0x1, R3 ;  /* 0x0000000104027824 */ /* 0x000fca00078e0203 */
[----:B------:R1:W-:Y:S01]  /*26020*/  STL [R1+0x474], R2 ;  /* 0x0004740201007387 */ /* 0x0003e20000100800 */
[----:B------:R-:W-:Y:S05]  /*26030*/  BRA `(.L_x_3339) ;  /* 0x0000000000107947 */ /* 0x000fea0003800000 */
.L_x_3334:
[----:B------:R-:W-:Y:S01]  /*26040*/  IMAD.U32 R2, RZ, RZ, UR6 ;  /* 0x00000006ff027e24 */ /* 0x000fe2000f8e00ff */
[----:B------:R0:W-:Y:S04]  /*26050*/  STL [R1+0x474], RZ ;  /* 0x000474ff01007387 */ /* 0x0001e80000100800 */
[----:B------:R0:W-:Y:S04]  /*26060*/  STL [R1+0x478], RZ ;  /* 0x000478ff01007387 */ /* 0x0001e80000100800 */
[----:B------:R0:W-:Y:S02]  /*26070*/  STL [R1+0x470], R2 ;  /* 0x0004700201007387 */ /* 0x0001e40000100800 */
.L_x_3339:
[----:B------:R-:W2:Y:S04]  /*26080*/  LDL R4, [R1+0x470] ;  /* 0x0004700001047983 */ /* 0x000ea80000100800 */
        /* <DEDUP_REMOVED lines=9> */
.L_x_3332:
[----:B--2---:R-:W2:Y:S01]  /*26120*/  LDL R0, [R1+0x47c] ;  /* 0x00047c0001007983 */ /* 0x004ea20000100800 */
[----:B------:R-:W-:Y:S01]  /*26130*/  ULDC UR4, c[0x0][0xd3c] ;  /* 0x00034f0000047ab9 */ /* 0x000fe20000000800 */
[----:B------:R-:W-:Y:S02]  /*26140*/  IMAD.MOV.U32 R19, RZ, RZ, RZ ;  /* 0x000000ffff137224 */ /* 0x000fe400078e00ff */
[----:B------:R4:W-:Y:S01]  /*26150*/  STL [R1+0x4e8], RZ ;  /* 0x0004e8ff01007387 */ /* 0x0009e20000100800 */
[----:B--2---:R-:W-:Y:S01]  /*26160*/  ISETP.GE.AND P0, PT, R0, UR4, PT ;  /* 0x0000000400007c0c */ /* 0x004fe2000bf06270 */
[----:B------:R-:W-:-:S05]  /*26170*/  IMAD.MOV.U32 R0, RZ, RZ, 0x1 ;  /* 0x00000001ff007424 */ /* 0x000fca00078e00ff */
[----:B------:R4:W-:Y:S07]  /*26180*/  STL [R1+0x484], R0 ;  /* 0x0004840001007387 */ /* 0x0009ee0000100800 */
[----:B------:R-:W-:Y:S05]  /*26190*/  @P0 BRA `(.L_x_3340) ;  /* 0x0000006800940947 */ /* 0x000fea0003800000 */
[----:B---3--:R-:W2:Y:S01]  /*261a0*/  S2R R5, SR_TID.X ;  /* 0x0000000000057919 */ /* 0x008ea20000002100 */
[----:B------:R-:W3:Y:S01]  /*261b0*/  S2UR UR5, SR_CgaCtaId ;  /* 0x00000000000579c3 */ /* 0x000ee20000008800 */
[----:B------:R-:W-:Y:S01]  /*261c0*/  UMOV UR4, 0x400 ;  /* 0x0000040000047882 */ /* 0x000fe20000000000 */
[----:B------:R-:W-:Y:S01]  /*261d0*/  BSSY B8, `(.L_x_3340) ;  /* 0x00006a1000087945 */ /* 0x000fe20003800000 */
[----:B------:R-:W-:Y:S01]  /*261e0*/  STL [R1+0x4e8], RZ ;  /* 0x0004e8ff01007387 */ /* 0x000fe20000100800 */
[----:B------:R-:W-:Y:S01]  /*261f0*/  IMAD.MOV.U32 R19, RZ, RZ, RZ ;  /* 0x000000ffff137224 */ /* 0x000fe200078e00ff */
[----:B------:R-:W-:Y:S01]  /*26200*/  ULDC UR37, c[0x0][0xc] ;  /* 0x0000030000257ab9 */ /* 0x000fe20000000800 */
[----:B------:R-:W-:Y:S01]  /*26210*/  ULDC.64 UR38, c[0x0][0x198] ;  /* 0x0000660000267ab9 */ /* 0x000fe20000000a00 */
[----:B---3--:R-:W-:-:S06]  /*26220*/  ULEA UR4, UR5, UR4, 0x18 ;  /* 0x0000000405047291 */ /* 0x008fcc000f8ec03f */
[----:B------:R-:W-:Y:S01]  /*26230*/  IMAD.U32 R18, RZ, RZ, UR4 ;  /* 0x00000004ff127e24 */ /* 0x000fe2000f8e00ff */
[C---:B--2---:R-:W-:Y:S01]  /*26240*/  LOP3.LUT R4, R5.reuse, 0x7f, RZ, 0xc0, !PT ;  /* 0x0000007f05047812 */ /* 0x044fe200078ec0ff */
[----:B----4-:R-:W-:-:S05]  /*26250*/  IMAD.SHL.U32 R0, R5, 0x8, RZ ;  /* 0x0000000805007824 */ /* 0x010fca00078e00ff */
[C---:B01----:R-:W-:Y:S02]  /*26260*/  LOP3.LUT R2, R0.reuse, 0x1f8, RZ, 0xc0, !PT ;  /* 0x000001f800027812 */ /* 0x043fe400078ec0ff */
        /* <DEDUP_REMOVED lines=10> */
[----:B------:R1:W-:Y:S01]  /*26310*/  STL [R1+0x484], R2 ;  /* 0x0004840201007387 */ /* 0x0003e20000100800 */
[C---:B0-----:R-:W-:Y:S02]  /*26320*/  LOP3.LUT R3, R0.reuse, 0x40, RZ, 0xfc, !PT ;  /* 0x0000004000037812 */ /* 0x041fe400078efcff */
[C---:B-1----:R-:W-:Y:S02]  /*26330*/  LOP3.LUT R2, R0.reuse, 0x80, RZ, 0xfc, !PT ;  /* 0x0000008000027812 */ /* 0x042fe400078efcff */
[----:B------:R-:W-:-:S07]  /*26340*/  LOP3.LUT R0, R0, 0xc0, RZ, 0xfc, !PT ;  /* 0x000000c000007812 */ /* 0x000fce00078efcff */
.L_x_3458:
[----:B------:R-:W2:Y:S01]  /*26350*/  LDL R11, [R1+0x47c] ;  /* 0x00047c00010b7983 */ /* 0x000ea20000100800 */
[----:B------:R-:W-:Y:S05]  /*26360*/  YIELD ;  /* 0x0000000000007946 */ /* 0x000fea0003800000 */
[----:B------:R-:W-:Y:S01]  /*26370*/  ULDC.64 UR4, c[0x0][0xb20] ;  /* 0x0002c80000047ab9 */ /* 0x000fe20000000a00 */
[----:B------:R-:W-:Y:S01]  /*26380*/  IMAD.MOV.U32 R0, RZ, RZ, RZ ;  /* 0x000000ffff007224 */ /* 0x000fe200078e00ff */
[----:B------:R-:W-:Y:S01]  /*26390*/  ISETP.NE.U32.AND P0, PT, RZ, UR4, PT ;  /* 0x00000004ff007c0c */ /* 0x000fe2000bf05070 */
[----:B01----:R-:W0:Y:S01]  /*263a0*/  LDC.64 R4, c[0x0][0xaf8] ;  /* 0x0002be00ff047b82 */ /* 0x003e220000000a00 */
[----:B------:R-:W-:Y:S01]  /*263b0*/  CS2R R6, SRZ ;  /* 0x0000000000067805 */ /* 0x000fe2000001ff00 */
        /* <DEDUP_REMOVED lines=11> */
[----:B------:R-:W-:Y:S02]  /*26470*/  ISETP.NE.AND.EX P1, PT, RZ, UR7, PT, P1 ;  /* 0x00000007ff007c0c */ /* 0x000fe4000bf25310 */
[----:B------:R-:W-:Y:S01]  /*26480*/  ISETP.NE.U32.AND P0, PT, RZ, UR4, PT ;  /* 0x00000004ff007c0c */ /* 0x000fe2000bf05070 */
[----:B-1----:R-:W0:Y:S03]  /*26490*/  LDC.64 R2, c[0x0][0xb00] ;  /* 0x0002c000ff027b82 */ /* 0x002e260000000a00 */
[----:B------:R-:W-:-:S05]  /*264a0*/  ISETP.NE.AND.EX P0, PT, RZ, UR5, PT, P0 ;  /* 0x00000005ff007c0c */ /* 0x000fca000bf05300 */
[----:B------:R-:W1:Y:S08]  /*264b0*/  @P2 LDC.64 R8, c[0x0][0xb10] ;  /* 0x0002c400ff082b82 */ /* 0x000e700000000a00 */
[----:B------:R-:W2:Y:S01]  /*264c0*/  @P0 LDG.E R6, desc[UR40][R4.64] ;  /* 0x0000002804060981 */ /* 0x000ea2000c1e1900 */
[----:B------:R-:W-:Y:S01]  /*264d0*/  ULDC UR4, c[0x0][0x288] ;  /* 0x0000a20000047ab9 */ /* 0x000fe20000000800 */
[----:B0-----:R-:W-:-:S05]  /*264e0*/  IMAD.WIDE R2, R11, 0x4, R2 ;  /* 0x000000040b027825 */ /* 0x001fca00078e0202 */
[----:B------:R0:W5:Y:S01]  /*264f0*/  @P1 LDG.E R7, desc[UR40][R2.64] ;  /* 0x0000002802071981 */ /* 0x000162000c1e1900 */
[----:B-1----:R-:W-:-:S03]  /*26500*/  @P2 IMAD.WIDE R8, R11, 0x4, R8 ;  /* 0x000000040b082825 */ /* 0x002fc600078e0208 */
[----:B--2---:R1:W-:Y:S02]  /*26510*/  STL [R1+0x49c], R6 ;  /* 0x00049c0601007387 */ /* 0x0043e40000100800 */
[----:B-1----:R-:W-:Y:S01]  /*26520*/  IMAD.U32 R6, RZ, RZ, UR4 ;  /* 0x00000004ff067e24 */ /* 0x002fe2000f8e00ff */
[----:B------:R-:W-:-:S05]  /*26530*/  ULDC.64 UR4, c[0x0][0x418] ;  /* 0x0001060000047ab9 */ /* 0x000fca0000000a00 */
[----:B------:R-:W2:Y:S01]  /*26540*/  @P2 LDG.E R6, desc[UR40][R8.64] ;  /* 0x0000002808062981 */ /* 0x000ea2000c1e1900 */
[----:B------:R-:W-:-:S03]  /*26550*/  UISETP.NE.U32.AND UP0, UPT, UR4, URZ, UPT ;  /* 0x0000003f0400728c */ /* 0x000fc6000bf05070 */
[----:B------:R-:W-:Y:S01]  /*26560*/  ULDC UR4, c[0x0][0x424] ;  /* 0x0001090000047ab9 */ /* 0x000fe20000000800 */
[----:B------:R-:W-:-:S03]  /*26570*/  UISETP.NE.AND.EX UP0, UPT, UR5, URZ, UPT, UP0 ;  /* 0x0000003f0500728c */ /* 0x000fc6000bf05300 */
[----:B------:R-:W-:Y:S01]  /*26580*/  ULDC UR5, c[0x0][0x2f0] ;  /* 0x0000bc0000057ab9 */ /* 0x000fe20000000800 */
[----:B------:R-:W-:-:S04]  /*26590*/  USEL UR4, UR4, 0x1, UP0 ;  /* 0x0000000104047887 */ /* 0x000fc80008000000 */
[----:B------:R-:W-:Y:S01]  /*265a0*/  UIMAD UR4, UR4, UR5, URZ ;  /* 0x00000005040472a4 */ /* 0x000fe2000f8e023f */
[----:B--2---:R1:W-:Y:S01]  /*265b0*/  STL [R1+0x4a0], R6 ;  /* 0x0004a00601007387 */ /* 0x0043e20000100800 */
[----:B------:R-:W-:-:S04]  /*265c0*/  IMAD.MOV.U32 R10, RZ, RZ, R6 ;  /* 0x000000ffff0a7224 */ /* 0x000fc800078e0006 */
[----:B-1----:R-:W-:Y:S01]  /*265d0*/  IMAD.U32 R6, RZ, RZ, UR4 ;  /* 0x00000004ff067e24 */ /* 0x002fe2000f8e00ff */
[----:B0-----:R-:W-:Y:S06]  /*265e0*/  @P2 BRA `(.L_x_3341) ;  /* 0x0000000000142947 */ /* 0x001fec0003800000 */
[----:B------:R-:W-:Y:S05]  /*265f0*/  @!P0 BRA `(.L_x_3341) ;  /* 0x0000000000108947 */ /* 0x000fea0003800000 */
[----:B------:R-:W2:Y:S04]  /*26600*/  LDG.E R8, desc[UR40][R4.64] ;  /* 0x0000002804087981 */ /* 0x000ea8000c1e1900 */
[----:B------:R-:W2:Y:S02]  /*26610*/  LDG.E R4, desc[UR40][R4.64+0x4] ;  /* 0x0000042804047981 */ /* 0x000ea4000c1e1900 */
[----:B--2---:R-:W-:-:S05]  /*26620*/  IMAD.IADD R10, R4, 0x1, -R8 ;  /* 0x00000001040a7824 */ /* 0x004fca00078e0a08 */
[----:B------:R0:W-:Y:S02]  /*26630*/  STL [R1+0x4a0], R10 ;  /* 0x0004a00a01007387 */ /* 0x0001e40000100800 */
.L_x_3341:
        /* <DEDUP_REMOVED lines=12> */
[----:B------:R-:W2:Y:S02]  /*26700*/  LDC.64 R6, c[0x0][0xb18] ;  /* 0x0002c600ff067b82 */ /* 0x000ea40000000a00 */
[----:B--2---:R-:W-:-:S06]  /*26710*/  IMAD.WIDE R6, R11, 0x4, R6 ;  /* 0x000000040b067825 */ /* 0x004fcc00078e0206 */
[----:B------:R2:W5:Y:S01]  /*26720*/  LDG.E R6, desc[UR40][R6.64] ;  /* 0x0000002806067981 */ /* 0x000562000c1e1900 */
[----:B------:R-:W-:Y:S05]  /*26730*/  BRA `(.L_x_3343) ;  /* 0x0000000000107947 */ /* 0x000fea0003800000 */
.L_x_3342:
[----:B------:R-:W-:Y:S05]  /*26740*/  @!P1 BRA `(.L_x_3343) ;  /* 0x00000000000c9947 */ /* 0x000fea0003800000 */
[----:B------:R-:W2:Y:S04]  /*26750*/  LDG.E R6, desc[UR40][R2.64] ;  /* 0x0000002802067981 */ /* 0x000ea8000c1e1900 */
[----:B------:R-:W2:Y:S02]  /*26760*/  LDG.E R2, desc[UR40][R2.64+0x4] ;  /* 0x0000042802027981 */ /* 0x000ea4000c1e1900 */
[----:B--2---:R-:W-:-:S07]  /*26770*/  IMAD.IADD R6, R2, 0x1, -R6 ;  /* 0x0000000102067824 */ /* 0x004fce00078e0a06 */
.L_x_3343:
[----:B------:R-:W3:Y:S01]  /*26780*/  LDL.LU R3, [R1+0x474] ;  /* 0x0004740001037983 */ /* 0x000ee20000300800 */
[----:B------:R-:W4:Y:S01]  /*26790*/  LDC R2, c[0x0][0x448] ;  /* 0x00011200ff027b82 */ /* 0x000f220000000800 */
[----:B-----5:R-:W-:Y:S01]  /*267a0*/  IMAD.IADD R0, R6, 0x1, -R0 ;  /* 0x0000000106007824 */ /* 0x020fe200078e0a00 */
[----:B----4-:R-:W-:-:S13]  /*267b0*/  ISETP.NE.AND P1, PT, R2, 0x1, PT ;  /* 0x000000010200780c */ /* 0x010fda0003f25270 */
[----:B------:R-:W4:Y:S08]  /*267c0*/  @P1 LDC R2, c[0x0][0x44c] ;  /* 0x00011300ff021b82 */ /* 0x000f300000000800 */
[----:B-1----:R-:W1:Y:S01]  /*267d0*/  @P1 LDC R4, c[0x0][0x450] ;  /* 0x00011400ff041b82 */ /* 0x002e620000000800 */
[----:B---3--:R-:W-:-:S04]  /*267e0*/  IMAD.SHL.U32 R11, R3, 0x80, RZ ;  /* 0x00000080030b7824 */ /* 0x008fc800078e00ff */
[----:B------:R-:W-:Y:S01]  /*267f0*/  VIADD R3, R11, 0x7f ;  /* 0x0000007f0b037836 */ /* 0x000fe20000000000 */
[----:B------:R3:W-:Y:S03]  /*26800*/  STL [R1+0x494], R11 ;  /* 0x0004940b01007387 */ /* 0x0007e60000100800 */
[----:B----4-:R-:W-:-:S04]  /*26810*/  @P1 IMAD.HI.U32 R2, R3, R2, RZ ;  /* 0x0000000203021227 */ /* 0x010fc800078e00ff */
[----:B------:R-:W-:Y:S01]  /*26820*/  IMAD.MOV.U32 R6, RZ, RZ, R3 ;  /* 0x000000ffff067224 */ /* 0x000fe200078e0003 */
[----:B-1----:R-:W-:Y:S01]  /*26830*/  @P1 SHF.R.U32.HI R6, RZ, R4, R2 ;  /* 0x00000004ff061219 */ /* 0x002fe20000011602 */
[----:B------:R-:W-:-:S04]  /*26840*/  VIADD R2, R0, 0x5f ;  /* 0x0000005f00027836 */ /* 0x000fc80000000000 */
[----:B------:R-:W-:-:S05]  /*26850*/  IMAD.HI R2, R2, 0x2aaaaaab, RZ ;  /* 0x2aaaaaab02027827 */ /* 0x000fca00078e02ff */
[----:B------:R-:W-:-:S04]  /*26860*/  SHF.R.U32.HI R3, RZ, 0x1f, R2 ;  /* 0x0000001fff037819 */ /* 0x000fc80000011602 */
[----:B------:R-:W-:Y:S02]  /*26870*/  LEA.HI.SX32 R9, R2, R3, 0x1c ;  /* 0x0000000302097211 */ /* 0x000fe400078fe2ff */
[----:B------:R-:W-:-:S03]  /*26880*/  IADD3 R2, R0, 0x1, -R10 ;  /* 0x0000000100027810 */ /* 0x000fc60007ffe80a */
[----:B------:R3:W-:Y:S02]  /*26890*/  STL [R1+0x4f4], R9 ;  /* 0x0004f40901007387 */ /* 0x0007e40000100800 */
[----:B------:R-:W-:Y:S02]  /*268a0*/  IMAD.IADD R6, R2, 0x1, R6 ;  /* 0x0000000102067824 */ /* 0x000fe400078e0206 */
[----:B------:R-:W1:Y:S02]  /*268b0*/  LDC.64 R2, c[0x0][0xad8] ;  /* 0x0002b600ff027b82 */ /* 0x000e640000000a00 */
[----:B-1----:R-:W-:Y:S01]  /*268c0*/  ISETP.GE.AND P2, PT, R3, 0x1, PT ;  /* 0x000000010300780c */ /* 0x002fe20003f46270 */
[----:B------:R-:W-:-:S12]  /*268d0*/  IMAD.IADD R2, R6, 0x1, R2 ;  /* 0x0000000106027824 */ /* 0x000fd800078e0202 */
[----:B---3--:R-:W-:Y:S05]  /*268e0*/  @!P2 BRA `(.L_x_3344) ;  /* 0x000000000048a947 */ /* 0x008fea0003800000 */
[C---:B------:R-:W-:Y:S01]  /*268f0*/  ISETP.GT.AND P0, PT, R6.reuse, RZ, PT ;  /* 0x000000ff0600720c */ /* 0x040fe20003f04270 */
[----:B------:R-:W-:Y:S01]  /*26900*/  BSSY B0, `(.L_x_3345) ;  /* 0x000000e000007945 */ /* 0x000fe20003800000 */
[----:B--2---:R-:W-:-:S11]  /*26910*/  VIADD R7, R6, 0xffffffff ;  /* 0xffffffff06077836 */ /* 0x004fd60000000000 */
        /* <DEDUP_REMOVED lines=8> */
.L_x_3346:
[----:B------:R-:W-:-:S13]  /*269a0*/  ISETP.NE.AND P0, PT, R3, 0x1, PT ;  /* 0x000000010300780c */ /* 0x000fda0003f05270 */
[----:B------:R-:W1:Y:S02]  /*269b0*/  @P0 LDC.64 R4, c[0x0][0xae0] ;  /* 0x0002b800ff040b82 */ /* 0x000e640000000a00 */
[----:B-1----:R-:W-:-:S05]  /*269c0*/  @P0 IMAD.HI.U32 R4, R7, R4, RZ ;  /* 0x0000000407040227 */ /* 0x002fca00078e00ff */
[----:B------:R-:W-:-:S07]  /*269d0*/  @P0 SHF.R.U32.HI R7, RZ, R5, R4 ;  /* 0x00000005ff070219 */ /* 0x000fce0000011604 */
.L_x_3347:
[----:B------:R-:W-:Y:S05]  /*269e0*/  BSYNC B0 ;  /* 0x0000000000007941 */ /* 0x000fea0003800000 */
.L_x_3345:
[----:B------:R-:W-:-:S05]  /*269f0*/  IMAD R7, R7, R3, R3 ;  /* 0x0000000307077224 */ /* 0x000fca00078e0203 */
[----:B------:R-:W-:-:S07]  /*26a00*/  VIMNMX R2, R2, R7, PT ;  /* 0x0000000702027248 */ /* 0x000fce0003fe0100 */
.L_x_3344:
[----:B------:R-:W1:Y:S01]  /*26a10*/  @P1 LDC R4, c[0x0][0x44c] ;  /* 0x00011300ff041b82 */ /* 0x000e620000000800 */
[----:B------:R-:W-:Y:S01]  /*26a20*/  VIADD R2, R2, 0x5f ;  /* 0x0000005f02027836 */ /* 0x000fe20000000000 */
[----:B------:R-:W-:Y:S01]  /*26a30*/  ULDC UR4, c[0x0][0xad4] ;  /* 0x0002b50000047ab9 */ /* 0x000fe20000000800 */
[----:B------:R-:W-:Y:S02]  /*26a40*/  IMAD.MOV.U32 R5, RZ, RZ, R11 ;  /* 0x000000ffff057224 */ /* 0x000fe400078e000b */
[----:B------:R-:W-:-:S03]  /*26a50*/  IMAD.HI R2, R2, 0x2aaaaaab, RZ ;  /* 0x2aaaaaab02027827 */ /* 0x000fc600078e02ff */
[----:B------:R-:W3:Y:S01]  /*26a60*/  @P1 LDC R6, c[0x0][0x450] ;  /* 0x00011400ff061b82 */ /* 0x000ee20000000800 */
[----:B-1----:R-:W-:-:S05]  /*26a70*/  @P1 IMAD.HI.U32 R4, R11, R4, RZ ;  /* 0x000000040b041227 */ /* 0x002fca00078e00ff */
        /* <DEDUP_REMOVED lines=13> */
[----:B-1----:R-:W1:Y:S02]  /*26b50*/  @P0 LDC.64 R4, c[0x0][0xae0] ;  /* 0x0002b800ff040b82 */ /* 0x002e640000000a00 */
[----:B-1----:R-:W-:-:S05]  /*26b60*/  @P0 IMAD.HI.U32 R4, R6, R4, RZ ;  /* 0x0000000406040227 */ /* 0x002fca00078e00ff */
[----:B------:R-:W-:-:S04]  /*26b70*/  @P0 SHF.R.U32.HI R6, RZ, R5, R4 ;  /* 0x00000005ff060219 */ /* 0x000fc80000011604 */
[----:B------:R-:W-:Y:S01]  /*26b80*/  LOP3.LUT R6, RZ, R6, RZ, 0x33, !PT ;  /* 0x00000006ff067212 */ /* 0x000fe200078e33ff */
[----:B------:R-:W-:Y:S06]  /*26b90*/  BRA `(.L_x_3351) ;  /* 0x0000000000107947 */ /* 0x000fec0003800000 */
.L_x_3350:
[----:B------:R-:W-:-:S13]  /*26ba0*/  ISETP.NE.AND P0, PT, R3, 0x1, PT ;  /* 0x000000010300780c */ /* 0x000fda0003f05270 */
[----:B-1----:R-:W1:Y:S02]  /*26bb0*/  @P0 LDC.64 R4, c[0x0][0xae0] ;  /* 0x0002b800ff040b82 */ /* 0x002e640000000a00 */
[----:B-1----:R-:W-:-:S05]  /*26bc0*/  @P0 IMAD.HI.U32 R4, R6, R4, RZ ;  /* 0x0000000406040227 */ /* 0x002fca00078e00ff */
[----:B------:R-:W-:-:S07]  /*26bd0*/  @P0 SHF.R.U32.HI R6, RZ, R5, R4 ;  /* 0x00000005ff060219 */ /* 0x000fce0000011604 */
.L_x_3351:
[----:B------:R-:W-:Y:S05]  /*26be0*/  BSYNC B0 ;  /* 0x0000000000007941 */ /* 0x000fea0003800000 */
.L_x_3349:
[----:B------:R-:W-:-:S05]  /*26bf0*/  IMAD R3, R6, R3, RZ ;  /* 0x0000000306037224 */ /* 0x000fca00078e02ff */
[----:B------:R-:W-:-:S07]  /*26c00*/  VIMNMX R2, R2, R3, !PT ;  /* 0x0000000302027248 */ /* 0x000fce0007fe0100 */
.L_x_3348:
[----:B------:R-:W-:Y:S01]  /*26c10*/  IMAD.HI R2, R2, 0x2aaaaaab, RZ ;  /* 0x2aaaaaab02027827 */ /* 0x000fe200078e02ff */
[----:B-1----:R-:W-:Y:S01]  /*26c20*/  SHF.R.U32.HI R4, RZ, 0x10, R8 ;  /* 0x00000010ff047819 */ /* 0x002fe20000011608 */
[----:B------:R-:W-:Y:S01]  /*26c30*/  BSSY B0, `(.L_x_3352) ;  /* 0x000002a000007945 */ /* 0x000fe20003800000 */
[----:B------:R-:W-:Y:S01]  /*26c40*/  LOP3.LUT R9, R8, 0xff, RZ, 0xc0, !PT ;  /* 0x000000ff08097812 */ /* 0x000fe200078ec0ff */
[----:B------:R-:W-:Y:S01]  /*26c50*/  IMAD.MOV.U32 R5, RZ, RZ, RZ ;  /* 0x000000ffff057224 */ /* 0x000fe200078e00ff */
[----:B------:R-:W-:Y:S02]  /*26c60*/  SHF.R.U32.HI R3, RZ, 0x1f, R2 ;  /* 0x0000001fff037819 */ /* 0x000fe40000011602 */
[----:B------:R-:W-:Y:S01]  /*26c70*/  ISETP.NE.AND P0, PT, R4, RZ, PT ;  /* 0x000000ff0400720c */ /* 0x000fe20003f05270 */
[----:B------:R1:W-:Y:S01]  /*26c80*/  STL [R1+0x4ec], R9 ;  /* 0x0004ec0901007387 */ /* 0x0003e20000100800 */
[----:B------:R-:W-:Y:S01]  /*26c90*/  LEA.HI.SX32 R3, R2, R3, 0x1c ;  /* 0x0000000302037211 */ /* 0x000fe200078fe2ff */
[----:B------:R-:W-:-:S02]  /*26ca0*/  IMAD.MOV.U32 R8, RZ, RZ, R5 ;  /* 0x000000ffff087224 */ /* 0x000fc400078e0005 */
[----:B------:R1:W-:Y:S01]  /*26cb0*/  STL [R1+0x4bc], R5 ;  /* 0x0004bc0501007387 */ /* 0x0003e20000100800 */
[----:B0-----:R-:W-:-:S04]  /*26cc0*/  VIMNMX R10, RZ, R3, !PT ;  /* 0x00000003ff0a7248 */ /* 0x001fc80007fe0100 */
[----:B------:R-:W-:Y:S01]  /*26cd0*/  ISETP.GT.AND P1, PT, R0, R10, PT ;  /* 0x0000000a0000720c */ /* 0x000fe20003f24270 */
[----:B------:R1:W-:Y:S02]  /*26ce0*/  STL [R1+0x4b8], R10 ;  /* 0x0004b80a01007387 */ /* 0x0003e40000100800 */
[----:B------:R-:W0:Y:S10]  /*26cf0*/  @!P0 LDC R4, c[0x0][0xae8] ;  /* 0x0002ba00ff048b82 */ /* 0x000e340000000800 */
[----:B-1----:R-:W-:Y:S05]  /*26d00*/  @!P1 BRA `(.L_x_3353) ;  /* 0x0000000000709947 */ /* 0x002fea0003800000 */
[-C--:B0-----:R-:W-:Y:S02]  /*26d10*/  IABS R5, R4.reuse ;  /* 0x0000000400057213 */ /* 0x081fe40000000000 */
[----:B--2---:R-:W-:Y:S02]  /*26d20*/  IABS R7, R4 ;  /* 0x0000000400077213 */ /* 0x004fe40000000000 */
        /* <DEDUP_REMOVED lines=26> */
.L_x_3353:
[----:B------:R-:W-:Y:S05]  /*26ed0*/  BSYNC B0 ;  /* 0x0000000000007941 */ /* 0x000fea0003800000 */
.L_x_3352:
        /* <DEDUP_REMOVED lines=13> */
[----:B------:R-:W-:Y:S02]  /*26fb0*/  VOTEU.ANY UR4, UPT, PT ;  /* 0x0000000000047886 */ /* 0x000fe400038e0100 */
[----:B------:R-:W3:Y:S08]  /*26fc0*/  FLO.U32 R0, UR4 ;  /* 0x0000000400007d00 */ /* 0x000ef000080e0000 */
[----:B------:R-:W4:Y:S01]  /*26fd0*/  POPC R5, UR4 ;  /* 0x0000000400057d09 */ /* 0x000f220008000000 */
[----:B---3--:R-:W-:-:S02]  /*26fe0*/  ISETP.EQ.U32.AND P0, PT, R0, R3, PT ;  /* 0x000000030000720c */ /* 0x008fc40003f02070 */
[----:B------:R-:W4:Y:S11]  /*26ff0*/  LDC.64 R2, c[0x0][0xd60] ;  /* 0x00035800ff027b82 */ /* 0x000f360000000a00 */
[----:B----4-:R-:W3:Y:S01]  /*27000*/  @P0 ATOMG.E.ADD.STRONG.GPU PT, R3, desc[UR40][R2.64], R5 ;  /* 0x00000005020309a8 */ /* 0x010ee200081ee1e8 */
[----:B0-----:R-:W0:Y:S02]  /*27010*/  S2R R4, SR_LTMASK ;  /* 0x0000000000047919 */ /* 0x001e240000003900 */
[----:B0-----:R-:W-:-:S04]  /*27020*/  LOP3.LUT R4, R4, UR4, RZ, 0xc0, !PT ;  /* 0x0000000404047c12 */ /* 0x001fc8000f8ec0ff */
[----:B--2---:R-:W0:Y:S01]  /*27030*/  POPC R7, R4 ;  /* 0x0000000400077309 */ /* 0x004e220000000000 */
[----:B---3--:R-:W0:Y:S02]  /*27040*/  SHFL.IDX PT, R0, R3, R0, 0x1f ;  /* 0x00001f0003007589 */ /* 0x008e2400000e0000 */
[----:B0-----:R-:W-:-:S05]  /*27050*/  IADD3 R0, R0, UR37, R7 ;  /* 0x0000002500007c10 */ /* 0x001fca000fffe007 */
[----:B------:R3:W-:Y:S01]  /*27060*/  STL [R1+0x470], R0 ;  /* 0x0004700001007387 */ /* 0x0007e20000100800 */
[----:B------:R-:W-:Y:S05]  /*27070*/  BRA `(.L_x_3356) ;  /* 0x00000048005c7947 */ /* 0x000fea0003800000 */
.L_x_3355:
        /* <DEDUP_REMOVED lines=12> */
[----:B--2---:R-:W-:-:S02]  /*27140*/  IMAD.U32 R7, RZ, RZ, UR9 ;  /* 0x00000009ff077e24 */ /* 0x004fc4000f8e00ff */
[----:B------:R-:W-:Y:S02]  /*27150*/  IMAD.U32 R10, RZ, RZ, UR4 ;  /* 0x00000004ff0a7e24 */ /* 0x000fe4000f8e00ff */
[----:B------:R-:W-:Y:S02]  /*27160*/  IMAD.U32 R11, RZ, RZ, UR5 ;  /* 0x00000005ff0b7e24 */ /* 0x000fe4000f8e00ff */
[----:B-1----:R-:W-:Y:S02]  /*27170*/  IMAD.MOV.U32 R8, RZ, RZ, 0x70 ;  /* 0x00000070ff087424 */ /* 0x002fe400078e00ff */
[----:B------:R-:W-:Y:S02]  /*27180*/  IMAD.MOV.U32 R12, RZ, RZ, 0x1 ;  /* 0x00000001ff0c7424 */ /* 0x000fe400078e00ff */
[----:B------:R-:W-:-:S07]  /*27190*/  IMAD.MOV.U32 R13, RZ, RZ, RZ ;  /* 0x000000ffff0d7224 */ /* 0x000fce00078e00ff */
[----:B------:R-:W-:-:S07]  /*271a0*/  LEPC R20, `(.L_x_3358) ;  /* 0x000000001014794e */ /* 0x000fce0000000000 */
[----:B0-----:R-:W-:Y:S05]  /*271b0*/  CALL.ABS.NOINC R2 ;  /* 0x0000000002007343 */ /* 0x001fea0003c00000 */
.L_x_3358:
[----:B------:R-:W-:Y:S05]  /*271c0*/  BSYNC B6 ;  /* 0x0000000000067941 */ /* 0x000fea0003800000 */
.L_x_3357:
        /* <DEDUP_REMOVED lines=9> */
[----:B0-----:R-:W-:Y:S02]  /*27260*/  IMAD.U32 R4, RZ, RZ, UR6 ;  /* 0x00000006ff047e24 */ /* 0x001fe4000f8e00ff */
[----:B------:R-:W-:Y:S02]  /*27270*/  IMAD.U32 R5, RZ, RZ, UR7 ;  /* 0x00000007ff057e24 */ /* 0x000fe4000f8e00ff */
[----:B------:R-:W-:Y:S02]  /*27280*/  IMAD.U32 R6, RZ, RZ, UR8 ;  /* 0x00000008ff067e24 */ /* 0x000fe4000f8e00ff */
[----:B--2---:R-:W-:-:S02]  /*27290*/  IMAD.U32 R7, RZ, RZ, UR9 ;  /* 0x00000009ff077e24 */ /* 0x004fc4000f8e00ff */
[----:B------:R-:W-:Y:S02]  /*272a0*/  IMAD.U32 R10, RZ, RZ, UR4 ;  /* 0x00000004ff0a7e24 */ /* 0x000fe4000f8e00ff */
[----:B------:R-:W-:Y:S02]  /*272b0*/  IMAD.U32 R11, RZ, RZ, UR5 ;  /* 0x00000005ff0b7e24 */ /* 0x000fe4000f8e00ff */
[----:B-1----:R-:W-:Y:S02]  /*272c0*/  IMAD.MOV.U32 R8, RZ, RZ, 0x70 ;  /* 0x00000070ff087424 */ /* 0x002fe400078e00ff */
[----:B------:R-:W-:Y:S02]  /*272d0*/  IMAD.MOV.U32 R12, RZ, RZ, 0x1 ;  /* 0x00000001ff0c7424 */ /* 0x000fe400078e00ff */
[----:B---3--:R-:W-:-:S07]  /*272e0*/  IMAD.MOV.U32 R13, RZ, RZ, RZ ;  /* 0x000000ffff0d7224 */ /* 0x008fce00078e00ff */
[----:B------:R-:W-:-:S07]  /*272f0*/  LEPC R20, `(.L_x_3361) ;  /* 0x000000001014794e */ /* 0x000fce0000000000 */
[----:B----4-:R-:W-:Y:S05]  /*27300*/  CALL.ABS.NOINC R2 ;  /* 0x0000000002007343 */ /* 0x010fea0003c00000 */
.L_x_3361:
        /* <DEDUP_REMOVED lines=15> */
.L_x_3360:
[----:B------:R-:W-:Y:S05]  /*27400*/  BSYNC B6 ;  /* 0x0000000000067941 */ /* 0x000fea0003800000 */
.L_x_3359:
        /* <DEDUP_REMOVED lines=9> */
[----:B------:R2:W1:Y:S01]  /*274a0*/  @P0 LDG.E R7, desc[UR40][R2.64] ;  /* 0x0000002802070981 */ /* 0x000462000c1e1900 */
[----:B---3--:R-:W-:Y:S01]  /*274b0*/  VIADD R0, R16, 0xffffffff ;  /* 0xffffffff10007836 */ /* 0x008fe20000000000 */
[----:B--2---:R-:W2:Y:S02]  /*274c0*/  LDC.64 R2, c[0x0][0x418] ;  /* 0x00010600ff027b82 */ /* 0x004ea40000000a00 */
[----:B--2---:R-:W-:Y:S01]  /*274d0*/  LOP3.LUT P0, RZ, R2, UR4, RZ, 0xfc, !PT ;  /* 0x0000000402ff7c12 */ /* 0x004fe2000f80fcff */
[----:B------:R-:W-:-:S03]  /*274e0*/  UMOV UR4, 0xffffffff ;  /* 0xffffffff00047882 */ /* 0x000fc60000000000 */
[----:B------:R-:W-:Y:S02]  /*274f0*/  LOP3.LUT P0, RZ, R3, UR5, RZ, 0xfc, P0 ;  /* 0x0000000503ff7c12 */ /* 0x000fe4000800fcff */
[----:B-1----:R-:W-:Y:S01]  /*27500*/  SHF.R.S32.HI R8, RZ, 0x1f, R7 ;  /* 0x0000001fff087819 */ /* 0x002fe20000011407 */
[----:B------:R1:W-:Y:S01]  /*27510*/  STL [R1+0x474], R7 ;  /* 0x0004740701007387 */ /* 0x0003e20000100800 */
[----:B------:R-:W-:-:S03]  /*27520*/  SEL R16, R7, RZ, !P0 ;  /* 0x000000ff07107207 */ /* 0x000fc60004000000 */
[----:B------:R1:W-:Y:S01]  /*27530*/  STL [R1+0x478], R8 ;  /* 0x0004780801007387 */ /* 0x0003e20000100800 */
[----:B------:R-:W-:Y:S05]  /*27540*/  BRA.DIV UR4, `(.L_x_3362) ;  /* 0x0000005e04347947 */ /* 0x000fea000b800000 */
[----:B0-----:R-:W0:Y:S02]  /*27550*/  S2R R4, SR_TID.X ;  /* 0x0000000000047919 */ /* 0x001e240000002100 */
[----:B0-----:R-:W-:-:S04]  /*27560*/  SHF.R.U32.HI R4, RZ, 0x5, R4 ;  /* 0x00000005ff047819 */ /* 0x001fc80000011604 */
[----:B------:R-:W-:-:S05]  /*27570*/  LOP3.LUT R4, R4, 0x3, RZ, 0xc0, !PT ;  /* 0x0000000304047812 */ /* 0x000fca00078ec0ff */
[----:B------:R0:W2:Y:S02]  /*27580*/  SHFL.IDX PT, R14, R4, RZ, 0x1f ;  /* 0x00001fff040e7589 */ /* 0x0000a400000e0000 */
.L_x_3475:
[----:B0-----:R-:W3:Y:S01]  /*27590*/  LDL.LU R4, [R1+0x490] ;  /* 0x0004900001047983 */ /* 0x001ee20000300800 */
[----:B------:R-:W-:Y:S02]  /*275a0*/  PLOP3.LUT P1, PT, PT, PT, PT, 0x8, 0x0 ;  /* 0x000000000000781c */ /* 0x000fe40003f2e170 */
[----:B--2---:R-:W-:Y:S01]  /*275b0*/  ISETP.NE.AND P0, PT, R14, RZ, PT ;  /* 0x000000ff0e00720c */ /* 0x004fe20003f05270 */
[----:B------:R0:W-:Y:S01]  /*275c0*/  STL [R1+0x4a4], R0 ;  /* 0x0004a40001007387 */ /* 0x0001e20000100800 */
[----:B---3--:R-:W-:-:S09]  /*275d0*/  LOP3.LUT R4, R4, 0xfffffffe, RZ, 0xc0, !PT ;  /* 0xfffffffe04047812 */ /* 0x008fd200078ec0ff */
[----:B------:R-:W-:-:S05]  /*275e0*/  @P1 LOP3.LUT R4, R4, 0x1, RZ, 0xfc, !PT ;  /* 0x0000000104041812 */ /* 0x000fca00078efcff */
[----:B------:R0:W-:Y:S01]  /*275f0*/  STL [R1+0x490], R4 ;  /* 0x0004900401007387 */ /* 0x0001e20000100800 */
[----:B------:R-:W-:Y:S05]  /*27600*/  @P0 BRA `(.L_x_3363) ;  /* 0x00000004000c0947 */ /* 0x000fea0003800000 */
[----:B------:R-:W-:-:S03]  /*27610*/  UMOV UR4, 0xffffffff ;  /* 0xffffffff00047882 */ /* 0x000fc60000000000 */
[----:B------:R-:W-:Y:S05]  /*27620*/  BRA.DIV UR4, `(.L_x_3364) ;  /* 0x0000005e04307947 */ /* 0x000fea000b800000 */
[----:B------:R-:W-:-:S13]  /*27630*/  ELECT P6, URZ, PT ;  /* 0x00000000003f782f */ /* 0x000fda00038c0000 */
.L_x_3478:
[----:B------:R-:W-:Y:S05]  /*27640*/  @!P6 BRA `(.L_x_3363) ;  /* 0x0000000000fce947 */ /* 0x000fea0003800000 */
[----:B------:R-:W-:-:S04]  /*27650*/  ISETP.NE.U32.AND P0, PT, R2, RZ, PT ;  /* 0x000000ff0200720c */ /* 0x000fc80003f05070 */
[----:B------:R-:W-:-:S13]  /*27660*/  ISETP.NE.AND.EX P0, PT, R3, RZ, PT, P0 ;  /* 0x000000ff0300720c */ /* 0x000fda0003f05300 */
[----:B------:R-:W-:Y:S05]  /*27670*/  @!P0 BRA `(.L_x_3365) ;  /* 0x0000000000508947 */ /* 0x000fea0003800000 */
[----:B------:R-:W2:Y:S01]  /*27680*/  LDC R6, c[0x0][0x43c] ;  /* 0x00010f00ff067b82 */ /* 0x000ea20000000800 */
[----:B------:R-:W-:Y:S01]  /*27690*/  IMAD.MOV.U32 R9, RZ, RZ, R0 ;  /* 0x000000ffff097224 */ /* 0x000fe200078e0000 */
[----:B------:R-:W-:-:S03]  /*276a0*/  ULDC.64 UR4, c[0x0][0x428] ;  /* 0x00010a0000047ab9 */ /* 0x000fc60000000a00 */
[----:B0-----:R-:W-:Y:S01]  /*276b0*/  IMAD.MOV.U32 R0, RZ, RZ, R9 ;  /* 0x000000ffff007224 */ /* 0x001fe200078e0009 */
[----:B--2---:R-:W-:-:S13]  /*276c0*/  ISETP.NE.AND P0, PT, R6, 0x1, PT ;  /* 0x000000010600780c */ /* 0x004fda0003f05270 */
        /* <DEDUP_REMOVED lines=15> */
.L_x_3365:
[----:B--2---:R-:W2:Y:S01]  /*277c0*/  LDL R2, [R1+0x484] ;  /* 0x0004840001027983 */ /* 0x004ea20000100800 */
[----:B0-----:R-:W-:Y:S01]  /*277d0*/  IMAD R0, R19, 0x8, R18 ;  /* 0x0000000813007824 */ /* 0x001fe200078e0212 */
[----:B--2---:R-:W-:-:S04]  /*277e0*/  SHF.L.U32 R2, R2, 0x1f, RZ ;  /* 0x0000001f02027819 */ /* 0x004fc800000006ff */
[----:B------:R-:W0:Y:S02]  /*277f0*/  SYNCS.PHASECHK.TRANS64.TRYWAIT P0, [R0+URZ+0x32440], R2 ;  /* 0x03244002000075a7 */ /* 0x000e24000800017f */
[----:B0-----:R-:W-:Y:S05]  /*27800*/  @!P0 BRA `(.L_x_3366) ;  /* 0x0000005800d88947 */ /* 0x001fea0003800000 */
.L_x_3479:
[----:B------:R-:W2:Y:S02]  /*27810*/  S2R R3, SR_TID.X ;  /* 0x0000000000037919 */ /* 0x000ea40000002100 */
[----:B--2---:R-:W-:-:S04]  /*27820*/  LOP3.LUT R3, R3, 0x7f, RZ, 0xc0, !PT ;  /* 0x0000007f03037812 */ /* 0x004fc800078ec0ff */
[----:B------:R-:W-:-:S13]  /*27830*/  ISETP.NE.AND P0, PT, R3, RZ, PT ;  /* 0x000000ff0300720c */ /* 0x000fda0003f05270 */
[----:B------:R-:W-:Y:S05]  /*27840*/  @P0 BRA `(.L_x_3367) ;  /* 0x00000000001c0947 */ /* 0x000fea0003800000 */
[----:B------:R-:W2:Y:S01]  /*27850*/  S2R R3, SR_TID.X ;  /* 0x0000000000037919 */ /* 0x000ea20000002100 */
[----:B0-----:R-:W-:-:S04]  /*27860*/  IMAD.MOV.U32 R2, RZ, RZ, 0x3000 ;  /* 0x00003000ff027424 */ /* 0x001fc800078e00ff */
[----:B------:R3:W-:Y:S01]  /*27870*/  SYNCS.ARRIVE.TRANS64 RZ, [R0+URZ+0x32430], R2 ;  /* 0x0324300200ff79a7 */ /* 0x0007e2000800003f */
[----:B--2---:R-:W-:-:S04]  /*27880*/  LOP3.LUT R3, R3, 0x1f, RZ, 0xc0, !PT ;  /* 0x0000001f03037812 */ /* 0x004fc800078ec0ff */
[----:B------:R-:W-:-:S13]  /*27890*/  ISETP.NE.AND P0, PT, R3, RZ, PT ;  /* 0x000000ff0300720c */ /* 0x000fda0003f05270 */
[----:B---3--:R-:W-:Y:S05]  /*278a0*/  @!P0 BRA `(.L_x_3367) ;  /* 0x0000000000048947 */ /* 0x008fea0003800000 */
[----:B------:R-:W-:Y:S01]  /*278b0*/  BPT.TRAP 0x1 ;  /* 0x000000040000795c */ /* 0x000fe20000300000 */
.L_x_3367:
        /* <DEDUP_REMOVED lines=24> */
.L_x_3363:
[----:B--2---:R-:W2:Y:S04]  /*27a40*/  LDL R2, [R1+0x47c] ;  /* 0x00047c0001027983 */ /* 0x004ea80000100800 */
[----:B------:R-:W3:Y:S01]  /*27a50*/  LDL R3, [R1+0x49c] ;  /* 0x00049c0001037983 */ /* 0x000ee20000100800 */
[----:B------:R-:W-:Y:S05]  /*27a60*/  WARPSYNC.ALL ;  /* 0x0000000000007948 */ /* 0x000fea0003800000 */
[----:B------:R-:W-:Y:S01]  /*27a70*/  ULDC.64 UR4, c[0x0][0xaf8] ;  /* 0x0002be0000047ab9 */ /* 0x000fe20000000a00 */
[----:B0-----:R-:W-:Y:S01]  /*27a80*/  VIADD R0, R18, 0x18400 ;  /* 0x0001840012007836 */ /* 0x001fe20000000000 */
[----:B------:R-:W-:Y:S01]  /*27a90*/  BAR.SYNC.DEFER_BLOCKING 0x8, 0x180 ;  /* 0x0206000000007b1d */ /* 0x000fe20000010000 */
[----:B------:R-:W-:-:S03]  /*27aa0*/  ISETP.NE.U32.AND P0, PT, RZ, UR4, PT ;  /* 0x00000004ff007c0c */ /* 0x000fc6000bf05070 */
[----:B------:R-:W-:Y:S02]  /*27ab0*/  LOP3.LUT P1, RZ, R0, 0x3ff, RZ, 0xc0, !PT ;  /* 0x000003ff00ff7812 */ /* 0x000fe4000782c0ff */
[----:B------:R-:W-:Y:S01]  /*27ac0*/  ISETP.NE.AND.EX P0, PT, RZ, UR5, PT, P0 ;  /* 0x00000005ff007c0c */ /* 0x000fe2000bf05300 */
[----:B------:R-:W-:Y:S01]  /*27ad0*/  BSSY B6, `(.L_x_3368) ;  /* 0x0000019000067945 */ /* 0x000fe20003800000 */
[----:B--2---:R-:W-:-:S04]  /*27ae0*/  SHF.R.S32.HI R0, RZ, 0x1f, R2 ;  /* 0x0000001fff007819 */ /* 0x004fc80000011402 */
[----:B------:R-:W-:Y:S02]  /*27af0*/  SEL R4, R0, RZ, !P0 ;  /* 0x000000ff00047207 */ /* 0x000fe40004000000 */
[----:B---3--:R-:W-:Y:S02]  /*27b00*/  SHF.R.S32.HI R3, RZ, 0x1f, R3 ;  /* 0x0000001fff037819 */ /* 0x008fe40000011403 */
[----:B------:R-:W-:Y:S01]  /*27b10*/  SEL R0, R2, RZ, !P0 ;  /* 0x000000ff02007207 */ /* 0x000fe20004000000 */
[----:B------:R0:W-:Y:S04]  /*27b20*/  STL [R1+0x4d0], R4 ;  /* 0x0004d00401007387 */ /* 0x0001e80000100800 */
[----:B------:R0:W-:Y:S04]  /*27b30*/  STL [R1+0x4ac], R0 ;  /* 0x0004ac0001007387 */ /* 0x0001e80000100800 */
[----:B------:R0:W-:Y:S01]  /*27b40*/  STL [R1+0x4c0], R3 ;  /* 0x0004c00301007387 */ /* 0x0001e20000100800 */
        /* <DEDUP_REMOVED lines=9> */
[----:B-1----:R-:W-:-:S02]  /*27be0*/  IMAD.U32 R7, RZ, RZ, UR9 ;  /* 0x00000009ff077e24 */ /* 0x002fc4000f8e00ff */
[----:B------:R-:W-:Y:S02]  /*27bf0*/  IMAD.U32 R10, RZ, RZ, UR4 ;  /* 0x00000004ff0a7e24 */ /* 0x000fe4000f8e00ff */
[----:B------:R-:W-:Y:S02]  /*27c00*/  IMAD.U32 R11, RZ, RZ, UR5 ;  /* 0x00000005ff0b7e24 */ /* 0x000fe4000f8e00ff */
[----:B------:R-:W-:Y:S02]  /*27c10*/  IMAD.MOV.U32 R8, RZ, RZ, 0x70 ;  /* 0x00000070ff087424 */ /* 0x000fe400078e00ff */
[----:B------:R-:W-:Y:S02]  /*27c20*/  IMAD.MOV.U32 R12, RZ, RZ, 0x1 ;  /* 0x00000001ff0c7424 */ /* 0x000fe400078e00ff */
[----:B------:R-:W-:-:S07]  /*27c30*/  IMAD.MOV.U32 R13, RZ, RZ, RZ ;  /* 0x000000ffff0d7224 */ /* 0x000fce00078e00ff */
[----:B------:R-:W-:-:S07]  /*27c40*/  LEPC R20, `(.L_x_3369) ;  /* 0x000000001014794e */ /* 0x000fce0000000000 */
[----:B0-----:R-:W-:Y:S05]  /*27c50*/  CALL.ABS.NOINC R2 ;  /* 0x0000000002007343 */ /* 0x001fea0003c00000 */
.L_x_3369:
[----:B------:R-:W-:Y:S05]  /*27c60*/  BSYNC B6 ;  /* 0x0000000000067941 */ /* 0x000fea0003800000 */
.L_x_3368:
[----:B------:R-:W2:Y:S01]  /*27c70*/  LDL R11, [R1+0x494] ;  /* 0x00049400010b7983 */ /* 0x000ea20000100800 */
[----:B-1----:R-:W1:Y:S01]  /*27c80*/  LDC R7, c[0x0][0x448] ;  /* 0x00011200ff077b82 */ /* 0x002e620000000800 */
[----:B------:R-:W-:Y:S01]  /*27c90*/  ULDC.64 UR4, c[0x0][0x298] ;  /* 0x0000a60000047ab9 */ /* 0x000fe20000000a00 */
[----:B------:R-:W-:Y:S01]  /*27ca0*/  ULDC.64 UR6, c[0x0][0x280] ;  /* 0x0000a00000067ab9 */ /* 0x000fe20000000a00 */
[----:B0-----:R-:W3:Y:S04]  /*27cb0*/  LDL R4, [R1+0x4c0] ;  /* 0x0004c00001047983 */ /* 0x001ee80000100800 */
[----:B------:R-:W4:Y:S04]  /*27cc0*/  LDL R9, [R1+0x49c] ;  /* 0x00049c0001097983 */ /* 0x000f280000100800 */
[----:B------:R-:W4:Y:S01]  /*27cd0*/  LDL R8, [R1+0x4d0] ;  /* 0x0004d00001087983 */ /* 0x000f220000100800 */
[----:B------:R-:W0:Y:S01]  /*27ce0*/  S2R R2, SR_TID.X ;  /* 0x0000000000027919 */ /* 0x000e220000002100 */
[----:B------:R-:W0:Y:S02]  /*27cf0*/  S2R R0, SR_TID.X ;  /* 0x0000000000007919 */ /* 0x000e240000002100 */
[----:B------:R-:W4:Y:S01]  /*27d00*/  LDL R6, [R1+0x4ac] ;  /* 0x0004ac0001067983 */ /* 0x000f220000100800 */
[----:B-1----:R-:W-:-:S13]  /*27d10*/  ISETP.NE.AND P0, PT, R7, 0x1, PT ;  /* 0x000000010700780c */ /* 0x002fda0003f05270 */
[----:B------:R-:W1:Y:S01]  /*27d20*/  @P0 LDC R3, c[0x0][0x450] ;  /* 0x00011400ff030b82 */ /* 0x000e620000000800 */
[----:B0-----:R-:W-:-:S04]  /*27d30*/  LOP3.LUT R2, R2, 0x7f, RZ, 0xc0, !PT ;  /* 0x0000007f02027812 */ /* 0x001fc800078ec0ff */
[----:B------:R-:W-:Y:S01]  /*27d40*/  SHF.R.U32.HI R2, RZ, 0x3, R2 ;  /* 0x00000003ff027819 */ /* 0x000fe20000011602 */
[----:B------:R-:W-:-:S05]  /*27d50*/  IMAD.SHL.U32 R0, R0, 0x10, RZ ;  /* 0x0000001000007824 */ /* 0x000fca00078e00ff */
[----:B------:R-:W-:Y:S02]  /*27d60*/  LOP3.LUT R0, R2, 0x70, R0, 0xf8, !PT ;  /* 0x0000007002007812 */ /* 0x000fe400078ef800 */
[----:B------:R-:W0:Y:S03]  /*27d70*/  @P0 LDC R2, c[0x0][0x44c] ;  /* 0x00011300ff020b82 */ /* 0x000e260000000800 */
[----:B--2---:R-:W-:-:S04]  /*27d80*/  IMAD.IADD R5, R0, 0x1, R11 ;  /* 0x0000000100057824 */ /* 0x004fc800078e020b */
        /* <DEDUP_REMOVED lines=8> */
[----:B------:R-:W-:-:S04]  /*27e10*/  IMAD.WIDE.U32 R2, R17, UR4, R2 ;  /* 0x0000000411027c25 */ /* 0x000fc8000f8e0002 */
[----:B------:R-:W-:Y:S01]  /*27e20*/  IMAD R3, R17, UR5, R3 ;  /* 0x0000000511037c24 */ /* 0x000fe2000f8e0203 */
[----:B------:R-:W-:Y:S02]  /*27e30*/  ULDC.64 UR4, c[0x0][0x2e0] ;  /* 0x0000b80000047ab9 */ /* 0x000fe40000000a00 */
[----:B------:R-:W-:Y:S02]  /*27e40*/  IMAD R4, R8, UR4, RZ ;  /* 0x0000000408047c24 */ /* 0x000fe4000f8e02ff */
[----:B------:R0:W5:Y:S01]  /*27e50*/  LDL R8, [R1+0x480] ;  /* 0x0004800001087983 */ /* 0x0001620000100800 */
[C---:B------:R-:W-:Y:S01]  /*27e60*/  IMAD.WIDE.U32 R2, R6.reuse, UR4, R2 ;  /* 0x0000000406027c25 */ /* 0x040fe2000f8e0002 */
[----:B------:R-:W1:Y:S03]  /*27e70*/  S2R R10, SR_TID.X ;  /* 0x00000000000a7919 */ /* 0x000e660000002100 */
        /* <DEDUP_REMOVED lines=11> */
[----:B------:R-:W-:Y:S01]  /*27f30*/  IMAD.IADD R3, R3, 0x1, R4 ;  /* 0x0000000103037824 */ /* 0x000fe200078e0204 */
[----:B------:R2:W-:Y:S01]  /*27f40*/  STL [R1+0x498], R5 ;  /* 0x0004980501007387 */ /* 0x0005e20000100800 */
[----:B-1----:R-:W-:Y:S02]  /*27f50*/  IMAD.SHL.U32 R9, R10, 0x8, RZ ;  /* 0x000000080a097824 */ /* 0x002fe400078e00ff */
[----:B------:R-:W-:-:S03]  /*27f60*/  IMAD R6, R6, UR4, RZ ;  /* 0x0000000406067c24 */ /* 0x000fc6000f8e02ff */
[----:B------:R-:W-:Y:S01]  /*27f70*/  LOP3.LUT R9, R9, 0x38, RZ, 0xc0, !PT ;  /* 0x0000003809097812 */ /* 0x000fe200078ec0ff */
[----:B--2---:R-:W-:Y:S01]  /*27f80*/  IMAD.WIDE.U32 R4, R0, UR4, R2 ;  /* 0x0000000400047c25 */ /* 0x004fe2000f8e0002 */
[----:B------:R-:W-:-:S03]  /*27f90*/  ULDC UR4, c[0x0][0x2b8] ;  /* 0x0000ae0000047ab9 */ /* 0x000fc60000000800 */
[----:B------:R-:W-:Y:S01]  /*27fa0*/  IMAD R0, R0, UR5, R6 ;  /* 0x0000000500007c24 */ /* 0x000fe2000f8e0206 */
[----:B------:R-:W-:-:S03]  /*27fb0*/  LEA R3, P1, R4, UR6, 0x1 ;  /* 0x0000000604037c11 */ /* 0x000fc6000f8208ff */
[----:B------:R-:W-:Y:S01]  /*27fc0*/  IMAD.IADD R0, R5, 0x1, R0 ;  /* 0x0000000105007824 */ /* 0x000fe200078e0200 */
[----:B------:R-:W-:Y:S01]  /*27fd0*/  ISETP.GE.AND P0, PT, R9, UR4, PT ;  /* 0x0000000409007c0c */ /* 0x000fe2000bf06270 */
[----:B------:R-:W-:Y:S01]  /*27fe0*/  UMOV UR4, 0xffffffff ;  /* 0xffffffff00047882 */ /* 0x000fe20000000000 */
[----:B------:R-:W-:Y:S02]  /*27ff0*/  LOP3.LUT R10, R10, 0x7f, RZ, 0xc0, !PT ;  /* 0x0000007f0a0a7812 */ /* 0x000fe400078ec0ff */
[----:B------:R-:W-:Y:S02]  /*28000*/  LEA.HI.X R0, R4, UR7, R0, 0x1, P1 ;  /* 0x0000000704007c11 */ /* 0x000fe400088f0c00 */
[----:B------:R-:W-:Y:S01]  /*28010*/  SHF.R.U32.HI R10, RZ, 0x3, R10 ;  /* 0x00000003ff0a7819 */ /* 0x000fe2000001160a */
[----:B0-----:R-:W-:Y:S06]  /*28020*/  BRA.DIV UR4, `(.L_x_3370) ;  /* 0x0000005204e47947 */ /* 0x001fec000b800000 */
[----:B------:R-:W2:Y:S04]  /*28030*/  LDL R4, [R1+0x4a0] ;  /* 0x0004a00001047983 */ /* 0x000ea80000100800 */
[----:B------:R-:W3:Y:S04]  /*28040*/  LDL.LU R6, [R1+0x494] ;  /* 0x0004940001067983 */ /* 0x000ee80000300800 */
[----:B------:R-:W0:Y:S01]  /*28050*/  SHFL.IDX PT, R5, R3, RZ, 0x181f ;  /* 0x00181fff03057589 */ /* 0x000e2200000e0000 */
[----:B--2---:R-:W-:-:S03]  /*28060*/  IMAD R2, R4, R7, RZ ;  /* 0x0000000704027224 */ /* 0x004fc600078e02ff */
[----:B------:R-:W1:Y:S01]  /*28070*/  SHFL.IDX PT, R4, R0, RZ, 0x181f ;  /* 0x00181fff00047589 */ /* 0x000e6200000e0000 */
[----:B---3--:R-:W-:-:S03]  /*28080*/  IMAD.IADD R10, R10, 0x1, R6 ;  /* 0x000000010a0a7824 */ /* 0x008fc600078e0206 */
[----:B------:R-:W2:Y:S01]  /*28090*/  SHFL.IDX PT, R6, R3, 0x1, 0x181f ;  /* 0x00381f0003067f89 */ /* 0x000ea200000e0000 */
[C---:B------:R-:W-:Y:S01]  /*280a0*/  VIADD R11, R10.reuse, 0x10 ;  /* 0x000000100a0b7836 */ /* 0x040fe20000000000 */
[CC--:B------:R-:W-:Y:S02]  /*280b0*/  ISETP.GE.AND P1, PT, R10.reuse, R2.reuse, PT ;  /* 0x000000020a00720c */ /* 0x0c0fe40003f26270 */
[----:B------:R-:W3:Y:S02]  /*280c0*/  SHFL.IDX PT, R7, R0, 0x1, 0x181f ;  /* 0x00381f0000077f89 */ /* 0x000ee400000e0000 */
[----:B------:R-:W-:Y:S02]  /*280d0*/  ISETP.GE.AND P2, PT, R11, R2, PT ;  /* 0x000000020b00720c */ /* 0x000fe40003f46270 */
[----:B------:R4:W-:Y:S04]  /*280e0*/  STL [R1+0x4c8], R11 ;  /* 0x0004c80b01007387 */ /* 0x0009e80000100800 */
[----:B------:R-:W-:Y:S03]  /*280f0*/  STL [R1+0x494], R10 ;  /* 0x0004940a01007387 */ /* 0x000fe60000100800 */
[----:B0-----:R-:W-:Y:S01]  /*28100*/  @!P1 LEA R5, P3, R9, R5, 0x1 ;  /* 0x0000000509059211 */ /* 0x001fe200078608ff */
[----:B----4-:R-:W-:-:S04]  /*28110*/  VIADD R11, R10, 0x20 ;  /* 0x000000200a0b7836 */ /* 0x010fc80000000000 */
[----:B-1----:R-:W-:Y:S01]  /*28120*/  @!P1 IMAD.X R4, RZ, RZ, R4, P3 ;  /* 0x000000ffff049224 */ /* 0x002fe200018e0604 */
[----:B------:R-:W-:Y:S04]  /*28130*/  STL [R1+0x4cc], R11 ;  /* 0x0004cc0b01007387 */ /* 0x000fe80000100800 */
[----:B------:R-:W-:-:S04]  /*28140*/  @!P1 LOP3.LUT R5, R5, R4, RZ, 0x3c, !PT ;  /* 0x0000000405059212 */ /* 0x000fc800078e3cff */
[----:B------:R-:W-:-:S04]  /*28150*/  @!P1 LOP3.LUT R4, R5, R4, RZ, 0x3c, !PT ;  /* 0x0000000405049212 */ /* 0x000fc800078e3cff */
[----:B------:R-:W-:-:S05]  /*28160*/  @!P1 LOP3.LUT R5, R5, R4, RZ, 0x3c, !PT ;  /* 0x0000000405059212 */ /* 0x000fca00078e3cff */
[----:B-----5:R2:W-:Y:S02]  /*28170*/  @!P1 LDGSTS.E.BYPASS.LTC128B.128 [R8+0x18400], desc[UR40][R4.64], !P0 ;  /* 0x1840000004089fae */ /* 0x0205e4000c101d68 */
[----:B--2---:R-:W-:Y:S02]  /*28180*/  @!P2 LEA R5, P1, R9, R6, 0x1 ;  /* 0x000000060905a211 */ /* 0x004fe400078208ff */
[----:B------:R-:W-:Y:S03]  /*28190*/  SHFL.IDX PT, R6, R0, 0x2, 0x181f ;  /* 0x00581f0000067f89 */ /* 0x000fe600000e0000 */
[----:B---3--:R-:W-:Y:S01]  /*281a0*/  @!P2 IMAD.X R4, RZ, RZ, R7, P1 ;  /* 0x000000ffff04a224 */ /* 0x008fe200008e0607 */
        /* <DEDUP_REMOVED lines=58> */
.L_x_3496:
        /* <DEDUP_REMOVED lines=12> */
.L_x_3371:
        /* <DEDUP_REMOVED lines=8> */
[----:B------:R-:W-:-:S03]  /*28690*/  ULDC.64 UR4, c[0x0][0x398] ;  /* 0x0000e60000047ab9 */ /* 0x000fc60000000a00 */
[----:B0-----:R-:W3:Y:S01]  /*286a0*/  LDL.LU R3, [R1+0x49c] ;  /* 0x00049c0001037983 */ /* 0x001ee20000300800 */
[----:B------:R-:W-:Y:S01]  /*286b0*/  VIADD R2, R18, 0x22400 ;  /* 0x0002240012027836 */ /* 0x000fe20000000000 */
[----:B------:R0:W-:Y:S01]  /*286c0*/  SYNCS.ARRIVE.TRANS64.A1T0 RZ, [R18+URZ+0x32400], RZ ;  /* 0x032400ff12ff79a7 */ /* 0x0001e2000810003f */
[----:B------:R-:W-:Y:S03]  /*286d0*/  BSSY B6, `(.L_x_3372) ;  /* 0x0000019000067945 */ /* 0x000fe60003800000 */
        /* <DEDUP_REMOVED lines=24> */
.L_x_3373:
[----:B------:R-:W-:Y:S05]  /*28860*/  BSYNC B6 ;  /* 0x0000000000067941 */ /* 0x000fea0003800000 */
.L_x_3372:
[----:B------:R-:W2:Y:S01]  /*28870*/  LDL.LU R5, [R1+0x49c] ;  /* 0x00049c0001057983 */ /* 0x000ea20000300800 */
[----:B------:R-:W1:Y:S01]  /*28880*/  LDC R7, c[0x0][0x448] ;  /* 0x00011200ff077b82 */ /* 0x000e620000000800 */
[----:B------:R-:W-:Y:S01]  /*28890*/  ULDC.64 UR4, c[0x0][0x3d8] ;  /* 0x0000f60000047ab9 */ /* 0x000fe20000000a00 */
[----:B------:R-:W-:Y:S01]  /*288a0*/  ULDC.64 UR6, c[0x0][0x390] ;  /* 0x0000e40000067ab9 */ /* 0x000fe20000000a00 */
[----:B0-----:R-:W2:Y:S04]  /*288b0*/  LDL.LU.64 R2, [R1+0x4c0] ;  /* 0x0004c00001027983 */ /* 0x001ea80000300a00 */
[----:B------:R-:W3:Y:S04]  /*288c0*/  LDL.LU R0, [R1+0x4d0] ;  /* 0x0004d00001007983 */ /* 0x000ee80000300800 */
[----:B------:R-:W4:Y:S04]  /*288d0*/  LDL.LU R4, [R1+0x4ac] ;  /* 0x0004ac0001047983 */ /* 0x000f280000300800 */
[----:B------:R-:W5:Y:S01]  /*288e0*/  LDL.LU R8, [R1+0x498] ;  /* 0x0004980001087983 */ /* 0x000f620000300800 */
[----:B------:R-:W0:Y:S01]  /*288f0*/  S2R R9, SR_TID.X ;  /* 0x0000000000097919 */ /* 0x000e220000002100 */
[----:B-1----:R-:W-:Y:S01]  /*28900*/  ISETP.NE.AND P0, PT, R7, 0x1, PT ;  /* 0x000000010700780c */ /* 0x002fe20003f05270 */
[----:B--2---:R-:W-:-:S12]  /*28910*/  IMAD.MOV.U32 R3, RZ, RZ, R5 ;  /* 0x000000ffff037224 */ /* 0x004fd800078e0005 */
[----:B------:R-:W1:Y:S01]  /*28920*/  @P0 LDC R5, c[0x0][0x450] ;  /* 0x00011400ff050b82 */ /* 0x000e620000000800 */
[----:B------:R-:W-:-:S04]  /*28930*/  IMAD.WIDE.U32 R2, R17, UR4, R2 ;  /* 0x0000000411027c25 */ /* 0x000fc8000f8e0002 */
[----:B------:R-:W-:Y:S01]  /*28940*/  IMAD R3, R17, UR5, R3 ;  /* 0x0000000511037c24 */ /* 0x000fe2000f8e0203 */
[----:B------:R-:W-:Y:S02]  /*28950*/  ULDC.64 UR4, c[0x0][0x3e0] ;  /* 0x0000f80000047ab9 */ /* 0x000fe40000000a00 */
[----:B---3--:R-:W-:Y:S02]  /*28960*/  IMAD R0, R0, UR4, RZ ;  /* 0x0000000400007c24 */ /* 0x008fe4000f8e02ff */
[----:B----4-:R-:W-:-:S04]  /*28970*/  IMAD.WIDE.U32 R2, R4, UR4, R2 ;  /* 0x0000000404027c25 */ /* 0x010fc8000f8e0002 */
[----:B------:R-:W-:Y:S01]  /*28980*/  IMAD R0, R4, UR5, R0 ;  /* 0x0000000504007c24 */ /* 0x000fe2000f8e0200 */
[----:B------:R-:W-:Y:S01]  /*28990*/  ULDC.64 UR4, c[0x0][0x3d0] ;  /* 0x0000f40000047ab9 */ /* 0x000fe20000000a00 */
[----:B------:R-:W2:Y:S02]  /*289a0*/  @P0 LDC R4, c[0x0][0x44c] ;  /* 0x00011300ff040b82 */ /* 0x000ea40000000800 */
[----:B------:R-:W-:Y:S02]  /*289b0*/  IMAD.IADD R3, R3, 0x1, R0 ;  /* 0x0000000103037824 */ /* 0x000fe400078e0200 */
[----:B-----5:R-:W-:Y:S02]  /*289c0*/  IMAD.MOV.U32 R0, RZ, RZ, R8 ;  /* 0x000000ffff007224 */ /* 0x020fe400078e0008 */
[----:B--2---:R-:W-:-:S05]  /*289d0*/  @P0 IMAD.HI.U32 R4, R8, R4, RZ ;  /* 0x0000000408040227 */ /* 0x004fca00078e00ff */
[----:B-1----:R-:W-:-:S04]  /*289e0*/  @P0 SHF.R.U32.HI R0, RZ, R5, R4 ;  /* 0x00000005ff000219 */ /* 0x002fc80000011604 */
[--C-:B------:R-:W-:Y:S01]  /*289f0*/  SHF.R.S32.HI R4, RZ, 0x1f, R0.reuse ;  /* 0x0000001fff047819 */ /* 0x100fe20000011400 */
[----:B------:R-:W-:Y:S02]  /*28a00*/  IMAD.MOV R6, RZ, RZ, -R0 ;  /* 0x000000ffff067224 */ /* 0x000fe400078e0a00 */
[----:B------:R-:W-:-:S04]  /*28a10*/  IMAD.WIDE.U32 R2, R0, UR4, R2 ;  /* 0x0000000400027c25 */ /* 0x000fc8000f8e0002 */
[----:B------:R-:W-:Y:S02]  /*28a20*/  IMAD R4, R4, UR4, RZ ;  /* 0x0000000404047c24 */ /* 0x000fe4000f8e02ff */
[----:B------:R-:W-:Y:S02]  /*28a30*/  IMAD R6, R7, R6, R8 ;  /* 0x0000000607067224 */ /* 0x000fe400078e0208 */
[----:B------:R-:W-:Y:S01]  /*28a40*/  IMAD R0, R0, UR5, R4 ;  /* 0x0000000500007c24 */ /* 0x000fe2000f8e0204 */
[----:B------:R-:W-:Y:S01]  /*28a50*/  ULDC.64 UR4, c[0x0][0x3c8] ;  /* 0x0000f20000047ab9 */ /* 0x000fe20000000a00 */
[----:B0-----:R-:W-:Y:S02]  /*28a60*/  IMAD.SHL.U32 R8, R9, 0x8, RZ ;  /* 0x0000000809087824 */ /* 0x001fe400078e00ff */
[----:B------:R-:W-:Y:S01]  /*28a70*/  IMAD.IADD R3, R3, 0x1, R0 ;  /* 0x0000000103037824 */ /* 0x000fe200078e0200 */
[----:B------:R-:W-:Y:S01]  /*28a80*/  SHF.R.S32.HI R0, RZ, 0x1f, R6 ;  /* 0x0000001fff007819 */ /* 0x000fe20000011406 */
[----:B------:R-:W-:Y:S01]  /*28a90*/  IMAD.SHL.U32 R9, R9, 0x8, RZ ;  /* 0x0000000809097824 */ /* 0x000fe200078e00ff */
[----:B------:R-:W-:Y:S01]  /*28aa0*/  LOP3.LUT R8, R8, 0x38, RZ, 0xc0, !PT ;  /* 0x0000003808087812 */ /* 0x000fe200078ec0ff */
[----:B------:R-:W-:-:S03]  /*28ab0*/  IMAD.WIDE.U32 R4, R6, UR4, R2 ;  /* 0x0000000406047c25 */ /* 0x000fc6000f8e0002 */
[----:B------:R-:W-:Y:S01]  /*28ac0*/  LOP3.LUT R9, R9, 0x38, RZ, 0xc0, !PT ;  /* 0x0000003809097812 */ /* 0x000fe200078ec0ff */
[----:B------:R-:W-:Y:S01]  /*28ad0*/  IMAD R0, R0, UR4, RZ ;  /* 0x0000000400007c24 */ /* 0x000fe2000f8e02ff */
[----:B------:R-:W-:Y:S01]  /*28ae0*/  ULDC UR4, c[0x0][0x3b8] ;  /* 0x0000ee0000047ab9 */ /* 0x000fe20000000800 */
[----:B------:R-:W-:Y:S02]  /*28af0*/  LEA R2, P4, R4, UR6, 0x1 ;  /* 0x0000000604027c11 */ /* 0x000fe4000f8808ff */
[----:B------:R-:W-:Y:S01]  /*28b00*/  IMAD R6, R6, UR5, R0 ;  /* 0x0000000506067c24 */ /* 0x000fe2000f8e0200 */
[C---:B------:R-:W-:Y:S02]  /*28b10*/  LOP3.LUT R11, R9.reuse, 0x40, RZ, 0xfc, !PT ;  /* 0x00000040090b7812 */ /* 0x040fe400078efcff */
[----:B------:R-:W-:Y:S01]  /*28b20*/  LOP3.LUT R10, R9, 0x80, RZ, 0xfc, !PT ;  /* 0x00000080090a7812 */ /* 0x000fe200078efcff */
[----:B------:R-:W-:Y:S01]  /*28b30*/  IMAD.IADD R0, R5, 0x1, R6 ;  /* 0x0000000105007824 */ /* 0x000fe200078e0206 */
[----:B------:R-:W-:-:S02]  /*28b40*/  LOP3.LUT R9, R9, 0xc0, RZ, 0xfc, !PT ;  /* 0x000000c009097812 */ /* 0x000fc400078efcff */
[----:B------:R-:W-:Y:S02]  /*28b50*/  ISETP.GE.AND P3, PT, R8, UR4, PT ;  /* 0x0000000408007c0c */ /* 0x000fe4000bf66270 */
[----:B------:R-:W-:Y:S02]  /*28b60*/  ISETP.GE.AND P2, PT, R11, UR4, PT ;  /* 0x000000040b007c0c */ /* 0x000fe4000bf46270 */
[----:B------:R-:W-:Y:S02]  /*28b70*/  ISETP.GE.AND P1, PT, R10, UR4, PT ;  /* 0x000000040a007c0c */ /* 0x000fe4000bf26270 */
[----:B------:R-:W-:Y:S01]  /*28b80*/  ISETP.GE.AND P0, PT, R9, UR4, PT ;  /* 0x0000000409007c0c */ /* 0x000fe2000bf06270 */
[----:B------:R-:W-:Y:S01]  /*28b90*/  UMOV UR4, 0xffffffff ;  /* 0xffffffff00047882 */ /* 0x000fe20000000000 */
[----:B------:R-:W-:Y:S02]  /*28ba0*/  LEA.HI.X R0, R4, UR7, R0, 0x1, P4 ;  /* 0x0000000704007c11 */ /* 0x000fe4000a0f0c00 */
[----:B------:R-:W-:Y:S09]  /*28bb0*/  BRA.DIV UR4, `(.L_x_3374) ;  /* 0x0000005204c87947 */ /* 0x000ff2000b800000 */
[----:B------:R-:W2:Y:S04]  /*28bc0*/  LDL.LU R10, [R1+0x4a0] ;  /* 0x0004a000010a7983 */ /* 0x000ea80000300800 */
[----:B------:R-:W3:Y:S04]  /*28bd0*/  LDL.LU R5, [R1+0x494] ;  /* 0x0004940001057983 */ /* 0x000ee80000300800 */
[----:B------:R-:W4:Y:S04]  /*28be0*/  LDL.LU R4, [R1+0x4c8] ;  /* 0x0004c80001047983 */ /* 0x000f280000300800 */
[----:B------:R-:W5:Y:S04]  /*28bf0*/  LDL R9, [R1+0x480] ;  /* 0x0004800001097983 */ /* 0x000f680000100800 */
[----:B------:R-:W5:Y:S04]  /*28c00*/  LDL.LU R11, [R1+0x4cc] ;  /* 0x0004cc00010b7983 */ /* 0x000f680000300800 */
[----:B------:R-:W5:Y:S04]  /*28c10*/  LDL.LU R12, [R1+0x4d8] ;  /* 0x0004d800010c7983 */ /* 0x000f680000300800 */
[----:B------:R-:W-:Y:S01]  /*28c20*/  SHFL.IDX PT, R6, R0, 0x1, 0x181f ;  /* 0x00381f0000067f89 */ /* 0x000fe200000e0000 */
[----:B--2---:R-:W-:-:S03]  /*28c30*/  IMAD R3, R10, R7, RZ ;  /* 0x000000070a037224 */ /* 0x004fc600078e02ff */
[----:B------:R-:W2:Y:S02]  /*28c40*/  LDL.LU R10, [R1+0x4d4] ;  /* 0x0004d400010a7983 */ /* 0x000ea40000300800 */
[-C--:B---3--:R-:W-:Y:S02]  /*28c50*/  ISETP.GE.AND P5, PT, R5, R3.reuse, PT ;  /* 0x000000030500720c */ /* 0x088fe40003fa6270 */
[----:B------:R-:W0:Y:S01]  /*28c60*/  SHFL.IDX PT, R5, R2, RZ, 0x181f ;  /* 0x00181fff02057589 */ /* 0x000e2200000e0000 */
[----:B----4-:R-:W-:-:S03]  /*28c70*/  ISETP.GE.AND P4, PT, R4, R3, PT ;  /* 0x000000030400720c */ /* 0x010fc60003f86270 */
[----:B------:R-:W1:Y:S07]  /*28c80*/  SHFL.IDX PT, R4, R0, RZ, 0x181f ;  /* 0x00181fff00047589 */ /* 0x000e6e00000e0000 */
        /* <DEDUP_REMOVED lines=17> */
[----:B------:R-:W3:Y:S04]  /*28da0*/  LDL.LU R11, [R1+0x4dc] ;  /* 0x0004dc00010b7983 */ /* 0x000ee80000300800 */
        /* <DEDUP_REMOVED lines=47> */
.L_x_3514:
        /* <DEDUP_REMOVED lines=14> */
.L_x_3376:
[----:B------:R-:W-:Y:S05]  /*29180*/  BSYNC B0 ;  /* 0x0000000000007941 */ /* 0x000fea0003800000 */
.L_x_3375:
[----:B------:R-:W-:Y:S01]  /*29190*/  NOP ;  /* 0x0000000000007918 */ /* 0x000fe20000000000 */
[----:B------:R-:W-:-:S13]  /*291a0*/  PLOP3.LUT P0, PT, PT, PT, PT, 0x80, 0x0 ;  /* 0x000000000000781c */ /* 0x000fda0003f0f070 */
.L_x_3377:
        /* <DEDUP_REMOVED lines=18> */
.L_x_3515:
[----:B------:R-:W-:Y:S05]  /*292d0*/  BSYNC B0 ;  /* 0x0000000000007941 */ /* 0x000fea0003800000 */
.L_x_3378:
        /* <DEDUP_REMOVED lines=13> */
.L_x_3516:
[----:B------:R-:W-:Y:S05]  /*293b0*/  BSYNC B1 ;  /* 0x0000000000017941 */ /* 0x000fea0003800000 */
.L_x_3382:
        /* <DEDUP_REMOVED lines=9> */
.L_x_3385:
[----:B------:R-:W-:Y:S05]  /*29450*/  BSYNC B1 ;  /* 0x0000000000017941 */ /* 0x000fea0003800000 */
.L_x_3384:
        /* <DEDUP_REMOVED lines=12> */
.L_x_3386:
        /* <DEDUP_REMOVED lines=15> */
.L_x_3387:
        /* <DEDUP_REMOVED lines=15> */
.L_x_3388:
        /* <DEDUP_REMOVED lines=15> */
.L_x_3389:
        /* <DEDUP_REMOVED lines=10> */
.L_x_3381:
[----:B------:R-:W-:Y:S05]  /*29890*/  BSYNC B0 ;  /* 0x0000000000007941 */ /* 0x000fea0003800000 */
.L_x_3380:
[----:B------:R-:W0:Y:S04]  /*298a0*/  LDL R4, [R1+0x4b4] ;  /* 0x0004b40001047983 */ /* 0x000e280000100800 */
[----:B------:R-:W3:Y:S01]  /*298b0*/  LDL R5, [R1+0x48c] ;  /* 0x00048c0001057983 */ /* 0x000ee20000100800 */
[----:B------:R-:W-:Y:S01]  /*298c0*/  BSSY B0, `(.L_x_3390) ;  /* 0x00001f8000007945 */ /* 0x000fe20003800000 */
[----:B0-----:R-:W-:-:S05]  /*298d0*/  VIADD R0, R4, 0xfffffffe ;  /* 0xfffffffe04007836 */ /* 0x001fca0000000000 */
[----:B---3--:R-:W-:-:S13]  /*298e0*/  ISETP.GE.AND P0, PT, R0, R5, PT ;  /* 0x000000050000720c */ /* 0x008fda0003f06270 */
[----:B------:R-:W-:Y:S05]  /*298f0*/  @!P0 BRA `(.L_x_3391) ;  /* 0x0000001c00d08947 */ /* 0x000fea0003800000 */
[----:B------:R-:W3:Y:S04]  /*29900*/  LDL.LU R9, [R1+0x4ec] ;  /* 0x0004ec0001097983 */ /* 0x000ee80000300800 */
[----:B------:R-:W4:Y:S04]  /*29910*/  LDL.LU R8, [R1+0x4bc] ;  /* 0x0004bc0001087983 */ /* 0x000f280000300800 */
[----:B------:R-:W5:Y:S04]  /*29920*/  LDL.LU R7, [R1+0x4f0] ;  /* 0x0004f00001077983 */ /* 0x000f680000300800 */
[----:B--2---:R-:W2:Y:S04]  /*29930*/  LDL.LU R6, [R1+0x4b8] ;  /* 0x0004b80001067983 */ /* 0x004ea80000300800 */
[----:B------:R-:W2:Y:S01]  /*29940*/  LDL.LU R4, [R1+0x4f4] ;  /* 0x0004f40001047983 */ /* 0x000ea20000300800 */
[----:B------:R-:W-:Y:S01]  /*29950*/  BSSY B2, `(.L_x_3392) ;  /* 0x00000ad000027945 */ /* 0x000fe20003800000 */
[----:B---3--:R-:W-:-:S04]  /*29960*/  VIADD R2, R9, 0x1 ;  /* 0x0000000109027836 */ /* 0x008fc80000000000 */
[----:B----4-:R-:W-:Y:S01]  /*29970*/  IMAD R2, R2, R8, RZ ;  /* 0x0000000802027224 */ /* 0x010fe200078e02ff */
[----:B------:R-:W-:Y:S02]  /*29980*/  LOP3.LUT R8, RZ, R5, RZ, 0x33, !PT ;  /* 0x00000005ff087212 */ /* 0x000fe400078e33ff */
[----:B-----5:R-:W-:Y:S02]  /*29990*/  LOP3.LUT R3, RZ, R7, RZ, 0x33, !PT ;  /* 0x00000007ff037212 */ /* 0x020fe400078e33ff */
[----:B------:R-:W-:-:S04]  /*299a0*/  LOP3.LUT R2, RZ, R2, RZ, 0x33, !PT ;  /* 0x00000002ff027212 */ /* 0x000fc800078e33ff */
[----:B--2---:R-:W-:Y:S02]  /*299b0*/  VIADDMNMX R2, R2, -R6, R3, !PT ;  /* 0x8000000602027246 */ /* 0x004fe40007800103 */
        /* <DEDUP_REMOVED lines=9> */
[----:B------:R-:W3:Y:S01]  /*29a50*/  LDL R5, [R1+0x490] ;  /* 0x0004900001057983 */ /* 0x000ee20000100800 */
[----:B------:R-:W-:-:S05]  /*29a60*/  VIADD R19, R19, 0x1 ;  /* 0x0000000113137836 */ /* 0x000fca0000000000 */
[----:B------:R-:W-:-:S04]  /*29a70*/  ISETP.NE.AND P0, PT, R19, 0x2, PT ;  /* 0x000000021300780c */ /* 0x000fc80003f05270 */
[----:B------:R-:W-:Y:S01]  /*29a80*/  SEL R2, RZ, 0x1, P0 ;  /* 0x00000001ff027807 */ /* 0x000fe20000000000 */
[----:B------:R-:W-:Y:S01]  /*29a90*/  BSSY B1, `(.L_x_3394) ;  /* 0x0000096000017945 */ /* 0x000fe20003800000 */
[----:B------:R-:W-:Y:S02]  /*29aa0*/  SEL R19, R19, RZ, P0 ;  /* 0x000000ff13137207 */ /* 0x000fe40000000000 */
[----:B--2---:R-:W-:-:S05]  /*29ab0*/  LOP3.LUT R9, R9, R2, RZ, 0x3c, !PT ;  /* 0x0000000209097212 */ /* 0x004fca00078e3cff */
[----:B------:R0:W-:Y:S01]  /*29ac0*/  STL [R1+0x484], R9 ;  /* 0x0004840901007387 */ /* 0x0001e20000100800 */
[----:B---3--:R-:W-:-:S13]  /*29ad0*/  LOP3.LUT P2, RZ, R5, 0x1, RZ, 0xc0, !PT ;  /* 0x0000000105ff7812 */ /* 0x008fda000784c0ff */
[----:B0-----:R-:W-:Y:S05]  /*29ae0*/  @!P2 BRA `(.L_x_3395) ;  /* 0x000000080040a947 */ /* 0x001fea0003800000 */
[----:B------:R-:W-:Y:S02]  /*29af0*/  ULDC.64 UR4, c[0x0][0x418] ;  /* 0x0001060000047ab9 */ /* 0x000fe40000000a00 */
[----:B------:R-:W-:-:S04]  /*29b00*/  ISETP.NE.U32.AND P0, PT, RZ, UR4, PT ;  /* 0x00000004ff007c0c */ /* 0x000fc8000bf05070 */
[----:B------:R-:W-:-:S13]  /*29b10*/  ISETP.NE.AND.EX P0, PT, RZ, UR5, PT, P0 ;  /* 0x00000005ff007c0c */ /* 0x000fda000bf05300 */
[----:B------:R-:W-:Y:S05]  /*29b20*/  @!P0 BRA `(.L_x_3396) ;  /* 0x00000000004c8947 */ /* 0x000fea0003800000 */
[----:B------:R-:W2:Y:S01]  /*29b30*/  LDL R10, [R1+0x478] ;  /* 0x00047800010a7983 */ /* 0x000ea20000100800 */
        /* <DEDUP_REMOVED lines=18> */
.L_x_3396:
[----:B------:R-:W1:Y:S01]  /*29c60*/  S2R R2, SR_TID.X ;  /* 0x0000000000027919 */ /* 0x000e620000002100 */
[----:B0-----:R-:W-:Y:S01]  /*29c70*/  SHF.L.U32 R6, R9, 0x1f, RZ ;  /* 0x0000001f09067819 */ /* 0x001fe200000006ff */
[----:B------:R-:W-:Y:S01]  /*29c80*/  BSSY B3, `(.L_x_3397) ;  /* 0x0000006000037945 */ /* 0x000fe20003800000 */
[----:B-1----:R-:W-:Y:S01]  /*29c90*/  LOP3.LUT R3, R2, 0x7f, RZ, 0xc0, !PT ;  /* 0x0000007f02037812 */ /* 0x002fe200078ec0ff */
[----:B------:R-:W-:-:S03]  /*29ca0*/  IMAD R2, R19, 0x8, R18 ;  /* 0x0000000813027824 */ /* 0x000fc600078e0212 */
[----:B------:R-:W-:Y:S01]  /*29cb0*/  ISETP.NE.AND P1, PT, R3, RZ, PT ;  /* 0x000000ff0300720c */ /* 0x000fe20003f25270 */
[----:B------:R-:W0:Y:S02]  /*29cc0*/  SYNCS.PHASECHK.TRANS64.TRYWAIT P0, [R2+URZ+0x32440], R6 ;  /* 0x03244006020075a7 */ /* 0x000e24000800017f */
[----:B0-----:R-:W-:Y:S10]  /*29cd0*/  @!P0 BRA `(.L_x_3398) ;  /* 0x0000005000088947 */ /* 0x001ff40003800000 */
.L_x_3517:
[----:B------:R-:W-:Y:S05]  /*29ce0*/  BSYNC B3 ;  /* 0x0000000000037941 */ /* 0x000fea0003800000 */
.L_x_3397:
[----:B------:R-:W-:Y:S04]  /*29cf0*/  BSSY B3, `(.L_x_3399) ;  /* 0x0000009000037945 */ /* 0x000fe80003800000 */
[----:B------:R-:W-:Y:S05]  /*29d00*/  @P1 BRA `(.L_x_3400) ;  /* 0x00000000001c1947 */ /* 0x000fea0003800000 */
[----:B------:R-:W1:Y:S02]  /*29d10*/  S2R R3, SR_TID.X ;  /* 0x0000000000037919 */ /* 0x000e640000002100 */
[----:B-1----:R-:W-:Y:S01]  /*29d20*/  LOP3.LUT R5, R3, 0x1f, RZ, 0xc0, !PT ;  /* 0x0000001f03057812 */ /* 0x002fe200078ec0ff */
[----:B------:R-:W-:-:S03]  /*29d30*/  IMAD.MOV.U32 R3, RZ, RZ, 0x3000 ;  /* 0x00003000ff037424 */ /* 0x000fc600078e00ff */
[----:B------:R-:W-:Y:S01]  /*29d40*/  ISETP.NE.AND P0, PT, R5, RZ, PT ;  /* 0x000000ff0500720c */ /* 0x000fe20003f05270 */
[----:B------:R1:W-:-:S12]  /*29d50*/  SYNCS.ARRIVE.TRANS64 RZ, [R2+URZ+0x32430], R3 ;  /* 0x0324300302ff79a7 */ /* 0x0003d8000800003f */
[----:B-1----:R-:W-:Y:S05]  /*29d60*/  @!P0 BRA `(.L_x_3400) ;  /* 0x0000000000048947 */ /* 0x002fea0003800000 */
[----:B------:R-:W-:Y:S01]  /*29d70*/  BPT.TRAP 0x1 ;  /* 0x000000040000795c */ /* 0x000fe20000300000 */
.L_x_3400:
[----:B------:R-:W-:Y:S05]  /*29d80*/  BSYNC B3 ;  /* 0x0000000000037941 */ /* 0x000fea0003800000 */
.L_x_3399:
        /* <DEDUP_REMOVED lines=12> */
.L_x_3401:
        /* <DEDUP_REMOVED lines=13> */
.L_x_3518:
[----:B------:R-:W-:Y:S05]  /*29f20*/  BSYNC B3 ;  /* 0x0000000000037941 */ /* 0x000fea0003800000 */
.L_x_3402:
        /* <DEDUP_REMOVED lines=11> */
.L_x_3405:
[----:B------:R-:W-:Y:S05]  /*29fe0*/  BSYNC B3 ;  /* 0x0000000000037941 */ /* 0x000fea0003800000 */
.L_x_3404:
        /* <DEDUP_REMOVED lines=9> */
.L_x_3406:
        /* <DEDUP_REMOVED lines=15> */
.L_x_3407:
        /* <DEDUP_REMOVED lines=15> */
.L_x_3408:
        /* <DEDUP_REMOVED lines=15> */
.L_x_3409:
        /* <DEDUP_REMOVED lines=10> */
.L_x_3395:
[----:B------:R-:W-:Y:S05]  /*2a3f0*/  BSYNC B1 ;  /* 0x0000000000017941 */ /* 0x000fea0003800000 */
.L_x_3394:
[----:B------:R-:W2:Y:S02]  /*2a400*/  LDL.LU R5, [R1+0x4b4] ;  /* 0x0004b40001057983 */ /* 0x000ea40000300800 */
[----:B--2---:R-:W-:-:S07]  /*2a410*/  VIADD R0, R5, 0xfffffffd ;  /* 0xfffffffd05007836 */ /* 0x004fce0000000000 */
.L_x_3393:
[----:B------:R-:W-:Y:S05]  /*2a420*/  BSYNC B2 ;  /* 0x0000000000027941 */ /* 0x000fea0003800000 */
.L_x_3392:
[----:B------:R-:W-:-:S05]  /*2a430*/  VIADD R8, R8, 0xfffffffe ;  /* 0xfffffffe08087836 */ /* 0x000fca0000000000 */
[----:B------:R-:W-:-:S13]  /*2a440*/  ISETP.NE.AND P0, PT, R8, R4, PT ;  /* 0x000000040800720c */ /* 0x000fda0003f05270 */
[----:B------:R-:W-:Y:S05]  /*2a450*/  @!P0 BRA `(.L_x_3391) ;  /* 0x0000001000f88947 */ /* 0x000fea0003800000 */
.L_x_3442:
        /* <DEDUP_REMOVED lines=35> */
.L_x_3412:
[----:B------:R-:W0:Y:S01]  /*2a690*/  S2R R2, SR_TID.X ;  /* 0x0000000000027919 */ /* 0x000e220000002100 */
[----:B------:R-:W-:Y:S01]  /*2a6a0*/  SHF.L.U32 R3, R6, 0x1f, RZ ;  /* 0x0000001f06037819 */ /* 0x000fe200000006ff */
[----:B------:R-:W-:Y:S01]  /*2a6b0*/  BSSY B2, `(.L_x_3413) ;  /* 0x0000006000027945 */ /* 0x000fe20003800000 */
[----:B0-----:R-:W-:Y:S01]  /*2a6c0*/  LOP3.LUT R4, R2, 0x7f, RZ, 0xc0, !PT ;  /* 0x0000007f02047812 */ /* 0x001fe200078ec0ff */
[----:B------:R-:W-:-:S03]  /*2a6d0*/  IMAD R2, R7, 0x8, R18 ;  /* 0x0000000807027824 */ /* 0x000fc600078e0212 */
[----:B------:R-:W-:Y:S01]  /*2a6e0*/  ISETP.NE.AND P1, PT, R4, RZ, PT ;  /* 0x000000ff0400720c */ /* 0x000fe20003f25270 */
[----:B------:R-:W0:Y:S02]  /*2a6f0*/  SYNCS.PHASECHK.TRANS64.TRYWAIT P0, [R2+URZ+0x32440], R3 ;  /* 0x03244003020075a7 */ /* 0x000e24000800017f */
[----:B0-----:R-:W-:Y:S10]  /*2a700*/  @!P0 BRA `(.L_x_3414) ;  /* 0x0000004400a48947 */ /* 0x001ff40003800000 */
.L_x_3519:
[----:B------:R-:W-:Y:S05]  /*2a710*/  BSYNC B2 ;  /* 0x0000000000027941 */ /* 0x000fea0003800000 */
.L_x_3413:
        /* <DEDUP_REMOVED lines=9> */
.L_x_3416:
[----:B------:R-:W-:Y:S05]  /*2a7b0*/  BSYNC B2 ;  /* 0x0000000000027941 */ /* 0x000fea0003800000 */
.L_x_3415:
        /* <DEDUP_REMOVED lines=12> */
.L_x_3417:
        /* <DEDUP_REMOVED lines=13> */
.L_x_3520:
[----:B------:R-:W-:Y:S05]  /*2a950*/  BSYNC B2 ;  /* 0x0000000000027941 */ /* 0x000fea0003800000 */
.L_x_3418:
        /* <DEDUP_REMOVED lines=11> */
.L_x_3421:
[----:B------:R-:W-:Y:S05]  /*2aa10*/  BSYNC B2 ;  /* 0x0000000000027941 */ /* 0x000fea0003800000 */
.L_x_3420:
        /* <DEDUP_REMOVED lines=9> */
.L_x_3422:
        /* <DEDUP_REMOVED lines=15> */
.L_x_3423:
        /* <DEDUP_REMOVED lines=15> */
.L_x_3424:
        /* <DEDUP_REMOVED lines=15> */
.L_x_3425:
        /* <DEDUP_REMOVED lines=10> */
.L_x_3411:
[----:B------:R-:W-:Y:S05]  /*2ae20*/  BSYNC B1 ;  /* 0x0000000000017941 */ /* 0x000fea0003800000 */
.L_x_3410:
        /* <DEDUP_REMOVED lines=10> */
[----:B0-----:R-:W-:Y:S05]  /*2aed0*/  @!P2 BRA `(.L_x_3427) ;  /* 0x000000080044a947 */ /* 0x001fea0003800000 */
        /* <DEDUP_REMOVED lines=24> */
.L_x_3428:
[----:B------:R-:W0:Y:S01]  /*2b060*/  S2R R2, SR_TID.X ;  /* 0x0000000000027919 */ /* 0x000e220000002100 */
[----:B------:R-:W-:Y:S01]  /*2b070*/  IMAD R3, R19, 0x8, R18 ;  /* 0x0000000813037824 */ /* 0x000fe200078e0212 */
[----:B------:R-:W-:Y:S01]  /*2b080*/  BSSY B2, `(.L_x_3429) ;  /* 0x0000006000027945 */ /* 0x000fe20003800000 */
[----:B0-----:R-:W-:Y:S02]  /*2b090*/  LOP3.LUT R4, R2, 0x7f, RZ, 0xc0, !PT ;  /* 0x0000007f02047812 */ /* 0x001fe400078ec0ff */
[----:B------:R-:W-:Y:S02]  /*2b0a0*/  SHF.L.U32 R2, R8, 0x1f, RZ ;  /* 0x0000001f08027819 */ /* 0x000fe400000006ff */
[----:B------:R-:W-:Y:S02]  /*2b0b0*/  ISETP.NE.AND P1, PT, R4, RZ, PT ;  /* 0x000000ff0400720c */ /* 0x000fe40003f25270 */
[----:B------:R-:W0:Y:S02]  /*2b0c0*/  SYNCS.PHASECHK.TRANS64.TRYWAIT P0, [R3+URZ+0x32440], R2 ;  /* 0x03244002030075a7 */ /* 0x000e24000800017f */
[----:B0-----:R-:W-:Y:S09]  /*2b0d0*/  @!P0 BRA `(.L_x_3430) ;  /* 0x0000003c00588947 */ /* 0x001ff20003800000 */
.L_x_3521:
[----:B------:R-:W-:Y:S05]  /*2b0e0*/  BSYNC B2 ;  /* 0x0000000000027941 */ /* 0x000fea0003800000 */
.L_x_3429:
        /* <DEDUP_REMOVED lines=9> */
.L_x_3432:
[----:B------:R-:W-:Y:S05]  /*2b180*/  BSYNC B2 ;  /* 0x0000000000027941 */ /* 0x000fea0003800000 */
.L_x_3431:
        /* <DEDUP_REMOVED lines=12> */
.L_x_3433:
        /* <DEDUP_REMOVED lines=13> */
.L_x_3522:
[----:B------:R-:W-:Y:S05]  /*2b320*/  BSYNC B2 ;  /* 0x0000000000027941 */ /* 0x000fea0003800000 */
.L_x_3434:
        /* <DEDUP_REMOVED lines=11> */
.L_x_3437:
[----:B------:R-:W-:Y:S05]  /*2b3e0*/  BSYNC B2 ;  /* 0x0000000000027941 */ /* 0x000fea0003800000 */
.L_x_3436:
        /* <DEDUP_REMOVED lines=9> */
.L_x_3438:
        /* <DEDUP_REMOVED lines=15> */
.L_x_3439:
        /* <DEDUP_REMOVED lines=15> */
.L_x_3440:
        /* <DEDUP_REMOVED lines=15> */
.L_x_3441:
        /* <DEDUP_REMOVED lines=10> */
.L_x_3427:
[----:B------:R-:W-:Y:S05]  /*2b7f0*/  BSYNC B1 ;  /* 0x0000000000017941 */ /* 0x000fea0003800000 */
.L_x_3426:
[----:B------:R-:W2:Y:S01]  /*2b800*/  LDL R5, [R1+0x48c] ;  /* 0x00048c0001057983 */ /* 0x000ea20000100800 */
[----:B------:R-:W-:Y:S01]  /*2b810*/  VIADD R0, R0, 0xfffffffe ;  /* 0xfffffffe00007836 */ /* 0x000fe20000000000 */
[----:B--2---:R-:W-:-:S13]  /*2b820*/  ISETP.GT.AND P0, PT, R6, R5, PT ;  /* 0x000000050600720c */ /* 0x004fda0003f04270 */
[----:B------:R-:W-:Y:S05]  /*2b830*/  @P0 BRA `(.L_x_3442) ;  /* 0xffffffec00080947 */ /* 0x000fea000383ffff */
.L_x_3391:
[----:B------:R-:W-:Y:S05]  /*2b840*/  BSYNC B0 ;  /* 0x0000000000007941 */ /* 0x000fea0003800000 */
.L_x_3390:
[----:B------:R-:W0:Y:S02]  /*2b850*/  S2R R2, SR_TID.X ;  /* 0x0000000000027919 */ /* 0x000e240000002100 */
[----:B0-----:R-:W-:Y:S02]  /*2b860*/  LOP3.LUT R3, R2, 0x7f, RZ, 0xc0, !PT ;  /* 0x0000007f02037812 */ /* 0x001fe400078ec0ff */
        /* <DEDUP_REMOVED lines=9> */
[----:B------:R-:W1:Y:S01]  /*2b900*/  S2R R3, SR_LANEID ;  /* 0x0000000000037919 */ /* 0x000e620000000000 */
[----:B------:R-:W-:Y:S02]  /*2b910*/  VOTEU.ANY UR4, UPT, PT ;  /* 0x0000000000047886 */ /* 0x000fe400038e0100 */
[----:B------:R-:W1:Y:S08]  /*2b920*/  FLO.U32 R0, UR4 ;  /* 0x0000000400007d00 */ /* 0x000e7000080e0000 */
[----:B------:R-:W3:Y:S01]  /*2b930*/  POPC R5, UR4 ;  /* 0x0000000400057d09 */ /* 0x000ee20008000000 */
[----:B-1----:R-:W-:-:S02]  /*2b940*/  ISETP.EQ.U32.AND P1, PT, R0, R3, PT ;  /* 0x000000030000720c */ /* 0x002fc40003f22070 */
[----:B0-----:R-:W3:Y:S11]  /*2b950*/  LDC.64 R2, c[0x0][0xd60] ;  /* 0x00035800ff027b82 */ /* 0x001ef60000000a00 */
[----:B---3--:R-:W3:Y:S01]  /*2b960*/  @P1 ATOMG.E.ADD.STRONG.GPU PT, R3, desc[UR40][R2.64], R5 ;  /* 0x00000005020319a8 */ /* 0x008ee200081ee1e8 */
[----:B------:R-:W0:Y:S02]  /*2b970*/  S2R R4, SR_LTMASK ;  /* 0x0000000000047919 */ /* 0x000e240000003900 */
[----:B0-----:R-:W-:-:S04]  /*2b980*/  LOP3.LUT R4, R4, UR4, RZ, 0xc0, !PT ;  /* 0x0000000404047c12 */ /* 0x001fc8000f8ec0ff */
[----:B------:R-:W0:Y:S01]  /*2b990*/  POPC R7, R4 ;  /* 0x0000000400077309 */ /* 0x000e220000000000 */
[----:B---3--:R-:W0:Y:S02]  /*2b9a0*/  SHFL.IDX PT, R0, R3, R0, 0x1f ;  /* 0x00001f0003007589 */ /* 0x008e2400000e0000 */
[----:B0-----:R-:W-:-:S05]  /*2b9b0*/  IADD3 R0, R0, UR37, R7 ;  /* 0x0000002500007c10 */ /* 0x001fca000fffe007 */
[----:B------:R1:W-:Y:S02]  /*2b9c0*/  STL [R1+0x470], R0 ;  /* 0x0004700001007387 */ /* 0x0003e40000100800 */
.L_x_3444:
[----:B------:R-:W-:Y:S05]  /*2b9d0*/  BSYNC B0 ;  /* 0x0000000000007941 */ /* 0x000fea0003800000 */
.L_x_3443:
[----:B------:R-:W-:-:S07]  /*2b9e0*/  SEL R19, R19, RZ, P0 ;  /* 0x000000ff13137207 */ /* 0x000fce0000000000 */
.L_x_3356:
[----:B------:R-:W-:Y:S05]  /*2b9f0*/  BSYNC B7 ;  /* 0x0000000000077941 */ /* 0x000fea0003800000 */
.L_x_3354:
[----:B-1-3--:R-:W3:Y:S02]  /*2ba00*/  LDL R0, [R1+0x490] ;  /* 0x0004900001007983 */ /* 0x00aee40000100800 */
[----:B---3--:R-:W-:-:S13]  /*2ba10*/  LOP3.LUT P0, RZ, R0, 0x40, RZ, 0xc0, !PT ;  /* 0x0000004000ff7812 */ /* 0x008fda000780c0ff */
[----:B------:R-:W-:Y:S05]  /*2ba20*/  @!P0 BRA `(.L_x_3445) ;  /* 0x0000000000288947 */ /* 0x000fea0003800000 */
[----:B------:R-:W-:Y:S05]  /*2ba30*/  WARPSYNC.ALL ;  /* 0x0000000000007948 */ /* 0x000fea0003800000 */
[----:B------:R-:W1:Y:S08]  /*2ba40*/  S2UR UR5, SR_CgaCtaId ;  /* 0x00000000000579c3 */ /* 0x000e700000008800 */
[----:B------:R-:W-:Y:S06]  /*2ba50*/  BAR.SYNC.DEFER_BLOCKING 0x5, 0x180 ;  /* 0x0146000000007b1d */ /* 0x000fec0000010000 */
[----:B------:R-:W-:-:S02]  /*2ba60*/  UMOV UR4, 0x400 ;  /* 0x0000040000047882 */ /* 0x000fc40000000000 */
[----:B-1----:R-:W-:-:S06]  /*2ba70*/  ULEA UR4, UR5, UR4, 0x18 ;  /* 0x0000000405047291 */ /* 0x002fcc000f8ec03f */
[----:B------:R-:W-:-:S05]  /*2ba80*/  IMAD.U32 R18, RZ, RZ, UR4 ;  /* 0x00000004ff127e24 */ /* 0x000fca000f8e00ff */
[----:B0-2---:R-:W0:Y:S04]  /*2ba90*/  LDS.128 R4, [R18+0x324d0] ;  /* 0x0324d00012047984 */ /* 0x005e280000000c00 */
[----:B0-----:R1:W-:Y:S01]  /*2baa0*/  STL.128 [R1+0x470], R4 ;  /* 0x0004700401007387 */ /* 0x0013e20000100c00 */
[----:B------:R-:W-:Y:S06]  /*2bab0*/  BAR.ARV 0x4, 0x180 ;  /* 0x0106000000007b1d */ /* 0x000fec0000002000 */
[----:B------:R-:W-:Y:S05]  /*2bac0*/  BRA `(.L_x_3446) ;  /* 0x0000001000347947 */ /* 0x000fea0003800000 */
.L_x_3445:
[----:B------:R-:W1:Y:S01]  /*2bad0*/  S2R R0, SR_TID.X ;  /* 0x0000000000007919 */ /* 0x000e620000002100 */
[----:B------:R-:W-:Y:S01]  /*2bae0*/  UMOV UR4, 0xffffffff ;  /* 0xffffffff00047882 */ /* 0x000fe20000000000 */
[----:B-1----:R-:W-:-:S04]  /*2baf0*/  LOP3.LUT R16, R0, 0x1f, RZ, 0xc0, !PT ;  /* 0x0000001f00107812 */ /* 0x002fc800078ec0ff */
[----:B------:R-:W-:Y:S01]  /*2bb00*/  ISETP.NE.AND P0, PT, R16, 0x1f, PT ;  /* 0x0000001f1000780c */ /* 0x000fe20003f05270 */
[----:B------:R-:W-:-:S12]  /*2bb10*/  BRA.DIV UR4, `(.L_x_3447) ;  /* 0x0000003204f07947 */ /* 0x000fd8000b800000 */
[----:B0-----:R-:W3:Y:S01]  /*2bb20*/  LDL R4, [R1+0x47c] ;  /* 0x00047c0001047983 */ /* 0x001ee20000100800 */
[----:B------:R-:W-:-:S03]  /*2bb30*/  ULDC UR4, c[0x0][0xd3c] ;  /* 0x00034f0000047ab9 */ /* 0x000fc60000000800 */
[----:B------:R-:W4:Y:S01]  /*2bb40*/  LDL.LU R3, [R1+0x470] ;  /* 0x0004700001037983 */ /* 0x000f220000300800 */
[----:B---3--:R-:W-:-:S05]  /*2bb50*/  IMAD.IADD R0, R4, 0x1, R16 ;  /* 0x0000000104007824 */ /* 0x008fca00078e0210 */
[----:B------:R-:W-:Y:S01]  /*2bb60*/  ISETP.GE.OR P1, PT, R0, UR4, !P0 ;  /* 0x0000000400007c0c */ /* 0x000fe2000c726670 */
[----:B----4-:R-:W-:-:S12]  /*2bb70*/  IMAD.MOV.U32 R11, RZ, RZ, R3 ;  /* 0x000000ffff0b7224 */ /* 0x010fd800078e0003 */
[----:B------:R-:W0:Y:S08]  /*2bb80*/  @!P1 LDC.64 R2, c[0x0][0xd80] ;  /* 0x00036000ff029b82 */ /* 0x000e300000000a00 */
[----:B------:R-:W1:Y:S01]  /*2bb90*/  @!P1 LDC.64 R4, c[0x0][0xd78] ;  /* 0x00035e00ff049b82 */ /* 0x000e620000000a00 */
[----:B0-----:R-:W-:-:S05]  /*2bba0*/  @!P1 IMAD.WIDE R2, R0, 0x4, R2 ;  /* 0x0000000400029825 */ /* 0x001fca00078e0202 */
[----:B--2---:R1:W2:Y:S02]  /*2bbb0*/  @!P1 LDG.E R6, desc[UR40][R2.64] ;  /* 0x0000002802069981 */ /* 0x0042a4000c1e1900 */
[----:B-1----:R-:W-:-:S06]  /*2bbc0*/  @!P1 IMAD.WIDE R2, R0, 0x4, R4 ;  /* 0x0000000400029825 */ /* 0x002fcc00078e0204 */
[----:B------:R-:W3:Y:S01]  /*2bbd0*/  @!P1 LDG.E R2, desc[UR40][R2.64] ;  /* 0x0000002802029981 */ /* 0x000ee2000c1e1900 */
[----:B------:R-:W-:Y:S01]  /*2bbe0*/  IMAD.MOV.U32 R5, RZ, RZ, RZ ;  /* 0x000000ffff057224 */ /* 0x000fe200078e00ff */
[C---:B------:R-:W-:Y:S02]  /*2bbf0*/  ISETP.GE.U32.AND P2, PT, R16.reuse, 0x2, PT ;  /* 0x000000021000780c */ /* 0x040fe40003f46070 */
[C---:B------:R-:W-:Y:S02]  /*2bc00*/  ISETP.GE.U32.AND P3, PT, R16.reuse, 0x4, PT ;  /* 0x000000041000780c */ /* 0x040fe40003f66070 */
[C---:B------:R-:W-:Y:S02]  /*2bc10*/  ISETP.GE.U32.AND P4, PT, R16.reuse, 0x8, PT ;  /* 0x000000081000780c */ /* 0x040fe40003f86070 */
[----:B------:R-:W-:Y:S01]  /*2bc20*/  ISETP.GE.U32.AND P5, PT, R16, 0x10, PT ;  /* 0x000000101000780c */ /* 0x000fe20003fa6070 */
[----:B------:R-:W-:Y:S04]  /*2bc30*/  SHFL.IDX PT, R0, R11, RZ, 0x1f ;  /* 0x00001fff0b007589 */ /* 0x000fe800000e0000 */
[----:B------:R-:W-:Y:S01]  /*2bc40*/  SHFL.IDX PT, R9, R11, 0x1, 0x1f ;  /* 0x00201f000b097f89 */ /* 0x000fe200000e0000 */
[----:B------:R-:W-:-:S02]  /*2bc50*/  IMAD.MOV.U32 R8, RZ, RZ, RZ ;  /* 0x000000ffff087224 */ /* 0x000fc400078e00ff */
[----:B--2---:R-:W-:Y:S02]  /*2bc60*/  @!P1 IMAD.MOV.U32 R5, RZ, RZ, R6 ;  /* 0x000000ffff059224 */ /* 0x004fe400078e0006 */
[----:B------:R-:W-:Y:S02]  /*2bc70*/  IMAD.MOV.U32 R6, RZ, RZ, RZ ;  /* 0x000000ffff067224 */ /* 0x000fe400078e00ff */
[----:B---3--:R-:W-:-:S04]  /*2bc80*/  @!P1 IMAD.MOV.U32 R6, RZ, RZ, R2 ;  /* 0x000000ffff069224 */ /* 0x008fc800078e0002 */
[----:B------:R-:W-:-:S05]  /*2bc90*/  IMAD R2, R6, R5, RZ ;  /* 0x0000000506027224 */ /* 0x000fca00078e02ff */
[----:B------:R-:W0:Y:S01]  /*2bca0*/  SHFL.UP PT, R3, R2, 0x1, RZ ;  /* 0x0420000002037989 */ /* 0x000e2200000e00ff */
[----:B------:R-:W-:-:S04]  /*2bcb0*/  ISETP.NE.AND P1, PT, R16, RZ, PT ;  /* 0x000000ff1000720c */ /* 0x000fc80003f25270 */
        /* <DEDUP_REMOVED lines=15> */
.L_x_3532:
[----:B------:R-:W-:Y:S02]  /*2bdb0*/  ULDC UR4, c[0x0][0xd38] ;  /* 0x00034e0000047ab9 */ /* 0x000fe40000000800 */
[----:B------:R-:W-:-:S04]  /*2bdc0*/  IMAD.U32 R7, RZ, RZ, UR4 ;  /* 0x00000004ff077e24 */ /* 0x000fc8000f8e00ff */
[----:B-1----:R-:W-:-:S04]  /*2bdd0*/  IMAD R10, R10, R7, RZ ;  /* 0x000000070a0a7224 */ /* 0x002fc800078e02ff */
[----:B------:R-:W-:-:S05]  /*2bde0*/  IMAD.IADD R4, R9, 0x1, R10 ;  /* 0x0000000109047824 */ /* 0x000fca00078e020a */
[----:B------:R-:W-:-:S13]  /*2bdf0*/  ISETP.GT.AND P6, PT, R4, R0, PT ;  /* 0x000000000400720c */ /* 0x000fda0003fc4270 */
[----:B------:R-:W-:Y:S05]  /*2be00*/  @P6 BRA `(.L_x_3448) ;  /* 0x0000000000ac6947 */ /* 0x000fea0003800000 */
.L_x_3451:
        /* <DEDUP_REMOVED lines=37> */
.L_x_3540:
[----:B------:R-:W-:Y:S02]  /*2c060*/  ULDC UR4, c[0x0][0xd38] ;  /* 0x00034e0000047ab9 */ /* 0x000fe40000000800 */
[----:B------:R-:W-:-:S04]  /*2c070*/  IMAD.U32 R7, RZ, RZ, UR4 ;  /* 0x00000004ff077e24 */ /* 0x000fc8000f8e00ff */
[----:B-1----:R-:W-:-:S04]  /*2c080*/  IMAD R10, R10, R7, RZ ;  /* 0x000000070a0a7224 */ /* 0x002fc800078e02ff */
[----:B------:R-:W-:-:S05]  /*2c090*/  IMAD.IADD R4, R10, 0x1, R4 ;  /* 0x000000010a047824 */ /* 0x000fca00078e0204 */
[----:B------:R-:W-:-:S13]  /*2c0a0*/  ISETP.GT.AND P6, PT, R4, R0, PT ;  /* 0x000000000400720c */ /* 0x000fda0003fc4270 */
[----:B------:R-:W-:Y:S05]  /*2c0b0*/  @!P6 BRA `(.L_x_3451) ;  /* 0xfffffffc0054e947 */ /* 0x000fea000383ffff */
.L_x_3448:
        /* <DEDUP_REMOVED lines=12> */
.L_x_3545:
[----:B------:R-:W-:-:S13]  /*2c180*/  ISETP.NE.AND P0, PT, R3, RZ, PT ;  /* 0x000000ff0300720c */ /* 0x000fda0003f05270 */
[----:B------:R-:W-:Y:S05]  /*2c190*/  @!P0 BRA `(.L_x_3453) ;  /* 0x0000000000148947 */ /* 0x000fea0003800000 */
[----:B------:R-:W-:Y:S01]  /*2c1a0*/  UMOV UR4, 0xffffffff ;  /* 0xffffffff00047882 */ /* 0x000fe20000000000 */
[----:B---3--:R-:W-:Y:S02]  /*2c1b0*/  VIADD R9, R9, 0xffffffff ;  /* 0xffffffff09097836 */ /* 0x008fe40000000000 */
[----:B------:R-:W-:Y:S05]  /*2c1c0*/  BRA.DIV UR4, `(.L_x_3454) ;  /* 0x0000003604e47947 */ /* 0x000fea000b800000 */
[----:B0-----:R0:W2:Y:S02]  /*2c1d0*/  SHFL.IDX PT, R2, R2, R9, 0x1f ;  /* 0x00001f0902027589 */ /* 0x0010a400000e0000 */
.L_x_3548:
[----:B--2---:R-:W-:-:S07]  /*2c1e0*/  IMAD.MOV.U32 R8, RZ, RZ, R2 ;  /* 0x000000ffff087224 */ /* 0x004fce00078e0002 */
.L_x_3453:
[----:B0-----:R-:W-:Y:S01]  /*2c1f0*/  IMAD R2, R8, R7, R10 ;  /* 0x0000000708027224 */ /* 0x001fe200078e020a */
[----:B------:R-:W-:-:S03]  /*2c200*/  ISETP.NE.AND P0, PT, R6, 0x1, PT ;  /* 0x000000010600780c */ /* 0x000fc60003f05270 */
[----:B------:R-:W-:Y:S01]  /*2c210*/  IMAD.IADD R0, R0, 0x1, -R2 ;  /* 0x0000000100007824 */ /* 0x000fe200078e0a02 */
[----:B------:R0:W-:Y:S09]  /*2c220*/  STL [R1+0x470], R2 ;  /* 0x0004700201007387 */ /* 0x0001f20000100800 */
[----:B------:R-:W-:Y:S05]  /*2c230*/  @!P0 BRA `(.L_x_3455) ;  /* 0x0000000000e48947 */ /* 0x000fea0003800000 */
[----:B-1-3--:R-:W-:-:S04]  /*2c240*/  IABS R5, R4 ;  /* 0x0000000400057213 */ /* 0x00afc80000000000 */
[----:B0-----:R-:W0:Y:S08]  /*2c250*/  I2F.RP R2, R5 ;  /* 0x0000000500027306 */ /* 0x001e300000209400 */
        /* <DEDUP_REMOVED lines=55> */
.L_x_3455:
[----:B-1-3--:R-:W2:Y:S01]  /*2c5d0*/  LDL R5, [R1+0x47c] ;  /* 0x00047c0001057983 */ /* 0x00aea20000100800 */
[----:B0-----:R-:W2:Y:S02]  /*2c5e0*/  LDC.64 R2, c[0x0][0xd90] ;  /* 0x00036400ff027b82 */ /* 0x001ea40000000a00 */
[----:B--2---:R-:W-:-:S05]  /*2c5f0*/  IMAD.WIDE R2, R5, 0x4, R2 ;  /* 0x0000000405027825 */ /* 0x004fca00078e0202 */
        /* <DEDUP_REMOVED lines=51> */
[----:B------:R-:W-:Y:S02]  /*2c930*/  ISETP.GE.AND P2, PT, R3, RZ, PT ;  /* 0x000000ff0300720c */ /* 0x000fe40003f46270 */
[----:B------:R-:W-:-:S05]  /*2c940*/  IADD3 R3, R8, 0x1000000, R0 ;  /* 0x0100000008037810 */ /* 0x000fca0007ffe000 */
[----:B------:R-:W-:-:S06]  /*2c950*/  @P0 VIADD R2, R2, 0x1 ;  /* 0x0000000102020836 */ /* 0x000fcc0000000000 */
[----:B------:R-:W-:Y:S01]  /*2c960*/  @!P2 IMAD.MOV R2, RZ, RZ, -R2 ;  /* 0x000000ffff02a224 */ /* 0x000fe200078e0a02 */
[----:B------:R-:W-:Y:S01]  /*2c970*/  @!P1 LOP3.LUT R2, RZ, R6, RZ, 0x33, !PT ;  /* 0x00000006ff029212 */ /* 0x000fe200078e33ff */
[----:B------:R-:W-:-:S04]  /*2c980*/  IMAD.MOV R6, RZ, RZ, -R6 ;  /* 0x000000ffff067224 */ /* 0x000fc800078e0a06 */
[----:B------:R-:W-:Y:S02]  /*2c990*/  IMAD R3, R2, R6, R3 ;  /* 0x0000000602037224 */ /* 0x000fe400078e0203 */
[----:B------:R-:W-:-:S03]  /*2c9a0*/  IMAD.MOV.U32 R0, RZ, RZ, R2 ;  /* 0x000000ffff007224 */ /* 0x000fc600078e0002 */
[----:B------:R1:W-:Y:S04]  /*2c9b0*/  STL [R1+0x478], R3 ;  /* 0x0004780301007387 */ /* 0x0003e80000100800 */
.L_x_3456:
[----:B-1----:R-:W-:-:S05]  /*2c9c0*/  LOP3.LUT R3, RZ, R0, RZ, 0x33, !PT ;  /* 0x00000000ff037212 */ /* 0x002fca00078e33ff */
[----:B------:R-:W-:-:S05]  /*2c9d0*/  IMAD.IADD R0, R4, 0x1, R3 ;  /* 0x0000000104007824 */ /* 0x000fca00078e0203 */
[----:B------:R2:W-:Y:S01]  /*2c9e0*/  STL [R1+0x474], R0 ;  /* 0x0004740001007387 */ /* 0x0005e20000100800 */
[----:B------:R-:W-:Y:S05]  /*2c9f0*/  BRA `(.L_x_3457) ;  /* 0x0000000000287947 */ /* 0x000fea0003800000 */
.L_x_3449:
[----:B------:R-:W-:Y:S01]  /*2ca00*/  UMOV UR4, URZ ;  /* 0x0000003f00047c82 */ /* 0x000fe20008000000 */
[----:B------:R-:W-:Y:S01]  /*2ca10*/  UMOV UR5, URZ ;  /* 0x0000003f00057c82 */ /* 0x000fe20008000000 */
[----:B------:R-:W-:Y:S01]  /*2ca20*/  ULDC UR6, c[0x0][0xd3c] ;  /* 0x00034f0000067ab9 */ /* 0x000fe20000000800 */
[----:B------:R0:W-:Y:S01]  /*2ca30*/  STL [R1+0x470], R0 ;  /* 0x0004700001007387 */ /* 0x0001e20000100800 */
[----:B------:R-:W-:Y:S02]  /*2ca40*/  IMAD.U32 R3, RZ, RZ, UR4 ;  /* 0x00000004ff037e24 */ /* 0x000fe4000f8e00ff */
[----:B------:R-:W-:-:S03]  /*2ca50*/  IMAD.U32 R2, RZ, RZ, UR5 ;  /* 0x00000005ff027e24 */ /* 0x000fc6000f8e00ff */
[----:B------:R1:W-:Y:S01]  /*2ca60*/  STL [R1+0x474], R3 ;  /* 0x0004740301007387 */ /* 0x0003e20000100800 */
[----:B0-----:R-:W-:-:S03]  /*2ca70*/  IMAD.U32 R0, RZ, RZ, UR6 ;  /* 0x00000006ff007e24 */ /* 0x001fc6000f8e00ff */
[----:B------:R1:W-:Y:S04]  /*2ca80*/  STL [R1+0x478], R2 ;  /* 0x0004780201007387 */ /* 0x0003e80000100800 */
[----:B------:R1:W-:Y:S02]  /*2ca90*/  STL [R1+0x47c], R0 ;  /* 0x00047c0001007387 */ /* 0x0003e40000100800 */
.L_x_3457:
[----:B-1----:R-:W3:Y:S04]  /*2caa0*/  LDL R3, [R1+0x478] ;  /* 0x0004780001037983 */ /* 0x002ee80000100800 */
[----:B0-----:R-:W4:Y:S04]  /*2cab0*/  LDL R2, [R1+0x47c] ;  /* 0x00047c0001027983 */ /* 0x001f280000100800 */
[----:B------:R-:W5:Y:S04]  /*2cac0*/  LDL R4, [R1+0x470] ;  /* 0x0004700001047983 */ /* 0x000f680000100800 */
[----:B------:R-:W5:Y:S01]  /*2cad0*/  LDL R5, [R1+0x474] ;  /* 0x0004740001057983 */ /* 0x000f620000100800 */
[----:B------:R-:W-:Y:S05]  /*2cae0*/  WARPSYNC.ALL ;  /* 0x0000000000007948 */ /* 0x000fea0003800000 */
[----:B--2---:R-:W0:Y:S02]  /*2caf0*/  S2R R0, SR_TID.X ;  /* 0x0000000000007919 */ /* 0x004e240000002100 */
[----:B0-----:R-:W-:Y:S01]  /*2cb00*/  LOP3.LUT R0, R0, 0x1f, RZ, 0xc0, !PT ;  /* 0x0000001f00007812 */ /* 0x001fe200078ec0ff */
[----:B------:R-:W-:Y:S03]  /*2cb10*/  BAR.SYNC.DEFER_BLOCKING 0x4, 0x180 ;  /* 0x0106000000007b1d */ /* 0x000fe60000010000 */
[----:B------:R-:W-:-:S13]  /*2cb20*/  ISETP.NE.AND P0, PT, R0, RZ, PT ;  /* 0x000000ff0000720c */ /* 0x000fda0003f05270 */
[----:B------:R-:W-:Y:S01]  /*2cb30*/  @!P0 MOV R0, 0x400 ;  /* 0x0000040000008802 */ /* 0x000fe20000000f00 */
[----:B---3--:R-:W-:Y:S02]  /*2cb40*/  IMAD.MOV.U32 R6, RZ, RZ, R3 ;  /* 0x000000ffff067224 */ /* 0x008fe400078e0003 */
[----:B------:R-:W0:Y:S01]  /*2cb50*/  @!P0 S2R R3, SR_CgaCtaId ;  /* 0x0000000000038919 */ /* 0x000e220000008800 */
[----:B----4-:R-:W-:Y:S01]  /*2cb60*/  IMAD.MOV.U32 R7, RZ, RZ, R2 ;  /* 0x000000ffff077224 */ /* 0x010fe200078e0002 */
[----:B0-----:R-:W-:-:S05]  /*2cb70*/  @!P0 LEA R18, R3, R0, 0x18 ;  /* 0x0000000003128211 */ /* 0x001fca00078ec0ff */
[----:B-----5:R0:W-:Y:S01]  /*2cb80*/  @!P0 STS.128 [R18+0x324d0], R4 ;  /* 0x0324d00412008388 */ /* 0x0201e20000000c00 */
[----:B------:R-:W-:Y:S06]  /*2cb90*/  BAR.ARV 0x5, 0x180 ;  /* 0x0146000000007b1d */ /* 0x000fec0000002000 */
.L_x_3446:
[----:B------:R-:W2:Y:S01]  /*2cba0*/  LDL R0, [R1+0x47c] ;  /* 0x00047c0001007983 */ /* 0x000ea20000100800 */
[----:B------:R-:W-:Y:S02]  /*2cbb0*/  ULDC UR4, c[0x0][0xd3c] ;  /* 0x00034f0000047ab9 */ /* 0x000fe40000000800 */
[----:B--2---:R-:W-:-:S13]  /*2cbc0*/  ISETP.GE.AND P0, PT, R0, UR4, PT ;  /* 0x0000000400007c0c */ /* 0x004fda000bf06270 */
[----:B------:R-:W-:Y:S05]  /*2cbd0*/  @!P0 BRA `(.L_x_3458) ;  /* 0xffffff9400dc8947 */ /* 0x000fea000383ffff */
[----:B------:R-:W-:Y:S05]  /*2cbe0*/  BSYNC B8 ;  /* 0x0000000000087941 */ /* 0x000fea0003800000 */
.L_x_3340:
[----:B----4-:R-:W2:Y:S01]  /*2cbf0*/  LDL.LU R0, [R1+0x4e8] ;  /* 0x0004e80001007983 */ /* 0x010ea20000300800 */
[----:B------:R-:W-:Y:S01]  /*2cc00*/  BSSY B0, `(.L_x_3459) ;  /* 0x000000b000007945 */ /* 0x000fe20003800000 */
[----:B01-3--:R-:W0:Y:S01]  /*2cc10*/  S2R R5, SR_CgaCtaId ;  /* 0x0000000000057919 */ /* 0x00be220000008800 */
[----:B--2---:R-:W-:-:S05]  /*2cc20*/  VIADD R0, R0, 0x1 ;  /* 0x0000000100007836 */ /* 0x004fca0000000000 */
[----:B------:R-:W-:-:S04]  /*2cc30*/  LEA.HI R2, R0, R0, RZ, 0x1 ;  /* 0x0000000000027211 */ /* 0x000fc800078f08ff */
[----:B------:R-:W-:-:S05]  /*2cc40*/  LOP3.LUT R3, R2, 0xfffffffe, RZ, 0xc0, !PT ;  /* 0xfffffffe02037812 */ /* 0x000fca00078ec0ff */
[----:B------:R-:W-:Y:S01]  /*2cc50*/  IMAD.IADD R3, R0, 0x1, -R3 ;  /* 0x0000000100037824 */ /* 0x000fe200078e0a03 */
[----:B------:R-:W-:-:S04]  /*2cc60*/  MOV R0, 0x400 ;  /* 0x0000040000007802 */ /* 0x000fc80000000f00 */
[----:B0-----:R-:W-:Y:S02]  /*2cc70*/  LEA R0, R5, R0, 0x18 ;  /* 0x0000000005007211 */ /* 0x001fe400078ec0ff */
[----:B------:R-:W-:-:S04]  /*2cc80*/  SHF.L.U32 R3, R3, 0x1f, RZ ;  /* 0x0000001f03037819 */ /* 0x000fc800000006ff */
[----:B------:R-:W0:Y:S02]  /*2cc90*/  SYNCS.PHASECHK.TRANS64.TRYWAIT P0, [R0+URZ+0x32420], R3 ;  /* 0x03242003000075a7 */ /* 0x000e24000800017f */
[----:B0-----:R-:W-:Y:S05]  /*2cca0*/  @!P0 BRA `(.L_x_3460) ;  /* 0x0000002c00588947 */ /* 0x001fea0003800000 */
.L_x_3549:
[----:B------:R-:W-:Y:S05]  /*2ccb0*/  BSYNC B0 ;  /* 0x0000000000007941 */ /* 0x000fea0003800000 */
.L_x_3459:
[----:B------:R-:W-:-:S03]  /*2ccc0*/  UMOV UR4, 0xffffffff ;  /* 0xffffffff00047882 */ /* 0x000fc60000000000 */
[----:B------:R-:W-:Y:S05]  /*2ccd0*/  BRA.DIV UR4, `(.L_x_3461) ;  /* 0x0000002e04607947 */ /* 0x000fea000b800000 */
[----:B------:R-:W1:Y:S02]  /*2cce0*/  S2R R2, SR_TID.X ;  /* 0x0000000000027919 */ /* 0x000e640000002100 */
[----:B-1----:R-:W-:-:S04]  /*2ccf0*/  SHF.R.U32.HI R2, RZ, 0x5, R2 ;  /* 0x00000005ff027819 */ /* 0x002fc80000011602 */
[----:B------:R-:W-:-:S05]  /*2cd00*/  LOP3.LUT R2, R2, 0x3, RZ, 0xc0, !PT ;  /* 0x0000000302027812 */ /* 0x000fca00078ec0ff */
[----:B------:R1:W2:Y:S02]  /*2cd10*/  SHFL.IDX PT, R14, R2, RZ, 0x1f ;  /* 0x00001fff020e7589 */ /* 0x0002a400000e0000 */
.L_x_3552:
[----:B--2---:R-:W-:Y:S01]  /*2cd20*/  ISETP.NE.AND P0, PT, R14, RZ, PT ;  /* 0x000000ff0e00720c */ /* 0x004fe20003f05270 */
[----:B------:R-:W-:-:S12]  /*2cd30*/  BSSY B0, `(.L_x_3462) ;  /* 0x0000025000007945 */ /* 0x000fd80003800000 */
[----:B------:R-:W-:Y:S05]  /*2cd40*/  @P0 BRA `(.L_x_3463) ;  /* 0x00000000008c0947 */ /* 0x000fea0003800000 */
[----:B------:R-:W-:-:S03]  /*2cd50*/  UMOV UR4, 0xffffffff ;  /* 0xffffffff00047882 */ /* 0x000fc60000000000 */
[----:B------:R-:W-:Y:S05]  /*2cd60*/  BRA.DIV UR4, `(.L_x_3464) ;  /* 0x0000002e04707947 */ /* 0x000fea000b800000 */
[----:B------:R-:W-:-:S13]  /*2cd70*/  ELECT P6, URZ, PT ;  /* 0x00000000003f782f */ /* 0x000fda00038c0000 */
.L_x_3555:
[----:B------:R-:W-:Y:S05]  /*2cd80*/  @!P6 BRA `(.L_x_3463) ;  /* 0x00000000007ce947 */ /* 0x000fea0003800000 */
[----:B------:R-:W-:-:S06]  /*2cd90*/  ULOP3.LUT UR4, UR36, 0x2, URZ, 0xfc, !UPT ;  /* 0x0000000224047892 */ /* 0x000fcc000f8efc3f */
[----:B-1----:R-:W-:-:S05]  /*2cda0*/  IMAD.U32 R2, RZ, RZ, UR4 ;  /* 0x00000004ff027e24 */ /* 0x002fca000f8e00ff */
[----:B------:R-:W-:-:S13]  /*2cdb0*/  ISETP.NE.AND P2, PT, R2, 0x3, PT ;  /* 0x000000030200780c */ /* 0x000fda0003f45270 */
[----:B------:R-:W-:Y:S05]  /*2cdc0*/  @!P2 BRA `(.L_x_3465) ;  /* 0x000000000004a947 */ /* 0x000fea0003800000 */
[----:B------:R-:W-:Y:S01]  /*2cdd0*/  BPT.TRAP 0x1 ;  /* 0x000000040000795c */ /* 0x000fe20000300000 */
.L_x_3465:
        /* <DEDUP_REMOVED lines=13> */
.L_x_3556:
[----:B------:R-:W1:Y:S02]  /*2ceb0*/  SYNCS.PHASECHK.TRANS64.TRYWAIT P0, [R7+URZ], R2 ;  /* 0x00000002070075a7 */ /* 0x000e64000800017f */
[----:B-1----:R-:W-:Y:S05]  /*2cec0*/  @!P0 BRA `(.L_x_3467) ;  /* 0x0000002c004c8947 */ /* 0x002fea0003800000 */
.L_x_3557:
[----:B------:R-:W-:Y:S05]  /*2ced0*/  @!P2 BRA `(.L_x_3468) ;  /* 0x000000000004a947 */ /* 0x000fea0003800000 */
[----:B------:R-:W-:Y:S01]  /*2cee0*/  BPT.TRAP 0x1 ;  /* 0x000000040000795c */ /* 0x000fe20000300000 */
.L_x_3468:
[----:B------:R-:W-:-:S04]  /*2cef0*/  VIADD R0, R0, 0x32460 ;  /* 0x0003246000007836 */ /* 0x000fc80000000000 */
[----:B------:R-:W-:-:S04]  /*2cf00*/  IMAD R4, R19, 0x8, R0 ;  /* 0x0000000813047824 */ /* 0x000fc800078e0200 */
[----:B------:R-:W2:Y:S02]  /*2cf10*/  SYNCS.PHASECHK.TRANS64.TRYWAIT P0, [R4+URZ], R5 ;  /* 0x00000005040075a7 */ /* 0x000ea4000800017f */
[----:B--2---:R-:W-:Y:S05]  /*2cf20*/  @!P0 BRA `(.L_x_3469) ;  /* 0x0000002c00488947 */ /* 0x004fea0003800000 */
.L_x_3558:
[----:B------:R-:W-:-:S07]  /*2cf30*/  IMAD R3, R3, 0x8, R0 ;  /* 0x0000000803037824 */ /* 0x000fce00078e0200 */
.L_x_3470:
[----:B---3--:R3:W4:Y:S02]  /*2cf40*/  SYNCS.PHASECHK.TRANS64.TRYWAIT P0, [R3+URZ], R2 ;  /* 0x00000002030075a7 */ /* 0x008724000800017f */
[----:B----4-:R-:W-:Y:S05]  /*2cf50*/  @!P0 NANOSLEEP.SYNCS 0x989680 ;  /* 0x009896800000895d */ /* 0x010fea0003900000 */
[----:B------:R-:W4:Y:S02]  /*2cf60*/  @!P0 SYNCS.PHASECHK.TRANS64 P0, [R3+URZ], R2 ;  /* 0x00000002030085a7 */ /* 0x000f24000800007f */
[----:B----4-:R-:W-:Y:S05]  /*2cf70*/  @!P0 BRA `(.L_x_3470) ;  /* 0xfffffffc00f08947 */ /* 0x010fea000383ffff */
.L_x_3463:
[----:B------:R-:W-:Y:S05]  /*2cf80*/  BSYNC B0 ;  /* 0x0000000000007941 */ /* 0x000fea0003800000 */
.L_x_3462:
[----:B------:R-:W-:Y:S05]  /*2cf90*/  EXIT ;  /* 0x000000000000794d */ /* 0x000fea0003800000 */
.L_x_3220:
[----:B0-----:R0:W1:Y:S02]  /*2cfa0*/  SYNCS.PHASECHK.TRANS64.TRYWAIT P0, [R72+URZ+0x32400], R11 ;  /* 0x0324000b480075a7 */ /* 0x001064000800017f */
[----:B-1----:R-:W-:Y:S05]  /*2cfb0*/  @!P0 NANOSLEEP.SYNCS 0x989680 ;  /* 0x009896800000895d */ /* 0x002fea0003900000 */
[----:B------:R-:W1:Y:S02]  /*2cfc0*/  @!P0 SYNCS.PHASECHK.TRANS64 P0, [R72+URZ+0x32400], R11 ;  /* 0x0324000b480085a7 */ /* 0x000e64000800007f */
[----:B-1----:R-:W-:Y:S05]  /*2cfd0*/  @!P0 BRA `(.L_x_3220) ;  /* 0xfffffffc00f08947 */ /* 0x002fea000383ffff */
[----:B------:R-:W-:Y:S05]  /*2cfe0*/  BRA `(.L_x_3471) ;  /* 0xfffffd5c00847947 */ /* 0x000fea000383ffff */
.L_x_3227:
[----:B-1----:R1:W2:Y:S02]  /*2cff0*/  SYNCS.PHASECHK.TRANS64.TRYWAIT P0, [R10+URZ], R11 ;  /* 0x0000000b0a0075a7 */ /* 0x0022a4000800017f */
[----:B--2---:R-:W-:Y:S05]  /*2d000*/  @!P0 NANOSLEEP.SYNCS 0x989680 ;  /* 0x009896800000895d */ /* 0x004fea0003900000 */
[----:B------:R-:W2:Y:S02]  /*2d010*/  @!P0 SYNCS.PHASECHK.TRANS64 P0, [R10+URZ], R11 ;  /* 0x0000000b0a0085a7 */ /* 0x000ea4000800007f */
[----:B--2---:R-:W-:Y:S05]  /*2d020*/  @!P0 BRA `(.L_x_3227) ;  /* 0xfffffffc00f08947 */ /* 0x004fea000383ffff */
[----:B------:R-:W-:Y:S05]  /*2d030*/  BRA `(.L_x_3226) ;  /* 0xfffffd6000ac7947 */ /* 0x000fea000383ffff */
.L_x_3229:
[----:B0-----:R0:W1:Y:S02]  /*2d040*/  SYNCS.PHASECHK.TRANS64.TRYWAIT P0, [R72+URZ+0x32410], R11 ;  /* 0x0324100b480075a7 */ /* 0x001064000800017f */
[----:B-1----:R-:W-:Y:S05]  /*2d050*/  @!P0 NANOSLEEP.SYNCS 0x989680 ;  /* 0x009896800000895d */ /* 0x002fea0003900000 */
[----:B------:R-:W1:Y:S02]  /*2d060*/  @!P0 SYNCS.PHASECHK.TRANS64 P0, [R72+URZ+0x32410], R11 ;  /* 0x0324100b480085a7 */ /* 0x000e64000800007f */
[----:B-1----:R-:W-:Y:S05]  /*2d070*/  @!P0 BRA `(.L_x_3229) ;  /* 0xfffffffc00f08947 */ /* 0x002fea000383ffff */
[----:B------:R-:W-:Y:S05]  /*2d080*/  BRA `(.L_x_3472) ;  /* 0xfffffd6400847947 */ /* 0x000fea000383ffff */
.L_x_3236:
[----:B-1----:R1:W2:Y:S02]  /*2d090*/  SYNCS.PHASECHK.TRANS64.TRYWAIT P0, [R10+URZ], R11 ;  /* 0x0000000b0a0075a7 */ /* 0x0022a4000800017f */
[----:B--2---:R-:W-:Y:S05]  /*2d0a0*/  @!P0 NANOSLEEP.SYNCS 0x989680 ;  /* 0x009896800000895d */ /* 0x004fea0003900000 */
[----:B------:R-:W2:Y:S02]  /*2d0b0*/  @!P0 SYNCS.PHASECHK.TRANS64 P0, [R10+URZ], R11 ;  /* 0x0000000b0a0085a7 */ /* 0x000ea4000800007f */
[----:B--2---:R-:W-:Y:S05]  /*2d0c0*/  @!P0 BRA `(.L_x_3236) ;  /* 0xfffffffc00f08947 */ /* 0x004fea000383ffff */
[----:B------:R-:W-:Y:S05]  /*2d0d0*/  BRA `(.L_x_3235) ;  /* 0xfffffd6400c87947 */ /* 0x000fea000383ffff */
.L_x_3267:
[----:B0-----:R0:W1:Y:S02]  /*2d0e0*/  SYNCS.PHASECHK.TRANS64.TRYWAIT P2, [R0+URZ], R3 ;  /* 0x00000003000075a7 */ /* 0x001064000804017f */
[----:B-1----:R-:W-:Y:S05]  /*2d0f0*/  @!P2 NANOSLEEP.SYNCS 0x989680 ;  /* 0x009896800000a95d */ /* 0x002fea0003900000 */
[----:B------:R-:W1:Y:S02]  /*2d100*/  @!P2 SYNCS.PHASECHK.TRANS64 P2, [R0+URZ], R3 ;  /* 0x000000030000a5a7 */ /* 0x000e64000804007f */
[----:B-1----:R-:W-:Y:S05]  /*2d110*/  @!P2 BRA `(.L_x_3267) ;  /* 0xfffffffc00f0a947 */ /* 0x002fea000383ffff */
[----:B------:R-:W-:Y:S05]  /*2d120*/  BRA `(.L_x_3266) ;  /* 0xfffffdd000f47947 */ /* 0x000fea000383ffff */
.L_x_3274:
[----:B-1----:R1:W2:Y:S02]  /*2d130*/  SYNCS.PHASECHK.TRANS64.TRYWAIT P2, [R4+URZ], R5 ;  /* 0x00000005040075a7 */ /* 0x0022a4000804017f */
[----:B--2---:R-:W-:Y:S05]  /*2d140*/  @!P2 NANOSLEEP.SYNCS 0x989680 ;  /* 0x009896800000a95d */ /* 0x004fea0003900000 */
[----:B------:R-:W2:Y:S02]  /*2d150*/  @!P2 SYNCS.PHASECHK.TRANS64 P2, [R4+URZ], R5 ;  /* 0x000000050400a5a7 */ /* 0x000ea4000804007f */
[----:B--2---:R-:W-:Y:S05]  /*2d160*/  @!P2 BRA `(.L_x_3274) ;  /* 0xfffffffc00f0a947 */ /* 0x004fea000383ffff */
[----:B------:R-:W-:Y:S05]  /*2d170*/  BRA `(.L_x_3273) ;  /* 0xfffffdd800187947 */ /* 0x000fea000383ffff */
.L_x_3285:
[----:B-1----:R1:W2:Y:S02]  /*2d180*/  SYNCS.PHASECHK.TRANS64.TRYWAIT P1, [R0+URZ], R7 ;  /* 0x00000007000075a7 */ /* 0x0022a4000802017f */
[----:B--2---:R-:W-:Y:S05]  /*2d190*/  @!P1 NANOSLEEP.SYNCS 0x989680 ;  /* 0x009896800000995d */ /* 0x004fea0003900000 */
[----:B------:R-:W2:Y:S02]  /*2d1a0*/  @!P1 SYNCS.PHASECHK.TRANS64 P1, [R0+URZ], R7 ;  /* 0x00000007000095a7 */ /* 0x000ea4000802007f */
[----:B--2---:R-:W-:Y:S05]  /*2d1b0*/  @!P1 BRA `(.L_x_3285) ;  /* 0xfffffffc00f09947 */ /* 0x004fea000383ffff */
[----:B------:R-:W-:Y:S05]  /*2d1c0*/  BRA `(.L_x_3284) ;  /* 0xfffffe7000747947 */ /* 0x000fea000383ffff */
.L_x_3292:
[----:B--2---:R2:W3:Y:S02]  /*2d1d0*/  SYNCS.PHASECHK.TRANS64.TRYWAIT P1, [R4+URZ], R5 ;  /* 0x00000005040075a7 */ /* 0x0044e4000802017f */
[----:B---3--:R-:W-:Y:S05]  /*2d1e0*/  @!P1 NANOSLEEP.SYNCS 0x989680 ;  /* 0x009896800000995d */ /* 0x008fea0003900000 */
[----:B------:R-:W3:Y:S02]  /*2d1f0*/  @!P1 SYNCS.PHASECHK.TRANS64 P1, [R4+URZ], R5 ;  /* 0x00000005040095a7 */ /* 0x000ee4000802007f */
[----:B---3--:R-:W-:Y:S05]  /*2d200*/  @!P1 BRA `(.L_x_3292) ;  /* 0xfffffffc00f09947 */ /* 0x008fea000383ffff */
[----:B------:R-:W-:Y:S05]  /*2d210*/  BRA `(.L_x_3291) ;  /* 0xfffffe7400987947 */ /* 0x000fea000383ffff */
.L_x_3362:
[----:B0-----:R-:W0:Y:S01]  /*2d220*/  S2R R4, SR_TID.X ;  /* 0x0000000000047919 */ /* 0x001e220000002100 */
[----:B------:R-:W-:Y:S01]  /*2d230*/  BSSY B0, `(.L_x_3473) ;  /* 0x000000a000007945 */ /* 0x000fe20003800000 */
[----:B------:R-:W-:Y:S02]  /*2d240*/  IMAD.MOV.U32 R12, RZ, RZ, RZ ;  /* 0x000000ffff0c7224 */ /* 0x000fe400078e00ff */
[----:B------:R-:W-:Y:S02]  /*2d250*/  IMAD.MOV.U32 R11, RZ, RZ, 0x1f ;  /* 0x0000001fff0b7424 */ /* 0x000fe400078e00ff */
[----:B------:R-:W-:Y:S01]  /*2d260*/  IMAD.MOV.U32 R15, RZ, RZ, -0x1 ;  /* 0xffffffffff0f7424 */ /* 0x000fe200078e00ff */
[----:B0-----:R-:W-:-:S04]  /*2d270*/  SHF.R.U32.HI R4, RZ, 0x5, R4 ;  /* 0x00000005ff047819 */ /* 0x001fc80000011604 */
[----:B------:R-:W-:-:S05]  /*2d280*/  LOP3.LUT R4, R4, 0x3, RZ, 0xc0, !PT ;  /* 0x0000000304047812 */ /* 0x000fca00078ec0ff */
[----:B------:R-:W-:-:S07]  /*2d290*/  IMAD.MOV.U32 R13, RZ, RZ, R4 ;  /* 0x000000ffff0d7224 */ /* 0x000fce00078e0004 */
[----:B-1----:R-:W-:Y:S05]  /*2d2a0*/  WARPSYNC.COLLECTIVE R15, `(.L_x_3474) ;  /* 0x000000000f087348 */ /* 0x002fea0003c00000 */
[----:B------:R0:W2:Y:S02]  /*2d2b0*/  SHFL.IDX P6, R14, R13, R12, R11 ;  /* 0x0000000c0d0e7389 */ /* 0x0000a400000c000b */
[----:B012---:R-:W-:Y:S01]  /*2d2c0*/  ENDCOLLECTIVE ;  /* 0x000000000000791b */ /* 0x007fe20003800000 */
.L_x_3474:
[----:B------:R-:W-:Y:S05]  /*2d2d0*/  BSYNC B0 ;  /* 0x0000000000007941 */ /* 0x000fea0003800000 */
.L_x_3473:
[----:B------:R-:W-:Y:S05]  /*2d2e0*/  BRA `(.L_x_3475) ;  /* 0xffffffa000a87947 */ /* 0x000fea000383ffff */
.L_x_3364:
[----:B------:R-:W-:Y:S01]  /*2d2f0*/  BSSY B0, `(.L_x_3476) ;  /* 0x0000006000007945 */ /* 0x000fe20003800000 */
[----:B------:R-:W-:-:S07]  /*2d300*/  IMAD.MOV.U32 R15, RZ, RZ, -0x1 ;  /* 0xffffffffff0f7424 */ /* 0x000fce00078e00ff */
[----:B01----:R-:W-:Y:S05]  /*2d310*/  WARPSYNC.COLLECTIVE R15, `(.L_x_3477) ;  /* 0x000000000f0c7348 */ /* 0x003fea0003c00000 */
[----:B------:R-:W-:Y:S02]  /*2d320*/  ELECT P6, UR62, PT ;  /* 0x00000000003e782f */ /* 0x000fe400038c0000 */
[----:B------:R-:W-:Y:S01]  /*2d330*/  MOV R14, UR62 ;  /* 0x0000003e000e7c02 */ /* 0x000fe20008000f00 */
[----:B01----:R-:W-:Y:S10]  /*2d340*/  ENDCOLLECTIVE ;  /* 0x000000000000791b */ /* 0x003ff40003800000 */
.L_x_3477:
[----:B------:R-:W-:Y:S05]  /*2d350*/  BSYNC B0 ;  /* 0x0000000000007941 */ /* 0x000fea0003800000 */
.L_x_3476:
[----:B------:R-:W-:Y:S05]  /*2d360*/  BRA `(.L_x_3478) ;  /* 0xffffffa000b47947 */ /* 0x000fea000383ffff */
.L_x_3366:
[----:B0-----:R0:W2:Y:S02]  /*2d370*/  SYNCS.PHASECHK.TRANS64.TRYWAIT P0, [R0+URZ+0x32440], R2 ;  /* 0x03244002000075a7 */ /* 0x0010a4000800017f */
[----:B--2---:R-:W-:Y:S05]  /*2d380*/  @!P0 NANOSLEEP.SYNCS 0x989680 ;  /* 0x009896800000895d */ /* 0x004fea0003900000 */
[----:B------:R-:W2:Y:S02]  /*2d390*/  @!P0 SYNCS.PHASECHK.TRANS64 P0, [R0+URZ+0x32440], R2 ;  /* 0x03244002000085a7 */ /* 0x000ea4000800007f */
[----:B--2---:R-:W-:Y:S05]  /*2d3a0*/  @!P0 BRA `(.L_x_3366) ;  /* 0xfffffffc00f08947 */ /* 0x004fea000383ffff */
[----:B------:R-:W-:Y:S05]  /*2d3b0*/  BRA `(.L_x_3479) ;  /* 0xffffffa400147947 */ /* 0x000fea000383ffff */
.L_x_3370:
[----:B------:R0:W5:Y:S01]  /*2d3c0*/  LDL R2, [R1+0x4a0] ;  /* 0x0004a00001027983 */ /* 0x0001620000100800 */
[----:B------:R-:W-:Y:S02]  /*2d3d0*/  IMAD.MOV.U32 R6, RZ, RZ, R11 ;  /* 0x000000ffff067224 */ /* 0x000fe400078e000b */
[----:B------:R-:W-:Y:S02]  /*2d3e0*/  IMAD.MOV.U32 R13, RZ, RZ, R0 ;  /* 0x000000ffff0d7224 */ /* 0x000fe400078e0000 */
[----:B------:R-:W-:Y:S02]  /*2d3f0*/  IMAD.MOV.U32 R12, RZ, RZ, RZ ;  /* 0x000000ffff0c7224 */ /* 0x000fe400078e00ff */
[----:B------:R-:W-:Y:S02]  /*2d400*/  IMAD.MOV.U32 R11, RZ, RZ, 0x181f ;  /* 0x0000181fff0b7424 */ /* 0x000fe400078e00ff */
[----:B------:R-:W-:Y:S02]  /*2d410*/  IMAD.MOV.U32 R15, RZ, RZ, -0x1 ;  /* 0xffffffffff0f7424 */ /* 0x000fe400078e00ff */
[----:B0-----:R-:W-:-:S07]  /*2d420*/  IMAD.IADD R10, R10, 0x1, R6 ;  /* 0x000000010a0a7824 */ /* 0x001fce00078e0206 */
[----:B-----5:R-:W-:Y:S05]  /*2d430*/  WARPSYNC.COLLECTIVE R15, `(.L_x_3480) ;  /* 0x000000000f087348 */ /* 0x020fea0003c00000 */
[----:B------:R0:W1:Y:S02]  /*2d440*/  SHFL.IDX P6, R14, R13, R12, R11 ;  /* 0x0000000c0d0e7389 */ /* 0x00006400000c000b */
[----:B01---5:R-:W-:Y:S01]  /*2d450*/  ENDCOLLECTIVE ;  /* 0x000000000000791b */ /* 0x023fe20003800000 */
.L_x_3480:
[----:B------:R0:W-:Y:S01]  /*2d460*/  STL [R1+0x494], R10 ;  /* 0x0004940a01007387 */ /* 0x0001e20000100800 */
[----:B------:R-:W-:Y:S02]  /*2d470*/  IMAD.MOV.U32 R13, RZ, RZ, R3 ;  /* 0x000000ffff0d7224 */ /* 0x000fe400078e0003 */
[----:B------:R-:W-:-:S07]  /*2d480*/  IMAD.MOV.U32 R4, RZ, RZ, R14 ;  /* 0x000000ffff047224 */ /* 0x000fce00078e000e */
[----:B0-----:R-:W-:Y:S05]  /*2d490*/  WARPSYNC.COLLECTIVE R15, `(.L_x_3481) ;  /* 0x000000000f087348 */ /* 0x001fea0003c00000 */
[----:B------:R1:W2:Y:S02]  /*2d4a0*/  SHFL.IDX P6, R14, R13, R12, R11 ;  /* 0x0000000c0d0e7389 */ /* 0x0002a400000c000b */
[----:B012---:R-:W-:Y:S01]  /*2d4b0*/  ENDCOLLECTIVE ;  /* 0x000000000000791b */ /* 0x007fe20003800000 */
.L_x_3481:
[----:B------:R-:W-:Y:S02]  /*2d4c0*/  IMAD.MOV.U32 R13, RZ, RZ, R0 ;  /* 0x000000ffff0d7224 */ /* 0x000fe400078e0000 */
[----:B------:R-:W-:Y:S02]  /*2d4d0*/  IMAD.MOV.U32 R12, RZ, RZ, 0x1 ;  /* 0x00000001ff0c7424 */ /* 0x000fe400078e00ff */
[----:B------:R-:W-:-:S07]  /*2d4e0*/  IMAD.MOV.U32 R5, RZ, RZ, R14 ;  /* 0x000000ffff057224 */ /* 0x000fce00078e000e */
[----:B------:R-:W-:Y:S05]  /*2d4f0*/  WARPSYNC.COLLECTIVE R15, `(.L_x_3482) ;  /* 0x000000000f087348 */ /* 0x000fea0003c00000 */
[----:B------:R0:W1:Y:S02]  /*2d500*/  SHFL.IDX P6, R14, R13, R12, R11 ;  /* 0x0000000c0d0e7389 */ /* 0x00006400000c000b */
[----:B01----:R-:W-:Y:S01]  /*2d510*/  ENDCOLLECTIVE ;  /* 0x000000000000791b */ /* 0x003fe20003800000 */
.L_x_3482:
[----:B------:R-:W-:Y:S02]  /*2d520*/  IMAD.MOV.U32 R13, RZ, RZ, R3 ;  /* 0x000000ffff0d7224 */ /* 0x000fe400078e0003 */
[----:B------:R-:W-:Y:S02]  /*2d530*/  IMAD R2, R2, R7, RZ ;  /* 0x0000000702027224 */ /* 0x000fe400078e02ff */
[----:B------:R-:W-:-:S07]  /*2d540*/  IMAD.MOV.U32 R7, RZ, RZ, R14 ;  /* 0x000000ffff077224 */ /* 0x000fce00078e000e */
[----:B------:R-:W-:Y:S05]  /*2d550*/  WARPSYNC.COLLECTIVE R15, `(.L_x_3483) ;  /* 0x000000000f087348 */ /* 0x000fea0003c00000 */
[----:B------:R0:W1:Y:S02]  /*2d560*/  SHFL.IDX P6, R14, R13, R12, R11 ;  /* 0x0000000c0d0e7389 */ /* 0x00006400000c000b */
[----:B01----:R-:W-:Y:S01]  /*2d570*/  ENDCOLLECTIVE ;  /* 0x000000000000791b */ /* 0x003fe20003800000 */
.L_x_3483:
[----:B------:R-:W-:-:S13]  /*2d580*/  ISETP.GE.AND P1, PT, R10, R2, PT ;  /* 0x000000020a00720c */ /* 0x000fda0003f26270 */
[----:B------:R-:W-:Y:S01]  /*2d590*/  @!P1 LEA R5, P3, R9, R5, 0x1 ;  /* 0x0000000509059211 */ /* 0x000fe200078608ff */
[----:B------:R-:W-:Y:S02]  /*2d5a0*/  IMAD.MOV.U32 R13, RZ, RZ, R0 ;  /* 0x000000ffff0d7224 */ /* 0x000fe400078e0000 */
[----:B------:R-:W-:Y:S02]  /*2d5b0*/  IMAD.MOV.U32 R12, RZ, RZ, 0x2 ;  /* 0x00000002ff0c7424 */ /* 0x000fe400078e00ff */
[----:B------:R-:W-:-:S05]  /*2d5c0*/  @!P1 IMAD.X R4, RZ, RZ, R4, P3 ;  /* 0x000000ffff049224 */ /* 0x000fca00018e0604 */
[----:B------:R-:W-:Y:S01]  /*2d5d0*/  @!P1 LOP3.LUT R5, R5, R4, RZ, 0x3c, !PT ;  /* 0x0000000405059212 */ /* 0x000fe200078e3cff */
[----:B------:R-:W-:-:S07]  /*2d5e0*/  IMAD.MOV.U32 R6, RZ, RZ, R14 ;  /* 0x000000ffff067224 */ /* 0x000fce00078e000e */
[----:B------:R-:W-:Y:S05]  /*2d5f0*/  WARPSYNC.COLLECTIVE R15, `(.L_x_3484) ;  /* 0x000000000f087348 */ /* 0x000fea0003c00000 */
[----:B------:R0:W1:Y:S02]  /*2d600*/  SHFL.IDX P6, R14, R13, R12, R11 ;  /* 0x0000000c0d0e7389 */ /* 0x00006400000c000b */
[----:B01----:R-:W-:Y:S01]  /*2d610*/  ENDCOLLECTIVE ;  /* 0x000000000000791b */ /* 0x003fe20003800000 */
.L_x_3484:
        /* <DEDUP_REMOVED lines=15> */
.L_x_3485:
        /* <DEDUP_REMOVED lines=19> */
.L_x_3486:
        /* <DEDUP_REMOVED lines=10> */
.L_x_3487:
        /* <DEDUP_REMOVED lines=13> */
.L_x_3488:
        /* <DEDUP_REMOVED lines=10> */
.L_x_3489:
        /* <DEDUP_REMOVED lines=13> */
.L_x_3490:
        /* <DEDUP_REMOVED lines=10> */
.L_x_3491:
        /* <DEDUP_REMOVED lines=13> */
.L_x_3492:
        /* <DEDUP_REMOVED lines=10> */
.L_x_3493:
        /* <DEDUP_REMOVED lines=11> */
.L_x_3494:
        /* <DEDUP_REMOVED lines=10> */
.L_x_3495:
[----:B------:R-:W-:Y:S01]  /*2de80*/  @!PT LDS RZ, [RZ] ;  /* 0x00000000fffff984 */ /* 0x000fe20000000800 */
[----:B------:R-:W-:Y:S01]  /*2de90*/  @!PT LDS RZ, [RZ] ;  /* 0x00000000fffff984 */ /* 0x000fe20000000800 */
[----:B------:R-:W-:Y:S01]  /*2dea0*/  @!PT LDS RZ, [RZ] ;  /* 0x00000000fffff984 */ /* 0x000fe20000000800 */
[----:B------:R1:W-:Y:S01]  /*2deb0*/  @!P1 LDGSTS.E.BYPASS.LTC128B.128 [R8+0x1b400], desc[UR40][R4.64], !P0 ;  /* 0x1b40000004089fae */ /* 0x0003e2000c101d68 */
[----:B------:R-:W-:Y:S01]  /*2dec0*/  IMAD.MOV.U32 R3, RZ, RZ, R14 ;  /* 0x000000ffff037224 */ /* 0x000fe200078e000e */
[----:B------:R-:W-:Y:S06]  /*2ded0*/  BRA `(.L_x_3496) ;  /* 0xffffffa4009c7947 */ /* 0x000fec000383ffff */
.L_x_3374:
        /* <DEDUP_REMOVED lines=11> */
[-C--:B---3--:R-:W-:Y:S02]  /*2df90*/  ISETP.GE.AND P4, PT, R6, R3.reuse, PT ;  /* 0x000000030600720c */ /* 0x088fe40003f86270 */
[----:B----4-:R-:W-:Y:S02]  /*2dfa0*/  ISETP.GE.AND P5, PT, R15, R3, PT ;  /* 0x000000030f00720c */ /* 0x010fe40003fa6270 */
[----:B-----5:R-:W-:-:S09]  /*2dfb0*/  LOP3.LUT R9, R9, 0xffffffef, RZ, 0xc0, !PT ;  /* 0xffffffef09097812 */ /* 0x020fd200078ec0ff */
        /* <DEDUP_REMOVED lines=9> */
[----:B------:R-:W-:-:S04]  /*2e050*/  @P4 LOP3.LUT R9, R9, 0x2, RZ, 0xfc, !PT ;  /* 0x0000000209094812 */ /* 0x000fc800078efcff */
[----:B------:R-:W-:-:S04]  /*2e060*/  LOP3.LUT R9, R9, 0xffffffdf, RZ, 0xc0, !PT ;  /* 0xffffffdf09097812 */ /* 0x000fc800078ec0ff */
[----:B------:R-:W-:-:S05]  /*2e070*/  @P6 LOP3.LUT R9, R9, 0x20, RZ, 0xfc, !PT ;  /* 0x0000002009096812 */ /* 0x000fca00078efcff */
[----:B------:R0:W-:Y:S01]  /*2e080*/  STL [R1+0x490], R9 ;  /* 0x0004900901007387 */ /* 0x0001e20000100800 */
[-C--:B------:R-:W-:Y:S01]  /*2e090*/  ISETP.GE.AND P5, PT, R12, R3.reuse, PT ;  /* 0x000000030c00720c */ /* 0x080fe20003fa6270 */
[----:B------:R-:W-:Y:S01]  /*2e0a0*/  IMAD.MOV.U32 R13, RZ, RZ, R0 ;  /* 0x000000ffff0d7224 */ /* 0x000fe200078e0000 */
[----:B------:R-:W-:Y:S01]  /*2e0b0*/  ISETP.GE.AND P4, PT, R10, R3, PT ;  /* 0x000000030a00720c */ /* 0x000fe20003f86270 */
[----:B------:R-:W-:Y:S02]  /*2e0c0*/  IMAD.MOV.U32 R12, RZ, RZ, RZ ;  /* 0x000000ffff0c7224 */ /* 0x000fe400078e00ff */
[----:B------:R-:W-:Y:S02]  /*2e0d0*/  IMAD.MOV.U32 R11, RZ, RZ, 0x181f ;  /* 0x0000181fff0b7424 */ /* 0x000fe400078e00ff */
[----:B------:R-:W-:-:S08]  /*2e0e0*/  IMAD.MOV.U32 R15, RZ, RZ, -0x1 ;  /* 0xffffffffff0f7424 */ /* 0x000fd000078e00ff */
[----:B0-----:R-:W-:Y:S05]  /*2e0f0*/  WARPSYNC.COLLECTIVE R15, `(.L_x_3498) ;  /* 0x000000000f087348 */ /* 0x001fea0003c00000 */
[----:B------:R1:W2:Y:S02]  /*2e100*/  SHFL.IDX P6, R14, R13, R12, R11 ;  /* 0x0000000c0d0e7389 */ /* 0x0002a400000c000b */
[----:B012---:R-:W-:Y:S01]  /*2e110*/  ENDCOLLECTIVE ;  /* 0x000000000000791b */ /* 0x007fe20003800000 */
.L_x_3498:
[----:B------:R-:W-:Y:S05]  /*2e120*/  BSYNC B0 ;  /* 0x0000000000007941 */ /* 0x000fea0003800000 */
.L_x_3497:
        /* <DEDUP_REMOVED lines=10> */
.L_x_3499:
        /* <DEDUP_REMOVED lines=16> */
.L_x_3500:
        /* <DEDUP_REMOVED lines=15> */
.L_x_3501:
        /* <DEDUP_REMOVED lines=12> */
.L_x_3502:
        /* <DEDUP_REMOVED lines=12> */
.L_x_3503:
        /* <DEDUP_REMOVED lines=12> */
.L_x_3504:
        /* <DEDUP_REMOVED lines=12> */
.L_x_3505:
        /* <DEDUP_REMOVED lines=12> */
.L_x_3506:
        /* <DEDUP_REMOVED lines=12> */
.L_x_3507:
        /* <DEDUP_REMOVED lines=12> */
.L_x_3508:
        /* <DEDUP_REMOVED lines=11> */
.L_x_3509:
        /* <DEDUP_REMOVED lines=16> */
.L_x_3510:
[----:B------:R-:W-:Y:S02]  /*2eab0*/  IMAD.MOV.U32 R13, RZ, RZ, R2 ;  /* 0x000000ffff0d7224 */ /* 0x000fe400078e0002 */
[----:B------:R-:W-:-:S07]  /*2eac0*/  IMAD.MOV.U32 R6, RZ, RZ, R14 ;  /* 0x000000ffff067224 */ /* 0x000fce00078e000e */
[----:B------:R-:W-:Y:S05]  /*2ead0*/  WARPSYNC.COLLECTIVE R15, `(.L_x_3511) ;  /* 0x000000000f087348 */ /* 0x000fea0003c00000 */
[----:B------:R0:W1:Y:S02]  /*2eae0*/  SHFL.IDX P6, R14, R13, R12, R11 ;  /* 0x0000000c0d0e7389 */ /* 0x00006400000c000b */
[----:B01----:R-:W-:Y:S01]  /*2eaf0*/  ENDCOLLECTIVE ;  /* 0x000000000000791b */ /* 0x003fe20003800000 */
.L_x_3511:
[----:B------:R-:W-:Y:S02]  /*2eb00*/  IMAD.MOV.U32 R13, RZ, RZ, R0 ;  /* 0x000000ffff0d7224 */ /* 0x000fe400078e0000 */
[----:B------:R-:W-:Y:S02]  /*2eb10*/  IMAD.MOV.U32 R12, RZ, RZ, 0x7 ;  /* 0x00000007ff0c7424 */ /* 0x000fe400078e00ff */
[----:B------:R-:W-:-:S07]  /*2eb20*/  IMAD.MOV.U32 R4, RZ, RZ, R14 ;  /* 0x000000ffff047224 */ /* 0x000fce00078e000e */
[----:B------:R-:W-:Y:S05]  /*2eb30*/  WARPSYNC.COLLECTIVE R15, `(.L_x_3512) ;  /* 0x000000000f087348 */ /* 0x000fea0003c00000 */
[----:B------:R0:W1:Y:S02]  /*2eb40*/  SHFL.IDX P6, R14, R13, R12, R11 ;  /* 0x0000000c0d0e7389 */ /* 0x00006400000c000b */
[----:B01----:R-:W-:Y:S01]  /*2eb50*/  ENDCOLLECTIVE ;  /* 0x000000000000791b */ /* 0x003fe20003800000 */
.L_x_3512:
        /* <DEDUP_REMOVED lines=14> */
.L_x_3513:
[----:B------:R-:W-:Y:S01]  /*2ec40*/  IMAD.MOV.U32 R2, RZ, RZ, R14 ;  /* 0x000000ffff027224 */ /* 0x000fe200078e000e */
[----:B------:R-:W-:Y:S06]  /*2ec50*/  BRA `(.L_x_3514) ;  /* 0xffffffa400107947 */ /* 0x000fec000383ffff */
.L_x_3379:
[----:B0-----:R0:W1:Y:S02]  /*2ec60*/  SYNCS.PHASECHK.TRANS64.TRYWAIT P0, [R18+URZ+0x32420], R0 ;  /* 0x03242000120075a7 */ /* 0x001064000800017f */
[----:B-1----:R-:W-:Y:S05]  /*2ec70*/  @!P0 NANOSLEEP.SYNCS 0x989680 ;  /* 0x009896800000895d */ /* 0x002fea0003900000 */
[----:B------:R-:W1:Y:S02]  /*2ec80*/  @!P0 SYNCS.PHASECHK.TRANS64 P0, [R18+URZ+0x32420], R0 ;  /* 0x03242000120085a7 */ /* 0x000e64000800007f */
[----:B-1----:R-:W-:Y:S05]  /*2ec90*/  @!P0 BRA `(.L_x_3379) ;  /* 0xfffffffc00f08947 */ /* 0x002fea000383ffff */
[----:B------:R-:W-:Y:S05]  /*2eca0*/  BRA `(.L_x_3515) ;  /* 0xffffffa400887947 */ /* 0x000fea000383ffff */
.L_x_3383:
[----:B0-----:R0:W1:Y:S02]  /*2ecb0*/  SYNCS.PHASECHK.TRANS64.TRYWAIT P0, [R2+URZ+0x32460], R0 ;  /* 0x03246000020075a7 */ /* 0x001064000800017f */
[----:B-1----:R-:W-:Y:S05]  /*2ecc0*/  @!P0 NANOSLEEP.SYNCS 0x989680 ;  /* 0x009896800000895d */ /* 0x002fea0003900000 */
[----:B------:R-:W1:Y:S02]  /*2ecd0*/  @!P0 SYNCS.PHASECHK.TRANS64 P0, [R2+URZ+0x32460], R0 ;  /* 0x03246000020085a7 */ /* 0x000e64000800007f */
[----:B-1----:R-:W-:Y:S05]  /*2ece0*/  @!P0 BRA `(.L_x_3383) ;  /* 0xfffffffc00f08947 */ /* 0x002fea000383ffff */
[----:B------:R-:W-:Y:S05]  /*2ecf0*/  BRA `(.L_x_3516) ;  /* 0xffffffa400ac7947 */ /* 0x000fea000383ffff */
.L_x_3398:
[----:B0-----:R0:W1:Y:S02]  /*2ed00*/  SYNCS.PHASECHK.TRANS64.TRYWAIT P0, [R2+URZ+0x32440], R6 ;  /* 0x03244006020075a7 */ /* 0x001064000800017f */
[----:B-1----:R-:W-:Y:S05]  /*2ed10*/  @!P0 NANOSLEEP.SYNCS 0x989680 ;  /* 0x009896800000895d */ /* 0x002fea0003900000 */
[----:B------:R-:W1:Y:S02]  /*2ed20*/  @!P0 SYNCS.PHASECHK.TRANS64 P0, [R2+URZ+0x32440], R6 ;  /* 0x03244006020085a7 */ /* 0x000e64000800007f */
[----:B-1----:R-:W-:Y:S05]  /*2ed30*/  @!P0 BRA `(.L_x_3398) ;  /* 0xfffffffc00f08947 */ /* 0x002fea000383ffff */
[----:B------:R-:W-:Y:S05]  /*2ed40*/  BRA `(.L_x_3517) ;  /* 0xffffffac00e47947 */ /* 0x000fea000383ffff */
.L_x_3403:
[----:B-1----:R1:W2:Y:S02]  /*2ed50*/  SYNCS.PHASECHK.TRANS64.TRYWAIT P0, [R2+URZ+0x32460], R6 ;  /* 0x03246006020075a7 */ /* 0x0022a4000800017f */
[----:B--2---:R-:W-:Y:S05]  /*2ed60*/  @!P0 NANOSLEEP.SYNCS 0x989680 ;  /* 0x009896800000895d */ /* 0x004fea0003900000 */
[----:B------:R-:W2:Y:S02]  /*2ed70*/  @!P0 SYNCS.PHASECHK.TRANS64 P0, [R2+URZ+0x32460], R6 ;  /* 0x03246006020085a7 */ /* 0x000ea4000800007f */
[----:B--2---:R-:W-:Y:S05]  /*2ed80*/  @!P0 BRA `(.L_x_3403) ;  /* 0xfffffffc00f08947 */ /* 0x004fea000383ffff */
[----:B------:R-:W-:Y:S05]  /*2ed90*/  BRA `(.L_x_3518) ;  /* 0xffffffb000607947 */ /* 0x000fea000383ffff */
.L_x_3414:
[----:B0-----:R0:W1:Y:S02]  /*2eda0*/  SYNCS.PHASECHK.TRANS64.TRYWAIT P0, [R2+URZ+0x32440], R3 ;  /* 0x03244003020075a7 */ /* 0x001064000800017f */
[----:B-1----:R-:W-:Y:S05]  /*2edb0*/  @!P0 NANOSLEEP.SYNCS 0x989680 ;  /* 0x009896800000895d */ /* 0x002fea0003900000 */
[----:B------:R-:W1:Y:S02]  /*2edc0*/  @!P0 SYNCS.PHASECHK.TRANS64 P0, [R2+URZ+0x32440], R3 ;  /* 0x03244003020085a7 */ /* 0x000e64000800007f */
[----:B-1----:R-:W-:Y:S05]  /*2edd0*/  @!P0 BRA `(.L_x_3414) ;  /* 0xfffffffc00f08947 */ /* 0x002fea000383ffff */
[----:B------:R-:W-:Y:S05]  /*2ede0*/  BRA `(.L_x_3519) ;  /* 0xffffffb800487947 */ /* 0x000fea000383ffff */
.L_x_3419:
[----:B-1----:R1:W2:Y:S02]  /*2edf0*/  SYNCS.PHASECHK.TRANS64.TRYWAIT P0, [R2+URZ+0x32460], R3 ;  /* 0x03246003020075a7 */ /* 0x0022a4000800017f */
[----:B--2---:R-:W-:Y:S05]  /*2ee00*/  @!P0 NANOSLEEP.SYNCS 0x989680 ;  /* 0x009896800000895d */ /* 0x004fea0003900000 */
[----:B------:R-:W2:Y:S02]  /*2ee10*/  @!P0 SYNCS.PHASECHK.TRANS64 P0, [R2+URZ+0x32460], R3 ;  /* 0x03246003020085a7 */ /* 0x000ea4000800007f */
[----:B--2---:R-:W-:Y:S05]  /*2ee20*/  @!P0 BRA `(.L_x_3419) ;  /* 0xfffffffc00f08947 */ /* 0x004fea000383ffff */
[----:B------:R-:W-:Y:S05]  /*2ee30*/  BRA `(.L_x_3520) ;  /* 0xffffffb800c47947 */ /* 0x000fea000383ffff */
.L_x_3430:
[----:B0-----:R0:W1:Y:S02]  /*2ee40*/  SYNCS.PHASECHK.TRANS64.TRYWAIT P0, [R3+URZ+0x32440], R2 ;  /* 0x03244002030075a7 */ /* 0x001064000800017f */
[----:B-1----:R-:W-:Y:S05]  /*2ee50*/  @!P0 NANOSLEEP.SYNCS 0x989680 ;  /* 0x009896800000895d */ /* 0x002fea0003900000 */
[----:B------:R-:W1:Y:S02]  /*2ee60*/  @!P0 SYNCS.PHASECHK.TRANS64 P0, [R3+URZ+0x32440], R2 ;  /* 0x03244002030085a7 */ /* 0x000e64000800007f */
[----:B-1----:R-:W-:Y:S05]  /*2ee70*/  @!P0 BRA `(.L_x_3430) ;  /* 0xfffffffc00f08947 */ /* 0x002fea000383ffff */
[----:B------:R-:W-:Y:S05]  /*2ee80*/  BRA `(.L_x_3521) ;  /* 0xffffffc000947947 */ /* 0x000fea000383ffff */
.L_x_3435:
[----:B-1----:R1:W2:Y:S02]  /*2ee90*/  SYNCS.PHASECHK.TRANS64.TRYWAIT P0, [R3+URZ+0x32460], R2 ;  /* 0x03246002030075a7 */ /* 0x0022a4000800017f */
[----:B--2---:R-:W-:Y:S05]  /*2eea0*/  @!P0 NANOSLEEP.SYNCS 0x989680 ;  /* 0x009896800000895d */ /* 0x004fea0003900000 */
[----:B------:R-:W2:Y:S02]  /*2eeb0*/  @!P0 SYNCS.PHASECHK.TRANS64 P0, [R3+URZ+0x32460], R2 ;  /* 0x03246002030085a7 */ /* 0x000ea4000800007f */
[----:B--2---:R-:W-:Y:S05]  /*2eec0*/  @!P0 BRA `(.L_x_3435) ;  /* 0xfffffffc00f08947 */ /* 0x004fea000383ffff */
[----:B------:R-:W-:Y:S05]  /*2eed0*/  BRA `(.L_x_3522) ;  /* 0xffffffc400107947 */ /* 0x000fea000383ffff */
.L_x_3447:
[----:B------:R-:W3:Y:S01]  /*2eee0*/  LDL R3, [R1+0x470] ;  /* 0x0004700001037983 */ /* 0x000ee20000100800 */
[----:B------:R-:W-:Y:S01]  /*2eef0*/  BSSY B0, `(.L_x_3523) ;  /* 0x0000008000007945 */ /* 0x000fe20003800000 */
[----:B------:R-:W-:Y:S02]  /*2ef00*/  IMAD.MOV.U32 R12, RZ, RZ, RZ ;  /* 0x000000ffff0c7224 */ /* 0x000fe400078e00ff */
[----:B------:R-:W-:Y:S02]  /*2ef10*/  IMAD.MOV.U32 R11, RZ, RZ, 0x1f ;  /* 0x0000001fff0b7424 */ /* 0x000fe400078e00ff */
[----:B------:R-:W-:Y:S02]  /*2ef20*/  IMAD.MOV.U32 R15, RZ, RZ, -0x1 ;  /* 0xffffffffff0f7424 */ /* 0x000fe400078e00ff */
[----:B---3--:R-:W-:-:S07]  /*2ef30*/  IMAD.MOV.U32 R13, RZ, RZ, R3 ;  /* 0x000000ffff0d7224 */ /* 0x008fce00078e0003 */
[----:B0-2---:R-:W-:Y:S05]  /*2ef40*/  WARPSYNC.COLLECTIVE R15, `(.L_x_3524) ;  /* 0x000000000f087348 */ /* 0x005fea0003c00000 */
[----:B------:R1:W3:Y:S02]  /*2ef50*/  SHFL.IDX P6, R14, R13, R12, R11 ;  /* 0x0000000c0d0e7389 */ /* 0x0002e400000c000b */
[----:B0123--:R-:W-:Y:S01]  /*2ef60*/  ENDCOLLECTIVE ;  /* 0x000000000000791b */ /* 0x00ffe20003800000 */
.L_x_3524:
[----:B------:R-:W-:Y:S05]  /*2ef70*/  BSYNC B0 ;  /* 0x0000000000007941 */ /* 0x000fea0003800000 */
.L_x_3523:
        /* <DEDUP_REMOVED lines=9> */
.L_x_3525:
        /* <DEDUP_REMOVED lines=26> */
.L_x_3526:
        /* <DEDUP_REMOVED lines=8> */
.L_x_3527:
        /* <DEDUP_REMOVED lines=8> */
.L_x_3528:
        /* <DEDUP_REMOVED lines=8> */
.L_x_3529:
        /* <DEDUP_REMOVED lines=8> */
.L_x_3530:
        /* <DEDUP_REMOVED lines=9> */
.L_x_3531:
[----:B------:R-:W-:Y:S01]  /*2f440*/  IMAD.MOV.U32 R10, RZ, RZ, R14 ;  /* 0x000000ffff0a7224 */ /* 0x000fe200078e000e */
[----:B------:R-:W-:Y:S06]  /*2f450*/  BRA `(.L_x_3532) ;  /* 0xffffffc800547947 */ /* 0x000fec000383ffff */
.L_x_3450:
        /* <DEDUP_REMOVED lines=8> */
.L_x_3534:
[----:B------:R-:W-:Y:S05]  /*2f4e0*/  BSYNC B0 ;  /* 0x0000000000007941 */ /* 0x000fea0003800000 */
.L_x_3533:
        /* <DEDUP_REMOVED lines=10> */
.L_x_3535:
        /* <DEDUP_REMOVED lines=8> */
.L_x_3536:
        /* <DEDUP_REMOVED lines=8> */
.L_x_3537:
        /* <DEDUP_REMOVED lines=8> */
.L_x_3538:
        /* <DEDUP_REMOVED lines=9> */
.L_x_3539:
[----:B------:R-:W-:Y:S01]  /*2f7a0*/  IMAD.MOV.U32 R10, RZ, RZ, R14 ;  /* 0x000000ffff0a7224 */ /* 0x000fe200078e000e */
[----:B------:R-:W-:Y:S06]  /*2f7b0*/  BRA `(.L_x_3540) ;  /* 0xffffffc800287947 */ /* 0x000fec000383ffff */
.L_x_3452:
[----:B------:R-:W-:Y:S01]  /*2f7c0*/  BSSY B0, `(.L_x_3541) ;  /* 0x0000006000007945 */ /* 0x000fe20003800000 */
[----:B------:R-:W-:Y:S01]  /*2f7d0*/  PLOP3.LUT P6, PT, P6, PT, PT, 0x8, 0x0 ;  /* 0x000000000000781c */ /* 0x000fe200037ce170 */
[----:B------:R-:W-:-:S12]  /*2f7e0*/  IMAD.MOV.U32 R15, RZ, RZ, -0x1 ;  /* 0xffffffffff0f7424 */ /* 0x000fd800078e00ff */
[----:B0-----:R-:W-:Y:S05]  /*2f7f0*/  WARPSYNC.COLLECTIVE R15, `(.L_x_3542) ;  /* 0x000000000f087348 */ /* 0x001fea0003c00000 */
[----:B------:R-:W-:Y:S01]  /*2f800*/  VOTE.ANY R14, PT, P6 ;  /* 0x00000000000e7806 */ /* 0x000fe200030e0100 */
[----:B0-----:R-:W-:Y:S06]  /*2f810*/  ENDCOLLECTIVE ;  /* 0x000000000000791b */ /* 0x001fec0003800000 */
.L_x_3542:
[----:B------:R-:W-:Y:S05]  /*2f820*/  BSYNC B0 ;  /* 0x0000000000007941 */ /* 0x000fea0003800000 */
.L_x_3541:
        /* <DEDUP_REMOVED lines=10> */
.L_x_3543:
[----:B------:R-:W-:Y:S02]  /*2f8d0*/  IMAD.MOV.U32 R13, RZ, RZ, R6 ;  /* 0x000000ffff0d7224 */ /* 0x000fe400078e0006 */
[----:B------:R-:W-:-:S07]  /*2f8e0*/  IMAD.MOV.U32 R4, RZ, RZ, R14 ;  /* 0x000000ffff047224 */ /* 0x000fce00078e000e */
[----:B------:R-:W-:Y:S05]  /*2f8f0*/  WARPSYNC.COLLECTIVE R15, `(.L_x_3544) ;  /* 0x000000000f087348 */ /* 0x000fea0003c00000 */
[----:B------:R0:W1:Y:S02]  /*2f900*/  SHFL.IDX P6, R14, R13, R12, R11 ;  /* 0x0000000c0d0e7389 */ /* 0x00006400000c000b */
[----:B01----:R-:W-:Y:S01]  /*2f910*/  ENDCOLLECTIVE ;  /* 0x000000000000791b */ /* 0x003fe20003800000 */
.L_x_3544:
[----:B------:R-:W-:Y:S02]  /*2f920*/  IMAD.MOV.U32 R6, RZ, RZ, R14 ;  /* 0x000000ffff067224 */ /* 0x000fe400078e000e */
[----:B------:R-:W-:-:S05]  /*2f930*/  IMAD.IADD R5, R9, 0x1, R16 ;  /* 0x0000000109057824 */ /* 0x000fca00078e0210 */
[----:B------:R1:W-:Y:S01]  /*2f940*/  STL [R1+0x47c], R5 ;  /* 0x00047c0501007387 */ /* 0x0003e20000100800 */
[----:B------:R-:W-:Y:S05]  /*2f950*/  BRA `(.L_x_3545) ;  /* 0xffffffc800087947 */ /* 0x000fea000383ffff */
.L_x_3454:
[----:B------:R-:W-:Y:S01]  /*2f960*/  BSSY B0, `(.L_x_3546) ;  /* 0x0000008000007945 */ /* 0x000fe20003800000 */
[----:B------:R-:W-:Y:S02]  /*2f970*/  IMAD.MOV.U32 R13, RZ, RZ, R2 ;  /* 0x000000ffff0d7224 */ /* 0x000fe400078e0002 */
[----:B------:R-:W-:Y:S02]  /*2f980*/  IMAD.MOV.U32 R12, RZ, RZ, R9 ;  /* 0x000000ffff0c7224 */ /* 0x000fe400078e0009 */
[----:B------:R-:W-:Y:S02]  /*2f990*/  IMAD.MOV.U32 R11, RZ, RZ, 0x1f ;  /* 0x0000001fff0b7424 */ /* 0x000fe400078e00ff */
[----:B------:R-:W-:-:S07]  /*2f9a0*/  IMAD.MOV.U32 R15, RZ, RZ, -0x1 ;  /* 0xffffffffff0f7424 */ /* 0x000fce00078e00ff */
[----:B01----:R-:W-:Y:S05]  /*2f9b0*/  WARPSYNC.COLLECTIVE R15, `(.L_x_3547) ;  /* 0x000000000f087348 */ /* 0x003fea0003c00000 */
[----:B------:R2:W3:Y:S02]  /*2f9c0*/  SHFL.IDX P6, R14, R13, R12, R11 ;  /* 0x0000000c0d0e7389 */ /* 0x0004e400000c000b */
[----:B0123--:R-:W-:Y:S01]  /*2f9d0*/  ENDCOLLECTIVE ;  /* 0x000000000000791b */ /* 0x00ffe20003800000 */
.L_x_3547:
[----:B------:R-:W-:Y:S05]  /*2f9e0*/  BSYNC B0 ;  /* 0x0000000000007941 */ /* 0x000fea0003800000 */
.L_x_3546:
[----:B------:R-:W-:Y:S01]  /*2f9f0*/  IMAD.MOV.U32 R2, RZ, RZ, R14 ;  /* 0x000000ffff027224 */ /* 0x000fe200078e000e */
[----:B------:R-:W-:Y:S06]  /*2fa00*/  BRA `(.L_x_3548) ;  /* 0xffffffc400f47947 */ /* 0x000fec000383ffff */
.L_x_3460:
[----:B0-----:R0:W1:Y:S02]  /*2fa10*/  SYNCS.PHASECHK.TRANS64.TRYWAIT P0, [R0+URZ+0x32420], R3 ;  /* 0x03242003000075a7 */ /* 0x001064000800017f */
[----:B-1----:R-:W-:Y:S05]  /*2fa20*/  @!P0 NANOSLEEP.SYNCS 0x989680 ;  /* 0x009896800000895d */ /* 0x002fea0003900000 */
[----:B------:R-:W1:Y:S02]  /*2fa30*/  @!P0 SYNCS.PHASECHK.TRANS64 P0, [R0+URZ+0x32420], R3 ;  /* 0x03242003000085a7 */ /* 0x000e64000800007f */
[----:B-1----:R-:W-:Y:S05]  /*2fa40*/  @!P0 BRA `(.L_x_3460) ;  /* 0xfffffffc00f08947 */ /* 0x002fea000383ffff */
[----:B------:R-:W-:Y:S05]  /*2fa50*/  BRA `(.L_x_3549) ;  /* 0xffffffd000947947 */ /* 0x000fea000383ffff */
.L_x_3461:
        /* <DEDUP_REMOVED lines=11> */
.L_x_3551:
[----:B------:R-:W-:Y:S05]  /*2fb10*/  BSYNC B0 ;  /* 0x0000000000007941 */ /* 0x000fea0003800000 */
.L_x_3550:
[----:B------:R-:W-:Y:S05]  /*2fb20*/  BRA `(.L_x_3552) ;  /* 0xffffffd0007c7947 */ /* 0x000fea000383ffff */
.L_x_3464:
[----:B------:R-:W-:Y:S01]  /*2fb30*/  BSSY B1, `(.L_x_3553) ;  /* 0x0000006000017945 */ /* 0x000fe20003800000 */
[----:B------:R-:W-:-:S07]  /*2fb40*/  IMAD.MOV.U32 R15, RZ, RZ, -0x1 ;  /* 0xffffffffff0f7424 */ /* 0x000fce00078e00ff */
[----:B01----:R-:W-:Y:S05]  /*2fb50*/  WARPSYNC.COLLECTIVE R15, `(.L_x_3554) ;  /* 0x000000000f0c7348 */ /* 0x003fea0003c00000 */
[----:B------:R-:W-:Y:S02]  /*2fb60*/  ELECT P6, UR62, PT ;  /* 0x00000000003e782f */ /* 0x000fe400038c0000 */
[----:B------:R-:W-:Y:S01]  /*2fb70*/  MOV R14, UR62 ;  /* 0x0000003e000e7c02 */ /* 0x000fe20008000f00 */
[----:B01----:R-:W-:Y:S10]  /*2fb80*/  ENDCOLLECTIVE ;  /* 0x000000000000791b */ /* 0x003ff40003800000 */
.L_x_3554:
[----:B------:R-:W-:Y:S05]  /*2fb90*/  BSYNC B1 ;  /* 0x0000000000017941 */ /* 0x000fea0003800000 */
.L_x_3553:
[----:B------:R-:W-:Y:S05]  /*2fba0*/  BRA `(.L_x_3555) ;  /* 0xffffffd000747947 */ /* 0x000fea000383ffff */
.L_x_3466:
[----:B0-----:R0:W1:Y:S02]  /*2fbb0*/  SYNCS.PHASECHK.TRANS64.TRYWAIT P0, [R6+URZ], R5 ;  /* 0x00000005060075a7 */ /* 0x001064000800017f */
[----:B-1----:R-:W-:Y:S05]  /*2fbc0*/  @!P0 NANOSLEEP.SYNCS 0x989680 ;  /* 0x009896800000895d */ /* 0x002fea0003900000 */
[----:B------:R-:W1:Y:S02]  /*2fbd0*/  @!P0 SYNCS.PHASECHK.TRANS64 P0, [R6+URZ], R5 ;  /* 0x00000005060085a7 */ /* 0x000e64000800007f */
[----:B-1----:R-:W-:Y:S05]  /*2fbe0*/  @!P0 BRA `(.L_x_3466) ;  /* 0xfffffffc00f08947 */ /* 0x002fea000383ffff */
[----:B------:R-:W-:Y:S05]  /*2fbf0*/  BRA `(.L_x_3556) ;  /* 0xffffffd000ac7947 */ /* 0x000fea000383ffff */
.L_x_3467:
[----:B-1----:R1:W2:Y:S02]  /*2fc00*/  SYNCS.PHASECHK.TRANS64.TRYWAIT P0, [R7+URZ], R2 ;  /* 0x00000002070075a7 */ /* 0x0022a4000800017f */
[----:B--2---:R-:W-:Y:S05]  /*2fc10*/  @!P0 NANOSLEEP.SYNCS 0x989680 ;  /* 0x009896800000895d */ /* 0x004fea0003900000 */
[----:B------:R-:W2:Y:S02]  /*2fc20*/  @!P0 SYNCS.PHASECHK.TRANS64 P0, [R7+URZ], R2 ;  /* 0x00000002070085a7 */ /* 0x000ea4000800007f */
[----:B--2---:R-:W-:Y:S05]  /*2fc30*/  @!P0 BRA `(.L_x_3467) ;  /* 0xfffffffc00f08947 */ /* 0x004fea000383ffff */
[----:B------:R-:W-:Y:S05]  /*2fc40*/  BRA `(.L_x_3557) ;  /* 0xffffffd000a07947 */ /* 0x000fea000383ffff */
.L_x_3469:
[----:B--2---:R2:W3:Y:S02]  /*2fc50*/  SYNCS.PHASECHK.TRANS64.TRYWAIT P0, [R4+URZ], R5 ;  /* 0x00000005040075a7 */ /* 0x0044e4000800017f */
[----:B---3--:R-:W-:Y:S05]  /*2fc60*/  @!P0 NANOSLEEP.SYNCS 0x989680 ;  /* 0x009896800000895d */ /* 0x008fea0003900000 */
[----:B------:R-:W3:Y:S02]  /*2fc70*/  @!P0 SYNCS.PHASECHK.TRANS64 P0, [R4+URZ], R5 ;  /* 0x00000005040085a7 */ /* 0x000ee4000800007f */
[----:B---3--:R-:W-:Y:S05]  /*2fc80*/  @!P0 BRA `(.L_x_3469) ;  /* 0xfffffffc00f08947 */ /* 0x008fea000383ffff */
[----:B------:R-:W-:Y:S05]  /*2fc90*/  BRA `(.L_x_3558) ;  /* 0xffffffd000a47947 */ /* 0x000fea000383ffff */
        .type           $_ZN7cutlass13device_kernelIN5flash11enable_sm90INS1_16FlashAttnFwdSm90INS1_25CollectiveMainloopFwdSm90ILi2EN4cute5tupleIJNS5_1CILi1EEES8_S8_EEENS6_IJNS7_ILi128EEENS7_ILi96EEENS7_ILi64EEEEEELi256ENS_10bfloat16_tEfNS_4arch4Sm90ELb0ELb1ELb1ELb1ELb0ELb0ELb1ELb1ELb0ELb1ELb1ELb0EEENS1_21CollectiveEpilogueFwdINS6_IJSA_NS7_ILi256EEESB_EEES9_SE_SG_Li256ELb1ELb1ELb1ELb0EEENS1_36VarlenDynamicPersistentTileSchedulerILi128ELi96ELi256ELi128ELb1ELb1ELb1ELb1ELb0ELb1EEEEEEEEEvNT_6ParamsE$_ZZN5flash25CollectiveMainloopFwdSm90ILi2EN4cute5tupleIJNS1_1CILi1EEES4_S4_EEENS2_IJNS3_ILi128EEENS3_ILi96EEENS3_ILi64EEEEEELi256EN7cutlass10bfloat16_tEfNSA_4arch4Sm90ELb0ELb1ELb1ELb1ELb0ELb0ELb1ELb1ELb0ELb1ELb1ELb0EE3mmaINS_16FlashAttnFwdSm90ISE_NS_21CollectiveEpilogueFwdINS2_IJS6_NS3_ILi256EEES7_EEES5_SB_SD_Li256ELb1ELb1ELb1ELb0EEENS_36VarlenDynamicPersistentTileSchedulerILi128ELi96ELi256ELi128ELb1ELb1ELb1ELb1ELb0ELb1EEEE13SharedStorageENS1_6TensorINS1_11ArrayEngineIfLm128EEENS1_6LayoutINS2_IJNS2_IJNS3_ILi2EEEST_NS3_ILi32EEEEEES4_S4_EEENS2_IJNS2_IJS4_ST_NS3_ILi4EEEEEENS3_ILi0EEESZ_EEEEEEENS_7SoftmaxILi2ELi0EEEEEbRKNSE_6ParamsENSA_25PipelineTmaAsyncNoClusterILi2ENSA_16PipelineTmaAsyncILi2EEEEES1B_RNSA_13PipelineStateILj2EEERT0_RT1_iRiRKNS_16SeqlenInfoQKNewKILb1ELb0EEENS2_IJiiiiEEERT_ENKUliT_T0_T1_E_clIZSF_ISO_S12_S14_EbS17_S1B_S1B_S1E_S1G_S1I_iS1J_S1N_S1O_S1Q_EUlRS1R_iE1_NS3_ILb0EEENS3_ILb1EEEEEDaiS1R_S1S_S1T_,@function
        .size           $_ZN7cutlass13device_kernelIN5flash11enable_sm90INS1_16FlashAttnFwdSm90INS1_25CollectiveMainloopFwdSm90ILi2EN4cute5tupleIJNS5_1CILi1EEES8_S8_EEENS6_IJNS7_ILi128EEENS7_ILi96EEENS7_ILi64EEEEEELi256ENS_10bfloat16_tEfNS_4arch4Sm90ELb0ELb1ELb1ELb1ELb0ELb0ELb1ELb1ELb0ELb1ELb1ELb0EEENS1_21CollectiveEpilogueFwdINS6_IJSA_NS7_ILi256EEESB_EEES9_SE_SG_Li256ELb1ELb1ELb1ELb0EEENS1_36VarlenDynamicPersistentTileSchedulerILi128ELi96ELi256ELi128ELb1ELb1ELb1ELb1ELb0ELb1EEEEEEEEEvNT_6ParamsE$_ZZN5flash25CollectiveMainloopFwdSm90ILi2EN4cute5tupleIJNS1_1CILi1EEES4_S4_EEENS2_IJNS3_ILi128EEENS3_ILi96EEENS3_ILi64EEEEEELi256EN7cutlass10bfloat16_tEfNSA_4arch4Sm90ELb0ELb1ELb1ELb1ELb0ELb0ELb1ELb1ELb0ELb1ELb1ELb0EE3mmaINS_16FlashAttnFwdSm90ISE_NS_21CollectiveEpilogueFwdINS2_IJS6_NS3_ILi256EEES7_EEES5_SB_SD_Li256ELb1ELb1ELb1ELb0EEENS_36VarlenDynamicPersistentTileSchedulerILi128ELi96ELi256ELi128ELb1ELb1ELb1ELb1ELb0ELb1EEEE13SharedStorageENS1_6TensorINS1_11ArrayEngineIfLm128EEENS1_6LayoutINS2_IJNS2_IJNS3_ILi2EEEST_NS3_ILi32EEEEEES4_S4_EEENS2_IJNS2_IJS4_ST_NS3_ILi4EEEEEENS3_ILi0EEESZ_EEEEEEENS_7SoftmaxILi2ELi0EEEEEbRKNSE_6ParamsENSA_25PipelineTmaAsyncNoClusterILi2ENSA_16PipelineTmaAsyncILi2EEEEES1B_RNSA_13PipelineStateILj2EEERT0_RT1_iRiRKNS_16SeqlenInfoQKNewKILb1ELb0EEENS2_IJiiiiEEERT_ENKUliT_T0_T1_E_clIZSF_ISO_S12_S14_EbS17_S1B_S1B_S1E_S1G_S1I_iS1J_S1N_S1O_S1Q_EUlRS1R_iE1_NS3_ILb0EEENS3_ILb1EEEEEDaiS1R_S1S_S1T_,(.L_x_6139 - $_ZN7cutlass13device_kernelIN5flash11enable_sm90INS1_16FlashAttnFwdSm90INS1_25CollectiveMainloopFwdSm90ILi2EN4cute5tupleIJNS5_1CILi1EEES8_S8_EEENS6_IJNS7_ILi128EEENS7_ILi96EEENS7_ILi64EEEEEELi256ENS_10bfloat16_tEfNS_4arch4Sm90ELb0ELb1ELb1ELb1ELb0ELb0ELb1ELb1ELb0ELb1ELb1ELb0EEENS1_21CollectiveEpilogueFwdINS6_IJSA_NS7_ILi256EEESB_EEES9_SE_SG_Li256ELb1ELb1ELb1ELb0EEENS1_36VarlenDynamicPersistentTileSchedulerILi128ELi96ELi256ELi128ELb1ELb1ELb1ELb1ELb0ELb1EEEEEEEEEvNT_6ParamsE$_ZZN5flash25CollectiveMainloopFwdSm90ILi2EN4cute5tupleIJNS1_1CILi1EEES4_S4_EEENS2_IJNS3_ILi128EEENS3_ILi96EEENS3_ILi64EEEEEELi256EN7cutlass10bfloat16_tEfNSA_4arch4Sm90ELb0ELb1ELb1ELb1ELb0ELb0ELb1ELb1ELb0ELb1ELb1ELb0EE3mmaINS_16FlashAttnFwdSm90ISE_NS_21CollectiveEpilogueFwdINS2_IJS6_NS3_ILi256EEES7_EEES5_SB_SD_Li256ELb1ELb1ELb1ELb0EEENS_36VarlenDynamicPersistentTileSchedulerILi128ELi96ELi256ELi128ELb1ELb1ELb1ELb1ELb0ELb1EEEE13SharedStorageENS1_6TensorINS1_11ArrayEngineIfLm128EEENS1_6LayoutINS2_IJNS2_IJNS3_ILi2EEEST_NS3_ILi32EEEEEES4_S4_EEENS2_IJNS2_IJS4_ST_NS3_ILi4EEEEEENS3_ILi0EEESZ_EEEEEEENS_7SoftmaxILi2ELi0EEEEEbRKNSE_6ParamsENSA_25PipelineTmaAsyncNoClusterILi2ENSA_16PipelineTmaAsyncILi2EEEEES1B_RNSA_13PipelineStateILj2EEERT0_RT1_iRiRKNS_16SeqlenInfoQKNewKILb1ELb0EEENS2_IJiiiiEEERT_ENKUliT_T0_T1_E_clIZSF_ISO_S12_S14_EbS17_S1B_S1B_S1E_S1G_S1I_iS1J_S1N_S1O_S1Q_EUlRS1R_iE1_NS3_ILb0EEENS3_ILb1EEEEEDaiS1R_S1S_S1T_)
$_ZN7cutlass13device_kernelIN5flash11enable_sm90INS1_16FlashAttnFwdSm90INS1_25CollectiveMainloopFwdSm90ILi2EN4cute5tupleIJNS5_1CILi1EEES8_S8_EEENS6_IJNS7_ILi128EEENS7_ILi96EEENS7_ILi64EEEEEELi256ENS_10bfloat16_tEfNS_4arch4Sm90ELb0ELb1ELb1ELb1ELb0ELb0ELb1ELb1ELb0ELb1ELb1ELb0EEENS1_21CollectiveEpilogueFwdINS6_IJSA_NS7_ILi256EEESB_EEES9_SE_SG_Li256ELb1ELb1ELb1ELb0EEENS1_36VarlenDynamicPersistentTileSchedulerILi128ELi96ELi256ELi128ELb1ELb1ELb1ELb1ELb0ELb1EEEEEEEEEvNT_6ParamsE$_ZZN5flash25CollectiveMainloopFwdSm90ILi2EN4cute5tupleIJNS1_1CILi1EEES4_S4_EEENS2_IJNS3_ILi128EEENS3_ILi96EEENS3_ILi64EEEEEELi256EN7cutlass10bfloat16_tEfNSA_4arch4Sm90ELb0ELb1ELb1ELb1ELb0ELb0ELb1ELb1ELb0ELb1ELb1ELb0EE3mmaINS_16FlashAttnFwdSm90ISE_NS_21CollectiveEpilogueFwdINS2_IJS6_NS3_ILi256EEES7_EEES5_SB_SD_Li256ELb1ELb1ELb1ELb0EEENS_36VarlenDynamicPersistentTileSchedulerILi128ELi96ELi256ELi128ELb1ELb1ELb1ELb1ELb0ELb1EEEE13SharedStorageENS1_6TensorINS1_11ArrayEngineIfLm128EEENS1_6LayoutINS2_IJNS2_IJNS3_ILi2EEEST_NS3_ILi32EEEEEES4_S4_EEENS2_IJNS2_IJS4_ST_NS3_ILi4EEEEEENS3_ILi0EEESZ_EEEEEEENS_7SoftmaxILi2ELi0EEEEEbRKNSE_6ParamsENSA_25PipelineTmaAsyncNoClusterILi2ENSA_16PipelineTmaAsyncILi2EEEEES1B_RNSA_13PipelineStateILj2EEERT0_RT1_iRiRKNS_16SeqlenInfoQKNewKILb1ELb0EEENS2_IJiiiiEEERT_ENKUliT_T0_T1_E_clIZSF_ISO_S12_S14_EbS17_S1B_S1B_S1E_S1G_S1I_iS1J_S1N_S1O_S1Q_EUlRS1R_iE1_NS3_ILb0EEENS3_ILb1EEEEEDaiS1R_S1S_S1T_:
        /* <DEDUP_REMOVED lines=48> */
.L_x_3560:
[----:B------:R-:W-:Y:S05]  /*2ffa0*/  BSYNC B3 ;  /* 0x0000000000037941 */ /* 0x000fea0003800000 */
.L_x_3559:
        /* <DEDUP_REMOVED lines=17> */
.L_x_3562:
[----:B------:R-:W-:Y:S05]  /*300c0*/  BSYNC B3 ;  /* 0x0000000000037941 */ /* 0x000fea0003800000 */
.L_x_3561:
        /* <DEDUP_REMOVED lines=10> */
.L_x_3564:
[----:B------:R-:W-:Y:S05]  /*30170*/  BSYNC B3 ;  /* 0x0000000000037941 */ /* 0x000fea0003800000 */
.L_x_3563:
[----:B------:R-:W2:Y:S04]  /*30180*/  LDL.64 R12, [R0] ;  /* 0x00000000000c7983 */ /* 0x000ea80000100a00 */
[----:B------:R-:W3:Y:S01]  /*30190*/  LDL.64 R8, [R0+0x28] ;  /* 0x0000280000087983 */ /* 0x000ee20000100a00 */
[C---:B------:R-:W-:Y:S02]  /*301a0*/  R2UR UR6, R4.reuse ;  /* 0x00000000040672ca */ /* 0x040fe400000e0000 */
[C---:B------:R-:W-:Y:S01]  /*301b0*/  R2UR UR7, R5.reuse ;  /* 0x00000000050772ca */ /* 0x040fe200000e0000 */
[----:B------:R-:W4:Y:S01]  /*301c0*/  LDL.64 R18, [R0+0x20] ;  /* 0x0000200000127983 */ /* 0x000f220000100a00 */
[C---:B------:R-:W-:Y:S02]  /*301d0*/  R2UR UR4, R4.reuse ;  /* 0x00000000040472ca */ /* 0x040fe400000e0000 */
[----:B------:R-:W-:Y:S01]  /*301e0*/  R2UR UR5, R5 ;  /* 0x00000000050572ca */ /* 0x000fe200000e0000 */
[----:B0----5:R-:W4:Y:S08]  /*301f0*/  LDL.64 R14, [R0+0x8] ;  /* 0x00000800000e7983 */ /* 0x021f300000100a00 */
[----:B--2---:R-:W2:Y:S04]  /*30200*/  LD.E R21, desc[UR6][R12.64] ;  /* 0x000000060c157980 */ /* 0x004ea8000c101900 */
[----:B---3--:R-:W2:Y:S01]  /*30210*/  LD.E.64 R8, desc[UR4][R8.64] ;  /* 0x0000000408087980 */ /* 0x008ea2000c101b00 */
[----:B------:R-:W-:Y:S05]  /*30220*/  WARPSYNC.ALL ;  /* 0x0000000000007948 */ /* 0x000fea0003800000 */
[----:B------:R-:W-:-:S02]  /*30230*/  R2UR UR4, R4 ;  /* 0x00000000040472ca */ /* 0x000fc400000e0000 */
[C---:B------:R-:W-:Y:S02]  /*30240*/  R2UR UR5, R5.reuse ;  /* 0x00000000050572ca */ /* 0x040fe400000e0000 */
[----:B------:R-:W-:Y:S02]  /*30250*/  R2UR UR6, R4 ;  /* 0x00000000040672ca */ /* 0x000fe400000e0000 */
[----:B------:R-:W-:-:S09]  /*30260*/  R2UR UR7, R5 ;  /* 0x00000000050772ca */ /* 0x000fd200000e0000 */
[----:B----4-:R-:W-:Y:S04]  /*30270*/  ST.E desc[UR4][R14.64], RZ ;  /* 0x000000ff0e007985 */ /* 0x010fe8000c101904 */
[----:B------:R-:W3:Y:S01]  /*30280*/  LD.E.64 R12, desc[UR6][R18.64] ;  /* 0x00000006120c7980 */ /* 0x000ee2000c101b00 */
[----:B--2---:R-:W-:Y:S01]  /*30290*/  IMAD R8, R21, 0x300, R8 ;  /* 0x0000030015087824 */ /* 0x004fe200078e0208 */
[----:B------:R-:W-:Y:S01]  /*302a0*/  R2UR UR7, R9 ;  /* 0x00000000090772ca */ /* 0x000fe200000e0000 */
[----:B------:R-:W-:Y:S01]  /*302b0*/  WARPGROUP.ARRIVE ;  /* 0x00000000000079c5 */ /* 0x000fe20000000000 */
[----:B------:R-:W-:Y:S02]  /*302c0*/  R2UR UR8, R4 ;  /* 0x00000000040872ca */ /* 0x000fe400000e0000 */
[----:B------:R-:W-:-:S02]  /*302d0*/  R2UR UR6, R8 ;  /* 0x00000000080672ca */ /* 0x000fc400000e0000 */
[C---:B------:R-:W-:Y:S02]  /*302e0*/  R2UR UR9, R5.reuse ;  /* 0x00000000050972ca */ /* 0x040fe400000e0000 */
[----:B------:R-:W-:Y:S02]  /*302f0*/  R2UR UR10, R4 ;  /* 0x00000000040a72ca */ /* 0x000fe400000e0000 */
[----:B------:R-:W-:Y:S02]  /*30300*/  R2UR UR11, R5 ;  /* 0x00000000050b72ca */ /* 0x000fe400000e0000 */
[----:B---3--:R-:W-:Y:S01]  /*30310*/  R2UR UR4, R12 ;  /* 0x000000000c0472ca */ /* 0x008fe200000e0000 */
[----:B------:R-:W-:Y:S01]  /*30320*/  IMAD.MOV.U32 R12, RZ, RZ, 0x1 ;  /* 0x00000001ff0c7424 */ /* 0x000fe200078e00ff */
[----:B------:R-:W-:-:S13]  /*30330*/  R2UR UR5, R13 ;  /* 0x000000000d0572ca */ /* 0x000fda00000e0000 */
[----:B------:R-:W-:Y:S03]  /*30340*/  HGMMA.64x96x16.F32.BF16 R24, gdesc[UR4], RZ, !UPT, gsb0 ;  /* 0x01600000041879f0 */ /* 0x000fe6000c0018ff */
[----:B------:R-:W-:Y:S02]  /*30350*/  WARPGROUP.DEPBAR.LE gsb0, 0x0 ;  /* 0x00008000000079c5 */ /* 0x000fe40000010000 */
[----:B------:R-:W-:Y:S04]  /*30360*/  ST.E desc[UR8][R14.64], R12 ;  /* 0x0000000c0e007985 */ /* 0x000fe8000c101908 */
[----:B------:R-:W2:Y:S01]  /*30370*/  LD.E.64 R20, desc[UR10][R18.64] ;  /* 0x0000000a12147980 */ /* 0x000ea2000c101b00 */
[----:B------:R-:W-:Y:S01]  /*30380*/  VIADD R72, R8, 0x2 ;  /* 0x0000000208487836 */ /* 0x000fe20000000000 */
[----:B------:R-:W-:Y:S01]  /*30390*/  WARPGROUP.ARRIVE ;  /* 0x00000000000079c5 */ /* 0x000fe20000000000 */
[----:B------:R-:W-:Y:S01]  /*303a0*/  IMAD.MOV.U32 R73, RZ, RZ, R9 ;  /* 0x000000ffff497224 */ /* 0x000fe200078e0009 */
[----:B------:R-:W-:-:S02]  /*303b0*/  R2UR UR8, R4 ;  /* 0x00000000040872ca */ /* 0x000fc400000e0000 */
[----:B------:R-:W-:Y:S02]  /*303c0*/  R2UR UR6, R72 ;  /* 0x00000000480672ca */ /* 0x000fe400000e0000 */
        /* <DEDUP_REMOVED lines=28> */
[----:B------:R-:W-:Y:S01]  /*30590*/  R2UR UR7, R9 ;  /* 0x00000000090772ca */ /* 0x000fe200000e0000 */
[----:B------:R-:W-:Y:S01]  /*305a0*/  WARPGROUP.ARRIVE ;  /* 0x00000000000079c5 */ /* 0x000fe20000000000 */
[----:B------:R-:W-:-:S02]  /*305b0*/  R2UR UR8, R4 ;  /* 0x00000000040872ca */ /* 0x000fc400000e0000 */
        /* <DEDUP_REMOVED lines=11> */
[----:B0-----:R-:W3:-:S12]  /*30670*/  LDL.64 R14, [R0] ;  /* 0x00000000000e7983 */ /* 0x001ed80000100a00 */
        /* <DEDUP_REMOVED lines=12> */
.L_x_3567:
[----:B------:R-:W-:Y:S05]  /*30740*/  BSYNC B3 ;  /* 0x0000000000037941 */ /* 0x000fea0003800000 */
.L_x_3566:
        /* <DEDUP_REMOVED lines=17> */
.L_x_3569:
[----:B------:R-:W-:Y:S05]  /*30860*/  BSYNC B3 ;  /* 0x0000000000037941 */ /* 0x000fea0003800000 */
.L_x_3568:
        /* <DEDUP_REMOVED lines=10> */
.L_x_3571:
[----:B------:R-:W-:Y:S05]  /*30910*/  BSYNC B3 ;  /* 0x0000000000037941 */ /* 0x000fea0003800000 */
.L_x_3570:
[----:B------:R-:W2:Y:S04]  /*30920*/  LDL.64 R8, [R0] ;  /* 0x0000000000087983 */ /* 0x000ea80000100a00 */
[----:B------:R-:W3:Y:S04]  /*30930*/  LDL.64 R20, [R0+0x58] ;  /* 0x0000580000147983 */ /* 0x000ee80000100a00 */
[----:B------:R-:W4:Y:S04]  /*30940*/  LDL.64 R14, [R0+0x48] ;  /* 0x00004800000e7983 */ /* 0x000f280000100a00 */
[----:B0----5:R-:W4:Y:S01]  /*30950*/  LDL.64 R18, [R0+0x50] ;  /* 0x0000500000127983 */ /* 0x021f220000100a00 */
[----:B------:R-:W-:-:S02]  /*30960*/  R2UR UR6, R4 ;  /* 0x00000000040672ca */ /* 0x000fc400000e0000 */
[C---:B------:R-:W-:Y:S01]  /*30970*/  R2UR UR7, R5.reuse ;  /* 0x00000000050772ca */ /* 0x040fe200000e0000 */
[----:B------:R-:W4:Y:S01]  /*30980*/  LDL.LU R74, [R1+0x490] ;  /* 0x00049000014a7983 */ /* 0x000f220000300800 */
[----:B------:R-:W-:Y:S02]  /*30990*/  R2UR UR4, R4 ;  /* 0x00000000040472ca */ /* 0x000fe400000e0000 */
[----:B------:R-:W-:-:S09]  /*309a0*/  R2UR UR5, R5 ;  /* 0x00000000050572ca */ /* 0x000fd200000e0000 */
        /* <DEDUP_REMOVED lines=14> */
[----:B--2---:R-:W-:Y:S01]  /*30a90*/  IMAD R8, R13, 0xc00, R8 ;  /* 0x00000c000d087824 */ /* 0x004fe200078e0208 */
[----:B------:R-:W-:-:S04]  /*30aa0*/  R2UR UR7, R9 ;  /* 0x00000000090772ca */ /* 0x000fc800000e0000 */
        /* <DEDUP_REMOVED lines=9> */
[----:B------:R-:W-:-:S02]  /*30b40*/  VIADD R72, R8, 0x2 ;  /* 0x0000000208487836 */ /* 0x000fc40000000000 */
[----:B------:R-:W-:-:S03]  /*30b50*/  IMAD.MOV.U32 R73, RZ, RZ, R9 ;  /* 0x000000ffff497224 */ /* 0x000fc600078e0009 */
[----:B------:R-:W-:Y:S02]  /*30b60*/  R2UR UR6, R72 ;  /* 0x00000000480672ca */ /* 0x000fe400000e0000 */
        /* <DEDUP_REMOVED lines=235> */
[----:B------:R-:W2:Y:S04]  /*31a20*/  @!P2 LDL.64 R8, [R0] ;  /* 0x000000000008a983 */ /* 0x000ea80000100a00 */
[----:B0-----:R-:W3:Y:S01]  /*31a30*/  @!P2 LDL.64 R14, [R0+0x18] ;  /* 0x00001800000ea983 */ /* 0x001ee20000100a00 */
[----:B------:R-:W-:-:S02]  /*31a40*/  @!P2 R2UR UR4, R4 ;  /* 0x000000000404a2ca */ /* 0x000fc400000e0000 */
[C---:B------:R-:W-:Y:S02]  /*31a50*/  @!P2 R2UR UR5, R5.reuse ;  /* 0x000000000505a2ca */ /* 0x040fe400000e0000 */
[----:B------:R-:W-:Y:S02]  /*31a60*/  SHF.R.U32.HI R18, RZ, 0x7, R13 ;  /* 0x00000007ff127819 */ /* 0x000fe4000001160d */
[----:B------:R-:W-:Y:S02]  /*31a70*/  @!P2 R2UR UR6, R4 ;  /* 0x000000000406a2ca */ /* 0x000fe400000e0000 */
[----:B------:R-:W-:Y:S02]  /*31a80*/  @!P2 R2UR UR7, R5 ;  /* 0x000000000507a2ca */ /* 0x000fe400000e0000 */
[----:B------:R-:W-:-:S05]  /*31a90*/  IADD3 R18, -R18, 0xb, RZ ;  /* 0x0000000b12127810 */ /* 0x000fca0007ffe1ff */
[----:B------:R0:W-:Y:S06]  /*31aa0*/  BAR.ARV R18, 0x100 ;  /* 0x000400120000751d */ /* 0x0001ec0000002000 */
[----:B--2---:R-:W2:Y:S04]  /*31ab0*/  @!P2 LD.E R8, desc[UR6][R8.64] ;  /* 0x000000060808a980 */ /* 0x004ea8000c101900 */
[----:B---3--:R-:W3:Y:S02]  /*31ac0*/  @!P2 LD.E.64 R14, desc[UR4][R14.64+0x30] ;  /* 0x000030040e0ea980 */ /* 0x008ee4000c101b00 */
[----:B---3--:R-:W-:-:S05]  /*31ad0*/  @!P2 MOV R19, R14 ;  /* 0x0000000e0013a202 */ /* 0x008fca0000000f00 */
[----:B--2---:R-:W-:-:S05]  /*31ae0*/  @!P2 IMAD R19, R8, 0x8, R19 ;  /* 0x000000080813a824 */ /* 0x004fca00078e0213 */
[----:B------:R-:W-:-:S04]  /*31af0*/  @!P2 PRMT R19, RZ, 0x654, R19 ;  /* 0x00000654ff13a816 */ /* 0x000fc80000000013 */
[----:B------:R1:W-:Y:S01]  /*31b00*/  @!P2 SYNCS.ARRIVE.TRANS64.RED.A1T0 RZ, [R19+URZ], RZ ;  /* 0x000000ff13ffa9a7 */ /* 0x0003e2000810043f */
[----:B------:R-:W2:Y:S01]  /*31b10*/  LDL.64 R8, [R0+0x68] ;  /* 0x0000680000087983 */ /* 0x000ea20000100a00 */
[----:B------:R-:W-:Y:S02]  /*31b20*/  R2UR UR4, R4 ;  /* 0x00000000040472ca */ /* 0x000fe400000e0000 */
[----:B------:R-:W-:-:S13]  /*31b30*/  R2UR UR5, R5 ;  /* 0x00000000050572ca */ /* 0x000fda00000e0000 */
[----:B--2---:R-:W2:Y:S01]  /*31b40*/  LD.E.64 R8, desc[UR4][R8.64] ;  /* 0x0000000408087980 */ /* 0x004ea2000c101b00 */
[----:B------:R-:W-:Y:S02]  /*31b50*/  R2UR UR4, R4 ;  /* 0x00000000040472ca */ /* 0x000fe400000e0000 */
[----:B------:R-:W-:-:S13]  /*31b60*/  R2UR UR5, R5 ;  /* 0x00000000050572ca */ /* 0x000fda00000e0000 */
[----:B0-----:R-:W3:Y:S01]  /*31b70*/  LD.E R18, desc[UR4][R6.64+0x24] ;  /* 0x0000240406127980 */ /* 0x001ee2000c101900 */
[C---:B------:R-:W-:Y:S02]  /*31b80*/  R2UR UR4, R4.reuse ;  /* 0x00000000040472ca */ /* 0x040fe400000e0000 */
[C---:B------:R-:W-:Y:S02]  /*31b90*/  R2UR UR5, R5.reuse ;  /* 0x00000000050572ca */ /* 0x040fe400000e0000 */
[C---:B------:R-:W-:Y:S02]  /*31ba0*/  R2UR UR14, R4.reuse ;  /* 0x00000000040e72ca */ /* 0x040fe400000e0000 */
[C---:B------:R-:W-:Y:S02]  /*31bb0*/  R2UR UR15, R5.reuse ;  /* 0x00000000050f72ca */ /* 0x040fe400000e0000 */
[----:B------:R-:W-:Y:S02]  /*31bc0*/  R2UR UR10, R4 ;  /* 0x00000000040a72ca */ /* 0x000fe400000e0000 */
[----:B------:R-:W-:-:S02]  /*31bd0*/  R2UR UR11, R5 ;  /* 0x00000000050b72ca */ /* 0x000fc400000e0000 */
[----:B------:R-:W-:Y:S02]  /*31be0*/  R2UR UR8, R4 ;  /* 0x00000000040872ca */ /* 0x000fe400000e0000 */
[C---:B------:R-:W-:Y:S02]  /*31bf0*/  R2UR UR9, R5.reuse ;  /* 0x00000000050972ca */ /* 0x040fe400000e0000 */
[----:B------:R-:W-:Y:S02]  /*31c00*/  LOP3.LUT R74, R74, 0xfff7ffff, RZ, 0xc0, !PT ;  /* 0xfff7ffff4a4a7812 */ /* 0x000fe400078ec0ff */
[----:B------:R-:W-:Y:S02]  /*31c10*/  R2UR UR12, R4 ;  /* 0x00000000040c72ca */ /* 0x000fe400000e0000 */
[----:B------:R-:W-:Y:S02]  /*31c20*/  R2UR UR13, R5 ;  /* 0x00000000050d72ca */ /* 0x000fe400000e0000 */
[----:B------:R-:W-:Y:S01]  /*31c30*/  @P2 LOP3.LUT R74, R74, 0x80000, RZ, 0xfc, !PT ;  /* 0x000800004a4a2812 */ /* 0x000fe200078efcff */
[----:B------:R-:W4:Y:S04]  /*31c40*/  LD.E R73, desc[UR10][R6.64+0xc] ;  /* 0x00000c0a06497980 */ /* 0x000f28000c101900 */
[----:B------:R0:W-:Y:S06]  /*31c50*/  STL [R1+0x490], R74 ;  /* 0x0004904a01007387 */ /* 0x0001ec0000100800 */
[----:B------:R-:W4:Y:S04]  /*31c60*/  LD.E R75, desc[UR12][R6.64+0x14] ;  /* 0x0000140c064b7980 */ /* 0x000f28000c101900 */
[----:B0-----:R-:W4:Y:S04]  /*31c70*/  LD.E R74, desc[UR8][R6.64+0x10] ;  /* 0x00001008064a7980 */ /* 0x001f28000c101900 */
[----:B--2---:R-:W2:Y:S01]  /*31c80*/  LD.E R72, desc[UR4][R8.64] ;  /* 0x0000000408487980 */ /* 0x004ea2000c101900 */
[----:B------:R-:W-:-:S02]  /*31c90*/  R2UR UR4, R4 ;  /* 0x00000000040472ca */ /* 0x000fc400000e0000 */
[----:B------:R-:W-:Y:S01]  /*31ca0*/  R2UR UR5, R5 ;  /* 0x00000000050572ca */ /* 0x000fe200000e0000 */
[----:B------:R-:W2:-:S12]  /*31cb0*/  LD.E R9, desc[UR14][R6.64+0x18] ;  /* 0x0000180e06097980 */ /* 0x000e98000c101900 */
[----:B------:R-:W2:Y:S01]  /*31cc0*/  LD.E R78, desc[UR4][R6.64] ;  /* 0x00000004064e7980 */ /* 0x000ea2000c101900 */
[----:B------:R-:W-:Y:S02]  /*31cd0*/  R2UR UR4, R4 ;  /* 0x00000000040472ca */ /* 0x000fe400000e0000 */
[----:B------:R-:W-:Y:S02]  /*31ce0*/  R2UR UR5, R5 ;  /* 0x00000000050572ca */ /* 0x000fe400000e0000 */
[----:B---3--:R-:W-:-:S11]  /*31cf0*/  ISETP.NE.AND P1, PT, R18, 0x1, PT ;  /* 0x000000011200780c */ /* 0x008fd60003f25270 */
[----:B------:R0:W3:Y:S02]  /*31d00*/  LD.E R80, desc[UR4][R2.64] ;  /* 0x0000000402507980 */ /* 0x0000e4000c101900 */
[C---:B------:R-:W-:Y:S02]  /*31d10*/  @P1 R2UR UR4, R4.reuse ;  /* 0x00000000040412ca */ /* 0x040fe400000e0000 */
[C---:B------:R-:W-:Y:S02]  /*31d20*/  @P1 R2UR UR5, R5.reuse ;  /* 0x00000000050512ca */ /* 0x040fe400000e0000 */
[----:B------:R-:W-:Y:S02]  /*31d30*/  @P1 R2UR UR6, R4 ;  /* 0x00000000040612ca */ /* 0x000fe400000e0000 */
[----:B------:R-:W-:-:S09]  /*31d40*/  @P1 R2UR UR7, R5 ;  /* 0x00000000050712ca */ /* 0x000fd200000e0000 */
[----:B------:R-:W3:Y:S04]  /*31d50*/  @P1 LD.E R77, desc[UR4][R6.64+0x28] ;  /* 0x00002804064d1980 */ /* 0x000ee8000c101900 */
[----:B------:R-:W3:Y:S01]  /*31d60*/  @P1 LD.E R76, desc[UR6][R6.64+0x2c] ;  /* 0x00002c06064c1980 */ /* 0x000ee2000c101900 */
[C---:B------:R-:W-:Y:S02]  /*31d70*/  R2UR UR4, R4.reuse ;  /* 0x00000000040472ca */ /* 0x040fe400000e0000 */
[C---:B------:R-:W-:Y:S02]  /*31d80*/  R2UR UR5, R5.reuse ;  /* 0x00000000050572ca */ /* 0x040fe400000e0000 */
[----:B------:R-:W-:Y:S02]  /*31d90*/  R2UR UR6, R4 ;  /* 0x00000000040672ca */ /* 0x000fe400000e0000 */
[----:B------:R-:W-:-:S09]  /*31da0*/  R2UR UR7, R5 ;  /* 0x00000000050772ca */ /* 0x000fd200000e0000 */
[----:B------:R-:W3:Y:S04]  /*31db0*/  LD.E R3, desc[UR4][R6.64+0x8] ;  /* 0x0000080406037980 */ /* 0x000ee8000c101900 */
[----:B------:R-:W3:Y:S01]  /*31dc0*/  LD.E R8, desc[UR6][R6.64+0x4] ;  /* 0x0000040606087980 */ /* 0x000ee2000c101900 */
[----:B------:R-:W-:Y:S01]  /*31dd0*/  BSSY B3, `(.L_x_3573) ;  /* 0x00000af000037945 */ /* 0x000fe20003800000 */
[----:B----4-:R-:W-:Y:S02]  /*31de0*/  IMAD R75, R10, -0x60, R75 ;  /* 0xffffffa00a4b7824 */ /* 0x010fe400078e024b */
[-C--:B--2---:R-:W-:Y:S01]  /*31df0*/  FMUL.FTZ R81, R45, R72.reuse ;  /* 0x000000482d517220 */ /* 0x084fe20000410000 */
[-C--:B------:R-:W-:Y:S01]  /*31e00*/  FMUL.FTZ R14, R24, R72.reuse ;  /* 0x00000048180e7220 */ /* 0x080fe20000410000 */
[-C--:B-1----:R-:W-:Y:S01]  /*31e10*/  FMUL.FTZ R19, R31, R72.reuse ;  /* 0x000000481f137220 */ /* 0x082fe20000410000 */
[-C--:B------:R-:W-:Y:S01]  /*31e20*/  FMUL.FTZ R24, R38, R72.reuse ;  /* 0x0000004826187220 */ /* 0x080fe20000410000 */
[-C--:B------:R-:W-:Y:S01]  /*31e30*/  FMUL.FTZ R31, R47, R72.reuse ;  /* 0x000000482f1f7220 */ /* 0x080fe20000410000 */
[-C--:B------:R-:W-:Y:S01]  /*31e40*/  FMUL.FTZ R38, R54, R72.reuse ;  /* 0x0000004836267220 */ /* 0x080fe20000410000 */
[-C--:B------:R-:W-:Y:S01]  /*31e50*/  FMUL.FTZ R47, R48, R72.reuse ;  /* 0x00000048302f7220 */ /* 0x080fe20000410000 */
[-C--:B------:R-:W-:Y:S01]  /*31e60*/  FMUL.FTZ R48, R49, R72.reuse ;  /* 0x0000004831307220 */ /* 0x080fe20000410000 */
[-C--:B------:R-:W-:Y:S01]  /*31e70*/  FMUL.FTZ R49, R52, R72.reuse ;  /* 0x0000004834317220 */ /* 0x080fe20000410000 */
[----:B------:R-:W-:Y:S01]  /*31e80*/  FMUL.FTZ R52, R57, R72 ;  /* 0x0000004839347220 */ /* 0x000fe20000410000 */
[----:B------:R-:W-:-:S04]  /*31e90*/  SHF.R.S32.HI R45, RZ, 0x1f, R78 ;  /* 0x0000001fff2d7819 */ /* 0x000fc8000001144e */
[----:B------:R-:W-:Y:S01]  /*31ea0*/  LEA.HI R54, R45, R78, RZ, 0x7 ;  /* 0x0000004e2d367211 */ /* 0x000fe200078f38ff */
[----:B0-----:R-:W-:-:S03]  /*31eb0*/  FMUL.FTZ R2, R26, R72 ;  /* 0x000000481a027220 */ /* 0x001fc60000410000 */
[----:B------:R-:W-:Y:S01]  /*31ec0*/  LOP3.LUT R57, R54, 0xffffff80, RZ, 0xc0, !PT ;  /* 0xffffff8036397812 */ /* 0x000fe200078ec0ff */
[-C--:B------:R-:W-:Y:S01]  /*31ed0*/  FMUL.FTZ R26, R42, R72.reuse ;  /* 0x000000482a1a7220 */ /* 0x080fe20000410000 */
[----:B------:R-:W-:-:S03]  /*31ee0*/  FMUL.FTZ R42, R58, R72 ;  /* 0x000000483a2a7220 */ /* 0x000fc60000410000 */
[----:B------:R-:W-:Y:S02]  /*31ef0*/  IMAD.IADD R58, R78, 0x1, -R57 ;  /* 0x000000014e3a7824 */ /* 0x000fe400078e0a39 */
[-C--:B------:R-:W-:Y:S01]  /*31f00*/  FMUL.FTZ R79, R25, R72.reuse ;  /* 0x00000048194f7220 */ /* 0x080fe20000410000 */
[-C--:B------:R-:W-:Y:S01]  /*31f10*/  FMUL.FTZ R21, R35, R72.reuse ;  /* 0x0000004823157220 */ /* 0x080fe20000410000 */
[-C--:B------:R-:W-:Y:S01]  /*31f20*/  FMUL.FTZ R25, R39, R72.reuse ;  /* 0x0000004827197220 */ /* 0x080fe20000410000 */
[-C--:B------:R-:W-:Y:S01]  /*31f30*/  FMUL.FTZ R35, R51, R72.reuse ;  /* 0x0000004833237220 */ /* 0x080fe20000410000 */
[----:B------:R-:W-:Y:S01]  /*31f40*/  SHF.R.S32.HI R57, RZ, 0x1f, R58 ;  /* 0x0000001fff397819 */ /* 0x000fe2000001143a */
[-C--:B------:R-:W-:Y:S01]  /*31f50*/  FMUL.FTZ R39, R55, R72.reuse ;  /* 0x0000004837277220 */ /* 0x080fe20000410000 */
[-C--:B------:R-:W-:Y:S01]  /*31f60*/  FMUL.FTZ R51, R56, R72.reuse ;  /* 0x0000004838337220 */ /* 0x080fe20000410000 */
[----:B------:R-:W-:Y:S01]  /*31f70*/  FMUL.FTZ R55, R61, R72 ;  /* 0x000000483d377220 */ /* 0x000fe20000410000 */
[----:B------:R-:W-:Y:S01]  /*31f80*/  LEA.HI R56, R45, R78, RZ, 0x2 ;  /* 0x0000004e2d387211 */ /* 0x000fe200078f10ff */
[----:B------:R-:W-:Y:S01]  /*31f90*/  FMUL.FTZ R15, R27, R72 ;  /* 0x000000481b0f7220 */ /* 0x000fe20000410000 */
[----:B------:R-:W-:Y:S01]  /*31fa0*/  LEA.HI R61, R57, R58, RZ, 0x2 ;  /* 0x0000003a393d7211 */ /* 0x000fe200078f10ff */
[-C--:B------:R-:W-:Y:S01]  /*31fb0*/  FMUL.FTZ R27, R43, R72.reuse ;  /* 0x000000482b1b7220 */ /* 0x080fe20000410000 */
[-C--:B------:R-:W-:Y:S01]  /*31fc0*/  FMUL.FTZ R43, R59, R72.reuse ;  /* 0x000000483b2b7220 */ /* 0x080fe20000410000 */
[-C--:B------:R-:W-:Y:S01]  /*31fd0*/  FMUL.FTZ R20, R34, R72.reuse ;  /* 0x0000004822147220 */ /* 0x080fe20000410000 */
[----:B------:R-:W-:Y:S01]  /*31fe0*/  LOP3.LUT R59, R56, 0xfffffffc, RZ, 0xc0, !PT ;  /* 0xfffffffc383b7812 */ /* 0x000fe200078ec0ff */
[-C--:B------:R-:W-:Y:S01]  /*31ff0*/  FMUL.FTZ R34, R50, R72.reuse ;  /* 0x0000004832227220 */ /* 0x080fe20000410000 */
[--C-:B------:R-:W-:Y:S01]  /*32000*/  SHF.R.S32.HI R56, RZ, 0x2, R61.reuse ;  /* 0x00000002ff387819 */ /* 0x100fe2000001143d */
[-C--:B------:R-:W-:Y:S01]  /*32010*/  FMUL.FTZ R50, R53, R72.reuse ;  /* 0x0000004835327220 */ /* 0x080fe20000410000 */
[----:B------:R-:W-:Y:S01]  /*32020*/  SHF.R.S32.HI R83, RZ, 0x1f, R61 ;  /* 0x0000001fff537819 */ /* 0x000fe2000001143d */
[----:B------:R-:W-:Y:S01]  /*32030*/  FMUL.FTZ R53, R60, R72 ;  /* 0x000000483c357220 */ /* 0x000fe20000410000 */
[----:B------:R-:W-:-:S02]  /*32040*/  LEA.HI R60, R57, R58, RZ, 0x5 ;  /* 0x0000003a393c7211 */ /* 0x000fc400078f28ff */
[----:B------:R-:W-:Y:S02]  /*32050*/  SHF.R.S32.HI R57, RZ, 0x7, R54 ;  /* 0x00000007ff397819 */ /* 0x000fe40000011436 */
[----:B------:R-:W-:Y:S01]  /*32060*/  LEA.HI R83, R83, R56, RZ, 0x3 ;  /* 0x0000003853537211 */ /* 0x000fe200078f18ff */
[-C--:B------:R-:W-:Y:S01]  /*32070*/  FMUL.FTZ R45, R63, R72.reuse ;  /* 0x000000483f2d7220 */ /* 0x080fe20000410000 */
[----:B------:R-:W-:Y:S01]  /*32080*/  IMAD.IADD R78, R78, 0x1, -R59 ;  /* 0x000000014e4e7824 */ /* 0x000fe200078e0a3b */
[----:B------:R-:W-:Y:S01]  /*32090*/  SHF.R.S32.HI R63, RZ, 0x5, R60 ;  /* 0x00000005ff3f7819 */ /* 0x000fe2000001143c */
[-C--:B------:R-:W-:Y:S01]  /*320a0*/  FMUL.FTZ R18, R30, R72.reuse ;  /* 0x000000481e127220 */ /* 0x080fe20000410000 */
[----:B------:R-:W-:Y:S02]  /*320b0*/  LEA.HI R54, R54, R57, RZ, 0x1 ;  /* 0x0000003936367211 */ /* 0x000fe400078f08ff */
[----:B------:R-:W-:Y:S01]  /*320c0*/  LOP3.LUT R83, R83, 0xfffffff8, RZ, 0xc0, !PT ;  /* 0xfffffff853537812 */ /* 0x000fe200078ec0ff */
[-C--:B------:R-:W-:Y:S01]  /*320d0*/  FMUL.FTZ R30, R46, R72.reuse ;  /* 0x000000482e1e7220 */ /* 0x080fe20000410000 */
[----:B------:R-:W-:Y:S01]  /*320e0*/  FMUL.FTZ R46, R62, R72 ;  /* 0x000000483e2e7220 */ /* 0x000fe20000410000 */
[----:B------:R-:W-:Y:S01]  /*320f0*/  LOP3.LUT R54, R54, 0x3fffffe, RZ, 0xc0, !PT ;  /* 0x03fffffe36367812 */ /* 0x000fe200078ec0ff */
[----:B---3--:R-:W-:Y:S01]  /*32100*/  IMAD R80, R80, 0x8, R63 ;  /* 0x0000000850507824 */ /* 0x008fe200078e023f */
[----:B------:R-:W-:Y:S01]  /*32110*/  LEA.HI R62, R78, R78, RZ, 0x1 ;  /* 0x0000004e4e3e7211 */ /* 0x000fe200078f08ff */
[----:B------:R-:W-:-:S02]  /*32120*/  IMAD.IADD R83, R56, 0x1, -R83 ;  /* 0x0000000138537824 */ /* 0x000fc400078e0a53 */
        /* <DEDUP_REMOVED lines=8> */
[----:B------:R-:W-:Y:S01]  /*321b0*/  LOP3.LUT R61, R61, 0x7ffffffc, RZ, 0xc0, !PT ;  /* 0x7ffffffc3d3d7812 */ /* 0x000fe200078ec0ff */
[----:B------:R-:W-:Y:S02]  /*321c0*/  IMAD.MOV.U32 R63, RZ, RZ, -0x60 ;  /* 0xffffffa0ff3f7424 */ /* 0x000fe400078e00ff */
[----:B------:R-:W0:Y:S01]  /*321d0*/  SHFL.IDX PT, R77, R62, RZ, 0x1c1f ;  /* 0x001c1fff3e4d7589 */ /* 0x000e2200000e0000 */
[-C--:B------:R-:W-:Y:S01]  /*321e0*/  FMUL.FTZ R59, R64, R72.reuse ;  /* 0x00000048403b7220 */ /* 0x080fe20000410000 */
        /* <DEDUP_REMOVED lines=16> */
[-C--:B------:R-:W-:Y:S01]  /*322f0*/  FMUL.FTZ R58, R71, R72.reuse ;  /* 0x00000048473a7220 */ /* 0x080fe20000410000 */
[----:B------:R-:W-:Y:S01]  /*32300*/  FMUL.FTZ R68, R68, R72 ;  /* 0x0000004844447220 */ /* 0x000fe20000410000 */
[----:B------:R-:W-:Y:S01]  /*32310*/  ISETP.GE.AND P2, PT, R9, 0x1, PT ;  /* 0x000000010900780c */ /* 0x000fe20003f46270 */
[----:B------:R-:W-:Y:S01]  /*32320*/  IMAD R61, R61, -0x2, R64 ;  /* 0xfffffffe3d3d7824 */ /* 0x000fe200078e0240 */
[----:B------:R-:W1:Y:S01]  /*32330*/  MUFU.TANH R14, R14 ;  /* 0x0000000e000e7308 */ /* 0x000e620000002400 */
[----:B------:R-:W-:-:S03]  /*32340*/  LOP3.LUT R64, RZ, R73, RZ, 0x33, !PT ;  /* 0x00000049ff407212 */ /* 0x000fc600078e33ff */
[----:B------:R-:W-:-:S04]  /*32350*/  IADD3 R63, -R8, R61, R3 ;  /* 0x0000003d083f7210 */ /* 0x000fc80007ffe103 */
[----:B------:R-:W2:Y:S08]  /*32360*/  MUFU.TANH R79, R79 ;  /* 0x0000004f004f7308 */ /* 0x000eb00000002400 */
[----:B------:R-:W3:Y:S08]  /*32370*/  MUFU.TANH R2, R2 ;  /* 0x0000000200027308 */ /* 0x000ef00000002400 */
        /* <DEDUP_REMOVED lines=43> */
[----:B------:R-:W1:Y:S08]  /*32630*/  MUFU.TANH R57, R57 ;  /* 0x0000003900397308 */ /* 0x000e700000002400 */
[----:B------:R-:W1:Y:S01]  /*32640*/  MUFU.TANH R58, R58 ;  /* 0x0000003a003a7308 */ /* 0x000e620000002400 */
[----:B------:R-:W-:-:S02]  /*32650*/  IMAD.IADD R74, R63, 0x1, R74 ;  /* 0x000000013f4a7824 */ /* 0x000fc400078e024a */
[----:B------:R-:W-:Y:S02]  /*32660*/  IMAD.IADD R70, R63, 0x1, R64 ;  /* 0x000000013f467824 */ /* 0x000fe400078e0240 */
[----:B------:R-:W-:Y:S02]  /*32670*/  VIADD R71, R61, 0xffffffff ;  /* 0xffffffff3d477836 */ /* 0x000fe40000000000 */
[--C-:B0-----:R-:W-:Y:S02]  /*32680*/  IMAD.IADD R64, R74, 0x1, R77.reuse ;  /* 0x000000014a407824 */ /* 0x101fe400078e024d */
[----:B------:R-:W-:Y:S01]  /*32690*/  IMAD.IADD R65, R70, 0x1, R77 ;  /* 0x0000000146417824 */ /* 0x000fe200078e024d */
[----:B--234-:R-:W-:Y:S06]  /*326a0*/  @!P2 BRA `(.L_x_3574) ;  /* 0x000000000084a947 */ /* 0x01cfec0003800000 */
        /* <DEDUP_REMOVED lines=16> */
.L_x_3578:
[----:B------:R-:W-:Y:S05]  /*327b0*/  BSYNC B5 ;  /* 0x0000000000057941 */ /* 0x000fea0003800000 */
.L_x_3577:
[----:B------:R-:W-:Y:S01]  /*327c0*/  LOP3.LUT R66, RZ, R66, RZ, 0x33, !PT ;  /* 0x00000042ff427212 */ /* 0x000fe200078e33ff */
[----:B------:R-:W-:Y:S06]  /*327d0*/  BRA `(.L_x_3579) ;  /* 0x0000000000287947 */ /* 0x000fec0003800000 */
.L_x_3576:
        /* <DEDUP_REMOVED lines=10> */
.L_x_3579:
[----:B------:R-:W-:Y:S05]  /*32880*/  BSYNC B4 ;  /* 0x0000000000047941 */ /* 0x000fea0003800000 */
.L_x_3575:
[----:B------:R-:W-:-:S05]  /*32890*/  IMAD R66, R9, R66, R71 ;  /* 0x0000004209427224 */ /* 0x000fca00078e0247 */
[----:B------:R-:W-:Y:S02]  /*328a0*/  VIMNMX R65, R65, R66, !PT ;  /* 0x0000004241417248 */ /* 0x000fe40007fe0100 */
[----:B------:R-:W-:-:S07]  /*328b0*/  VIADDMNMX R64, R66, R9, R64, PT ;  /* 0x0000000942407246 */ /* 0x000fce0003800140 */
.L_x_3574:
[----:B------:R-:W-:Y:S05]  /*328c0*/  BSYNC B3 ;  /* 0x0000000000037941 */ /* 0x000fea0003800000 */
.L_x_3573:
[C---:B------:R-:W-:Y:S01]  /*328d0*/  ISETP.GE.AND P2, PT, R75.reuse, 0x9, PT ;  /* 0x000000094b00780c */ /* 0x040fe20003f46270 */
[----:B------:R-:W-:Y:S01]  /*328e0*/  BSSY B3, `(.L_x_3580) ;  /* 0x0000099000037945 */ /* 0x000fe20003800000 */
[----:B------:R-:W-:Y:S02]  /*328f0*/  ISETP.GE.AND P1, PT, R75, 0x2, PT ;  /* 0x000000024b00780c */ /* 0x000fe40003f26270 */
[C---:B------:R-:W-:Y:S02]  /*32900*/  ISETP.GT.AND P3, PT, R65.reuse, 0x8, !P2 ;  /* 0x000000084100780c */ /* 0x040fe40005764270 */
[----:B------:R-:W-:Y:S02]  /*32910*/  ISETP.GT.AND P4, PT, R65, 0x1, !P1 ;  /* 0x000000014100780c */ /* 0x000fe40004f84270 */
[----:B------:R-:W-:Y:S02]  /*32920*/  ISETP.LT.OR P3, PT, R64, 0x9, P3 ;  /* 0x000000094000780c */ /* 0x000fe40001f61670 */
[----:B------:R-:W-:-:S02]  /*32930*/  ISETP.GE.AND P5, PT, R75, 0xa, PT ;  /* 0x0000000a4b00780c */ /* 0x000fc40003fa6270 */
[----:B------:R-:W-:Y:S02]  /*32940*/  FSEL R28, R28, -INF , !P3 ;  /* 0xff8000001c1c7808 */ /* 0x000fe40005800000 */
        /* <DEDUP_REMOVED lines=102> */
[----:B-1----:R-:W-:Y:S02]  /*32fb0*/  FSEL R63, R14, -INF , !P6 ;  /* 0xff8000000e3f7808 */ /* 0x002fe40007000000 */
[----:B------:R-:W-:-:S04]  /*32fc0*/  ISETP.GE.AND P6, PT, R75, 0x5a, PT ;  /* 0x0000005a4b00780c */ /* 0x000fc80003fc6270 */
[----:B------:R-:W-:Y:S02]  /*32fd0*/  P2R R75, PR, RZ, 0x40 ;  /* 0x00000040ff4b7803 */ /* 0x000fe40000000000 */
[----:B------:R-:W-:Y:S02]  /*32fe0*/  ISETP.GT.AND P6, PT, R65, 0x59, !P6 ;  /* 0x000000594100780c */ /* 0x000fe400077c4270 */
[----:B------:R-:W0:Y:S02]  /*32ff0*/  SHFL.IDX PT, R65, R62, 0x1, 0x1c1f ;  /* 0x003c1f003e417f89 */ /* 0x000e2400000e0000 */
[----:B------:R-:W-:-:S04]  /*33000*/  ISETP.LT.OR P6, PT, R64, 0x5a, P6 ;  /* 0x0000005a4000780c */ /* 0x000fc800037c1670 */
[----:B------:R-:W-:Y:S02]  /*33010*/  FSEL R14, R69, -INF , !P6 ;  /* 0xff800000450e7808 */ /* 0x000fe40007000000 */
[----:B------:R-:W-:Y:S01]  /*33020*/  ISETP.GE.AND P6, PT, R9, 0x1, PT ;  /* 0x000000010900780c */ /* 0x000fe20003fc6270 */
[--C-:B0-----:R-:W-:Y:S02]  /*33030*/  IMAD.IADD R66, R74, 0x1, R65.reuse ;  /* 0x000000014a427824 */ /* 0x101fe400078e0241 */
[----:B------:R-:W-:-:S10]  /*33040*/  IMAD.IADD R64, R70, 0x1, R65 ;  /* 0x0000000146407824 */ /* 0x000fd400078e0241 */
        /* <DEDUP_REMOVED lines=17> */
.L_x_3585:
[----:B------:R-:W-:Y:S05]  /*33160*/  BSYNC B5 ;  /* 0x0000000000057941 */ /* 0x000fea0003800000 */
.L_x_3584:
[----:B------:R-:W-:Y:S01]  /*33170*/  LOP3.LUT R8, RZ, R8, RZ, 0x33, !PT ;  /* 0x00000008ff087212 */ /* 0x000fe200078e33ff */
[----:B------:R-:W-:Y:S06]  /*33180*/  BRA `(.L_x_3586) ;  /* 0x0000000000287947 */ /* 0x000fec0003800000 */
.L_x_3583:
        /* <DEDUP_REMOVED lines=10> */
.L_x_3586:
[----:B------:R-:W-:Y:S05]  /*33230*/  BSYNC B4 ;  /* 0x0000000000047941 */ /* 0x000fea0003800000 */
.L_x_3582:
[----:B------:R-:W-:-:S05]  /*33240*/  IMAD R3, R9, R8, R71 ;  /* 0x0000000809037224 */ /* 0x000fca00078e0247 */
[----:B------:R-:W-:Y:S02]  /*33250*/  VIADDMNMX R66, R3, R9, R66, PT ;  /* 0x0000000903427246 */ /* 0x000fe40003800142 */
[----:B------:R-:W-:-:S07]  /*33260*/  VIMNMX R64, R64, R3, !PT ;  /* 0x0000000340407248 */ /* 0x000fce0007fe0100 */
.L_x_3581:
[----:B------:R-:W-:Y:S05]  /*33270*/  BSYNC B3 ;  /* 0x0000000000037941 */ /* 0x000fea0003800000 */
.L_x_3580:
        /* <DEDUP_REMOVED lines=69> */
[----:B------:R-:W-:Y:S02]  /*336d0*/  R2UR UR4, R4 ;  /* 0x00000000040472ca */ /* 0x000fe400000e0000 */
[----:B------:R-:W-:Y:S02]  /*336e0*/  ISETP.LT.OR P1, PT, R66, 0x49, P1 ;  /* 0x000000494200780c */ /* 0x000fe40000f21670 */
[----:B------:R-:W-:Y:S02]  /*336f0*/  R2UR UR5, R5 ;  /* 0x00000000050572ca */ /* 0x000fe400000e0000 */
[----:B------:R-:W-:-:S02]  /*33700*/  FSEL R46, R46, -INF , !P1 ;  /* 0xff8000002e2e7808 */ /* 0x000fc40004800000 */
[----:B------:R-:W-:Y:S02]  /*33710*/  ISETP.GT.AND P1, PT, R64, RZ, !P6 ;  /* 0x000000ff4000720c */ /* 0x000fe40007724270 */
[----:B------:R-:W-:Y:S02]  /*33720*/  ISETP.NE.AND P2, PT, R91, RZ, PT ;  /* 0x000000ff5b00720c */ /* 0x000fe40003f45270 */
[----:B------:R-:W-:Y:S02]  /*33730*/  ISETP.LT.OR P1, PT, R66, 0x1, P1 ;  /* 0x000000014200780c */ /* 0x000fe40000f21670 */
[----:B------:R-:W-:Y:S02]  /*33740*/  ISETP.NE.AND P6, PT, R75, RZ, PT ;  /* 0x000000ff4b00720c */ /* 0x000fe40003fc5270 */
[----:B------:R-:W-:Y:S02]  /*33750*/  FSEL R62, R2, -INF , !P1 ;  /* 0xff800000023e7808 */ /* 0x000fe40004800000 */
[----:B------:R-:W2:Y:S04]  /*33760*/  LDL.64 R2, [R0+0x70] ;  /* 0x0000700000027983 */ /* 0x000ea80000100a00 */
[----:B--2---:R-:W2:Y:S01]  /*33770*/  LD.E.64 R6, desc[UR4][R2.64] ;  /* 0x0000000402067980 */ /* 0x004ea2000c101b00 */
[----:B------:R-:W-:-:S02]  /*33780*/  ISETP.GT.AND P1, PT, R64, 0x49, !P2 ;  /* 0x000000494000780c */ /* 0x000fc40005724270 */
[C---:B------:R-:W-:Y:S02]  /*33790*/  ISETP.GT.AND P3, PT, R64.reuse, 0x50, !P3 ;  /* 0x000000504000780c */ /* 0x040fe40005f64270 */
[C---:B------:R-:W-:Y:S02]  /*337a0*/  ISETP.GT.AND P4, PT, R64.reuse, 0x51, !P4 ;  /* 0x000000514000780c */ /* 0x040fe40006784270 */
[C---:B------:R-:W-:Y:S02]  /*337b0*/  ISETP.GT.AND P5, PT, R64.reuse, 0x58, !P5 ;  /* 0x000000584000780c */ /* 0x040fe40006fa4270 */
[----:B------:R-:W-:Y:S02]  /*337c0*/  ISETP.GT.AND P2, PT, R64, 0x59, !P6 ;  /* 0x000000594000780c */ /* 0x000fe40007744270 */
[C---:B------:R-:W-:Y:S02]  /*337d0*/  ISETP.LT.OR P1, PT, R66.reuse, 0x4a, P1 ;  /* 0x0000004a4200780c */ /* 0x040fe40000f21670 */
[----:B------:R-:W-:-:S02]  /*337e0*/  ISETP.LT.OR P3, PT, R66, 0x51, P3 ;  /* 0x000000514200780c */ /* 0x000fc40001f61670 */
[C---:B------:R-:W-:Y:S02]  /*337f0*/  ISETP.LT.OR P4, PT, R66.reuse, 0x52, P4 ;  /* 0x000000524200780c */ /* 0x040fe40002781670 */
[----:B------:R-:W-:Y:S02]  /*33800*/  ISETP.LT.OR P5, PT, R66, 0x59, P5 ;  /* 0x000000594200780c */ /* 0x000fe40002fa1670 */
[----:B------:R-:W-:Y:S02]  /*33810*/  FSEL R56, R56, -INF , !P4 ;  /* 0xff80000038387808 */ /* 0x000fe40006000000 */
[----:B------:R-:W-:Y:S02]  /*33820*/  ISETP.LT.OR P2, PT, R66, 0x5a, P2 ;  /* 0x0000005a4200780c */ /* 0x000fe40001741670 */
[----:B------:R-:W-:Y:S01]  /*33830*/  FSEL R57, R57, -INF , !P5 ;  /* 0xff80000039397808 */ /* 0x000fe20006800000 */
[----:B------:R-:W3:Y:S01]  /*33840*/  LD.E R66, desc[UR4][R2.64+0x10] ;  /* 0x0000100402427980 */ /* 0x000ee2000c101900 */
[----:B------:R-:W-:-:S02]  /*33850*/  R2UR UR6, R4 ;  /* 0x00000000040672ca */ /* 0x000fc400000e0000 */
[----:B------:R-:W-:Y:S02]  /*33860*/  R2UR UR7, R5 ;  /* 0x00000000050772ca */ /* 0x000fe400000e0000 */
[----:B------:R-:W-:-:S11]  /*33870*/  FSEL R58, R58, -INF , !P2 ;  /* 0xff8000003a3a7808 */ /* 0x000fd60005000000 */
[----:B------:R-:W4:Y:S01]  /*33880*/  LD.E R71, desc[UR6][R2.64+0x14] ;  /* 0x0000140602477980 */ /* 0x000f22000c101900 */
[----:B--2---:R-:W-:Y:S02]  /*33890*/  FMNMX.FTZ R8, R63, R6, !PT ;  /* 0x000000063f087209 */ /* 0x004fe40007810000 */
        /* <DEDUP_REMOVED lines=36> */
[----:B------:R-:W-:Y:S02]  /*33ae0*/  FSEL R64, R45, -INF , !P1 ;  /* 0xff8000002d407808 */ /* 0x000fe40004800000 */
[----:B------:R-:W-:Y:S02]  /*33af0*/  FMNMX.FTZ R9, R46, R9, !PT ;  /* 0x000000092e097209 */ /* 0x000fe40007810000 */
[----:B------:R-:W-:Y:S02]  /*33b00*/  FMNMX.FTZ R8, R55, R8, !PT ;  /* 0x0000000837087209 */ /* 0x000fe40007810000 */
[----:B------:R-:W-:Y:S02]  /*33b10*/  FSEL R65, R54, -INF , !P3 ;  /* 0xff80000036417808 */ /* 0x000fe40005800000 */
        /* <DEDUP_REMOVED lines=8> */
[----:B------:R-:W-:-:S03]  /*33ba0*/  FMNMX.FTZ R9, R58, R45, !PT ;  /* 0x0000002d3a097209 */ /* 0x000fc60007810000 */
[----:B------:R-:W0:Y:S04]  /*33bb0*/  SHFL.BFLY PT, R45, R8, 0x2, 0x1f ;  /* 0x0c401f00082d7f89 */ /* 0x000e2800000e0000 */
[----:B------:R-:W-:Y:S04]  /*33bc0*/  ST.E.64 desc[UR4][R2.64], R8 ;  /* 0x0000000802007985 */ /* 0x000fe8000c101b04 */
[----:B------:R-:W2:Y:S01]  /*33bd0*/  LD.E R69, desc[UR6][R2.64+0x4] ;  /* 0x0000040602457980 */ /* 0x000ea2000c101900 */
[----:B0-----:R-:W-:-:S05]  /*33be0*/  FMNMX.FTZ R45, R8, R45, !PT ;  /* 0x0000002d082d7209 */ /* 0x001fca0007810000 */
[----:B------:R-:W0:Y:S02]  /*33bf0*/  SHFL.BFLY PT, R54, R45, 0x1, 0x1f ;  /* 0x0c201f002d367f89 */ /* 0x000e2400000e0000 */
[----:B0-----:R-:W-:Y:S02]  /*33c00*/  FMNMX.FTZ R67, R45, R54, !PT ;  /* 0x000000362d437209 */ /* 0x001fe40007810000 */
[----:B------:R-:W5:Y:S04]  /*33c10*/  LD.E R54, desc[UR4][R2.64+0x20] ;  /* 0x0000200402367980 */ /* 0x000f68000c101900 */
[----:B------:R-:W-:Y:S04]  /*33c20*/  ST.E desc[UR4][R2.64], R67 ;  /* 0x0000004302007985 */ /* 0x000fe8000c101904 */
[----:B------:R-:W3:Y:S01]  /*33c30*/  LD.E R68, desc[UR6][R2.64] ;  /* 0x0000000602447980 */ /* 0x000ee2000c101900 */
[----:B------:R-:W-:-:S02]  /*33c40*/  R2UR UR8, R4 ;  /* 0x00000000040872ca */ /* 0x000fc400000e0000 */
        /* <DEDUP_REMOVED lines=11> */
[----:B-----5:R-:W-:Y:S02]  /*33d00*/  FMUL.FTZ R45, R45, R54 ;  /* 0x000000362d2d7220 */ /* 0x020fe40000410000 */
[----:B------:R-:W-:-:S04]  /*33d10*/  FMUL.FTZ R54, R54, R7 ;  /* 0x0000000736367220 */ /* 0x000fc80000410000 */
[----:B------:R-:W0:Y:S08]  /*33d20*/  MUFU.EX2 R45, R45 ;  /* 0x0000002d002d7308 */ /* 0x000e300000000800 */
[----:B------:R-:W4:Y:S01]  /*33d30*/  MUFU.EX2 R54, R54 ;  /* 0x0000003600367308 */ /* 0x000f220000000800 */
[----:B------:R-:W-:Y:S01]  /*33d40*/  ST.E desc[UR4][R2.64+0x4], R9 ;  /* 0x0000040902007985 */ /* 0x000fe2000c101904 */
[----:B0-----:R-:W-:Y:S01]  /*33d50*/  FMUL.FTZ R67, R45, R66 ;  /* 0x000000422d437220 */ /* 0x001fe20000410000 */
[----:B----4-:R-:W-:-:S04]  /*33d60*/  FMUL.FTZ R69, R54, R71 ;  /* 0x0000004736457220 */ /* 0x010fc80000410000 */
[----:B------:R0:W-:Y:S04]  /*33d70*/  ST.E desc[UR6][R2.64+0x10], R67 ;  /* 0x0000104302007985 */ /* 0x0001e8000c101906 */
        /* <DEDUP_REMOVED lines=13> */
[----:B------:R-:W-:-:S04]  /*33e50*/  FFMA.FTZ R172, R63, R66, -R3 ;  /* 0x000000423fac7223 */ /* 0x000fc80000010803 */
[-C--:B------:R-:W-:Y:S01]  /*33e60*/  FFMA.FTZ R173, R62, R66.reuse, -R71 ;  /* 0x000000423ead7223 */ /* 0x080fe20000010847 */
[-C--:B------:R-:W-:Y:S01]  /*33e70*/  FFMA.FTZ R79, R79, R66.reuse, -R3 ;  /* 0x000000424f4f7223 */ /* 0x080fe20000010803 */
[----:B------:R-:W3:Y:S01]  /*33e80*/  MUFU.EX2 R172, R172 ;  /* 0x000000ac00ac7308 */ /* 0x000ee20000000800 */
[-C--:B------:R-:W-:Y:S01]  /*33e90*/  FFMA.FTZ R15, R15, R66.reuse, -R71 ;  /* 0x000000420f0f7223 */ /* 0x080fe20000010847 */
[-CC-:B------:R-:W-:Y:S01]  /*33ea0*/  FFMA.FTZ R154, R36, R66.reuse, -R3.reuse ;  /* 0x00000042249a7223 */ /* 0x180fe20000010803 */
[-C--:B------:R-:W-:Y:S01]  /*33eb0*/  FFMA.FTZ R174, R28, R66.reuse, -R3 ;  /* 0x000000421cae7223 */ /* 0x080fe20000010803 */
[-CC-:B------:R-:W-:Y:S01]  /*33ec0*/  FFMA.FTZ R175, R18, R66.reuse, -R71.reuse ;  /* 0x0000004212af7223 */ /* 0x180fe20000010847 */
[----:B------:R-:W-:-:S03]  /*33ed0*/  FFMA.FTZ R36, R21, R66, -R71 ;  /* 0x0000004215247223 */ /* 0x000fc60000010847 */
[----:B------:R-:W-:Y:S01]  /*33ee0*/  MUFU.EX2 R173, R173 ;  /* 0x000000ad00ad7308 */ /* 0x000fe20000000800 */
[-CC-:B------:R-:W-:Y:S01]  /*33ef0*/  FFMA.FTZ R152, R32, R66.reuse, -R3.reuse ;  /* 0x0000004220987223 */ /* 0x180fe20000010803 */
[-C--:B------:R-:W-:Y:S01]  /*33f00*/  FFMA.FTZ R8, R29, R66.reuse, -R3 ;  /* 0x000000421d087223 */ /* 0x080fe20000010803 */
[----:B------:R-:W-:-:S05]  /*33f10*/  FFMA.FTZ R32, R19, R66, -R71 ;  /* 0x0000004213207223 */ /* 0x000fca0000010847 */
[----:B------:R-:W0:Y:S01]  /*33f20*/  MUFU.EX2 R21, R79 ;  /* 0x0000004f00157308 */ /* 0x000e220000000800 */
[----:B------:R-:W-:-:S07]  /*33f30*/  FFMA.FTZ R153, R20, R66, -R71 ;  /* 0x0000004214997223 */ /* 0x000fce0000010847 */
[----:B------:R-:W1:Y:S01]  /*33f40*/  MUFU.EX2 R18, R15 ;  /* 0x0000000f00127308 */ /* 0x000e620000000800 */
[-CC-:B------:R-:W-:Y:S01]  /*33f50*/  FFMA.FTZ R9, R33, R66.reuse, -R3.reuse ;  /* 0x0000004221097223 */ /* 0x180fe20000010803 */
[----:B------:R-:W-:-:S06]  /*33f60*/  FFMA.FTZ R156, R40, R66, -R3 ;  /* 0x00000042289c7223 */ /* 0x000fcc0000010803 */
[----:B------:R-:W-:Y:S01]  /*33f70*/  MUFU.EX2 R174, R174 ;  /* 0x000000ae00ae7308 */ /* 0x000fe20000000800 */
[----:B------:R-:W-:-:S07]  /*33f80*/  FFMA.FTZ R40, R25, R66, -R71 ;  /* 0x0000004219287223 */ /* 0x000fce0000010847 */
[----:B------:R-:W2:Y:S01]  /*33f90*/  MUFU.EX2 R175, R175 ;  /* 0x000000af00af7308 */ /* 0x000ea20000000800 */
[----:B------:R-:W-:-:S07]  /*33fa0*/  FFMA.FTZ R155, R24, R66, -R71 ;  /* 0x00000042189b7223 */ /* 0x000fce0000010847 */
[----:B------:R3:W-:Y:S01]  /*33fb0*/  MUFU.EX2 R19, R8 ;  /* 0x0000000800137308 */ /* 0x0007e20000000800 */
[----:B------:R-:W-:-:S07]  /*33fc0*/  FFMA.FTZ R162, R49, R66, -R3 ;  /* 0x0000004231a27223 */ /* 0x000fce0000010803 */
[----:B------:R-:W5:Y:S01]  /*33fd0*/  MUFU.EX2 R20, R32 ;  /* 0x0000002000147308 */ /* 0x000f620000000800 */
[----:B---3--:R-:W-:Y:S01]  /*33fe0*/  FADD.FTZ R8, R172, R67 ;  /* 0x00000043ac087221 */ /* 0x008fe20000010000 */
[----:B------:R-:W-:-:S06]  /*33ff0*/  FFMA.FTZ R14, R14, R66, -R3 ;  /* 0x000000420e0e7223 */ /* 0x000fcc0000010803 */
[----:B------:R-:W3:Y:S01]  /*34000*/  MUFU.EX2 R152, R152 ;  /* 0x0000009800987308 */ /* 0x000ee20000000800 */
[----:B0-----:R-:W-:Y:S01]  /*34010*/  FADD.FTZ R49, R21, R8 ;  /* 0x0000000815317221 */ /* 0x001fe20000010000 */
[----:B------:R-:W-:-:S06]  /*34020*/  FFMA.FTZ R165, R42, R66, -R71 ;  /* 0x000000422aa57223 */ /* 0x000fcc0000010847 */
[----:B------:R4:W-:Y:S01]  /*34030*/  MUFU.EX2 R25, R9 ;  /* 0x0000000900197308 */ /* 0x0009e20000000800 */
[----:B------:R-:W-:-:S07]  /*34040*/  FFMA.FTZ R42, R43, R66, -R71 ;  /* 0x000000422b2a7223 */ /* 0x000fce0000010847 */
[----:B------:R-:W0:Y:S01]  /*34050*/  MUFU.EX2 R153, R153 ;  /* 0x0000009900997308 */ /* 0x000e220000000800 */
[----:B----4-:R-:W-:Y:S01]  /*34060*/  FADD.FTZ R9, R173, R68 ;  /* 0x00000044ad097221 */ /* 0x010fe20000010000 */
[----:B------:R-:W-:-:S03]  /*34070*/  FFMA.FTZ R28, R37, R66, -R3 ;  /* 0x00000042251c7223 */ /* 0x000fc60000010803 */
[----:B-1----:R-:W-:-:S03]  /*34080*/  FADD.FTZ R8, R18, R9 ;  /* 0x0000000912087221 */ /* 0x002fc60000010000 */
[----:B------:R-:W1:Y:S01]  /*34090*/  MUFU.EX2 R24, R36 ;  /* 0x0000002400187308 */ /* 0x000e620000000800 */
[----:B--2---:R-:W-:Y:S01]  /*340a0*/  FADD.FTZ R9, R175, R8 ;  /* 0x00000008af097221 */ /* 0x004fe20000010000 */
[-C--:B------:R-:W-:Y:S01]  /*340b0*/  FFMA.FTZ R158, R44, R66.reuse, -R3 ;  /* 0x000000422c9e7223 */ /* 0x080fe20000010803 */
[-CC-:B------:R-:W-:Y:S01]  /*340c0*/  FFMA.FTZ R157, R26, R66.reuse, -R71.reuse ;  /* 0x000000421a9d7223 */ /* 0x180fe20000010847 */
[----:B------:R-:W-:-:S04]  /*340d0*/  FFMA.FTZ R44, R27, R66, -R71 ;  /* 0x000000421b2c7223 */ /* 0x000fc80000010847 */
[----:B------:R-:W2:Y:S01]  /*340e0*/  MUFU.EX2 R154, R154 ;  /* 0x0000009a009a7308 */ /* 0x000ea20000000800 */
[----:B-----5:R-:W-:Y:S01]  /*340f0*/  FADD.FTZ R8, R20, R9 ;  /* 0x0000000914087221 */ /* 0x020fe20000010000 */
[----:B------:R-:W-:-:S06]  /*34100*/  FFMA.FTZ R29, R41, R66, -R3 ;  /* 0x00000042291d7223 */ /* 0x000fcc0000010803 */
[----:B------:R4:W-:Y:S08]  /*34110*/  MUFU.EX2 R43, R14 ;  /* 0x0000000e002b7308 */ /* 0x0009f00000000800 */
[----:B------:R-:W5:Y:S01]  /*34120*/  MUFU.EX2 R155, R155 ;  /* 0x0000009b009b7308 */ /* 0x000f620000000800 */
[----:B----4-:R-:W-:-:S04]  /*34130*/  FADD.FTZ R14, R174, R49 ;  /* 0x00000031ae0e7221 */ /* 0x010fc80000010000 */
[----:B------:R-:W-:-:S03]  /*34140*/  FADD.FTZ R15, R19, R14 ;  /* 0x0000000e130f7221 */ /* 0x000fc60000010000 */
[----:B------:R-:W4:Y:S01]  /*34150*/  MUFU.EX2 R27, R28 ;  /* 0x0000001c001b7308 */ /* 0x000f220000000800 */
[----:B---3--:R-:W-:Y:S01]  /*34160*/  FADD.FTZ R14, R152, R15 ;  /* 0x0000000f980e7221 */ /* 0x008fe20000010000 */
[----:B0-----:R-:W-:-:S06]  /*34170*/  FADD.FTZ R9, R153, R8 ;  /* 0x0000000899097221 */ /* 0x001fcc0000010000 */
[----:B------:R-:W0:Y:S01]  /*34180*/  MUFU.EX2 R26, R40 ;  /* 0x00000028001a7308 */ /* 0x000e220000000800 */
[----:B------:R-:W-:Y:S01]  /*34190*/  FFMA.FTZ R159, R30, R66, -R71 ;  /* 0x000000421e9f7223 */ /* 0x000fe20000010847 */
[----:B------:R-:W-:Y:S01]  /*341a0*/  FADD.FTZ R15, R25, R14 ;  /* 0x0000000e190f7221 */ /* 0x000fe20000010000 */
[----:B-1----:R-:W-:-:S05]  /*341b0*/  FADD.FTZ R8, R24, R9 ;  /* 0x0000000918087221 */ /* 0x002fca0000010000 */
[----:B------:R-:W1:Y:S01]  /*341c0*/  MUFU.EX2 R156, R156 ;  /* 0x0000009c009c7308 */ /* 0x000e620000000800 */
[----:B------:R-:W-:-:S07]  /*341d0*/  FFMA.FTZ R30, R31, R66, -R71 ;  /* 0x000000421f1e7223 */ /* 0x000fce0000010847 */
[----:B------:R-:W3:Y:S01]  /*341e0*/  MUFU.EX2 R157, R157 ;  /* 0x0000009d009d7308 */ /* 0x000ee20000000800 */
[----:B------:R-:W-:Y:S01]  /*341f0*/  FFMA.FTZ R81, R81, R66, -R3 ;  /* 0x0000004251517223 */ /* 0x000fe20000010803 */
[----:B--2---:R-:W-:Y:S01]  /*34200*/  FADD.FTZ R14, R154, R15 ;  /* 0x0000000f9a0e7221 */ /* 0x004fe20000010000 */
[----:B-----5:R-:W-:-:S05]  /*34210*/  FADD.FTZ R9, R155, R8 ;  /* 0x000000089b097221 */ /* 0x020fca0000010000 */
[----:B------:R-:W2:Y:S01]  /*34220*/  MUFU.EX2 R29, R29 ;  /* 0x0000001d001d7308 */ /* 0x000ea20000000800 */
[-C--:B------:R-:W-:Y:S01]  /*34230*/  FFMA.FTZ R160, R47, R66.reuse, -R3 ;  /* 0x000000422fa07223 */ /* 0x080fe20000010803 */
[----:B------:R-:W-:-:S06]  /*34240*/  FFMA.FTZ R161, R34, R66, -R71 ;  /* 0x0000004222a17223 */ /* 0x000fcc0000010847 */
[----:B------:R-:W5:Y:S01]  /*34250*/  MUFU.EX2 R28, R44 ;  /* 0x0000002c001c7308 */ /* 0x000f620000000800 */
[----:B----4-:R-:W-:Y:S01]  /*34260*/  FADD.FTZ R15, R27, R14 ;  /* 0x0000000e1b0f7221 */ /* 0x010fe20000010000 */
[----:B0-----:R-:W-:-:S06]  /*34270*/  FADD.FTZ R8, R26, R9 ;  /* 0x000000091a087221 */ /* 0x001fcc0000010000 */
[----:B------:R-:W0:Y:S01]  /*34280*/  MUFU.EX2 R158, R158 ;  /* 0x0000009e009e7308 */ /* 0x000e220000000800 */
[----:B------:R-:W-:-:S07]  /*34290*/  FFMA.FTZ R33, R48, R66, -R3 ;  /* 0x0000004230217223 */ /* 0x000fce0000010803 */
[----:B------:R-:W4:Y:S01]  /*342a0*/  MUFU.EX2 R159, R159 ;  /* 0x0000009f009f7308 */ /* 0x000f220000000800 */
[----:B------:R-:W-:Y:S01]  /*342b0*/  FFMA.FTZ R47, R35, R66, -R71 ;  /* 0x00000042232f7223 */ /* 0x000fe20000010847 */
[----:B-1----:R-:W-:Y:S01]  /*342c0*/  FADD.FTZ R14, R156, R15 ;  /* 0x0000000f9c0e7221 */ /* 0x002fe20000010000 */
[----:B---3--:R-:W-:-:S05]  /*342d0*/  FADD.FTZ R9, R157, R8 ;  /* 0x000000089d097221 */ /* 0x008fca0000010000 */
[----:B------:R-:W1:Y:S01]  /*342e0*/  MUFU.EX2 R31, R81 ;  /* 0x00000051001f7308 */ /* 0x000e620000000800 */
[----:B------:R-:W-:-:S07]  /*342f0*/  FFMA.FTZ R163, R38, R66, -R71 ;  /* 0x0000004226a37223 */ /* 0x000fce0000010847 */
[----:B------:R-:W3:Y:S01]  /*34300*/  MUFU.EX2 R30, R30 ;  /* 0x0000001e001e7308 */ /* 0x000ee20000000800 */
[----:B--2---:R-:W-:Y:S01]  /*34310*/  FADD.FTZ R15, R29, R14 ;  /* 0x0000000e1d0f7221 */ /* 0x004fe20000010000 */
[----:B-----5:R-:W-:-:S06]  /*34320*/  FADD.FTZ R8, R28, R9 ;  /* 0x000000091c087221 */ /* 0x020fcc0000010000 */
[----:B------:R-:W2:Y:S01]  /*34330*/  MUFU.EX2 R160, R160 ;  /* 0x000000a000a07308 */ /* 0x000ea20000000800 */
[----:B------:R-:W-:-:S07]  /*34340*/  FFMA.FTZ R34, R39, R66, -R71 ;  /* 0x0000004227227223 */ /* 0x000fce0000010847 */
[----:B------:R-:W5:Y:S01]  /*34350*/  MUFU.EX2 R161, R161 ;  /* 0x000000a100a17308 */ /* 0x000f620000000800 */
[----:B------:R-:W-:Y:S01]  /*34360*/  FFMA.FTZ R50, R50, R66, -R3 ;  /* 0x0000004232327223 */ /* 0x000fe20000010803 */
[----:B0-----:R-:W-:Y:S01]  /*34370*/  FADD.FTZ R14, R158, R15 ;  /* 0x0000000f9e0e7221 */ /* 0x001fe20000010000 */
[----:B----4-:R-:W-:-:S05]  /*34380*/  FADD.FTZ R9, R159, R8 ;  /* 0x000000089f097221 */ /* 0x010fca0000010000 */
[----:B------:R-:W0:Y:S01]  /*34390*/  MUFU.EX2 R33, R33 ;  /* 0x0000002100217308 */ /* 0x000e220000000800 */
[----:B------:R-:W-:-:S07]  /*343a0*/  FFMA.FTZ R164, R51, R66, -R3 ;  /* 0x0000004233a47223 */ /* 0x000fce0000010803 */
[----:B------:R-:W4:Y:S01]  /*343b0*/  MUFU.EX2 R32, R47 ;  /* 0x0000002f00207308 */ /* 0x000f220000000800 */
[----:B-1----:R-:W-:Y:S01]  /*343c0*/  FADD.FTZ R15, R31, R14 ;  /* 0x0000000e1f0f7221 */ /* 0x002fe20000010000 */
[----:B---3--:R-:W-:-:S06]  /*343d0*/  FADD.FTZ R8, R30, R9 ;  /* 0x000000091e087221 */ /* 0x008fcc0000010000 */
[----:B------:R-:W1:Y:S01]  /*343e0*/  MUFU.EX2 R162, R162 ;  /* 0x000000a200a27308 */ /* 0x000e620000000800 */
[----:B------:R-:W-:-:S07]  /*343f0*/  FFMA.FTZ R37, R52, R66, -R3 ;  /* 0x0000004234257223 */ /* 0x000fce0000010803 */
[----:B------:R-:W3:Y:S01]  /*34400*/  MUFU.EX2 R163, R163 ;  /* 0x000000a300a37308 */ /* 0x000ee20000000800 */
[----:B--2---:R-:W-:Y:S01]  /*34410*/  FADD.FTZ R14, R160, R15 ;  /* 0x0000000fa00e7221 */ /* 0x004fe20000010000 */
[----:B-----5:R-:W-:-:S06]  /*34420*/  FADD.FTZ R9, R161, R8 ;  /* 0x00000008a1097221 */ /* 0x020fcc0000010000 */
[----:B------:R-:W2:Y:S01]  /*34430*/  MUFU.EX2 R35, R50 ;  /* 0x0000003200237308 */ /* 0x000ea20000000800 */
[-C--:B------:R-:W-:Y:S01]  /*34440*/  FFMA.FTZ R166, R53, R66.reuse, -R3 ;  /* 0x0000004235a67223 */ /* 0x080fe20000010803 */
[----:B------:R-:W-:-:S06]  /*34450*/  FFMA.FTZ R167, R46, R66, -R71 ;  /* 0x000000422ea77223 */ /* 0x000fcc0000010847 */
[----:B------:R-:W5:Y:S01]  /*34460*/  MUFU.EX2 R34, R34 ;  /* 0x0000002200227308 */ /* 0x000f620000000800 */
[----:B0-----:R-:W-:Y:S01]  /*34470*/  FADD.FTZ R15, R33, R14 ;  /* 0x0000000e210f7221 */ /* 0x001fe20000010000 */
[----:B----4-:R-:W-:-:S06]  /*34480*/  FADD.FTZ R8, R32, R9 ;  /* 0x0000000920087221 */ /* 0x010fcc0000010000 */
[----:B------:R-:W0:Y:S01]  /*34490*/  MUFU.EX2 R164, R164 ;  /* 0x000000a400a47308 */ /* 0x000e220000000800 */
[----:B------:R-:W-:-:S07]  /*344a0*/  FFMA.FTZ R38, R64, R66, -R71 ;  /* 0x0000004240267223 */ /* 0x000fce0000010847 */
[----:B------:R-:W4:Y:S01]  /*344b0*/  MUFU.EX2 R165, R165 ;  /* 0x000000a500a57308 */ /* 0x000f220000000800 */
[----:B------:R-:W-:Y:S01]  /*344c0*/  FFMA.FTZ R55, R55, R66, -R3 ;  /* 0x0000004237377223 */ /* 0x000fe20000010803 */
[----:B-1----:R-:W-:Y:S01]  /*344d0*/  FADD.FTZ R14, R162, R15 ;  /* 0x0000000fa20e7221 */ /* 0x002fe20000010000 */
[----:B---3--:R-:W-:-:S05]  /*344e0*/  FADD.FTZ R9, R163, R8 ;  /* 0x00000008a3097221 */ /* 0x008fca0000010000 */
[----:B------:R-:W1:Y:S01]  /*344f0*/  MUFU.EX2 R37, R37 ;  /* 0x0000002500257308 */ /* 0x000e620000000800 */
[-C--:B------:R-:W-:Y:S01]  /*34500*/  FFMA.FTZ R168, R59, R66.reuse, -R3 ;  /* 0x000000423ba87223 */ /* 0x080fe20000010803 */
[----:B------:R-:W-:-:S06]  /*34510*/  FFMA.FTZ R169, R65, R66, -R71 ;  /* 0x0000004241a97223 */ /* 0x000fcc0000010847 */
        /* <DEDUP_REMOVED lines=15> */
[----:B------:R-:W1:Y:S08]  /*34610*/  MUFU.EX2 R168, R168 ;  /* 0x000000a800a87308 */ /* 0x000e700000000800 */
[----:B------:R-:W3:Y:S01]  /*34620*/  MUFU.EX2 R169, R169 ;  /* 0x000000a900a97308 */ /* 0x000ee20000000800 */
[----:B------:R-:W-:Y:S01]  /*34630*/  FFMA.FTZ R3, R58, R66, -R71 ;  /* 0x000000423a037223 */ /* 0x000fe20000010847 */
[----:B--2---:R-:W-:Y:S01]  /*34640*/  FADD.FTZ R14, R166, R15 ;  /* 0x0000000fa60e7221 */ /* 0x004fe20000010000 */
[----:B-----5:R-:W-:-:S05]  /*34650*/  FADD.FTZ R9, R167, R8 ;  /* 0x00000008a7097221 */ /* 0x020fca0000010000 */
[----:B------:R-:W2:Y:S08]  /*34660*/  MUFU.EX2 R41, R41 ;  /* 0x0000002900297308 */ /* 0x000eb00000000800 */
[----:B------:R-:W5:Y:S01]  /*34670*/  MUFU.EX2 R56, R56 ;  /* 0x0000003800387308 */ /* 0x000f620000000800 */
[----:B0-----:R-:W-:Y:S01]  /*34680*/  FADD.FTZ R15, R39, R14 ;  /* 0x0000000e270f7221 */ /* 0x001fe20000010000 */
[----:B----4-:R-:W-:-:S06]  /*34690*/  FADD.FTZ R8, R38, R9 ;  /* 0x0000000926087221 */ /* 0x010fcc0000010000 */
[----:B------:R-:W0:Y:S08]  /*346a0*/  MUFU.EX2 R170, R170 ;  /* 0x000000aa00aa7308 */ /* 0x000e300000000800 */
[----:B------:R-:W4:Y:S01]  /*346b0*/  MUFU.EX2 R171, R2 ;  /* 0x0000000200ab7308 */ /* 0x000f220000000800 */
[----:B-1----:R-:W-:Y:S01]  /*346c0*/  FADD.FTZ R14, R168, R15 ;  /* 0x0000000fa80e7221 */ /* 0x002fe20000010000 */
[----:B---3--:R-:W-:-:S06]  /*346d0*/  FADD.FTZ R9, R169, R8 ;  /* 0x00000008a9097221 */ /* 0x008fcc0000010000 */
[----:B------:R1:W3:Y:S01]  /*346e0*/  MUFU.EX2 R40, R3 ;  /* 0x0000000300287308 */ /* 0x0002e20000000800 */
[----:B--2---:R-:W-:Y:S01]  /*346f0*/  FADD.FTZ R15, R41, R14 ;  /* 0x0000000e290f7221 */ /* 0x004fe20000010000 */
[----:B-----5:R-:W-:-:S03]  /*34700*/  FADD.FTZ R8, R56, R9 ;  /* 0x0000000938087221 */ /* 0x020fc60000010000 */
[----:B0-----:R-:W-:Y:S01]  /*34710*/  FADD.FTZ R14, R170, R15 ;  /* 0x0000000faa0e7221 */ /* 0x001fe20000010000 */
[----:B----4-:R-:W-:-:S03]  /*34720*/  FADD.FTZ R9, R171, R8 ;  /* 0x00000008ab097221 */ /* 0x010fc60000010000 */
[----:B-1----:R-:W-:Y:S01]  /*34730*/  FADD.FTZ R3, R43, R14 ;  /* 0x0000000e2b037221 */ /* 0x002fe20000010000 */
[----:B---3--:R-:W-:-:S04]  /*34740*/  FADD.FTZ R15, R40, R9 ;  /* 0x00000009280f7221 */ /* 0x008fc80000010000 */
[----:B------:R-:W-:Y:S04]  /*34750*/  ST.E desc[UR4][R6.64+0x10], R3 ;  /* 0x0000100306007985 */ /* 0x000fe8000c101904 */
[----:B------:R0:W-:Y:S04]  /*34760*/  ST.E desc[UR6][R6.64+0x14], R15 ;  /* 0x0000140f06007985 */ /* 0x0001e8000c101906 */
[----:B------:R-:W2:Y:S01]  /*34770*/  LDL.64 R8, [R0+0x80] ;  /* 0x0000800000087983 */ /* 0x000ea20000100a00 */
[C---:B------:R-:W-:Y:S02]  /*34780*/  R2UR UR18, R4.reuse ;  /* 0x00000000041272ca */ /* 0x040fe400000e0000 */
[----:B------:R-:W-:Y:S01]  /*34790*/  R2UR UR19, R5 ;  /* 0x00000000051372ca */ /* 0x000fe200000e0000 */
[----:B--2---:R-:W2:Y:S04]  /*347a0*/  LD.E R2, desc[UR4][R8.64] ;  /* 0x0000000408027980 */ /* 0x004ea8000c101900 */
[----:B------:R-:W3:Y:S04]  /*347b0*/  LD.E R48, desc[UR4][R8.64+0x30] ;  /* 0x0000300408307980 */ /* 0x000ee8000c101900 */
        /* <DEDUP_REMOVED lines=16> */
[----:B------:R-:W-:-:S02]  /*348c0*/  R2UR UR10, R4 ;  /* 0x00000000040a72ca */ /* 0x000fc400000e0000 */
[C---:B------:R-:W-:Y:S01]  /*348d0*/  R2UR UR11, R5.reuse ;  /* 0x00000000050b72ca */ /* 0x040fe200000e0000 */
[----:B------:R-:W5:Y:S01]  /*348e0*/  LD.E R92, desc[UR18][R8.64+0xd0] ;  /* 0x0000d012085c7980 */ /* 0x000f62000c101900 */
[C---:B------:R-:W-:Y:S02]  /*348f0*/  R2UR UR12, R4.reuse ;  /* 0x00000000040c72ca */ /* 0x040fe400000e0000 */
[C---:B------:R-:W-:Y:S01]  /*34900*/  R2UR UR13, R5.reuse ;  /* 0x00000000050d72ca */ /* 0x040fe200000e0000 */
[----:B------:R-:W5:Y:S01]  /*34910*/  LD.E R108, desc[UR18][R8.64+0x110] ;  /* 0x00011012086c7980 */ /* 0x000f62000c101900 */
[C---:B------:R-:W-:Y:S02]  /*34920*/  R2UR UR14, R4.reuse ;  /* 0x00000000040e72ca */ /* 0x040fe400000e0000 */
[----:B------:R-:W-:Y:S02]  /*34930*/  R2UR UR15, R5 ;  /* 0x00000000050f72ca */ /* 0x000fe400000e0000 */
[----:B------:R-:W-:-:S02]  /*34940*/  R2UR UR16, R4 ;  /* 0x00000000041072ca */ /* 0x000fc400000e0000 */
[----:B------:R-:W-:Y:S01]  /*34950*/  R2UR UR17, R5 ;  /* 0x00000000051172ca */ /* 0x000fe200000e0000 */
        /* <DEDUP_REMOVED lines=22> */
[----:B--2---:R-:W-:-:S03]  /*34ac0*/  FMUL.FTZ R3, R45, R2 ;  /* 0x000000022d037220 */ /* 0x004fc60000410000 */
[----:B------:R-:W2:Y:S04]  /*34ad0*/  LD.E R2, desc[UR18][R8.64+0x150] ;  /* 0x0001501208027980 */ /* 0x000ea8000c101900 */
[----:B------:R3:W-:Y:S02]  /*34ae0*/  ST.E desc[UR4][R8.64], R3 ;  /* 0x0000000308007985 */ /* 0x0007e4000c101904 */
[----:B---3--:R-:W-:-:S05]  /*34af0*/  FMUL.FTZ R3, R45, R48 ;  /* 0x000000302d037220 */ /* 0x008fca0000410000 */
[----:B------:R4:W-:Y:S02]  /*34b00*/  ST.E desc[UR4][R8.64+0x30], R3 ;  /* 0x0000300308007985 */ /* 0x0009e4000c101904 */
[----:B----4-:R-:W-:-:S05]  /*34b10*/  FMUL.FTZ R3, R45, R64 ;  /* 0x000000402d037220 */ /* 0x010fca0000410000 */
[----:B------:R5:W-:Y:S02]  /*34b20*/  ST.E desc[UR4][R8.64+0x60], R3 ;  /* 0x0000600308007985 */ /* 0x000be4000c101904 */
[----:B-----5:R-:W-:-:S05]  /*34b30*/  FMUL.FTZ R3, R45, R78 ;  /* 0x0000004e2d037220 */ /* 0x020fca0000410000 */
[----:B------:R0:W-:Y:S02]  /*34b40*/  ST.E desc[UR4][R8.64+0x94], R3 ;  /* 0x0000940308007985 */ /* 0x0001e4000c101904 */
[----:B0-----:R-:W-:-:S05]  /*34b50*/  FMUL.FTZ R3, R45, R94 ;  /* 0x0000005e2d037220 */ /* 0x001fca0000410000 */
[----:B------:R0:W-:Y:S02]  /*34b60*/  ST.E desc[UR4][R8.64+0xd4], R3 ;  /* 0x0000d40308007985 */ /* 0x0001e4000c101904 */
[----:B0-----:R-:W-:-:S05]  /*34b70*/  FMUL.FTZ R3, R45, R110 ;  /* 0x0000006e2d037220 */ /* 0x001fca0000410000 */
[----:B------:R2:W-:Y:S02]  /*34b80*/  ST.E desc[UR4][R8.64+0x114], R3 ;  /* 0x0001140308007985 */ /* 0x0005e4000c101904 */
[C---:B--2---:R-:W-:Y:S02]  /*34b90*/  FMUL.FTZ R3, R45.reuse, R2 ;  /* 0x000000022d037220 */ /* 0x044fe40000410000 */
[----:B------:R-:W2:Y:S01]  /*34ba0*/  LD.E R2, desc[UR6][R8.64+0x154] ;  /* 0x0001540608027980 */ /* 0x000ea2000c101900 */
[----:B------:R-:W-:-:S05]  /*34bb0*/  FMUL.FTZ R7, R45, R14 ;  /* 0x0000000e2d077220 */ /* 0x000fca0000410000 */
[----:B------:R0:W-:Y:S02]  /*34bc0*/  ST.E desc[UR6][R8.64+0x4], R7 ;  /* 0x0000040708007985 */ /* 0x0001e4000c101906 */
[----:B0-----:R-:W-:-:S05]  /*34bd0*/  FMUL.FTZ R7, R45, R50 ;  /* 0x000000322d077220 */ /* 0x001fca0000410000 */
        /* <DEDUP_REMOVED lines=73> */
[----:B------:R-:W-:Y:S04]  /*35070*/  ST.E desc[UR4][R8.64+0x1d0], R7 ;  /* 0x0001d00708007985 */ /* 0x000fe8000c101904 */
[----:B------:R0:W-:Y:S04]  /*35080*/  ST.E desc[UR4][R8.64+0x1e0], R3 ;  /* 0x0001e00308007985 */ /* 0x0001e8000c101904 */
[----:B0-----:R-:W3:Y:S01]  /*35090*/  LD.E R3, desc[UR6][R8.64+0x8] ;  /* 0x0000080608037980 */ /* 0x001ee2000c101900 */
[----:B--2---:R-:W-:-:S03]  /*350a0*/  FMUL.FTZ R7, R45, R2 ;  /* 0x000000022d077220 */ /* 0x004fc60000410000 */
[----:B------:R-:W2:Y:S04]  /*350b0*/  LD.E R2, desc[UR6][R8.64+0x1f0] ;  /* 0x0001f00608027980 */ /* 0x000ea8000c101900 */
[----:B------:R0:W-:Y:S04]  /*350c0*/  ST.E desc[UR4][R8.64+0x1e4], R7 ;  /* 0x0001e40708007985 */ /* 0x0001e8000c101904 */
[----:B0-----:R-:W4:Y:S01]  /*350d0*/  LD.E R7, desc[UR6][R8.64+0xc] ;  /* 0x00000c0608077980 */ /* 0x001f22000c101900 */
[----:B---3--:R-:W-:-:S03]  /*350e0*/  FMUL.FTZ R3, R54, R3 ;  /* 0x0000000336037220 */ /* 0x008fc60000410000 */
[----:B------:R-:W-:Y:S04]  /*350f0*/  ST.E desc[UR4][R8.64+0x1d4], R15 ;  /* 0x0001d40f08007985 */ /* 0x000fe8000c101904 */
[----:B------:R0:W-:Y:S04]  /*35100*/  ST.E desc[UR4][R8.64+0x8], R3 ;  /* 0x0000080308007985 */ /* 0x0001e8000c101904 */
[----:B0-----:R-:W3:Y:S01]  /*35110*/  LD.E R3, desc[UR6][R8.64+0x1c] ;  /* 0x00001c0608037980 */ /* 0x001ee2000c101900 */
[----:B--2---:R-:W-:-:S03]  /*35120*/  FMUL.FTZ R15, R45, R2 ;  /* 0x000000022d0f7220 */ /* 0x004fc60000410000 */
[----:B------:R-:W2:Y:S04]  /*35130*/  LD.E R2, desc[UR6][R8.64+0x1f4] ;  /* 0x0001f40608027980 */ /* 0x000ea8000c101900 */
[----:B------:R0:W-:Y:S01]  /*35140*/  ST.E desc[UR4][R8.64+0x1f0], R15 ;  /* 0x0001f00f08007985 */ /* 0x0001e2000c101904 */
[----:B----4-:R-:W-:-:S03]  /*35150*/  FMUL.FTZ R7, R54, R7 ;  /* 0x0000000736077220 */ /* 0x010fc60000410000 */
[----:B0-----:R-:W4:Y:S04]  /*35160*/  LD.E R15, desc[UR6][R8.64+0x18] ;  /* 0x00001806080f7980 */ /* 0x001f28000c101900 */
[----:B------:R0:W-:Y:S04]  /*35170*/  ST.E desc[UR4][R8.64+0xc], R7 ;  /* 0x00000c0708007985 */ /* 0x0001e8000c101904 */
[----:B0-----:R-:W5:Y:S01]  /*35180*/  LD.E R7, desc[UR6][R8.64+0x28] ;  /* 0x0000280608077980 */ /* 0x001f62000c101900 */
[----:B---3--:R-:W-:-:S05]  /*35190*/  FMUL.FTZ R3, R54, R3 ;  /* 0x0000000336037220 */ /* 0x008fca0000410000 */
[----:B------:R0:W-:Y:S04]  /*351a0*/  ST.E desc[UR4][R8.64+0x1c], R3 ;  /* 0x00001c0308007985 */ /* 0x0001e8000c101904 */
[----:B0-----:R-:W3:Y:S01]  /*351b0*/  LD.E R3, desc[UR6][R8.64+0x38] ;  /* 0x0000380608037980 */ /* 0x001ee2000c101900 */
[----:B----4-:R-:W-:-:S05]  /*351c0*/  FMUL.FTZ R15, R54, R15 ;  /* 0x0000000f360f7220 */ /* 0x010fca0000410000 */
[----:B------:R0:W-:Y:S01]  /*351d0*/  ST.E desc[UR4][R8.64+0x18], R15 ;  /* 0x0000180f08007985 */ /* 0x0001e2000c101904 */
[----:B-----5:R-:W-:-:S03]  /*351e0*/  FMUL.FTZ R7, R54, R7 ;  /* 0x0000000736077220 */ /* 0x020fc60000410000 */
        /* <DEDUP_REMOVED lines=39> */
[C---:B------:R-:W-:Y:S01]  /*35460*/  FMUL.FTZ R47, R45.reuse, R6 ;  /* 0x000000062d2f7220 */ /* 0x040fe20000410000 */
[C---:B------:R-:W-:Y:S01]  /*35470*/  FMUL.FTZ R49, R45.reuse, R44 ;  /* 0x0000002c2d317220 */ /* 0x040fe20000410000 */
[C---:B------:R-:W-:Y:S01]  /*35480*/  FMUL.FTZ R51, R45.reuse, R46 ;  /* 0x0000002e2d337220 */ /* 0x040fe20000410000 */
[----:B------:R-:W-:-:S02]  /*35490*/  FMUL.FTZ R53, R45, R60 ;  /* 0x0000003c2d357220 */ /* 0x000fc40000410000 */
[----:B------:R0:W-:Y:S04]  /*354a0*/  ST.E desc[UR10][R8.64+0x14], R47 ;  /* 0x0000142f08007985 */ /* 0x0001e8000c10190a */
[----:B------:R1:W-:Y:S01]  /*354b0*/  ST.E desc[UR12][R8.64+0x20], R49 ;  /* 0x0000203108007985 */ /* 0x0003e2000c10190c */
[C---:B0-----:R-:W-:Y:S01]  /*354c0*/  FMUL.FTZ R47, R45.reuse, R58 ;  /* 0x0000003a2d2f7220 */ /* 0x041fe20000410000 */
[C---:B-1----:R-:W-:Y:S02]  /*354d0*/  FMUL.FTZ R49, R45.reuse, R62 ;  /* 0x0000003e2d317220 */ /* 0x042fe40000410000 */
[----:B------:R0:W-:Y:S04]  /*354e0*/  ST.E desc[UR14][R8.64+0x24], R51 ;  /* 0x0000243308007985 */ /* 0x0001e8000c10190e */
[----:B------:R1:W-:Y:S04]  /*354f0*/  ST.E desc[UR10][R8.64+0x44], R47 ;  /* 0x0000442f08007985 */ /* 0x0003e8000c10190a */
[----:B------:R2:W-:Y:S04]  /*35500*/  ST.E desc[UR16][R8.64+0x50], R53 ;  /* 0x0000503508007985 */ /* 0x0005e8000c101910 */
[----:B------:R3:W-:Y:S01]  /*35510*/  ST.E desc[UR12][R8.64+0x54], R49 ;  /* 0x0000543108007985 */ /* 0x0007e2000c10190c */
[C---:B0-----:R-:W-:Y:S01]  /*35520*/  FMUL.FTZ R51, R45.reuse, R72 ;  /* 0x000000482d337220 */ /* 0x041fe20000410000 */
[C---:B-1----:R-:W-:Y:S01]  /*35530*/  FMUL.FTZ R47, R45.reuse, R70 ;  /* 0x000000462d2f7220 */ /* 0x042fe20000410000 */
[C---:B--2---:R-:W-:Y:S01]  /*35540*/  FMUL.FTZ R53, R45.reuse, R76 ;  /* 0x0000004c2d357220 */ /* 0x044fe20000410000 */
[----:B---3--:R-:W-:-:S03]  /*35550*/  FMUL.FTZ R49, R45, R74 ;  /* 0x0000004a2d317220 */ /* 0x008fc60000410000 */
[----:B------:R0:W-:Y:S04]  /*35560*/  ST.E desc[UR10][R8.64+0x74], R47 ;  /* 0x0000742f08007985 */ /* 0x0001e8000c10190a */
[----:B------:R1:W-:Y:S04]  /*35570*/  ST.E desc[UR14][R8.64+0x80], R51 ;  /* 0x0000803308007985 */ /* 0x0003e8000c10190e */
[----:B------:R2:W-:Y:S04]  /*35580*/  ST.E desc[UR12][R8.64+0x84], R49 ;  /* 0x0000843108007985 */ /* 0x0005e8000c10190c */
[----:B------:R3:W-:Y:S01]  /*35590*/  ST.E desc[UR16][R8.64+0x90], R53 ;  /* 0x0000903508007985 */ /* 0x0007e2000c101910 */
[C---:B0-----:R-:W-:Y:S01]  /*355a0*/  FMUL.FTZ R47, R45.reuse, R84 ;  /* 0x000000542d2f7220 */ /* 0x041fe20000410000 */
[C---:B-1----:R-:W-:Y:S01]  /*355b0*/  FMUL.FTZ R51, R45.reuse, R88 ;  /* 0x000000582d337220 */ /* 0x042fe20000410000 */
[C---:B--2---:R-:W-:Y:S01]  /*355c0*/  FMUL.FTZ R49, R45.reuse, R86 ;  /* 0x000000562d317220 */ /* 0x044fe20000410000 */
[----:B---3--:R-:W-:-:S02]  /*355d0*/  FMUL.FTZ R53, R45, R90 ;  /* 0x0000005a2d357220 */ /* 0x008fc40000410000 */
[----:B------:R0:W-:Y:S01]  /*355e0*/  ST.E desc[UR10][R8.64+0xb0], R47 ;  /* 0x0000b02f08007985 */ /* 0x0001e2000c10190a */
[----:B------:R-:W-:-:S03]  /*355f0*/  FMUL.FTZ R55, R45, R92 ;  /* 0x0000005c2d377220 */ /* 0x000fc60000410000 */
[----:B------:R1:W-:Y:S04]  /*35600*/  ST.E desc[UR12][R8.64+0xb4], R49 ;  /* 0x0000b43108007985 */ /* 0x0003e8000c10190c */
[----:B------:R2:W-:Y:S04]  /*35610*/  ST.E desc[UR14][R8.64+0xc0], R51 ;  /* 0x0000c03308007985 */ /* 0x0005e8000c10190e */
[----:B------:R3:W-:Y:S01]  /*35620*/  ST.E desc[UR16][R8.64+0xc4], R53 ;  /* 0x0000c43508007985 */ /* 0x0007e2000c101910 */
[C---:B0-----:R-:W-:Y:S01]  /*35630*/  FMUL.FTZ R47, R45.reuse, R100 ;  /* 0x000000642d2f7220 */ /* 0x041fe20000410000 */
[C---:B-1----:R-:W-:Y:S01]  /*35640*/  FMUL.FTZ R49, R45.reuse, R102 ;  /* 0x000000662d317220 */ /* 0x042fe20000410000 */
[C---:B--2---:R-:W-:Y:S01]  /*35650*/  FMUL.FTZ R51, R45.reuse, R104 ;  /* 0x000000682d337220 */ /* 0x044fe20000410000 */
[----:B---3--:R-:W-:Y:S01]  /*35660*/  FMUL.FTZ R53, R45, R106 ;  /* 0x0000006a2d357220 */ /* 0x008fe20000410000 */
[----:B------:R0:W-:Y:S01]  /*35670*/  ST.E desc[UR18][R8.64+0xd0], R55 ;  /* 0x0000d03708007985 */ /* 0x0001e2000c101912 */
[----:B------:R-:W-:-:S03]  /*35680*/  FMUL.FTZ R3, R54, R3 ;  /* 0x0000000336037220 */ /* 0x000fc60000410000 */
[----:B------:R1:W-:Y:S04]  /*35690*/  ST.E desc[UR10][R8.64+0xf0], R47 ;  /* 0x0000f02f08007985 */ /* 0x0003e8000c10190a */
[----:B------:R2:W-:Y:S04]  /*356a0*/  ST.E desc[UR12][R8.64+0xf4], R49 ;  /* 0x0000f43108007985 */ /* 0x0005e8000c10190c */
[----:B------:R3:W-:Y:S01]  /*356b0*/  ST.E desc[UR14][R8.64+0x100], R51 ;  /* 0x0001003308007985 */ /* 0x0007e2000c10190e */
[----:B0-----:R-:W-:-:S03]  /*356c0*/  FMUL.FTZ R55, R45, R108 ;  /* 0x0000006c2d377220 */ /* 0x001fc60000410000 */
[----:B------:R0:W-:Y:S01]  /*356d0*/  ST.E desc[UR16][R8.64+0x104], R53 ;  /* 0x0001043508007985 */ /* 0x0001e2000c101910 */
[C---:B-1----:R-:W-:Y:S01]  /*356e0*/  FMUL.FTZ R47, R45.reuse, R116 ;  /* 0x000000742d2f7220 */ /* 0x042fe20000410000 */
[C---:B--2---:R-:W-:Y:S01]  /*356f0*/  FMUL.FTZ R49, R45.reuse, R118 ;  /* 0x000000762d317220 */ /* 0x044fe20000410000 */
[C---:B---3--:R-:W-:Y:S01]  /*35700*/  FMUL.FTZ R51, R45.reuse, R120 ;  /* 0x000000782d337220 */ /* 0x048fe20000410000 */
[C---:B0-----:R-:W-:Y:S01]  /*35710*/  FMUL.FTZ R53, R45.reuse, R122 ;  /* 0x0000007a2d357220 */ /* 0x041fe20000410000 */
[----:B------:R-:W-:Y:S01]  /*35720*/  FMUL.FTZ R45, R45, R2 ;  /* 0x000000022d2d7220 */ /* 0x000fe20000410000 */
[----:B------:R-:W-:Y:S04]  /*35730*/  ST.E desc[UR18][R8.64+0x110], R55 ;  /* 0x0001103708007985 */ /* 0x000fe8000c101912 */
[----:B------:R-:W-:Y:S04]  /*35740*/  ST.E desc[UR10][R8.64+0x130], R47 ;  /* 0x0001302f08007985 */ /* 0x000fe8000c10190a */
[----:B------:R-:W-:Y:S04]  /*35750*/  ST.E desc[UR12][R8.64+0x134], R49 ;  /* 0x0001343108007985 */ /* 0x000fe8000c10190c */
[----:B------:R-:W-:Y:S04]  /*35760*/  ST.E desc[UR14][R8.64+0x140], R51 ;  /* 0x0001403308007985 */ /* 0x000fe8000c10190e */
[----:B------:R-:W-:Y:S04]  /*35770*/  ST.E desc[UR16][R8.64+0x144], R53 ;  /* 0x0001443508007985 */ /* 0x000fe8000c101910 */
[----:B------:R-:W-:Y:S04]  /*35780*/  ST.E desc[UR4][R8.64+0x1f4], R45 ;  /* 0x0001f42d08007985 */ /* 0x000fe8000c101904 */
[----:B------:R-:W-:Y:S01]  /*35790*/  ST.E desc[UR4][R8.64+0x98], R3 ;  /* 0x0000980308007985 */ /* 0x000fe2000c101904 */
[----:B----4-:R-:W-:-:S05]  /*357a0*/  FMUL.FTZ R15, R54, R15 ;  /* 0x0000000f360f7220 */ /* 0x010fca0000410000 */
[----:B------:R0:W-:Y:S01]  /*357b0*/  ST.E desc[UR4][R8.64+0x8c], R15 ;  /* 0x00008c0f08007985 */ /* 0x0001e2000c101904 */
[----:B-----5:R-:W-:-:S05]  /*357c0*/  FMUL.FTZ R7, R54, R7 ;  /* 0x0000000736077220 */ /* 0x020fca0000410000 */
[----:B------:R1:W-:Y:S04]  /*357d0*/  ST.E desc[UR4][R8.64+0x9c], R7 ;  /* 0x00009c0708007985 */ /* 0x0003e8000c101904 */
[----:B0-----:R-:W2:Y:S02]  /*357e0*/  LD.E R15, desc[UR6][R8.64+0xa8] ;  /* 0x0000a806080f7980 */ /* 0x001ea4000c101900 */
[----:B--2---:R-:W-:-:S05]  /*357f0*/  FMUL.FTZ R15, R54, R15 ;  /* 0x0000000f360f7220 */ /* 0x004fca0000410000 */
[----:B------:R0:W-:Y:S04]  /*35800*/  ST.E desc[UR4][R8.64+0xa8], R15 ;  /* 0x0000a80f08007985 */ /* 0x0001e8000c101904 */
[----:B------:R-:W2:Y:S02]  /*35810*/  LD.E R3, desc[UR6][R8.64+0xac] ;  /* 0x0000ac0608037980 */ /* 0x000ea4000c101900 */
[----:B--2---:R-:W-:-:S05]  /*35820*/  FMUL.FTZ R3, R54, R3 ;  /* 0x0000000336037220 */ /* 0x004fca0000410000 */
[----:B------:R2:W-:Y:S04]  /*35830*/  ST.E desc[UR4][R8.64+0xac], R3 ;  /* 0x0000ac0308007985 */ /* 0x0005e8000c101904 */
[----:B-1----:R-:W3:Y:S02]  /*35840*/  LD.E R7, desc[UR6][R8.64+0xb8] ;  /* 0x0000b80608077980 */ /* 0x002ee4000c101900 */
[----:B---3--:R-:W-:-:S05]  /*35850*/  FMUL.FTZ R7, R54, R7 ;  /* 0x0000000736077220 */ /* 0x008fca0000410000 */
[----:B------:R1:W-:Y:S04]  /*35860*/  ST.E desc[UR4][R8.64+0xb8], R7 ;  /* 0x0000b80708007985 */ /* 0x0003e8000c101904 */
[----:B0-----:R-:W3:Y:S02]  /*35870*/  LD.E R15, desc[UR6][R8.64+0xbc] ;  /* 0x0000bc06080f7980 */ /* 0x001ee4000c101900 */
[----:B---3--:R-:W-:-:S05]  /*35880*/  FMUL.FTZ R15, R54, R15 ;  /* 0x0000000f360f7220 */ /* 0x008fca0000410000 */
[----:B------:R0:W-:Y:S04]  /*35890*/  ST.E desc[UR4][R8.64+0xbc], R15 ;  /* 0x0000bc0f08007985 */ /* 0x0001e8000c101904 */
[----:B--2---:R-:W2:Y:S02]  /*358a0*/  LD.E R3, desc[UR6][R8.64+0xc8] ;  /* 0x0000c80608037980 */ /* 0x004ea4000c101900 */
        /* <DEDUP_REMOVED lines=115> */
[----:B------:R-:W-:Y:S04]  /*35fe0*/  ST.E desc[UR4][R8.64+0x1f8], R45 ;  /* 0x0001f82d08007985 */ /* 0x000fe8000c101904 */
[----:B--2---:R-:W2:Y:S01]  /*35ff0*/  LD.E R3, desc[UR6][R8.64+0x1fc] ;  /* 0x0001fc0608037980 */ /* 0x004ea2000c101900 */
[----:B------:R-:W-:Y:S01]  /*36000*/  LEA.HI R42, R13, 0x8, RZ, 0x19 ;  /* 0x000000080d2a7811 */ /* 0x000fe200078fc8ff */
[----:B--2---:R-:W-:-:S05]  /*36010*/  FMUL.FTZ R47, R54, R3 ;  /* 0x00000003362f7220 */ /* 0x004fca0000410000 */
[----:B------:R0:W-:Y:S04]  /*36020*/  ST.E desc[UR4][R8.64+0x1fc], R47 ;  /* 0x0001fc2f08007985 */ /* 0x0001e8000c101904 */
[----:B------:R-:W2:Y:S01]  /*36030*/  LDL.64 R2, [R0+0x80] ;  /* 0x0000800000027983 */ /* 0x000ea20000100a00 */
[----:B------:R3:W-:Y:S06]  /*36040*/  BAR.SYNC.DEFER_BLOCKING R42, 0x100 ;  /* 0x0004002a0000751d */ /* 0x0007ec0000010000 */
[----:B------:R-:W4:Y:S04]  /*36050*/  LDL.64 R14, [R0] ;  /* 0x00000000000e7983 */ /* 0x000f280000100a00 */
[----:B-1----:R-:W5:Y:S04]  /*36060*/  LDL.64 R6, [R0+0x98] ;  /* 0x0000980000067983 */ /* 0x002f680000100a00 */
[----:B0-----:R-:W3:Y:S04]  /*36070*/  LDL.64 R8, [R0+0x88] ;  /* 0x0000880000087983 */ /* 0x001ee80000100a00 */
[----:B--2---:R-:W2:Y:S04]  /*36080*/  LD.E R45, desc[UR4][R2.64] ;  /* 0x00000004022d7980 */ /* 0x004ea8000c101900 */
[----:B----4-:R-:W4:Y:S04]  /*36090*/  LD.E R15, desc[UR6][R14.64] ;  /* 0x000000060e0f7980 */ /* 0x010f28000c101900 */
[----:B-----5:R-:W4:Y:S04]  /*360a0*/  LD.E.64 R6, desc[UR4][R6.64] ;  /* 0x0000000406067980 */ /* 0x020f28000c101b00 */
[----:B--2---:R0:W-:Y:S04]  /*360b0*/  ST.E desc[UR8][R2.64], R45 ;  /* 0x0000002d02007985 */ /* 0x0041e8000c101908 */
[----:B------:R-:W2:Y:S04]  /*360c0*/  LD.E R47, desc[UR10][R2.64+0x4] ;  /* 0x0000040a022f7980 */ /* 0x000ea8000c101900 */
[----:B--2---:R1:W-:Y:S04]  /*360d0*/  ST.E desc[UR4][R2.64+0x4], R47 ;  /* 0x0000042f02007985 */ /* 0x0043e8000c101904 */
[----:B------:R-:W2:Y:S04]  /*360e0*/  LD.E R49, desc[UR6][R2.64+0x8] ;  /* 0x0000080602317980 */ /* 0x000ea8000c101900 */
[----:B--2---:R2:W-:Y:S04]  /*360f0*/  ST.E desc[UR4][R2.64+0x8], R49 ;  /* 0x0000083102007985 */ /* 0x0045e8000c101904 */
[----:B------:R-:W5:Y:S04]  /*36100*/  LD.E R51, desc[UR6][R2.64+0xc] ;  /* 0x00000c0602337980 */ /* 0x000f68000c101900 */
[----:B-----5:R5:W-:Y:S04]  /*36110*/  ST.E desc[UR4][R2.64+0xc], R51 ;  /* 0x00000c3302007985 */ /* 0x020be8000c101904 */
[----:B0-----:R-:W3:Y:S04]  /*36120*/  LD.E R45, desc[UR6][R2.64+0x10] ;  /* 0x00001006022d7980 */ /* 0x001ee8000c101900 */
[----:B---3--:R0:W-:Y:S04]  /*36130*/  ST.E desc[UR4][R2.64+0x10], R45 ;  /* 0x0000102d02007985 */ /* 0x0081e8000c101904 */
[----:B-1----:R-:W3:Y:S04]  /*36140*/  LD.E R47, desc[UR6][R2.64+0x14] ;  /* 0x00001406022f7980 */ /* 0x002ee8000c101900 */
[----:B---3--:R1:W-:Y:S04]  /*36150*/  ST.E desc[UR4][R2.64+0x14], R47 ;  /* 0x0000142f02007985 */ /* 0x0083e8000c101904 */
[----:B--2---:R-:W2:Y:S04]  /*36160*/  LD.E R49, desc[UR6][R2.64+0x18] ;  /* 0x0000180602317980 */ /* 0x004ea8000c101900 */
[----:B--2---:R2:W-:Y:S04]  /*36170*/  ST.E desc[UR4][R2.64+0x18], R49 ;  /* 0x0000183102007985 */ /* 0x0045e8000c101904 */
[----:B-----5:R-:W3:Y:S04]  /*36180*/  LD.E R51, desc[UR6][R2.64+0x1c] ;  /* 0x00001c0602337980 */ /* 0x020ee8000c101900 */
[----:B---3--:R3:W-:Y:S04]  /*36190*/  ST.E desc[UR4][R2.64+0x1c], R51 ;  /* 0x00001c3302007985 */ /* 0x0087e8000c101904 */
[----:B0-----:R-:W5:Y:S04]  /*361a0*/  LD.E R45, desc[UR6][R2.64+0x20] ;  /* 0x00002006022d7980 */ /* 0x001f68000c101900 */
[----:B-----5:R0:W-:Y:S04]  /*361b0*/  ST.E desc[UR4][R2.64+0x20], R45 ;  /* 0x0000202d02007985 */ /* 0x0201e8000c101904 */
[----:B-1----:R-:W5:Y:S04]  /*361c0*/  LD.E R47, desc[UR6][R2.64+0x24] ;  /* 0x00002406022f7980 */ /* 0x002f68000c101900 */
[----:B-----5:R1:W-:Y:S04]  /*361d0*/  ST.E desc[UR4][R2.64+0x24], R47 ;  /* 0x0000242f02007985 */ /* 0x0203e8000c101904 */
[----:B--2---:R-:W2:Y:S04]  /*361e0*/  LD.E R49, desc[UR6][R2.64+0x28] ;  /* 0x0000280602317980 */ /* 0x004ea8000c101900 */
[----:B--2---:R2:W-:Y:S04]  /*361f0*/  ST.E desc[UR4][R2.64+0x28], R49 ;  /* 0x0000283102007985 */ /* 0x0045e8000c101904 */
[----:B---3--:R-:W3:Y:S04]  /*36200*/  LD.E R51, desc[UR6][R2.64+0x2c] ;  /* 0x00002c0602337980 */ /* 0x008ee8000c101900 */
        /* <DEDUP_REMOVED lines=231> */
[----:B---3--:R-:W3:Y:S01]  /*37080*/  LD.E R51, desc[UR6][R2.64+0x1fc] ;  /* 0x0001fc0602337980 */ /* 0x008ee2000c101900 */
        /* <DEDUP_REMOVED lines=32> */
[----:B------:R-:W-:Y:S02]  /*37290*/  F2FP.BF16.F32.PACK_AB R152, R25, R152 ;  /* 0x000000981998723e */ /* 0x000fe400000010ff */
[----:B------:R-:W-:Y:S02]  /*372a0*/  F2FP.BF16.F32.PACK_AB R154, R27, R154 ;  /* 0x0000009a1b9a723e */ /* 0x000fe400000010ff */
[----:B------:R-:W-:Y:S02]  /*372b0*/  F2FP.BF16.F32.PACK_AB R156, R29, R156 ;  /* 0x0000009c1d9c723e */ /* 0x000fe400000010ff */
[----:B------:R-:W-:Y:S02]  /*372c0*/  F2FP.BF16.F32.PACK_AB R158, R31, R158 ;  /* 0x0000009e1f9e723e */ /* 0x000fe400000010ff */
[----:B------:R-:W-:-:S02]  /*372d0*/  F2FP.BF16.F32.PACK_AB R160, R33, R160 ;  /* 0x000000a021a0723e */ /* 0x000fc400000010ff */
[----:B------:R-:W-:Y:S02]  /*372e0*/  F2FP.BF16.F32.PACK_AB R162, R35, R162 ;  /* 0x000000a223a2723e */ /* 0x000fe400000010ff */
        /* <DEDUP_REMOVED lines=13> */
[----:B------:R-:W-:Y:S01]  /*373c0*/  F2FP.BF16.F32.PACK_AB R171, R40, R171 ;  /* 0x000000ab28ab723e */ /* 0x000fe200000010ff */
[----:B---3--:R3:W-:Y:S04]  /*373d0*/  ST.E desc[UR4][R2.64+0x1fc], R51 ;  /* 0x0001fc3302007985 */ /* 0x0087e8000c101904 */
        /* <DEDUP_REMOVED lines=22> */
[----:B0-----:R-:W5:Y:S04]  /*37540*/  LD.E R45, desc[UR22][R2.64+0x54] ;  /* 0x00005416022d7980 */ /* 0x001f68000c101900 */
[----:B------:R-:W5:Y:S04]  /*37550*/  LD.E R46, desc[UR24][R2.64+0x58] ;  /* 0x00005818022e7980 */ /* 0x000f68000c101900 */
[----:B-1----:R-:W5:Y:S04]  /*37560*/  LD.E R47, desc[UR26][R2.64+0x5c] ;  /* 0x00005c1a022f7980 */ /* 0x002f68000c101900 */
[----:B------:R-:W5:Y:S04]  /*37570*/  LD.E R48, desc[UR28][R2.64+0x60] ;  /* 0x0000601c02307980 */ /* 0x000f68000c101900 */
[----:B--2---:R-:W2:Y:S04]  /*37580*/  LD.E R49, desc[UR30][R2.64+0x64] ;  /* 0x0000641e02317980 */ /* 0x004ea8000c101900 */
[----:B------:R-:W2:Y:S04]  /*37590*/  LD.E R50, desc[UR32][R2.64+0x68] ;  /* 0x0000682002327980 */ /* 0x000ea8000c101900 */
[----:B---3--:R-:W2:Y:S04]  /*375a0*/  LD.E R51, desc[UR34][R2.64+0x6c] ;  /* 0x00006c2202337980 */ /* 0x008ea8000c101900 */
        /* <DEDUP_REMOVED lines=100> */
[----:B----4-:R-:W-:Y:S01]  /*37bf0*/  IMAD R6, R15, 0xc00, R6 ;  /* 0x00000c000f067824 */ /* 0x010fe200078e0206 */
[----:B-----5:R-:W-:-:S02]  /*37c00*/  ISETP.NE.U32.AND P1, PT, R14, RZ, PT ;  /* 0x000000ff0e00720c */ /* 0x020fc40003f25070 */
        /* <DEDUP_REMOVED lines=29> */
[----:B------:R-:W-:Y:S02]  /*37de0*/  R2UR UR28, R4 ;  /* 0x00000000041c72ca */ /* 0x000fe400000e0000 */
[----:B------:R-:W-:Y:S01]  /*37df0*/  R2UR UR29, R5 ;  /* 0x00000000051d72ca */ /* 0x000fe200000e0000 */
[----:B--2---:R-:W-:-:S06]  /*37e00*/  WARPGROUP.ARRIVE ;  /* 0x00000000000079c5 */ /* 0x004fcc0000000000 */
        /* <DEDUP_REMOVED lines=24> */
[----:B------:R-:W-:Y:S01]  /*37f90*/  R2UR UR55, R5 ;  /* 0x00000000053772ca */ /* 0x000fe200000e0000 */
[----:B------:R-:W-:-:S02]  /*37fa0*/  WARPGROUP.DEPBAR.LE gsb0, 0x0 ;  /* 0x00008000000079c5 */ /* 0x000fc40000010000 */
[----:B------:R0:W-:Y:S01]  /*37fb0*/  ST.E desc[UR4][R2.64], R24 ;  /* 0x0000001802007985 */ /* 0x0001e2000c101904 */
[C---:B------:R-:W-:Y:S02]  /*37fc0*/  R2UR UR4, R4.reuse ;  /* 0x00000000040472ca */ /* 0x040fe400000e0000 */
[C---:B------:R-:W-:Y:S01]  /*37fd0*/  R2UR UR5, R5.reuse ;  /* 0x00000000050572ca */ /* 0x040fe200000e0000 */
[----:B------:R1:W-:Y:S01]  /*37fe0*/  ST.E desc[UR6][R2.64+0x4], R25 ;  /* 0x0000041902007985 */ /* 0x0003e2000c101906 */
[----:B------:R-:W-:Y:S02]  /*37ff0*/  R2UR UR6, R4 ;  /* 0x00000000040672ca */ /* 0x000fe400000e0000 */
[----:B------:R-:W-:-:S09]  /*38000*/  R2UR UR7, R5 ;  /* 0x00000000050772ca */ /* 0x000fd200000e0000 */
[----:B------:R2:W-:Y:S01]  /*38010*/  ST.E desc[UR4][R2.64+0x8], R26 ;  /* 0x0000081a02007985 */ /* 0x0005e2000c101904 */
[C---:B------:R-:W-:Y:S02]  /*38020*/  R2UR UR4, R4.reuse ;  /* 0x00000000040472ca */ /* 0x040fe400000e0000 */
        /* <DEDUP_REMOVED lines=349> */
[----:B------:R-:W-:-:S02]  /*39600*/  R2UR UR26, R4 ;  /* 0x00000000041a72ca */ /* 0x000fc400000e0000 */
[C---:B------:R-:W-:Y:S01]  /*39610*/  R2UR UR27, R5.reuse ;  /* 0x00000000051b72ca */ /* 0x040fe200000e0000 */
[----:B------:R5:W-:Y:S01]  /*39620*/  ST.E desc[UR28][R2.64+0x1fc], R151 ;  /* 0x0001fc9702007985 */ /* 0x000be2000c10191c */
[C---:B------:R-:W-:Y:S02]  /*39630*/  R2UR UR28, R4.reuse ;  /* 0x00000000041c72ca */ /* 0x040fe400000e0000 */
[C---:B------:R-:W-:Y:S02]  /*39640*/  R2UR UR29, R5.reuse ;  /* 0x00000000051d72ca */ /* 0x040fe400000e0000 */
[C---:B------:R-:W-:Y:S02]  /*39650*/  R2UR UR4, R4.reuse ;  /* 0x00000000040472ca */ /* 0x040fe400000e0000 */
[----:B------:R-:W-:Y:S02]  /*39660*/  R2UR UR5, R5 ;  /* 0x00000000050572ca */ /* 0x000fe400000e0000 */
        /* <DEDUP_REMOVED lines=3097> */
[----:B------:R5:W-:Y:S04]  /*45800*/  ST.E desc[UR24][R2.64+0x1dc], R143 ;  /* 0x0001dc8f02007985 */ /* 0x000be8000c101918 */
[----:B------:R5:W-:Y:S01]  /*45810*/  ST.E desc[UR26][R2.64+0x1e0], R144 ;  /* 0x0001e09002007985 */ /* 0x000be2000c10191a */
[C---:B------:R-:W-:Y:S02]  /*45820*/  R2UR UR26, R4.reuse ;  /* 0x00000000041a72ca */ /* 0x040fe400000e0000 */
[----:B------:R-:W-:Y:S01]  /*45830*/  R2UR UR27, R5 ;  /* 0x00000000051b72ca */ /* 0x000fe200000e0000 */
[----:B------:R5:W-:Y:S01]  /*45840*/  ST.E desc[UR28][R2.64+0x1e4], R145 ;  /* 0x0001e49102007985 */ /* 0x000be2000c10191c */
[----:B------:R-:W-:-:S02]  /*45850*/  R2UR UR28, R4 ;  /* 0x00000000041c72ca */ /* 0x000fc400000e0000 */
[----:B------:R-:W-:Y:S01]  /*45860*/  R2UR UR29, R5 ;  /* 0x00000000051d72ca */ /* 0x000fe200000e0000 */
[----:B------:R-:W-:Y:S04]  /*45870*/  ST.E desc[UR6][R2.64+0x1ec], R147 ;  /* 0x0001ec9302007985 */ /* 0x000fe8000c101906 */
[----:B------:R-:W-:Y:S04]  /*45880*/  ST.E desc[UR8][R2.64+0x1f0], R148 ;  /* 0x0001f09402007985 */ /* 0x000fe8000c101908 */
[----:B------:R-:W-:Y:S04]  /*45890*/  ST.E desc[UR10][R2.64+0x1f4], R149 ;  /* 0x0001f49502007985 */ /* 0x000fe8000c10190a */
[----:B------:R-:W-:Y:S04]  /*458a0*/  ST.E desc[UR12][R2.64+0x1f8], R150 ;  /* 0x0001f89602007985 */ /* 0x000fe8000c10190c */
[----:B------:R-:W-:Y:S01]  /*458b0*/  ST.E desc[UR14][R2.64+0x1fc], R151 ;  /* 0x0001fc9702007985 */ /* 0x000fe2000c10190e */
        /* <DEDUP_REMOVED lines=363> */
[----:B------:R-:W-:-:S04]  /*46f70*/  R2UR UR7, R7 ;  /* 0x00000000070772ca */ /* 0x000fc800000e0000 */
[----:B------:R-:W-:Y:S02]  /*46f80*/  R2UR UR6, R6 ;  /* 0x00000000060672ca */ /* 0x000fe400000e0000 */
        /* <DEDUP_REMOVED lines=1172> */
.L_x_3587:
[----:B-1----:R-:W-:Y:S02]  /*4b8d0*/  IMAD.MOV.U32 R2, RZ, RZ, R225 ;  /* 0x000000ffff027224 */ /* 0x002fe400078e00e1 */
[----:B------:R-:W-:-:S04]  /*4b8e0*/  IMAD.MOV.U32 R3, RZ, RZ, 0x0 ;  /* 0x00000000ff037424 */ /* 0x000fc800078e00ff */
[----:B0-----:R-:W-:Y:S05]  /*4b8f0*/  RET.REL.NODEC R2 `(_ZN7cutlass13device_kernelIN5flash11enable_sm90INS1_16FlashAttnFwdSm90INS1_25CollectiveMainloopFwdSm90ILi2EN4cute5tupleIJNS5_1CILi1EEES8_S8_EEENS6_IJNS7_ILi128EEENS7_ILi96EEENS7_ILi64EEEEEELi256ENS_10bfloat16_tEfNS_4arch4Sm90ELb0ELb1ELb1ELb1ELb0ELb0ELb1ELb1ELb0ELb1ELb1ELb0EEENS1_21CollectiveEpilogueFwdINS6_IJSA_NS7_ILi256EEESB_EEES9_SE_SG_Li256ELb1ELb1ELb1ELb0EEENS1_36VarlenDynamicPersistentTileSchedulerILi128ELi96ELi256ELi128ELb1ELb1ELb1ELb1ELb0ELb1EEEEEEEEEvNT_6ParamsE) ;  /* 0xfffffb4402c07950 */ /* 0x001fea0003c3ffff */
.L_x_3565:
[----:B0-----:R0:W1:Y:S02]  /*4b900*/  SYNCS.PHASECHK.TRANS64.TRYWAIT P1, [R14+URZ], R15 ;  /* 0x0000000f0e0075a7 */ /* 0x001064000802017f */
[----:B-1----:R-:W-:Y:S05]  /*4b910*/  @!P1 NANOSLEEP.SYNCS 0x989680 ;  /* 0x009896800000995d */ /* 0x002fea0003900000 */
[----:B------:R-:W1:Y:S02]  /*4b920*/  @!P1 SYNCS.PHASECHK.TRANS64 P1, [R14+URZ], R15 ;  /* 0x0000000f0e0095a7 */ /* 0x000e64000802007f */
[----:B-1----:R-:W-:Y:S05]  /*4b930*/  @!P1 BRA `(.L_x_3565) ;  /* 0xfffffffc00f09947 */ /* 0x002fea000383ffff */
[----:B------:R-:W-:Y:S05]  /*4b940*/  BRA `(.L_x_3564) ;  /* 0xfffffe4800087947 */ /* 0x000fea000383ffff */
.L_x_3572:
[----:B0-----:R0:W1:Y:S02]  /*4b950*/  SYNCS.PHASECHK.TRANS64.TRYWAIT P1, [R18+URZ], R19 ;  /* 0x00000013120075a7 */ /* 0x001064000802017f */
[----:B-1----:R-:W-:Y:S05]  /*4b960*/  @!P1 NANOSLEEP.SYNCS 0x989680 ;  /* 0x009896800000995d */ /* 0x002fea0003900000 */
[----:B------:R-:W1:Y:S02]  /*4b970*/  @!P1 SYNCS.PHASECHK.TRANS64 P1, [R18+URZ], R19 ;  /* 0x00000013120095a7 */ /* 0x000e64000802007f */
[----:B-1----:R-:W-:Y:S05]  /*4b980*/  @!P1 BRA `(.L_x_3572) ;  /* 0xfffffffc00f09947 */ /* 0x002fea000383ffff */
[----:B------:R-:W-:Y:S05]  /*4b990*/  BRA `(.L_x_3571) ;  /* 0xfffffe4c00dc7947 */ /* 0x000fea000383ffff */
.L_x_3588:
        /* <DEDUP_REMOVED lines=14> */
.L_x_6139:


//--------------------- .text._ZN7cutlass13device_kernelIN5flash11enable_sm90INS1_16FlashAttnFwdSm90INS1_25CollectiveMainloopFwdSm90ILi2EN4cute5tupleIJNS5_1CILi1EEES8_S8_EEENS6_IJNS7_ILi128EEENS7_ILi96EEENS7_ILi64EEEEEELi256ENS_10bfloat16_tEfNS_4arch4Sm90ELb0ELb1ELb1ELb1ELb0ELb1ELb1ELb1ELb0ELb1ELb1ELb0EEENS1_21CollectiveEpilogueFwdINS6_IJSA_NS7_ILi256EEESB_EEES9_SE_SG_Li256ELb1ELb1ELb1ELb0EEENS1_36VarlenDynamicPersistentTileSchedulerILi128ELi96ELi256ELi128ELb1ELb1ELb1ELb1ELb0ELb1EEEEEEEEEvNT_6ParamsE --------------------------
	.section	.text._ZN7cutlass13device_kernelIN5flash11enable_sm90INS1_16FlashAttnFwdSm90INS1_25CollectiveMainloopFwdSm90ILi2EN4cute5tupleIJNS5_1CILi1EEES8_S8_EEENS6_IJNS7_ILi128EEENS7_ILi96EEENS7_ILi64EEEEEELi256ENS_10bfloat16_tEfNS_4arch4Sm90ELb0ELb1ELb1ELb1ELb0ELb1ELb1ELb1ELb0ELb1ELb1ELb0EEENS1_21CollectiveEpilogueFwdINS6_IJSA_NS7_ILi256EEESB_EEES9_SE_SG_Li256ELb1ELb1ELb1ELb0EEENS1_36VarlenDynamicPersistentTileSchedulerILi128ELi96ELi256ELi128ELb1ELb1ELb1ELb1ELb0ELb1EEEEEEEEEvNT_6ParamsE,"ax",@progbits
	.align	128
.text._ZN7cutlass13device_kernelIN5flash11enable_sm90INS1_16FlashAttnFwdSm90INS1_25CollectiveMainloopFwdSm90ILi2EN4cute5tupleIJNS5_1CILi1EEES8_S8_EEENS6_IJNS7_ILi128EEENS7_ILi96EEENS7_ILi64EEEEEELi256ENS_10bfloat16_tEfNS_4arch4Sm90ELb0ELb1ELb1ELb1ELb0ELb1ELb1ELb1ELb0ELb1ELb1ELb0EEENS1_21CollectiveEpilogueFwdINS6_IJSA_NS7_ILi256EEESB_EEES9_SE_SG_Li256ELb1ELb1ELb1ELb0EEENS1_36VarlenDynamicPersistentTileSchedulerILi128ELi96ELi256ELi128ELb1ELb1ELb1ELb1ELb0ELb1EEEEEEEEEvNT_6ParamsE:
        .type           _ZN7cutlass13device_kernelIN5flash11enable_sm90INS1_16FlashAttnFwdSm90INS1_25CollectiveMainloopFwdSm90ILi2EN4cute5tupleIJNS5_1CILi1EEES8_S8_EEENS6_IJNS7_ILi128EEENS7_ILi96EEENS7_ILi64EEEEEELi256ENS_10bfloat16_tEfNS_4arch4Sm90ELb0ELb1ELb1ELb1ELb0ELb1ELb1ELb1ELb0ELb1ELb1ELb0EEENS1_21CollectiveEpilogueFwdINS6_IJSA_NS7_ILi256EEESB_EEES9_SE_SG_Li256ELb1ELb1ELb1ELb0EEENS1_36VarlenDynamicPersistentTileSchedulerILi128ELi96ELi256ELi128ELb1ELb1ELb1ELb1ELb0ELb1EEEEEEEEEvNT_6ParamsE,@function
        .size           _ZN7cutlass13device_kernelIN5flash11enable_sm90INS1_16FlashAttnFwdSm90INS1_25CollectiveMainloopFwdSm90ILi2EN4cute5tupleIJNS5_1CILi1EEES8_S8_EEENS6_IJNS7_ILi128EEENS7_ILi96EEENS7_ILi64EEEEEELi256ENS_10bfloat16_tEfNS_4arch4Sm90ELb0ELb1ELb1ELb1ELb0ELb1ELb1ELb1ELb0ELb1ELb1ELb0EEENS1_21CollectiveEpilogueFwdINS6_IJSA_NS7_ILi256EEESB_EEES9_SE_SG_Li256ELb1ELb1ELb1ELb0EEENS1_36VarlenDynamicPersistentTileSchedulerILi128ELi96ELi256ELi128ELb1ELb1ELb1ELb1ELb0ELb1EEEEEEEEEvNT_6ParamsE,(.L_x_6141 - _ZN7cutlass13device_kernelIN5flash11enable_sm90INS1_16FlashAttnFwdSm90INS1_25CollectiveMainloopFwdSm90ILi2EN4cute5tupleIJNS5_1CILi1EEES8_S8_EEENS6_IJNS7_ILi128EEENS7_ILi96EEENS7_ILi64EEEEEELi256ENS_10bfloat16_tEfNS_4arch4Sm90ELb0ELb1ELb1ELb1ELb0ELb1ELb1ELb1ELb0ELb1ELb1ELb0EEENS1_21CollectiveEpilogueFwdINS6_IJSA_NS7_ILi256EEESB_EEES9_SE_SG_Li256ELb1ELb1ELb1ELb0EEENS1_36VarlenDynamicPersistentTileSchedulerILi128ELi96ELi256ELi128ELb1ELb1ELb1ELb1ELb0ELb1EEEEEEEEEvNT_6ParamsE)
        .other          _ZN7cutlass13device_kernelIN5flash11enable_sm90INS1_16FlashAttnFwdSm90INS1_25CollectiveMainloopFwdSm90ILi2EN4cute5tupleIJNS5_1CILi1EEES8_S8_EEENS6_IJNS7_ILi128EEENS7_ILi96EEENS7_ILi64EEEEEELi256ENS_10bfloat16_tEfNS_4arch4Sm90ELb0ELb1ELb1ELb1ELb0ELb1ELb1ELb1ELb0ELb1ELb1ELb0EEENS1_21CollectiveEpilogueFwdINS6_IJSA_NS7_ILi256EEESB_EEES9_SE_SG_Li256ELb1ELb1ELb1ELb0EEENS1_36VarlenDynamicPersistentTileSchedulerILi128ELi96ELi256ELi128ELb1ELb1ELb1ELb1ELb0ELb1EEEEEEEEEvNT_6ParamsE,@"STO_CUDA_ENTRY STV_DEFAULT"
_ZN7cutlass13device_kernelIN5flash11enable_sm90INS1_16FlashAttnFwdSm90INS1_25CollectiveMainloopFwdSm90ILi2EN4cute5tupleIJNS5_1CILi1EEES8_S8_EEENS6_IJNS7_ILi128EEENS7_ILi96EEENS7_ILi64EEEEEELi256ENS_10bfloat16_tEfNS_4arch4Sm90ELb0ELb1ELb1ELb1ELb0ELb1ELb1ELb1ELb0ELb1ELb1ELb0EEENS1_21CollectiveEpilogueFwdINS6_IJSA_NS7_ILi256EEESB_EEES9_SE_SG_Li256ELb1ELb1ELb1ELb0EEENS1_36VarlenDynamicPersistentTileSchedulerILi128ELi96ELi256ELi128ELb1ELb1ELb1ELb1ELb0ELb1EEEEEEEEEvNT_6ParamsE:
[----:B------:R-:W0:Y:S02]  /*0000*/  LDC R1, c[0x0][0x28] ;  /* 0x00000a00ff017b82 */ /* 0x000e240000000800 */
[----:B0-----:R-:W-:-:S05]  /*0010*/  VIADD R1, R1, 0xfffffad0 ;  /* 0xfffffad001017836 */ /* 0x001fca0000000000 */
[----:B------:R-:W-:Y:S01]  /*0020*/  R2UR UR4, R1 ;  /* 0x00000000010472ca */ /* 0x000fe200000e0000 */
[----:B------:R-:W0:Y:S01]  /*0030*/  S2R R3, SR_TID.X ;  /* 0x0000000000037919 */ /* 0x000e220000002100 */
[----:B------:R-:W-:Y:S01]  /*0040*/  ELECT P0, URZ, PT ;  /* 0x00000000003f782f */ /* 0x000fe20003800000 */
[----:B------:R-:W-:Y:S01]  /*0050*/  BSSY B0, `(.L_x_3589) ;  /* 0x0000018000007945 */ /* 0x000fe20003800000 */
[----:B------:R-:W-:Y:S01]  /*0060*/  ULDC UR37, c[0x0][0x20] ;  /* 0x0000080000257ab9 */ /* 0x000fe20000000800 */
[----:B------:R-:W-:-:S08]  /*0070*/  ULDC UR36, c[0x0][0x24] ;  /* 0x0000090000247ab9 */ /* 0x000fd00000000800 */
[----:B------:R-:W-:-:S04]  /*0080*/  UIADD3 UR37, UP0, UR4, UR37, URZ ;  /* 0x0000002504257290 */ /* 0x000fc8000ff1e03f */
[----:B------:R-:W-:Y:S01]  /*0090*/  UIADD3.X UR36, URZ, UR36, URZ, UP0, !UPT ;  /* 0x000000243f247290 */ /* 0x000fe200087fe43f */
        /* <DEDUP_REMOVED lines=19> */
.L_x_3590:
[----:B------:R-:W-:Y:S05]  /*01d0*/  BSYNC B0 ;  /* 0x0000000000007941 */ /* 0x000fea0003800000 */
.L_x_3589:
        /* <DEDUP_REMOVED lines=43> */
.L_x_3591:
        /* <DEDUP_REMOVED lines=22> */
.L_x_3592:
        /* <DEDUP_REMOVED lines=18> */
.L_x_3593:
        /* <DEDUP_REMOVED lines=22> */
.L_x_3594:
        /* <DEDUP_REMOVED lines=22> */
.L_x_3595:
[----:B------:R-:W-:Y:S01]  /*09d0*/  PLOP3.LUT P0, PT, PT, PT, UP0, 0x80, 0x0 ;  /* 0x000000000000781c */ /* 0x000fe20003f0f008 */
[----:B------:R-:W-:Y:S01]  /*09e0*/  UMOV UR38, 0x1 ;  /* 0x0000000100267882 */ /* 0x000fe20000000000 */
[----:B------:R-:W-:Y:S01]  /*09f0*/  NOP ;  /* 0x0000000000007918 */ /* 0x000fe20000000000 */
[----:B------:R-:W-:Y:S01]  /*0a00*/  USEL UR38, UR38, 0x2, !UP0 ;  /* 0x0000000226267887 */ /* 0x000fe2000c000000 */
[----:B------:R-:W-:Y:S01]  /*0a10*/  BSSY B9, `(.L_x_3596) ;  /* 0x0003ae7000097945 */ /* 0x000fe20003800000 */
[----:B------:R-:W-:Y:S01]  /*0a20*/  ULDC.64 UR42, c[0x0][0x208] ;  /* 0x00008200002a7ab9 */ /* 0x000fe20000000a00 */
[----:B------:R-:W-:Y:S02]  /*0a30*/  IMAD.U32 R16, RZ, RZ, UR37 ;  /* 0x00000025ff107e24 */ /* 0x000fe4000f8e00ff */
[----:B------:R-:W-:Y:S01]  /*0a40*/  IMAD.U32 R17, RZ, RZ, UR36 ;  /* 0x00000024ff117e24 */ /* 0x000fe2000f8e00ff */
[----:B0123--:R-:W-:Y:S06]  /*0a50*/  BAR.SYNC.DEFER_BLOCKING 0x0 ;  /* 0x0000000000007b1d */ /* 0x00ffec0000010000 */
[----:B------:R-:W-:Y:S05]  /*0a60*/  @!P0 BRA `(.L_x_3597) ;  /* 0x0000031000c08947 */ /* 0x000fea0003800000 */
.L_x_3598:
[----:B------:R-:W-:-:S08]  /*0a70*/  NOP ;  /* 0x0000000000007918 */ /* 0x000fd00000000000 */
[----:B------:R-:W0:Y:S02]  /*0a80*/  USETMAXREG.TRY_ALLOC.CTAPOOL UP0, 0xf0 ;  /* 0x000000f0000079c8 */ /* 0x000e240008000600 */
[----:B0-----:R-:W-:-:S13]  /*0a90*/  PLOP3.LUT P0, PT, PT, PT, UP0, 0x80, 0x0 ;  /* 0x000000000000781c */ /* 0x001fda0003f0f008 */
[----:B------:R-:W-:Y:S05]  /*0aa0*/  @!P0 BRA `(.L_x_3598) ;  /* 0xfffffffc00f08947 */ /* 0x000fea000383ffff */
[----:B------:R-:W2:Y:S01]  /*0ab0*/  LDL.LU R0, [R1+0x48c] ;  /* 0x00048c0001007983 */ /* 0x000ea20000300800 */
[----:B------:R-:W0:Y:S01]  /*0ac0*/  S2R R2, SR_TID.X ;  /* 0x0000000000027919 */ /* 0x000e220000002100 */
[----:B------:R-:W1:Y:S01]  /*0ad0*/  S2UR UR5, SR_CgaCtaId ;  /* 0x00000000000579c3 */ /* 0x000e620000008800 */
[----:B------:R-:W-:Y:S01]  /*0ae0*/  UMOV UR4, 0x400 ;  /* 0x0000040000047882 */ /* 0x000fe20000000000 */
[----:B0-----:R-:W-:-:S04]  /*0af0*/  SHF.R.U32.HI R2, RZ, 0x7, R2 ;  /* 0x00000007ff027819 */ /* 0x001fc80000011602 */
[----:B------:R-:W-:Y:S01]  /*0b00*/  ISETP.NE.AND P0, PT, R2, 0x1, PT ;  /* 0x000000010200780c */ /* 0x000fe20003f05270 */
[----:B-1----:R-:W-:-:S06]  /*0b10*/  ULEA UR4, UR5, UR4, 0x18 ;  /* 0x0000000405047291 */ /* 0x002fcc000f8ec03f */
[----:B------:R-:W-:Y:S01]  /*0b20*/  IMAD.U32 R2, RZ, RZ, UR4 ;  /* 0x00000004ff027e24 */ /* 0x000fe2000f8e00ff */
[----:B------:R-:W-:Y:S06]  /*0b30*/  BAR.ARV 0x8, 0x180 ;  /* 0x0206000000007b1d */ /* 0x000fec0000002000 */
[----:B------:R-:W-:Y:S01]  /*0b40*/  ULDC UR4, c[0x0][0xd3c] ;  /* 0x00034f0000047ab9 */ /* 0x000fe20000000800 */
[----:B------:R-:W-:Y:S04]  /*0b50*/  STL.64 [R1+0x218], RZ ;  /* 0x000218ff01007387 */ /* 0x000fe80000100a00 */
[----:B------:R-:W-:Y:S04]  /*0b60*/  STL [R1+0x220], RZ ;  /* 0x000220ff01007387 */ /* 0x000fe80000100800 */
[----:B------:R-:W-:Y:S01]  /*0b70*/  STL [R1+0x224], RZ ;  /* 0x000224ff01007387 */ /* 0x000fe20000100800 */
[----:B------:R-:W-:-:S02]  /*0b80*/  UIADD3 UR39, UP0, UR37, 0x218, URZ ;  /* 0x0000021825277890 */ /* 0x000fc4000ff1e03f */
[----:B------:R-:W-:Y:S02]  /*0b90*/  UIADD3 UR46, UP1, UR37, 0x224, URZ ;  /* 0x00000224252e7890 */ /* 0x000fe4000ff3e03f */
[----:B------:R-:W-:Y:S02]  /*0ba0*/  UIADD3.X UR47, URZ, UR36, URZ, UP0, !UPT ;  /* 0x000000243f2f7290 */ /* 0x000fe400087fe43f */
[----:B------:R-:W-:Y:S01]  /*0bb0*/  UIADD3.X UR48, URZ, UR36, URZ, UP1, !UPT ;  /* 0x000000243f307290 */ /* 0x000fe20008ffe43f */
[----:B------:R-:W-:Y:S08]  /*0bc0*/  @!P0 BAR.ARV 0x9, 0x100 ;  /* 0x0244000000008b1d */ /* 0x000ff00000002000 */
[----:B------:R-:W-:Y:S06]  /*0bd0*/  BAR.SYNC.DEFER_BLOCKING 0x5, 0x180 ;  /* 0x0146000000007b1d */ /* 0x000fec0000010000 */
[----:B------:R-:W0:Y:S02]  /*0be0*/  LDS.128 R88, [R2+0x324d0] ;  /* 0x0324d00002587984 */ /* 0x000e240000000c00 */
[----:B------:R-:W-:Y:S06]  /*0bf0*/  BAR.ARV 0x4, 0x180 ;  /* 0x0106000000007b1d */ /* 0x000fec0000002000 */
[----:B--2---:R-:W-:-:S04]  /*0c00*/  LOP3.LUT R0, R0, 0xffefffff, RZ, 0xc0, !PT ;  /* 0xffefffff00007812 */ /* 0x004fc800078ec0ff */
[----:B------:R-:W-:-:S05]  /*0c10*/  @P0 LOP3.LUT R0, R0, 0x100000, RZ, 0xfc, !PT ;  /* 0x0010000000000812 */ /* 0x000fca00078efcff */
[----:B------:R4:W-:Y:S01]  /*0c20*/  STL [R1+0x48c], R0 ;  /* 0x00048c0001007387 */ /* 0x0009e20000100800 */
[----:B0-----:R-:W-:-:S13]  /*0c30*/  ISETP.GE.AND P0, PT, R91, UR4, PT ;  /* 0x000000045b007c0c */ /* 0x001fda000bf06270 */
[----:B----4-:R-:W-:Y:S05]  /*0c40*/  @P0 BRA `(.L_x_3599) ;  /* 0x000003ac000c0947 */ /* 0x010fea0003800000 */
[----:B------:R-:W0:Y:S01]  /*0c50*/  S2R R0, SR_TID.X ;  /* 0x0000000000007919 */ /* 0x000e220000002100 */
[----:B------:R-:W-:Y:S02]  /*0c60*/  IMAD.MOV.U32 R23, RZ, RZ, RZ ;  /* 0x000000ffff177224 */ /* 0x000fe400078e00ff */
[----:B------:R-:W-:Y:S02]  /*0c70*/  IMAD.MOV.U32 R158, RZ, RZ, RZ ;  /* 0x000000ffff9e7224 */ /* 0x000fe400078e00ff */
[----:B0-----:R-:W-:-:S05]  /*0c80*/  VIADD R12, R0, 0xffffff80 ;  /* 0xffffff80000c7836 */ /* 0x001fca0000000000 */
[----:B------:R-:W-:Y:S01]  /*0c90*/  SHF.R.S32.HI R0, RZ, 0x1f, R12 ;  /* 0x0000001fff007819 */ /* 0x000fe2000001140c */
[----:B------:R-:W-:Y:S03]  /*0ca0*/  STL [R1+0x480], R12 ;  /* 0x0004800c01007387 */ /* 0x000fe60000100800 */
[CC--:B------:R-:W-:Y:S02]  /*0cb0*/  LEA.HI R3, R0.reuse, R12.reuse, RZ, 0x7 ;  /* 0x0000000c00037211 */ /* 0x0c0fe400078f38ff */
[----:B------:R-:W-:Y:S02]  /*0cc0*/  LEA.HI R8, R0, R12, RZ, 0x4 ;  /* 0x0000000c00087211 */ /* 0x000fe400078f20ff */
[----:B------:R-:W-:Y:S02]  /*0cd0*/  LOP3.LUT R4, R3, 0xffffff80, RZ, 0xc0, !PT ;  /* 0xffffff8003047812 */ /* 0x000fe400078ec0ff */
[----:B------:R-:W-:-:S02]  /*0ce0*/  SHF.R.S32.HI R13, RZ, 0x7, R3 ;  /* 0x00000007ff0d7819 */ /* 0x000fc40000011403 */
[----:B------:R-:W-:Y:S01]  /*0cf0*/  SHF.R.S32.HI R11, RZ, 0x4, R8 ;  /* 0x00000004ff0b7819 */ /* 0x000fe20000011408 */
[----:B------:R-:W-:Y:S01]  /*0d00*/  IMAD.IADD R10, R12, 0x1, -R4 ;  /* 0x000000010c0a7824 */ /* 0x000fe200078e0a04 */
[----:B------:R-:W-:Y:S01]  /*0d10*/  LEA.HI R3, R3, R13, RZ, 0x1 ;  /* 0x0000000d03037211 */ /* 0x000fe200078f08ff */
[----:B------:R-:W-:Y:S01]  /*0d20*/  STL [R1+0x518], R13 ;  /* 0x0005180d01007387 */ /* 0x000fe20000100800 */
[----:B------:R-:W-:Y:S02]  /*0d30*/  LEA.HI R180, R0, R12, RZ, 0x5 ;  /* 0x0000000c00b47211 */ /* 0x000fe400078f28ff */
[----:B------:R-:W-:Y:S01]  /*0d40*/  SHF.R.S32.HI R4, RZ, 0x1f, R10 ;  /* 0x0000001fff047819 */ /* 0x000fe2000001140a */
[----:B------:R-:W-:Y:S01]  /*0d50*/  STL [R1+0x514], R10 ;  /* 0x0005140a01007387 */ /* 0x000fe20000100800 */
[----:B------:R-:W-:Y:S02]  /*0d60*/  LOP3.LUT R3, R3, 0x3fffffe, RZ, 0xc0, !PT ;  /* 0x03fffffe03037812 */ /* 0x000fe400078ec0ff */
[----:B------:R-:W-:-:S02]  /*0d70*/  LEA.HI R5, R4, R10, RZ, 0x2 ;  /* 0x0000000a04057211 */ /* 0x000fc400078f10ff */
[----:B------:R-:W-:Y:S01]  /*0d80*/  LEA.HI R4, R4, R10, RZ, 0x5 ;  /* 0x0000000a04047211 */ /* 0x000fe200078f28ff */
[----:B------:R-:W-:Y:S01]  /*0d90*/  IMAD.IADD R3, R13, 0x1, -R3 ;  /* 0x000000010d037824 */ /* 0x000fe200078e0a03 */
[--C-:B------:R-:W-:Y:S02]  /*0da0*/  SHF.R.S32.HI R6, RZ, 0x2, R5.reuse ;  /* 0x00000002ff067819 */ /* 0x100fe40000011405 */
[----:B------:R-:W-:Y:S02]  /*0db0*/  SHF.R.S32.HI R7, RZ, 0x1f, R5 ;  /* 0x0000001fff077819 */ /* 0x000fe40000011405 */
[----:B------:R-:W-:Y:S02]  /*0dc0*/  SHF.R.S32.HI R4, RZ, 0x5, R4 ;  /* 0x00000005ff047819 */ /* 0x000fe40000011404 */
[----:B------:R-:W-:Y:S02]  /*0dd0*/  LEA.HI R7, R7, R6, RZ, 0x3 ;  /* 0x0000000607077211 */ /* 0x000fe400078f18ff */
[----:B------:R-:W-:-:S02]  /*0de0*/  SHF.R.S32.HI R180, RZ, 0x5, R180 ;  /* 0x00000005ffb47819 */ /* 0x000fc400000114b4 */
[----:B------:R-:W-:Y:S02]  /*0df0*/  LOP3.LUT R7, R7, 0xfffffff8, RZ, 0xc0, !PT ;  /* 0xfffffff807077812 */ /* 0x000fe400078ec0ff */
[----:B------:R-:W-:-:S03]  /*0e00*/  LOP3.LUT R5, R5, 0x7ffffffc, RZ, 0xc0, !PT ;  /* 0x7ffffffc05057812 */ /* 0x000fc600078ec0ff */
[----:B------:R-:W-:Y:S01]  /*0e10*/  IMAD.IADD R7, R6, 0x1, -R7 ;  /* 0x0000000106077824 */ /* 0x000fe200078e0a07 */
[----:B------:R-:W-:Y:S01]  /*0e20*/  LOP3.LUT R6, R8, 0x3fffff0, RZ, 0xc0, !PT ;  /* 0x03fffff008067812 */ /* 0x000fe200078ec0ff */
[----:B------:R-:W-:Y:S01]  /*0e30*/  IMAD.IADD R5, R10, 0x1, -R5 ;  /* 0x000000010a057824 */ /* 0x000fe200078e0a05 */
[----:B------:R-:W-:Y:S01]  /*0e40*/  LEA.HI R8, R8, R11, RZ, 0x1 ;  /* 0x0000000b08087211 */ /* 0x000fe200078f08ff */
[----:B------:R-:W-:Y:S02]  /*0e50*/  IMAD R4, R4, 0x10, R7 ;  /* 0x0000001004047824 */ /* 0x000fe400078e0207 */
[----:B------:R-:W-:Y:S01]  /*0e60*/  IMAD.IADD R9, R12, 0x1, -R6 ;  /* 0x000000010c097824 */ /* 0x000fe200078e0a06 */
[----:B------:R-:W-:Y:S01]  /*0e70*/  LOP3.LUT R8, R8, 0x1ffffffe, RZ, 0xc0, !PT ;  /* 0x1ffffffe08087812 */ /* 0x000fe200078ec0ff */
[----:B------:R-:W-:Y:S01]  /*0e80*/  IMAD R196, R3, 0x40, R4 ;  /* 0x0000004003c47824 */ /* 0x000fe200078e0204 */
[-C--:B------:R-:W-:Y:S01]  /*0e90*/  LEA.HI R3, R0, R12.reuse, RZ, 0x2 ;  /* 0x0000000c00037211 */ /* 0x080fe200078f10ff */
[----:B------:R-:W-:Y:S01]  /*0ea0*/  IMAD R9, R180, 0x10, R9 ;  /* 0x00000010b4097824 */ /* 0x000fe200078e0209 */
[----:B------:R-:W-:Y:S01]  /*0eb0*/  LEA.HI R4, R0, R12, RZ, 0x3 ;  /* 0x0000000c00047211 */ /* 0x000fe200078f18ff */
[----:B------:R-:W-:Y:S01]  /*0ec0*/  IMAD.IADD R8, R11, 0x1, -R8 ;  /* 0x000000010b087824 */ /* 0x000fe200078e0a08 */
[--C-:B------:R-:W-:Y:S01]  /*0ed0*/  SHF.R.S32.HI R22, RZ, 0x2, R3.reuse ;  /* 0x00000002ff167819 */ /* 0x100fe20000011403 */
[----:B------:R-:W-:Y:S01]  /*0ee0*/  IMAD.SHL.U32 R197, R5, 0x2, RZ ;  /* 0x0000000205c57824 */ /* 0x000fe200078e00ff */
[----:B------:R-:W-:Y:S01]  /*0ef0*/  LOP3.LUT R0, R3, 0xfffffffc, RZ, 0xc0, !PT ;  /* 0xfffffffc03007812 */ /* 0x000fe200078ec0ff */
[----:B------:R-:W-:Y:S01]  /*0f00*/  IMAD R8, R9, 0x8, R8 ;  /* 0x0000000809087824 */ /* 0x000fe200078e0208 */
[----:B------:R-:W-:Y:S01]  /*0f10*/  SHF.R.S32.HI R3, RZ, 0x1f, R3 ;  /* 0x0000001fff037819 */ /* 0x000fe20000011403 */
[----:B------:R-:W-:Y:S01]  /*0f20*/  VIADD R156, R22, 0x40 ;  /* 0x00000040169c7836 */ /* 0x000fe20000000000 */
[----:B------:R-:W-:Y:S01]  /*0f30*/  LOP3.LUT R6, R4, 0xfffffff8, RZ, 0xc0, !PT ;  /* 0xfffffff804067812 */ /* 0x000fe200078ec0ff */
[----:B------:R-:W-:Y:S01]  /*0f40*/  IMAD.IADD R9, R12, 0x1, -R0 ;  /* 0x000000010c097824 */ /* 0x000fe200078e0a00 */
[----:B------:R-:W-:Y:S01]  /*0f50*/  LEA.HI R3, R3, R22, RZ, 0x3 ;  /* 0x0000001603037211 */ /* 0x000fe200078f18ff */
[----:B------:R-:W-:Y:S01]  /*0f60*/  IMAD.SHL.U32 R190, R156, 0x40, RZ ;  /* 0x000000409cbe7824 */ /* 0x000fe200078e00ff */
[----:B------:R-:W-:Y:S01]  /*0f70*/  SHF.R.S32.HI R4, RZ, 0x3, R4 ;  /* 0x00000003ff047819 */ /* 0x000fe20000011404 */
[C---:B------:R-:W-:Y:S01]  /*0f80*/  IMAD.SHL.U32 R154, R9.reuse, 0x4, RZ ;  /* 0x00000004099a7824 */ /* 0x040fe200078e00ff */
[----:B------:R-:W-:Y:S01]  /*0f90*/  SHF.R.S32.HI R7, RZ, 0x1f, R156 ;  /* 0x0000001fff077819 */ /* 0x000fe2000001149c */
[----:B------:R-:W-:Y:S01]  /*0fa0*/  IMAD.SHL.U32 R152, R9, 0x8, RZ ;  /* 0x0000000809987824 */ /* 0x000fe200078e00ff */
[----:B------:R-:W-:Y:S01]  /*0fb0*/  LOP3.LUT R3, R3, 0xfffffff8, RZ, 0xc0, !PT ;  /* 0xfffffff803037812 */ /* 0x000fe200078ec0ff */
[----:B------:R0:W-:Y:S01]  /*0fc0*/  STL [R1+0x47c], R4 ;  /* 0x00047c0401007387 */ /* 0x0001e20000100800 */
[----:B------:R-:W-:Y:S01]  /*0fd0*/  LEA.HI R0, R9, R9, RZ, 0x1 ;  /* 0x0000000909007211 */ /* 0x000fe200078f08ff */
[----:B------:R-:W-:Y:S01]  /*0fe0*/  VIADD R159, R154, 0x10 ;  /* 0x000000109a9f7836 */ /* 0x000fe20000000000 */
[----:B------:R-:W-:Y:S01]  /*0ff0*/  LEA.HI R7, R7, R156, RZ, 0x3 ;  /* 0x0000009c07077211 */ /* 0x000fe200078f18ff */
[----:B------:R-:W-:Y:S01]  /*1000*/  IMAD.IADD R3, R22, 0x1, -R3 ;  /* 0x0000000116037824 */ /* 0x000fe200078e0a03 */
[----:B------:R-:W-:Y:S01]  /*1010*/  LOP3.LUT R0, R0, 0x1ffffffe, RZ, 0xc0, !PT ;  /* 0x1ffffffe00007812 */ /* 0x000fe200078ec0ff */
[----:B------:R-:W-:Y:S01]  /*1020*/  VIADD R5, R197, 0x18 ;  /* 0x00000018c5057836 */ /* 0x000fe20000000000 */
[----:B------:R-:W-:Y:S01]  /*1030*/  LOP3.LUT R190, R190, 0x1c0, RZ, 0xc0, !PT ;  /* 0x000001c0bebe7812 */ /* 0x000fe200078ec0ff */
[----:B------:R-:W-:Y:S01]  /*1040*/  IMAD.SHL.U32 R7, R7, 0x40, RZ ;  /* 0x0000004007077824 */ /* 0x000fe200078e00ff */
[----:B------:R1:W-:Y:S01]  /*1050*/  STL [R1+0x478], R3 ;  /* 0x0004780301007387 */ /* 0x0003e20000100800 */
[----:B0-----:R-:W-:Y:S01]  /*1060*/  IMAD.IADD R4, R12, 0x1, -R6 ;  /* 0x000000010c047824 */ /* 0x001fe200078e0a06 */
[----:B------:R-:W-:Y:S01]  /*1070*/  SHF.R.U32.HI R191, RZ, 0x3, R190 ;  /* 0x00000003ffbf7819 */ /* 0x000fe200000116be */
[----:B------:R-:W-:Y:S01]  /*1080*/  VIADD R6, R197, 0x10 ;  /* 0x00000010c5067836 */ /* 0x000fe20000000000 */
[----:B------:R-:W-:Y:S01]  /*1090*/  LOP3.LUT R192, R7, 0xfffffe00, RZ, 0xc0, !PT ;  /* 0xfffffe0007c07812 */ /* 0x000fe200078ec0ff */
[----:B------:R-:W-:Y:S01]  /*10a0*/  IMAD.SHL.U32 R181, R4, 0x8, RZ ;  /* 0x0000000804b57824 */ /* 0x000fe200078e00ff */
[----:B------:R0:W-:Y:S01]  /*10b0*/  STL [R1+0x490], R4 ;  /* 0x0004900401007387 */ /* 0x0001e20000100800 */
[C---:B------:R-:W-:Y:S01]  /*10c0*/  VIADD R235, R197.reuse, 0x30 ;  /* 0x00000030c5eb7836 */ /* 0x040fe20000000000 */
[----:B------:R-:W-:Y:S01]  /*10d0*/  SHF.R.S32.HI R157, RZ, 0x1f, R22 ;  /* 0x0000001fff9d7819 */ /* 0x000fe20000011416 */
[----:B------:R-:W-:Y:S01]  /*10e0*/  VIADD R237, R197, 0x20 ;  /* 0x00000020c5ed7836 */ /* 0x000fe20000000000 */
[----:B------:R2:W-:Y:S01]  /*10f0*/  STL [R1+0x464], R5 ;  /* 0x0004640501007387 */ /* 0x0005e20000100800 */
[----:B-1----:R-:W-:Y:S01]  /*1100*/  IMAD.IADD R3, R9, 0x1, -R0 ;  /* 0x0000000109037824 */ /* 0x002fe200078e0a00 */
[--C-:B------:R-:W-:Y:S01]  /*1110*/  LOP3.LUT R0, R190, 0x38, R152.reuse, 0xf8, !PT ;  /* 0x00000038be007812 */ /* 0x100fe200078ef898 */
[C---:B------:R-:W-:Y:S01]  /*1120*/  VIADD R236, R197.reuse, 0x28 ;  /* 0x00000028c5ec7836 */ /* 0x040fe20000000000 */
[----:B------:R1:W-:Y:S01]  /*1130*/  STL [R1+0x468], R6 ;  /* 0x0004680601007387 */ /* 0x0003e20000100800 */
[C---:B------:R-:W-:Y:S01]  /*1140*/  VIADD R226, R197.reuse, 0x48 ;  /* 0x00000048c5e27836 */ /* 0x040fe20000000000 */
[----:B0-----:R-:W-:Y:S01]  /*1150*/  SHF.R.S32.HI R4, RZ, 0x1f, R159 ;  /* 0x0000001fff047819 */ /* 0x001fe2000001149f */
[C---:B------:R-:W-:Y:S01]  /*1160*/  VIADD R234, R197.reuse, 0x38 ;  /* 0x00000038c5ea7836 */ /* 0x040fe20000000000 */
[----:B------:R-:W-:Y:S01]  /*1170*/  LOP3.LUT R7, R192, R0, R191, 0xf6, !PT ;  /* 0x00000000c0077212 */ /* 0x000fe200078ef6bf */
[C---:B------:R-:W-:Y:S01]  /*1180*/  VIADD R233, R197.reuse, 0x40 ;  /* 0x00000040c5e97836 */ /* 0x040fe20000000000 */
[----:B--2---:R-:W-:Y:S01]  /*1190*/  SHF.R.S32.HI R5, RZ, 0x1f, R5 ;  /* 0x0000001fff057819 */ /* 0x004fe20000011405 */
[----:B------:R0:W-:Y:S01]  /*11a0*/  STL [R1+0x488], R4 ;  /* 0x0004880401007387 */ /* 0x0001e20000100800 */
[----:B------:R-:W-:Y:S01]  /*11b0*/  VIADD R223, R197, 0x60 ;  /* 0x00000060c5df7836 */ /* 0x000fe20000000000 */
[----:B------:R-:W-:Y:S01]  /*11c0*/  SHF.R.S32.HI R153, RZ, 0x1f, R152 ;  /* 0x0000001fff997819 */ /* 0x000fe20000011498 */
[----:B------:R-:W-:Y:S01]  /*11d0*/  IMAD R0, R7, 0x2, R2 ;  /* 0x0000000207007824 */ /* 0x000fe200078e0202 */
[----:B-1----:R-:W-:Y:S01]  /*11e0*/  SHF.R.S32.HI R6, RZ, 0x1f, R6 ;  /* 0x0000001fff067819 */ /* 0x002fe20000011406 */
[----:B------:R1:W-:Y:S01]  /*11f0*/  STL [R1+0x504], R5 ;  /* 0x0005040501007387 */ /* 0x0003e20000100800 */
[C---:B------:R-:W-:Y:S01]  /*1200*/  VIADD R225, R197.reuse, 0x50 ;  /* 0x00000050c5e17836 */ /* 0x040fe20000000000 */
[----:B------:R-:W-:Y:S01]  /*1210*/  SHF.R.S32.HI R202, RZ, 0x1f, R181 ;  /* 0x0000001fffca7819 */ /* 0x000fe200000114b5 */
[----:B------:R-:W-:Y:S01]  /*1220*/  VIADD R224, R197, 0x58 ;  /* 0x00000058c5e07836 */ /* 0x000fe20000000000 */
[----:B------:R2:W-:Y:S01]  /*1230*/  STL [R1+0x508], R6 ;  /* 0x0005080601007387 */ /* 0x0005e20000100800 */
[----:B0-----:R-:W-:-:S02]  /*1240*/  IMAD.SHL.U32 R4, R8, 0x8, RZ ;  /* 0x0000000808047824 */ /* 0x001fc400078e00ff */
[C---:B------:R-:W-:Y:S01]  /*1250*/  VIADD R8, R197.reuse, 0x8 ;  /* 0x00000008c5087836 */ /* 0x040fe20000000000 */
[----:B------:R-:W-:Y:S01]  /*1260*/  STL [R1+0x510], R0 ;  /* 0x0005100001007387 */ /* 0x000fe20000100800 */
[C---:B------:R-:W-:Y:S01]  /*1270*/  VIADD R220, R197.reuse, 0x78 ;  /* 0x00000078c5dc7836 */ /* 0x040fe20000000000 */
[----:B-1----:R-:W-:Y:S01]  /*1280*/  SHF.R.S32.HI R5, RZ, 0x1f, R235 ;  /* 0x0000001fff057819 */ /* 0x002fe200000114eb */
[C---:B------:R-:W-:Y:S01]  /*1290*/  VIADD R222, R197.reuse, 0x68 ;  /* 0x00000068c5de7836 */ /* 0x040fe20000000000 */
[----:B------:R-:W-:Y:S01]  /*12a0*/  SHF.R.S32.HI R7, RZ, 0x1f, R8 ;  /* 0x0000001fff077819 */ /* 0x000fe20000011408 */
[C---:B------:R-:W-:Y:S01]  /*12b0*/  VIADD R221, R197.reuse, 0x70 ;  /* 0x00000070c5dd7836 */ /* 0x040fe20000000000 */
[----:B--2---:R-:W-:Y:S01]  /*12c0*/  SHF.R.S32.HI R6, RZ, 0x1f, R236 ;  /* 0x0000001fff067819 */ /* 0x004fe200000114ec */
[----:B------:R0:W-:Y:S01]  /*12d0*/  STL [R1+0x4f8], R5 ;  /* 0x0004f80501007387 */ /* 0x0001e20000100800 */
[C---:B------:R-:W-:Y:S02]  /*12e0*/  VIADD R217, R197.reuse, 0x90 ;  /* 0x00000090c5d97836 */ /* 0x040fe40000000000 */
[C---:B------:R-:W-:Y:S01]  /*12f0*/  VIADD R219, R197.reuse, 0x80 ;  /* 0x00000080c5db7836 */ /* 0x040fe20000000000 */
[----:B------:R1:W-:Y:S01]  /*1300*/  STL [R1+0x50c], R7 ;  /* 0x00050c0701007387 */ /* 0x0003e20000100800 */
[----:B------:R-:W-:-:S02]  /*1310*/  VIADD R218, R197, 0x88 ;  /* 0x00000088c5da7836 */ /* 0x000fc40000000000 */
[C---:B------:R-:W-:Y:S01]  /*1320*/  VIADD R214, R197.reuse, 0xa8 ;  /* 0x000000a8c5d67836 */ /* 0x040fe20000000000 */
[----:B------:R2:W-:Y:S01]  /*1330*/  STL [R1+0x4fc], R6 ;  /* 0x0004fc0601007387 */ /* 0x0005e20000100800 */
[C---:B------:R-:W-:Y:S01]  /*1340*/  VIADD R216, R197.reuse, 0x98 ;  /* 0x00000098c5d87836 */ /* 0x040fe20000000000 */
[----:B0-----:R-:W-:Y:S01]  /*1350*/  SHF.R.S32.HI R5, RZ, 0x1f, R226 ;  /* 0x0000001fff057819 */ /* 0x001fe200000114e2 */
[C---:B------:R-:W-:Y:S01]  /*1360*/  VIADD R215, R197.reuse, 0xa0 ;  /* 0x000000a0c5d77836 */ /* 0x040fe20000000000 */
[----:B------:R0:W-:Y:S01]  /*1370*/  STL [R1+0x520], R4 ;  /* 0x0005200401007387 */ /* 0x0001e20000100800 */
[C---:B------:R-:W-:Y:S01]  /*1380*/  VIADD R211, R197.reuse, 0xc0 ;  /* 0x000000c0c5d37836 */ /* 0x040fe20000000000 */
[----:B-1----:R-:W-:Y:S01]  /*1390*/  SHF.R.S32.HI R7, RZ, 0x1f, R237 ;  /* 0x0000001fff077819 */ /* 0x002fe200000114ed */
[C---:B------:R-:W-:Y:S01]  /*13a0*/  VIADD R213, R197.reuse, 0xb0 ;  /* 0x000000b0c5d57836 */ /* 0x040fe20000000000 */
[----:B------:R1:W-:Y:S01]  /*13b0*/  STL [R1+0x4ec], R5 ;  /* 0x0004ec0501007387 */ /* 0x0003e20000100800 */
[C---:B------:R-:W-:Y:S01]  /*13c0*/  VIADD R212, R197.reuse, 0xb8 ;  /* 0x000000b8c5d47836 */ /* 0x040fe20000000000 */
[----:B--2---:R-:W-:Y:S01]  /*13d0*/  SHF.R.S32.HI R6, RZ, 0x1f, R233 ;  /* 0x0000001fff067819 */ /* 0x004fe200000114e9 */
[C---:B------:R-:W-:Y:S01]  /*13e0*/  VIADD R208, R197.reuse, 0xd8 ;  /* 0x000000d8c5d07836 */ /* 0x040fe20000000000 */
[----:B------:R2:W-:Y:S01]  /*13f0*/  STL [R1+0x500], R7 ;  /* 0x0005000701007387 */ /* 0x0005e20000100800 */
[----:B------:R-:W-:-:S02]  /*1400*/  VIADD R210, R197, 0xc8 ;  /* 0x000000c8c5d27836 */ /* 0x000fc40000000000 */
[C---:B------:R-:W-:Y:S01]  /*1410*/  VIADD R209, R197.reuse, 0xd0 ;  /* 0x000000d0c5d17836 */ /* 0x040fe20000000000 */
[----:B------:R3:W-:Y:S01]  /*1420*/  STL [R1+0x4f0], R6 ;  /* 0x0004f00601007387 */ /* 0x0007e20000100800 */
[C---:B0-----:R-:W-:Y:S01]  /*1430*/  VIADD R4, R197.reuse, 0xf0 ;  /* 0x000000f0c5047836 */ /* 0x041fe20000000000 */
[----:B-1----:R-:W-:Y:S01]  /*1440*/  SHF.R.S32.HI R5, RZ, 0x1f, R223 ;  /* 0x0000001fff057819 */ /* 0x002fe200000114df */
[C---:B------:R-:W-:Y:S01]  /*1450*/  VIADD R0, R197.reuse, 0xf8 ;  /* 0x000000f8c5007836 */ /* 0x040fe20000000000 */
[----:B------:R-:W-:Y:S01]  /*1460*/  STL [R1+0x484], R9 ;  /* 0x0004840901007387 */ /* 0x000fe20000100800 */
[C---:B------:R-:W-:Y:S01]  /*1470*/  VIADD R207, R197.reuse, 0xe0 ;  /* 0x000000e0c5cf7836 */ /* 0x040fe20000000000 */
[----:B--2---:R-:W-:Y:S01]  /*1480*/  SHF.R.S32.HI R7, RZ, 0x1f, R234 ;  /* 0x0000001fff077819 */ /* 0x004fe200000114ea */
[----:B------:R-:W-:Y:S01]  /*1490*/  VIADD R206, R197, 0xe8 ;  /* 0x000000e8c5ce7836 */ /* 0x000fe20000000000 */
[----:B------:R0:W-:Y:S01]  /*14a0*/  STL [R1+0x4e0], R5 ;  /* 0x0004e00501007387 */ /* 0x0001e20000100800 */
[C---:B------:R-:W-:Y:S01]  /*14b0*/  VIADD R183, R181.reuse, 0x40 ;  /* 0x00000040b5b77836 */ /* 0x040fe20000000000 */
[----:B---3--:R-:W-:Y:S01]  /*14c0*/  SHF.R.S32.HI R6, RZ, 0x1f, R224 ;  /* 0x0000001fff067819 */ /* 0x008fe200000114e0 */
[C---:B------:R-:W-:Y:S01]  /*14d0*/  VIADD R182, R181.reuse, 0x80 ;  /* 0x00000080b5b67836 */ /* 0x040fe20000000000 */
[----:B------:R1:W-:Y:S01]  /*14e0*/  STL [R1+0x4f4], R7 ;  /* 0x0004f40701007387 */ /* 0x0003e20000100800 */
[----:B------:R-:W-:Y:S01]  /*14f0*/  VIADD R188, R181, 0xc0 ;  /* 0x000000c0b5bc7836 */ /* 0x000fe20000000000 */
[----:B------:R-:W-:-:S02]  /*1500*/  SHF.R.S32.HI R201, RZ, 0x1f, R183 ;  /* 0x0000001fffc97819 */ /* 0x000fc400000114b7 */
[----:B------:R2:W-:Y:S01]  /*1510*/  STL [R1+0x4e4], R6 ;  /* 0x0004e40601007387 */ /* 0x0005e20000100800 */
[----:B------:R-:W-:Y:S02]  /*1520*/  SHF.R.S32.HI R200, RZ, 0x1f, R182 ;  /* 0x0000001fffc87819 */ /* 0x000fe400000114b6 */
[----:B0-----:R-:W-:Y:S01]  /*1530*/  SHF.R.S32.HI R5, RZ, 0x1f, R220 ;  /* 0x0000001fff057819 */ /* 0x001fe200000114dc */
[----:B------:R-:W-:Y:S01]  /*1540*/  STL [R1+0x474], R4 ;  /* 0x0004740401007387 */ /* 0x000fe20000100800 */
[----:B------:R-:W-:Y:S02]  /*1550*/  SHF.R.S32.HI R199, RZ, 0x1f, R188 ;  /* 0x0000001fffc77819 */ /* 0x000fe400000114bc */
[----:B-1----:R-:W-:Y:S01]  /*1560*/  SHF.R.S32.HI R7, RZ, 0x1f, R225 ;  /* 0x0000001fff077819 */ /* 0x002fe200000114e1 */
[----:B------:R0:W-:Y:S01]  /*1570*/  STL [R1+0x4d4], R5 ;  /* 0x0004d40501007387 */ /* 0x0001e20000100800 */
[----:B--2---:R-:W-:-:S03]  /*1580*/  SHF.R.S32.HI R6, RZ, 0x1f, R221 ;  /* 0x0000001fff067819 */ /* 0x004fc600000114dd */
[----:B------:R1:W-:Y:S04]  /*1590*/  STL [R1+0x4e8], R7 ;  /* 0x0004e80701007387 */ /* 0x0003e80000100800 */
[----:B------:R2:W-:Y:S01]  /*15a0*/  STL [R1+0x4d8], R6 ;  /* 0x0004d80601007387 */ /* 0x0005e20000100800 */
[----:B0-----:R-:W-:-:S03]  /*15b0*/  SHF.R.S32.HI R5, RZ, 0x1f, R217 ;  /* 0x0000001fff057819 */ /* 0x001fc600000114d9 */
[----:B------:R-:W-:Y:S01]  /*15c0*/  STL [R1+0x470], R0 ;  /* 0x0004700001007387 */ /* 0x000fe20000100800 */
[----:B-1----:R-:W-:-:S03]  /*15d0*/  SHF.R.S32.HI R7, RZ, 0x1f, R222 ;  /* 0x0000001fff077819 */ /* 0x002fc600000114de */
        /* <DEDUP_REMOVED lines=11> */
[----:B0-----:R-:W-:Y:S02]  /*1690*/  SHF.R.S32.HI R5, RZ, 0x1f, R211 ;  /* 0x0000001fff057819 */ /* 0x001fe400000114d3 */
        /* <DEDUP_REMOVED lines=12> */
[----:B------:R-:W-:Y:S01]  /*1760*/  SHF.R.S32.HI R4, RZ, 0x1f, R0 ;  /* 0x0000001fff047819 */ /* 0x000fe20000011400 */
[----:B------:R-:W-:Y:S01]  /*1770*/  IMAD R0, R3, 0x8, R196 ;  /* 0x0000000803007824 */ /* 0x000fe200078e02c4 */
[----:B-1----:R-:W-:Y:S01]  /*1780*/  SHF.R.S32.HI R7, RZ, 0x1f, R210 ;  /* 0x0000001fff077819 */ /* 0x002fe200000114d2 */
[----:B------:R-:W-:Y:S01]  /*1790*/  STL [R1+0x498], R5 ;  /* 0x0004980501007387 */ /* 0x000fe20000100800 */
[----:B--2---:R-:W-:-:S03]  /*17a0*/  SHF.R.S32.HI R6, RZ, 0x1f, R206 ;  /* 0x0000001fff067819 */ /* 0x004fc600000114ce */
[----:B------:R0:W-:Y:S04]  /*17b0*/  STL [R1+0x4ac], R7 ;  /* 0x0004ac0701007387 */ /* 0x0001e80000100800 */
[----:B------:R1:W-:Y:S04]  /*17c0*/  STL [R1+0x49c], R6 ;  /* 0x00049c0601007387 */ /* 0x0003e80000100800 */
[----:B------:R1:W-:Y:S01]  /*17d0*/  STL [R1+0x51c], R0 ;  /* 0x00051c0001007387 */ /* 0x0003e20000100800 */
[----:B0-----:R-:W-:-:S03]  /*17e0*/  SHF.R.S32.HI R7, RZ, 0x1f, R207 ;  /* 0x0000001fff077819 */ /* 0x001fc600000114cf */
[----:B------:R1:W-:Y:S04]  /*17f0*/  STL [R1+0x494], R4 ;  /* 0x0004940401007387 */ /* 0x0003e80000100800 */
[----:B------:R1:W-:Y:S02]  /*1800*/  STL [R1+0x4a0], R7 ;  /* 0x0004a00701007387 */ /* 0x0003e40000100800 */
.L_x_3833:
[----:B------:R-:W-:Y:S05]  /*1810*/  YIELD ;  /* 0x0000000000007946 */ /* 0x000fea0003800000 */
[----:B------:R-:W-:Y:S01]  /*1820*/  ULDC.64 UR4, c[0x0][0xb20] ;  /* 0x0002c80000047ab9 */ /* 0x000fe20000000a00 */
[----:B012-4-:R-:W0:Y:S01]  /*1830*/  LDC.64 R4, c[0x0][0xb00] ;  /* 0x0002c000ff047b82 */ /* 0x017e220000000a00 */
        /* <DEDUP_REMOVED lines=9> */
[----:B---3--:R-:W1:Y:S01]  /*18d0*/  @P1 LDC.64 R6, c[0x0][0xb20] ;  /* 0x0002c800ff061b82 */ /* 0x008e620000000a00 */
[----:B------:R-:W-:Y:S01]  /*18e0*/  ISETP.NE.AND.EX P0, PT, RZ, UR5, PT, P0 ;  /* 0x00000005ff007c0c */ /* 0x000fe2000bf05300 */
[----:B0-----:R-:W-:-:S06]  /*18f0*/  IMAD.WIDE R4, R91, 0x4, R4 ;  /* 0x000000045b047825 */ /* 0x001fcc00078e0204 */
        /* <DEDUP_REMOVED lines=28> */
.L_x_3600:
        /* <DEDUP_REMOVED lines=14> */
.L_x_3601:
[----:B------:R-:W-:Y:S05]  /*1ba0*/  @!P0 BRA `(.L_x_3602) ;  /* 0x00000000000c8947 */ /* 0x000fea0003800000 */
[----:B------:R-:W2:Y:S04]  /*1bb0*/  LDG.E R0, desc[UR42][R4.64] ;  /* 0x0000002a04007981 */ /* 0x000ea8000c1e1900 */
[----:B------:R-:W2:Y:S02]  /*1bc0*/  LDG.E R19, desc[UR42][R4.64+0x4] ;  /* 0x0000042a04137981 */ /* 0x000ea4000c1e1900 */
[----:B--2---:R-:W-:-:S07]  /*1bd0*/  IMAD.IADD R19, R19, 0x1, -R0 ;  /* 0x0000000113137824 */ /* 0x004fce00078e0a00 */
.L_x_3602:
        /* <DEDUP_REMOVED lines=25> */
[----:B--2---:R-:W-:-:S03]  /*1d70*/  @P1 IMAD.HI.U32 R6, R3, R12, RZ ;  /* 0x0000000c03061227 */ /* 0x004fc600078e00ff */
[C---:B------:R-:W-:Y:S01]  /*1d80*/  IADD3 R231, R29.reuse, 0x1, -R28 ;  /* 0x000000011de77810 */ /* 0x040fe20007ffe81c */
[----:B------:R-:W-:Y:S01]  /*1d90*/  VIADD R0, R29, 0x5f ;  /* 0x0000005f1d007836 */ /* 0x000fe20000000000 */
[----:B----4-:R-:W-:-:S03]  /*1da0*/  @P1 SHF.R.U32.HI R3, RZ, R11, R6 ;  /* 0x0000000bff031219 */ /* 0x010fc60000011606 */
        /* <DEDUP_REMOVED lines=17> */
.L_x_3605:
[----:B------:R-:W-:-:S13]  /*1ec0*/  ISETP.NE.AND P0, PT, R5, 0x1, PT ;  /* 0x000000010500780c */ /* 0x000fda0003f05270 */
[----:B------:R-:W0:Y:S02]  /*1ed0*/  @P0 LDC.64 R6, c[0x0][0xae0] ;  /* 0x0002b800ff060b82 */ /* 0x000e240000000a00 */
[----:B0-----:R-:W-:-:S05]  /*1ee0*/  @P0 IMAD.HI.U32 R6, R0, R6, RZ ;  /* 0x0000000600060227 */ /* 0x001fca00078e00ff */
[----:B------:R-:W-:-:S07]  /*1ef0*/  @P0 SHF.R.U32.HI R0, RZ, R7, R6 ;  /* 0x00000007ff000219 */ /* 0x000fce0000011606 */
.L_x_3606:
[----:B------:R-:W-:Y:S05]  /*1f00*/  BSYNC B0 ;  /* 0x0000000000007941 */ /* 0x000fea0003800000 */
.L_x_3604:
[----:B------:R-:W-:-:S05]  /*1f10*/  IMAD R3, R0, R5, R5 ;  /* 0x0000000500037224 */ /* 0x000fca00078e0205 */
[----:B------:R-:W-:-:S07]  /*1f20*/  VIMNMX R4, R4, R3, PT ;  /* 0x0000000304047248 */ /* 0x000fce0003fe0100 */
.L_x_3603:
[----:B------:R-:W0:Y:S01]  /*1f30*/  @P1 LDC R3, c[0x0][0x44c] ;  /* 0x00011300ff031b82 */ /* 0x000e220000000800 */
[----:B------:R-:W-:Y:S01]  /*1f40*/  VIADD R4, R4, 0x5f ;  /* 0x0000005f04047836 */ /* 0x000fe20000000000 */
[----:B------:R-:W-:Y:S01]  /*1f50*/  ULDC UR4, c[0x0][0xad4] ;  /* 0x0002b50000047ab9 */ /* 0x000fe20000000800 */
[----:B------:R-:W-:Y:S02]  /*1f60*/  IMAD.MOV.U32 R0, RZ, RZ, R194 ;  /* 0x000000ffff007224 */ /* 0x000fe400078e00c2 */
[----:B------:R-:W-:-:S03]  /*1f70*/  IMAD.HI R4, R4, 0x2aaaaaab, RZ ;  /* 0x2aaaaaab04047827 */ /* 0x000fc600078e02ff */
[----:B------:R-:W1:Y:S01]  /*1f80*/  @P1 LDC R7, c[0x0][0x450] ;  /* 0x00011400ff071b82 */ /* 0x000e620000000800 */
[----:B------:R-:W-:Y:S02]  /*1f90*/  IMAD.IADD R205, R29, 0x1, -R28 ;  /* 0x000000011dcd7824 */ /* 0x000fe400078e0a1c */
[----:B0-----:R-:W-:Y:S01]  /*1fa0*/  @P1 IMAD.HI.U32 R6, R194, R3, RZ ;  /* 0x00000003c2061227 */ /* 0x001fe200078e00ff */
[----:B------:R-:W-:-:S04]  /*1fb0*/  SHF.R.U32.HI R3, RZ, 0x1f, R4 ;  /* 0x0000001fff037819 */ /* 0x000fc80000011604 */
[----:B------:R-:W-:Y:S02]  /*1fc0*/  LEA.HI.SX32 R4, R4, R3, 0x1c ;  /* 0x0000000304047211 */ /* 0x000fe400078fe2ff */
[----:B-1----:R-:W-:Y:S02]  /*1fd0*/  @P1 SHF.R.U32.HI R0, RZ, R7, R6 ;  /* 0x00000007ff001219 */ /* 0x002fe40000011606 */
[----:B------:R-:W-:-:S03]  /*1fe0*/  VIMNMX R8, R45, R4, PT ;  /* 0x000000042d087248 */ /* 0x000fc60003fe0100 */
[----:B------:R-:W-:-:S04]  /*1ff0*/  IMAD.IADD R0, R205, 0x1, R0 ;  /* 0x00000001cd007824 */ /* 0x000fc800078e0200 */
        /* <DEDUP_REMOVED lines=12> */
.L_x_3609:
[----:B------:R-:W-:-:S13]  /*20c0*/  ISETP.NE.AND P0, PT, R5, 0x1, PT ;  /* 0x000000010500780c */ /* 0x000fda0003f05270 */
[----:B------:R-:W0:Y:S02]  /*20d0*/  @P0 LDC.64 R6, c[0x0][0xae0] ;  /* 0x0002b800ff060b82 */ /* 0x000e240000000a00 */
[----:B0-----:R-:W-:-:S05]  /*20e0*/  @P0 IMAD.HI.U32 R6, R0, R6, RZ ;  /* 0x0000000600060227 */ /* 0x001fca00078e00ff */
[----:B------:R-:W-:-:S07]  /*20f0*/  @P0 SHF.R.U32.HI R0, RZ, R7, R6 ;  /* 0x00000007ff000219 */ /* 0x000fce0000011606 */
.L_x_3610:
[----:B------:R-:W-:Y:S05]  /*2100*/  BSYNC B0 ;  /* 0x0000000000007941 */ /* 0x000fea0003800000 */
.L_x_3608:
[----:B------:R-:W-:-:S05]  /*2110*/  IMAD R0, R0, R5, RZ ;  /* 0x0000000500007224 */ /* 0x000fca00078e02ff */
[----:B------:R-:W-:-:S07]  /*2120*/  VIMNMX R3, R3, R0, !PT ;  /* 0x0000000003037248 */ /* 0x000fce0007fe0100 */
.L_x_3607:
        /* <DEDUP_REMOVED lines=41> */
.L_x_3612:
[----:B------:R-:W-:Y:S05]  /*23c0*/  BSYNC B0 ;  /* 0x0000000000007941 */ /* 0x000fea0003800000 */
.L_x_3611:
        /* <DEDUP_REMOVED lines=37> */
.L_x_3615:
[----:B------:R-:W-:Y:S05]  /*2620*/  BSYNC B6 ;  /* 0x0000000000067941 */ /* 0x000fea0003800000 */
.L_x_3614:
        /* <DEDUP_REMOVED lines=20> */
.L_x_3617:
[----:B------:R-:W-:Y:S05]  /*2770*/  BSYNC B6 ;  /* 0x0000000000067941 */ /* 0x000fea0003800000 */
.L_x_3616:
[----:B------:R-:W-:Y:S01]  /*2780*/  ULDC.64 UR4, c[0x0][0xaf0] ;  /* 0x0002bc0000047ab9 */ /* 0x000fe20000000a00 */
[----:B------:R-:W2:Y:S01]  /*2790*/  LDL R12, [R1+0x478] ;  /* 0x00047800010c7983 */ /* 0x000ea20000100800 */
[----:B------:R-:W-:Y:S01]  /*27a0*/  ISETP.NE.U32.AND P0, PT, RZ, UR4, PT ;  /* 0x00000004ff007c0c */ /* 0x000fe2000bf05070 */
[----:B------:R-:W-:Y:S01]  /*27b0*/  IMAD.IADD R43, R18, 0x1, R19 ;  /* 0x00000001122b7824 */ /* 0x000fe200078e0213 */
[----:B------:R-:W-:Y:S01]  /*27c0*/  ULDC.64 UR8, c[0x0][0x408] ;  /* 0x0001020000087ab9 */ /* 0x000fe20000000a00 */
[----:B------:R-:W-:Y:S01]  /*27d0*/  SHF.R.S32.HI R155, RZ, 0x1f, R154 ;  /* 0x0000001fff9b7819 */ /* 0x000fe2000001149a */
[----:B------:R-:W-:Y:S01]  /*27e0*/  ULDC.64 UR10, c[0x0][0xb00] ;  /* 0x0002c000000a7ab9 */ /* 0x000fe20000000a00 */
[----:B------:R-:W-:Y:S01]  /*27f0*/  ISETP.NE.AND.EX P0, PT, RZ, UR5, PT, P0 ;  /* 0x00000005ff007c0c */ /* 0x000fe2000bf05300 */
[----:B------:R-:W0:Y:S01]  /*2800*/  S2R R24, SR_TID.X ;  /* 0x0000000000187919 */ /* 0x000e220000002100 */
[----:B------:R-:W-:Y:S01]  /*2810*/  SHF.R.S32.HI R10, RZ, 0x1f, R43 ;  /* 0x0000001fff0a7819 */ /* 0x000fe2000001142b */
[----:B------:R-:W-:Y:S01]  /*2820*/  ULDC.64 UR4, c[0x0][0x300] ;  /* 0x0000c00000047ab9 */ /* 0x000fe20000000a00 */
[----:B------:R-:W-:-:S09]  /*2830*/  ULDC.64 UR6, c[0x0][0x3f8] ;  /* 0x0000fe0000067ab9 */ /* 0x000fd20000000a00 */
[----:B------:R-:W1:Y:S02]  /*2840*/  @P0 LDC.64 R4, c[0x0][0xaf0] ;  /* 0x0002bc00ff040b82 */ /* 0x000e640000000a00 */
[----:B-1----:R-:W-:-:S05]  /*2850*/  @P0 IMAD.WIDE R4, R91, 0x4, R4 ;  /* 0x000000045b040825 */ /* 0x002fca00078e0204 */
[----:B------:R1:W3:Y:S01]  /*2860*/  @P0 LDG.E R91, desc[UR42][R4.64] ;  /* 0x0000002a045b0981 */ /* 0x0002e2000c1e1900 */
[----:B------:R-:W-:Y:S01]  /*2870*/  IMAD R0, R10, UR4, RZ ;  /* 0x000000040a007c24 */ /* 0x000fe2000f8e02ff */
[----:B------:R-:W-:Y:S01]  /*2880*/  ISETP.NE.U32.AND P0, PT, RZ, UR10, PT ;  /* 0x0000000aff007c0c */ /* 0x000fe2000bf05070 */
[C---:B------:R-:W-:Y:S01]  /*2890*/  IMAD.WIDE.U32 R30, R43.reuse, UR4, RZ ;  /* 0x000000042b1e7c25 */ /* 0x040fe2000f8e00ff */
[----:B0-----:R-:W-:Y:S02]  /*28a0*/  SHF.R.U32.HI R24, RZ, 0x7, R24 ;  /* 0x00000007ff187819 */ /* 0x001fe40000011618 */
[----:B------:R-:W-:Y:S01]  /*28b0*/  ISETP.NE.AND.EX P0, PT, RZ, UR11, PT, P0 ;  /* 0x0000000bff007c0c */ /* 0x000fe2000bf05300 */
[----:B------:R-:W-:Y:S01]  /*28c0*/  IMAD R3, R43, UR5, R0 ;  /* 0x000000052b037c24 */ /* 0x000fe2000f8e0200 */
[----:B------:R-:W-:Y:S01]  /*28d0*/  ULDC.64 UR4, c[0x0][0x308] ;  /* 0x0000c20000047ab9 */ /* 0x000fe20000000a00 */
[----:B------:R-:W-:Y:S01]  /*28e0*/  IMAD.WIDE.U32 R20, R22, UR8, R154 ;  /* 0x0000000816147c25 */ /* 0x000fe2000f8e009a */
[----:B------:R-:W-:-:S02]  /*28f0*/  ISETP.NE.AND P6, PT, R24, 0x1, PT ;  /* 0x000000011800780c */ /* 0x000fc40003fc5270 */
[----:B-----5:R-:W-:Y:S01]  /*2900*/  SHF.R.S32.HI R0, RZ, 0x1f, R44 ;  /* 0x0000001fff007819 */ /* 0x020fe2000001142c */
[----:B------:R-:W-:Y:S02]  /*2910*/  IMAD.IADD R31, R31, 0x1, R3 ;  /* 0x000000011f1f7824 */ /* 0x000fe400078e0203 */
[C---:B------:R-:W-:Y:S02]  /*2920*/  IMAD R3, R157.reuse, UR8, RZ ;  /* 0x000000089d037c24 */ /* 0x040fe4000f8e02ff */
[----:B------:R-:W-:Y:S02]  /*2930*/  IMAD R7, R157, UR6, RZ ;  /* 0x000000069d077c24 */ /* 0x000fe4000f8e02ff */
[----:B------:R-:W-:Y:S02]  /*2940*/  IMAD R3, R22, UR9, R3 ;  /* 0x0000000916037c24 */ /* 0x000fe4000f8e0203 */
[----:B------:R-:W-:-:S04]  /*2950*/  IMAD.WIDE.U32 R30, R193, UR4, R30 ;  /* 0x00000004c11e7c25 */ /* 0x000fc8000f8e001e */
[----:B------:R-:W-:Y:S02]  /*2960*/  IMAD.IADD R21, R21, 0x1, R3 ;  /* 0x0000000115157824 */ /* 0x000fe400078e0203 */
[C---:B------:R-:W-:Y:S02]  /*2970*/  IMAD R7, R22.reuse, UR7, R7 ;  /* 0x0000000716077c24 */ /* 0x040fe4000f8e0207 */
[----:B------:R-:W-:-:S04]  /*2980*/  IMAD.WIDE.U32 R18, R22, UR6, R154 ;  /* 0x0000000616127c25 */ /* 0x000fc8000f8e009a */
[----:B------:R-:W-:Y:S01]  /*2990*/  IMAD R31, R193, UR5, R31 ;  /* 0x00000005c11f7c24 */ /* 0x000fe2000f8e021f */
[----:B------:R-:W-:Y:S01]  /*29a0*/  ULDC.64 UR4, c[0x0][0x310] ;  /* 0x0000c40000047ab9 */ /* 0x000fe20000000a00 */
[----:B------:R-:W-:Y:S02]  /*29b0*/  IMAD.IADD R19, R19, 0x1, R7 ;  /* 0x0000000113137824 */ /* 0x000fe400078e0207 */
[C---:B-1----:R-:W-:Y:S02]  /*29c0*/  IMAD R5, R0.reuse, UR6, RZ ;  /* 0x0000000600057c24 */ /* 0x042fe4000f8e02ff */
[----:B------:R-:W-:Y:S02]  /*29d0*/  IMAD R7, R0, UR8, RZ ;  /* 0x0000000800077c24 */ /* 0x000fe4000f8e02ff */
[C---:B------:R-:W-:Y:S02]  /*29e0*/  IMAD R13, R44.reuse, UR7, R5 ;  /* 0x000000072c0d7c24 */ /* 0x040fe4000f8e0205 */
[----:B------:R-:W-:-:S04]  /*29f0*/  IMAD.WIDE.U32 R18, R44, UR6, R18 ;  /* 0x000000062c127c25 */ /* 0x000fc8000f8e0012 */
[C---:B------:R-:W-:Y:S02]  /*2a00*/  IMAD R61, R44.reuse, UR9, R7 ;  /* 0x000000092c3d7c24 */ /* 0x040fe4000f8e0207 */
[----:B------:R-:W-:Y:S01]  /*2a10*/  IMAD.WIDE.U32 R20, R44, UR8, R20 ;  /* 0x000000082c147c25 */ /* 0x000fe2000f8e0014 */
[----:B------:R-:W0:Y:S03]  /*2a20*/  LDC R7, c[0x0][0x3f4] ;  /* 0x0000fd00ff077b82 */ /* 0x000e260000000800 */
[C---:B------:R-:W-:Y:S02]  /*2a30*/  VIADD R4, R152.reuse, 0xc0 ;  /* 0x000000c098047836 */ /* 0x040fe40000000000 */
[C---:B------:R-:W-:Y:S02]  /*2a40*/  VIADD R51, R152.reuse, 0x40 ;  /* 0x0000004098337836 */ /* 0x040fe40000000000 */
[----:B------:R-:W-:-:S02]  /*2a50*/  VIADD R52, R152, 0x60 ;  /* 0x0000006098347836 */ /* 0x000fc40000000000 */
[C---:B------:R-:W-:Y:S02]  /*2a60*/  VIADD R53, R152.reuse, 0x80 ;  /* 0x0000008098357836 */ /* 0x040fe40000000000 */
[C---:B------:R-:W-:Y:S02]  /*2a70*/  VIADD R54, R152.reuse, 0xa0 ;  /* 0x000000a098367836 */ /* 0x040fe40000000000 */
[----:B------:R-:W-:Y:S02]  /*2a80*/  VIADD R9, R152, 0xe0 ;  /* 0x000000e098097836 */ /* 0x000fe40000000000 */
[----:B------:R-:W-:Y:S02]  /*2a90*/  IMAD.MOV.U32 R57, RZ, RZ, 0x20 ;  /* 0x00000020ff397424 */ /* 0x000fe400078e00ff */
[----:B------:R-:W-:Y:S02]  /*2aa0*/  IMAD.IADD R60, R19, 0x1, R13 ;  /* 0x00000001133c7824 */ /* 0x000fe400078e020d */
[----:B------:R-:W-:Y:S01]  /*2ab0*/  IMAD.IADD R61, R21, 0x1, R61 ;  /* 0x00000001153d7824 */ /* 0x000fe200078e023d */
[----:B---3--:R-:W-:-:S02]  /*2ac0*/  SHF.R.S32.HI R3, RZ, 0x1f, R91 ;  /* 0x0000001fff037819 */ /* 0x008fc4000001145b */
[----:B------:R-:W-:Y:S02]  /*2ad0*/  SEL R91, R91, RZ, !P0 ;  /* 0x000000ff5b5b7207 */ /* 0x000fe40004000000 */
[----:B------:R-:W-:-:S05]  /*2ae0*/  SEL R8, R3, RZ, !P0 ;  /* 0x000000ff03087207 */ /* 0x000fca0004000000 */
[----:B------:R-:W-:Y:S02]  /*2af0*/  IMAD R3, R8, UR4, RZ ;  /* 0x0000000408037c24 */ /* 0x000fe4000f8e02ff */
[----:B------:R-:W-:-:S04]  /*2b00*/  IMAD.WIDE.U32 R30, R91, UR4, R30 ;  /* 0x000000045b1e7c25 */ /* 0x000fc8000f8e001e */
[----:B------:R-:W-:Y:S02]  /*2b10*/  IMAD R11, R91, UR5, R3 ;  /* 0x000000055b0b7c24 */ /* 0x000fe4000f8e0203 */
[----:B------:R-:W-:Y:S01]  /*2b20*/  VIADD R3, R152, 0x20 ;  /* 0x0000002098037836 */ /* 0x000fe20000000000 */
[----:B------:R-:W-:Y:S05]  /*2b30*/  @!P6 WARPSYNC.ALL ;  /* 0x000000000000e948 */ /* 0x000fea0003800000 */
[----:B------:R-:W-:Y:S01]  /*2b40*/  ULDC UR4, c[0x0][0x320] ;  /* 0x0000c80000047ab9 */ /* 0x000fe20000000800 */
[----:B--2---:R-:W-:Y:S01]  /*2b50*/  IMAD.SHL.U32 R55, R12, 0x40, RZ ;  /* 0x000000400c377824 */ /* 0x004fe200078e00ff */
[----:B------:R-:W-:Y:S01]  /*2b60*/  @!P6 BAR.SYNC.DEFER_BLOCKING 0x9, 0x100 ;  /* 0x024400000000eb1d */ /* 0x000fe20000010000 */
[----:B------:R-:W-:-:S02]  /*2b70*/  ISETP.GE.AND P0, PT, R3, UR4, PT ;  /* 0x0000000403007c0c */ /* 0x000fc4000bf06270 */
[----:B------:R-:W-:Y:S02]  /*2b80*/  ISETP.GE.AND P1, PT, R152, UR4, PT ;  /* 0x0000000498007c0c */ /* 0x000fe4000bf26270 */
[----:B------:R-:W-:Y:S01]  /*2b90*/  SEL R5, RZ, 0xffffffff, P0 ;  /* 0xffffffffff057807 */ /* 0x000fe20000000000 */
[----:B------:R-:W-:Y:S01]  /*2ba0*/  ULDC.64 UR6, c[0x0][0x330] ;  /* 0x0000cc0000067ab9 */ /* 0x000fe20000000a00 */
[----:B------:R-:W-:Y:S02]  /*2bb0*/  ISETP.GE.AND P0, PT, R4, UR4, PT ;  /* 0x0000000404007c0c */ /* 0x000fe4000bf06270 */
[----:B------:R-:W-:Y:S01]  /*2bc0*/  SEL R4, RZ, 0x1, P1 ;  /* 0x00000001ff047807 */ /* 0x000fe20000800000 */
[----:B------:R-:W-:Y:S01]  /*2bd0*/  IMAD.SHL.U32 R5, R5, 0x2, RZ ;  /* 0x0000000205057824 */ /* 0x000fe200078e00ff */
[----:B------:R-:W-:Y:S02]  /*2be0*/  ISETP.GE.AND P1, PT, R51, UR4, PT ;  /* 0x0000000433007c0c */ /* 0x000fe4000bf26270 */
[----:B------:R-:W-:-:S02]  /*2bf0*/  ISETP.GE.AND P2, PT, R52, UR4, PT ;  /* 0x0000000434007c0c */ /* 0x000fc4000bf46270 */
[----:B------:R-:W-:Y:S02]  /*2c00*/  LOP3.LUT R4, R5, 0x2, R4, 0xe2, !PT ;  /* 0x0000000205047812 */ /* 0x000fe400078ee204 */
[----:B------:R-:W-:Y:S02]  /*2c10*/  SEL R5, RZ, 0x4, P1 ;  /* 0x00000004ff057807 */ /* 0x000fe40000800000 */
[----:B------:R-:W-:Y:S02]  /*2c20*/  SEL R6, RZ, 0x8, P2 ;  /* 0x00000008ff067807 */ /* 0x000fe40001000000 */
[----:B------:R-:W-:Y:S02]  /*2c30*/  ISETP.GE.AND P1, PT, R53, UR4, PT ;  /* 0x0000000435007c0c */ /* 0x000fe4000bf26270 */
[----:B------:R-:W-:Y:S02]  /*2c40*/  ISETP.GE.AND P2, PT, R54, UR4, PT ;  /* 0x0000000436007c0c */ /* 0x000fe4000bf46270 */
[----:B------:R-:W-:-:S02]  /*2c50*/  LOP3.LUT R4, R6, R4, R5, 0xfe, !PT ;  /* 0x0000000406047212 */ /* 0x000fc400078efe05 */
[----:B------:R-:W-:Y:S02]  /*2c60*/  SEL R5, RZ, 0x10, P1 ;  /* 0x00000010ff057807 */ /* 0x000fe40000800000 */
[----:B------:R-:W-:-:S04]  /*2c70*/  SEL R6, RZ, 0x20, P2 ;  /* 0x00000020ff067807 */ /* 0x000fc80001000000 */
[----:B------:R-:W-:Y:S02]  /*2c80*/  LOP3.LUT R5, R6, R4, R5, 0xfe, !PT ;  /* 0x0000000406057212 */ /* 0x000fe400078efe05 */
[----:B------:R-:W-:Y:S02]  /*2c90*/  SEL R4, RZ, 0x40, P0 ;  /* 0x00000040ff047807 */ /* 0x000fe40000000000 */
[----:B0-----:R-:W-:-:S04]  /*2ca0*/  ISETP.GE.AND P0, PT, R152, R7, PT ;  /* 0x000000079800720c */ /* 0x001fc80003f06270 */
[----:B------:R-:W-:-:S05]  /*2cb0*/  SEL R7, R7, RZ, P0 ;  /* 0x000000ff07077207 */ /* 0x000fca0000000000 */
[----:B------:R-:W-:Y:S01]  /*2cc0*/  IMAD.IADD R7, R152, 0x1, R7 ;  /* 0x0000000198077824 */ /* 0x000fe200078e0207 */
[----:B------:R-:W-:Y:S02]  /*2cd0*/  LOP3.LUT R5, R5, R4, RZ, 0xfc, !PT ;  /* 0x0000000405057212 */ /* 0x000fe400078efcff */
[----:B------:R-:W-:Y:S02]  /*2ce0*/  LOP3.LUT R55, R55, 0x1c0, RZ, 0xc0, !PT ;  /* 0x000001c037377812 */ /* 0x000fe400078ec0ff */
[----:B------:R-:W-:Y:S02]  /*2cf0*/  SHF.R.S32.HI R4, RZ, 0x1f, R7 ;  /* 0x0000001fff047819 */ /* 0x000fe40000011407 */
[----:B------:R-:W-:Y:S01]  /*2d00*/  ISETP.GE.AND P3, PT, R9, UR4, PT ;  /* 0x0000000409007c0c */ /* 0x000fe2000bf66270 */
[----:B------:R-:W-:Y:S01]  /*2d10*/  IMAD.WIDE.U32 R40, R193, UR6, R152 ;  /* 0x00000006c1287c25 */ /* 0x000fe2000f8e0098 */
[----:B------:R-:W-:Y:S01]  /*2d20*/  LOP3.LUT R9, R55, 0x18, R152, 0xf8, !PT ;  /* 0x0000001837097812 */ /* 0x000fe200078ef898 */
[----:B------:R-:W-:Y:S01]  /*2d30*/  ULDC.64 UR4, c[0x0][0x338] ;  /* 0x0000ce0000047ab9 */ /* 0x000fe20000000a00 */
[----:B------:R-:W-:-:S02]  /*2d40*/  SHF.R.U32.HI R56, RZ, 0x3, R55 ;  /* 0x00000003ff387819 */ /* 0x000fc40000011637 */
[----:B------:R-:W-:Y:S01]  /*2d50*/  LEA.HI R7, R4, R7, RZ, 0x3 ;  /* 0x0000000704077211 */ /* 0x000fe200078f18ff */
[----:B------:R-:W-:Y:S01]  /*2d60*/  IMAD R41, R193, UR7, R41 ;  /* 0x00000007c1297c24 */ /* 0x000fe2000f8e0229 */
[----:B------:R-:W-:Y:S01]  /*2d70*/  LOP3.LUT P1, RZ, R12, 0x4, RZ, 0xc0, !PT ;  /* 0x000000040cff7812 */ /* 0x000fe2000782c0ff */
[----:B------:R-:W-:Y:S01]  /*2d80*/  IMAD R6, R8, UR4, RZ ;  /* 0x0000000408067c24 */ /* 0x000fe2000f8e02ff */
[----:B------:R-:W-:Y:S02]  /*2d90*/  LOP3.LUT R9, R9, R56, RZ, 0x3c, !PT ;  /* 0x0000003809097212 */ /* 0x000fe400078e3cff */
[----:B------:R-:W-:Y:S02]  /*2da0*/  LOP3.LUT R4, R190, 0x38, R7, 0xf8, !PT ;  /* 0x00000038be047812 */ /* 0x000fe400078ef807 */
[----:B------:R-:W-:Y:S01]  /*2db0*/  IADD3 R42, P2, R22, R43, RZ ;  /* 0x0000002b162a7210 */ /* 0x000fe20007f5e0ff */
[----:B------:R-:W-:Y:S01]  /*2dc0*/  IMAD R65, R91, UR5, R6 ;  /* 0x000000055b417c24 */ /* 0x000fe2000f8e0206 */
[----:B------:R-:W-:Y:S01]  /*2dd0*/  SEL R57, R57, 0xffffffe0, !P1 ;  /* 0xffffffe039397807 */ /* 0x000fe20004800000 */
[----:B------:R-:W-:Y:S01]  /*2de0*/  IMAD.WIDE.U32 R40, R91, UR4, R40 ;  /* 0x000000045b287c25 */ /* 0x000fe2000f8e0028 */
[----:B------:R-:W-:Y:S01]  /*2df0*/  LOP3.LUT R63, R4, R191, RZ, 0x3c, !PT ;  /* 0x000000bf043f7212 */ /* 0x000fe200078e3cff */
[----:B------:R-:W-:Y:S01]  /*2e00*/  ULDC UR4, c[0x0][0x2f4] ;  /* 0x0000bd0000047ab9 */ /* 0x000fe20000000800 */
[----:B------:R-:W-:Y:S01]  /*2e10*/  SEL R66, RZ, 0xffffff80, P3 ;  /* 0xffffff80ff427807 */ /* 0x000fe20001800000 */
[----:B------:R-:W-:Y:S01]  /*2e20*/  IMAD R58, R180, 0x200, R9 ;  /* 0x00000200b43a7824 */ /* 0x000fe200078e0209 */
[----:B------:R-:W-:Y:S01]  /*2e30*/  SHF.R.S32.HI R62, RZ, 0x3, R7 ;  /* 0x00000003ff3e7819 */ /* 0x000fe20000011407 */
[----:B------:R-:W-:Y:S01]  /*2e40*/  IMAD.X R43, R157, 0x1, R10, P2 ;  /* 0x000000019d2b7824 */ /* 0x000fe200010e060a */
[----:B------:R-:W-:Y:S01]  /*2e50*/  ISETP.GE.AND P1, PT, R152, UR4, PT ;  /* 0x0000000498007c0c */ /* 0x000fe2000bf26270 */
[----:B------:R-:W-:Y:S01]  /*2e60*/  IMAD.IADD R59, R57, 0x1, R58 ;  /* 0x00000001393b7824 */ /* 0x000fe200078e023a */
[----:B------:R-:W-:Y:S01]  /*2e70*/  ISETP.GE.AND P2, PT, R3, UR4, PT ;  /* 0x0000000403007c0c */ /* 0x000fe2000bf46270 */
[----:B------:R-:W-:Y:S01]  /*2e80*/  IMAD.IADD R63, R192, 0x1, R63 ;  /* 0x00000001c03f7824 */ /* 0x000fe200078e023f */
[----:B------:R-:W-:Y:S01]  /*2e90*/  LOP3.LUT R66, R5, 0x80, R66, 0xc8, !PT ;  /* 0x0000008005427812 */ /* 0x000fe200078ec842 */
[----:B------:R-:W-:Y:S01]  /*2ea0*/  IMAD.IADD R64, R31, 0x1, R11 ;  /* 0x000000011f407824 */ /* 0x000fe200078e020b */
[----:B------:R-:W-:Y:S01]  /*2eb0*/  LOP3.LUT R67, R5, 0x40, RZ, 0xc0, !PT ;  /* 0x0000004005437812 */ /* 0x000fe200078ec0ff */
[----:B------:R-:W-:-:S08]  /*2ec0*/  IMAD.IADD R65, R41, 0x1, R65 ;  /* 0x0000000129417824 */ /* 0x000fd000078e0241 */
.L_x_3669:
[----:B------:R-:W0:Y:S01]  /*2ed0*/  LDC.64 R76, c[0x0][0x300] ;  /* 0x0000c000ff4c7b82 */ /* 0x000e220000000a00 */
[----:B------:R-:W-:Y:S01]  /*2ee0*/  VIADD R49, R49, 0xffffffff ;  /* 0xffffffff31317836 */ /* 0x000fe20000000000 */
[----:B------:R-:W-:Y:S05]  /*2ef0*/  YIELD ;  /* 0x0000000000007946 */ /* 0x000fea0003800000 */
[----:B------:R-:W-:Y:S01]  /*2f00*/  SHF.R.S32.HI R9, RZ, 0x1f, R49 ;  /* 0x0000001fff097819 */ /* 0x000fe20000011431 */
[----:B------:R-:W1:Y:S01]  /*2f10*/  LDC.64 R70, c[0x0][0x2e8] ;  /* 0x0000ba00ff467b82 */ /* 0x000e620000000a00 */
[----:B------:R-:W-:Y:S01]  /*2f20*/  IMAD.MOV.U32 R78, RZ, RZ, R152 ;  /* 0x000000ffff4e7224 */ /* 0x000fe200078e0098 */
[----:B------:R-:W-:Y:S01]  /*2f30*/  BSSY B0, `(.L_x_3618) ;  /* 0x000032a000007945 */ /* 0x000fe20003800000 */
[----:B------:R-:W-:-:S02]  /*2f40*/  IMAD.MOV.U32 R79, RZ, RZ, R153 ;  /* 0x000000ffff4f7224 */ /* 0x000fc400078e0099 */
[----:B------:R-:W-:-:S03]  /*2f50*/  IMAD R83, R23, 0x1800, R59 ;  /* 0x0000180017537824 */ /* 0x000fc600078e023b */
[----:B------:R-:W2:Y:S01]  /*2f60*/  LDC R73, c[0x0][0x3f4] ;  /* 0x0000fd00ff497b82 */ /* 0x000ea20000000800 */
[----:B------:R-:W-:Y:S02]  /*2f70*/  IMAD R83, R83, 0x2, R48 ;  /* 0x0000000253537824 */ /* 0x000fe400078e0230 */
[-C--:B0-----:R-:W-:Y:S02]  /*2f80*/  IMAD R4, R9, R76.reuse, RZ ;  /* 0x0000004c09047224 */ /* 0x081fe400078e02ff */
[----:B------:R-:W-:-:S04]  /*2f90*/  IMAD.WIDE.U32 R74, R49, R76, RZ ;  /* 0x0000004c314a7225 */ /* 0x000fc800078e00ff */
[----:B------:R-:W-:Y:S02]  /*2fa0*/  IMAD R5, R49, R77, R4 ;  /* 0x0000004d31057224 */ /* 0x000fe400078e0204 */
[-C--:B------:R-:W-:Y:S02]  /*2fb0*/  IMAD R82, R157, R76.reuse, RZ ;  /* 0x0000004c9d527224 */ /* 0x080fe400078e02ff */
[----:B------:R-:W-:Y:S02]  /*2fc0*/  IMAD.IADD R6, R75, 0x1, R5 ;  /* 0x000000014b067824 */ /* 0x000fe400078e0205 */
[----:B------:R-:W-:-:S04]  /*2fd0*/  IMAD.WIDE.U32 R4, R22, R76, R78 ;  /* 0x0000004c16047225 */ /* 0x000fc800078e004e */
[----:B------:R-:W-:Y:S01]  /*2fe0*/  IMAD.WIDE.U32 R74, R74, 0x60, RZ ;  /* 0x000000604a4a7825 */ /* 0x000fe200078e00ff */
[----:B------:R-:W-:-:S03]  /*2ff0*/  IADD3 R7, P3, R30, R4, RZ ;  /* 0x000000041e077210 */ /* 0x000fc60007f7e0ff */
[----:B------:R-:W-:Y:S01]  /*3000*/  IMAD R81, R6, 0x60, RZ ;  /* 0x0000006006517824 */ /* 0x000fe200078e02ff */
[-C--:B------:R-:W-:Y:S01]  /*3010*/  LEA R4, P5, R76, R74.reuse, 0x6 ;  /* 0x0000004a4c047211 */ /* 0x080fe200078a30ff */
[----:B------:R-:W-:Y:S02]  /*3020*/  IMAD R82, R22, R77, R82 ;  /* 0x0000004d16527224 */ /* 0x000fe400078e0252 */
[----:B------:R-:W-:Y:S01]  /*3030*/  IMAD.IADD R81, R75, 0x1, R81 ;  /* 0x000000014b517824 */ /* 0x000fe200078e0251 */
[----:B------:R-:W-:Y:S02]  /*3040*/  IADD3 R4, P4, R4, R7, RZ ;  /* 0x0000000704047210 */ /* 0x000fe40007f9e0ff */
[----:B------:R-:W-:Y:S02]  /*3050*/  IADD3.X R8, R64, R5, R82, P3, !PT ;  /* 0x0000000540087210 */ /* 0x000fe40001ffe452 */
[----:B------:R-:W-:Y:S02]  /*3060*/  IADD3 R6, P3, R7, R74, RZ ;  /* 0x0000004a07067210 */ /* 0x000fe40007f7e0ff */
[----:B------:R-:W-:-:S02]  /*3070*/  LEA.HI.X R5, R76, R81, R77, 0x6, P5 ;  /* 0x000000514c057211 */ /* 0x000fc400028f344d */
[-C--:B-1----:R-:W-:Y:S01]  /*3080*/  LEA R14, P5, R6, R70.reuse, 0x1 ;  /* 0x00000046060e7211 */ /* 0x082fe200078a08ff */
[----:B------:R-:W-:Y:S01]  /*3090*/  IMAD.X R7, R8, 0x1, R81, P3 ;  /* 0x0000000108077824 */ /* 0x000fe200018e0651 */
[----:B----4-:R-:W-:Y:S01]  /*30a0*/  LEA R12, P3, R4, R70, 0x1 ;  /* 0x00000046040c7211 */ /* 0x010fe200078608ff */
[----:B------:R-:W-:Y:S01]  /*30b0*/  IMAD.X R5, R5, 0x1, R8, P4 ;  /* 0x0000000105057824 */ /* 0x000fe200020e0608 */
[----:B------:R-:W-:Y:S02]  /*30c0*/  ISETP.GT.AND P4, PT, R49, R50, PT ;  /* 0x000000323100720c */ /* 0x000fe40003f84270 */
[-C--:B------:R-:W-:Y:S02]  /*30d0*/  LEA.HI.X R15, R6, R71.reuse, R7, 0x1, P5 ;  /* 0x00000047060f7211 */ /* 0x080fe400028f0c07 */
[----:B------:R-:W-:Y:S01]  /*30e0*/  LEA.HI.X R13, R4, R71, R5, 0x1, P3 ;  /* 0x00000047040d7211 */ /* 0x000fe200018f0c05 */
[----:B------:R-:W-:Y:S01]  /*30f0*/  IMAD R5, R23, 0x1800, R58 ;  /* 0x0000180017057824 */ /* 0x000fe200078e023a */
[----:B--2---:R-:W-:-:S02]  /*3100*/  ISETP.GE.AND P3, PT, R73, 0x1, PT ;  /* 0x000000014900780c */ /* 0x004fc40003f66270 */
[----:B------:R-:W-:Y:S01]  /*3110*/  P2R R69, PR, RZ, 0x10 ;  /* 0x00000010ff457803 */ /* 0x000fe20000000000 */
[----:B------:R-:W-:-:S10]  /*3120*/  IMAD R84, R5, 0x2, R48 ;  /* 0x0000000205547824 */ /* 0x000fd400078e0230 */
[----:B------:R-:W-:Y:S05]  /*3130*/  @!P3 BRA `(.L_x_3619) ;  /* 0x0000002c00b8b947 */ /* 0x000fea0003800000 */
[----:B------:R-:W0:Y:S01]  /*3140*/  LDC.64 R38, c[0x0][0x3f8] ;  /* 0x0000fe00ff267b82 */ /* 0x000e220000000a00 */
[----:B------:R-:W-:Y:S01]  /*3150*/  ULDC.U8 UR4, c[0x0][0x410] ;  /* 0x0001040000047ab9 */ /* 0x000fe20000000000 */
[----:B------:R-:W-:Y:S01]  /*3160*/  IMAD R72, R49, -0x60, R46 ;  /* 0xffffffa031487824 */ /* 0x000fe200078e022e */
[----:B------:R-:W-:-:S04]  /*3170*/  ISETP.NE.AND P3, PT, RZ, UR4, PT ;  /* 0x00000004ff007c0c */ /* 0x000fc8000bf65270 */
[----:B------:R-:W-:Y:S01]  /*3180*/  VIMNMX R72, R72, 0x60, PT ;  /* 0x0000006048487848 */ /* 0x000fe20003fe0100 */
[----:B------:R-:W1:Y:S01]  /*3190*/  LDC.64 R36, c[0x0][0x408] ;  /* 0x00010200ff247b82 */ /* 0x000e620000000a00 */
[-C--:B0-----:R-:W-:Y:S02]  /*31a0*/  IMAD R4, R9, R38.reuse, RZ ;  /* 0x0000002609047224 */ /* 0x081fe400078e02ff */
[----:B------:R-:W-:-:S04]  /*31b0*/  IMAD.WIDE.U32 R34, R49, R38, RZ ;  /* 0x0000002631227225 */ /* 0x000fc800078e00ff */
[----:B------:R-:W-:Y:S02]  /*31c0*/  IMAD R5, R49, R39, R4 ;  /* 0x0000002731057224 */ /* 0x000fe400078e0204 */
[-C--:B-1----:R-:W-:Y:S02]  /*31d0*/  IMAD R6, R9, R36.reuse, RZ ;  /* 0x0000002409067224 */ /* 0x082fe400078e02ff */
[----:B------:R-:W-:-:S04]  /*31e0*/  IMAD.WIDE.U32 R32, R49, R36, RZ ;  /* 0x0000002431207225 */ /* 0x000fc800078e00ff */
[----:B------:R-:W-:Y:S02]  /*31f0*/  IMAD R7, R49, R37, R6 ;  /* 0x0000002531077224 */ /* 0x000fe400078e0206 */
        /* <DEDUP_REMOVED lines=11> */
[----:B------:R-:W-:Y:S01]  /*32b0*/  IMAD.MOV.U32 R4, RZ, RZ, R18 ;  /* 0x000000ffff047224 */ /* 0x000fe200078e0012 */
[----:B------:R-:W-:Y:S01]  /*32c0*/  ULDC.64 UR4, c[0x0][0x3e8] ;  /* 0x0000fa0000047ab9 */ /* 0x000fe20000000a00 */
[----:B------:R-:W-:Y:S01]  /*32d0*/  IMAD.MOV.U32 R5, RZ, RZ, R60 ;  /* 0x000000ffff057224 */ /* 0x000fe200078e003c */
[----:B------:R-:W-:Y:S01]  /*32e0*/  ULDC.64 UR6, c[0x0][0x400] ;  /* 0x0001000000067ab9 */ /* 0x000fe20000000a00 */
[----:B------:R-:W-:Y:S01]  /*32f0*/  IMAD R25, R80, 0x60, RZ ;  /* 0x0000006050197824 */ /* 0x000fe200078e02ff */
[----:B------:R-:W-:Y:S01]  /*3300*/  CS2R R76, SRZ ;  /* 0x00000000004c7805 */ /* 0x000fe2000001ff00 */
[----:B------:R-:W-:Y:S01]  /*3310*/  IMAD.WIDE.U32 R6, R34, 0x60, R4 ;  /* 0x0000006022067825 */ /* 0x000fe200078e0004 */
[----:B------:R-:W-:-:S03]  /*3320*/  CS2R R78, SRZ ;  /* 0x00000000004e7805 */ /* 0x000fc6000001ff00 */
[----:B------:R-:W-:Y:S02]  /*3330*/  IMAD.MOV.U32 R4, RZ, RZ, R20 ;  /* 0x000000ffff047224 */ /* 0x000fe400078e0014 */
[----:B------:R-:W-:Y:S02]  /*3340*/  IMAD.MOV.U32 R5, RZ, RZ, R61 ;  /* 0x000000ffff057224 */ /* 0x000fe400078e003d */
[----:B------:R-:W-:Y:S02]  /*3350*/  IMAD R27, R68, 0x60, RZ ;  /* 0x00000060441b7824 */ /* 0x000fe400078e02ff */
[----:B------:R-:W-:Y:S01]  /*3360*/  IMAD.WIDE.U32 R10, R32, 0x60, R4 ;  /* 0x00000060200a7825 */ /* 0x000fe200078e0004 */
[----:B------:R-:W-:-:S03]  /*3370*/  LEA R4, P3, R6, UR4, 0x1 ;  /* 0x0000000406047c11 */ /* 0x000fc6000f8608ff */
[----:B------:R-:W-:Y:S02]  /*3380*/  IMAD.IADD R5, R7, 0x1, R25 ;  /* 0x0000000107057824 */ /* 0x000fe400078e0219 */
[----:B------:R-:W-:-:S03]  /*3390*/  IMAD.IADD R7, R11, 0x1, R27 ;  /* 0x000000010b077824 */ /* 0x000fc600078e021b */
[----:B------:R-:W-:Y:S02]  /*33a0*/  LEA.HI.X R5, R6, UR5, R5, 0x1, P3 ;  /* 0x0000000506057c11 */ /* 0x000fe400098f0c05 */
        /* <DEDUP_REMOVED lines=10> */
.L_x_3622:
[----:B------:R-:W-:Y:S05]  /*3450*/  BSYNC B1 ;  /* 0x0000000000017941 */ /* 0x000fea0003800000 */
.L_x_3621:
[----:B------:R-:W-:Y:S01]  /*3460*/  ISETP.GE.AND P5, PT, R156, R72, PT ;  /* 0x000000489c00720c */ /* 0x000fe20003fa6270 */
[----:B------:R-:W-:Y:S01]  /*3470*/  BSSY B1, `(.L_x_3623) ;  /* 0x0000023000017945 */ /* 0x000fe20003800000 */
[----:B------:R-:W-:Y:S02]  /*3480*/  CS2R R24, SRZ ;  /* 0x0000000000187805 */ /* 0x000fe4000001ff00 */
[----:B------:R-:W-:Y:S01]  /*3490*/  CS2R R10, SRZ ;  /* 0x00000000000a7805 */ /* 0x000fe2000001ff00 */
[----:B-----5:R-:W-:Y:S01]  /*34a0*/  IMAD.MOV.U32 R81, RZ, RZ, R70 ;  /* 0x000000ffff517224 */ /* 0x020fe200078e0046 */
[----:B------:R-:W-:Y:S01]  /*34b0*/  CS2R R26, SRZ ;  /* 0x00000000001a7805 */ /* 0x000fe2000001ff00 */
[----:B------:R-:W-:-:S06]  /*34c0*/  IMAD.MOV.U32 R82, RZ, RZ, R71 ;  /* 0x000000ffff527224 */ /* 0x000fcc00078e0047 */
[----:B------:R-:W-:Y:S05]  /*34d0*/  @P5 BRA `(.L_x_3624) ;  /* 0x0000000000705947 */ /* 0x000fea0003800000 */
[C---:B0-----:R-:W-:Y:S01]  /*34e0*/  SHF.L.U64.HI R5, R38.reuse, 0x6, R39 ;  /* 0x0000000626057819 */ /* 0x041fe20000010227 */
[----:B------:R-:W-:Y:S01]  /*34f0*/  IMAD.SHL.U32 R4, R38, 0x40, RZ ;  /* 0x0000004026047824 */ /* 0x000fe200078e00ff */
[----:B------:R-:W-:Y:S01]  /*3500*/  ULDC.64 UR4, c[0x0][0x3e8] ;  /* 0x0000fa0000047ab9 */ /* 0x000fe20000000a00 */
[----:B------:R-:W-:Y:S01]  /*3510*/  IMAD R9, R80, 0x60, RZ ;  /* 0x0000006050097824 */ /* 0x000fe200078e02ff */
[----:B------:R-:W-:Y:S01]  /*3520*/  CS2R R24, SRZ ;  /* 0x0000000000187805 */ /* 0x000fe2000001ff00 */
[----:B------:R-:W-:Y:S01]  /*3530*/  IMAD.WIDE.U32 R4, R34, 0x60, R4 ;  /* 0x0000006022047825 */ /* 0x000fe200078e0004 */
[----:B------:R-:W-:-:S03]  /*3540*/  CS2R R26, SRZ ;  /* 0x00000000001a7805 */ /* 0x000fc6000001ff00 */
[----:B------:R-:W-:Y:S01]  /*3550*/  IMAD R8, R68, 0x60, RZ ;  /* 0x0000006044087824 */ /* 0x000fe200078e02ff */
[----:B------:R-:W-:Y:S01]  /*3560*/  IADD3 R6, P3, R18, R4, RZ ;  /* 0x0000000412067210 */ /* 0x000fe20007f7e0ff */
[----:B------:R-:W-:-:S03]  /*3570*/  IMAD.SHL.U32 R4, R36, 0x40, RZ ;  /* 0x0000004024047824 */ /* 0x000fc600078e00ff */
[----:B------:R-:W-:Y:S02]  /*3580*/  IADD3.X R9, R60, R9, R5, P3, !PT ;  /* 0x000000093c097210 */ /* 0x000fe40001ffe405 */
[----:B------:R-:W-:-:S03]  /*3590*/  SHF.L.U64.HI R5, R36, 0x6, R37 ;  /* 0x0000000624057819 */ /* 0x000fc60000010225 */
[----:B------:R-:W-:-:S03]  /*35a0*/  IMAD.WIDE.U32 R4, R32, 0x60, R4 ;  /* 0x0000006020047825 */ /* 0x000fc600078e0004 */
[----:B------:R-:W-:-:S04]  /*35b0*/  IADD3 R7, P3, R20, R4, RZ ;  /* 0x0000000414077210 */ /* 0x000fc80007f7e0ff */
[----:B------:R-:W-:Y:S02]  /*35c0*/  IADD3.X R8, R61, R8, R5, P3, !PT ;  /* 0x000000083d087210 */ /* 0x000fe40001ffe405 */
        /* <DEDUP_REMOVED lines=13> */
.L_x_3624:
[----:B------:R-:W-:Y:S05]  /*36a0*/  BSYNC B1 ;  /* 0x0000000000017941 */ /* 0x000fea0003800000 */
.L_x_3623:
[----:B------:R-:W-:Y:S01]  /*36b0*/  ULOP3.LUT UR4, UR38, 0x1, URZ, 0xfc, !UPT ;  /* 0x0000000126047892 */ /* 0x000fe2000f8efc3f */
[----:B01----:R-:W-:Y:S01]  /*36c0*/  IMAD.MOV.U32 R4, RZ, RZ, R76 ;  /* 0x000000ffff047224 */ /* 0x003fe200078e004c */
[----:B------:R-:W-:Y:S01]  /*36d0*/  PRMT R33, R33, 0x5410, R82 ;  /* 0x0000541021217816 */ /* 0x000fe20000000052 */
[----:B------:R-:W-:Y:S01]  /*36e0*/  IMAD.MOV.U32 R5, RZ, RZ, R77 ;  /* 0x000000ffff057224 */ /* 0x000fe200078e004d */
[----:B------:R-:W-:Y:S01]  /*36f0*/  UISETP.NE.AND UP0, UPT, UR4, 0x3, UPT ;  /* 0x000000030400788c */ /* 0x000fe2000bf05270 */
        /* <DEDUP_REMOVED lines=30> */
.L_x_3625:
[----:B------:R-:W-:Y:S01]  /*38e0*/  IMAD R68, R23, 0x8, R2 ;  /* 0x0000000817447824 */ /* 0x000fe200078e0202 */
[----:B------:R-:W-:Y:S01]  /*38f0*/  SHF.L.U32 R80, R158, 0x1f, RZ ;  /* 0x0000001f9e507819 */ /* 0x000fe200000006ff */
[----:B------:R-:W-:Y:S03]  /*3900*/  BSSY B1, `(.L_x_3626) ;  /* 0x0000003000017945 */ /* 0x000fe60003800000 */
[----:B------:R-:W0:Y:S02]  /*3910*/  SYNCS.PHASECHK.TRANS64.TRYWAIT P6, [R68+URZ+0x32490], R80 ;  /* 0x03249050440075a7 */ /* 0x000e2400080c017f */
[----:B0-----:R-:W-:Y:S05]  /*3920*/  @!P6 BRA `(.L_x_3627) ;  /* 0x0000037c00dce947 */ /* 0x001fea0003800000 */
.L_x_4020:
[----:B------:R-:W-:Y:S05]  /*3930*/  BSYNC B1 ;  /* 0x0000000000017941 */ /* 0x000fea0003800000 */
.L_x_3626:
        /* <DEDUP_REMOVED lines=29> */
[----:B------:R-:W-:Y:S01]  /*3b10*/  FMUL.FTZ R7, R7, R82 ;  /* 0x0000005207077220 */ /* 0x000fe20000410000 */
[----:B------:R-:W-:Y:S01]  /*3b20*/  LOP3.LUT R4, R4, 0xffff0000, RZ, 0xc0, !PT ;  /* 0xffff000004047812 */ /* 0x000fe200078ec0ff */
[C---:B------:R-:W-:Y:S01]  /*3b30*/  FMUL.FTZ R95, R77.reuse, R91 ;  /* 0x0000005b4d5f7220 */ /* 0x040fe20000410000 */
[----:B------:R-:W-:Y:S01]  /*3b40*/  LOP3.LUT R90, R90, 0xffff0000, RZ, 0xc0, !PT ;  /* 0xffff00005a5a7812 */ /* 0x000fe200078ec0ff */
[----:B------:R-:W-:Y:S01]  /*3b50*/  FMUL.FTZ R77, R77, R86 ;  /* 0x000000564d4d7220 */ /* 0x000fe20000410000 */
[----:B------:R-:W-:Y:S01]  /*3b60*/  LOP3.LUT R85, R85, 0xffff0000, RZ, 0xc0, !PT ;  /* 0xffff000055557812 */ /* 0x000fe200078ec0ff */
[----:B------:R-:W-:Y:S02]  /*3b70*/  IMAD.U32 R81, R81, 0x10000, RZ ;  /* 0x0001000051517824 */ /* 0x000fe400078e00ff */
[C---:B------:R-:W-:Y:S01]  /*3b80*/  FFMA.FTZ R93, R6.reuse, R82, -R93 ;  /* 0x00000052065d7223 */ /* 0x040fe2000001085d */
[----:B------:R-:W-:Y:S01]  /*3b90*/  FFMA.FTZ R88, R6, R88, R7 ;  /* 0x0000005806587223 */ /* 0x000fe20000010007 */
[----:B------:R-:W-:Y:S01]  /*3ba0*/  FFMA.FTZ R95, R76, R86, -R95 ;  /* 0x000000564c5f7223 */ /* 0x000fe2000001085f */
[----:B------:R-:W-:Y:S01]  /*3bb0*/  FMUL.FTZ R6, R4, R87 ;  /* 0x0000005704067220 */ /* 0x000fe20000410000 */
[----:B------:R-:W-:Y:S01]  /*3bc0*/  FFMA.FTZ R76, R76, R91, R77 ;  /* 0x0000005b4c4c7223 */ /* 0x000fe2000001004d */
[CC--:B------:R-:W-:Y:S01]  /*3bd0*/  FMUL.FTZ R7, R79.reuse, R90.reuse ;  /* 0x0000005a4f077220 */ /* 0x0c0fe20000410000 */
[----:B------:R-:W-:Y:S01]  /*3be0*/  FMUL.FTZ R4, R4, R81 ;  /* 0x0000005104047220 */ /* 0x000fe20000410000 */
[----:B------:R-:W-:Y:S01]  /*3bf0*/  FMUL.FTZ R79, R79, R85 ;  /* 0x000000554f4f7220 */ /* 0x000fe20000410000 */
        /* <DEDUP_REMOVED lines=10> */
.L_x_3633:
[----:B------:R-:W-:Y:S05]  /*3ca0*/  BSYNC B3 ;  /* 0x0000000000037941 */ /* 0x000fea0003800000 */
.L_x_3632:
[----:B--2---:R1:W-:Y:S02]  /*3cb0*/  STG.E.128 desc[UR42][R14.64], R4 ;  /* 0x000000040e007986 */ /* 0x0043e4000c101d2a */
.L_x_3631:
[----:B------:R-:W-:Y:S05]  /*3cc0*/  BSYNC B2 ;  /* 0x0000000000027941 */ /* 0x000fea0003800000 */
.L_x_3630:
[----:B------:R-:W-:Y:S05]  /*3cd0*/  @P2 BRA `(.L_x_3629) ;  /* 0x0000000000d02947 */ /* 0x000fea0003800000 */
[----:B-1----:R1:W2:Y:S01]  /*3ce0*/  LDS.128 R4, [R83] ;  /* 0x0000000053047984 */ /* 0x0022a20000000c00 */
        /* <DEDUP_REMOVED lines=16> */
[C---:B------:R-:W-:Y:S01]  /*3df0*/  LOP3.LUT R82, R81.reuse, 0xffff0000, RZ, 0xc0, !PT ;  /* 0xffff000051527812 */ /* 0x040fe200078ec0ff */
        /* <DEDUP_REMOVED lines=10> */
[----:B------:R-:W-:Y:S01]  /*3ea0*/  FMUL.FTZ R71, R71, R79 ;  /* 0x0000004f47477220 */ /* 0x000fe20000410000 */
        /* <DEDUP_REMOVED lines=21> */
.L_x_3635:
[----:B------:R-:W-:Y:S05]  /*4000*/  BSYNC B2 ;  /* 0x0000000000027941 */ /* 0x000fea0003800000 */
.L_x_3634:
[----:B--2---:R2:W-:Y:S02]  /*4010*/  STG.E.128 desc[UR42][R14.64+0x40], R4 ;  /* 0x000040040e007986 */ /* 0x0045e4000c101d2a */
.L_x_3629:
[----:B------:R-:W-:Y:S05]  /*4020*/  BSYNC B1 ;  /* 0x0000000000017941 */ /* 0x000fea0003800000 */
.L_x_3628:
        /* <DEDUP_REMOVED lines=31> */
[----:B------:R-:W-:Y:S01]  /*4220*/  LOP3.LUT R70, R70, 0xffff0000, RZ, 0xc0, !PT ;  /* 0xffff000046467812 */ /* 0x000fe200078ec0ff */
[-C--:B------:R-:W-:Y:S01]  /*4230*/  FMUL.FTZ R15, R15, R27.reuse ;  /* 0x0000001b0f0f7220 */ /* 0x080fe20000410000 */
[----:B------:R-:W-:Y:S01]  /*4240*/  LOP3.LUT R38, R38, 0xffff0000, RZ, 0xc0, !PT ;  /* 0xffff000026267812 */ /* 0x000fe200078ec0ff */
[----:B------:R-:W-:Y:S02]  /*4250*/  IMAD.U32 R39, R39, 0x10000, RZ ;  /* 0x0001000027277824 */ /* 0x000fe400078e00ff */
[C---:B------:R-:W-:Y:S01]  /*4260*/  FFMA.FTZ R75, R6.reuse, R26, -R75 ;  /* 0x0000001a064b7223 */ /* 0x040fe2000001084b */
[----:B------:R-:W-:Y:S01]  /*4270*/  FFMA.FTZ R36, R6, R36, R7 ;  /* 0x0000002406247223 */ /* 0x000fe20000010007 */
[----:B------:R-:W-:Y:S01]  /*4280*/  FFMA.FTZ R77, R14, R27, -R77 ;  /* 0x0000001b0e4d7223 */ /* 0x000fe2000001084d */
[----:B------:R-:W-:Y:S01]  /*4290*/  FMUL.FTZ R6, R4, R37 ;  /* 0x0000002504067220 */ /* 0x000fe20000410000 */
[----:B------:R-:W-:Y:S01]  /*42a0*/  FFMA.FTZ R14, R14, R71, R15 ;  /* 0x000000470e0e7223 */ /* 0x000fe2000001000f */
[C---:B------:R-:W-:Y:S01]  /*42b0*/  FMUL.FTZ R7, R25.reuse, R70 ;  /* 0x0000004619077220 */ /* 0x040fe20000410000 */
        /* <DEDUP_REMOVED lines=12> */
.L_x_3640:
[----:B------:R-:W-:Y:S05]  /*4380*/  BSYNC B2 ;  /* 0x0000000000027941 */ /* 0x000fea0003800000 */
.L_x_3639:
[----:B--2---:R3:W-:Y:S02]  /*4390*/  STG.E.128 desc[UR42][R12.64], R4 ;  /* 0x000000040c007986 */ /* 0x0047e4000c101d2a */
.L_x_3638:
[----:B------:R-:W-:Y:S05]  /*43a0*/  BSYNC B1 ;  /* 0x0000000000017941 */ /* 0x000fea0003800000 */
.L_x_3637:
        /* <DEDUP_REMOVED lines=51> */
.L_x_3642:
[----:B------:R-:W-:Y:S05]  /*46e0*/  BSYNC B1 ;  /* 0x0000000000017941 */ /* 0x000fea0003800000 */
.L_x_3641:
[----:B--2---:R1:W-:Y:S01]  /*46f0*/  STG.E.128 desc[UR42][R12.64+0x40], R4 ;  /* 0x000040040c007986 */ /* 0x0043e2000c101d2a */
[----:B------:R-:W-:Y:S05]  /*4700*/  BRA `(.L_x_3636) ;  /* 0x0000001800b07947 */ /* 0x000fea0003800000 */
.L_x_3620:
[-C--:B------:R-:W-:Y:S01]  /*4710*/  ISETP.GE.AND P3, PT, R22, R72.reuse, PT ;  /* 0x000000481600720c */ /* 0x080fe20003f66270 */
[----:B------:R-:W-:Y:S01]  /*4720*/  BSSY B1, `(.L_x_3643) ;  /* 0x000002a000017945 */ /* 0x000fe20003800000 */
[----:B------:R-:W-:Y:S02]  /*4730*/  ISETP.GE.AND P4, PT, R156, R72, PT ;  /* 0x000000489c00720c */ /* 0x000fe40003f86270 */
[----:B------:R-:W-:Y:S02]  /*4740*/  CS2R R10, SRZ ;  /* 0x00000000000a7805 */ /* 0x000fe4000001ff00 */
[CC--:B------:R-:W-:Y:S02]  /*4750*/  ISETP.GE.OR P3, PT, R152.reuse, R73.reuse, P3 ;  /* 0x000000499800720c */ /* 0x0c0fe40001f66670 */
[----:B------:R-:W-:Y:S02]  /*4760*/  CS2R R6, SRZ ;  /* 0x0000000000067805 */ /* 0x000fe4000001ff00 */
[----:B------:R-:W-:-:S02]  /*4770*/  ISETP.GE.OR P4, PT, R152, R73, P4 ;  /* 0x000000499800720c */ /* 0x000fc40002786670 */
[----:B------:R-:W-:Y:S02]  /*4780*/  CS2R R4, SRZ ;  /* 0x0000000000047805 */ /* 0x000fe4000001ff00 */
[----:B------:R-:W-:Y:S02]  /*4790*/  CS2R R14, SRZ ;  /* 0x00000000000e7805 */ /* 0x000fe4000001ff00 */
[----:B------:R-:W-:Y:S02]  /*47a0*/  CS2R R8, SRZ ;  /* 0x0000000000087805 */ /* 0x000fe4000001ff00 */
[----:B------:R-:W-:Y:S02]  /*47b0*/  CS2R R26, SRZ ;  /* 0x00000000001a7805 */ /* 0x000fe4000001ff00 */
[----:B------:R-:W-:Y:S01]  /*47c0*/  CS2R R12, SRZ ;  /* 0x00000000000c7805 */ /* 0x000fe2000001ff00 */
[----:B------:R-:W-:Y:S06]  /*47d0*/  @P3 BRA `(.L_x_3644) ;  /* 0x0000000000783947 */ /* 0x000fec0003800000 */
[C---:B------:R-:W-:Y:S01]  /*47e0*/  IMAD R4, R157.reuse, R38, RZ ;  /* 0x000000269d047224 */ /* 0x040fe200078e02ff */
[----:B------:R-:W-:Y:S01]  /*47f0*/  ULDC.64 UR4, c[0x0][0x3e8] ;  /* 0x0000fa0000047ab9 */ /* 0x000fe20000000a00 */
[----:B------:R-:W-:Y:S01]  /*4800*/  IMAD R6, R157, R36, RZ ;  /* 0x000000249d067224 */ /* 0x000fe200078e02ff */
[----:B------:R-:W-:Y:S01]  /*4810*/  ULDC.64 UR6, c[0x0][0x400] ;  /* 0x0001000000067ab9 */ /* 0x000fe20000000a00 */
[----:B------:R-:W-:-:S04]  /*4820*/  IMAD.WIDE.U32 R12, R22, R38, R78 ;  /* 0x00000026160c7225 */ /* 0x000fc800078e004e */
[C---:B------:R-:W-:Y:S02]  /*4830*/  IMAD R7, R22.reuse, R39, R4 ;  /* 0x0000002716077224 */ /* 0x040fe400078e0204 */
[----:B------:R-:W-:Y:S02]  /*4840*/  IMAD R15, R22, R37, R6 ;  /* 0x00000025160f7224 */ /* 0x000fe400078e0206 */
[----:B------:R-:W-:Y:S02]  /*4850*/  IMAD.IADD R13, R7, 0x1, R13 ;  /* 0x00000001070d7824 */ /* 0x000fe400078e020d */
[----:B------:R-:W-:Y:S02]  /*4860*/  IMAD R6, R0, R38, RZ ;  /* 0x0000002600067224 */ /* 0x000fe400078e02ff */
[----:B------:R-:W-:-:S04]  /*4870*/  IMAD.WIDE.U32 R4, R22, R36, R78 ;  /* 0x0000002416047225 */ /* 0x000fc800078e004e */
[C---:B------:R-:W-:Y:S02]  /*4880*/  IMAD R7, R44.reuse, R39, R6 ;  /* 0x000000272c077224 */ /* 0x040fe400078e0206 */
[----:B------:R-:W-:-:S04]  /*4890*/  IMAD.WIDE.U32 R12, R44, R38, R12 ;  /* 0x000000262c0c7225 */ /* 0x000fc800078e000c */
[----:B------:R-:W-:Y:S02]  /*48a0*/  IMAD.IADD R5, R15, 0x1, R5 ;  /* 0x000000010f057824 */ /* 0x000fe400078e0205 */
[-C--:B------:R-:W-:Y:S02]  /*48b0*/  IMAD R14, R0, R36.reuse, RZ ;  /* 0x00000024000e7224 */ /* 0x080fe400078e02ff */
[----:B------:R-:W-:Y:S02]  /*48c0*/  IMAD.IADD R13, R7, 0x1, R13 ;  /* 0x00000001070d7824 */ /* 0x000fe400078e020d */
[C---:B------:R-:W-:Y:S02]  /*48d0*/  IMAD R15, R44.reuse, R37, R14 ;  /* 0x000000252c0f7224 */ /* 0x040fe400078e020e */
[----:B------:R-:W-:-:S04]  /*48e0*/  IMAD.WIDE.U32 R4, R44, R36, R4 ;  /* 0x000000242c047225 */ /* 0x000fc800078e0004 */
[----:B------:R-:W-:Y:S02]  /*48f0*/  IMAD R7, R80, 0x60, RZ ;  /* 0x0000006050077824 */ /* 0x000fe400078e02ff */
[----:B------:R-:W-:-:S04]  /*4900*/  IMAD.WIDE.U32 R12, R34, 0x60, R12 ;  /* 0x00000060220c7825 */ /* 0x000fc800078e000c */
[----:B------:R-:W-:Y:S01]  /*4910*/  IMAD.IADD R5, R15, 0x1, R5 ;  /* 0x000000010f057824 */ /* 0x000fe200078e0205 */
[----:B------:R-:W-:Y:S01]  /*4920*/  LEA R6, P3, R12, UR4, 0x1 ;  /* 0x000000040c067c11 */ /* 0x000fe2000f8608ff */
[----:B------:R-:W-:Y:S02]  /*4930*/  IMAD.IADD R7, R7, 0x1, R13 ;  /* 0x0000000107077824 */ /* 0x000fe400078e020d */
[----:B------:R-:W-:Y:S02]  /*4940*/  IMAD R15, R68, 0x60, RZ ;  /* 0x00000060440f7824 */ /* 0x000fe400078e02ff */
[----:B------:R-:W-:Y:S01]  /*4950*/  IMAD.WIDE.U32 R4, R32, 0x60, R4 ;  /* 0x0000006020047825 */ /* 0x000fe200078e0004 */
[----:B------:R-:W-:-:S03]  /*4960*/  LEA.HI.X R7, R12, UR5, R7, 0x1, P3 ;  /* 0x000000050c077c11 */ /* 0x000fc600098f0c07 */
[----:B------:R-:W-:Y:S01]  /*4970*/  IMAD.IADD R5, R15, 0x1, R5 ;  /* 0x000000010f057824 */ /* 0x000fe200078e0205 */
[----:B------:R-:W-:-:S04]  /*4980*/  LEA R12, P3, R4, UR6, 0x1 ;  /* 0x00000006040c7c11 */ /* 0x000fc8000f8608ff */
[----:B------:R-:W-:Y:S02]  /*4990*/  LEA.HI.X R13, R4, UR7, R5, 0x1, P3 ;  /* 0x00000007040d7c11 */ /* 0x000fe400098f0c05 */
[----:B------:R-:W5:Y:S04]  /*49a0*/  LDG.E.128 R4, desc[UR42][R6.64] ;  /* 0x0000002a06047981 */ /* 0x000f68000c1e1d00 */
[----:B------:R-:W5:Y:S03]  /*49b0*/  LDG.E.128 R12, desc[UR42][R12.64] ;  /* 0x0000002a0c0c7981 */ /* 0x000f66000c1e1d00 */
.L_x_3644:
[----:B------:R-:W-:Y:S05]  /*49c0*/  BSYNC B1 ;  /* 0x0000000000017941 */ /* 0x000fea0003800000 */
.L_x_3643:
[----:B------:R-:W-:Y:S01]  /*49d0*/  BSSY B1, `(.L_x_3645) ;  /* 0x0000029000017945 */ /* 0x000fe20003800000 */
[----:B-----5:R-:W-:Y:S01]  /*49e0*/  IMAD.MOV.U32 R83, RZ, RZ, R6 ;  /* 0x000000ffff537224 */ /* 0x020fe200078e0006 */
[----:B------:R-:W-:Y:S01]  /*49f0*/  CS2R R24, SRZ ;  /* 0x0000000000187805 */ /* 0x000fe2000001ff00 */
[----:B------:R-:W-:Y:S01]  /*4a00*/  IMAD.MOV.U32 R84, RZ, RZ, R7 ;  /* 0x000000ffff547224 */ /* 0x000fe200078e0007 */
[----:B------:R-:W-:Y:S06]  /*4a10*/  @P4 BRA `(.L_x_3646) ;  /* 0x0000000000904947 */ /* 0x000fec0003800000 */
[CC--:B------:R-:W-:Y:S01]  /*4a20*/  IMAD R8, R157.reuse, R38.reuse, RZ ;  /* 0x000000269d087224 */ /* 0x0c0fe200078e02ff */
[----:B------:R-:W-:Y:S01]  /*4a30*/  SHF.L.U64.HI R9, R38, 0x6, R39 ;  /* 0x0000000626097819 */ /* 0x000fe20000010227 */
[----:B------:R-:W-:Y:S01]  /*4a40*/  IMAD R10, R0, R38, RZ ;  /* 0x00000026000a7224 */ /* 0x000fe200078e02ff */
[----:B------:R-:W-:Y:S01]  /*4a50*/  SHF.L.U64.HI R25, R36, 0x6, R37 ;  /* 0x0000000624197819 */ /* 0x000fe20000010225 */
[----:B------:R-:W-:Y:S01]  /*4a60*/  IMAD R24, R157, R36, RZ ;  /* 0x000000249d187224 */ /* 0x000fe200078e02ff */
[----:B------:R-:W-:Y:S01]  /*4a70*/  ULDC.64 UR4, c[0x0][0x3e8] ;  /* 0x0000fa0000047ab9 */ /* 0x000fe20000000a00 */
[-C--:B------:R-:W-:Y:S01]  /*4a80*/  IMAD R27, R22, R39.reuse, R8 ;  /* 0x00000027161b7224 */ /* 0x080fe200078e0208 */
[----:B------:R-:W-:Y:S01]  /*4a90*/  ULDC.64 UR6, c[0x0][0x400] ;  /* 0x0001000000067ab9 */ /* 0x000fe20000000a00 */
[----:B------:R-:W-:Y:S02]  /*4aa0*/  IMAD R39, R44, R39, R10 ;  /* 0x000000272c277224 */ /* 0x000fe400078e020a */
[----:B------:R-:W-:-:S04]  /*4ab0*/  IMAD.WIDE.U32 R10, R22, R38, R78 ;  /* 0x00000026160a7225 */ /* 0x000fc800078e004e */
[----:B------:R-:W-:-:S04]  /*4ac0*/  IMAD.WIDE.U32 R78, R22, R36, R78 ;  /* 0x00000024164e7225 */ /* 0x000fc800078e004e */
[----:B------:R-:W-:Y:S02]  /*4ad0*/  IMAD R33, R22, R37, R24 ;  /* 0x0000002516217224 */ /* 0x000fe400078e0218 */
[----:B------:R-:W-:Y:S02]  /*4ae0*/  IMAD.SHL.U32 R8, R38, 0x40, RZ ;  /* 0x0000004026087824 */ /* 0x000fe400078e00ff */
[----:B------:R-:W-:Y:S02]  /*4af0*/  IMAD.SHL.U32 R24, R36, 0x40, RZ ;  /* 0x0000004024187824 */ /* 0x000fe400078e00ff */
[----:B------:R-:W-:Y:S02]  /*4b00*/  IMAD.IADD R11, R27, 0x1, R11 ;  /* 0x000000011b0b7824 */ /* 0x000fe400078e020b */
[----:B------:R-:W-:Y:S02]  /*4b10*/  IMAD.IADD R79, R33, 0x1, R79 ;  /* 0x00000001214f7824 */ /* 0x000fe400078e024f */
[----:B------:R-:W-:-:S04]  /*4b20*/  IMAD.WIDE.U32 R8, R34, 0x60, R8 ;  /* 0x0000006022087825 */ /* 0x000fc800078e0008 */
[----:B------:R-:W-:-:S04]  /*4b30*/  IMAD.WIDE.U32 R24, R32, 0x60, R24 ;  /* 0x0000006020187825 */ /* 0x000fc800078e0018 */
[----:B------:R-:W-:Y:S02]  /*4b40*/  IMAD R27, R80, 0x60, RZ ;  /* 0x00000060501b7824 */ /* 0x000fe400078e02ff */
[----:B------:R-:W-:Y:S02]  /*4b50*/  IMAD R26, R0, R36, RZ ;  /* 0x00000024001a7224 */ /* 0x000fe400078e02ff */
[----:B------:R-:W-:-:S04]  /*4b60*/  IMAD.WIDE.U32 R10, R44, R38, R10 ;  /* 0x000000262c0a7225 */ /* 0x000fc800078e000a */
[----:B------:R-:W-:Y:S02]  /*4b70*/  IMAD R33, R68, 0x60, RZ ;  /* 0x0000006044217824 */ /* 0x000fe400078e02ff */
[----:B------:R-:W-:-:S04]  /*4b80*/  IMAD.WIDE.U32 R78, R44, R36, R78 ;  /* 0x000000242c4e7225 */ /* 0x000fc800078e004e */
[----:B------:R-:W-:Y:S02]  /*4b90*/  IMAD R26, R44, R37, R26 ;  /* 0x000000252c1a7224 */ /* 0x000fe400078e021a */
[----:B------:R-:W-:Y:S01]  /*4ba0*/  IMAD.IADD R27, R27, 0x1, R9 ;  /* 0x000000011b1b7824 */ /* 0x000fe200078e0209 */
[----:B------:R-:W-:Y:S01]  /*4bb0*/  IADD3 R9, P3, R8, R10, RZ ;  /* 0x0000000a08097210 */ /* 0x000fe20007f7e0ff */
[----:B------:R-:W-:Y:S01]  /*4bc0*/  IMAD.IADD R33, R33, 0x1, R25 ;  /* 0x0000000121217824 */ /* 0x000fe200078e0219 */
[----:B------:R-:W-:Y:S02]  /*4bd0*/  IADD3 R25, P4, R24, R78, RZ ;  /* 0x0000004e18197210 */ /* 0x000fe40007f9e0ff */
[----:B------:R-:W-:Y:S02]  /*4be0*/  IADD3.X R10, R27, R39, R11, P3, !PT ;  /* 0x000000271b0a7210 */ /* 0x000fe40001ffe40b */
[----:B------:R-:W-:Y:S02]  /*4bf0*/  IADD3.X R78, R33, R26, R79, P4, !PT ;  /* 0x0000001a214e7210 */ /* 0x000fe400027fe44f */
[----:B------:R-:W-:-:S02]  /*4c00*/  LEA R8, P3, R9, UR4, 0x1 ;  /* 0x0000000409087c11 */ /* 0x000fc4000f8608ff */
[----:B------:R-:W-:Y:S02]  /*4c10*/  LEA R24, P4, R25, UR6, 0x1 ;  /* 0x0000000619187c11 */ /* 0x000fe4000f8808ff */
[----:B------:R-:W-:Y:S02]  /*4c20*/  LEA.HI.X R9, R9, UR5, R10, 0x1, P3 ;  /* 0x0000000509097c11 */ /* 0x000fe400098f0c0a */
[----:B------:R-:W-:-:S04]  /*4c30*/  LEA.HI.X R25, R25, UR7, R78, 0x1, P4 ;  /* 0x0000000719197c11 */ /* 0x000fc8000a0f0c4e */
[----:B------:R-:W5:Y:S04]  /*4c40*/  LDG.E.128 R8, desc[UR42][R8.64] ;  /* 0x0000002a08087981 */ /* 0x000f68000c1e1d00 */
[----:B------:R-:W5:Y:S02]  /*4c50*/  LDG.E.128 R24, desc[UR42][R24.64] ;  /* 0x0000002a18187981 */ /* 0x000f64000c1e1d00 */
.L_x_3646:
[----:B------:R-:W-:Y:S05]  /*4c60*/  BSYNC B1 ;  /* 0x0000000000017941 */ /* 0x000fea0003800000 */
.L_x_3645:
[----:B------:R-:W-:Y:S01]  /*4c70*/  ULOP3.LUT UR4, UR38, 0x1, URZ, 0xfc, !UPT ;  /* 0x0000000126047892 */ /* 0x000fe2000f8efc3f */
[----:B------:R-:W-:Y:S01]  /*4c80*/  IMAD.MOV.U32 R32, RZ, RZ, R4 ;  /* 0x000000ffff207224 */ /* 0x000fe200078e0004 */
        /* <DEDUP_REMOVED lines=11> */
[----:B-----5:R-:W-:Y:S01]  /*4d40*/  IMAD.MOV.U32 R35, RZ, RZ, R10 ;  /* 0x000000ffff237224 */ /* 0x020fe200078e000a */
        /* <DEDUP_REMOVED lines=15> */
[----:B------:R-:W-:Y:S02]  /*4e40*/  ISETP.GE.AND P4, PT, R152, R73, PT ;  /* 0x000000499800720c */ /* 0x000fe40003f86270 */
[----:B------:R-:W-:Y:S02]  /*4e50*/  PRMT R92, R32, 0x7610, R92 ;  /* 0x00007610205c7816 */ /* 0x000fe4000000005c */
[----:B------:R-:W-:Y:S02]  /*4e60*/  PRMT R93, R33, 0x7610, R93 ;  /* 0x00007610215d7816 */ /* 0x000fe4000000005d */
[----:B------:R-:W-:Y:S02]  /*4e70*/  PRMT R94, R34, 0x7610, R94 ;  /* 0x00007610225e7816 */ /* 0x000fe4000000005e */
[----:B------:R-:W-:Y:S01]  /*4e80*/  PRMT R95, R35, 0x7610, R95 ;  /* 0x00007610235f7816 */ /* 0x000fe2000000005f */
[----:B------:R-:W-:Y:S06]  /*4e90*/  @!P3 BRA `(.L_x_3647) ;  /* 0x000000000004b947 */ /* 0x000fec0003800000 */
[----:B------:R-:W-:Y:S01]  /*4ea0*/  BPT.TRAP 0x1 ;  /* 0x000000040000795c */ /* 0x000fe20000300000 */
.L_x_3647:
[----:B------:R-:W-:Y:S01]  /*4eb0*/  IMAD R68, R23, 0x8, R2 ;  /* 0x0000000817447824 */ /* 0x000fe200078e0202 */
[----:B------:R-:W-:Y:S01]  /*4ec0*/  SHF.L.U32 R80, R158, 0x1f, RZ ;  /* 0x0000001f9e507819 */ /* 0x000fe200000006ff */
[----:B------:R-:W-:Y:S01]  /*4ed0*/  BSSY B1, `(.L_x_3648) ;  /* 0x0000004000017945 */ /* 0x000fe20003800000 */
[----:B------:R-:W-:Y:S02]  /*4ee0*/  IMAD.SHL.U32 R73, R73, 0x2, RZ ;  /* 0x0000000249497824 */ /* 0x000fe400078e00ff */
[----:B------:R-:W0:Y:S02]  /*4ef0*/  SYNCS.PHASECHK.TRANS64.TRYWAIT P5, [R68+URZ+0x32490], R80 ;  /* 0x03249050440075a7 */ /* 0x000e2400080a017f */
[----:B0-----:R-:W-:Y:S05]  /*4f00*/  @!P5 BRA `(.L_x_3649) ;  /* 0x000003680078d947 */ /* 0x001fea0003800000 */
.L_x_4021:
[----:B------:R-:W-:Y:S05]  /*4f10*/  BSYNC B1 ;  /* 0x0000000000017941 */ /* 0x000fea0003800000 */
.L_x_3648:
[----:B------:R-:W-:Y:S01]  /*4f20*/  ISETP.GE.OR P5, PT, R22, R72, P1 ;  /* 0x000000481600720c */ /* 0x000fe20000fa6670 */
[----:B------:R-:W-:-:S12]  /*4f30*/  BSSY B1, `(.L_x_3650) ;  /* 0x0000086000017945 */ /* 0x000fd80003800000 */
[----:B------:R-:W-:Y:S05]  /*4f40*/  @P5 BRA `(.L_x_3651) ;  /* 0x0000000800105947 */ /* 0x000fea0003800000 */
[----:B------:R-:W1:Y:S01]  /*4f50*/  LDC R84, c[0x0][0x2f4] ;  /* 0x0000bd00ff547b82 */ /* 0x000e620000000800 */
[----:B------:R-:W-:Y:S01]  /*4f60*/  IMAD.MOV.U32 R32, RZ, RZ, R74 ;  /* 0x000000ffff207224 */ /* 0x000fe200078e004a */
[----:B------:R-:W-:Y:S01]  /*4f70*/  BSSY B2, `(.L_x_3652) ;  /* 0x0000075000027945 */ /* 0x000fe20003800000 */
[----:B------:R-:W-:Y:S02]  /*4f80*/  IMAD.MOV.U32 R33, RZ, RZ, R81 ;  /* 0x000000ffff217224 */ /* 0x000fe400078e0051 */
[----:B------:R-:W-:Y:S02]  /*4f90*/  IMAD.SHL.U32 R35, R62, 0x8, RZ ;  /* 0x000000083e237824 */ /* 0x000fe400078e00ff */
[----:B------:R-:W-:-:S03]  /*4fa0*/  IMAD.WIDE.U32 R78, R22, R76, R32 ;  /* 0x0000004c164e7225 */ /* 0x000fc600078e0020 */
[----:B------:R-:W-:Y:S01]  /*4fb0*/  SHF.R.S32.HI R83, RZ, 0x1f, R35 ;  /* 0x0000001fff537819 */ /* 0x000fe20000011423 */
[----:B------:R-:W-:Y:S01]  /*4fc0*/  IMAD.IADD R85, R82, 0x1, R79 ;  /* 0x0000000152557824 */ /* 0x000fe200078e024f */
[--C-:B------:R-:W-:Y:S02]  /*4fd0*/  IADD3 R82, P5, P6, R30, R78, R35.reuse ;  /* 0x0000004e1e527210 */ /* 0x100fe40007ebe023 */
[----:B------:R-:W-:Y:S02]  /*4fe0*/  LOP3.LUT R35, R55, 0x38, R35, 0xf8, !PT ;  /* 0x0000003837237812 */ /* 0x000fe400078ef823 */
[----:B------:R-:W-:Y:S02]  /*4ff0*/  IADD3.X R83, R64, R85, R83, P5, P6 ;  /* 0x0000005540537210 */ /* 0x000fe40002fec453 */
[----:B------:R-:W-:Y:S01]  /*5000*/  LOP3.LUT R35, R35, R56, RZ, 0x3c, !PT ;  /* 0x0000003823237212 */ /* 0x000fe200078e3cff */
[----:B-1----:R-:W-:-:S05]  /*5010*/  IMAD.IADD R32, R84, 0x1, -R73 ;  /* 0x0000000154207824 */ /* 0x002fca00078e0a49 */
[----:B------:R-:W-:-:S04]  /*5020*/  SEL R32, R73, R32, !P0 ;  /* 0x0000002049207207 */ /* 0x000fc80004000000 */
[----:B------:R-:W-:-:S04]  /*5030*/  SHF.R.S32.HI R33, RZ, 0x1f, R32 ;  /* 0x0000001fff217819 */ /* 0x000fc80000011420 */
[----:B------:R-:W-:Y:S01]  /*5040*/  LEA.HI R33, R33, R32, RZ, 0x4 ;  /* 0x0000002021217211 */ /* 0x000fe200078f20ff */
[----:B------:R-:W-:-:S03]  /*5050*/  IMAD R32, R180, 0x200, R35 ;  /* 0x00000200b4207824 */ /* 0x000fc600078e0223 */
[----:B------:R-:W-:-:S05]  /*5060*/  LEA.HI.SX32 R33, R33, R62, 0x1c ;  /* 0x0000003e21217211 */ /* 0x000fca00078fe2ff */
[----:B------:R-:W-:-:S05]  /*5070*/  IMAD.SHL.U32 R87, R33, 0x8, RZ ;  /* 0x0000000821577824 */ /* 0x000fca00078e00ff */
[----:B------:R-:W-:-:S04]  /*5080*/  LOP3.LUT R33, R55, 0x38, R87, 0xf8, !PT ;  /* 0x0000003837217812 */ /* 0x000fc800078ef857 */
[----:B------:R-:W-:-:S05]  /*5090*/  LOP3.LUT R33, R33, R56, RZ, 0x3c, !PT ;  /* 0x0000003821217212 */ /* 0x000fca00078e3cff */
[----:B------:R-:W-:Y:S02]  /*50a0*/  IMAD R34, R180, 0x200, R33 ;  /* 0x00000200b4227824 */ /* 0x000fe400078e0221 */
[C---:B------:R-:W-:Y:S02]  /*50b0*/  IMAD R33, R23.reuse, 0x1800, R32 ;  /* 0x0000180017217824 */ /* 0x040fe400078e0220 */
[----:B------:R-:W-:Y:S02]  /*50c0*/  IMAD R35, R23, 0x1800, R34 ;  /* 0x0000180017237824 */ /* 0x000fe400078e0222 */
[--C-:B------:R-:W-:Y:S02]  /*50d0*/  IMAD R33, R33, 0x2, R2.reuse ;  /* 0x0000000221217824 */ /* 0x100fe400078e0202 */
[----:B------:R-:W-:-:S04]  /*50e0*/  IMAD R36, R35, 0x2, R2 ;  /* 0x0000000223247824 */ /* 0x000fc800078e0202 */
[----:B------:R-:W1:Y:S04]  /*50f0*/  LDS.128 R32, [R33+0x1c400] ;  /* 0x01c4000021207984 */ /* 0x000e680000000c00 */
[----:B------:R-:W2:Y:S01]  /*5100*/  LDS.128 R36, [R36+0x1c400] ;  /* 0x01c4000024247984 */ /* 0x000ea20000000c00 */
[----:B------:R-:W-:Y:S05]  /*5110*/  @P4 BRA `(.L_x_3653) ;  /* 0x0000000400684947 */ /* 0x000fea0003800000 */
[----:B------:R-:W-:Y:S02]  /*5120*/  SHF.R.U32.HI R101, RZ, 0x10, R13 ;  /* 0x00000010ff657819 */ /* 0x000fe4000001160d */
[----:B------:R-:W-:Y:S02]  /*5130*/  SHF.R.U32.HI R100, RZ, 0x10, R5 ;  /* 0x00000010ff647819 */ /* 0x000fe40000011605 */
[----:B------:R-:W-:Y:S01]  /*5140*/  SHF.R.U64 R99, R12, 0x10, R13 ;  /* 0x000000100c637819 */ /* 0x000fe2000000120d */
[----:B--2---:R-:W-:Y:S01]  /*5150*/  IMAD.U32 R13, R37, 0x10000, RZ ;  /* 0x00010000250d7824 */ /* 0x004fe200078e00ff */
[----:B------:R-:W-:Y:S01]  /*5160*/  SHF.R.U64 R104, R4, 0x10, R5 ;  /* 0x0000001004687819 */ /* 0x000fe20000001205 */
[----:B-1----:R-:W-:Y:S01]  /*5170*/  IMAD.U32 R5, R32, 0x10000, RZ ;  /* 0x0001000020057824 */ /* 0x002fe200078e00ff */
[--C-:B------:R-:W-:Y:S01]  /*5180*/  SHF.R.U64 R12, R14, 0x10, R15.reuse ;  /* 0x000000100e0c7819 */ /* 0x100fe2000000120f */
[----:B------:R-:W-:Y:S01]  /*5190*/  IMAD.U32 R14, R36, 0x10000, RZ ;  /* 0x00010000240e7824 */ /* 0x000fe200078e00ff */
[----:B------:R-:W-:Y:S01]  /*51a0*/  SHF.R.U32.HI R106, RZ, 0x10, R15 ;  /* 0x00000010ff6a7819 */ /* 0x000fe2000001160f */
[C---:B------:R-:W-:Y:S01]  /*51b0*/  IMAD.U32 R15, R33.reuse, 0x10000, RZ ;  /* 0x00010000210f7824 */ /* 0x040fe200078e00ff */
[----:B------:R-:W-:Y:S01]  /*51c0*/  PRMT R101, R108, 0x5410, R101 ;  /* 0x000054106c657816 */ /* 0x000fe20000000065 */
[----:B------:R-:W-:Y:S01]  /*51d0*/  IMAD.U32 R4, R34, 0x10000, RZ ;  /* 0x0001000022047824 */ /* 0x000fe200078e00ff */
[----:B------:R-:W-:-:S02]  /*51e0*/  LOP3.LUT R98, R33, 0xffff0000, RZ, 0xc0, !PT ;  /* 0xffff000021627812 */ /* 0x000fc400078ec0ff */
[----:B------:R-:W-:Y:S01]  /*51f0*/  LOP3.LUT R96, R37, 0xffff0000, RZ, 0xc0, !PT ;  /* 0xffff000025607812 */ /* 0x000fe200078ec0ff */
[C---:B------:R-:W-:Y:S01]  /*5200*/  IMAD.U32 R37, R35.reuse, 0x10000, RZ ;  /* 0x0001000023257824 */ /* 0x040fe200078e00ff */
[----:B------:R-:W-:Y:S01]  /*5210*/  LOP3.LUT R33, R35, 0xffff0000, RZ, 0xc0, !PT ;  /* 0xffff000023217812 */ /* 0x000fe200078ec0ff */
[C---:B------:R-:W-:Y:S01]  /*5220*/  IMAD.U32 R35, R39.reuse, 0x10000, RZ ;  /* 0x0001000027237824 */ /* 0x040fe200078e00ff */
[--C-:B------:R-:W-:Y:S01]  /*5230*/  SHF.R.U64 R102, R6, 0x10, R7.reuse ;  /* 0x0000001006667819 */ /* 0x100fe20000001207 */
[----:B------:R-:W-:Y:S01]  /*5240*/  IMAD.U32 R6, R38, 0x10000, RZ ;  /* 0x0001000026067824 */ /* 0x000fe200078e00ff */
[----:B------:R-:W-:Y:S02]  /*5250*/  LOP3.LUT R97, R39, 0xffff0000, RZ, 0xc0, !PT ;  /* 0xffff000027617812 */ /* 0x000fe400078ec0ff */
[----:B------:R-:W-:Y:S02]  /*5260*/  PRMT R100, R90, 0x5432, R100 ;  /* 0x000054325a647816 */ /* 0x000fe40000000064 */
[----:B------:R-:W-:Y:S01]  /*5270*/  PRMT R39, R88, 0x5432, R104 ;  /* 0x0000543258277816 */ /* 0x000fe20000000068 */
[----:B------:R-:W-:Y:S01]  /*5280*/  IMAD.U32 R104, R101, 0x10000, RZ ;  /* 0x0001000065687824 */ /* 0x000fe200078e00ff */
[----:B------:R-:W-:-:S02]  /*5290*/  SHF.R.U32.HI R103, RZ, 0x10, R7 ;  /* 0x00000010ff677819 */ /* 0x000fc40000011607 */
[----:B------:R-:W-:Y:S01]  /*52a0*/  PRMT R7, R86, 0x5432, R102 ;  /* 0x0000543256077816 */ /* 0x000fe20000000066 */
[----:B------:R-:W-:Y:S02]  /*52b0*/  IMAD.U32 R102, R100, 0x10000, RZ ;  /* 0x0001000064667824 */ /* 0x000fe400078e00ff */
[----:B------:R-:W-:Y:S01]  /*52c0*/  FMUL.FTZ R108, R13, R104 ;  /* 0x000000680d6c7220 */ /* 0x000fe20000410000 */
[----:B------:R-:W-:Y:S02]  /*52d0*/  PRMT R106, R92, 0x5432, R106 ;  /* 0x000054325c6a7816 */ /* 0x000fe4000000006a */
[----:B------:R-:W-:Y:S01]  /*52e0*/  PRMT R103, R105, 0x5410, R103 ;  /* 0x0000541069677816 */ /* 0x000fe20000000067 */
[-C--:B------:R-:W-:Y:S01]  /*52f0*/  FMUL.FTZ R110, R13, R102.reuse ;  /* 0x000000660d6e7220 */ /* 0x080fe20000410000 */
[----:B------:R-:W-:Y:S01]  /*5300*/  LOP3.LUT R105, R101, 0xffff0000, RZ, 0xc0, !PT ;  /* 0xffff000065697812 */ /* 0x000fe200078ec0ff */
[----:B------:R-:W-:Y:S01]  /*5310*/  FFMA.FTZ R13, R15, R102, -R108 ;  /* 0x000000660f0d7223 */ /* 0x000fe2000001086c */
[----:B------:R-:W-:Y:S01]  /*5320*/  LOP3.LUT R101, R100, 0xffff0000, RZ, 0xc0, !PT ;  /* 0xffff000064657812 */ /* 0x000fe200078ec0ff */
[----:B------:R-:W-:Y:S01]  /*5330*/  IMAD.U32 R108, R106, 0x10000, RZ ;  /* 0x000100006a6c7824 */ /* 0x000fe200078e00ff */
[----:B------:R-:W-:Y:S01]  /*5340*/  PRMT R99, R107, 0x5410, R99 ;  /* 0x000054106b637816 */ /* 0x000fe20000000063 */
[----:B------:R-:W-:Y:S01]  /*5350*/  FMUL.FTZ R107, R96, R105 ;  /* 0x00000069606b7220 */ /* 0x000fe20000410000 */
[----:B------:R-:W-:-:S02]  /*5360*/  IMAD.U32 R100, R103, 0x10000, RZ ;  /* 0x0001000067647824 */ /* 0x000fc400078e00ff */
[C---:B------:R-:W-:Y:S01]  /*5370*/  FMUL.FTZ R102, R35.reuse, R108 ;  /* 0x0000006c23667220 */ /* 0x040fe20000410000 */
[-C--:B------:R-:W-:Y:S01]  /*5380*/  FMUL.FTZ R109, R96, R101.reuse ;  /* 0x00000065606d7220 */ /* 0x080fe20000410000 */
[----:B------:R-:W-:Y:S01]  /*5390*/  FFMA.FTZ R96, R98, R101, -R107 ;  /* 0x0000006562607223 */ /* 0x000fe2000001086b */
[----:B------:R-:W-:Y:S01]  /*53a0*/  LOP3.LUT R106, R106, 0xffff0000, RZ, 0xc0, !PT ;  /* 0xffff00006a6a7812 */ /* 0x000fe200078ec0ff */
[-C--:B------:R-:W-:Y:S01]  /*53b0*/  FMUL.FTZ R101, R35, R100.reuse ;  /* 0x0000006423657220 */ /* 0x080fe20000410000 */
[----:B------:R-:W-:Y:S01]  /*53c0*/  FFMA.FTZ R35, R37, R100, -R102 ;  /* 0x0000006425237223 */ /* 0x000fe20000010866 */
[----:B------:R-:W-:Y:S01]  /*53d0*/  LOP3.LUT R102, R103, 0xffff0000, RZ, 0xc0, !PT ;  /* 0xffff000067667812 */ /* 0x000fe200078ec0ff */
[----:B------:R-:W-:Y:S01]  /*53e0*/  FFMA.FTZ R15, R15, R104, R110 ;  /* 0x000000680f0f7223 */ /* 0x000fe2000001006e */
[----:B------:R-:W-:Y:S01]  /*53f0*/  FFMA.FTZ R37, R37, R108, R101 ;  /* 0x0000006c25257223 */ /* 0x000fe20000010065 */
[----:B------:R-:W-:Y:S01]  /*5400*/  FMUL.FTZ R104, R97, R106 ;  /* 0x0000006a61687220 */ /* 0x000fe20000410000 */
[----:B------:R-:W-:Y:S01]  /*5410*/  IMAD.U32 R101, R99, 0x10000, RZ ;  /* 0x0001000063657824 */ /* 0x000fe200078e00ff */
[----:B------:R-:W-:Y:S01]  /*5420*/  LOP3.LUT R36, R36, 0xffff0000, RZ, 0xc0, !PT ;  /* 0xffff000024247812 */ /* 0x000fe200078ec0ff */
[----:B------:R-:W-:-:S02]  /*5430*/  IMAD.U32 R100, R39, 0x10000, RZ ;  /* 0x0001000027647824 */ /* 0x000fc400078e00ff */
[-C--:B------:R-:W-:Y:S01]  /*5440*/  FMUL.FTZ R108, R97, R102.reuse ;  /* 0x00000066616c7220 */ /* 0x080fe20000410000 */
[----:B------:R-:W-:Y:S01]  /*5450*/  LOP3.LUT R99, R99, 0xffff0000, RZ, 0xc0, !PT ;  /* 0xffff000063637812 */ /* 0x000fe200078ec0ff */
[----:B------:R-:W-:Y:S01]  /*5460*/  FFMA.FTZ R104, R33, R102, -R104 ;  /* 0x0000006621687223 */ /* 0x000fe20000010868 */
[----:B------:R-:W-:Y:S01]  /*5470*/  FMUL.FTZ R102, R14, R101 ;  /* 0x000000650e667220 */ /* 0x000fe20000410000 */
[----:B------:R-:W-:Y:S01]  /*5480*/  LOP3.LUT R32, R32, 0xffff0000, RZ, 0xc0, !PT ;  /* 0xffff000020207812 */ /* 0x000fe200078ec0ff */
[----:B------:R-:W-:Y:S01]  /*5490*/  FMUL.FTZ R14, R14, R100 ;  /* 0x000000640e0e7220 */ /* 0x000fe20000410000 */
[----:B------:R-:W-:Y:S01]  /*54a0*/  LOP3.LUT R39, R39, 0xffff0000, RZ, 0xc0, !PT ;  /* 0xffff000027277812 */ /* 0x000fe200078ec0ff */
[----:B------:R-:W-:Y:S01]  /*54b0*/  FFMA.FTZ R108, R33, R106, R108 ;  /* 0x0000006a216c7223 */ /* 0x000fe2000001006c */
[C---:B------:R-:W-:Y:S01]  /*54c0*/  FMUL.FTZ R33, R36.reuse, R99 ;  /* 0x0000006324217220 */ /* 0x040fe20000410000 */
[----:B------:R-:W-:Y:S01]  /*54d0*/  PRMT R12, R91, 0x5432, R12 ;  /* 0x000054325b0c7816 */ /* 0x000fe2000000000c */
[C---:B------:R-:W-:Y:S01]  /*54e0*/  FFMA.FTZ R14, R5.reuse, R101, R14 ;  /* 0x00000065050e7223 */ /* 0x040fe2000001000e */
[----:B------:R-:W-:Y:S01]  /*54f0*/  FFMA.FTZ R102, R5, R100, -R102 ;  /* 0x0000006405667223 */ /* 0x000fe20000010866 */
[-C--:B------:R-:W-:Y:S01]  /*5500*/  FMUL.FTZ R101, R36, R39.reuse ;  /* 0x0000002724657220 */ /* 0x080fe20000410000 */
[----:B------:R-:W-:Y:S01]  /*5510*/  FFMA.FTZ R97, R32, R39, -R33 ;  /* 0x0000002720617223 */ /* 0x000fe20000010821 */
[----:B------:R-:W-:Y:S01]  /*5520*/  LOP3.LUT R38, R38, 0xffff0000, RZ, 0xc0, !PT ;  /* 0xffff000026267812 */ /* 0x000fe200078ec0ff */
[C---:B------:R-:W-:Y:S01]  /*5530*/  IMAD.U32 R5, R7.reuse, 0x10000, RZ ;  /* 0x0001000007057824 */ /* 0x040fe200078e00ff */
[C---:B------:R-:W-:Y:S01]  /*5540*/  LOP3.LUT R39, R12.reuse, 0xffff0000, RZ, 0xc0, !PT ;  /* 0xffff00000c277812 */ /* 0x040fe200078ec0ff */
[----:B------:R-:W-:Y:S01]  /*5550*/  IMAD.U32 R33, R12, 0x10000, RZ ;  /* 0x000100000c217824 */ /* 0x000fe200078e00ff */
[----:B------:R-:W-:Y:S01]  /*5560*/  LOP3.LUT R7, R7, 0xffff0000, RZ, 0xc0, !PT ;  /* 0xffff000007077812 */ /* 0x000fe200078ec0ff */
[----:B------:R-:W-:Y:S01]  /*5570*/  FFMA.FTZ R101, R32, R99, R101 ;  /* 0x0000006320657223 */ /* 0x000fe20000010065 */
[----:B------:R-:W-:Y:S01]  /*5580*/  LOP3.LUT R34, R34, 0xffff0000, RZ, 0xc0, !PT ;  /* 0xffff000022227812 */ /* 0x000fe200078ec0ff */
[----:B------:R-:W-:Y:S01]  /*5590*/  FMUL.FTZ R99, R6, R33 ;  /* 0x0000002106637220 */ /* 0x000fe20000410000 */
[----:B------:R-:W-:Y:S01]  /*55a0*/  FMUL.FTZ R103, R38, R39 ;  /* 0x0000002726677220 */ /* 0x000fe20000410000 */
[----:B------:R-:W-:Y:S01]  /*55b0*/  FFMA.FTZ R98, R98, R105, R109 ;  /* 0x0000006962627223 */ /* 0x000fe2000001006d */
[----:B------:R-:W-:Y:S01]  /*55c0*/  FMUL.FTZ R6, R6, R5 ;  /* 0x0000000506067220 */ /* 0x000fe20000410000 */
[----:B------:R-:W-:Y:S01]  /*55d0*/  FMUL.FTZ R38, R38, R7 ;  /* 0x0000000726267220 */ /* 0x000fe20000410000 */
[----:B------:R-:W-:Y:S01]  /*55e0*/  FFMA.FTZ R99, R4, R5, -R99 ;  /* 0x0000000504637223 */ /* 0x000fe20000010863 */
[----:B------:R-:W-:Y:S01]  /*55f0*/  F2FP.BF16.F32.PACK_AB R108, R108, R37 ;  /* 0x000000256c6c723e */ /* 0x000fe200000010ff */
[----:B------:R-:W-:Y:S01]  /*5600*/  FFMA.FTZ R6, R4, R33, R6 ;  /* 0x0000002104067223 */ /* 0x000fe20000010006 */
[C---:B------:R-:W-:Y:S01]  /*5610*/  FFMA.FTZ R39, R34.reuse, R39, R38 ;  /* 0x0000002722277223 */ /* 0x040fe20000010026 */
[----:B------:R-:W-:Y:S01]  /*5620*/  FFMA.FTZ R4, R34, R7, -R103 ;  /* 0x0000000722047223 */ /* 0x000fe20000010867 */
[----:B------:R-:W-:-:S02]  /*5630*/  F2FP.BF16.F32.PACK_AB R15, R98, R15 ;  /* 0x0000000f620f723e */ /* 0x000fc400000010ff */
[----:B------:R-:W-:Y:S02]  /*5640*/  F2FP.BF16.F32.PACK_AB R33, R96, R13 ;  /* 0x0000000d6021723e */ /* 0x000fe400000010ff */
[----:B------:R-:W-:Y:S01]  /*5650*/  F2FP.BF16.F32.PACK_AB R38, R39, R6 ;  /* 0x000000062726723e */ /* 0x000fe200000010ff */
[----:B------:R-:W-:Y:S01]  /*5660*/  IMAD.MOV.U32 R37, RZ, RZ, R15 ;  /* 0x000000ffff257224 */ /* 0x000fe200078e000f */
[----:B------:R-:W-:Y:S01]  /*5670*/  F2FP.BF16.F32.PACK_AB R35, R104, R35 ;  /* 0x000000236823723e */ /* 0x000fe200000010ff */
[----:B------:R-:W-:Y:S01]  /*5680*/  IMAD.MOV.U32 R39, RZ, RZ, R108 ;  /* 0x000000ffff277224 */ /* 0x000fe200078e006c */
[----:B------:R-:W-:Y:S02]  /*5690*/  F2FP.BF16.F32.PACK_AB R32, R97, R102 ;  /* 0x000000666120723e */ /* 0x000fe400000010ff */
[----:B------:R-:W-:Y:S02]  /*56a0*/  F2FP.BF16.F32.PACK_AB R36, R101, R14 ;  /* 0x0000000e6524723e */ /* 0x000fe400000010ff */
[----:B------:R-:W-:-:S07]  /*56b0*/  F2FP.BF16.F32.PACK_AB R34, R4, R99 ;  /* 0x000000630422723e */ /* 0x000fce00000010ff */
.L_x_3653:
[----:B------:R-:W-:Y:S05]  /*56c0*/  BSYNC B2 ;  /* 0x0000000000027941 */ /* 0x000fea0003800000 */
.L_x_3652:
        /* <DEDUP_REMOVED lines=12> */
.L_x_3651:
[----:B------:R-:W-:Y:S05]  /*5790*/  BSYNC B1 ;  /* 0x0000000000017941 */ /* 0x000fea0003800000 */
.L_x_3650:
[----:B------:R-:W-:Y:S01]  /*57a0*/  ISETP.GE.OR P5, PT, R156, R72, P1 ;  /* 0x000000489c00720c */ /* 0x000fe20000fa6670 */
[----:B-1----:R-:W-:Y:S01]  /*57b0*/  IMAD.MOV.U32 R32, RZ, RZ, R74 ;  /* 0x000000ffff207224 */ /* 0x002fe200078e004a */
[----:B------:R-:W-:Y:S01]  /*57c0*/  SHF.R.S32.HI R5, RZ, 0x1f, R156 ;  /* 0x0000001fff057819 */ /* 0x000fe2000001149c */
[----:B------:R-:W-:-:S04]  /*57d0*/  IMAD.MOV.U32 R33, RZ, RZ, R81 ;  /* 0x000000ffff217224 */ /* 0x000fc800078e0051 */
[-C--:B------:R-:W-:Y:S02]  /*57e0*/  IMAD R5, R5, R76.reuse, RZ ;  /* 0x0000004c05057224 */ /* 0x080fe400078e02ff */
[----:B------:R-:W-:-:S04]  /*57f0*/  IMAD.WIDE.U32 R32, R156, R76, R32 ;  /* 0x0000004c9c207225 */ /* 0x000fc800078e0020 */
[----:B------:R-:W-:Y:S01]  /*5800*/  IMAD R5, R156, R77, R5 ;  /* 0x0000004d9c057224 */ /* 0x000fe200078e0205 */
[----:B------:R-:W-:Y:S06]  /*5810*/  @P5 BRA `(.L_x_3636) ;  /* 0x00000008006c5947 */ /* 0x000fec0003800000 */
[----:B------:R-:W1:Y:S01]  /*5820*/  LDC R36, c[0x0][0x2f4] ;  /* 0x0000bd00ff247b82 */ /* 0x000e620000000800 */
[----:B------:R-:W-:Y:S01]  /*5830*/  IMAD.SHL.U32 R7, R62, 0x8, RZ ;  /* 0x000000083e077824 */ /* 0x000fe200078e00ff */
[----:B------:R-:W-:Y:S01]  /*5840*/  BSSY B1, `(.L_x_3654) ;  /* 0x0000073000017945 */ /* 0x000fe20003800000 */
[----:B------:R-:W-:-:S03]  /*5850*/  IMAD.IADD R37, R33, 0x1, R5 ;  /* 0x0000000121257824 */ /* 0x000fc600078e0205 */
[--C-:B------:R-:W-:Y:S02]  /*5860*/  SHF.R.S32.HI R5, RZ, 0x1f, R7.reuse ;  /* 0x0000001fff057819 */ /* 0x100fe40000011407 */
[----:B------:R-:W-:-:S04]  /*5870*/  IADD3 R4, P5, P6, R30, R32, R7 ;  /* 0x000000201e047210 */ /* 0x000fc80007ebe007 */
[----:B------:R-:W-:Y:S02]  /*5880*/  IADD3.X R5, R64, R37, R5, P5, P6 ;  /* 0x0000002540057210 */ /* 0x000fe40002fec405 */
[----:B------:R-:W-:-:S04]  /*5890*/  LEA R34, P5, R4, R70, 0x1 ;  /* 0x0000004604227211 */ /* 0x000fc800078a08ff */
[----:B------:R-:W-:Y:S01]  /*58a0*/  LEA.HI.X R35, R4, R71, R5, 0x1, P5 ;  /* 0x0000004704237211 */ /* 0x000fe200028f0c05 */
[----:B-1----:R-:W-:-:S05]  /*58b0*/  @P0 IMAD.IADD R73, R36, 0x1, -R73 ;  /* 0x0000000124490824 */ /* 0x002fca00078e0a49 */
        /* <DEDUP_REMOVED lines=16> */
[----:B------:R-:W-:Y:S02]  /*59c0*/  PRMT R95, R95, 0x5410, R38 ;  /* 0x000054105f5f7816 */ /* 0x000fe40000000026 */
[----:B------:R-:W-:Y:S02]  /*59d0*/  PRMT R91, R91, 0x5410, R74 ;  /* 0x000054105b5b7816 */ /* 0x000fe4000000004a */
[----:B------:R-:W-:Y:S01]  /*59e0*/  SHF.R.U64 R75, R24, 0x10, R25 ;  /* 0x00000010184b7819 */ /* 0x000fe20000001219 */
[----:B--2---:R-:W-:Y:S01]  /*59f0*/  IMAD.U32 R25, R13, 0x10000, RZ ;  /* 0x000100000d197824 */ /* 0x004fe200078e00ff */
[----:B------:R-:W-:Y:S01]  /*5a00*/  SHF.R.U32.HI R78, RZ, 0x10, R27 ;  /* 0x00000010ff4e7819 */ /* 0x000fe2000001161b */
[----:B------:R-:W-:Y:S01]  /*5a10*/  IMAD.U32 R74, R95, 0x10000, RZ ;  /* 0x000100005f4a7824 */ /* 0x000fe200078e00ff */
[----:B------:R-:W-:Y:S01]  /*5a20*/  SHF.R.U32.HI R77, RZ, 0x10, R11 ;  /* 0x00000010ff4d7819 */ /* 0x000fe2000001160b */
[----:B------:R-:W-:Y:S01]  /*5a30*/  IMAD.U32 R38, R91, 0x10000, RZ ;  /* 0x000100005b267824 */ /* 0x000fe200078e00ff */
[----:B------:R-:W-:Y:S01]  /*5a40*/  SHF.R.U64 R81, R8, 0x10, R9 ;  /* 0x0000001008517819 */ /* 0x000fe20000001209 */
[----:B-1----:R-:W-:-:S02]  /*5a50*/  IMAD.U32 R9, R5, 0x10000, RZ ;  /* 0x0001000005097824 */ /* 0x002fc400078e00ff */
[----:B------:R-:W-:Y:S01]  /*5a60*/  FMUL.FTZ R76, R25, R74 ;  /* 0x0000004a194c7220 */ /* 0x000fe20000410000 */
[----:B------:R-:W-:Y:S01]  /*5a70*/  PRMT R93, R93, 0x5410, R78 ;  /* 0x000054105d5d7816 */ /* 0x000fe2000000004e */
[-C--:B------:R-:W-:Y:S01]  /*5a80*/  FMUL.FTZ R78, R25, R38.reuse ;  /* 0x00000026194e7220 */ /* 0x080fe20000410000 */
[----:B------:R-:W-:Y:S01]  /*5a90*/  PRMT R88, R88, 0x5410, R77 ;  /* 0x0000541058587816 */ /* 0x000fe2000000004d */
[----:B------:R-:W-:Y:S01]  /*5aa0*/  FFMA.FTZ R25, R9, R38, -R76 ;  /* 0x0000002609197223 */ /* 0x000fe2000001084c */
[----:B------:R-:W-:Y:S01]  /*5ab0*/  SHF.R.U64 R73, R26, 0x10, R27 ;  /* 0x000000101a497819 */ /* 0x000fe2000000121b */
[----:B------:R-:W-:Y:S01]  /*5ac0*/  IMAD.U32 R27, R15, 0x10000, RZ ;  /* 0x000100000f1b7824 */ /* 0x000fe200078e00ff */
[----:B------:R-:W-:Y:S01]  /*5ad0*/  LOP3.LUT R26, R13, 0xffff0000, RZ, 0xc0, !PT ;  /* 0xffff00000d1a7812 */ /* 0x000fe200078ec0ff */
[----:B------:R-:W-:Y:S01]  /*5ae0*/  IMAD.U32 R76, R93, 0x10000, RZ ;  /* 0x000100005d4c7824 */ /* 0x000fe200078e00ff */
[----:B------:R-:W-:Y:S01]  /*5af0*/  LOP3.LUT R95, R95, 0xffff0000, RZ, 0xc0, !PT ;  /* 0xffff00005f5f7812 */ /* 0x000fe200078ec0ff */
[----:B------:R-:W-:Y:S01]  /*5b00*/  IMAD.U32 R38, R88, 0x10000, RZ ;  /* 0x0001000058267824 */ /* 0x000fe200078e00ff */
[----:B------:R-:W-:Y:S01]  /*5b10*/  LOP3.LUT R91, R91, 0xffff0000, RZ, 0xc0, !PT ;  /* 0xffff00005b5b7812 */ /* 0x000fe200078ec0ff */
[----:B------:R-:W-:Y:S01]  /*5b20*/  FFMA.FTZ R78, R9, R74, R78 ;  /* 0x0000004a094e7223 */ /* 0x000fe2000001004e */
[----:B------:R-:W-:Y:S01]  /*5b30*/  SHF.R.U64 R79, R10, 0x10, R11 ;  /* 0x000000100a4f7819 */ /* 0x000fe2000000120b */
[----:B------:R-:W-:Y:S01]  /*5b40*/  FMUL.FTZ R82, R27, R76 ;  /* 0x0000004c1b527220 */ /* 0x000fe20000410000 */
[----:B------:R-:W-:Y:S01]  /*5b50*/  PRMT R92, R92, 0x5410, R73 ;  /* 0x000054105c5c7816 */ /* 0x000fe20000000049 */
[----:B------:R-:W-:Y:S01]  /*5b60*/  IMAD.U32 R11, R7, 0x10000, RZ ;  /* 0x00010000070b7824 */ /* 0x000fe200078e00ff */
[----:B------:R-:W-:Y:S01]  /*5b70*/  LOP3.LUT R10, R5, 0xffff0000, RZ, 0xc0, !PT ;  /* 0xffff0000050a7812 */ /* 0x000fe200078ec0ff */
[----:B------:R-:W-:Y:S01]  /*5b80*/  FMUL.FTZ R73, R26, R95 ;  /* 0x0000005f1a497220 */ /* 0x000fe20000410000 */
[----:B------:R-:W-:Y:S01]  /*5b90*/  PRMT R94, R94, 0x5410, R75 ;  /* 0x000054105e5e7816 */ /* 0x000fe2000000004b */
[-C--:B------:R-:W-:Y:S01]  /*5ba0*/  FMUL.FTZ R9, R26, R91.reuse ;  /* 0x0000005b1a097220 */ /* 0x080fe20000410000 */
[-C--:B------:R-:W-:Y:S01]  /*5bb0*/  FMUL.FTZ R27, R27, R38.reuse ;  /* 0x000000261b1b7220 */ /* 0x080fe20000410000 */
[----:B------:R-:W-:Y:S01]  /*5bc0*/  LOP3.LUT R15, R15, 0xffff0000, RZ, 0xc0, !PT ;  /* 0xffff00000f0f7812 */ /* 0x000fe200078ec0ff */
[----:B------:R-:W-:Y:S01]  /*5bd0*/  FFMA.FTZ R82, R11, R38, -R82 ;  /* 0x000000260b527223 */ /* 0x000fe20000010852 */
[----:B------:R-:W-:Y:S01]  /*5be0*/  LOP3.LUT R26, R93, 0xffff0000, RZ, 0xc0, !PT ;  /* 0xffff00005d1a7812 */ /* 0x000fe200078ec0ff */
[----:B------:R-:W-:Y:S01]  /*5bf0*/  FFMA.FTZ R76, R11, R76, R27 ;  /* 0x0000004c0b4c7223 */ /* 0x000fe2000001001b */
[----:B------:R-:W-:Y:S01]  /*5c00*/  PRMT R90, R90, 0x5410, R81 ;  /* 0x000054105a5a7816 */ /* 0x000fe20000000051 */
[----:B------:R-:W-:Y:S01]  /*5c10*/  IMAD.U32 R24, R12, 0x10000, RZ ;  /* 0x000100000c187824 */ /* 0x000fe200078e00ff */
[----:B------:R-:W-:Y:S01]  /*5c20*/  LOP3.LUT R88, R88, 0xffff0000, RZ, 0xc0, !PT ;  /* 0xffff000058587812 */ /* 0x000fe200078ec0ff */
[C---:B------:R-:W-:Y:S01]  /*5c30*/  FFMA.FTZ R74, R10.reuse, R91, -R73 ;  /* 0x0000005b0a4a7223 */ /* 0x040fe20000010849 */
[----:B------:R-:W-:Y:S01]  /*5c40*/  LOP3.LUT R13, R7, 0xffff0000, RZ, 0xc0, !PT ;  /* 0xffff0000070d7812 */ /* 0x000fe200078ec0ff */
[----:B------:R-:W-:Y:S01]  /*5c50*/  FFMA.FTZ R95, R10, R95, R9 ;  /* 0x0000005f0a5f7223 */ /* 0x000fe20000010009 */
[----:B------:R-:W-:Y:S01]  /*5c60*/  IMAD.U32 R11, R94, 0x10000, RZ ;  /* 0x000100005e0b7824 */ /* 0x000fe200078e00ff */
[----:B------:R-:W-:Y:S01]  /*5c70*/  LOP3.LUT R12, R12, 0xffff0000, RZ, 0xc0, !PT ;  /* 0xffff00000c0c7812 */ /* 0x000fe200078ec0ff */
[----:B------:R-:W-:Y:S01]  /*5c80*/  FMUL.FTZ R10, R15, R26 ;  /* 0x0000001a0f0a7220 */ /* 0x000fe20000410000 */
[----:B------:R-:W-:Y:S01]  /*5c90*/  LOP3.LUT R94, R94, 0xffff0000, RZ, 0xc0, !PT ;  /* 0xffff00005e5e7812 */ /* 0x000fe200078ec0ff */
[----:B------:R-:W-:-:S02]  /*5ca0*/  IMAD.U32 R9, R90, 0x10000, RZ ;  /* 0x000100005a097824 */ /* 0x000fc400078e00ff */
[-C--:B------:R-:W-:Y:S01]  /*5cb0*/  FMUL.FTZ R38, R15, R88.reuse ;  /* 0x000000580f267220 */ /* 0x080fe20000410000 */
[----:B------:R-:W-:Y:S01]  /*5cc0*/  LOP3.LUT R90, R90, 0xffff0000, RZ, 0xc0, !PT ;  /* 0xffff00005a5a7812 */ /* 0x000fe200078ec0ff */
[----:B------:R-:W-:Y:S01]  /*5cd0*/  FFMA.FTZ R73, R13, R88, -R10 ;  /* 0x000000580d497223 */ /* 0x000fe2000001080a */
[----:B------:R-:W-:Y:S01]  /*5ce0*/  LOP3.LUT R5, R4, 0xffff0000, RZ, 0xc0, !PT ;  /* 0xffff000004057812 */ /* 0x000fe200078ec0ff */
[----:B------:R-:W-:Y:S01]  /*5cf0*/  FMUL.FTZ R15, R24, R11 ;  /* 0x0000000b180f7220 */ /* 0x000fe20000410000 */
[----:B------:R-:W-:Y:S02]  /*5d00*/  IMAD.U32 R8, R4, 0x10000, RZ ;  /* 0x0001000004087824 */ /* 0x000fe400078e00ff */
[----:B------:R-:W-:Y:S01]  /*5d10*/  FMUL.FTZ R24, R24, R9 ;  /* 0x0000000918187220 */ /* 0x000fe20000410000 */
[----:B------:R-:W-:Y:S01]  /*5d20*/  FMUL.FTZ R10, R12, R94 ;  /* 0x0000005e0c0a7220 */ /* 0x000fe20000410000 */
[----:B------:R-:W-:Y:S01]  /*5d30*/  PRMT R86, R86, 0x5410, R79 ;  /* 0x0000541056567816 */ /* 0x000fe2000000004f */
[----:B------:R-:W-:Y:S01]  /*5d40*/  FMUL.FTZ R12, R12, R90 ;  /* 0x0000005a0c0c7220 */ /* 0x000fe20000410000 */
[----:B------:R-:W-:-:S02]  /*5d50*/  IMAD.U32 R7, R14, 0x10000, RZ ;  /* 0x000100000e077824 */ /* 0x000fc400078e00ff */
[----:B------:R-:W-:Y:S01]  /*5d60*/  FFMA.FTZ R24, R8, R11, R24 ;  /* 0x0000000b08187223 */ /* 0x000fe20000010018 */
[----:B------:R-:W-:Y:S01]  /*5d70*/  FFMA.FTZ R90, R5, R90, -R10 ;  /* 0x0000005a055a7223 */ /* 0x000fe2000001080a */
[----:B------:R-:W-:Y:S01]  /*5d80*/  LOP3.LUT R14, R14, 0xffff0000, RZ, 0xc0, !PT ;  /* 0xffff00000e0e7812 */ /* 0x000fe200078ec0ff */
[----:B------:R-:W-:Y:S01]  /*5d90*/  FFMA.FTZ R15, R8, R9, -R15 ;  /* 0x00000009080f7223 */ /* 0x000fe2000001080f */
[C---:B------:R-:W-:Y:S01]  /*5da0*/  IMAD.U32 R10, R92.reuse, 0x10000, RZ ;  /* 0x000100005c0a7824 */ /* 0x040fe200078e00ff */
[----:B------:R-:W-:Y:S01]  /*5db0*/  LOP3.LUT R11, R92, 0xffff0000, RZ, 0xc0, !PT ;  /* 0xffff00005c0b7812 */ /* 0x000fe200078ec0ff */
[C---:B------:R-:W-:Y:S01]  /*5dc0*/  IMAD.U32 R8, R86.reuse, 0x10000, RZ ;  /* 0x0001000056087824 */ /* 0x040fe200078e00ff */
[----:B------:R-:W-:Y:S01]  /*5dd0*/  LOP3.LUT R9, R86, 0xffff0000, RZ, 0xc0, !PT ;  /* 0xffff000056097812 */ /* 0x000fe200078ec0ff */
[----:B------:R-:W-:Y:S01]  /*5de0*/  FFMA.FTZ R75, R13, R26, R38 ;  /* 0x0000001a0d4b7223 */ /* 0x000fe20000010026 */
[C---:B------:R-:W-:Y:S02]  /*5df0*/  IMAD.U32 R4, R6.reuse, 0x10000, RZ ;  /* 0x0001000006047824 */ /* 0x040fe400078e00ff */
[C---:B------:R-:W-:Y:S01]  /*5e00*/  FMUL.FTZ R13, R7.reuse, R10 ;  /* 0x0000000a070d7220 */ /* 0x040fe20000410000 */
[----:B------:R-:W-:Y:S01]  /*5e10*/  LOP3.LUT R6, R6, 0xffff0000, RZ, 0xc0, !PT ;  /* 0xffff000006067812 */ /* 0x000fe200078ec0ff */
[-C--:B------:R-:W-:Y:S01]  /*5e20*/  FMUL.FTZ R7, R7, R8.reuse ;  /* 0x0000000807077220 */ /* 0x080fe20000410000 */
[C---:B------:R-:W-:Y:S01]  /*5e30*/  FMUL.FTZ R27, R14.reuse, R11 ;  /* 0x0000000b0e1b7220 */ /* 0x040fe20000410000 */
[-C--:B------:R-:W-:Y:S01]  /*5e40*/  FMUL.FTZ R14, R14, R9.reuse ;  /* 0x000000090e0e7220 */ /* 0x080fe20000410000 */
[C---:B------:R-:W-:Y:S01]  /*5e50*/  FFMA.FTZ R13, R4.reuse, R8, -R13 ;  /* 0x00000008040d7223 */ /* 0x040fe2000001080d */
[----:B------:R-:W-:Y:S01]  /*5e60*/  FFMA.FTZ R7, R4, R10, R7 ;  /* 0x0000000a04077223 */ /* 0x000fe20000010007 */
[----:B------:R-:W-:Y:S01]  /*5e70*/  FFMA.FTZ R5, R5, R94, R12 ;  /* 0x0000005e05057223 */ /* 0x000fe2000001000c */
[C---:B------:R-:W-:Y:S01]  /*5e80*/  FFMA.FTZ R4, R6.reuse, R9, -R27 ;  /* 0x0000000906047223 */ /* 0x040fe2000001081b */
[----:B------:R-:W-:Y:S01]  /*5e90*/  FFMA.FTZ R14, R6, R11, R14 ;  /* 0x0000000b060e7223 */ /* 0x000fe2000001000e */
[----:B------:R-:W-:-:S02]  /*5ea0*/  F2FP.BF16.F32.PACK_AB R25, R74, R25 ;  /* 0x000000194a19723e */ /* 0x000fc400000010ff */
[----:B------:R-:W-:Y:S02]  /*5eb0*/  F2FP.BF16.F32.PACK_AB R73, R73, R82 ;  /* 0x000000524949723e */ /* 0x000fe400000010ff */
        /* <DEDUP_REMOVED lines=11> */
.L_x_3655:
[----:B------:R-:W-:Y:S05]  /*5f70*/  BSYNC B1 ;  /* 0x0000000000017941 */ /* 0x000fea0003800000 */
.L_x_3654:
        /* <DEDUP_REMOVED lines=10> */
.L_x_3619:
[----:B------:R-:W-:-:S04]  /*6020*/  ULOP3.LUT UR4, UR38, 0x1, URZ, 0xfc, !UPT ;  /* 0x0000000126047892 */ /* 0x000fc8000f8efc3f */
[----:B------:R-:W-:-:S06]  /*6030*/  UISETP.NE.AND UP0, UPT, UR4, 0x3, UPT ;  /* 0x000000030400788c */ /* 0x000fcc000bf05270 */
[----:B------:R-:W-:-:S13]  /*6040*/  PLOP3.LUT P3, PT, PT, PT, UP0, 0x80, 0x0 ;  /* 0x000000000000781c */ /* 0x000fda0003f6f008 */
[----:B------:R-:W-:Y:S05]  /*6050*/  @!P3 BRA `(.L_x_3656) ;  /* 0x000000000004b947 */ /* 0x000fea0003800000 */
[----:B------:R-:W-:Y:S01]  /*6060*/  BPT.TRAP 0x1 ;  /* 0x000000040000795c */ /* 0x000fe20000300000 */
.L_x_3656:
[----:B------:R-:W-:Y:S01]  /*6070*/  IMAD R68, R23, 0x8, R2 ;  /* 0x0000000817447824 */ /* 0x000fe200078e0202 */
[----:B------:R-:W-:Y:S01]  /*6080*/  SHF.L.U32 R80, R158, 0x1f, RZ ;  /* 0x0000001f9e507819 */ /* 0x000fe200000006ff */
[----:B------:R-:W-:Y:S01]  /*6090*/  IMAD R72, R49, -0x60, R46 ;  /* 0xffffffa031487824 */ /* 0x000fe200078e022e */
[----:B------:R-:W-:Y:S02]  /*60a0*/  BSSY B1, `(.L_x_3657) ;  /* 0x0000004000017945 */ /* 0x000fe40003800000 */
[----:B------:R-:W0:Y:S02]  /*60b0*/  SYNCS.PHASECHK.TRANS64.TRYWAIT P4, [R68+URZ+0x32490], R80 ;  /* 0x03249050440075a7 */ /* 0x000e24000808017f */
[----:B------:R-:W-:Y:S01]  /*60c0*/  VIMNMX R72, R72, 0x60, PT ;  /* 0x0000006048487848 */ /* 0x000fe20003fe0100 */
[----:B0-----:R-:W-:Y:S06]  /*60d0*/  @!P4 BRA `(.L_x_3658) ;  /* 0x000003580018c947 */ /* 0x001fec0003800000 */
.L_x_4022:
[----:B------:R-:W-:Y:S05]  /*60e0*/  BSYNC B1 ;  /* 0x0000000000017941 */ /* 0x000fea0003800000 */
.L_x_3657:
        /* <DEDUP_REMOVED lines=8> */
.L_x_3660:
[----:B------:R-:W-:Y:S05]  /*6170*/  BSYNC B1 ;  /* 0x0000000000017941 */ /* 0x000fea0003800000 */
.L_x_3659:
[----:B------:R-:W-:Y:S05]  /*6180*/  @P4 BRA `(.L_x_3636) ;  /* 0x0000000000104947 */ /* 0x000fea0003800000 */
[----:B-1----:R-:W1:Y:S04]  /*6190*/  @!P1 LDS.128 R4, [R84+0x2000] ;  /* 0x0020000054049984 */ /* 0x002e680000000c00 */
[----:B------:R-:W2:Y:S04]  /*61a0*/  @!P2 LDS.128 R8, [R83+0x2000] ;  /* 0x002000005308a984 */ /* 0x000ea80000000c00 */
[----:B-1----:R3:W-:Y:S04]  /*61b0*/  @!P1 STG.E.128 desc[UR42][R12.64], R4 ;  /* 0x000000040c009986 */ /* 0x0027e8000c101d2a */
[----:B--2---:R3:W-:Y:S02]  /*61c0*/  @!P2 STG.E.128 desc[UR42][R12.64+0x40], R8 ;  /* 0x000040080c00a986 */ /* 0x0047e4000c101d2a */
.L_x_3636:
[----:B------:R-:W-:Y:S05]  /*61d0*/  BSYNC B0 ;  /* 0x0000000000007941 */ /* 0x000fea0003800000 */
.L_x_3618:
        /* <DEDUP_REMOVED lines=9> */
[----:B-1----:R-:W-:-:S02]  /*6270*/  LOP3.LUT R4, R5, 0x7f, RZ, 0xc0, !PT ;  /* 0x0000007f05047812 */ /* 0x002fc400078ec0ff */
[----:B------:R-:W-:Y:S02]  /*6280*/  SHF.R.U32.HI R5, RZ, 0x7, R5 ;  /* 0x00000007ff057819 */ /* 0x000fe40000011605 */
[----:B------:R-:W-:-:S03]  /*6290*/  ISETP.NE.AND P4, PT, R4, RZ, PT ;  /* 0x000000ff0400720c */ /* 0x000fc60003f85270 */
[----:B------:R-:W-:-:S10]  /*62a0*/  VIADD R12, R5, 0x8 ;  /* 0x00000008050c7836 */ /* 0x000fd40000000000 */
[----:B------:R-:W-:-:S05]  /*62b0*/  @!P4 VIADD R4, R68, 0x324a0 ;  /* 0x000324a04404c836 */ /* 0x000fca0000000000 */
[----:B------:R-:W-:Y:S01]  /*62c0*/  @!P4 PRMT R4, RZ, 0x654, R4 ;  /* 0x00000654ff04c816 */ /* 0x000fe20000000004 */
[----:B--2---:R1:W-:Y:S06]  /*62d0*/  BAR.SYNC.DEFER_BLOCKING R12, 0x80 ;  /* 0x0002000c0000751d */ /* 0x0043ec0000010000 */
[----:B------:R1:W-:Y:S01]  /*62e0*/  @!P4 SYNCS.ARRIVE.TRANS64.RED.A1T0 RZ, [R4+URZ], RZ ;  /* 0x000000ff04ffc9a7 */ /* 0x0003e2000810043f */
[----:B------:R-:W-:Y:S05]  /*62f0*/  @!P3 BRA `(.L_x_3662) ;  /* 0x000000000004b947 */ /* 0x000fea0003800000 */
[----:B------:R-:W-:Y:S01]  /*6300*/  BPT.TRAP 0x1 ;  /* 0x000000040000795c */ /* 0x000fe20000300000 */
.L_x_3662:
[----:B------:R-:W-:Y:S05]  /*6310*/  BSYNC B0 ;  /* 0x0000000000007941 */ /* 0x000fea0003800000 */
.L_x_3661:
[----:B------:R-:W2:Y:S01]  /*6320*/  SYNCS.PHASECHK.TRANS64.TRYWAIT P3, [R68+URZ+0x324b0], R80 ;  /* 0x0324b050440075a7 */ /* 0x000ea2000806017f */
[----:B------:R-:W-:Y:S01]  /*6330*/  ULDC UR49, c[0x0][0x320] ;  /* 0x0000c80000317ab9 */ /* 0x000fe20000000800 */
[----:B------:R-:W-:Y:S01]  /*6340*/  ULDC.64 UR44, c[0x0][0x328] ;  /* 0x0000ca00002c7ab9 */ /* 0x000fe20000000a00 */
[----:B------:R-:W-:Y:S01]  /*6350*/  ULDC.64 UR40, c[0x0][0x318] ;  /* 0x0000c60000287ab9 */ /* 0x000fe20000000a00 */
[----:B------:R-:W-:Y:S01]  /*6360*/  BSSY B0, `(.L_x_3663) ;  /* 0x0000003000007945 */ /* 0x000fe20003800000 */
[----:B-1----:R-:W-:-:S03]  /*6370*/  IMAD R4, R23, 0x6000, R58 ;  /* 0x0000600017047824 */ /* 0x002fc600078e023a */
[----:B--2---:R-:W-:Y:S05]  /*6380*/  @!P3 BRA `(.L_x_3664) ;  /* 0x000003540080b947 */ /* 0x004fea0003800000 */
.L_x_4023:
[----:B------:R-:W-:Y:S05]  /*6390*/  BSYNC B0 ;  /* 0x0000000000007941 */ /* 0x000fea0003800000 */
.L_x_3663:
        /* <DEDUP_REMOVED lines=8> */
[----:B------:R-:W-:Y:S02]  /*6420*/  IMAD.MOV.U32 R4, RZ, RZ, R40 ;  /* 0x000000ffff047224 */ /* 0x000fe400078e0028 */
[----:B------:R-:W-:Y:S02]  /*6430*/  IMAD.MOV.U32 R5, RZ, RZ, R65 ;  /* 0x000000ffff057224 */ /* 0x000fe400078e0041 */
[C---:B------:R-:W-:Y:S02]  /*6440*/  IMAD R7, R8.reuse, UR45, R7 ;  /* 0x0000002d08077c24 */ /* 0x040fe4000f8e0207 */
[----:B------:R-:W-:-:S04]  /*6450*/  IMAD.WIDE.U32 R4, R8, UR44, R4 ;  /* 0x0000002c08047c25 */ /* 0x000fc8000f8e0004 */
[----:B------:R-:W-:Y:S01]  /*6460*/  IMAD.IADD R5, R5, 0x1, R7 ;  /* 0x0000000105057824 */ /* 0x000fe200078e0207 */
[----:B------:R-:W-:-:S04]  /*6470*/  LEA R10, P3, R4, UR40, 0x1 ;  /* 0x00000028040a7c11 */ /* 0x000fc8000f8608ff */
[----:B------:R-:W-:Y:S02]  /*6480*/  LEA.HI.X R11, R4, UR41, R5, 0x1, P3 ;  /* 0x00000029040b7c11 */ /* 0x000fe400098f0c05 */
[----:B------:R-:W-:-:S13]  /*6490*/  ISETP.GE.AND P3, PT, R152, UR49, PT ;  /* 0x0000003198007c0c */ /* 0x000fda000bf66270 */
[----:B------:R-:W2:Y:S04]  /*64a0*/  @!P3 LDS.128 R4, [R14] ;  /* 0x000000000e04b984 */ /* 0x000ea80000000c00 */
[----:B--2---:R-:W-:Y:S01]  /*64b0*/  @!P3 STG.E.128 desc[UR42][R10.64], R4 ;  /* 0x000000040a00b986 */ /* 0x004fe2000c101d2a */
[----:B------:R-:W-:-:S13]  /*64c0*/  ISETP.GE.AND P3, PT, R3, UR49, PT ;  /* 0x0000003103007c0c */ /* 0x000fda000bf66270 */
[----:B------:R-:W2:Y:S04]  /*64d0*/  @!P3 LDS.128 R4, [R13] ;  /* 0x000000000d04b984 */ /* 0x000ea80000000c00 */
[----:B--2---:R-:W-:Y:S01]  /*64e0*/  @!P3 STG.E.128 desc[UR42][R10.64+0x40], R4 ;  /* 0x000040040a00b986 */ /* 0x004fe2000c101d2a */
[----:B------:R-:W-:-:S13]  /*64f0*/  ISETP.GE.AND P3, PT, R51, UR49, PT ;  /* 0x0000003133007c0c */ /* 0x000fda000bf66270 */
[----:B------:R-:W2:Y:S04]  /*6500*/  @!P3 LDS.128 R4, [R14+0x3000] ;  /* 0x003000000e04b984 */ /* 0x000ea80000000c00 */
        /* <DEDUP_REMOVED lines=10> */
[----:B------:R-:W-:-:S13]  /*65b0*/  ISETP.NE.AND P3, PT, R67, RZ, PT ;  /* 0x000000ff4300720c */ /* 0x000fda0003f65270 */
[----:B------:R-:W2:Y:S04]  /*65c0*/  @P3 LDS.128 R4, [R14+0x9000] ;  /* 0x009000000e043984 */ /* 0x000ea80000000c00 */
[----:B--2---:R-:W-:Y:S01]  /*65d0*/  @P3 STG.E.128 desc[UR42][R10.64+0x180], R4 ;  /* 0x000180040a003986 */ /* 0x004fe2000c101d2a */
[----:B------:R-:W-:-:S13]  /*65e0*/  ISETP.NE.AND P3, PT, R66, RZ, PT ;  /* 0x000000ff4200720c */ /* 0x000fda0003f65270 */
[----:B------:R-:W2:Y:S04]  /*65f0*/  @P3 LDS.128 R4, [R13+0x9000] ;  /* 0x009000000d043984 */ /* 0x000ea80000000c00 */
[----:B--2---:R2:W-:Y:S02]  /*6600*/  @P3 STG.E.128 desc[UR42][R10.64+0x1c0], R4 ;  /* 0x0001c0040a003986 */ /* 0x0045e4000c101d2a */
.L_x_3666:
[----:B------:R-:W-:Y:S05]  /*6610*/  BSYNC B0 ;  /* 0x0000000000007941 */ /* 0x000fea0003800000 */
.L_x_3665:
[----:B------:R-:W-:Y:S01]  /*6620*/  ISETP.GE.AND P3, PT, R156, R72, PT ;  /* 0x000000489c00720c */ /* 0x000fe20003f66270 */
[----:B------:R-:W-:-:S12]  /*6630*/  BSSY B0, `(.L_x_3667) ;  /* 0x0000024000007945 */ /* 0x000fd80003800000 */
[----:B------:R-:W-:Y:S05]  /*6640*/  @P3 BRA `(.L_x_3668) ;  /* 0x0000000000883947 */ /* 0x000fea0003800000 */
[----:B--2---:R-:W-:Y:S01]  /*6650*/  IADD3 R7, P3, R8, 0x40, RZ ;  /* 0x0000004008077810 */ /* 0x004fe20007f7e0ff */
[----:B------:R-:W-:Y:S02]  /*6660*/  IMAD.MOV.U32 R4, RZ, RZ, R40 ;  /* 0x000000ffff047224 */ /* 0x000fe400078e0028 */
        /* <DEDUP_REMOVED lines=31> */
[----:B--2---:R3:W-:Y:S02]  /*6860*/  @P3 STG.E.128 desc[UR42][R8.64+0x1c0], R4 ;  /* 0x0001c00408003986 */ /* 0x0047e4000c101d2a */
.L_x_3668:
[----:B------:R-:W-:Y:S05]  /*6870*/  BSYNC B0 ;  /* 0x0000000000007941 */ /* 0x000fea0003800000 */
.L_x_3667:
[----:B------:R-:W-:Y:S01]  /*6880*/  @!PT LDS RZ, [RZ] ;  /* 0x00000000fffff984 */ /* 0x000fe20000000800 */
[----:B------:R-:W-:Y:S01]  /*6890*/  @!PT LDS RZ, [RZ] ;  /* 0x00000000fffff984 */ /* 0x000fe20000000800 */
[----:B------:R-:W-:Y:S01]  /*68a0*/  @!PT LDS RZ, [RZ] ;  /* 0x00000000fffff984 */ /* 0x000fe20000000800 */
[----:B------:R-:W-:Y:S01]  /*68b0*/  @!PT LDS RZ, [RZ] ;  /* 0x00000000fffff984 */ /* 0x000fe20000000800 */
[----:B------:R4:W-:Y:S06]  /*68c0*/  MEMBAR.ALL.CTA ;  /* 0x0000000000007992 */ /* 0x0009ec0000008000 */
[----:B----4-:R-:W4:Y:S02]  /*68d0*/  FENCE.VIEW.ASYNC.S ;  /* 0x00000000000073c6 */ /* 0x010f240000000000 */
[----:B----4-:R4:W-:Y:S01]  /*68e0*/  BAR.SYNC.DEFER_BLOCKING R12, 0x80 ;  /* 0x0002000c0000751d */ /* 0x0109e20000010000 */
[----:B------:R-:W-:Y:S01]  /*68f0*/  ISETP.NE.AND P5, PT, R69, RZ, PT ;  /* 0x000000ff4500720c */ /* 0x000fe20003fa5270 */
[----:B------:R-:W-:-:S02]  /*6900*/  VIADD R23, R23, 0x1 ;  /* 0x0000000117177836 */ /* 0x000fc40000000000 */
[----:B01----:R-:W-:-:S03]  /*6910*/  @!P4 VIADD R68, R68, 0x324c0 ;  /* 0x000324c04444c836 */ /* 0x003fc60000000000 */
[C---:B------:R-:W-:Y:S02]  /*6920*/  ISETP.NE.AND P3, PT, R23.reuse, 0x2, PT ;  /* 0x000000021700780c */ /* 0x040fe40003f65270 */
[----:B------:R-:W-:Y:S02]  /*6930*/  @!P4 PRMT R68, RZ, 0x654, R68 ;  /* 0x00000654ff44c816 */ /* 0x000fe40000000044 */
[----:B--23--:R-:W-:Y:S02]  /*6940*/  SEL R5, RZ, 0x1, P3 ;  /* 0x00000001ff057807 */ /* 0x00cfe40001800000 */
[----:B------:R-:W-:Y:S02]  /*6950*/  SEL R23, R23, RZ, P3 ;  /* 0x000000ff17177207 */ /* 0x000fe40001800000 */
[----:B------:R-:W-:Y:S01]  /*6960*/  LOP3.LUT R158, R158, R5, RZ, 0x3c, !PT ;  /* 0x000000059e9e7212 */ /* 0x000fe200078e3cff */
[----:B------:R4:W-:Y:S01]  /*6970*/  @!P4 SYNCS.ARRIVE.TRANS64.RED.A1T0 RZ, [R68+URZ], RZ ;  /* 0x000000ff44ffc9a7 */ /* 0x0009e2000810043f */
[----:B------:R-:W-:Y:S05]  /*6980*/  @P5 BRA `(.L_x_3669) ;  /* 0xffffffc400505947 */ /* 0x000fea000383ffff */
[----:B------:R-:W0:Y:S01]  /*6990*/  S2R R4, SR_TID.X ;  /* 0x0000000000047919 */ /* 0x000e220000002100 */
[----:B------:R-:W-:Y:S02]  /*69a0*/  PLOP3.LUT P0, PT, PT, PT, PT, 0x8, 0x0 ;  /* 0x000000000000781c */ /* 0x000fe40003f0e170 */
[----:B0-----:R-:W-:-:S04]  /*69b0*/  SHF.R.U32.HI R4, RZ, 0x7, R4 ;  /* 0x00000007ff047819 */ /* 0x001fc80000011604 */
[----:B------:R-:W-:-:S13]  /*69c0*/  ISETP.NE.AND P5, PT, R4, 0x1, PT ;  /* 0x000000010400780c */ /* 0x000fda0003fa5270 */
[----:B------:R-:W-:Y:S06]  /*69d0*/  @!P5 BAR.ARV 0x9, 0x100 ;  /* 0x024400000000db1d */ /* 0x000fec0000002000 */
.L_x_3613:
[----:B------:R-:W0:Y:S01]  /*69e0*/  S2R R0, SR_TID.X ;  /* 0x0000000000007919 */ /* 0x000e220000002100 */
[----:B------:R-:W1:Y:S01]  /*69f0*/  LDC R19, c[0x0][0x448] ;  /* 0x00011200ff137b82 */ /* 0x000e620000000800 */
[----:B----4-:R-:W-:Y:S01]  /*6a00*/  IMAD.MOV.U32 R12, RZ, RZ, 0x3000 ;  /* 0x00003000ff0c7424 */ /* 0x010fe200078e00ff */
[----:B------:R-:W2:Y:S01]  /*6a10*/  S2R R3, SR_SWINHI ;  /* 0x0000000000037919 */ /* 0x000ea20000002f00 */
[----:B------:R-:W-:Y:S02]  /*6a20*/  IMAD.U32 R13, RZ, RZ, UR38 ;  /* 0x00000026ff0d7e24 */ /* 0x000fe4000f8e00ff */
[----:B------:R-:W-:Y:S01]  /*6a30*/  IMAD.MOV.U32 R14, RZ, RZ, 0x1 ;  /* 0x00000001ff0e7424 */ /* 0x000fe200078e00ff */
[----:B------:R-:W-:Y:S01]  /*6a40*/  STL [R1+0x70], R89 ;  /* 0x0000705901007387 */ /* 0x000fe20000100800 */
[----:B------:R-:W-:Y:S01]  /*6a50*/  IMAD.MOV.U32 R15, RZ, RZ, RZ ;  /* 0x000000ffff0f7224 */ /* 0x000fe200078e00ff */
[----:B------:R-:W3:Y:S01]  /*6a60*/  LDC R18, c[0x0][0xa80] ;  /* 0x0002a000ff127b82 */ /* 0x000ee20000000800 */
[----:B------:R-:W-:Y:S01]  /*6a70*/  IMAD.MOV.U32 R5, RZ, RZ, 0x100 ;  /* 0x00000100ff057424 */ /* 0x000fe200078e00ff */
[----:B------:R4:W-:Y:S01]  /*6a80*/  STL.64 [R1+0x18], R12 ;  /* 0x0000180c01007387 */ /* 0x0009e20000100a00 */
[----:B------:R-:W-:-:S02]  /*6a90*/  IMAD.MOV.U32 R6, RZ, RZ, 0x1 ;  /* 0x00000001ff067424 */ /* 0x000fc400078e00ff */
[----:B------:R-:W-:Y:S01]  /*6aa0*/  IMAD.MOV.U32 R7, RZ, RZ, RZ ;  /* 0x000000ffff077224 */ /* 0x000fe200078e00ff */
[----:B------:R1:W-:Y:S01]  /*6ab0*/  STL.64 [R1+0x60], R14 ;  /* 0x0000600e01007387 */ /* 0x0003e20000100a00 */
[----:B------:R-:W-:Y:S02]  /*6ac0*/  IMAD.MOV.U32 R8, RZ, RZ, 0xc000 ;  /* 0x0000c000ff087424 */ /* 0x000fe400078e00ff */
[----:B------:R-:W-:Y:S01]  /*6ad0*/  IMAD.U32 R9, RZ, RZ, UR38 ;  /* 0x00000026ff097e24 */ /* 0x000fe2000f8e00ff */
[----:B------:R-:W-:Y:S01]  /*6ae0*/  STL.128 [R1+0x230], RZ ;  /* 0x000230ff01007387 */ /* 0x000fe20000100c00 */
[----:B------:R-:W-:Y:S02]  /*6af0*/  IMAD.MOV.U32 R11, RZ, RZ, 0x100 ;  /* 0x00000100ff0b7424 */ /* 0x000fe400078e00ff */
[----:B------:R-:W-:Y:S01]  /*6b00*/  IMAD.U32 R34, RZ, RZ, UR37 ;  /* 0x00000025ff227e24 */ /* 0x000fe2000f8e00ff */
[----:B------:R-:W-:Y:S01]  /*6b10*/  STL.128 [R1+0x240], RZ ;  /* 0x000240ff01007387 */ /* 0x000fe20000100c00 */
[----:B------:R-:W-:-:S03]  /*6b20*/  IMAD.U32 R72, RZ, RZ, UR37 ;  /* 0x00000025ff487e24 */ /* 0x000fc6000f8e00ff */
[----:B------:R-:W-:Y:S02]  /*6b30*/  STL.128 [R1+0x260], RZ ;  /* 0x000260ff01007387 */ /* 0x000fe40000100c00 */
[----:B------:R-:W-:Y:S02]  /*6b40*/  IADD3 R72, P5, R72, 0x70, RZ ;  /* 0x0000007048487810 */ /* 0x000fe40007fbe0ff */
[----:B0-----:R-:W-:Y:S01]  /*6b50*/  LOP3.LUT R0, R0, 0x7f, RZ, 0xc0, !PT ;  /* 0x0000007f00007812 */ /* 0x001fe200078ec0ff */
[----:B------:R-:W-:Y:S03]  /*6b60*/  STL.128 [R1+0x270], RZ ;  /* 0x000270ff01007387 */ /* 0x000fe60000100c00 */
[----:B------:R-:W-:Y:S01]  /*6b70*/  ISETP.NE.AND P1, PT, R0, RZ, PT ;  /* 0x000000ff0000720c */ /* 0x000fe20003f25270 */
[----:B------:R-:W-:Y:S01]  /*6b80*/  STL.128 [R1+0x280], RZ ;  /* 0x000280ff01007387 */ /* 0x000fe20000100c00 */
[----:B------:R-:W-:-:S02]  /*6b90*/  MOV R26, R2 ;  /* 0x00000002001a7202 */ /* 0x000fc40000000f00 */
[----:B--2---:R-:W-:Y:S02]  /*6ba0*/  MOV R27, R3 ;  /* 0x00000003001b7202 */ /* 0x004fe40000000f00 */
[----:B------:R-:W-:Y:S01]  /*6bb0*/  SEL R4, RZ, 0x1, P1 ;  /* 0x00000001ff047807 */ /* 0x000fe20000800000 */
[----:B------:R-:W-:Y:S01]  /*6bc0*/  STL.128 [R1+0x290], RZ ;  /* 0x000290ff01007387 */ /* 0x000fe20000100c00 */
[C---:B----4-:R-:W-:Y:S02]  /*6bd0*/  IADD3 R12, P1, R26.reuse, 0x32430, RZ ;  /* 0x000324301a0c7810 */ /* 0x050fe40007f3e0ff */
[C---:B------:R-:W-:Y:S01]  /*6be0*/  IADD3 R0, P3, R26.reuse, 0x32450, RZ ;  /* 0x000324501a007810 */ /* 0x040fe20007f7e0ff */
[----:B------:R0:W-:Y:S01]  /*6bf0*/  STL.128 [R1+0x20], R4 ;  /* 0x0000200401007387 */ /* 0x0001e20000100c00 */
[C---:B------:R-:W-:Y:S01]  /*6c00*/  IADD3 R3, P4, R26.reuse, 0x32460, RZ ;  /* 0x000324601a037810 */ /* 0x040fe20007f9e0ff */
[----:B------:R-:W-:Y:S01]  /*6c10*/  IMAD.X R13, RZ, RZ, R27, P1 ;  /* 0x000000ffff0d7224 */ /* 0x000fe200008e061b */
[----:B-1----:R-:W-:Y:S01]  /*6c20*/  ISETP.NE.AND P1, PT, R19, 0x1, PT ;  /* 0x000000011300780c */ /* 0x002fe20003f25270 */
[----:B------:R-:W-:Y:S01]  /*6c30*/  IMAD.MOV.U32 R10, RZ, RZ, R4 ;  /* 0x000000ffff0a7224 */ /* 0x000fe200078e0004 */
[----:B------:R-:W-:Y:S01]  /*6c40*/  IADD3 R14, P2, R26, 0x32440, RZ ;  /* 0x000324401a0e7810 */ /* 0x000fe20007f5e0ff */
[----:B------:R-:W-:Y:S01]  /*6c50*/  STL.128 [R1+0x2a0], RZ ;  /* 0x0002a0ff01007387 */ /* 0x000fe20000100c00 */
[----:B------:R-:W-:-:S03]  /*6c60*/  IMAD.U32 R19, RZ, RZ, UR37 ;  /* 0x00000025ff137e24 */ /* 0x000fc6000f8e00ff */
[----:B------:R-:W-:Y:S01]  /*6c70*/  IMAD.X R15, RZ, RZ, R27, P2 ;  /* 0x000000ffff0f7224 */ /* 0x000fe200010e061b */
[----:B------:R-:W-:Y:S01]  /*6c80*/  STL.128 [R1+0x50], R8 ;  /* 0x0000500801007387 */ /* 0x000fe20000100c00 */
[----:B------:R-:W-:-:S03]  /*6c90*/  IADD3 R19, P2, R19, 0x230, RZ ;  /* 0x0000023013137810 */ /* 0x000fc60007f5e0ff */
[----:B------:R-:W-:Y:S01]  /*6ca0*/  STL.64 [R1+0x8], R12 ;  /* 0x0000080c01007387 */ /* 0x000fe20000100a00 */
[--C-:B0-----:R-:W-:Y:S02]  /*6cb0*/  IMAD.X R5, RZ, RZ, R27.reuse, P3 ;  /* 0x000000ffff057224 */ /* 0x101fe400018e061b */
[----:B------:R-:W-:Y:S01]  /*6cc0*/  IMAD.X R7, RZ, RZ, R27, P4 ;  /* 0x000000ffff077224 */ /* 0x000fe200020e061b */
[----:B------:R-:W-:Y:S01]  /*6cd0*/  STL.64 [R1+0x10], R14 ;  /* 0x0000100e01007387 */ /* 0x000fe20000100a00 */
[----:B------:R-:W-:Y:S01]  /*6ce0*/  IMAD.MOV.U32 R4, RZ, RZ, R0 ;  /* 0x000000ffff047224 */ /* 0x000fe200078e0000 */
[----:B------:R-:W-:Y:S01]  /*6cf0*/  IADD3 R34, P4, R34, 0x38, RZ ;  /* 0x0000003822227810 */ /* 0x000fe20007f9e0ff */
[----:B------:R-:W-:Y:S01]  /*6d00*/  IMAD.MOV.U32 R6, RZ, RZ, R3 ;  /* 0x000000ffff067224 */ /* 0x000fe200078e0003 */
[----:B------:R-:W-:Y:S01]  /*6d10*/  STL.64 [R1+0x30], R14 ;  /* 0x0000300e01007387 */ /* 0x000fe20000100a00 */
[----:B------:R-:W0:Y:S01]  /*6d20*/  @P1 LDC R3, c[0x0][0x44c] ;  /* 0x00011300ff031b82 */ /* 0x000e220000000800 */
[----:B------:R-:W-:-:S02]  /*6d30*/  VIADD R0, R194, 0x7f ;  /* 0x0000007fc2007836 */ /* 0x000fc40000000000 */
[----:B------:R-:W-:Y:S04]  /*6d40*/  STL.128 [R1+0x40], R4 ;  /* 0x0000400401007387 */ /* 0x000fe80000100c00 */
[----:B------:R1:W-:Y:S04]  /*6d50*/  STL.64 [R1+0x68], R6 ;  /* 0x0000680601007387 */ /* 0x0003e80000100a00 */
[----:B------:R-:W-:Y:S04]  /*6d60*/  STL.128 [R1+0x2b0], RZ ;  /* 0x0002b0ff01007387 */ /* 0x000fe80000100c00 */
[----:B------:R-:W-:Y:S01]  /*6d70*/  STL.128 [R1+0x2c0], RZ ;  /* 0x0002c0ff01007387 */ /* 0x000fe20000100c00 */
[----:B-1----:R-:W1:Y:S03]  /*6d80*/  @P1 LDC R6, c[0x0][0x450] ;  /* 0x00011400ff061b82 */ /* 0x002e660000000800 */
[----:B------:R-:W-:Y:S04]  /*6d90*/  STL.128 [R1+0x2d0], RZ ;  /* 0x0002d0ff01007387 */ /* 0x000fe80000100c00 */
[----:B------:R-:W-:Y:S01]  /*6da0*/  STL.128 [R1+0x2e0], RZ ;  /* 0x0002e0ff01007387 */ /* 0x000fe20000100c00 */
[----:B0-----:R-:W-:Y:S01]  /*6db0*/  @P1 IMAD.HI.U32 R3, R0, R3, RZ ;  /* 0x0000000300031227 */ /* 0x001fe200078e00ff */
[----:B------:R-:W0:Y:S02]  /*6dc0*/  LDC.64 R4, c[0x0][0xad8] ;  /* 0x0002b600ff047b82 */ /* 0x000e240000000a00 */
[----:B------:R-:W-:Y:S04]  /*6dd0*/  STL.128 [R1+0x2f0], RZ ;  /* 0x0002f0ff01007387 */ /* 0x000fe80000100c00 */
[----:B------:R-:W-:Y:S04]  /*6de0*/  STL.128 [R1+0x300], RZ ;  /* 0x000300ff01007387 */ /* 0x000fe80000100c00 */
[----:B------:R-:W-:Y:S04]  /*6df0*/  STL.128 [R1+0x310], RZ ;  /* 0x000310ff01007387 */ /* 0x000fe80000100c00 */
[----:B------:R-:W-:Y:S01]  /*6e00*/  STL.128 [R1+0x320], RZ ;  /* 0x000320ff01007387 */ /* 0x000fe20000100c00 */
[----:B-1----:R-:W-:-:S03]  /*6e10*/  @P1 SHF.R.U32.HI R0, RZ, R6, R3 ;  /* 0x00000006ff001219 */ /* 0x002fc60000011603 */
[----:B------:R-:W-:Y:S04]  /*6e20*/  STL.128 [R1+0x330], RZ ;  /* 0x000330ff01007387 */ /* 0x000fe80000100c00 */
[----:B------:R-:W-:Y:S01]  /*6e30*/  STL.128 [R1+0x340], RZ ;  /* 0x000340ff01007387 */ /* 0x000fe20000100c00 */
[----:B0-----:R-:W-:-:S03]  /*6e40*/  ISETP.GE.AND P6, PT, R5, 0x1, PT ;  /* 0x000000010500780c */ /* 0x001fc60003fc6270 */
        /* <DEDUP_REMOVED lines=18> */
[----:B------:R-:W-:Y:S04]  /*6f70*/  STL.64 [R1+0x38], RZ ;  /* 0x000038ff01007387 */ /* 0x000fe80000100a00 */
[----:B---3--:R0:W-:Y:S02]  /*6f80*/  STL [R1+0x250], R18 ;  /* 0x0002501201007387 */ /* 0x0081e40000100800 */
[----:B0-----:R-:W-:-:S05]  /*6f90*/  IMAD.U32 R18, RZ, RZ, UR37 ;  /* 0x00000025ff127e24 */ /* 0x001fca000f8e00ff */
[----:B------:R-:W-:Y:S01]  /*6fa0*/  IADD3 R18, P3, R18, 0x260, RZ ;  /* 0x0000026012127810 */ /* 0x000fe20007f7e0ff */
[----:B------:R-:W-:-:S12]  /*6fb0*/  @P0 BRA `(.L_x_3670) ;  /* 0x00000000000c0947 */ /* 0x000fd80003800000 */
[----:B------:R-:W0:Y:S01]  /*6fc0*/  FENCE.VIEW.ASYNC.G ;  /* 0x00000000000073c6 */ /* 0x000e220000000100 */
[----:B------:R-:W-:Y:S05]  /*6fd0*/  WARPSYNC.ALL ;  /* 0x0000000000007948 */ /* 0x000fea0003800000 */
[----:B0-----:R-:W-:Y:S06]  /*6fe0*/  BAR.ARV 0xc, 0x180 ;  /* 0x0306000000007b1d */ /* 0x001fec0000002000 */
.L_x_3670:
[----:B------:R-:W-:Y:S02]  /*6ff0*/  IMAD.IADD R3, R231, 0x1, R0 ;  /* 0x00000001e7037824 */ /* 0x000fe400078e0200 */
[----:B------:R-:W-:Y:S02]  /*7000*/  IMAD.X R47, RZ, RZ, UR36, P2 ;  /* 0x00000024ff2f7e24 */ /* 0x000fe400090e06ff */
[----:B------:R-:W-:Y:S02]  /*7010*/  IMAD.X R46, RZ, RZ, UR36, P3 ;  /* 0x00000024ff2e7e24 */ /* 0x000fe400098e06ff */
[----:B------:R-:W-:Y:S02]  /*7020*/  IMAD.X R39, RZ, RZ, UR36, P4 ;  /* 0x00000024ff277e24 */ /* 0x000fe4000a0e06ff */
[----:B------:R-:W-:Y:S02]  /*7030*/  IMAD.X R73, RZ, RZ, UR36, P5 ;  /* 0x00000024ff497e24 */ /* 0x000fe4000a8e06ff */
        /* <DEDUP_REMOVED lines=13> */
.L_x_3673:
[----:B------:R-:W-:-:S13]  /*7110*/  ISETP.NE.AND P0, PT, R5, 0x1, PT ;  /* 0x000000010500780c */ /* 0x000fda0003f05270 */
[----:B------:R-:W0:Y:S02]  /*7120*/  @P0 LDC.64 R6, c[0x0][0xae0] ;  /* 0x0002b800ff060b82 */ /* 0x000e240000000a00 */
[----:B0-----:R-:W-:-:S05]  /*7130*/  @P0 IMAD.HI.U32 R6, R0, R6, RZ ;  /* 0x0000000600060227 */ /* 0x001fca00078e00ff */
[----:B------:R-:W-:-:S07]  /*7140*/  @P0 SHF.R.U32.HI R0, RZ, R7, R6 ;  /* 0x00000007ff000219 */ /* 0x000fce0000011606 */
.L_x_3674:
[----:B------:R-:W-:Y:S05]  /*7150*/  BSYNC B0 ;  /* 0x0000000000007941 */ /* 0x000fea0003800000 */
.L_x_3672:
[----:B------:R-:W-:-:S05]  /*7160*/  IMAD R3, R0, R5, R5 ;  /* 0x0000000500037224 */ /* 0x000fca00078e0205 */
[----:B------:R-:W-:-:S07]  /*7170*/  VIMNMX R4, R4, R3, PT ;  /* 0x0000000304047248 */ /* 0x000fce0003fe0100 */
.L_x_3671:
[----:B------:R-:W0:Y:S01]  /*7180*/  @P1 LDC R3, c[0x0][0x44c] ;  /* 0x00011300ff031b82 */ /* 0x000e220000000800 */
[----:B------:R-:W-:Y:S01]  /*7190*/  VIADD R4, R4, 0x5f ;  /* 0x0000005f04047836 */ /* 0x000fe20000000000 */
[----:B------:R-:W-:Y:S01]  /*71a0*/  ULDC UR4, c[0x0][0xad4] ;  /* 0x0002b50000047ab9 */ /* 0x000fe20000000800 */
[----:B------:R-:W-:Y:S02]  /*71b0*/  IMAD.MOV.U32 R0, RZ, RZ, R194 ;  /* 0x000000ffff007224 */ /* 0x000fe400078e00c2 */
[----:B------:R-:W-:-:S03]  /*71c0*/  IMAD.HI R4, R4, 0x2aaaaaab, RZ ;  /* 0x2aaaaaab04047827 */ /* 0x000fc600078e02ff */
[----:B------:R-:W1:Y:S01]  /*71d0*/  @P1 LDC R7, c[0x0][0x450] ;  /* 0x00011400ff071b82 */ /* 0x000e620000000800 */
        /* <DEDUP_REMOVED lines=18> */
.L_x_3677:
[----:B------:R-:W-:-:S13]  /*7300*/  ISETP.NE.AND P0, PT, R5, 0x1, PT ;  /* 0x000000010500780c */ /* 0x000fda0003f05270 */
[----:B------:R-:W0:Y:S02]  /*7310*/  @P0 LDC.64 R6, c[0x0][0xae0] ;  /* 0x0002b800ff060b82 */ /* 0x000e240000000a00 */
[----:B0-----:R-:W-:-:S05]  /*7320*/  @P0 IMAD.HI.U32 R6, R0, R6, RZ ;  /* 0x0000000600060227 */ /* 0x001fca00078e00ff */
[----:B------:R-:W-:-:S07]  /*7330*/  @P0 SHF.R.U32.HI R0, RZ, R7, R6 ;  /* 0x00000007ff000219 */ /* 0x000fce0000011606 */
.L_x_3678:
[----:B------:R-:W-:Y:S05]  /*7340*/  BSYNC B0 ;  /* 0x0000000000007941 */ /* 0x000fea0003800000 */
.L_x_3676:
[----:B------:R-:W-:-:S05]  /*7350*/  IMAD R0, R0, R5, RZ ;  /* 0x0000000500007224 */ /* 0x000fca00078e02ff */
[----:B------:R-:W-:-:S07]  /*7360*/  VIMNMX R3, R3, R0, !PT ;  /* 0x0000000003037248 */ /* 0x000fce0007fe0100 */
.L_x_3675:
        /* <DEDUP_REMOVED lines=39> */
.L_x_3680:
[----:B------:R-:W-:Y:S05]  /*75e0*/  BSYNC B0 ;  /* 0x0000000000007941 */ /* 0x000fea0003800000 */
.L_x_3679:
[----:B------:R-:W-:Y:S01]  /*75f0*/  IMAD R189, R203, R204, R189 ;  /* 0x000000cccbbd7224 */ /* 0x000fe200078e02bd */
[----:B------:R-:W-:-:S04]  /*7600*/  PLOP3.LUT P0, PT, PT, PT, PT, 0x80, 0x0 ;  /* 0x000000000000781c */ /* 0x000fc80003f0f070 */
[----:B------:R-:W-:-:S04]  /*7610*/  VIADDMNMX R204, R189, R204, R45, PT ;  /* 0x000000ccbdcc7246 */ /* 0x000fc8000380012d */
[----:B------:R-:W-:-:S13]  /*7620*/  ISETP.GT.AND P1, PT, R204, R189, PT ;  /* 0x000000bdcc00720c */ /* 0x000fda0003f24270 */
[----:B------:R-:W-:Y:S05]  /*7630*/  @!P1 BRA `(.L_x_3681) ;  /* 0x0000025800149947 */ /* 0x000fea0003800000 */
[----:B------:R0:W-:Y:S01]  /*7640*/  STL.64 [R1+0x78], RZ ;  /* 0x000078ff01007387 */ /* 0x0001e20000100a00 */
[----:B------:R-:W-:Y:S01]  /*7650*/  IMAD.U32 R32, RZ, RZ, UR37 ;  /* 0x00000025ff207e24 */ /* 0x000fe2000f8e00ff */
[----:B------:R-:W-:Y:S01]  /*7660*/  UMOV UR4, 0xffffffff ;  /* 0xffffffff00047882 */ /* 0x000fe20000000000 */
[----:B------:R-:W-:Y:S02]  /*7670*/  IMAD.U32 R24, RZ, RZ, UR37 ;  /* 0x00000025ff187e24 */ /* 0x000fe4000f8e00ff */
[----:B------:R-:W-:Y:S01]  /*7680*/  IMAD.U32 R38, RZ, RZ, UR37 ;  /* 0x00000025ff267e24 */ /* 0x000fe2000f8e00ff */
[----:B------:R-:W-:Y:S02]  /*7690*/  IADD3 R32, P0, R32, 0xa8, RZ ;  /* 0x000000a820207810 */ /* 0x000fe40007f1e0ff */
[----:B------:R-:W-:Y:S02]  /*76a0*/  IADD3 R24, P1, R24, 0x78, RZ ;  /* 0x0000007818187810 */ /* 0x000fe40007f3e0ff */
[----:B------:R-:W-:Y:S01]  /*76b0*/  IADD3 R38, P2, R38, 0x80, RZ ;  /* 0x0000008026267810 */ /* 0x000fe20007f5e0ff */
[----:B------:R-:W-:-:S02]  /*76c0*/  IMAD.X R33, RZ, RZ, UR36, P0 ;  /* 0x00000024ff217e24 */ /* 0x000fc400080e06ff */
[----:B------:R-:W-:Y:S02]  /*76d0*/  IMAD.X R25, RZ, RZ, UR36, P1 ;  /* 0x00000024ff197e24 */ /* 0x000fe400088e06ff */
[----:B------:R-:W-:Y:S01]  /*76e0*/  IMAD.X R53, RZ, RZ, UR36, P2 ;  /* 0x00000024ff357e24 */ /* 0x000fe200090e06ff */
[----:B0-----:R-:W-:Y:S07]  /*76f0*/  BRA.DIV UR4, `(.L_x_3682) ;  /* 0x0000034204b87947 */ /* 0x001fee000b800000 */
[----:B------:R-:W2:Y:S04]  /*7700*/  LDL R0, [R1+0x518] ;  /* 0x0005180001007983 */ /* 0x000ea80000100800 */
[----:B--2---:R0:W1:Y:S02]  /*7710*/  SHFL.IDX PT, R14, R0, RZ, 0x1f ;  /* 0x00001fff000e7589 */ /* 0x00406400000e0000 */
.L_x_4026:
[----:B01----:R-:W-:Y:S01]  /*7720*/  LEA.HI R0, R14, R14, RZ, 0x1 ;  /* 0x0000000e0e007211 */ /* 0x003fe200078f08ff */
[C---:B------:R-:W-:Y:S01]  /*7730*/  VIADD R63, R2.reuse, 0x18400 ;  /* 0x00018400023f7836 */ /* 0x040fe20000000000 */
[----:B------:R-:W-:Y:S01]  /*7740*/  STL.128 [R1+0xb0], RZ ;  /* 0x0000b0ff01007387 */ /* 0x000fe20000100c00 */
[----:B------:R-:W-:Y:S01]  /*7750*/  VIADD R10, R2, 0x400 ;  /* 0x00000400020a7836 */ /* 0x000fe20000000000 */
[----:B------:R-:W-:Y:S01]  /*7760*/  LOP3.LUT R3, R0, 0x7fffe, RZ, 0xc0, !PT ;  /* 0x0007fffe00037812 */ /* 0x000fe200078ec0ff */
[----:B------:R-:W-:Y:S01]  /*7770*/  IMAD.MOV.U32 R4, RZ, RZ, 0x1 ;  /* 0x00000001ff047424 */ /* 0x000fe200078e00ff */
[----:B------:R-:W-:Y:S01]  /*7780*/  STL.128 [R1+0xc0], RZ ;  /* 0x0000c0ff01007387 */ /* 0x000fe20000100c00 */
[----:B------:R-:W-:Y:S01]  /*7790*/  IMAD.MOV.U32 R5, RZ, RZ, RZ ;  /* 0x000000ffff057224 */ /* 0x000fe200078e00ff */
[----:B------:R-:W-:Y:S01]  /*77a0*/  SHF.R.U32.HI R10, RZ, 0x4, R10 ;  /* 0x00000004ff0a7819 */ /* 0x000fe2000001160a */
[----:B------:R-:W-:Y:S01]  /*77b0*/  IMAD.IADD R0, R14, 0x1, -R3 ;  /* 0x000000010e007824 */ /* 0x000fe200078e0a03 */
[----:B------:R-:W-:Y:S01]  /*77c0*/  STL.128 [R1+0xd0], RZ ;  /* 0x0000d0ff01007387 */ /* 0x000fe20000100c00 */
[----:B------:R-:W-:Y:S01]  /*77d0*/  VIADD R3, R2, 0x1c400 ;  /* 0x0001c40002037836 */ /* 0x000fe20000000000 */
[----:B------:R-:W-:Y:S01]  /*77e0*/  LOP3.LUT R10, R10, 0x3fff, RZ, 0xc0, !PT ;  /* 0x00003fff0a0a7812 */ /* 0x000fe200078ec0ff */
[----:B------:R-:W-:Y:S01]  /*77f0*/  IMAD R0, R0, 0x2000, R63 ;  /* 0x0000200000007824 */ /* 0x000fe200078e023f */
[----:B------:R-:W-:Y:S01]  /*7800*/  STL.128 [R1+0xe0], RZ ;  /* 0x0000e0ff01007387 */ /* 0x000fe20000100c00 */
[----:B------:R-:W-:Y:S01]  /*7810*/  IMAD.MOV.U32 R6, RZ, RZ, 0x1 ;  /* 0x00000001ff067424 */ /* 0x000fe200078e00ff */
[----:B------:R-:W-:Y:S01]  /*7820*/  SHF.R.U32.HI R3, RZ, 0x4, R3 ;  /* 0x00000004ff037819 */ /* 0x000fe20000011603 */
[----:B------:R-:W-:Y:S01]  /*7830*/  VIADD R11, R0, 0xa000 ;  /* 0x0000a000000b7836 */ /* 0x000fe20000000000 */
[----:B------:R-:W-:Y:S01]  /*7840*/  SHF.R.U32.HI R0, RZ, 0x4, R0 ;  /* 0x00000004ff007819 */ /* 0x000fe20000011600 */
[----:B------:R-:W-:Y:S01]  /*7850*/  IMAD.MOV.U32 R7, RZ, RZ, RZ ;  /* 0x000000ffff077224 */ /* 0x000fe200078e00ff */
[----:B------:R-:W-:Y:S01]  /*7860*/  LOP3.LUT R3, R3, 0x3fff, RZ, 0xc0, !PT ;  /* 0x00003fff03037812 */ /* 0x000fe200078ec0ff */
[----:B------:R-:W-:Y:S01]  /*7870*/  IMAD.MOV.U32 R8, RZ, RZ, 0x1 ;  /* 0x00000001ff087424 */ /* 0x000fe200078e00ff */
[----:B------:R-:W-:Y:S01]  /*7880*/  SHF.R.U32.HI R11, RZ, 0x4, R11 ;  /* 0x00000004ff0b7819 */ /* 0x000fe2000001160b */
[----:B------:R-:W-:Y:S01]  /*7890*/  IMAD.MOV.U32 R9, RZ, RZ, RZ ;  /* 0x000000ffff097224 */ /* 0x000fe200078e00ff */
[----:B------:R-:W-:Y:S01]  /*78a0*/  LOP3.LUT R3, R3, 0x10000, RZ, 0xfc, !PT ;  /* 0x0001000003037812 */ /* 0x000fe200078efcff */
[----:B------:R0:W-:Y:S01]  /*78b0*/  STL.128 [R1+0x80], R4 ;  /* 0x0000800401007387 */ /* 0x0001e20000100c00 */
[----:B------:R-:W-:Y:S01]  /*78c0*/  LOP3.LUT R11, R11, 0x3fff, RZ, 0xc0, !PT ;  /* 0x00003fff0b0b7812 */ /* 0x000fe200078ec0ff */
[----:B------:R-:W-:Y:S01]  /*78d0*/  IMAD.U32 R40, RZ, RZ, UR37 ;  /* 0x00000025ff287e24 */ /* 0x000fe2000f8e00ff */
[----:B------:R-:W-:Y:S01]  /*78e0*/  LOP3.LUT R0, R0, 0x3fff, RZ, 0xc0, !PT ;  /* 0x00003fff00007812 */ /* 0x000fe200078ec0ff */
[----:B------:R1:W-:Y:S01]  /*78f0*/  STL.64 [R1+0x90], R8 ;  /* 0x0000900801007387 */ /* 0x0003e20000100a00 */
[----:B------:R-:W-:Y:S01]  /*7900*/  LOP3.LUT R11, R11, 0x10000, RZ, 0xfc, !PT ;  /* 0x000100000b0b7812 */ /* 0x000fe200078efcff */
[----:B------:R-:W-:Y:S01]  /*7910*/  IMAD.U32 R37, RZ, RZ, UR37 ;  /* 0x00000025ff257e24 */ /* 0x000fe2000f8e00ff */
[----:B------:R-:W-:Y:S01]  /*7920*/  IADD3 R40, P5, R40, 0x90, RZ ;  /* 0x0000009028287810 */ /* 0x000fe20007fbe0ff */
[----:B------:R-:W-:Y:S01]  /*7930*/  STL.128 [R1+0xf0], RZ ;  /* 0x0000f0ff01007387 */ /* 0x000fe20000100c00 */
[----:B------:R-:W-:Y:S01]  /*7940*/  IMAD.U32 R35, RZ, RZ, UR37 ;  /* 0x00000025ff237e24 */ /* 0x000fe2000f8e00ff */
[----:B------:R-:W-:Y:S01]  /*7950*/  BSSY B6, `(.L_x_3683) ;  /* 0x0000031000067945 */ /* 0x000fe20003800000 */
[----:B------:R-:W-:Y:S01]  /*7960*/  IADD3 R37, P0, R37, 0x88, RZ ;  /* 0x0000008825257810 */ /* 0x000fe20007f1e0ff */
[----:B------:R-:W-:Y:S01]  /*7970*/  STL.128 [R1+0x100], RZ ;  /* 0x000100ff01007387 */ /* 0x000fe20000100c00 */
[----:B------:R-:W-:Y:S01]  /*7980*/  IMAD.X R56, RZ, RZ, UR36, P5 ;  /* 0x00000024ff387e24 */ /* 0x000fe2000a8e06ff */
[----:B------:R-:W-:Y:S01]  /*7990*/  LOP3.LUT P5, RZ, R63, 0x1bf, RZ, 0xc0, !PT ;  /* 0x000001bf3fff7812 */ /* 0x000fe200078ac0ff */
[----:B------:R-:W-:Y:S01]  /*79a0*/  IMAD.U32 R58, RZ, RZ, UR37 ;  /* 0x00000025ff3a7e24 */ /* 0x000fe2000f8e00ff */
[C---:B0-----:R-:W-:Y:S01]  /*79b0*/  LOP3.LUT R6, R10.reuse, 0x3000000, RZ, 0xfc, !PT ;  /* 0x030000000a067812 */ /* 0x041fe200078efcff */
[----:B------:R-:W-:Y:S01]  /*79c0*/  IMAD.MOV.U32 R4, RZ, RZ, R3 ;  /* 0x000000ffff047224 */ /* 0x000fe200078e0003 */
[----:B------:R-:W-:Y:S01]  /*79d0*/  LOP3.LUT R10, R10, 0x10000, RZ, 0xfc, !PT ;  /* 0x000100000a0a7812 */ /* 0x000fe200078efcff */
[----:B------:R-:W-:Y:S01]  /*79e0*/  IMAD.MOV.U32 R5, RZ, RZ, 0x40000040 ;  /* 0x40000040ff057424 */ /* 0x000fe200078e00ff */
[----:B-1----:R-:W-:Y:S01]  /*79f0*/  LOP3.LUT R8, R0, 0x10000, RZ, 0xfc, !PT ;  /* 0x0001000000087812 */ /* 0x002fe200078efcff */
[----:B------:R-:W-:Y:S01]  /*7a00*/  IMAD.MOV.U32 R7, RZ, RZ, 0x40000040 ;  /* 0x40000040ff077424 */ /* 0x000fe200078e00ff */
[----:B------:R-:W-:Y:S01]  /*7a10*/  IADD3 R35, P4, R35, 0x98, RZ ;  /* 0x0000009823237810 */ /* 0x000fe20007f9e0ff */
[----:B------:R-:W-:Y:S01]  /*7a20*/  IMAD.MOV.U32 R9, RZ, RZ, 0x40000040 ;  /* 0x40000040ff097424 */ /* 0x000fe200078e00ff */
[----:B------:R-:W-:Y:S01]  /*7a30*/  IADD3 R58, P3, R58, 0xa0, RZ ;  /* 0x000000a03a3a7810 */ /* 0x000fe20007f7e0ff */
[----:B------:R-:W-:Y:S01]  /*7a40*/  IMAD.U32 R49, RZ, RZ, UR37 ;  /* 0x00000025ff317e24 */ /* 0x000fe2000f8e00ff */
[----:B------:R0:W-:Y:S01]  /*7a50*/  STL.128 [R1+0xa0], R4 ;  /* 0x0000a00401007387 */ /* 0x0001e20000100c00 */
[----:B------:R-:W-:-:S02]  /*7a60*/  IMAD.U32 R54, RZ, RZ, UR37 ;  /* 0x00000025ff367e24 */ /* 0x000fc4000f8e00ff */
[----:B------:R-:W-:Y:S01]  /*7a70*/  IMAD.U32 R45, RZ, RZ, UR37 ;  /* 0x00000025ff2d7e24 */ /* 0x000fe2000f8e00ff */
[----:B------:R1:W-:Y:S01]  /*7a80*/  STL.64 [R1+0x98], R8 ;  /* 0x0000980801007387 */ /* 0x0003e20000100a00 */
[----:B------:R-:W-:Y:S01]  /*7a90*/  IMAD.X R52, RZ, RZ, UR36, P0 ;  /* 0x00000024ff347e24 */ /* 0x000fe200080e06ff */
[----:B------:R-:W-:Y:S01]  /*7aa0*/  IADD3 R49, P2, R49, 0xb0, RZ ;  /* 0x000000b031317810 */ /* 0x000fe20007f5e0ff */
[----:B------:R-:W-:Y:S01]  /*7ab0*/  IMAD.X R48, RZ, RZ, UR36, P4 ;  /* 0x00000024ff307e24 */ /* 0x000fe2000a0e06ff */
[----:B------:R-:W-:Y:S01]  /*7ac0*/  IADD3 R54, P1, R54, 0x110, RZ ;  /* 0x0000011036367810 */ /* 0x000fe20007f3e0ff */
[----:B------:R-:W-:Y:S01]  /*7ad0*/  IMAD.X R57, RZ, RZ, UR36, P3 ;  /* 0x00000024ff397e24 */ /* 0x000fe200098e06ff */
[----:B------:R-:W-:Y:S01]  /*7ae0*/  IADD3 R45, P0, R45, 0x118, RZ ;  /* 0x000001182d2d7810 */ /* 0x000fe20007f1e0ff */
[----:B------:R-:W-:Y:S02]  /*7af0*/  IMAD.X R50, RZ, RZ, UR36, P2 ;  /* 0x00000024ff327e24 */ /* 0x000fe400090e06ff */
[----:B------:R-:W-:-:S02]  /*7b00*/  IMAD.X R55, RZ, RZ, UR36, P1 ;  /* 0x00000024ff377e24 */ /* 0x000fc400088e06ff */
[----:B------:R-:W-:Y:S02]  /*7b10*/  IMAD.X R43, RZ, RZ, UR36, P0 ;  /* 0x00000024ff2b7e24 */ /* 0x000fe400080e06ff */
[----:B0-----:R-:W-:Y:S02]  /*7b20*/  IMAD.MOV.U32 R6, RZ, RZ, R10 ;  /* 0x000000ffff067224 */ /* 0x001fe400078e000a */
[----:B------:R-:W-:-:S05]  /*7b30*/  IMAD.MOV.U32 R4, RZ, RZ, R11 ;  /* 0x000000ffff047224 */ /* 0x000fca00078e000b */
[----:B------:R1:W-:Y:S01]  /*7b40*/  STL.128 [R1+0x110], R4 ;  /* 0x0001100401007387 */ /* 0x0003e20000100c00 */
[----:B------:R-:W-:Y:S05]  /*7b50*/  @!P5 BRA `(.L_x_3684) ;  /* 0x000000000040d947 */ /* 0x000fea0003800000 */
[----:B------:R-:W-:Y:S01]  /*7b60*/  MOV R14, 0x0 ;  /* 0x00000000000e7802 */ /* 0x000fe20000000f00 */
[----:B------:R-:W-:Y:S01]  /*7b70*/  ULDC.64 UR4, c[0x4][0x98] ;  /* 0x0100260000047ab9 */ /* 0x000fe20000000a00 */
[----:B------:R-:W-:Y:S01]  /*7b80*/  ULDC.64 UR6, c[0x4][0xa0] ;  /* 0x0100280000067ab9 */ /* 0x000fe20000000a00 */
[----:B-1----:R-:W-:Y:S02]  /*7b90*/  IMAD.U32 R4, RZ, RZ, UR4 ;  /* 0x00000004ff047e24 */ /* 0x002fe4000f8e00ff */
        /* <DEDUP_REMOVED lines=12> */
.L_x_3684:
[----:B------:R-:W-:Y:S05]  /*7c60*/  BSYNC B6 ;  /* 0x0000000000067941 */ /* 0x000fea0003800000 */
.L_x_3683:
[----:B------:R-:W0:Y:S01]  /*7c70*/  S2R R36, SR_TID.X ;  /* 0x0000000000247919 */ /* 0x000e220000002100 */
[----:B------:R-:W2:Y:S01]  /*7c80*/  LDC.64 R10, c[0x0][0xad0] ;  /* 0x0002b400ff0a7b82 */ /* 0x000ea20000000a00 */
[----:B------:R-:W-:Y:S02]  /*7c90*/  UIADD3 UR5, UP0, UR37, 0x120, URZ ;  /* 0x0000012025057890 */ /* 0x000fe4000ff1e03f */
[----:B------:R-:W-:Y:S01]  /*7ca0*/  IMAD.U32 R61, RZ, RZ, UR37 ;  /* 0x00000025ff3d7e24 */ /* 0x000fe2000f8e00ff */
[----:B------:R-:W-:Y:S01]  /*7cb0*/  STL.64 [R1+0x130], R24 ;  /* 0x0001301801007387 */ /* 0x000fe20000100a00 */
[----:B------:R-:W-:Y:S01]  /*7cc0*/  IMAD.U32 R41, RZ, RZ, UR37 ;  /* 0x00000025ff297e24 */ /* 0x000fe2000f8e00ff */
[----:B------:R-:W-:Y:S01]  /*7cd0*/  UIADD3.X UR6, URZ, UR36, URZ, UP0, !UPT ;  /* 0x000000243f067290 */ /* 0x000fe200087fe43f */
[----:B------:R-:W-:Y:S01]  /*7ce0*/  IMAD.U32 R42, RZ, RZ, UR37 ;  /* 0x00000025ff2a7e24 */ /* 0x000fe2000f8e00ff */
[----:B------:R-:W-:Y:S01]  /*7cf0*/  UIADD3 UR4, UP0, UR37, 0x16c, URZ ;  /* 0x0000016c25047890 */ /* 0x000fe2000ff1e03f */
[----:B------:R-:W3:Y:S01]  /*7d00*/  LDC.64 R14, c[0x0][0xad8] ;  /* 0x0002b600ff0e7b82 */ /* 0x000ee20000000a00 */
[----:B-1----:R-:W-:Y:S01]  /*7d10*/  IMAD.U32 R8, RZ, RZ, UR5 ;  /* 0x00000005ff087e24 */ /* 0x002fe2000f8e00ff */
[----:B------:R-:W-:Y:S01]  /*7d20*/  STL.64 [R1+0x120], R196 ;  /* 0x000120c401007387 */ /* 0x000fe20000100a00 */
[----:B------:R-:W-:Y:S01]  /*7d30*/  IMAD.U32 R9, RZ, RZ, UR6 ;  /* 0x00000006ff097e24 */ /* 0x000fe2000f8e00ff */
[----:B------:R-:W-:Y:S01]  /*7d40*/  UIADD3.X UR5, URZ, UR36, URZ, UP0, !UPT ;  /* 0x000000243f057290 */ /* 0x000fe200087fe43f */
[----:B------:R-:W-:Y:S01]  /*7d50*/  IMAD.U32 R12, RZ, RZ, UR4 ;  /* 0x00000004ff0c7e24 */ /* 0x000fe2000f8e00ff */
[----:B------:R-:W-:Y:S01]  /*7d60*/  STL.U8 [R1+0x138], RZ ;  /* 0x000138ff01007387 */ /* 0x000fe20000100000 */
[----:B------:R-:W-:Y:S01]  /*7d70*/  ULDC UR4, c[0x0][0x3f4] ;  /* 0x0000fd0000047ab9 */ /* 0x000fe20000000800 */
[----:B------:R-:W1:Y:S01]  /*7d80*/  LDC.64 R20, c[0x0][0xae0] ;  /* 0x0002b800ff147b82 */ /* 0x000e620000000a00 */
[----:B------:R-:W-:Y:S01]  /*7d90*/  ISETP.LT.AND P0, PT, RZ, UR4, PT ;  /* 0x00000004ff007c0c */ /* 0x000fe2000bf01270 */
[----:B------:R4:W-:Y:S01]  /*7da0*/  STL.64 [R1+0x128], R8 ;  /* 0x0001280801007387 */ /* 0x0009e20000100a00 */
[----:B------:R-:W-:Y:S01]  /*7db0*/  IMAD.U32 R13, RZ, RZ, UR5 ;  /* 0x00000005ff0d7e24 */ /* 0x000fe2000f8e00ff */
[----:B------:R-:W-:-:S02]  /*7dc0*/  IADD3 R61, P2, R61, 0x138, RZ ;  /* 0x000001383d3d7810 */ /* 0x000fc40007f5e0ff */
[----:B------:R-:W-:Y:S02]  /*7dd0*/  IADD3 R41, P3, R41, 0x128, RZ ;  /* 0x0000012829297810 */ /* 0x000fe40007f7e0ff */
[----:B------:R-:W1:Y:S01]  /*7de0*/  LDC R6, c[0x0][0x450] ;  /* 0x00011400ff067b82 */ /* 0x000e620000000800 */
[----:B--2---:R-:W-:Y:S01]  /*7df0*/  IMAD.MOV.U32 R30, RZ, RZ, R11 ;  /* 0x000000ffff1e7224 */ /* 0x004fe200078e000b */
[----:B------:R2:W-:Y:S01]  /*7e00*/  STL.64 [R1+0x170], R12 ;  /* 0x0001700c01007387 */ /* 0x0005e20000100a00 */
[----:B------:R-:W-:Y:S01]  /*7e10*/  IMAD.MOV.U32 R7, RZ, RZ, R10 ;  /* 0x000000ffff077224 */ /* 0x000fe200078e000a */
[----:B------:R-:W-:Y:S01]  /*7e20*/  IADD3 R42, P4, R42, 0x170, RZ ;  /* 0x000001702a2a7810 */ /* 0x000fe20007f9e0ff */
[----:B------:R-:W-:Y:S02]  /*7e30*/  IMAD.X R62, RZ, RZ, UR36, P2 ;  /* 0x00000024ff3e7e24 */ /* 0x000fe400090e06ff */
[----:B----4-:R-:W-:Y:S01]  /*7e40*/  IMAD.MOV.U32 R8, RZ, RZ, RZ ;  /* 0x000000ffff087224 */ /* 0x010fe200078e00ff */
[----:B------:R-:W4:Y:S01]  /*7e50*/  LDC.64 R4, c[0x0][0x448] ;  /* 0x00011200ff047b82 */ /* 0x000f220000000a00 */
[----:B---3--:R-:W-:-:S02]  /*7e60*/  IMAD.MOV.U32 R31, RZ, RZ, R14 ;  /* 0x000000ffff1f7224 */ /* 0x008fc400078e000e */
[----:B------:R-:W-:Y:S02]  /*7e70*/  IMAD.MOV.U32 R9, RZ, RZ, R15 ;  /* 0x000000ffff097224 */ /* 0x000fe400078e000f */
[----:B0-----:R-:W-:Y:S01]  /*7e80*/  VIADD R0, R36, 0xffffff80 ;  /* 0xffffff8024007836 */ /* 0x001fe20000000000 */
[----:B------:R2:W-:Y:S01]  /*7e90*/  STL.128 [R1+0x140], R28 ;  /* 0x0001401c01007387 */ /* 0x0005e20000100c00 */
[----:B------:R-:W-:Y:S02]  /*7ea0*/  IMAD.U32 R36, RZ, RZ, UR37 ;  /* 0x00000025ff247e24 */ /* 0x000fe4000f8e00ff */
[----:B-1----:R-:W-:Y:S01]  /*7eb0*/  IMAD.MOV.U32 R10, RZ, RZ, R20 ;  /* 0x000000ffff0a7224 */ /* 0x002fe200078e0014 */
[----:B------:R2:W-:Y:S01]  /*7ec0*/  STL [R1+0x480], R0 ;  /* 0x0004800001007387 */ /* 0x0005e20000100800 */
[----:B------:R-:W-:Y:S01]  /*7ed0*/  IMAD.MOV.U32 R11, RZ, RZ, R21 ;  /* 0x000000ffff0b7224 */ /* 0x000fe200078e0015 */
[----:B------:R-:W-:Y:S01]  /*7ee0*/  IADD3 R36, P1, R36, 0x13c, RZ ;  /* 0x0000013c24247810 */ /* 0x000fe20007f3e0ff */
[----:B------:R-:W-:Y:S01]  /*7ef0*/  IMAD.X R59, RZ, RZ, UR36, P3 ;  /* 0x00000024ff3b7e24 */ /* 0x000fe200098e06ff */
[----:B------:R2:W-:Y:S01]  /*7f00*/  STL [R1+0x13c], R0 ;  /* 0x00013c0001007387 */ /* 0x0005e20000100800 */
[----:B------:R-:W-:-:S02]  /*7f10*/  IMAD.X R60, RZ, RZ, UR36, P4 ;  /* 0x00000024ff3c7e24 */ /* 0x000fc4000a0e06ff */
[----:B------:R-:W-:Y:S01]  /*7f20*/  IMAD.X R51, RZ, RZ, UR36, P1 ;  /* 0x00000024ff337e24 */ /* 0x000fe200088e06ff */
[----:B------:R2:W-:Y:S04]  /*7f30*/  STL.128 [R1+0x150], R8 ;  /* 0x0001500801007387 */ /* 0x0005e80000100c00 */
[----:B----4-:R2:W-:Y:S01]  /*7f40*/  STL.128 [R1+0x160], R4 ;  /* 0x0001600401007387 */ /* 0x0105e20000100c00 */
[----:B------:R-:W-:Y:S05]  /*7f50*/  @P0 BRA `(.L_x_3685) ;  /* 0x0000000000400947 */ /* 0x000fea0003800000 */
[----:B------:R-:W2:Y:S02]  /*7f60*/  LDL R3, [R1+0x224] ;  /* 0x0002240001037983 */ /* 0x000ea40000100800 */
[----:B--2---:R-:W-:-:S04]  /*7f70*/  LEA.HI R0, R3, R3, RZ, 0x1 ;  /* 0x0000000303007211 */ /* 0x004fc800078f08ff */
[----:B------:R-:W-:-:S05]  /*7f80*/  LOP3.LUT R0, R0, 0xfffffffe, RZ, 0xc0, !PT ;  /* 0xfffffffe00007812 */ /* 0x000fca00078ec0ff */
[----:B------:R-:W-:-:S05]  /*7f90*/  IMAD.IADD R0, R3, 0x1, -R0 ;  /* 0x0000000103007824 */ /* 0x000fca00078e0a00 */
[----:B------:R-:W-:-:S04]  /*7fa0*/  SHF.L.U32 R3, R0, 0x1f, RZ ;  /* 0x0000001f00037819 */ /* 0x000fc800000006ff */
[----:B------:R0:W1:Y:S03]  /*7fb0*/  SYNCS.PHASECHK.TRANS64.TRYWAIT P0, [R2+URZ+0x32400], R3 ;  /* 0x03240003020075a7 */ /* 0x000066000800017f */
[----:B-1----:R-:W-:Y:S05]  /*7fc0*/  @!P0 NANOSLEEP.SYNCS 0x989680 ;  /* 0x009896800000895d */ /* 0x002fea0003900000 */
[----:B------:R-:W1:Y:S01]  /*7fd0*/  @!P0 SYNCS.PHASECHK.TRANS64 P0, [R2+URZ+0x32400], R3 ;  /* 0x03240003020085a7 */ /* 0x000e62000800007f */
[----:B------:R-:W-:Y:S04]  /*7fe0*/  BSSY B0, `(.L_x_3686) ;  /* 0x0000006000007945 */ /* 0x000fe80003800000 */
[----:B-1----:R-:W-:Y:S05]  /*7ff0*/  @P0 BRA `(.L_x_3687) ;  /* 0x0000000000100947 */ /* 0x002fea0003800000 */
.L_x_3688:
[----:B-1----:R1:W2:Y:S02]  /*8000*/  SYNCS.PHASECHK.TRANS64.TRYWAIT P0, [R2+URZ+0x32400], R3 ;  /* 0x03240003020075a7 */ /* 0x0022a4000800017f */
[----:B--2---:R-:W-:Y:S05]  /*8010*/  @!P0 NANOSLEEP.SYNCS 0x989680 ;  /* 0x009896800000895d */ /* 0x004fea0003900000 */
[----:B------:R-:W2:Y:S02]  /*8020*/  @!P0 SYNCS.PHASECHK.TRANS64 P0, [R2+URZ+0x32400], R3 ;  /* 0x03240003020085a7 */ /* 0x000ea4000800007f */
[----:B--2---:R-:W-:Y:S05]  /*8030*/  @!P0 BRA `(.L_x_3688) ;  /* 0xfffffffc00f08947 */ /* 0x004fea000383ffff */
.L_x_3687:
[----:B------:R-:W-:Y:S05]  /*8040*/  BSYNC B0 ;  /* 0x0000000000007941 */ /* 0x000fea0003800000 */
.L_x_3686:
[----:B------:R-:W-:Y:S05]  /*8050*/  BRA `(.L_x_3689) ;  /* 0x0000002c00a07947 */ /* 0x000fea0003800000 */
.L_x_3685:
[----:B------:R-:W-:Y:S01]  /*8060*/  LOP3.LUT P0, RZ, R63, 0x3ff, RZ, 0xc0, !PT ;  /* 0x000003ff3fff7812 */ /* 0x000fe2000780c0ff */
[----:B------:R-:W-:Y:S01]  /*8070*/  ULDC.64 UR4, c[0x0][0x3f8] ;  /* 0x0000fe0000047ab9 */ /* 0x000fe20000000a00 */
[----:B--2--5:R-:W-:Y:S01]  /*8080*/  SHF.R.S32.HI R5, RZ, 0x1f, R44 ;  /* 0x0000001fff057819 */ /* 0x024fe2000001142c */
        /* <DEDUP_REMOVED lines=27> */
.L_x_3691:
[----:B------:R-:W-:Y:S05]  /*8240*/  BSYNC B6 ;  /* 0x0000000000067941 */ /* 0x000fea0003800000 */
.L_x_3690:
[----:B------:R-:W2:Y:S01]  /*8250*/  LDL R3, [R1+0x70] ;  /* 0x0000700001037983 */ /* 0x000ea20000100800 */
[----:B------:R-:W-:Y:S01]  /*8260*/  ULDC.U8 UR4, c[0x0][0x410] ;  /* 0x0001040000047ab9 */ /* 0x000fe20000000000 */
[----:B------:R-:W-:Y:S01]  /*8270*/  BSSY B0, `(.L_x_3692) ;  /* 0x00002be000007945 */ /* 0x000fe20003800000 */
[----:B------:R-:W-:Y:S01]  /*8280*/  ISETP.NE.AND P0, PT, RZ, UR4, PT ;  /* 0x00000004ff007c0c */ /* 0x000fe2000bf05270 */
[----:B--2---:R-:W-:-:S12]  /*8290*/  IMAD R0, R3, 0x80, R22 ;  /* 0x0000008003007824 */ /* 0x004fd800078e0216 */
[----:B------:R-:W-:Y:S05]  /*82a0*/  @!P0 BRA `(.L_x_3693) ;  /* 0x0000001400b08947 */ /* 0x000fea0003800000 */
[----:B------:R-:W2:Y:S01]  /*82b0*/  LDL R20, [R1+0x484] ;  /* 0x0004840001147983 */ /* 0x000ea20000100800 */
[----:B------:R-:W0:Y:S01]  /*82c0*/  LDC R67, c[0x0][0x448] ;  /* 0x00011200ff437b82 */ /* 0x000e220000000800 */
[----:B------:R-:W-:Y:S01]  /*82d0*/  ULDC.64 UR4, c[0x0][0x3f8] ;  /* 0x0000fe0000047ab9 */ /* 0x000fe20000000a00 */
[----:B------:R-:W-:Y:S01]  /*82e0*/  ULDC.64 UR6, c[0x0][0x408] ;  /* 0x0001020000067ab9 */ /* 0x000fe20000000a00 */
[----:B------:R-:W-:Y:S02]  /*82f0*/  IMAD.MOV.U32 R25, RZ, RZ, R29 ;  /* 0x000000ffff197224 */ /* 0x000fe400078e001d */
[----:B------:R-:W-:Y:S01]  /*8300*/  IMAD.MOV.U32 R31, RZ, RZ, R63 ;  /* 0x000000ffff1f7224 */ /* 0x000fe200078e003f */
[----:B0-----:R-:W-:-:S13]  /*8310*/  ISETP.NE.AND P0, PT, R67, 0x1, PT ;  /* 0x000000014300780c */ /* 0x001fda0003f05270 */
[----:B------:R-:W0:Y:S08]  /*8320*/  @P0 LDC R4, c[0x0][0x44c] ;  /* 0x00011300ff040b82 */ /* 0x000e300000000800 */
[----:B------:R-:W1:Y:S01]  /*8330*/  @P0 LDC R5, c[0x0][0x450] ;  /* 0x00011400ff050b82 */ /* 0x000e620000000800 */
[----:B--2---:R-:W-:-:S04]  /*8340*/  IMAD R3, R20, 0x40, R0 ;  /* 0x0000004014037824 */ /* 0x004fc800078e0200 */
[----:B0-----:R-:W-:-:S05]  /*8350*/  @P0 IMAD.HI.U32 R4, R3, R4, RZ ;  /* 0x0000000403040227 */ /* 0x001fca00078e00ff */
[----:B-1----:R-:W-:-:S04]  /*8360*/  @P0 SHF.R.U32.HI R3, RZ, R5, R4 ;  /* 0x00000005ff030219 */ /* 0x002fc80000011604 */
        /* <DEDUP_REMOVED lines=17> */
[----:B------:R0:W1:Y:S04]  /*8480*/  SHFL.IDX PT, R3, R44, RZ, 0x1c1f ;  /* 0x001c1fff2c037589 */ /* 0x00006800000e0000 */
[----:B------:R0:W2:Y:S04]  /*8490*/  SHFL.IDX PT, R6, R10, RZ, 0x1c1f ;  /* 0x001c1fff0a067589 */ /* 0x0000a800000e0000 */
[----:B------:R0:W3:Y:S04]  /*84a0*/  SHFL.IDX PT, R7, R66, RZ, 0x1c1f ;  /* 0x001c1fff42077589 */ /* 0x0000e800000e0000 */
[----:B------:R0:W4:Y:S02]  /*84b0*/  SHFL.IDX PT, R8, R63, RZ, 0x1c1f ;  /* 0x001c1fff3f087589 */ /* 0x00012400000e0000 */
.L_x_4032:
        /* <DEDUP_REMOVED lines=8> */
[----:B------:R-:W3:Y:S01]  /*8540*/  LDL R11, [R1+0x488] ;  /* 0x00048800010b7983 */ /* 0x000ee20000100800 */
[----:B------:R-:W-:Y:S01]  /*8550*/  ULDC UR4, c[0x0][0x3f4] ;  /* 0x0000fd0000047ab9 */ /* 0x000fe20000000800 */
[----:B--2---:R-:W-:Y:S01]  /*8560*/  IMAD.MOV.U32 R4, RZ, RZ, R6 ;  /* 0x000000ffff047224 */ /* 0x004fe200078e0006 */
[----:B------:R-:W-:Y:S01]  /*8570*/  ISETP.GE.AND P2, PT, R154, UR4, PT ;  /* 0x000000049a007c0c */ /* 0x000fe2000bf46270 */
[----:B-1----:R-:W-:Y:S01]  /*8580*/  IMAD.MOV.U32 R5, RZ, RZ, R3 ;  /* 0x000000ffff057224 */ /* 0x002fe200078e0003 */
[----:B------:R-:W-:Y:S02]  /*8590*/  ISETP.GE.AND P3, PT, R159, UR4, PT ;  /* 0x000000049f007c0c */ /* 0x000fe4000bf66270 */
[----:B------:R-:W-:-:S09]  /*85a0*/  CS2R R30, SRZ ;  /* 0x00000000001e7805 */ /* 0x000fd2000001ff00 */
[----:B------:R-:W-:-:S04]  /*85b0*/  @!P2 IMAD.WIDE R4, R154, 0x2, R4 ;  /* 0x000000029a04a825 */ /* 0x000fc800078e0204 */
[----:B------:R-:W-:Y:S01]  /*85c0*/  @!P3 IMAD.SHL.U32 R9, R159, 0x2, RZ ;  /* 0x000000029f09b824 */ /* 0x000fe200078e00ff */
[----:B------:R1:W5:Y:S01]  /*85d0*/  @!P2 LD.E.64 R30, desc[UR42][R4.64] ;  /* 0x0000002a041ea980 */ /* 0x000362000c101b00 */
[----:B------:R-:W-:Y:S02]  /*85e0*/  CS2R R64, SRZ ;  /* 0x0000000000407805 */ /* 0x000fe4000001ff00 */
[----:B------:R-:W-:Y:S02]  /*85f0*/  CS2R R24, SRZ ;  /* 0x0000000000187805 */ /* 0x000fe4000001ff00 */
[----:B------:R-:W-:Y:S02]  /*8600*/  CS2R R28, SRZ ;  /* 0x00000000001c7805 */ /* 0x000fe4000001ff00 */
[-C--:B-1----:R-:W-:Y:S02]  /*8610*/  @!P3 IADD3 R4, P0, R6, R9.reuse, RZ ;  /* 0x000000090604b210 */ /* 0x082fe40007f1e0ff */
[----:B----4-:R-:W-:Y:S01]  /*8620*/  @!P3 IADD3 R6, P1, R8, R9, RZ ;  /* 0x000000090806b210 */ /* 0x010fe20007f3e0ff */
[----:B---3--:R-:W-:-:S02]  /*8630*/  IMAD.MOV.U32 R9, RZ, RZ, R7 ;  /* 0x000000ffff097224 */ /* 0x008fc400078e0007 */
[----:B------:R-:W-:-:S05]  /*8640*/  @!P2 IMAD.WIDE R8, R154, 0x2, R8 ;  /* 0x000000029a08a825 */ /* 0x000fca00078e0208 */
[----:B------:R1:W5:Y:S01]  /*8650*/  @!P2 LD.E.64 R64, desc[UR42][R8.64] ;  /* 0x0000002a0840a980 */ /* 0x000362000c101b00 */
[----:B------:R-:W-:-:S05]  /*8660*/  @!P3 SHF.L.U64.HI R12, R159, 0x1, R11 ;  /* 0x000000019f0cb819 */ /* 0x000fca000001020b */
[--C-:B------:R-:W-:Y:S02]  /*8670*/  @!P3 IMAD.X R5, R3, 0x1, R12.reuse, P0 ;  /* 0x000000010305b824 */ /* 0x100fe400000e060c */
[----:B------:R-:W-:-:S03]  /*8680*/  @!P3 IMAD.X R7, R7, 0x1, R12, P1 ;  /* 0x000000010707b824 */ /* 0x000fc600008e060c */
[----:B------:R1:W5:Y:S04]  /*8690*/  @!P3 LD.E.64 R24, desc[UR42][R4.64] ;  /* 0x0000002a0418b980 */ /* 0x000368000c101b00 */
[----:B------:R1:W5:Y:S02]  /*86a0*/  @!P3 LD.E.64 R28, desc[UR42][R6.64] ;  /* 0x0000002a061cb980 */ /* 0x000364000c101b00 */
.L_x_3696:
[----:B------:R-:W-:Y:S05]  /*86b0*/  BSYNC B1 ;  /* 0x0000000000017941 */ /* 0x000fea0003800000 */
.L_x_3695:
[----:B-1---5:R-:W-:Y:S01]  /*86c0*/  IMAD.MOV.U32 R3, RZ, RZ, R24 ;  /* 0x000000ffff037224 */ /* 0x022fe200078e0018 */
[----:B------:R-:W-:Y:S01]  /*86d0*/  UMOV UR4, 0xffffffff ;  /* 0xffffffff00047882 */ /* 0x000fe20000000000 */
[----:B------:R-:W-:Y:S01]  /*86e0*/  IMAD.MOV.U32 R4, RZ, RZ, R25 ;  /* 0x000000ffff047224 */ /* 0x000fe200078e0019 */
[----:B------:R-:W-:Y:S01]  /*86f0*/  CS2R R20, SRZ ;  /* 0x0000000000147805 */ /* 0x000fe2000001ff00 */
[----:B------:R-:W-:Y:S01]  /*8700*/  IMAD.MOV.U32 R5, RZ, RZ, R30 ;  /* 0x000000ffff057224 */ /* 0x000fe200078e001e */
[----:B------:R-:W-:Y:S01]  /*8710*/  PRMT R70, R3, 0x7610, R70 ;  /* 0x0000761003467816 */ /* 0x000fe20000000046 */
[----:B--2---:R-:W-:Y:S01]  /*8720*/  IMAD.MOV.U32 R6, RZ, RZ, R31 ;  /* 0x000000ffff067224 */ /* 0x004fe200078e001f */
        /* <DEDUP_REMOVED lines=11> */
[----:B------:R-:W-:Y:S06]  /*87e0*/  BRA.DIV UR4, `(.L_x_3697) ;  /* 0x0000033604187947 */ /* 0x000fec000b800000 */
[----:B------:R1:W2:Y:S04]  /*87f0*/  SHFL.IDX PT, R3, R44, 0x1, 0x1c1f ;  /* 0x003c1f002c037f89 */ /* 0x0002a800000e0000 */
[----:B------:R1:W0:Y:S04]  /*8800*/  SHFL.IDX PT, R6, R10, 0x1, 0x1c1f ;  /* 0x003c1f000a067f89 */ /* 0x00022800000e0000 */
[----:B---3--:R1:W3:Y:S04]  /*8810*/  SHFL.IDX PT, R7, R66, 0x1, 0x1c1f ;  /* 0x003c1f0042077f89 */ /* 0x0082e800000e0000 */
[----:B------:R1:W0:Y:S02]  /*8820*/  SHFL.IDX PT, R14, R63, 0x1, 0x1c1f ;  /* 0x003c1f003f0e7f89 */ /* 0x00022400000e0000 */
.L_x_4038:
[----:B------:R-:W5:Y:S01]  /*8830*/  LDL R5, [R1+0x224] ;  /* 0x0002240001057983 */ /* 0x000f620000100800 */
[----:B------:R-:W-:Y:S01]  /*8840*/  VIADD R0, R0, 0x40 ;  /* 0x0000004000007836 */ /* 0x000fe20000000000 */
[----:B------:R-:W-:Y:S01]  /*8850*/  BSSY B1, `(.L_x_3698) ;  /* 0x0000022000017945 */ /* 0x000fe20003800000 */
[----:B01----:R-:W-:Y:S02]  /*8860*/  CS2R R10, SRZ ;  /* 0x00000000000a7805 */ /* 0x003fe4000001ff00 */
[----:B----4-:R-:W-:Y:S02]  /*8870*/  CS2R R8, SRZ ;  /* 0x0000000000087805 */ /* 0x010fe4000001ff00 */
[----:B------:R-:W-:Y:S02]  /*8880*/  CS2R R12, SRZ ;  /* 0x00000000000c7805 */ /* 0x000fe4000001ff00 */
[----:B------:R-:W-:Y:S02]  /*8890*/  ISETP.GE.AND P0, PT, R0, R67, PT ;  /* 0x000000430000720c */ /* 0x000fe40003f06270 */
[----:B-----5:R-:W-:-:S04]  /*88a0*/  LEA.HI R4, R5, R5, RZ, 0x1 ;  /* 0x0000000505047211 */ /* 0x020fc800078f08ff */
[----:B------:R-:W-:-:S05]  /*88b0*/  LOP3.LUT R4, R4, 0xfffffffe, RZ, 0xc0, !PT ;  /* 0xfffffffe04047812 */ /* 0x000fca00078ec0ff */
[----:B------:R-:W-:-:S05]  /*88c0*/  IMAD.IADD R4, R5, 0x1, -R4 ;  /* 0x0000000105047824 */ /* 0x000fca00078e0a04 */
[----:B------:R-:W-:Y:S01]  /*88d0*/  SHF.L.U32 R63, R4, 0x1f, RZ ;  /* 0x0000001f043f7819 */ /* 0x000fe200000006ff */
[----:B------:R-:W-:Y:S06]  /*88e0*/  @P0 BRA `(.L_x_3699) ;  /* 0x0000000000600947 */ /* 0x000fec0003800000 */
[----:B------:R-:W4:Y:S01]  /*88f0*/  LDL R15, [R1+0x488] ;  /* 0x00048800010f7983 */ /* 0x000f220000100800 */
[----:B------:R-:W-:Y:S01]  /*8900*/  ULDC UR4, c[0x0][0x3f4] ;  /* 0x0000fd0000047ab9 */ /* 0x000fe20000000800 */
[----:B------:R-:W-:Y:S01]  /*8910*/  IMAD.MOV.U32 R4, RZ, RZ, R6 ;  /* 0x000000ffff047224 */ /* 0x000fe200078e0006 */
[----:B------:R-:W-:Y:S01]  /*8920*/  ISETP.GE.AND P2, PT, R154, UR4, PT ;  /* 0x000000049a007c0c */ /* 0x000fe2000bf46270 */
[----:B--2---:R-:W-:Y:S01]  /*8930*/  IMAD.MOV.U32 R5, RZ, RZ, R3 ;  /* 0x000000ffff057224 */ /* 0x004fe200078e0003 */
[----:B------:R-:W-:Y:S02]  /*8940*/  ISETP.GE.AND P3, PT, R159, UR4, PT ;  /* 0x000000049f007c0c */ /* 0x000fe4000bf66270 */
[----:B------:R-:W-:Y:S01]  /*8950*/  CS2R R10, SRZ ;  /* 0x00000000000a7805 */ /* 0x000fe2000001ff00 */
[----:B------:R-:W-:-:S08]  /*8960*/  IMAD.MOV.U32 R8, RZ, RZ, R14 ;  /* 0x000000ffff087224 */ /* 0x000fd000078e000e */
[----:B------:R-:W-:-:S04]  /*8970*/  @!P2 IMAD.WIDE R4, R154, 0x2, R4 ;  /* 0x000000029a04a825 */ /* 0x000fc800078e0204 */
[C---:B------:R-:W-:Y:S01]  /*8980*/  @!P3 IMAD.SHL.U32 R9, R159.reuse, 0x2, RZ ;  /* 0x000000029f09b824 */ /* 0x040fe200078e00ff */
[----:B------:R0:W5:Y:S01]  /*8990*/  @!P2 LD.E.64 R10, desc[UR42][R4.64] ;  /* 0x0000002a040aa980 */ /* 0x000162000c101b00 */
[----:B------:R-:W-:Y:S02]  /*89a0*/  CS2R R12, SRZ ;  /* 0x00000000000c7805 */ /* 0x000fe4000001ff00 */
[----:B------:R-:W-:Y:S02]  /*89b0*/  CS2R R20, SRZ ;  /* 0x0000000000147805 */ /* 0x000fe4000001ff00 */
[-C--:B0-----:R-:W-:Y:S02]  /*89c0*/  @!P3 IADD3 R4, P0, R6, R9.reuse, RZ ;  /* 0x000000090604b210 */ /* 0x081fe40007f1e0ff */
[----:B------:R-:W-:Y:S01]  /*89d0*/  @!P3 IADD3 R6, P1, R14, R9, RZ ;  /* 0x000000090e06b210 */ /* 0x000fe20007f3e0ff */
[----:B---3--:R-:W-:Y:S01]  /*89e0*/  IMAD.MOV.U32 R9, RZ, RZ, R7 ;  /* 0x000000ffff097224 */ /* 0x008fe200078e0007 */
[----:B----4-:R-:W-:Y:S01]  /*89f0*/  @!P3 SHF.L.U64.HI R0, R159, 0x1, R15 ;  /* 0x000000019f00b819 */ /* 0x010fe2000001020f */
[----:B------:R-:W-:Y:S01]  /*8a00*/  @!P2 IMAD.WIDE R14, R154, 0x2, R8 ;  /* 0x000000029a0ea825 */ /* 0x000fe200078e0208 */
[----:B------:R-:W-:-:S03]  /*8a10*/  CS2R R8, SRZ ;  /* 0x0000000000087805 */ /* 0x000fc6000001ff00 */
[--C-:B------:R-:W-:Y:S01]  /*8a20*/  @!P3 IMAD.X R5, R3, 0x1, R0.reuse, P0 ;  /* 0x000000010305b824 */ /* 0x100fe200000e0600 */
[----:B------:R0:W5:Y:S01]  /*8a30*/  @!P2 LD.E.64 R12, desc[UR42][R14.64] ;  /* 0x0000002a0e0ca980 */ /* 0x000162000c101b00 */
[----:B------:R-:W-:-:S03]  /*8a40*/  @!P3 IMAD.X R7, R7, 0x1, R0, P1 ;  /* 0x000000010707b824 */ /* 0x000fc600008e0600 */
[----:B------:R0:W5:Y:S04]  /*8a50*/  @!P3 LD.E.64 R20, desc[UR42][R4.64] ;  /* 0x0000002a0414b980 */ /* 0x000168000c101b00 */
[----:B------:R0:W5:Y:S02]  /*8a60*/  @!P3 LD.E.64 R8, desc[UR42][R6.64] ;  /* 0x0000002a0608b980 */ /* 0x000164000c101b00 */
.L_x_3699:
[----:B------:R-:W-:Y:S05]  /*8a70*/  BSYNC B1 ;  /* 0x0000000000017941 */ /* 0x000fea0003800000 */
.L_x_3698:
[----:B------:R-:W1:Y:S01]  /*8a80*/  SYNCS.PHASECHK.TRANS64.TRYWAIT P0, [R2+URZ+0x32400], R63 ;  /* 0x0324003f020075a7 */ /* 0x000e62000800017f */
[----:B------:R-:W-:Y:S04]  /*8a90*/  BSSY B1, `(.L_x_3700) ;  /* 0x0000002000017945 */ /* 0x000fe80003800000 */
[----:B-1----:R-:W-:Y:S05]  /*8aa0*/  @!P0 BRA `(.L_x_3701) ;  /* 0x0000033000d88947 */ /* 0x002fea0003800000 */
.L_x_4039:
[----:B------:R-:W-:Y:S05]  /*8ab0*/  BSYNC B1 ;  /* 0x0000000000017941 */ /* 0x000fea0003800000 */
.L_x_3700:
[----:B0--3--:R-:W3:Y:S04]  /*8ac0*/  LDL R7, [R1+0x478] ;  /* 0x0004780001077983 */ /* 0x009ee80000100800 */
[----:B------:R-:W4:Y:S01]  /*8ad0*/  LDL R6, [R1+0x70] ;  /* 0x0000700001067983 */ /* 0x000f220000100800 */
[----:B-----5:R-:W-:Y:S01]  /*8ae0*/  IMAD.MOV.U32 R4, RZ, RZ, R21 ;  /* 0x000000ffff047224 */ /* 0x020fe200078e0015 */
[----:B------:R-:W-:Y:S01]  /*8af0*/  BSSY B1, `(.L_x_3702) ;  /* 0x0000081000017945 */ /* 0x000fe20003800000 */
[----:B------:R-:W-:-:S03]  /*8b00*/  IMAD.MOV.U32 R5, RZ, RZ, R8 ;  /* 0x000000ffff057224 */ /* 0x000fc600078e0008 */
[----:B------:R-:W-:Y:S01]  /*8b10*/  PRMT R14, R4, 0x7610, R14 ;  /* 0x00007610040e7816 */ /* 0x000fe2000000000e */
[----:B------:R-:W-:Y:S01]  /*8b20*/  IMAD.MOV.U32 R4, RZ, RZ, R11 ;  /* 0x000000ffff047224 */ /* 0x000fe200078e000b */
[----:B------:R-:W-:Y:S01]  /*8b30*/  PRMT R44, R5, 0x7610, R44 ;  /* 0x00007610052c7816 */ /* 0x000fe2000000002c */
[----:B------:R-:W-:-:S05]  /*8b40*/  IMAD.MOV.U32 R5, RZ, RZ, R12 ;  /* 0x000000ffff057224 */ /* 0x000fca00078e000c */
[----:B------:R-:W-:Y:S01]  /*8b50*/  PRMT R68, R5, 0x7610, R68 ;  /* 0x0000761005447816 */ /* 0x000fe20000000044 */
[C---:B---3--:R-:W-:Y:S01]  /*8b60*/  IMAD.SHL.U32 R0, R7.reuse, 0x40, RZ ;  /* 0x0000004007007824 */ /* 0x048fe200078e00ff */
[----:B------:R-:W-:Y:S01]  /*8b70*/  LOP3.LUT P1, RZ, R7, 0x4, RZ, 0xc0, !PT ;  /* 0x0000000407ff7812 */ /* 0x000fe2000782c0ff */
[----:B----4-:R-:W-:-:S03]  /*8b80*/  IMAD R6, R6, -0x80, R67 ;  /* 0xffffff8006067824 */ /* 0x010fc600078e0243 */
[----:B--2---:R-:W-:Y:S02]  /*8b90*/  LOP3.LUT R3, R0, 0x1c0, RZ, 0xc0, !PT ;  /* 0x000001c000037812 */ /* 0x004fe400078ec0ff */
[----:B------:R-:W-:Y:S01]  /*8ba0*/  PRMT R67, R4, 0x7610, R67 ;  /* 0x0000761004437816 */ /* 0x000fe20000000043 */
[----:B------:R-:W-:Y:S01]  /*8bb0*/  IMAD.MOV.U32 R4, RZ, RZ, R9 ;  /* 0x000000ffff047224 */ /* 0x000fe200078e0009 */
[----:B------:R-:W-:Y:S02]  /*8bc0*/  LOP3.LUT R0, R3, 0x18, R152, 0xf8, !PT ;  /* 0x0000001803007812 */ /* 0x000fe400078ef898 */
[----:B------:R-:W-:Y:S02]  /*8bd0*/  SHF.R.U32.HI R3, RZ, 0x3, R3 ;  /* 0x00000003ff037819 */ /* 0x000fe40000011603 */
[----:B------:R-:W-:Y:S01]  /*8be0*/  VIMNMX R15, R6, 0x80, PT ;  /* 0x00000080060f7848 */ /* 0x000fe20003fe0100 */
[----:B------:R-:W-:Y:S01]  /*8bf0*/  IMAD.MOV.U32 R6, RZ, RZ, R13 ;  /* 0x000000ffff067224 */ /* 0x000fe200078e000d */
[----:B------:R-:W-:Y:S01]  /*8c00*/  LOP3.LUT R3, R0, R3, RZ, 0x3c, !PT ;  /* 0x0000000300037212 */ /* 0x000fe200078e3cff */
[----:B------:R-:W-:Y:S01]  /*8c10*/  IMAD.MOV.U32 R0, RZ, RZ, R20 ;  /* 0x000000ffff007224 */ /* 0x000fe200078e0014 */
[----:B------:R-:W-:-:S02]  /*8c20*/  ISETP.GE.AND P0, PT, R22, R15, PT ;  /* 0x0000000f1600720c */ /* 0x000fc40003f06270 */
[----:B-1----:R-:W-:Y:S01]  /*8c30*/  PRMT R63, R4, 0x7610, R63 ;  /* 0x00007610043f7816 */ /* 0x002fe2000000003f */
[----:B------:R-:W-:Y:S01]  /*8c40*/  IMAD R3, R180, 0x200, R3 ;  /* 0x00000200b4037824 */ /* 0x000fe200078e0203 */
[----:B------:R-:W-:-:S03]  /*8c50*/  PRMT R66, R6, 0x7610, R66 ;  /* 0x0000761006427816 */ /* 0x000fc60000000042 */
[----:B------:R-:W-:Y:S02]  /*8c60*/  IMAD R2, R3, 0x2, R2 ;  /* 0x0000000203027824 */ /* 0x000fe400078e0202 */
[----:B------:R-:W-:Y:S02]  /*8c70*/  IMAD.MOV.U32 R3, RZ, RZ, R10 ;  /* 0x000000ffff037224 */ /* 0x000fe400078e000a */
[----:B------:R-:W-:-:S03]  /*8c80*/  VIADD R7, R2, 0x18400 ;  /* 0x0001840002077836 */ /* 0x000fc60000000000 */
[----:B------:R-:W-:Y:S01]  /*8c90*/  PRMT R69, R3, 0x7610, R69 ;  /* 0x0000761003457816 */ /* 0x000fe20000000045 */
[----:B------:R-:W-:Y:S02]  /*8ca0*/  VIADD R3, R2, 0x18440 ;  /* 0x0001844002037836 */ /* 0x000fe40000000000 */
[----:B------:R-:W-:Y:S01]  /*8cb0*/  @P1 VIADD R3, R7, 0xffffffc0 ;  /* 0xffffffc007031836 */ /* 0x000fe20000000000 */
[----:B------:R-:W-:Y:S06]  /*8cc0*/  @P0 BRA `(.L_x_3703) ;  /* 0x00000004008c0947 */ /* 0x000fec0003800000 */
[----:B------:R-:W0:Y:S01]  /*8cd0*/  LDC R4, c[0x0][0x3f4] ;  /* 0x0000fd00ff047b82 */ /* 0x000e220000000800 */
[----:B------:R-:W-:Y:S01]  /*8ce0*/  BSSY B2, `(.L_x_3704) ;  /* 0x0000032000027945 */ /* 0x000fe20003800000 */
[-C--:B0-----:R-:W-:Y:S02]  /*8cf0*/  ISETP.GE.AND P0, PT, R154, R4.reuse, PT ;  /* 0x000000049a00720c */ /* 0x081fe40003f06270 */
[----:B------:R-:W-:-:S11]  /*8d00*/  ISETP.GE.AND P1, PT, R159, R4, PT ;  /* 0x000000049f00720c */ /* 0x000fd60003f26270 */
[----:B------:R-:W-:Y:S05]  /*8d10*/  @P0 BRA `(.L_x_3705) ;  /* 0x0000000000b80947 */ /* 0x000fea0003800000 */
[----:B------:R-:W0:Y:S01]  /*8d20*/  LDS.128 R4, [R2+0x18400] ;  /* 0x0184000002047984 */ /* 0x000e220000000c00 */
[----:B------:R-:W-:Y:S02]  /*8d30*/  SHF.R.U32.HI R80, RZ, 0x10, R65 ;  /* 0x00000010ff507819 */ /* 0x000fe40000011641 */
[----:B------:R-:W-:Y:S02]  /*8d40*/  SHF.R.U32.HI R77, RZ, 0x10, R31 ;  /* 0x00000010ff4d7819 */ /* 0x000fe4000001161f */
[----:B------:R-:W-:Y:S02]  /*8d50*/  SHF.R.U64 R79, R64, 0x10, R65 ;  /* 0x00000010404f7819 */ /* 0x000fe40000001241 */
[----:B------:R-:W-:Y:S02]  /*8d60*/  PRMT R80, R69, 0x5432, R80 ;  /* 0x0000543245507816 */ /* 0x000fe40000000050 */
[----:B------:R-:W-:Y:S02]  /*8d70*/  PRMT R77, R78, 0x5410, R77 ;  /* 0x000054104e4d7816 */ /* 0x000fe4000000004d */
[----:B------:R-:W-:-:S02]  /*8d80*/  SHF.R.U64 R76, R30, 0x10, R31 ;  /* 0x000000101e4c7819 */ /* 0x000fc4000000121f */
[----:B------:R-:W-:Y:S01]  /*8d90*/  PRMT R79, R81, 0x5410, R79 ;  /* 0x00005410514f7816 */ /* 0x000fe2000000004f */
[C---:B------:R-:W-:Y:S01]  /*8da0*/  IMAD.U32 R81, R80.reuse, 0x10000, RZ ;  /* 0x0001000050517824 */ /* 0x040fe200078e00ff */
[----:B------:R-:W-:Y:S01]  /*8db0*/  LOP3.LUT R80, R80, 0xffff0000, RZ, 0xc0, !PT ;  /* 0xffff000050507812 */ /* 0x000fe200078ec0ff */
[C---:B------:R-:W-:Y:S01]  /*8dc0*/  IMAD.U32 R78, R77.reuse, 0x10000, RZ ;  /* 0x000100004d4e7824 */ /* 0x040fe200078e00ff */
[----:B------:R-:W-:Y:S02]  /*8dd0*/  LOP3.LUT R77, R77, 0xffff0000, RZ, 0xc0, !PT ;  /* 0xffff00004d4d7812 */ /* 0x000fe400078ec0ff */
[----:B------:R-:W-:Y:S02]  /*8de0*/  PRMT R76, R68, 0x5432, R76 ;  /* 0x00005432444c7816 */ /* 0x000fe4000000004c */
[C---:B0-----:R-:W-:Y:S01]  /*8df0*/  LOP3.LUT R31, R6.reuse, 0xffff0000, RZ, 0xc0, !PT ;  /* 0xffff0000061f7812 */ /* 0x041fe200078ec0ff */
[----:B------:R-:W-:Y:S01]  /*8e00*/  IMAD.U32 R30, R6, 0x10000, RZ ;  /* 0x00010000061e7824 */ /* 0x000fe200078e00ff */
[C---:B------:R-:W-:Y:S01]  /*8e10*/  LOP3.LUT R65, R7.reuse, 0xffff0000, RZ, 0xc0, !PT ;  /* 0xffff000007417812 */ /* 0x040fe200078ec0ff */
[----:B------:R-:W-:-:S02]  /*8e20*/  IMAD.U32 R64, R7, 0x10000, RZ ;  /* 0x0001000007407824 */ /* 0x000fc400078e00ff */
[CC--:B------:R-:W-:Y:S01]  /*8e30*/  FMUL.FTZ R83, R31.reuse, R81.reuse ;  /* 0x000000511f537220 */ /* 0x0c0fe20000410000 */
[----:B------:R-:W-:Y:S01]  /*8e40*/  FMUL.FTZ R82, R31, R78 ;  /* 0x0000004e1f527220 */ /* 0x000fe20000410000 */
[----:B------:R-:W-:Y:S01]  /*8e50*/  FMUL.FTZ R31, R65, R80 ;  /* 0x00000050411f7220 */ /* 0x000fe20000410000 */
[----:B------:R-:W-:Y:S02]  /*8e60*/  IMAD.U32 R6, R4, 0x10000, RZ ;  /* 0x0001000004067824 */ /* 0x000fe400078e00ff */
        /* <DEDUP_REMOVED lines=25> */
.L_x_3705:
[----:B------:R-:W-:Y:S05]  /*9000*/  BSYNC B2 ;  /* 0x0000000000027941 */ /* 0x000fea0003800000 */
.L_x_3704:
[----:B------:R-:W-:Y:S05]  /*9010*/  @P1 BRA `(.L_x_3703) ;  /* 0x0000000000b81947 */ /* 0x000fea0003800000 */
[----:B0-----:R-:W0:Y:S01]  /*9020*/  LDS.128 R4, [R3] ;  /* 0x0000000003047984 */ /* 0x001e220000000c00 */
[----:B------:R-:W-:Y:S02]  /*9030*/  SHF.R.U64 R31, R24, 0x10, R25 ;  /* 0x00000010181f7819 */ /* 0x000fe40000001219 */
[----:B------:R-:W-:Y:S02]  /*9040*/  SHF.R.U64 R24, R28, 0x10, R29 ;  /* 0x000000101c187819 */ /* 0x000fe4000000121d */
[----:B------:R-:W-:Y:S02]  /*9050*/  SHF.R.U32.HI R30, RZ, 0x10, R25 ;  /* 0x00000010ff1e7819 */ /* 0x000fe40000011619 */
[----:B------:R-:W-:Y:S02]  /*9060*/  SHF.R.U32.HI R29, RZ, 0x10, R29 ;  /* 0x00000010ff1d7819 */ /* 0x000fe4000001161d */
[----:B------:R-:W-:Y:S02]  /*9070*/  PRMT R71, R71, 0x5410, R30 ;  /* 0x0000541047477816 */ /* 0x000fe4000000001e */
[----:B------:R-:W-:-:S02]  /*9080*/  PRMT R74, R74, 0x5410, R29 ;  /* 0x000054104a4a7816 */ /* 0x000fc4000000001d */
[----:B------:R-:W-:Y:S01]  /*9090*/  PRMT R70, R70, 0x5410, R31 ;  /* 0x0000541046467816 */ /* 0x000fe2000000001f */
[----:B------:R-:W-:Y:S01]  /*90a0*/  IMAD.U32 R30, R71, 0x10000, RZ ;  /* 0x00010000471e7824 */ /* 0x000fe200078e00ff */
[----:B------:R-:W-:Y:S01]  /*90b0*/  PRMT R75, R75, 0x5410, R24 ;  /* 0x000054104b4b7816 */ /* 0x000fe20000000018 */
[C---:B------:R-:W-:Y:S01]  /*90c0*/  IMAD.U32 R31, R74.reuse, 0x10000, RZ ;  /* 0x000100004a1f7824 */ /* 0x040fe200078e00ff */
[----:B------:R-:W-:Y:S02]  /*90d0*/  LOP3.LUT R74, R74, 0xffff0000, RZ, 0xc0, !PT ;  /* 0xffff00004a4a7812 */ /* 0x000fe400078ec0ff */
[----:B------:R-:W-:Y:S02]  /*90e0*/  LOP3.LUT R71, R71, 0xffff0000, RZ, 0xc0, !PT ;  /* 0xffff000047477812 */ /* 0x000fe400078ec0ff */
[C---:B0-----:R-:W-:Y:S01]  /*90f0*/  LOP3.LUT R25, R6.reuse, 0xffff0000, RZ, 0xc0, !PT ;  /* 0xffff000006197812 */ /* 0x041fe200078ec0ff */
[----:B------:R-:W-:Y:S01]  /*9100*/  IMAD.U32 R24, R6, 0x10000, RZ ;  /* 0x0001000006187824 */ /* 0x000fe200078e00ff */
[C---:B------:R-:W-:Y:S01]  /*9110*/  LOP3.LUT R29, R7.reuse, 0xffff0000, RZ, 0xc0, !PT ;  /* 0xffff0000071d7812 */ /* 0x040fe200078ec0ff */
[----:B------:R-:W-:-:S02]  /*9120*/  IMAD.U32 R28, R7, 0x10000, RZ ;  /* 0x00010000071c7824 */ /* 0x000fc400078e00ff */
[C---:B------:R-:W-:Y:S01]  /*9130*/  FMUL.FTZ R76, R25.reuse, R30 ;  /* 0x0000001e194c7220 */ /* 0x040fe20000410000 */
[-C--:B------:R-:W-:Y:S01]  /*9140*/  FMUL.FTZ R65, R25, R31.reuse ;  /* 0x0000001f19417220 */ /* 0x080fe20000410000 */
[C---:B------:R-:W-:Y:S01]  /*9150*/  FMUL.FTZ R25, R29.reuse, R74 ;  /* 0x0000004a1d197220 */ /* 0x040fe20000410000 */
[----:B------:R-:W-:Y:S02]  /*9160*/  IMAD.U32 R6, R4, 0x10000, RZ ;  /* 0x0001000004067824 */ /* 0x000fe400078e00ff */
[----:B------:R-:W-:Y:S01]  /*9170*/  FFMA.FTZ R77, R24, R31, R76 ;  /* 0x0000001f184d7223 */ /* 0x000fe2000001004c */
[-C--:B------:R-:W-:Y:S01]  /*9180*/  FMUL.FTZ R31, R29, R71.reuse ;  /* 0x000000471d1f7220 */ /* 0x080fe20000410000 */
[----:B------:R-:W-:Y:S01]  /*9190*/  FFMA.FTZ R71, R28, R71, -R25 ;  /* 0x000000471c477223 */ /* 0x000fe20000010819 */
[----:B------:R-:W-:Y:S02]  /*91a0*/  IMAD.U32 R7, R5, 0x10000, RZ ;  /* 0x0001000005077824 */ /* 0x000fe400078e00ff */
[----:B------:R-:W-:Y:S01]  /*91b0*/  FFMA.FTZ R64, R24, R30, -R65 ;  /* 0x0000001e18407223 */ /* 0x000fe20000010841 */
[----:B------:R-:W-:Y:S01]  /*91c0*/  IMAD.U32 R25, R70, 0x10000, RZ ;  /* 0x0001000046197824 */ /* 0x000fe200078e00ff */
[----:B------:R-:W-:Y:S01]  /*91d0*/  LOP3.LUT R4, R4, 0xffff0000, RZ, 0xc0, !PT ;  /* 0xffff000004047812 */ /* 0x000fe200078ec0ff */
[----:B------:R-:W-:Y:S01]  /*91e0*/  IMAD.U32 R29, R75, 0x10000, RZ ;  /* 0x000100004b1d7824 */ /* 0x000fe200078e00ff */
[----:B------:R-:W-:Y:S01]  /*91f0*/  LOP3.LUT R5, R5, 0xffff0000, RZ, 0xc0, !PT ;  /* 0xffff000005057812 */ /* 0x000fe200078ec0ff */
[----:B------:R-:W-:Y:S01]  /*9200*/  FFMA.FTZ R74, R28, R74, R31 ;  /* 0x0000004a1c4a7223 */ /* 0x000fe2000001001f */
[----:B------:R-:W-:Y:S01]  /*9210*/  LOP3.LUT R24, R75, 0xffff0000, RZ, 0xc0, !PT ;  /* 0xffff00004b187812 */ /* 0x000fe200078ec0ff */
[----:B------:R-:W-:Y:S01]  /*9220*/  FMUL.FTZ R31, R4, R29 ;  /* 0x0000001d041f7220 */ /* 0x000fe20000410000 */
[----:B------:R-:W-:Y:S01]  /*9230*/  LOP3.LUT R70, R70, 0xffff0000, RZ, 0xc0, !PT ;  /* 0xffff000046467812 */ /* 0x000fe200078ec0ff */
[----:B------:R-:W-:-:S02]  /*9240*/  FMUL.FTZ R28, R4, R25 ;  /* 0x00000019041c7220 */ /* 0x000fc40000410000 */
[C---:B------:R-:W-:Y:S01]  /*9250*/  FMUL.FTZ R30, R5.reuse, R24 ;  /* 0x00000018051e7220 */ /* 0x040fe20000410000 */
[C---:B------:R-:W-:Y:S01]  /*9260*/  FFMA.FTZ R4, R6.reuse, R25, -R31 ;  /* 0x0000001906047223 */ /* 0x040fe2000001081f */
[-C--:B------:R-:W-:Y:S01]  /*9270*/  FMUL.FTZ R65, R5, R70.reuse ;  /* 0x0000004605417220 */ /* 0x080fe20000410000 */
[----:B------:R-:W-:Y:S01]  /*9280*/  FFMA.FTZ R29, R6, R29, R28 ;  /* 0x0000001d061d7223 */ /* 0x000fe2000001001c */
[----:B------:R-:W-:Y:S01]  /*9290*/  FFMA.FTZ R5, R7, R70, -R30 ;  /* 0x0000004607057223 */ /* 0x000fe2000001081e */
[----:B------:R-:W-:Y:S01]  /*92a0*/  F2FP.BF16.F32.PACK_AB R6, R77, R64 ;  /* 0x000000404d06723e */ /* 0x000fe200000010ff */
[----:B------:R-:W-:Y:S01]  /*92b0*/  FFMA.FTZ R24, R7, R24, R65 ;  /* 0x0000001807187223 */ /* 0x000fe20000010041 */
[----:B------:R-:W-:Y:S02]  /*92c0*/  F2FP.BF16.F32.PACK_AB R7, R74, R71 ;  /* 0x000000474a07723e */ /* 0x000fe400000010ff */
[----:B------:R-:W-:Y:S02]  /*92d0*/  F2FP.BF16.F32.PACK_AB R4, R29, R4 ;  /* 0x000000041d04723e */ /* 0x000fe400000010ff */
[----:B------:R-:W-:-:S05]  /*92e0*/  F2FP.BF16.F32.PACK_AB R5, R24, R5 ;  /* 0x000000051805723e */ /* 0x000fca00000010ff */
[----:B------:R1:W-:Y:S02]  /*92f0*/  STS.128 [R3], R4 ;  /* 0x0000000403007388 */ /* 0x0003e40000000c00 */
.L_x_3703:
[----:B------:R-:W-:Y:S05]  /*9300*/  BSYNC B1 ;  /* 0x0000000000017941 */ /* 0x000fea0003800000 */
.L_x_3702:
[----:B------:R-:W-:-:S13]  /*9310*/  ISETP.GE.AND P0, PT, R156, R15, PT ;  /* 0x0000000f9c00720c */ /* 0x000fda0003f06270 */
[----:B------:R-:W-:Y:S05]  /*9320*/  @P0 BRA `(.L_x_3706) ;  /* 0x0000001800c80947 */ /* 0x000fea0003800000 */
[----:B01----:R-:W0:Y:S01]  /*9330*/  LDC R4, c[0x0][0x3f4] ;  /* 0x0000fd00ff047b82 */ /* 0x003e220000000800 */
[----:B------:R-:W-:Y:S01]  /*9340*/  BSSY B1, `(.L_x_3707) ;  /* 0x0000032000017945 */ /* 0x000fe20003800000 */
[-C--:B0-----:R-:W-:Y:S02]  /*9350*/  ISETP.GE.AND P0, PT, R154, R4.reuse, PT ;  /* 0x000000049a00720c */ /* 0x081fe40003f06270 */
[----:B------:R-:W-:-:S11]  /*9360*/  ISETP.GE.AND P1, PT, R159, R4, PT ;  /* 0x000000049f00720c */ /* 0x000fd60003f26270 */
[----:B------:R-:W-:Y:S05]  /*9370*/  @P0 BRA `(.L_x_3708) ;  /* 0x0000000000b80947 */ /* 0x000fea0003800000 */
[----:B------:R-:W0:Y:S01]  /*9380*/  LDS.128 R4, [R2+0x1a400] ;  /* 0x01a4000002047984 */ /* 0x000e220000000c00 */
[--C-:B------:R-:W-:Y:S02]  /*9390*/  SHF.R.U64 R24, R10, 0x10, R11.reuse ;  /* 0x000000100a187819 */ /* 0x100fe4000000120b */
[----:B------:R-:W-:Y:S02]  /*93a0*/  SHF.R.U32.HI R10, RZ, 0x10, R11 ;  /* 0x00000010ff0a7819 */ /* 0x000fe4000001160b */
[--C-:B------:R-:W-:Y:S02]  /*93b0*/  SHF.R.U64 R11, R12, 0x10, R13.reuse ;  /* 0x000000100c0b7819 */ /* 0x100fe4000000120d */
        /* <DEDUP_REMOVED lines=17> */
[C---:B------:R-:W-:Y:S01]  /*94d0*/  FFMA.FTZ R28, R10.reuse, R15, -R25 ;  /* 0x0000000f0a1c7223 */ /* 0x040fe20000010819 */
[-C--:B------:R-:W-:Y:S01]  /*94e0*/  FMUL.FTZ R15, R13, R67.reuse ;  /* 0x000000430d0f7220 */ /* 0x080fe20000410000 */
[----:B------:R-:W-:Y:S02]  /*94f0*/  IMAD.U32 R7, R5, 0x10000, RZ ;  /* 0x0001000005077824 */ /* 0x000fe400078e00ff */
[----:B------:R-:W-:Y:S01]  /*9500*/  FFMA.FTZ R29, R10, R24, R11 ;  /* 0x000000180a1d7223 */ /* 0x000fe2000001000b */
[----:B------:R-:W-:Y:S01]  /*9510*/  IMAD.U32 R13, R68, 0x10000, RZ ;  /* 0x00010000440d7824 */ /* 0x000fe200078e00ff */
[----:B------:R-:W-:Y:S01]  /*9520*/  LOP3.LUT R4, R4, 0xffff0000, RZ, 0xc0, !PT ;  /* 0xffff000004047812 */ /* 0x000fe200078ec0ff */
[----:B------:R-:W-:Y:S01]  /*9530*/  IMAD.U32 R11, R69, 0x10000, RZ ;  /* 0x00010000450b7824 */ /* 0x000fe200078e00ff */
[----:B------:R-:W-:Y:S01]  /*9540*/  LOP3.LUT R5, R5, 0xffff0000, RZ, 0xc0, !PT ;  /* 0xffff000005057812 */ /* 0x000fe200078ec0ff */
[----:B------:R-:W-:Y:S01]  /*9550*/  FFMA.FTZ R31, R12, R67, -R31 ;  /* 0x000000430c1f7223 */ /* 0x000fe2000001081f */
[----:B------:R-:W-:Y:S01]  /*9560*/  LOP3.LUT R68, R68, 0xffff0000, RZ, 0xc0, !PT ;  /* 0xffff000044447812 */ /* 0x000fe200078ec0ff */
[----:B------:R-:W-:Y:S01]  /*9570*/  FFMA.FTZ R66, R12, R66, R15 ;  /* 0x000000420c427223 */ /* 0x000fe2000001000f */
        /* <DEDUP_REMOVED lines=14> */
.L_x_3708:
[----:B------:R-:W-:Y:S05]  /*9660*/  BSYNC B1 ;  /* 0x0000000000017941 */ /* 0x000fea0003800000 */
.L_x_3707:
[----:B------:R-:W-:Y:S05]  /*9670*/  @P1 BRA `(.L_x_3706) ;  /* 0x0000001400f41947 */ /* 0x000fea0003800000 */
[----:B0-----:R-:W0:Y:S01]  /*9680*/  LDS.128 R4, [R3+0x2000] ;  /* 0x0020000003047984 */ /* 0x001e220000000c00 */
[----:B------:R-:W-:Y:S02]  /*9690*/  SHF.R.U64 R13, R20, 0x10, R21 ;  /* 0x00000010140d7819 */ /* 0x000fe40000001215 */
[----:B------:R-:W-:Y:S02]  /*96a0*/  SHF.R.U64 R11, R8, 0x10, R9 ;  /* 0x00000010080b7819 */ /* 0x000fe40000001209 */
[----:B------:R-:W-:Y:S02]  /*96b0*/  SHF.R.U32.HI R21, RZ, 0x10, R21 ;  /* 0x00000010ff157819 */ /* 0x000fe40000011615 */
[----:B------:R-:W-:Y:S02]  /*96c0*/  SHF.R.U32.HI R8, RZ, 0x10, R9 ;  /* 0x00000010ff087819 */ /* 0x000fe40000011609 */
[----:B------:R-:W-:Y:S02]  /*96d0*/  PRMT R14, R14, 0x5410, R21 ;  /* 0x000054100e0e7816 */ /* 0x000fe40000000015 */
[----:B------:R-:W-:-:S02]  /*96e0*/  PRMT R63, R63, 0x5410, R8 ;  /* 0x000054103f3f7816 */ /* 0x000fc40000000008 */
[----:B------:R-:W-:Y:S02]  /*96f0*/  PRMT R10, R0, 0x5410, R13 ;  /* 0x00005410000a7816 */ /* 0x000fe4000000000d */
[----:B------:R-:W-:Y:S01]  /*9700*/  PRMT R44, R44, 0x5410, R11 ;  /* 0x000054102c2c7816 */ /* 0x000fe2000000000b */
[C---:B------:R-:W-:Y:S01]  /*9710*/  IMAD.U32 R13, R63.reuse, 0x10000, RZ ;  /* 0x000100003f0d7824 */ /* 0x040fe200078e00ff */
[----:B------:R-:W-:Y:S01]  /*9720*/  LOP3.LUT R12, R63, 0xffff0000, RZ, 0xc0, !PT ;  /* 0xffff00003f0c7812 */ /* 0x000fe200078ec0ff */
[C---:B------:R-:W-:Y:S01]  /*9730*/  IMAD.U32 R11, R14.reuse, 0x10000, RZ ;  /* 0x000100000e0b7824 */ /* 0x040fe200078e00ff */
[----:B------:R-:W-:Y:S01]  /*9740*/  LOP3.LUT R14, R14, 0xffff0000, RZ, 0xc0, !PT ;  /* 0xffff00000e0e7812 */ /* 0x000fe200078ec0ff */
[C---:B0-----:R-:W-:Y:S01]  /*9750*/  IMAD.U32 R8, R6.reuse, 0x10000, RZ ;  /* 0x0001000006087824 */ /* 0x041fe200078e00ff */
[----:B------:R-:W-:Y:S01]  /*9760*/  LOP3.LUT R6, R6, 0xffff0000, RZ, 0xc0, !PT ;  /* 0xffff000006067812 */ /* 0x000fe200078ec0ff */
[C---:B------:R-:W-:Y:S01]  /*9770*/  IMAD.U32 R9, R7.reuse, 0x10000, RZ ;  /* 0x0001000007097824 */ /* 0x040fe200078e00ff */
[----:B------:R-:W-:Y:S01]  /*9780*/  LOP3.LUT R7, R7, 0xffff0000, RZ, 0xc0, !PT ;  /* 0xffff000007077812 */ /* 0x000fe200078ec0ff */
[C---:B------:R-:W-:Y:S01]  /*9790*/  IMAD.U32 R0, R4.reuse, 0x10000, RZ ;  /* 0x0001000004007824 */ /* 0x040fe200078e00ff */
[----:B------:R-:W-:Y:S01]  /*97a0*/  LOP3.LUT R2, R4, 0xffff0000, RZ, 0xc0, !PT ;  /* 0xffff000004027812 */ /* 0x000fe200078ec0ff */
[C---:B------:R-:W-:Y:S01]  /*97b0*/  FMUL.FTZ R15, R6.reuse, R13 ;  /* 0x0000000d060f7220 */ /* 0x040fe20000410000 */
[----:B------:R-:W-:Y:S01]  /*97c0*/  FMUL.FTZ R20, R6, R11 ;  /* 0x0000000b06147220 */ /* 0x000fe20000410000 */
[----:B------:R-:W-:Y:S01]  /*97d0*/  FMUL.FTZ R24, R7, R12 ;  /* 0x0000000c07187220 */ /* 0x000fe20000410000 */
[----:B------:R-:W-:-:S02]  /*97e0*/  IMAD.U32 R4, R5, 0x10000, RZ ;  /* 0x0001000005047824 */ /* 0x000fc400078e00ff */
[C---:B------:R-:W-:Y:S01]  /*97f0*/  FFMA.FTZ R6, R8.reuse, R11, -R15 ;  /* 0x0000000b08067223 */ /* 0x040fe2000001080f */
[----:B------:R-:W-:Y:S01]  /*9800*/  FFMA.FTZ R21, R8, R13, R20 ;  /* 0x0000000d08157223 */ /* 0x000fe20000010014 */
[-C--:B------:R-:W-:Y:S01]  /*9810*/  FMUL.FTZ R8, R7, R14.reuse ;  /* 0x0000000e07087220 */ /* 0x080fe20000410000 */
[----:B------:R-:W-:Y:S01]  /*9820*/  IMAD.U32 R11, R44, 0x10000, RZ ;  /* 0x000100002c0b7824 */ /* 0x000fe200078e00ff */
[----:B------:R-:W-:Y:S01]  /*9830*/  LOP3.LUT R5, R5, 0xffff0000, RZ, 0xc0, !PT ;  /* 0xffff000005057812 */ /* 0x000fe200078ec0ff */
[----:B------:R-:W-:Y:S01]  /*9840*/  IMAD.U32 R7, R10, 0x10000, RZ ;  /* 0x000100000a077824 */ /* 0x000fe200078e00ff */
[----:B------:R-:W-:Y:S01]  /*9850*/  LOP3.LUT R44, R44, 0xffff0000, RZ, 0xc0, !PT ;  /* 0xffff00002c2c7812 */ /* 0x000fe200078ec0ff */
[C---:B------:R-:W-:Y:S01]  /*9860*/  FFMA.FTZ R24, R9.reuse, R14, -R24 ;  /* 0x0000000e09187223 */ /* 0x040fe20000010818 */
[----:B------:R-:W-:Y:S01]  /*9870*/  LOP3.LUT R10, R10, 0xffff0000, RZ, 0xc0, !PT ;  /* 0xffff00000a0a7812 */ /* 0x000fe200078ec0ff */
        /* <DEDUP_REMOVED lines=15> */
.L_x_3693:
        /* <DEDUP_REMOVED lines=29> */
[----:B------:R-:W0:Y:S01]  /*9b40*/  LDC R69, c[0x0][0x3f4] ;  /* 0x0000fd00ff457b82 */ /* 0x000e220000000800 */
[----:B------:R-:W1:Y:S01]  /*9b50*/  SHFL.IDX PT, R5, R29, RZ, 0x1c1f ;  /* 0x001c1fff1d057589 */ /* 0x000e6200000e0000 */
[----:B------:R-:W-:-:S03]  /*9b60*/  IMAD R3, R28, R7, RZ ;  /* 0x000000071c037224 */ /* 0x000fc600078e02ff */
[----:B------:R-:W2:Y:S04]  /*9b70*/  SHFL.IDX PT, R4, R31, RZ, 0x1c1f ;  /* 0x001c1fff1f047589 */ /* 0x000ea800000e0000 */
[----:B------:R-:W3:Y:S04]  /*9b80*/  SHFL.IDX PT, R14, R44, RZ, 0x1c1f ;  /* 0x001c1fff2c0e7589 */ /* 0x000ee800000e0000 */
[----:B------:R-:W4:Y:S01]  /*9b90*/  SHFL.IDX PT, R6, R30, RZ, 0x1c1f ;  /* 0x001c1fff1e067589 */ /* 0x000f2200000e0000 */
[----:B0-----:R-:W-:-:S04]  /*9ba0*/  ISETP.GE.AND P0, PT, R152, R69, PT ;  /* 0x000000459800720c */ /* 0x001fc80003f06270 */
[----:B------:R-:W-:-:S13]  /*9bb0*/  ISETP.GE.OR P1, PT, R0, R3, P0 ;  /* 0x000000030000720c */ /* 0x000fda0000726670 */
[C---:B------:R-:W-:Y:S01]  /*9bc0*/  @!P1 IMAD.SHL.U32 R7, R152.reuse, 0x2, RZ ;  /* 0x0000000298079824 */ /* 0x040fe200078e00ff */
[----:B------:R-:W-:-:S04]  /*9bd0*/  @!P1 SHF.L.U64.HI R21, R152, 0x1, R153 ;  /* 0x0000000198159819 */ /* 0x000fc80000010299 */
[----:B-1----:R-:W-:-:S05]  /*9be0*/  @!P1 IADD3 R8, P2, R5, R7, RZ ;  /* 0x0000000705089210 */ /* 0x002fca0007f5e0ff */
[----:B--2---:R-:W-:Y:S01]  /*9bf0*/  @!P1 IMAD.X R9, R4, 0x1, R21, P2 ;  /* 0x0000000104099824 */ /* 0x004fe200010e0615 */
[----:B---3--:R-:W-:-:S05]  /*9c00*/  @!P1 IADD3 R4, P2, R14, R7, RZ ;  /* 0x000000070e049210 */ /* 0x008fca0007f5e0ff */
[----:B----4-:R-:W-:Y:S01]  /*9c10*/  @!P1 IMAD.X R5, R6, 0x1, R21, P2 ;  /* 0x0000000106059824 */ /* 0x010fe200010e0615 */
[----:B------:R-:W2:Y:S05]  /*9c20*/  @!P1 LD.E.128 R8, desc[UR42][R8.64] ;  /* 0x0000002a08089980 */ /* 0x000eaa000c101d00 */
[----:B------:R-:W3:Y:S01]  /*9c30*/  @!P1 LD.E.128 R4, desc[UR42][R4.64] ;  /* 0x0000002a04049980 */ /* 0x000ee2000c101d00 */
[----:B------:R-:W-:Y:S02]  /*9c40*/  CS2R R24, SRZ ;  /* 0x0000000000187805 */ /* 0x000fe4000001ff00 */
[----:B------:R-:W-:Y:S02]  /*9c50*/  CS2R R20, SRZ ;  /* 0x0000000000147805 */ /* 0x000fe4000001ff00 */
[----:B------:R-:W-:Y:S01]  /*9c60*/  CS2R R64, SRZ ;  /* 0x0000000000407805 */ /* 0x000fe2000001ff00 */
[----:B------:R-:W0:Y:S01]  /*9c70*/  SHFL.IDX PT, R29, R29, 0x1, 0x1c1f ;  /* 0x003c1f001d1d7f89 */ /* 0x000e2200000e0000 */
[----:B------:R-:W-:-:S03]  /*9c80*/  CS2R R66, SRZ ;  /* 0x0000000000427805 */ /* 0x000fc6000001ff00 */
[----:B------:R-:W1:Y:S04]  /*9c90*/  SHFL.IDX PT, R28, R31, 0x1, 0x1c1f ;  /* 0x003c1f001f1c7f89 */ /* 0x000e6800000e0000 */
[----:B------:R-:W4:Y:S04]  /*9ca0*/  SHFL.IDX PT, R30, R30, 0x1, 0x1c1f ;  /* 0x003c1f001e1e7f89 */ /* 0x000f2800000e0000 */
[----:B------:R5:W0:Y:S01]  /*9cb0*/  SHFL.IDX PT, R14, R44, 0x1, 0x1c1f ;  /* 0x003c1f002c0e7f89 */ /* 0x000a2200000e0000 */
[----:B--2---:R-:W-:Y:S02]  /*9cc0*/  @!P1 IMAD.MOV.U32 R24, RZ, RZ, R10 ;  /* 0x000000ffff189224 */ /* 0x004fe400078e000a */
[----:B------:R-:W-:-:S02]  /*9cd0*/  @!P1 IMAD.MOV.U32 R25, RZ, RZ, R11 ;  /* 0x000000ffff199224 */ /* 0x000fc400078e000b */
[----:B------:R-:W-:Y:S02]  /*9ce0*/  @!P1 IMAD.MOV.U32 R20, RZ, RZ, R8 ;  /* 0x000000ffff149224 */ /* 0x000fe400078e0008 */
[----:B------:R-:W-:Y:S02]  /*9cf0*/  @!P1 IMAD.MOV.U32 R21, RZ, RZ, R9 ;  /* 0x000000ffff159224 */ /* 0x000fe400078e0009 */
[----:B---3--:R-:W-:Y:S02]  /*9d00*/  @!P1 IMAD.MOV.U32 R64, RZ, RZ, R4 ;  /* 0x000000ffff409224 */ /* 0x008fe400078e0004 */
[----:B------:R-:W-:Y:S02]  /*9d10*/  @!P1 IMAD.MOV.U32 R65, RZ, RZ, R5 ;  /* 0x000000ffff419224 */ /* 0x000fe400078e0005 */
[----:B------:R-:W-:Y:S02]  /*9d20*/  @!P1 IMAD.MOV.U32 R66, RZ, RZ, R6 ;  /* 0x000000ffff429224 */ /* 0x000fe400078e0006 */
[----:B------:R-:W-:-:S02]  /*9d30*/  @!P1 IMAD.MOV.U32 R67, RZ, RZ, R7 ;  /* 0x000000ffff439224 */ /* 0x000fc400078e0007 */
[----:B------:R-:W-:Y:S02]  /*9d40*/  IMAD.MOV.U32 R8, RZ, RZ, R24 ;  /* 0x000000ffff087224 */ /* 0x000fe400078e0018 */
[----:B------:R-:W-:Y:S02]  /*9d50*/  IMAD.MOV.U32 R9, RZ, RZ, R25 ;  /* 0x000000ffff097224 */ /* 0x000fe400078e0019 */
        /* <DEDUP_REMOVED lines=9> */
[----:B-----5:R-:W-:Y:S01]  /*9df0*/  PRMT R44, R44, 0x5410, R4 ;  /* 0x000054102c2c7816 */ /* 0x020fe20000000004 */
[----:B------:R-:W-:Y:S01]  /*9e00*/  IMAD.MOV.U32 R7, RZ, RZ, R67 ;  /* 0x000000ffff077224 */ /* 0x000fe200078e0043 */
[----:B------:R-:W-:-:S02]  /*9e10*/  PRMT R75, R75, 0x5410, R5 ;  /* 0x000054104b4b7816 */ /* 0x000fc40000000005 */
[----:B------:R-:W-:Y:S02]  /*9e20*/  CS2R R8, SRZ ;  /* 0x0000000000087805 */ /* 0x000fe4000001ff00 */
[----:B------:R-:W-:Y:S02]  /*9e30*/  PRMT R80, R6, 0x7610, R80 ;  /* 0x0000761006507816 */ /* 0x000fe40000000050 */
[----:B01--4-:R-:W-:-:S07]  /*9e40*/  PRMT R76, R76, 0x5410, R7 ;  /* 0x000054104c4c7816 */ /* 0x013fce0000000007 */
.L_x_4049:
[----:B------:R-:W2:Y:S01]  /*9e50*/  LDL R5, [R1+0x224] ;  /* 0x0002240001057983 */ /* 0x000ea20000100800 */
[----:B------:R-:W-:Y:S01]  /*9e60*/  VIADD R0, R0, 0x40 ;  /* 0x0000004000007836 */ /* 0x000fe20000000000 */
[----:B------:R-:W-:Y:S01]  /*9e70*/  BSSY B1, `(.L_x_3710) ;  /* 0x0000016000017945 */ /* 0x000fe20003800000 */
[----:B------:R-:W-:Y:S02]  /*9e80*/  CS2R R10, SRZ ;  /* 0x00000000000a7805 */ /* 0x000fe4000001ff00 */
[----:B------:R-:W-:Y:S02]  /*9e90*/  CS2R R6, SRZ ;  /* 0x0000000000067805 */ /* 0x000fe4000001ff00 */
[----:B------:R-:W-:Y:S02]  /*9ea0*/  ISETP.GE.AND P1, PT, R0, R3, PT ;  /* 0x000000030000720c */ /* 0x000fe40003f26270 */
[----:B--2---:R-:W-:-:S04]  /*9eb0*/  LEA.HI R4, R5, R5, RZ, 0x1 ;  /* 0x0000000505047211 */ /* 0x004fc800078f08ff */
        /* <DEDUP_REMOVED lines=11> */
[-C--:B------:R-:W-:Y:S02]  /*9f70*/  IADD3 R4, P1, R29, R8.reuse, RZ ;  /* 0x000000081d047210 */ /* 0x080fe40007f3e0ff */
[----:B------:R-:W-:-:S03]  /*9f80*/  IADD3 R8, P2, R14, R8, RZ ;  /* 0x000000080e087210 */ /* 0x000fc60007f5e0ff */
[--C-:B------:R-:W-:Y:S02]  /*9f90*/  IMAD.X R5, R28, 0x1, R7.reuse, P1 ;  /* 0x000000011c057824 */ /* 0x100fe400008e0607 */
[----:B------:R-:W-:-:S04]  /*9fa0*/  IMAD.X R9, R30, 0x1, R7, P2 ;  /* 0x000000011e097824 */ /* 0x000fc800010e0607 */
[----:B------:R-:W5:Y:S04]  /*9fb0*/  LD.E.128 R4, desc[UR42][R4.64] ;  /* 0x0000002a04047980 */ /* 0x000f68000c101d00 */
[----:B------:R-:W5:Y:S02]  /*9fc0*/  LD.E.128 R8, desc[UR42][R8.64] ;  /* 0x0000002a08087980 */ /* 0x000f64000c101d00 */
.L_x_3711:
[----:B------:R-:W-:Y:S05]  /*9fd0*/  BSYNC B1 ;  /* 0x0000000000017941 */ /* 0x000fea0003800000 */
.L_x_3710:
[----:B------:R-:W0:Y:S01]  /*9fe0*/  SYNCS.PHASECHK.TRANS64.TRYWAIT P1, [R2+URZ+0x32400], R13 ;  /* 0x0324000d020075a7 */ /* 0x000e22000802017f */
[----:B------:R-:W-:Y:S04]  /*9ff0*/  BSSY B1, `(.L_x_3712) ;  /* 0x0000002000017945 */ /* 0x000fe80003800000 */
[----:B0-----:R-:W-:Y:S05]  /*a000*/  @!P1 BRA `(.L_x_3713) ;  /* 0x0000032000fc9947 */ /* 0x001fea0003800000 */
.L_x_4050:
[----:B------:R-:W-:Y:S05]  /*a010*/  BSYNC B1 ;  /* 0x0000000000017941 */ /* 0x000fea0003800000 */
.L_x_3712:
[----:B------:R-:W2:Y:S01]  /*a020*/  LDL R0, [R1+0x70] ;  /* 0x0000700001007983 */ /* 0x000ea20000100800 */
[----:B-----5:R-:W-:Y:S01]  /*a030*/  IMAD.MOV.U32 R12, RZ, RZ, R9 ;  /* 0x000000ffff0c7224 */ /* 0x020fe200078e0009 */
[----:B------:R-:W-:Y:S01]  /*a040*/  BSSY B1, `(.L_x_3714) ;  /* 0x000007b000017945 */ /* 0x000fe20003800000 */
[----:B0-----:R-:W-:Y:S02]  /*a050*/  IMAD.MOV.U32 R13, RZ, RZ, R4 ;  /* 0x000000ffff0d7224 */ /* 0x001fe400078e0004 */
[----:B------:R-:W-:Y:S01]  /*a060*/  IMAD.MOV.U32 R14, RZ, RZ, R5 ;  /* 0x000000ffff0e7224 */ /* 0x000fe200078e0005 */
[----:B------:R-:W-:Y:S01]  /*a070*/  PRMT R44, R12, 0x7610, R44 ;  /* 0x000076100c2c7816 */ /* 0x000fe2000000002c */
[----:B------:R-:W-:Y:S01]  /*a080*/  IMAD.MOV.U32 R12, RZ, RZ, R11 ;  /* 0x000000ffff0c7224 */ /* 0x000fe200078e000b */
[----:B------:R-:W-:Y:S01]  /*a090*/  PRMT R78, R13, 0x7610, R78 ;  /* 0x000076100d4e7816 */ /* 0x000fe2000000004e */
[----:B------:R-:W-:Y:S01]  /*a0a0*/  IMAD.MOV.U32 R70, RZ, RZ, R7 ;  /* 0x000000ffff467224 */ /* 0x000fe200078e0007 */
[----:B------:R-:W-:-:S02]  /*a0b0*/  PRMT R77, R14, 0x7610, R77 ;  /* 0x000076100e4d7816 */ /* 0x000fc4000000004d */
[----:B------:R-:W-:Y:S01]  /*a0c0*/  PRMT R76, R12, 0x7610, R76 ;  /* 0x000076100c4c7816 */ /* 0x000fe2000000004c */
[----:B--2---:R-:W-:Y:S02]  /*a0d0*/  IMAD R3, R0, -0x80, R3 ;  /* 0xffffff8000037824 */ /* 0x004fe400078e0203 */
[----:B------:R-:W-:-:S03]  /*a0e0*/  IMAD.MOV.U32 R0, RZ, RZ, R8 ;  /* 0x000000ffff007224 */ /* 0x000fc600078e0008 */
[----:B------:R-:W-:-:S04]  /*a0f0*/  VIMNMX R3, R3, 0x80, PT ;  /* 0x0000008003037848 */ /* 0x000fc80003fe0100 */
[-C--:B------:R-:W-:Y:S02]  /*a100*/  ISETP.GE.OR P1, PT, R22, R3.reuse, P0 ;  /* 0x000000031600720c */ /* 0x080fe40000726670 */
[----:B------:R-:W-:Y:S01]  /*a110*/  ISETP.GE.OR P0, PT, R156, R3, P0 ;  /* 0x000000039c00720c */ /* 0x000fe20000706670 */
[----:B------:R-:W-:-:S05]  /*a120*/  IMAD.MOV.U32 R3, RZ, RZ, R10 ;  /* 0x000000ffff037224 */ /* 0x000fca00078e000a */
[----:B------:R-:W-:Y:S01]  /*a130*/  PRMT R75, R3, 0x7610, R75 ;  /* 0x00007610034b7816 */ /* 0x000fe2000000004b */
[----:B------:R-:W-:-:S04]  /*a140*/  IMAD.MOV.U32 R3, RZ, RZ, R6 ;  /* 0x000000ffff037224 */ /* 0x000fc800078e0006 */
[----:B------:R-:W-:Y:S05]  /*a150*/  @P1 BRA `(.L_x_3715) ;  /* 0x0000000400a41947 */ /* 0x000fea0003800000 */
[----:B------:R-:W2:Y:S01]  /*a160*/  LDL R15, [R1+0x478] ;  /* 0x00047800010f7983 */ /* 0x000ea20000100800 */
[----:B------:R-:W-:Y:S01]  /*a170*/  IMAD.IADD R14, R152, 0x1, R69 ;  /* 0x00000001980e7824 */ /* 0x000fe200078e0245 */
[----:B------:R-:W-:Y:S02]  /*a180*/  SHF.R.U64 R79, R20, 0x10, R21 ;  /* 0x00000010144f7819 */ /* 0x000fe40000001215 */
[----:B------:R-:W-:Y:S02]  /*a190*/  SHF.R.U64 R82, R64, 0x10, R65 ;  /* 0x0000001040527819 */ /* 0x000fe40000001241 */
[--C-:B------:R-:W-:Y:S02]  /*a1a0*/  SHF.R.U64 R20, R24, 0x10, R25.reuse ;  /* 0x0000001018147819 */ /* 0x100fe40000001219 */
[----:B------:R-:W-:Y:S02]  /*a1b0*/  SHF.R.U32.HI R25, RZ, 0x10, R25 ;  /* 0x00000010ff197819 */ /* 0x000fe40000011619 */
[----:B------:R-:W-:-:S02]  /*a1c0*/  PRMT R82, R44, 0x5432, R82 ;  /* 0x000054322c527816 */ /* 0x000fc40000000052 */
[----:B------:R-:W-:Y:S02]  /*a1d0*/  SHF.R.U32.HI R81, RZ, 0x10, R21 ;  /* 0x00000010ff517819 */ /* 0x000fe40000011615 */
[----:B------:R-:W-:Y:S02]  /*a1e0*/  SHF.R.U64 R85, R66, 0x10, R67 ;  /* 0x0000001042557819 */ /* 0x000fe40000001243 */
[----:B------:R-:W-:Y:S01]  /*a1f0*/  PRMT R79, R83, 0x5410, R79 ;  /* 0x00005410534f7816 */ /* 0x000fe2000000004f */
[----:B------:R-:W-:Y:S01]  /*a200*/  IMAD.U32 R83, R82, 0x10000, RZ ;  /* 0x0001000052537824 */ /* 0x000fe200078e00ff */
[----:B------:R-:W-:Y:S02]  /*a210*/  PRMT R63, R63, 0x5410, R20 ;  /* 0x000054103f3f7816 */ /* 0x000fe40000000014 */
[----:B------:R-:W-:Y:S02]  /*a220*/  PRMT R68, R68, 0x5410, R25 ;  /* 0x0000541044447816 */ /* 0x000fe40000000019 */
[----:B------:R-:W-:-:S02]  /*a230*/  SHF.R.U32.HI R84, RZ, 0x10, R65 ;  /* 0x00000010ff547819 */ /* 0x000fc40000011641 */
[----:B------:R-:W-:Y:S01]  /*a240*/  PRMT R85, R80, 0x5410, R85 ;  /* 0x0000541050557816 */ /* 0x000fe20000000055 */
[----:B------:R-:W-:Y:S01]  /*a250*/  IMAD.U32 R80, R79, 0x10000, RZ ;  /* 0x000100004f507824 */ /* 0x000fe200078e00ff */
[----:B------:R-:W-:Y:S02]  /*a260*/  PRMT R81, R87, 0x5410, R81 ;  /* 0x0000541057517816 */ /* 0x000fe40000000051 */
[----:B------:R-:W-:Y:S02]  /*a270*/  LOP3.LUT R82, R82, 0xffff0000, RZ, 0xc0, !PT ;  /* 0xffff000052527812 */ /* 0x000fe400078ec0ff */
[----:B------:R-:W-:Y:S02]  /*a280*/  PRMT R84, R75, 0x5432, R84 ;  /* 0x000054324b547816 */ /* 0x000fe40000000054 */
[----:B------:R-:W-:Y:S02]  /*a290*/  LOP3.LUT R79, R79, 0xffff0000, RZ, 0xc0, !PT ;  /* 0xffff00004f4f7812 */ /* 0x000fe400078ec0ff */
[----:B------:R-:W-:-:S04]  /*a2a0*/  SHF.R.U32.HI R86, RZ, 0x10, R67 ;  /* 0x00000010ff567819 */ /* 0x000fc80000011643 */
[----:B------:R-:W-:Y:S01]  /*a2b0*/  PRMT R86, R76, 0x5432, R86 ;  /* 0x000054324c567816 */ /* 0x000fe20000000056 */
[----:B--2---:R-:W-:-:S05]  /*a2c0*/  IMAD.SHL.U32 R12, R15, 0x40, RZ ;  /* 0x000000400f0c7824 */ /* 0x004fca00078e00ff */
[----:B------:R-:W-:-:S04]  /*a2d0*/  LOP3.LUT R15, R12, 0x1c0, RZ, 0xc0, !PT ;  /* 0x000001c00c0f7812 */ /* 0x000fc800078ec0ff */
[C---:B------:R-:W-:Y:S02]  /*a2e0*/  LOP3.LUT R12, R15.reuse, 0x38, R152, 0xf8, !PT ;  /* 0x000000380f0c7812 */ /* 0x040fe400078ef898 */
[----:B------:R-:W-:Y:S02]  /*a2f0*/  SHF.R.U32.HI R29, RZ, 0x3, R15 ;  /* 0x00000003ff1d7819 */ /* 0x000fe4000001160f */
[----:B------:R-:W-:Y:S02]  /*a300*/  LOP3.LUT R14, R15, 0x38, R14, 0xf8, !PT ;  /* 0x000000380f0e7812 */ /* 0x000fe400078ef80e */
[-C--:B------:R-:W-:Y:S02]  /*a310*/  LOP3.LUT R13, R12, R29.reuse, RZ, 0x3c, !PT ;  /* 0x0000001d0c0d7212 */ /* 0x080fe400078e3cff */
[----:B------:R-:W-:-:S03]  /*a320*/  LOP3.LUT R15, R14, R29, RZ, 0x3c, !PT ;  /* 0x0000001d0e0f7212 */ /* 0x000fc600078e3cff */
[C---:B------:R-:W-:Y:S02]  /*a330*/  IMAD R13, R180.reuse, 0x200, R13 ;  /* 0x00000200b40d7824 */ /* 0x040fe400078e020d */
[----:B------:R-:W-:Y:S02]  /*a340*/  IMAD R29, R180, 0x200, R15 ;  /* 0x00000200b41d7824 */ /* 0x000fe400078e020f */
[--C-:B------:R-:W-:Y:S02]  /*a350*/  IMAD R71, R13, 0x2, R2.reuse ;  /* 0x000000020d477824 */ /* 0x100fe400078e0202 */
[----:B------:R-:W-:-:S03]  /*a360*/  IMAD R74, R29, 0x2, R2 ;  /* 0x000000021d4a7824 */ /* 0x000fc600078e0202 */
[----:B------:R-:W0:Y:S04]  /*a370*/  LDS.128 R12, [R71+0x18400] ;  /* 0x01840000470c7984 */ /* 0x000e280000000c00 */
[----:B------:R-:W1:Y:S01]  /*a380*/  LDS.128 R28, [R74+0x18400] ;  /* 0x018400004a1c7984 */ /* 0x000e620000000c00 */
        /* <DEDUP_REMOVED lines=12> */
[C---:B------:R-:W-:Y:S01]  /*a450*/  FMUL.FTZ R88, R28.reuse, R82 ;  /* 0x000000521c587220 */ /* 0x040fe20000410000 */
[----:B------:R-:W-:Y:S01]  /*a460*/  FMUL.FTZ R28, R28, R79 ;  /* 0x0000004f1c1c7220 */ /* 0x000fe20000410000 */
[----:B------:R-:W-:Y:S01]  /*a470*/  FFMA.FTZ R87, R20, R80, -R87 ;  /* 0x0000005014577223 */ /* 0x000fe20000010857 */
[----:B------:R-:W-:-:S02]  /*a480*/  IMAD.U32 R80, R84, 0x10000, RZ ;  /* 0x0001000054507824 */ /* 0x000fc400078e00ff */
[----:B------:R-:W-:Y:S01]  /*a490*/  FFMA.FTZ R83, R20, R83, R15 ;  /* 0x0000005314537223 */ /* 0x000fe2000001000f */
[----:B------:R-:W-:Y:S02]  /*a4a0*/  IMAD.U32 R15, R81, 0x10000, RZ ;  /* 0x00010000510f7824 */ /* 0x000fe400078e00ff */
[----:B------:R-:W-:Y:S01]  /*a4b0*/  FFMA.FTZ R88, R21, R79, -R88 ;  /* 0x0000004f15587223 */ /* 0x000fe20000010858 */
[-C--:B------:R-:W-:Y:S01]  /*a4c0*/  FMUL.FTZ R79, R65, R80.reuse ;  /* 0x00000050414f7220 */ /* 0x080fe20000410000 */
[----:B------:R-:W-:Y:S01]  /*a4d0*/  IMAD.U32 R24, R13, 0x10000, RZ ;  /* 0x000100000d187824 */ /* 0x000fe200078e00ff */
[----:B------:R-:W-:Y:S01]  /*a4e0*/  LOP3.LUT R84, R84, 0xffff0000, RZ, 0xc0, !PT ;  /* 0xffff000054547812 */ /* 0x000fe200078ec0ff */
[-C--:B------:R-:W-:Y:S01]  /*a4f0*/  FMUL.FTZ R65, R65, R15.reuse ;  /* 0x0000000f41417220 */ /* 0x080fe20000410000 */
[----:B------:R-:W-:Y:S01]  /*a500*/  LOP3.LUT R13, R13, 0xffff0000, RZ, 0xc0, !PT ;  /* 0xffff00000d0d7812 */ /* 0x000fe200078ec0ff */
[C---:B------:R-:W-:Y:S01]  /*a510*/  FFMA.FTZ R79, R24.reuse, R15, -R79 ;  /* 0x0000000f184f7223 */ /* 0x040fe2000001084f */
        /* <DEDUP_REMOVED lines=9> */
[----:B------:R-:W-:Y:S01]  /*a5b0*/  FFMA.FTZ R82, R13, R84, R82 ;  /* 0x000000540d527223 */ /* 0x000fe20000010052 */
[----:B------:R-:W-:Y:S02]  /*a5c0*/  IMAD.U32 R15, R63, 0x10000, RZ ;  /* 0x000100003f0f7824 */ /* 0x000fe400078e00ff */
[----:B------:R-:W-:Y:S01]  /*a5d0*/  FMUL.FTZ R90, R66, R21 ;  /* 0x00000015425a7220 */ /* 0x000fe20000410000 */
[----:B------:R-:W-:Y:S01]  /*a5e0*/  IMAD.U32 R24, R86, 0x10000, RZ ;  /* 0x0001000056187824 */ /* 0x000fe200078e00ff */
[----:B------:R-:W-:Y:S01]  /*a5f0*/  LOP3.LUT R30, R30, 0xffff0000, RZ, 0xc0, !PT ;  /* 0xffff00001e1e7812 */ /* 0x000fe200078ec0ff */
[----:B------:R-:W-:Y:S01]  /*a600*/  IMAD.U32 R20, R68, 0x10000, RZ ;  /* 0x0001000044147824 */ /* 0x000fe200078e00ff */
[----:B------:R-:W-:Y:S01]  /*a610*/  LOP3.LUT R31, R31, 0xffff0000, RZ, 0xc0, !PT ;  /* 0xffff00001f1f7812 */ /* 0x000fe200078ec0ff */
[-C--:B------:R-:W-:Y:S01]  /*a620*/  FMUL.FTZ R66, R66, R15.reuse ;  /* 0x0000000f42427220 */ /* 0x080fe20000410000 */
[----:B------:R-:W-:Y:S01]  /*a630*/  FMUL.FTZ R13, R67, R24 ;  /* 0x00000018430d7220 */ /* 0x000fe20000410000 */
[----:B------:R-:W-:Y:S01]  /*a640*/  LOP3.LUT R85, R85, 0xffff0000, RZ, 0xc0, !PT ;  /* 0xffff000055557812 */ /* 0x000fe200078ec0ff */
[C---:B------:R-:W-:Y:S01]  /*a650*/  FFMA.FTZ R90, R25.reuse, R15, -R90 ;  /* 0x0000000f195a7223 */ /* 0x040fe2000001085a */
[----:B------:R-:W-:Y:S01]  /*a660*/  LOP3.LUT R86, R86, 0xffff0000, RZ, 0xc0, !PT ;  /* 0xffff000056567812 */ /* 0x000fe200078ec0ff */
[----:B------:R-:W-:Y:S01]  /*a670*/  FFMA.FTZ R66, R25, R21, R66 ;  /* 0x0000001519427223 */ /* 0x000fe20000010042 */
[----:B------:R-:W-:Y:S01]  /*a680*/  LOP3.LUT R63, R63, 0xffff0000, RZ, 0xc0, !PT ;  /* 0xffff00003f3f7812 */ /* 0x000fe200078ec0ff */
[----:B------:R-:W-:Y:S01]  /*a690*/  FFMA.FTZ R15, R64, R20, -R13 ;  /* 0x00000014400f7223 */ /* 0x000fe2000001080d */
[----:B------:R-:W-:Y:S01]  /*a6a0*/  LOP3.LUT R68, R68, 0xffff0000, RZ, 0xc0, !PT ;  /* 0xffff000044447812 */ /* 0x000fe200078ec0ff */
[C---:B------:R-:W-:Y:S01]  /*a6b0*/  FMUL.FTZ R13, R30.reuse, R85 ;  /* 0x000000551e0d7220 */ /* 0x040fe20000410000 */
        /* <DEDUP_REMOVED lines=19> */
.L_x_3715:
[----:B------:R-:W-:Y:S05]  /*a7f0*/  BSYNC B1 ;  /* 0x0000000000017941 */ /* 0x000fea0003800000 */
.L_x_3714:
[----:B------:R-:W-:Y:S02]  /*a800*/  PRMT R0, R0, 0x5410, R3 ;  /* 0x0000541000007816 */ /* 0x000fe40000000003 */
[----:B------:R-:W-:Y:S01]  /*a810*/  PRMT R21, R21, 0x5410, R70 ;  /* 0x0000541015157816 */ /* 0x000fe20000000046 */
[----:B------:R-:W-:Y:S06]  /*a820*/  @P0 BRA `(.L_x_3706) ;  /* 0x0000000400880947 */ /* 0x000fec0003800000 */
[----:B------:R-:W2:Y:S01]  /*a830*/  LDL R66, [R1+0x510] ;  /* 0x0005100001427983 */ /* 0x000ea20000100800 */
[----:B------:R-:W-:Y:S01]  /*a840*/  IMAD.IADD R69, R152, 0x1, R69 ;  /* 0x0000000198457824 */ /* 0x000fe200078e0245 */
[--C-:B------:R-:W-:Y:S02]  /*a850*/  SHF.R.U64 R25, R8, 0x10, R9.reuse ;  /* 0x0000001008197819 */ /* 0x100fe40000001209 */
[----:B------:R-:W-:Y:S02]  /*a860*/  SHF.R.U32.HI R9, RZ, 0x10, R9 ;  /* 0x00000010ff097819 */ /* 0x000fe40000011609 */
[----:B0-----:R-:W-:Y:S02]  /*a870*/  LOP3.LUT R12, R190, 0x38, R69, 0xf8, !PT ;  /* 0x00000038be0c7812 */ /* 0x001fe400078ef845 */
[----:B------:R-:W-:Y:S02]  /*a880*/  PRMT R25, R0, 0x5410, R25 ;  /* 0x0000541000197816 */ /* 0x000fe40000000019 */
[----:B------:R-:W-:-:S02]  /*a890*/  LOP3.LUT R3, R12, R191, RZ, 0x3c, !PT ;  /* 0x000000bf0c037212 */ /* 0x000fc400078e3cff */
[--C-:B------:R-:W-:Y:S02]  /*a8a0*/  SHF.R.U64 R20, R6, 0x10, R7.reuse ;  /* 0x0000001006147819 */ /* 0x100fe40000001207 */
[----:B------:R-:W-:Y:S01]  /*a8b0*/  SHF.R.U32.HI R24, RZ, 0x10, R7 ;  /* 0x00000010ff187819 */ /* 0x000fe20000011607 */
[----:B------:R-:W-:Y:S01]  /*a8c0*/  IMAD.IADD R3, R192, 0x1, R3 ;  /* 0x00000001c0037824 */ /* 0x000fe200078e0203 */
[----:B------:R-:W-:Y:S02]  /*a8d0*/  PRMT R44, R44, 0x5410, R9 ;  /* 0x000054102c2c7816 */ /* 0x000fe40000000009 */
[--C-:B------:R-:W-:Y:S01]  /*a8e0*/  SHF.R.U32.HI R64, RZ, 0x10, R5.reuse ;  /* 0x00000010ff407819 */ /* 0x100fe20000011605 */
[----:B------:R-:W-:Y:S01]  /*a8f0*/  IMAD R2, R3, 0x2, R2 ;  /* 0x0000000203027824 */ /* 0x000fe200078e0202 */
[----:B------:R-:W-:Y:S02]  /*a900*/  SHF.R.U64 R3, R4, 0x10, R5 ;  /* 0x0000001004037819 */ /* 0x000fe40000001205 */
[----:B------:R-:W-:-:S02]  /*a910*/  SHF.R.U64 R4, R10, 0x10, R11 ;  /* 0x000000100a047819 */ /* 0x000fc4000000120b */
[----:B------:R-:W0:Y:S01]  /*a920*/  LDS.128 R28, [R2+0x18400] ;  /* 0x01840000021c7984 */ /* 0x000e220000000c00 */
[----:B------:R-:W-:Y:S02]  /*a930*/  PRMT R78, R78, 0x5410, R3 ;  /* 0x000054104e4e7816 */ /* 0x000fe40000000003 */
[----:B------:R-:W-:Y:S02]  /*a940*/  SHF.R.U32.HI R11, RZ, 0x10, R11 ;  /* 0x00000010ff0b7819 */ /* 0x000fe4000001160b */
[----:B------:R-:W-:Y:S02]  /*a950*/  PRMT R20, R0, 0x5432, R20 ;  /* 0x0000543200147816 */ /* 0x000fe40000000014 */
[----:B------:R-:W-:Y:S01]  /*a960*/  PRMT R24, R21, 0x5432, R24 ;  /* 0x0000543215187816 */ /* 0x000fe20000000018 */
[----:B------:R-:W-:Y:S01]  /*a970*/  IMAD.U32 R21, R78, 0x10000, RZ ;  /* 0x000100004e157824 */ /* 0x000fe200078e00ff */
[----:B------:R-:W-:Y:S02]  /*a980*/  PRMT R75, R75, 0x5410, R4 ;  /* 0x000054104b4b7816 */ /* 0x000fe40000000004 */
[----:B------:R-:W-:-:S02]  /*a990*/  PRMT R76, R76, 0x5410, R11 ;  /* 0x000054104c4c7816 */ /* 0x000fc4000000000b */
[----:B------:R-:W-:Y:S02]  /*a9a0*/  PRMT R77, R77, 0x5410, R64 ;  /* 0x000054104d4d7816 */ /* 0x000fe40000000040 */
[----:B------:R-:W-:Y:S01]  /*a9b0*/  LOP3.LUT R78, R78, 0xffff0000, RZ, 0xc0, !PT ;  /* 0xffff00004e4e7812 */ /* 0x000fe200078ec0ff */
[----:B------:R-:W-:Y:S02]  /*a9c0*/  IMAD.U32 R64, R76, 0x10000, RZ ;  /* 0x000100004c407824 */ /* 0x000fe400078e00ff */
[C---:B0-----:R-:W-:Y:S01]  /*a9d0*/  IMAD.U32 R8, R28.reuse, 0x10000, RZ ;  /* 0x000100001c087824 */ /* 0x041fe200078e00ff */
[----:B------:R-:W-:Y:S01]  /*a9e0*/  LOP3.LUT R9, R28, 0xffff0000, RZ, 0xc0, !PT ;  /* 0xffff00001c097812 */ /* 0x000fe200078ec0ff */
[C---:B------:R-:W-:Y:S01]  /*a9f0*/  IMAD.U32 R10, R29.reuse, 0x10000, RZ ;  /* 0x000100001d0a7824 */ /* 0x040fe200078e00ff */
[----:B------:R-:W-:Y:S01]  /*aa00*/  LOP3.LUT R28, R29, 0xffff0000, RZ, 0xc0, !PT ;  /* 0xffff00001d1c7812 */ /* 0x000fe200078ec0ff */
[----:B------:R-:W-:Y:S02]  /*aa10*/  IMAD.U32 R29, R25, 0x10000, RZ ;  /* 0x00010000191d7824 */ /* 0x000fe400078e00ff */
[----:B------:R-:W-:Y:S01]  /*aa20*/  FMUL.FTZ R65, R8, R21 ;  /* 0x0000001508417220 */ /* 0x000fe20000410000 */
[----:B------:R-:W-:-:S02]  /*aa30*/  IMAD.U32 R11, R30, 0x10000, RZ ;  /* 0x000100001e0b7824 */ /* 0x000fc400078e00ff */
[----:B------:R-:W-:Y:S01]  /*aa40*/  FMUL.FTZ R63, R8, R29 ;  /* 0x0000001d083f7220 */ /* 0x000fe20000410000 */
[----:B------:R-:W-:Y:S01]  /*aa50*/  LOP3.LUT R8, R25, 0xffff0000, RZ, 0xc0, !PT ;  /* 0xffff000019087812 */ /* 0x000fe200078ec0ff */
[----:B--2---:R-:W0:Y:S02]  /*aa60*/  LDS.128 R12, [R66+0x18400] ;  /* 0x01840000420c7984 */ /* 0x004e240000000c00 */
[C---:B0-----:R-:W-:Y:S01]  /*aa70*/  IMAD.U32 R0, R12.reuse, 0x10000, RZ ;  /* 0x000100000c007824 */ /* 0x041fe200078e00ff */
[----:B------:R-:W-:Y:S01]  /*aa80*/  LOP3.LUT R3, R12, 0xffff0000, RZ, 0xc0, !PT ;  /* 0xffff00000c037812 */ /* 0x000fe200078ec0ff */
[C---:B------:R-:W-:Y:S01]  /*aa90*/  IMAD.U32 R4, R13.reuse, 0x10000, RZ ;  /* 0x000100000d047824 */ /* 0x040fe200078e00ff */
[----:B------:R-:W-:Y:S01]  /*aaa0*/  LOP3.LUT R12, R13, 0xffff0000, RZ, 0xc0, !PT ;  /* 0xffff00000d0c7812 */ /* 0x000fe200078ec0ff */
[C---:B------:R-:W-:Y:S01]  /*aab0*/  IMAD.U32 R5, R14.reuse, 0x10000, RZ ;  /* 0x000100000e057824 */ /* 0x040fe200078e00ff */
[----:B------:R-:W-:Y:S01]  /*aac0*/  LOP3.LUT R6, R14, 0xffff0000, RZ, 0xc0, !PT ;  /* 0xffff00000e067812 */ /* 0x000fe200078ec0ff */
[C---:B------:R-:W-:Y:S01]  /*aad0*/  IMAD.U32 R7, R15.reuse, 0x10000, RZ ;  /* 0x000100000f077824 */ /* 0x040fe200078e00ff */
[----:B------:R-:W-:Y:S01]  /*aae0*/  LOP3.LUT R14, R15, 0xffff0000, RZ, 0xc0, !PT ;  /* 0xffff00000f0e7812 */ /* 0x000fe200078ec0ff */
[C---:B------:R-:W-:Y:S01]  /*aaf0*/  IMAD.U32 R15, R31.reuse, 0x10000, RZ ;  /* 0x000100001f0f7824 */ /* 0x040fe200078e00ff */
[----:B------:R-:W-:Y:S01]  /*ab00*/  LOP3.LUT R13, R30, 0xffff0000, RZ, 0xc0, !PT ;  /* 0xffff00001e0d7812 */ /* 0x000fe200078ec0ff */
[----:B------:R-:W-:Y:S01]  /*ab10*/  FFMA.FTZ R63, R0, R21, -R63 ;  /* 0x00000015003f7223 */ /* 0x000fe2000001083f */
[----:B------:R-:W-:Y:S01]  /*ab20*/  LOP3.LUT R30, R31, 0xffff0000, RZ, 0xc0, !PT ;  /* 0xffff00001f1e7812 */ /* 0x000fe200078ec0ff */
[----:B------:R-:W-:-:S02]  /*ab30*/  IMAD.U32 R31, R44, 0x10000, RZ ;  /* 0x000100002c1f7824 */ /* 0x000fc400078e00ff */
[----:B------:R-:W-:Y:S01]  /*ab40*/  FFMA.FTZ R65, R0, R29, R65 ;  /* 0x0000001d00417223 */ /* 0x000fe20000010041 */
[C---:B------:R-:W-:Y:S01]  /*ab50*/  IMAD.U32 R21, R77.reuse, 0x10000, RZ ;  /* 0x000100004d157824 */ /* 0x040fe200078e00ff */
[----:B------:R-:W-:Y:S01]  /*ab60*/  LOP3.LUT R77, R77, 0xffff0000, RZ, 0xc0, !PT ;  /* 0xffff00004d4d7812 */ /* 0x000fe200078ec0ff */
[----:B------:R-:W-:Y:S01]  /*ab70*/  FMUL.FTZ R67, R10, R31 ;  /* 0x0000001f0a437220 */ /* 0x000fe20000410000 */
[----:B------:R-:W-:Y:S02]  /*ab80*/  IMAD.U32 R0, R24, 0x10000, RZ ;  /* 0x0001000018007824 */ /* 0x000fe400078e00ff */
[-C--:B------:R-:W-:Y:S01]  /*ab90*/  FMUL.FTZ R29, R10, R21.reuse ;  /* 0x000000150a1d7220 */ /* 0x080fe20000410000 */
[C---:B------:R-:W-:Y:S01]  /*aba0*/  FMUL.FTZ R10, R15.reuse, R64 ;  /* 0x000000400f0a7220 */ /* 0x040fe20000410000 */
[C---:B------:R-:W-:Y:S01]  /*abb0*/  FFMA.FTZ R67, R4.reuse, R21, -R67 ;  /* 0x0000001504437223 */ /* 0x040fe20000010843 */
[-C--:B------:R-:W-:Y:S01]  /*abc0*/  FMUL.FTZ R21, R15, R0.reuse ;  /* 0x000000000f157220 */ /* 0x080fe20000410000 */
[----:B------:R-:W-:Y:S01]  /*abd0*/  FFMA.FTZ R29, R4, R31, R29 ;  /* 0x0000001f041d7223 */ /* 0x000fe2000001001d */
[----:B------:R-:W-:Y:S01]  /*abe0*/  FFMA.FTZ R15, R7, R0, -R10 ;  /* 0x00000000070f7223 */ /* 0x000fe2000001080a */
[----:B------:R-:W-:Y:S01]  /*abf0*/  FMUL.FTZ R0, R9, R8 ;  /* 0x0000000809007220 */ /* 0x000fe20000410000 */
[----:B------:R-:W-:Y:S01]  /*ac00*/  FFMA.FTZ R21, R7, R64, R21 ;  /* 0x0000004007157223 */ /* 0x000fe20000010015 */
[----:B------:R-:W-:Y:S01]  /*ac10*/  LOP3.LUT R7, R44, 0xffff0000, RZ, 0xc0, !PT ;  /* 0xffff00002c077812 */ /* 0x000fe200078ec0ff */
[-C--:B------:R-:W-:Y:S01]  /*ac20*/  FMUL.FTZ R10, R9, R78.reuse ;  /* 0x0000004e090a7220 */ /* 0x080fe20000410000 */
[----:B------:R-:W-:Y:S01]  /*ac30*/  FFMA.FTZ R78, R3, R78, -R0 ;  /* 0x0000004e034e7223 */ /* 0x000fe20000010800 */
[C---:B------:R-:W-:Y:S01]  /*ac40*/  IMAD.U32 R4, R75.reuse, 0x10000, RZ ;  /* 0x000100004b047824 */ /* 0x040fe200078e00ff */
[----:B------:R-:W-:Y:S01]  /*ac50*/  LOP3.LUT R75, R75, 0xffff0000, RZ, 0xc0, !PT ;  /* 0xffff00004b4b7812 */ /* 0x000fe200078ec0ff */
[C---:B------:R-:W-:Y:S01]  /*ac60*/  FMUL.FTZ R9, R28.reuse, R7 ;  /* 0x000000071c097220 */ /* 0x040fe20000410000 */
[----:B------:R-:W-:Y:S01]  /*ac70*/  FMUL.FTZ R28, R28, R77 ;  /* 0x0000004d1c1c7220 */ /* 0x000fe20000410000 */
[----:B------:R-:W-:-:S02]  /*ac80*/  IMAD.U32 R0, R20, 0x10000, RZ ;  /* 0x0001000014007824 */ /* 0x000fc400078e00ff */
[----:B------:R-:W-:Y:S01]  /*ac90*/  FFMA.FTZ R8, R3, R8, R10 ;  /* 0x0000000803087223 */ /* 0x000fe2000001000a */
[C---:B------:R-:W-:Y:S01]  /*aca0*/  FMUL.FTZ R44, R11.reuse, R4 ;  /* 0x000000040b2c7220 */ /* 0x040fe20000410000 */
[C---:B------:R-:W-:Y:S01]  /*acb0*/  FFMA.FTZ R10, R12.reuse, R77, -R9 ;  /* 0x0000004d0c0a7223 */ /* 0x040fe20000010809 */
[----:B------:R-:W-:Y:S01]  /*acc0*/  FFMA.FTZ R28, R12, R7, R28 ;  /* 0x000000070c1c7223 */ /* 0x000fe2000001001c */
[----:B------:R-:W-:Y:S01]  /*acd0*/  LOP3.LUT R20, R20, 0xffff0000, RZ, 0xc0, !PT ;  /* 0xffff000014147812 */ /* 0x000fe200078ec0ff */
[-C--:B------:R-:W-:Y:S01]  /*ace0*/  FMUL.FTZ R12, R11, R0.reuse ;  /* 0x000000000b0c7220 */ /* 0x080fe20000410000 */
[----:B------:R-:W-:Y:S01]  /*acf0*/  LOP3.LUT R7, R76, 0xffff0000, RZ, 0xc0, !PT ;  /* 0xffff00004c077812 */ /* 0x000fe200078ec0ff */
[C---:B------:R-:W-:Y:S01]  /*ad00*/  FFMA.FTZ R44, R5.reuse, R0, -R44 ;  /* 0x00000000052c7223 */ /* 0x040fe2000001082c */
[----:B------:R-:W-:Y:S01]  /*ad10*/  LOP3.LUT R3, R24, 0xffff0000, RZ, 0xc0, !PT ;  /* 0xffff000018037812 */ /* 0x000fe200078ec0ff */
[----:B------:R-:W-:Y:S01]  /*ad20*/  FFMA.FTZ R12, R5, R4, R12 ;  /* 0x00000004050c7223 */ /* 0x000fe2000001000c */
[CC--:B------:R-:W-:Y:S01]  /*ad30*/  FMUL.FTZ R0, R13.reuse, R20.reuse ;  /* 0x000000140d007220 */ /* 0x0c0fe20000410000 */
[----:B------:R-:W-:Y:S01]  /*ad40*/  FMUL.FTZ R5, R13, R75 ;  /* 0x0000004b0d057220 */ /* 0x000fe20000410000 */
[C---:B------:R-:W-:Y:S01]  /*ad50*/  FMUL.FTZ R9, R30.reuse, R7 ;  /* 0x000000071e097220 */ /* 0x040fe20000410000 */
[----:B------:R-:W-:Y:S01]  /*ad60*/  FMUL.FTZ R30, R30, R3 ;  /* 0x000000031e1e7220 */ /* 0x000fe20000410000 */
[C---:B------:R-:W-:Y:S01]  /*ad70*/  FFMA.FTZ R75, R6.reuse, R75, R0 ;  /* 0x0000004b064b7223 */ /* 0x040fe20000010000 */
[----:B------:R-:W-:Y:S01]  /*ad80*/  FFMA.FTZ R11, R6, R20, -R5 ;  /* 0x00000014060b7223 */ /* 0x000fe20000010805 */
        /* <DEDUP_REMOVED lines=12> */
.L_x_3706:
[----:B------:R-:W-:Y:S05]  /*ae50*/  BSYNC B0 ;  /* 0x0000000000007941 */ /* 0x000fea0003800000 */
.L_x_3692:
        /* <DEDUP_REMOVED lines=8> */
.L_x_3689:
[----:B------:R-:W4:Y:S01]  /*aee0*/  S2R R0, SR_TID.X ;  /* 0x0000000000007919 */ /* 0x000f220000002100 */
[----:B------:R-:W-:Y:S05]  /*aef0*/  WARPSYNC.ALL ;  /* 0x0000000000007948 */ /* 0x000fea0003800000 */
[----:B----4-:R-:W-:-:S05]  /*af00*/  SHF.R.U32.HI R0, RZ, 0x7, R0 ;  /* 0x00000007ff007819 */ /* 0x010fca0000011600 */
[----:B------:R-:W-:Y:S02]  /*af10*/  VIADD R0, R0, 0x8 ;  /* 0x0000000800007836 */ /* 0x000fe40000000000 */
[----:B0123--:R-:W-:Y:S01]  /*af20*/  IMAD.MOV.U32 R4, RZ, RZ, R38 ;  /* 0x000000ffff047224 */ /* 0x00ffe200078e0026 */
[----:B------:R-:W-:Y:S01]  /*af30*/  UIADD3 UR4, UP0, UR37, 0x228, URZ ;  /* 0x0000022825047890 */ /* 0x000fe2000ff1e03f */
[----:B------:R-:W-:Y:S01]  /*af40*/  IMAD.MOV.U32 R5, RZ, RZ, R53 ;  /* 0x000000ffff057224 */ /* 0x000fe200078e0035 */
[----:B------:R0:W-:Y:S01]  /*af50*/  BAR.SYNC.DEFER_BLOCKING R0, 0x100 ;  /* 0x000400000000751d */ /* 0x0001e20000010000 */
[----:B------:R-:W-:Y:S01]  /*af60*/  IMAD.MOV.U32 R6, RZ, RZ, R61 ;  /* 0x000000ffff067224 */ /* 0x000fe200078e003d */
[----:B------:R-:W-:Y:S01]  /*af70*/  UIADD3.X UR5, URZ, UR36, URZ, UP0, !UPT ;  /* 0x000000243f057290 */ /* 0x000fe200087fe43f */
[----:B------:R-:W-:Y:S01]  /*af80*/  IMAD.MOV.U32 R7, RZ, RZ, R62 ;  /* 0x000000ffff077224 */ /* 0x000fe200078e003e */
[----:B------:R-:W-:Y:S01]  /*af90*/  MOV R228, 0xb2b0 ;  /* 0x0000b2b000e47802 */ /* 0x000fe20000000f00 */
[----:B------:R-:W-:Y:S01]  /*afa0*/  IMAD.U32 R9, RZ, RZ, UR48 ;  /* 0x00000030ff097e24 */ /* 0x000fe2000f8e00ff */
[----:B------:R-:W-:Y:S01]  /*afb0*/  BSSY B0, `(.L_x_3716) ;  /* 0x0000030000007945 */ /* 0x000fe20003800000 */
[----:B------:R-:W-:Y:S01]  /*afc0*/  IMAD.U32 R8, RZ, RZ, UR4 ;  /* 0x00000004ff087e24 */ /* 0x000fe2000f8e00ff */
[----:B------:R1:W-:Y:S01]  /*afd0*/  STL.128 [R1+0x180], R4 ;  /* 0x0001800401007387 */ /* 0x0003e20000100c00 */
[----:B0-----:R-:W-:-:S02]  /*afe0*/  IMAD.U32 R0, RZ, RZ, UR46 ;  /* 0x0000002eff007e24 */ /* 0x001fc4000f8e00ff */
[----:B------:R-:W-:Y:S01]  /*aff0*/  IMAD.MOV.U32 R24, RZ, RZ, R58 ;  /* 0x000000ffff187224 */ /* 0x000fe200078e003a */
[----:B------:R-:W-:Y:S01]  /*b000*/  STL.64 [R1+0x210], R32 ;  /* 0x0002102001007387 */ /* 0x000fe20000100a00 */
[----:B------:R-:W-:Y:S02]  /*b010*/  IMAD.MOV.U32 R25, RZ, RZ, R57 ;  /* 0x000000ffff197224 */ /* 0x000fe400078e0039 */
[----:B------:R-:W-:Y:S02]  /*b020*/  IMAD.U32 R2, RZ, RZ, UR39 ;  /* 0x00000027ff027e24 */ /* 0x000fe4000f8e00ff */
[----:B------:R-:W-:Y:S01]  /*b030*/  IMAD.U32 R3, RZ, RZ, UR47 ;  /* 0x0000002fff037e24 */ /* 0x000fe2000f8e00ff */
[----:B------:R-:W-:Y:S04]  /*b040*/  STL.128 [R1+0x1a0], R24 ;  /* 0x0001a01801007387 */ /* 0x000fe80000100c00 */
[----:B------:R0:W-:Y:S01]  /*b050*/  STL.64 [R1+0x178], R2 ;  /* 0x0001780201007387 */ /* 0x0001e20000100a00 */
[----:B-1----:R-:W-:-:S02]  /*b060*/  IMAD.MOV.U32 R4, RZ, RZ, R40 ;  /* 0x000000ffff047224 */ /* 0x002fc400078e0028 */
[----:B------:R-:W-:Y:S02]  /*b070*/  IMAD.MOV.U32 R5, RZ, RZ, R56 ;  /* 0x000000ffff057224 */ /* 0x000fe400078e0038 */
[----:B------:R-:W-:Y:S02]  /*b080*/  IMAD.MOV.U32 R6, RZ, RZ, R54 ;  /* 0x000000ffff067224 */ /* 0x000fe400078e0036 */
[----:B------:R-:W-:Y:S02]  /*b090*/  IMAD.MOV.U32 R7, RZ, RZ, R55 ;  /* 0x000000ffff077224 */ /* 0x000fe400078e0037 */
[----:B0-----:R-:W-:-:S03]  /*b0a0*/  VIADD R2, R204, 0xffffffff ;  /* 0xffffffffcc027836 */ /* 0x001fc60000000000 */
        /* <DEDUP_REMOVED lines=10> */
[----:B------:R-:W-:Y:S02]  /*b150*/  IMAD.MOV.U32 R7, RZ, RZ, R46 ;  /* 0x000000ffff077224 */ /* 0x000fe400078e002e */
[----:B------:R-:W-:-:S03]  /*b160*/  IMAD.MOV.U32 R18, RZ, RZ, R35 ;  /* 0x000000ffff127224 */ /* 0x000fc600078e0023 */
[----:B------:R0:W-:Y:S04]  /*b170*/  STL.128 [R1+0x1f0], R4 ;  /* 0x0001f00401007387 */ /* 0x0001e80000100c00 */
        /* <DEDUP_REMOVED lines=10> */
[----:B------:R-:W-:Y:S01]  /*b220*/  IMAD.U32 R9, RZ, RZ, UR5 ;  /* 0x00000005ff097e24 */ /* 0x000fe2000f8e00ff */
[----:B------:R-:W-:-:S02]  /*b230*/  UIADD3 UR5, UR37, 0x178, URZ ;  /* 0x0000017825057890 */ /* 0x000fc4000fffe03f */
[----:B------:R0:W-:Y:S02]  /*b240*/  STL.128 [R1+0x1b0], R4 ;  /* 0x0001b00401007387 */ /* 0x0001e40000100c00 */
[----:B0-----:R-:W-:Y:S02]  /*b250*/  IMAD.MOV.U32 R4, RZ, RZ, R45 ;  /* 0x000000ffff047224 */ /* 0x001fe400078e002d */
[----:B------:R-:W-:Y:S02]  /*b260*/  IMAD.MOV.U32 R5, RZ, RZ, R43 ;  /* 0x000000ffff057224 */ /* 0x000fe400078e002b */
[----:B------:R-:W-:Y:S02]  /*b270*/  IMAD.MOV.U32 R6, RZ, RZ, R8 ;  /* 0x000000ffff067224 */ /* 0x000fe400078e0008 */
[----:B------:R-:W-:-:S05]  /*b280*/  IMAD.MOV.U32 R7, RZ, RZ, R9 ;  /* 0x000000ffff077224 */ /* 0x000fca00078e0009 */
[----:B------:R0:W-:Y:S02]  /*b290*/  STL.128 [R1+0x1d0], R4 ;  /* 0x0001d00401007387 */ /* 0x0001e40000100c00 */
[----:B0----5:R-:W-:Y:S05]  /*b2a0*/  CALL.REL.NOINC `($_ZN7cutlass13device_kernelIN5flash11enable_sm90INS1_16FlashAttnFwdSm90INS1_25CollectiveMainloopFwdSm90ILi2EN4cute5tupleIJNS5_1CILi1EEES8_S8_EEENS6_IJNS7_ILi128EEENS7_ILi96EEENS7_ILi64EEEEEELi256ENS_10bfloat16_tEfNS_4arch4Sm90ELb0ELb1ELb1ELb1ELb0ELb1ELb1ELb1ELb0ELb1ELb1ELb0EEENS1_21CollectiveEpilogueFwdINS6_IJSA_NS7_ILi256EEESB_EEES9_SE_SG_Li256ELb1ELb1ELb1ELb0EEENS1_36VarlenDynamicPersistentTileSchedulerILi128ELi96ELi256ELi128ELb1ELb1ELb1ELb1ELb0ELb1EEEEEEEEEvNT_6ParamsE$_ZZN5flash25CollectiveMainloopFwdSm90ILi2EN4cute5tupleIJNS1_1CILi1EEES4_S4_EEENS2_IJNS3_ILi128EEENS3_ILi96EEENS3_ILi64EEEEEELi256EN7cutlass10bfloat16_tEfNSA_4arch4Sm90ELb0ELb1ELb1ELb1ELb0ELb1ELb1ELb1ELb0ELb1ELb1ELb0EE3mmaINS_16FlashAttnFwdSm90ISE_NS_21CollectiveEpilogueFwdINS2_IJS6_NS3_ILi256EEES7_EEES5_SB_SD_Li256ELb1ELb1ELb1ELb0EEENS_36VarlenDynamicPersistentTileSchedulerILi128ELi96ELi256ELi128ELb1ELb1ELb1ELb1ELb0ELb1EEEE13SharedStorageENS1_6TensorINS1_11ArrayEngineIfLm128EEENS1_6LayoutINS2_IJNS2_IJNS3_ILi2EEEST_NS3_ILi32EEEEEES4_S4_EEENS2_IJNS2_IJS4_ST_NS3_ILi4EEEEEENS3_ILi0EEESZ_EEEEEEENS_7SoftmaxILi2ELi0EEEEEbRKNSE_6ParamsENSA_25PipelineTmaAsyncNoClusterILi2ENSA_16PipelineTmaAsyncILi2EEEEES1B_RNSA_13PipelineStateILj2EEERT0_RT1_iRiRKNS_16SeqlenInfoQKNewKILb1ELb1EEENS2_IJiiiiEEERT_ENKUliT_T0_T1_E_clIZSF_ISO_S12_S14_EbS17_S1B_S1B_S1E_S1G_S1I_iS1J_S1N_S1O_S1Q_EUlRS1R_iE0_NS3_ILb1EEES1Y_EEDaiS1R_S1S_S1T_) ;  /* 0x0000034800e47944 */ /* 0x021fea0003c00000 */
[----:B------:R-:W-:Y:S05]  /*b2b0*/  BSYNC B0 ;  /* 0x0000000000007941 */ /* 0x000fea0003800000 */
.L_x_3716:
[----:B------:R-:W2:Y:S01]  /*b2c0*/  LDL R4, [R1+0x70] ;  /* 0x0000700001047983 */ /* 0x000ea20000100800 */
[----:B------:R-:W0:Y:S08]  /*b2d0*/  LDC R0, c[0x0][0x448] ;  /* 0x00011200ff007b82 */ /* 0x000e300000000800 */
[----:B------:R-:W1:Y:S01]  /*b2e0*/  LDC.64 R2, c[0x0][0xad8] ;  /* 0x0002b600ff027b82 */ /* 0x000e620000000a00 */
[----:B0-----:R-:W-:-:S13]  /*b2f0*/  ISETP.NE.AND P0, PT, R0, 0x1, PT ;  /* 0x000000010000780c */ /* 0x001fda0003f05270 */
[----:B------:R-:W0:Y:S08]  /*b300*/  @P0 LDC R5, c[0x0][0x44c] ;  /* 0x00011300ff050b82 */ /* 0x000e300000000800 */
[----:B------:R-:W3:Y:S01]  /*b310*/  @P0 LDC R6, c[0x0][0x450] ;  /* 0x00011400ff060b82 */ /* 0x000ee20000000800 */
[----:B--2---:R-:W-:-:S04]  /*b320*/  IMAD.SHL.U32 R4, R4, 0x80, RZ ;  /* 0x0000008004047824 */ /* 0x004fc800078e00ff */
[----:B0-----:R-:W-:-:S04]  /*b330*/  @P0 IMAD.HI.U32 R5, R4, R5, RZ ;  /* 0x0000000504050227 */ /* 0x001fc800078e00ff */
[----:B------:R-:W-:Y:S01]  /*b340*/  IMAD.MOV.U32 R0, RZ, RZ, R4 ;  /* 0x000000ffff007224 */ /* 0x000fe200078e0004 */
[----:B---3--:R-:W-:Y:S02]  /*b350*/  @P0 SHF.R.U32.HI R0, RZ, R6, R5 ;  /* 0x00000006ff000219 */ /* 0x008fe40000011605 */
[----:B-1----:R-:W-:-:S03]  /*b360*/  ISETP.GE.AND P0, PT, R3, 0x1, PT ;  /* 0x000000010300780c */ /* 0x002fc60003f06270 */
[----:B------:R-:W-:Y:S02]  /*b370*/  IMAD.IADD R205, R205, 0x1, R0 ;  /* 0x00000001cdcd7824 */ /* 0x000fe400078e0200 */
[----:B------:R-:W-:Y:S02]  /*b380*/  VIADD R0, R204, 0xfffffffe ;  /* 0xfffffffecc007836 */ /* 0x000fe40000000000 */
[----:B------:R-:W-:-:S06]  /*b390*/  IMAD.IADD R2, R205, 0x1, R2 ;  /* 0x00000001cd027824 */ /* 0x000fcc00078e0202 */
[----:B------:R-:W-:Y:S05]  /*b3a0*/  @!P0 BRA `(.L_x_3717) ;  /* 0x0000000000488947 */ /* 0x000fea0003800000 */
        /* <DEDUP_REMOVED lines=11> */
.L_x_3719:
[----:B------:R-:W-:-:S13]  /*b460*/  ISETP.NE.AND P0, PT, R3, 0x1, PT ;  /* 0x000000010300780c */ /* 0x000fda0003f05270 */
[----:B------:R-:W0:Y:S02]  /*b470*/  @P0 LDC.64 R6, c[0x0][0xae0] ;  /* 0x0002b800ff060b82 */ /* 0x000e240000000a00 */
[----:B0-----:R-:W-:-:S05]  /*b480*/  @P0 IMAD.HI.U32 R6, R5, R6, RZ ;  /* 0x0000000605060227 */ /* 0x001fca00078e00ff */
[----:B------:R-:W-:-:S07]  /*b490*/  @P0 SHF.R.U32.HI R5, RZ, R7, R6 ;  /* 0x00000007ff050219 */ /* 0x000fce0000011606 */
.L_x_3720:
[----:B------:R-:W-:Y:S05]  /*b4a0*/  BSYNC B0 ;  /* 0x0000000000007941 */ /* 0x000fea0003800000 */
.L_x_3718:
[----:B------:R-:W-:-:S05]  /*b4b0*/  IMAD R3, R5, R3, R3 ;  /* 0x0000000305037224 */ /* 0x000fca00078e0203 */
[----:B------:R-:W-:-:S07]  /*b4c0*/  VIMNMX R2, R2, R3, PT ;  /* 0x0000000302027248 */ /* 0x000fce0003fe0100 */
.L_x_3717:
[----:B------:R-:W-:-:S05]  /*b4d0*/  IMAD.HI R2, R2, 0x2aaaaaab, RZ ;  /* 0x2aaaaaab02027827 */ /* 0x000fca00078e02ff */
[----:B------:R-:W-:-:S04]  /*b4e0*/  SHF.R.U32.HI R3, RZ, 0x1f, R2 ;  /* 0x0000001fff037819 */ /* 0x000fc80000011602 */
[----:B------:R-:W-:-:S04]  /*b4f0*/  LEA.HI.SX32 R2, R2, R3, 0x1c ;  /* 0x0000000302027211 */ /* 0x000fc800078fe2ff */
[----:B------:R-:W-:-:S04]  /*b500*/  VIMNMX R3, R189, R2, !PT ;  /* 0x00000002bd037248 */ /* 0x000fc80007fe0100 */
[----:B------:R-:W-:-:S13]  /*b510*/  ISETP.GE.AND P0, PT, R0, R3, PT ;  /* 0x000000030000720c */ /* 0x000fda0003f06270 */
[----:B------:R-:W-:Y:S05]  /*b520*/  @!P0 BRA `(.L_x_3721) ;  /* 0x000000b000808947 */ /* 0x000fea0003800000 */
.L_x_3748:
        /* <DEDUP_REMOVED lines=16> */
[----:B-1----:R-:W-:Y:S01]  /*b630*/  @!P0 IMAD.MOV.U32 R5, RZ, RZ, RZ ;  /* 0x000000ffff058224 */ /* 0x002fe200078e00ff */
[----:B--2---:R-:W-:-:S04]  /*b640*/  LOP3.LUT R2, R2, 0x1, RZ, 0xfc, !PT ;  /* 0x0000000102027812 */ /* 0x004fc800078efcff */
[----:B------:R-:W-:-:S13]  /*b650*/  ISETP.NE.AND P1, PT, R2, 0x3, PT ;  /* 0x000000030200780c */ /* 0x000fda0003f25270 */
[----:B0-----:R-:W-:Y:S05]  /*b660*/  @!P1 BRA `(.L_x_3723) ;  /* 0x0000000000049947 */ /* 0x001fea0003800000 */
[----:B------:R-:W-:Y:S01]  /*b670*/  BPT.TRAP 0x1 ;  /* 0x000000040000795c */ /* 0x000fe20000300000 */
.L_x_3723:
[----:B------:R-:W-:Y:S05]  /*b680*/  BSYNC B0 ;  /* 0x0000000000007941 */ /* 0x000fea0003800000 */
.L_x_3722:
        /* <DEDUP_REMOVED lines=13> */
.L_x_3725:
[----:B------:R-:W-:Y:S05]  /*b760*/  BSYNC B0 ;  /* 0x0000000000007941 */ /* 0x000fea0003800000 */
.L_x_3724:
        /* <DEDUP_REMOVED lines=8> */
.L_x_3727:
[----:B------:R-:W-:Y:S05]  /*b7f0*/  BSYNC B0 ;  /* 0x0000000000007941 */ /* 0x000fea0003800000 */
.L_x_3726:
[----:B------:R-:W2:Y:S04]  /*b800*/  LD.E R13, desc[UR42][R16.64+0x218] ;  /* 0x0002182a100d7980 */ /* 0x000ea8000c101900 */
[----:B------:R-:W2:Y:S01]  /*b810*/  LDL.64 R10, [R1+0xa0] ;  /* 0x0000a000010a7983 */ /* 0x000ea20000100a00 */
[----:B------:R-:W-:Y:S05]  /*b820*/  WARPSYNC.ALL ;  /* 0x0000000000007948 */ /* 0x000fea0003800000 */
[----:B------:R-:W3:Y:S04]  /*b830*/  LDL.64 R18, [R1+0x98] ;  /* 0x0000980001127983 */ /* 0x000ee80000100a00 */
[----:B------:R-:W4:Y:S04]  /*b840*/  LDL.64 R4, [R1+0x98] ;  /* 0x0000980001047983 */ /* 0x000f280000100a00 */
[----:B0----5:R-:W4:Y:S01]  /*b850*/  LDL.64 R6, [R1+0x98] ;  /* 0x0000980001067983 */ /* 0x021f220000100a00 */
[----:B--2---:R-:W-:-:S03]  /*b860*/  IMAD R10, R13, 0x300, R10 ;  /* 0x000003000d0a7824 */ /* 0x004fc600078e020a */
[----:B------:R-:W2:Y:S01]  /*b870*/  LDL.64 R8, [R1+0x98] ;  /* 0x0000980001087983 */ /* 0x000ea20000100a00 */
[----:B------:R-:W-:Y:S01]  /*b880*/  R2UR UR7, R11 ;  /* 0x000000000b0772ca */ /* 0x000fe200000e0000 */
[----:B------:R-:W-:Y:S01]  /*b890*/  WARPGROUP.ARRIVE ;  /* 0x00000000000079c5 */ /* 0x000fe20000000000 */
[C---:B------:R-:W-:Y:S01]  /*b8a0*/  R2UR UR6, R10.reuse ;  /* 0x000000000a0672ca */ /* 0x040fe200000e0000 */
[----:B------:R-:W2:Y:S01]  /*b8b0*/  LDL R20, [R1+0x54] ;  /* 0x0000540001147983 */ /* 0x000ea20000100800 */
[----:B------:R-:W-:Y:S02]  /*b8c0*/  VIADD R12, R10, 0x2 ;  /* 0x000000020a0c7836 */ /* 0x000fe40000000000 */
[----:B------:R-:W-:Y:S02]  /*b8d0*/  IMAD.MOV.U32 R13, RZ, RZ, R11 ;  /* 0x000000ffff0d7224 */ /* 0x000fe400078e000b */
[----:B------:R-:W-:Y:S01]  /*b8e0*/  IMAD.MOV.U32 R2, RZ, RZ, 0x1 ;  /* 0x00000001ff027424 */ /* 0x000fe200078e00ff */
        /* <DEDUP_REMOVED lines=44> */
.L_x_3730:
[----:B------:R-:W-:Y:S05]  /*bbb0*/  BSYNC B0 ;  /* 0x0000000000007941 */ /* 0x000fea0003800000 */
.L_x_3729:
        /* <DEDUP_REMOVED lines=10> */
.L_x_3732:
[----:B------:R-:W-:Y:S05]  /*bc60*/  BSYNC B0 ;  /* 0x0000000000007941 */ /* 0x000fea0003800000 */
.L_x_3731:
[----:B------:R-:W-:Y:S04]  /*bc70*/  BSSY B0, `(.L_x_3733) ;  /* 0x0000006000007945 */ /* 0x000fe80003800000 */
[----:B-1----:R-:W-:Y:S05]  /*bc80*/  @P0 BRA `(.L_x_3734) ;  /* 0x0000000000100947 */ /* 0x002fea0003800000 */
[----:B-----5:R-:W-:Y:S01]  /*bc90*/  IMAD R4, R4, 0x8, R7 ;  /* 0x0000000804047824 */ /* 0x020fe200078e0207 */
[----:B------:R-:W-:-:S04]  /*bca0*/  SHF.L.U32 R5, R5, 0x1f, RZ ;  /* 0x0000001f05057819 */ /* 0x000fc800000006ff */
[----:B------:R-:W1:Y:S02]  /*bcb0*/  SYNCS.PHASECHK.TRANS64.TRYWAIT P0, [R4+URZ], R5 ;  /* 0x00000005040075a7 */ /* 0x000e64000800017f */
[----:B-1----:R-:W-:Y:S05]  /*bcc0*/  @!P0 BRA `(.L_x_3735) ;  /* 0x0000030400f48947 */ /* 0x002fea0003800000 */
.L_x_3734:
[----:B------:R-:W-:Y:S05]  /*bcd0*/  BSYNC B0 ;  /* 0x0000000000007941 */ /* 0x000fea0003800000 */
.L_x_3733:
[----:B0-----:R-:W2:Y:S04]  /*bce0*/  LD.E R19, desc[UR42][R16.64+0x218] ;  /* 0x0002182a10137980 */ /* 0x001ea8000c101900 */
[----:B-1---5:R-:W2:Y:S04]  /*bcf0*/  LDL.64 R4, [R1+0x118] ;  /* 0x0001180001047983 */ /* 0x022ea80000100a00 */
[----:B------:R-:W3:Y:S04]  /*bd00*/  LDL R18, [R1+0x90] ;  /* 0x0000900001127983 */ /* 0x000ee80000100800 */
        /* <DEDUP_REMOVED lines=178> */
[----:B0-----:R-:W-:Y:S01]  /*c830*/  LOP3.LUT R21, R20, 0x7f, RZ, 0xc0, !PT ;  /* 0x0000007f14157812 */ /* 0x001fe200078ec0ff */
[----:B------:R-:W-:Y:S03]  /*c840*/  STL [R1+0x90], R2 ;  /* 0x0000900201007387 */ /* 0x000fe60000100800 */
[----:B------:R-:W-:Y:S01]  /*c850*/  ISETP.NE.AND P0, PT, R21, RZ, PT ;  /* 0x000000ff1500720c */ /* 0x000fe20003f05270 */
[----:B------:R-:W-:Y:S01]  /*c860*/  STL [R1+0x90], R2 ;  /* 0x0000900201007387 */ /* 0x000fe20000100800 */
[----:B------:R-:W-:-:S03]  /*c870*/  SHF.R.U32.HI R20, RZ, 0x7, R20 ;  /* 0x00000007ff147819 */ /* 0x000fc60000011614 */
        /* <DEDUP_REMOVED lines=21> */
[----:B------:R-:W2:Y:S04]  /*c9d0*/  LDL R73, [R1+0x13c] ;  /* 0x00013c0001497983 */ /* 0x000ea80000100800 */
[----:B------:R-:W3:Y:S04]  /*c9e0*/  LDL R72, [R1+0x70] ;  /* 0x0000700001487983 */ /* 0x000ee80000100800 */
[----:B-1----:R-:W4:Y:S04]  /*c9f0*/  LDL.64 R4, [R1+0x170] ;  /* 0x0001700001047983 */ /* 0x002f280000100a00 */
[----:B------:R-:W2:Y:S04]  /*ca00*/  LDL.64 R12, [R1+0x160] ;  /* 0x00016000010c7983 */ /* 0x000ea80000100a00 */
[----:B------:R-:W3:Y:S04]  /*ca10*/  LDL R21, [R1+0x168] ;  /* 0x0001680001157983 */ /* 0x000ee80000100800 */
[----:B------:R-:W3:Y:S04]  /*ca20*/  LDL.128 R8, [R1+0x150] ;  /* 0x0001500001087983 */ /* 0x000ee80000100c00 */
[----:B----4-:R-:W4:Y:S04]  /*ca30*/  LD.E R19, desc[UR42][R4.64] ;  /* 0x0000002a04137980 */ /* 0x010f28000c101900 */
[----:B0-----:R-:W4:Y:S01]  /*ca40*/  LDL.128 R4, [R1+0x140] ;  /* 0x0001400001047983 */ /* 0x001f220000100c00 */
[----:B--2---:R-:W-:-:S02]  /*ca50*/  ISETP.NE.AND P1, PT, R12, 0x1, PT ;  /* 0x000000010c00780c */ /* 0x004fc40003f25270 */
[----:B---3--:R-:W-:Y:S01]  /*ca60*/  ISETP.GE.AND P2, PT, R9, 0x1, PT ;  /* 0x000000010900780c */ /* 0x008fe20003f46270 */
[----:B------:R-:W-:Y:S01]  /*ca70*/  BSSY B0, `(.L_x_3736) ;  /* 0x000009e000007945 */ /* 0x000fe20003800000 */
[-C--:B----4-:R-:W-:Y:S01]  /*ca80*/  FMUL.FTZ R15, R26, R19.reuse ;  /* 0x000000131a0f7220 */ /* 0x090fe20000410000 */
[-C--:B------:R-:W-:Y:S01]  /*ca90*/  FMUL.FTZ R26, R30, R19.reuse ;  /* 0x000000131e1a7220 */ /* 0x080fe20000410000 */
[-C--:B------:R-:W-:Y:S01]  /*caa0*/  FMUL.FTZ R30, R32, R19.reuse ;  /* 0x00000013201e7220 */ /* 0x080fe20000410000 */
[-C--:B------:R-:W-:Y:S01]  /*cab0*/  FMUL.FTZ R32, R36, R19.reuse ;  /* 0x0000001324207220 */ /* 0x080fe20000410000 */
[----:B------:R-:W-:Y:S01]  /*cac0*/  SHF.R.S32.HI R36, RZ, 0x1f, R73 ;  /* 0x0000001fff247819 */ /* 0x000fe20000011449 */
[-C--:B------:R-:W-:Y:S01]  /*cad0*/  FMUL.FTZ R74, R50, R19.reuse ;  /* 0x00000013324a7220 */ /* 0x080fe20000410000 */
[----:B------:R-:W-:Y:S02]  /*cae0*/  FMUL.FTZ R50, R52, R19 ;  /* 0x0000001334327220 */ /* 0x000fe40000410000 */
[----:B------:R-:W-:Y:S01]  /*caf0*/  LEA.HI R52, R36, R73, RZ, 0x7 ;  /* 0x0000004924347211 */ /* 0x000fe200078f38ff */
[----:B------:R-:W-:-:S03]  /*cb00*/  FMUL.FTZ R76, R54, R19 ;  /* 0x00000013364c7220 */ /* 0x000fc60000410000 */
        /* <DEDUP_REMOVED lines=24> */
[-C--:B------:R-:W-:Y:S01]  /*cc90*/  FMUL.FTZ R57, R58, R19.reuse ;  /* 0x000000133a397220 */ /* 0x080fe20000410000 */
[----:B------:R-:W-:Y:S01]  /*cca0*/  FMUL.FTZ R53, R61, R19 ;  /* 0x000000133d357220 */ /* 0x000fe20000410000 */
        /* <DEDUP_REMOVED lines=26> */
[----:B------:R-:W-:Y:S02]  /*ce50*/  IMAD.MOV.U32 R21, RZ, RZ, -0x60 ;  /* 0xffffffa0ff157424 */ /* 0x000fe400078e00ff */
[----:B------:R-:W-:Y:S01]  /*ce60*/  FMUL.FTZ R20, R25, R19 ;  /* 0x0000001319147220 */ /* 0x000fe20000410000 */
[----:B------:R-:W-:Y:S01]  /*ce70*/  IMAD.IADD R54, R54, 0x1, -R13 ;  /* 0x0000000136367824 */ /* 0x000fe200078e0a0d */
[----:B------:R-:W0:Y:S01]  /*ce80*/  SHFL.IDX PT, R52, R80, RZ, 0x1c1f ;  /* 0x001c1fff50347589 */ /* 0x000e2200000e0000 */
[----:B------:R-:W-:Y:S02]  /*ce90*/  IMAD R21, R0, R21, 0x1 ;  /* 0x0000000100157424 */ /* 0x000fe400078e0215 */
[-C--:B------:R-:W-:Y:S01]  /*cea0*/  FMUL.FTZ R25, R31, R19.reuse ;  /* 0x000000131f197220 */ /* 0x080fe20000410000 */
[-C--:B------:R-:W-:Y:S01]  /*ceb0*/  FMUL.FTZ R31, R33, R19.reuse ;  /* 0x00000013211f7220 */ /* 0x080fe20000410000 */
[-C--:B------:R-:W-:Y:S01]  /*cec0*/  FMUL.FTZ R33, R63, R19.reuse ;  /* 0x000000133f217220 */ /* 0x080fe20000410000 */
[----:B------:R-:W-:Y:S01]  /*ced0*/  FMUL.FTZ R61, R67, R19 ;  /* 0x00000013433d7220 */ /* 0x000fe20000410000 */
[----:B------:R-:W-:-:S02]  /*cee0*/  IMAD R54, R54, -0x2, R21 ;  /* 0xfffffffe36367824 */ /* 0x000fc400078e0215 */
        /* <DEDUP_REMOVED lines=12> */
[----:B------:R-:W1:Y:S01]  /*cfb0*/  MUFU.TANH R14, R14 ;  /* 0x0000000e000e7308 */ /* 0x000e620000002400 */
[----:B------:R-:W-:-:S02]  /*cfc0*/  IADD3 R36, -R4, R54, R5 ;  /* 0x0000003604247210 */ /* 0x000fc40007ffe105 */
[----:B------:R-:W-:-:S05]  /*cfd0*/  LOP3.LUT R19, RZ, R6, RZ, 0x33, !PT ;  /* 0x00000006ff137212 */ /* 0x000fca00078e33ff */
        /* <DEDUP_REMOVED lines=46> */
[----:B------:R-:W1:Y:S01]  /*d2c0*/  MUFU.TANH R21, R21 ;  /* 0x0000001500157308 */ /* 0x000e620000002400 */
[----:B------:R-:W-:-:S02]  /*d2d0*/  IMAD.IADD R71, R36, 0x1, R7 ;  /* 0x0000000124477824 */ /* 0x000fc400078e0207 */
[----:B------:R-:W-:Y:S02]  /*d2e0*/  IMAD.IADD R73, R36, 0x1, R19 ;  /* 0x0000000124497824 */ /* 0x000fe400078e0213 */
[----:B------:R-:W-:Y:S02]  /*d2f0*/  IMAD R79, R0, -0x60, R8 ;  /* 0xffffffa0004f7824 */ /* 0x000fe400078e0208 */
        /* <DEDUP_REMOVED lines=14> */
.L_x_3739:
[----:B------:R-:W-:-:S13]  /*d3e0*/  ISETP.NE.AND P1, PT, R9, 0x1, PT ;  /* 0x000000010900780c */ /* 0x000fda0003f25270 */
[----:B------:R-:W-:-:S05]  /*d3f0*/  @P1 IMAD.HI.U32 R36, R8, R10, RZ ;  /* 0x0000000a08241227 */ /* 0x000fca00078e00ff */
[----:B------:R-:W-:-:S07]  /*d400*/  @P1 SHF.R.U32.HI R8, RZ, R11, R36 ;  /* 0x0000000bff081219 */ /* 0x000fce0000011624 */
.L_x_3740:
[----:B------:R-:W-:Y:S05]  /*d410*/  BSYNC B1 ;  /* 0x0000000000017941 */ /* 0x000fea0003800000 */
.L_x_3738:
[----:B------:R-:W-:-:S05]  /*d420*/  IMAD R8, R8, R9, R81 ;  /* 0x0000000908087224 */ /* 0x000fca00078e0251 */
[----:B------:R-:W-:Y:S02]  /*d430*/  VIMNMX R7, R7, R8, !PT ;  /* 0x0000000807077248 */ /* 0x000fe40007fe0100 */
[----:B------:R-:W-:-:S07]  /*d440*/  VIADDMNMX R6, R8, R9, R6, PT ;  /* 0x0000000908067246 */ /* 0x000fce0003800106 */
.L_x_3737:
[----:B------:R-:W-:Y:S05]  /*d450*/  BSYNC B0 ;  /* 0x0000000000007941 */ /* 0x000fea0003800000 */
.L_x_3736:
[C---:B------:R-:W-:Y:S01]  /*d460*/  ISETP.GE.AND P1, PT, R79.reuse, 0x9, PT ;  /* 0x000000094f00780c */ /* 0x040fe20003f26270 */
[----:B------:R-:W0:Y:S01]  /*d470*/  SHFL.IDX PT, R80, R80, 0x1, 0x1c1f ;  /* 0x003c1f0050507f89 */ /* 0x000e2200000e0000 */
[----:B------:R-:W-:Y:S01]  /*d480*/  ISETP.GE.AND P2, PT, R79, 0x2, PT ;  /* 0x000000024f00780c */ /* 0x000fe20003f46270 */
[----:B------:R-:W-:Y:S01]  /*d490*/  BSSY B0, `(.L_x_3741) ;  /* 0x0000087000007945 */ /* 0x000fe20003800000 */
[----:B------:R-:W-:Y:S02]  /*d4a0*/  P2R R19, PR, RZ, 0x2 ;  /* 0x00000002ff137803 */ /* 0x000fe40000000000 */
[----:B------:R-:W-:Y:S02]  /*d4b0*/  ISETP.GT.AND P1, PT, R7, 0x8, !P1 ;  /* 0x000000080700780c */ /* 0x000fe40004f24270 */
[----:B------:R-:W-:Y:S02]  /*d4c0*/  P2R R8, PR, RZ, 0x4 ;  /* 0x00000004ff087803 */ /* 0x000fe40000000000 */
[----:B------:R-:W-:-:S02]  /*d4d0*/  ISETP.LT.OR P1, PT, R6, 0x9, P1 ;  /* 0x000000090600780c */ /* 0x000fc40000f21670 */
[----:B------:R-:W-:Y:S02]  /*d4e0*/  ISETP.GT.AND P2, PT, R7, 0x1, !P2 ;  /* 0x000000010700780c */ /* 0x000fe40005744270 */
[----:B------:R-:W-:Y:S02]  /*d4f0*/  ISETP.GE.AND P3, PT, R79, 0xa, PT ;  /* 0x0000000a4f00780c */ /* 0x000fe40003f66270 */
[----:B------:R-:W-:Y:S02]  /*d500*/  FSEL R162, R24, -INF , !P1 ;  /* 0xff80000018a27808 */ /* 0x000fe40004800000 */
[----:B------:R-:W-:Y:S02]  /*d510*/  ISETP.LT.OR P2, PT, R6, 0x2, P2 ;  /* 0x000000020600780c */ /* 0x000fe40001741670 */
[----:B------:R-:W-:Y:S02]  /*d520*/  ISETP.GT.AND P1, PT, R7, 0x9, !P3 ;  /* 0x000000090700780c */ /* 0x000fe40005f24270 */
[----:B------:R-:W-:-:S02]  /*d530*/  FSEL R72, R20, -INF , !P2 ;  /* 0xff80000014487808 */ /* 0x000fc40005000000 */
        /* <DEDUP_REMOVED lines=85> */
[----:B------:R-:W-:Y:S01]  /*da90*/  FSEL R32, R63, -INF , !P3 ;  /* 0xff8000003f207808 */ /* 0x000fe20005800000 */
[----:B0-----:R-:W-:Y:S01]  /*daa0*/  IMAD.IADD R63, R73, 0x1, R80 ;  /* 0x00000001493f7824 */ /* 0x001fe200078e0250 */
        /* <DEDUP_REMOVED lines=11> */
[----:B-1----:R-:W-:Y:S01]  /*db60*/  FSEL R160, R14, -INF , !P6 ;  /* 0xff8000000ea07808 */ /* 0x002fe20007000000 */
[----:B------:R-:W-:Y:S01]  /*db70*/  IMAD.IADD R14, R71, 0x1, R80 ;  /* 0x00000001470e7824 */ /* 0x000fe200078e0250 */
[----:B------:R-:W-:-:S04]  /*db80*/  ISETP.GE.AND P6, PT, R79, 0x5a, PT ;  /* 0x0000005a4f00780c */ /* 0x000fc80003fc6270 */
[----:B------:R-:W-:Y:S02]  /*db90*/  P2R R65, PR, RZ, 0x40 ;  /* 0x00000040ff417803 */ /* 0x000fe40000000000 */
        /* <DEDUP_REMOVED lines=15> */
.L_x_3744:
[----:B------:R-:W-:-:S13]  /*dc90*/  ISETP.NE.AND P6, PT, R9, 0x1, PT ;  /* 0x000000010900780c */ /* 0x000fda0003fc5270 */
[----:B------:R-:W-:-:S05]  /*dca0*/  @P6 IMAD.HI.U32 R10, R4, R10, RZ ;  /* 0x0000000a040a6227 */ /* 0x000fca00078e00ff */
[----:B------:R-:W-:-:S07]  /*dcb0*/  @P6 SHF.R.U32.HI R4, RZ, R11, R10 ;  /* 0x0000000bff046219 */ /* 0x000fce000001160a */
.L_x_3745:
[----:B------:R-:W-:Y:S05]  /*dcc0*/  BSYNC B1 ;  /* 0x0000000000017941 */ /* 0x000fea0003800000 */
.L_x_3743:
[----:B------:R-:W-:-:S05]  /*dcd0*/  IMAD R4, R4, R9, R81 ;  /* 0x0000000904047224 */ /* 0x000fca00078e0251 */
[----:B------:R-:W-:Y:S02]  /*dce0*/  VIADDMNMX R14, R4, R9, R14, PT ;  /* 0x00000009040e7246 */ /* 0x000fe4000380010e */
[----:B------:R-:W-:-:S07]  /*dcf0*/  VIMNMX R63, R63, R4, !PT ;  /* 0x000000043f3f7248 */ /* 0x000fce0007fe0100 */
.L_x_3742:
[----:B------:R-:W-:Y:S05]  /*dd00*/  BSYNC B0 ;  /* 0x0000000000007941 */ /* 0x000fea0003800000 */
.L_x_3741:
[----:B------:R-:W2:Y:S01]  /*dd10*/  LDL.64 R6, [R1+0x230] ;  /* 0x0002300001067983 */ /* 0x000ea20000100a00 */
        /* <DEDUP_REMOVED lines=52> */
[----:B------:R-:W-:Y:S01]  /*e060*/  ISETP.NE.AND P5, PT, R90, RZ, PT ;  /* 0x000000ff5a00720c */ /* 0x000fe20003fa5270 */
[----:B------:R-:W3:Y:S03]  /*e070*/  LDL R74, [R1+0x250] ;  /* 0x00025000014a7983 */ /* 0x000ee60000100800 */
        /* <DEDUP_REMOVED lines=20> */
[----:B------:R-:W-:Y:S02]  /*e1c0*/  ISETP.GT.AND P1, PT, R63, 0x49, !P1 ;  /* 0x000000493f00780c */ /* 0x000fe40004f24270 */
[----:B------:R-:W-:Y:S02]  /*e1d0*/  ISETP.LT.OR P5, PT, R14, 0x49, P5 ;  /* 0x000000490e00780c */ /* 0x000fe40002fa1670 */
[----:B--2---:R-:W-:Y:S02]  /*e1e0*/  FMNMX.FTZ R4, R160, R6, !PT ;  /* 0x00000006a0047209 */ /* 0x004fe40007810000 */
[----:B------:R-:W-:-:S02]  /*e1f0*/  FSEL R19, R78, -INF , !P5 ;  /* 0xff8000004e137808 */ /* 0x000fc40006800000 */
[----:B------:R-:W-:Y:S02]  /*e200*/  FMNMX.FTZ R4, R72, R4, !PT ;  /* 0x0000000448047209 */ /* 0x000fe40007810000 */
[C---:B------:R-:W-:Y:S02]  /*e210*/  ISETP.GT.AND P2, PT, R63.reuse, 0x50, !P2 ;  /* 0x000000503f00780c */ /* 0x040fe40005744270 */
[----:B------:R-:W-:Y:S02]  /*e220*/  FMNMX.FTZ R4, R162, R4, !PT ;  /* 0x00000004a2047209 */ /* 0x000fe40007810000 */
[----:B------:R-:W-:Y:S02]  /*e230*/  ISETP.GT.AND P3, PT, R63, 0x51, !P3 ;  /* 0x000000513f00780c */ /* 0x000fe40005f64270 */
[----:B------:R-:W-:Y:S02]  /*e240*/  FMNMX.FTZ R4, R70, R4, !PT ;  /* 0x0000000446047209 */ /* 0x000fe40007810000 */
[----:B------:R-:W-:-:S02]  /*e250*/  ISETP.NE.AND P6, PT, R65, RZ, PT ;  /* 0x000000ff4100720c */ /* 0x000fc40003fc5270 */
        /* <DEDUP_REMOVED lines=18> */
[----:B------:R-:W-:-:S04]  /*e380*/  FMNMX.FTZ R5, R44, R5, !PT ;  /* 0x000000052c057209 */ /* 0x000fc80007810000 */
[----:B------:R-:W-:Y:S02]  /*e390*/  FMNMX.FTZ R9, R42, R5, !PT ;  /* 0x000000052a097209 */ /* 0x000fe40007810000 */
        /* <DEDUP_REMOVED lines=16> */
[----:B------:R-:W-:Y:S01]  /*e4a0*/  FMNMX.FTZ R5, R25, R4, !PT ;  /* 0x0000000419057209 */ /* 0x000fe20007810000 */
[----:B------:R-:W0:Y:S01]  /*e4b0*/  SHFL.BFLY PT, R9, R8, 0x2, 0x1f ;  /* 0x0c401f0008097f89 */ /* 0x000e2200000e0000 */
[----:B------:R-:W-:Y:S02]  /*e4c0*/  ISETP.LT.OR P1, PT, R14, 0x4a, P1 ;  /* 0x0000004a0e00780c */ /* 0x000fe40000f21670 */
        /* <DEDUP_REMOVED lines=17> */
[----:B0-----:R-:W-:Y:S02]  /*e5e0*/  FMNMX.FTZ R10, R8, R9, !PT ;  /* 0x00000009080a7209 */ /* 0x001fe40007810000 */
[----:B------:R-:W-:-:S05]  /*e5f0*/  FMNMX.FTZ R9, R63, R4, !PT ;  /* 0x000000043f097209 */ /* 0x000fca0007810000 */
[----:B------:R-:W-:Y:S04]  /*e600*/  STL.64 [R1+0x230], R8 ;  /* 0x0002300801007387 */ /* 0x000fe80000100a00 */
[----:B------:R-:W2:Y:S04]  /*e610*/  LDL R12, [R1+0x234] ;  /* 0x00023400010c7983 */ /* 0x000ea80000100800 */
[----:B------:R-:W0:Y:S02]  /*e620*/  SHFL.BFLY PT, R5, R10, 0x1, 0x1f ;  /* 0x0c201f000a057f89 */ /* 0x000e2400000e0000 */
[----:B0-----:R-:W-:-:S02]  /*e630*/  FMNMX.FTZ R10, R10, R5, !PT ;  /* 0x000000050a0a7209 */ /* 0x001fc40007810000 */
[----:B------:R-:W4:Y:S04]  /*e640*/  LDL.64 R4, [R1+0x240] ;  /* 0x0002400001047983 */ /* 0x000f280000100a00 */
[----:B------:R-:W-:Y:S04]  /*e650*/  STL [R1+0x230], R10 ;  /* 0x0002300a01007387 */ /* 0x000fe80000100800 */
[----:B------:R-:W5:Y:S04]  /*e660*/  LDL R14, [R1+0x230] ;  /* 0x00023000010e7983 */ /* 0x000f680000100800 */
[----:B--2---:R-:W0:Y:S02]  /*e670*/  SHFL.BFLY PT, R9, R12, 0x2, 0x1f ;  /* 0x0c401f000c097f89 */ /* 0x004e2400000e0000 */
[----:B0-----:R-:W-:-:S05]  /*e680*/  FMNMX.FTZ R9, R9, R12, !PT ;  /* 0x0000000c09097209 */ /* 0x001fca0007810000 */
[----:B------:R-:W0:Y:S01]  /*e690*/  SHFL.BFLY PT, R8, R9, 0x1, 0x1f ;  /* 0x0c201f0009087f89 */ /* 0x000e2200000e0000 */
[----:B-----5:R-:W-:Y:S01]  /*e6a0*/  FSETP.NEU.FTZ.AND P1, PT, R14, -INF , PT ;  /* 0xff8000000e00780b */ /* 0x020fe20003f3d000 */
[----:B---3--:R-:W-:-:S03]  /*e6b0*/  FMUL.FTZ R11, R74, R14 ;  /* 0x0000000e4a0b7220 */ /* 0x008fc60000410000 */
[----:B------:R-:W-:Y:S02]  /*e6c0*/  FSEL R65, R14, RZ, P1 ;  /* 0x000000ff0e417208 */ /* 0x000fe40000800000 */
[----:B------:R-:W-:-:S03]  /*e6d0*/  FSEL R11, R11, RZ, P1 ;  /* 0x000000ff0b0b7208 */ /* 0x000fc60000800000 */
[----:B------:R-:W-:Y:S01]  /*e6e0*/  FADD.FTZ R65, R6, -R65 ;  /* 0x8000004106417221 */ /* 0x000fe20000010000 */
[----:B0-----:R-:W-:-:S04]  /*e6f0*/  FMNMX.FTZ R8, R9, R8, !PT ;  /* 0x0000000809087209 */ /* 0x001fc80007810000 */
[C---:B------:R-:W-:Y:S01]  /*e700*/  FSETP.NEU.FTZ.AND P1, PT, R8.reuse, -INF , PT ;  /* 0xff8000000800780b */ /* 0x040fe20003f3d000 */
[----:B------:R-:W-:-:S03]  /*e710*/  FMUL.FTZ R6, R8, R74 ;  /* 0x0000004a08067220 */ /* 0x000fc60000410000 */
[----:B------:R-:W-:Y:S02]  /*e720*/  FSEL R10, R8, RZ, P1 ;  /* 0x000000ff080a7208 */ /* 0x000fe40000800000 */
[----:B------:R-:W-:Y:S01]  /*e730*/  FSEL R6, R6, RZ, P1 ;  /* 0x000000ff06067208 */ /* 0x000fe20000800000 */
        /* <DEDUP_REMOVED lines=24> */
[----:B------:R-:W-:Y:S01]  /*e8c0*/  FADD.FTZ R7, R7, -R10 ;  /* 0x8000000a07077221 */ /* 0x000fe20000010000 */
[-C--:B------:R-:W-:Y:S01]  /*e8d0*/  FMUL.FTZ R11, R65, R74.reuse ;  /* 0x0000004a410b7220 */ /* 0x080fe20000410000 */
[----:B------:R-:W-:-:S02]  /*e8e0*/  FFMA.FTZ R32, R40, R74, -R6 ;  /* 0x0000004a28207223 */ /* 0x000fc40000010806 */
[----:B------:R-:W-:Y:S01]  /*e8f0*/  FMUL.FTZ R7, R74, R7 ;  /* 0x000000074a077220 */ /* 0x000fe20000410000 */
[-CC-:B------:R-:W-:Y:S01]  /*e900*/  FFMA.FTZ R161, R31, R74.reuse, -R6.reuse ;  /* 0x0000004a1fa17223 */ /* 0x180fe20000010806 */
[----:B------:R-:W-:Y:S01]  /*e910*/  MUFU.EX2 R160, R160 ;  /* 0x000000a000a07308 */ /* 0x000fe20000000800 */
[----:B------:R-:W-:-:S07]  /*e920*/  FFMA.FTZ R31, R29, R74, -R6 ;  /* 0x0000004a1d1f7223 */ /* 0x000fce0000010806 */
[----:B------:R-:W4:Y:S01]  /*e930*/  MUFU.EX2 R11, R11 ;  /* 0x0000000b000b7308 */ /* 0x000f220000000800 */
[----:B------:R-:W-:-:S07]  /*e940*/  FFMA.FTZ R163, R53, R74, -R6 ;  /* 0x0000004a35a37223 */ /* 0x000fce0000010806 */
[----:B------:R-:W-:Y:S08]  /*e950*/  MUFU.EX2 R32, R32 ;  /* 0x0000002000207308 */ /* 0x000ff00000000800 */
[----:B------:R-:W0:Y:S01]  /*e960*/  MUFU.EX2 R10, R7 ;  /* 0x00000007000a7308 */ /* 0x000e220000000800 */
[----:B------:R-:W-:-:S07]  /*e970*/  FFMA.FTZ R30, R45, R74, -R6 ;  /* 0x0000004a2d1e7223 */ /* 0x000fce0000010806 */
[----:B------:R-:W1:Y:S08]  /*e980*/  MUFU.EX2 R13, R13 ;  /* 0x0000000d000d7308 */ /* 0x000e700000000800 */
[----:B------:R-:W2:Y:S01]  /*e990*/  MUFU.EX2 R161, R161 ;  /* 0x000000a100a17308 */ /* 0x000ea20000000800 */
[----:B------:R-:W-:-:S07]  /*e9a0*/  FFMA.FTZ R165, R51, R74, -R6 ;  /* 0x0000004a33a57223 */ /* 0x000fce0000010806 */
[----:B------:R-:W3:Y:S08]  /*e9b0*/  MUFU.EX2 R162, R162 ;  /* 0x000000a200a27308 */ /* 0x000ef00000000800 */
[----:B------:R-:W5:Y:S01]  /*e9c0*/  MUFU.EX2 R31, R31 ;  /* 0x0000001f001f7308 */ /* 0x000f620000000800 */
[----:B----4-:R-:W-:Y:S01]  /*e9d0*/  FFMA.FTZ R4, R11, R4, R160 ;  /* 0x000000040b047223 */ /* 0x010fe200000100a0 */
[----:B0-----:R-:W-:-:S06]  /*e9e0*/  FFMA.FTZ R14, R5, R10, R32 ;  /* 0x0000000a050e7223 */ /* 0x001fcc0000010020 */
[----:B------:R-:W0:Y:S01]  /*e9f0*/  MUFU.EX2 R37, R37 ;  /* 0x0000002500257308 */ /* 0x000e220000000800 */
[----:B------:R-:W-:-:S07]  /*ea00*/  FFMA.FTZ R29, R28, R74, -R6 ;  /* 0x0000004a1c1d7223 */ /* 0x000fce0000010806 */
[----:B------:R-:W4:Y:S01]  /*ea10*/  MUFU.EX2 R163, R163 ;  /* 0x000000a300a37308 */ /* 0x000f220000000800 */
[----:B-1----:R-:W-:Y:S01]  /*ea20*/  FADD.FTZ R5, R13, R4 ;  /* 0x000000040d057221 */ /* 0x002fe20000010000 */
[----:B--2---:R-:W-:-:S06]  /*ea30*/  FADD.FTZ R14, R161, R14 ;  /* 0x0000000ea10e7221 */ /* 0x004fcc0000010000 */
[----:B------:R-:W1:Y:S01]  /*ea40*/  MUFU.EX2 R36, R36 ;  /* 0x0000002400247308 */ /* 0x000e620000000800 */
[----:B------:R-:W-:-:S07]  /*ea50*/  FFMA.FTZ R167, R49, R74, -R6 ;  /* 0x0000004a31a77223 */ /* 0x000fce0000010806 */
[----:B------:R-:W2:Y:S01]  /*ea60*/  MUFU.EX2 R30, R30 ;  /* 0x0000001e001e7308 */ /* 0x000ea20000000800 */
[----:B---3--:R-:W-:Y:S01]  /*ea70*/  FADD.FTZ R4, R162, R5 ;  /* 0x00000005a2047221 */ /* 0x008fe20000010000 */
[----:B-----5:R-:W-:-:S06]  /*ea80*/  FADD.FTZ R14, R31, R14 ;  /* 0x0000000e1f0e7221 */ /* 0x020fcc0000010000 */
[----:B------:R-:W3:Y:S01]  /*ea90*/  MUFU.EX2 R164, R164 ;  /* 0x000000a400a47308 */ /* 0x000ee20000000800 */
[----:B------:R-:W-:-:S07]  /*eaa0*/  FFMA.FTZ R28, R41, R74, -R6 ;  /* 0x0000004a291c7223 */ /* 0x000fce0000010806 */
[----:B------:R-:W5:Y:S01]  /*eab0*/  MUFU.EX2 R165, R165 ;  /* 0x000000a500a57308 */ /* 0x000f620000000800 */
[----:B0-----:R-:W-:Y:S01]  /*eac0*/  FADD.FTZ R5, R37, R4 ;  /* 0x0000000425057221 */ /* 0x001fe20000010000 */
[----:B----4-:R-:W-:-:S06]  /*ead0*/  FADD.FTZ R7, R163, R14 ;  /* 0x0000000ea3077221 */ /* 0x010fcc0000010000 */
        /* <DEDUP_REMOVED lines=75> */
[----:B------:R-:W0:Y:S08]  /*ef90*/  MUFU.EX2 R173, R173 ;  /* 0x000000ad00ad7308 */ /* 0x000e300000000800 */
[----:B------:R-:W4:Y:S01]  /*efa0*/  MUFU.EX2 R19, R19 ;  /* 0x0000001300137308 */ /* 0x000f220000000800 */
[----:B-1----:R-:W-:Y:S01]  /*efb0*/  FADD.FTZ R7, R178, R7 ;  /* 0x00000007b2077221 */ /* 0x002fe20000010000 */
[----:B--2---:R-:W-:-:S06]  /*efc0*/  FADD.FTZ R5, R175, R4 ;  /* 0x00000004af057221 */ /* 0x004fcc0000010000 */
[----:B------:R-:W1:Y:S08]  /*efd0*/  MUFU.EX2 R21, R21 ;  /* 0x0000001500157308 */ /* 0x000e700000000800 */
[----:B------:R-:W2:Y:S01]  /*efe0*/  MUFU.EX2 R14, R14 ;  /* 0x0000000e000e7308 */ /* 0x000ea20000000800 */
[----:B---3--:R-:W-:Y:S01]  /*eff0*/  FADD.FTZ R4, R172, R7 ;  /* 0x00000007ac047221 */ /* 0x008fe20000010000 */
[----:B-----5:R-:W-:-:S06]  /*f000*/  FADD.FTZ R6, R18, R5 ;  /* 0x0000000512067221 */ /* 0x020fcc0000010000 */
[----:B------:R-:W3:Y:S08]  /*f010*/  MUFU.EX2 R20, R20 ;  /* 0x0000001400147308 */ /* 0x000ef00000000800 */
[----:B------:R-:W5:Y:S01]  /*f020*/  MUFU.EX2 R15, R15 ;  /* 0x0000000f000f7308 */ /* 0x000f620000000800 */
[----:B0-----:R-:W-:Y:S01]  /*f030*/  FADD.FTZ R4, R173, R4 ;  /* 0x00000004ad047221 */ /* 0x001fe20000010000 */
[----:B----4-:R-:W-:-:S03]  /*f040*/  FADD.FTZ R5, R19, R6 ;  /* 0x0000000613057221 */ /* 0x010fc60000010000 */
[----:B-1----:R-:W-:Y:S01]  /*f050*/  FADD.FTZ R7, R21, R4 ;  /* 0x0000000415077221 */ /* 0x002fe20000010000 */
[----:B--2---:R-:W-:-:S03]  /*f060*/  FADD.FTZ R6, R14, R5 ;  /* 0x000000050e067221 */ /* 0x004fc60000010000 */
[----:B---3--:R-:W-:Y:S01]  /*f070*/  FADD.FTZ R4, R20, R7 ;  /* 0x0000000714047221 */ /* 0x008fe20000010000 */
[----:B------:R-:W-:Y:S01]  /*f080*/  STL [R1+0x234], R8 ;  /* 0x0002340801007387 */ /* 0x000fe20000100800 */
[----:B-----5:R-:W-:-:S05]  /*f090*/  FADD.FTZ R5, R15, R6 ;  /* 0x000000060f057221 */ /* 0x020fca0000010000 */
[----:B------:R0:W-:Y:S04]  /*f0a0*/  STL.64 [R1+0x240], R4 ;  /* 0x0002400401007387 */ /* 0x0001e80000100a00 */
[----:B------:R-:W2:Y:S01]  /*f0b0*/  LD.E R6, desc[UR42][R16.64+0x260] ;  /* 0x0002602a10067980 */ /* 0x000ea2000c101900 */
[----:B------:R-:W-:-:S04]  /*f0c0*/  UIADD3 UR4, UP0, UR37, 0x260, URZ ;  /* 0x0000026025047890 */ /* 0x000fc8000ff1e03f */
[----:B------:R-:W-:Y:S02]  /*f0d0*/  ULOP3.LUT UR5, UR4, 0x4, URZ, 0xfc, !UPT ;  /* 0x0000000404057892 */ /* 0x000fe4000f8efc3f */
[----:B------:R-:W-:-:S04]  /*f0e0*/  UIADD3.X UR6, URZ, UR36, URZ, UP0, !UPT ;  /* 0x000000243f067290 */ /* 0x000fc800087fe43f */
[----:B0-----:R-:W-:Y:S02]  /*f0f0*/  IMAD.U32 R4, RZ, RZ, UR5 ;  /* 0x00000005ff047e24 */ /* 0x001fe4000f8e00ff */
[----:B------:R-:W-:Y:S02]  /*f100*/  IMAD.U32 R5, RZ, RZ, UR6 ;  /* 0x00000006ff057e24 */ /* 0x000fe4000f8e00ff */
[----:B--2---:R-:W-:-:S05]  /*f110*/  FMUL.FTZ R7, R11, R6 ;  /* 0x000000060b077220 */ /* 0x004fca0000410000 */
[----:B------:R-:W-:Y:S04]  /*f120*/  ST.E desc[UR42][R16.64+0x260], R7 ;  /* 0x0002600710007985 */ /* 0x000fe8000c10192a */
[----:B------:R-:W2:Y:S02]  /*f130*/  LD.E R6, desc[UR42][R4.64] ;  /* 0x0000002a04067980 */ /* 0x000ea4000c101900 */
[----:B--2---:R-:W-:-:S05]  /*f140*/  FMUL.FTZ R9, R11, R6 ;  /* 0x000000060b097220 */ /* 0x004fca0000410000 */
[----:B------:R0:W-:Y:S04]  /*f150*/  ST.E desc[UR42][R4.64], R9 ;  /* 0x0000000904007985 */ /* 0x0001e8000c10192a */
[----:B------:R-:W0:Y:S04]  /*f160*/  LD.E R134, desc[UR42][R16.64+0x274] ;  /* 0x0002742a10867980 */ /* 0x000e28000c101900 */
[----:B------:R-:W2:Y:S04]  /*f170*/  LD.E R232, desc[UR42][R16.64+0x454] ;  /* 0x0004542a10e87980 */ /* 0x000ea8000c101900 */
        /* <DEDUP_REMOVED lines=60> */
[----:B------:R-:W-:Y:S01]  /*f540*/  ULOP3.LUT UR5, UR4, 0x8, URZ, 0xfc, !UPT ;  /* 0x0000000804057892 */ /* 0x000fe2000f8efc3f */
[C---:B0-----:R-:W-:Y:S01]  /*f550*/  FMUL.FTZ R9, R11.reuse, R134 ;  /* 0x000000860b097220 */ /* 0x041fe20000410000 */
[----:B--2---:R-:W-:-:S04]  /*f560*/  FMUL.FTZ R45, R11, R232 ;  /* 0x000000e80b2d7220 */ /* 0x004fc80000410000 */
[----:B------:R0:W-:Y:S01]  /*f570*/  ST.E desc[UR42][R16.64+0x274], R9 ;  /* 0x0002740910007985 */ /* 0x0001e2000c10192a */
[C---:B---3--:R-:W-:Y:S01]  /*f580*/  FMUL.FTZ R7, R11.reuse, R132 ;  /* 0x000000840b077220 */ /* 0x048fe20000410000 */
[C---:B----4-:R-:W-:Y:S01]  /*f590*/  FMUL.FTZ R25, R11.reuse, R136 ;  /* 0x000000880b197220 */ /* 0x050fe20000410000 */
[C---:B-----5:R-:W-:Y:S01]  /*f5a0*/  FMUL.FTZ R27, R11.reuse, R138 ;  /* 0x0000008a0b1b7220 */ /* 0x060fe20000410000 */
[C---:B------:R-:W-:Y:S01]  /*f5b0*/  FMUL.FTZ R39, R11.reuse, R140 ;  /* 0x0000008c0b277220 */ /* 0x040fe20000410000 */
[----:B------:R-:W-:Y:S01]  /*f5c0*/  ST.E desc[UR42][R16.64+0x454], R45 ;  /* 0x0004542d10007985 */ /* 0x000fe2000c10192a */
[----:B0-----:R-:W-:-:S03]  /*f5d0*/  FMUL.FTZ R9, R11, R148 ;  /* 0x000000940b097220 */ /* 0x001fc60000410000 */
[----:B------:R0:W-:Y:S01]  /*f5e0*/  ST.E desc[UR42][R16.64+0x270], R7 ;  /* 0x0002700710007985 */ /* 0x0001e2000c10192a */
[----:B------:R-:W-:-:S03]  /*f5f0*/  FMUL.FTZ R41, R11, R142 ;  /* 0x0000008e0b297220 */ /* 0x000fc60000410000 */
[----:B------:R1:W-:Y:S01]  /*f600*/  ST.E desc[UR42][R16.64+0x280], R25 ;  /* 0x0002801910007985 */ /* 0x0003e2000c10192a */
[----:B------:R-:W-:-:S03]  /*f610*/  FMUL.FTZ R43, R11, R144 ;  /* 0x000000900b2b7220 */ /* 0x000fc60000410000 */
[----:B------:R2:W-:Y:S04]  /*f620*/  ST.E desc[UR42][R16.64+0x284], R27 ;  /* 0x0002841b10007985 */ /* 0x0005e8000c10192a */
[----:B------:R3:W-:Y:S01]  /*f630*/  ST.E desc[UR42][R16.64+0x290], R39 ;  /* 0x0002902710007985 */ /* 0x0007e2000c10192a */
[C---:B0-----:R-:W-:Y:S01]  /*f640*/  FMUL.FTZ R7, R11.reuse, R146 ;  /* 0x000000920b077220 */ /* 0x041fe20000410000 */
[C---:B------:R-:W-:Y:S02]  /*f650*/  FMUL.FTZ R45, R11.reuse, R150 ;  /* 0x000000960b2d7220 */ /* 0x040fe40000410000 */
[----:B------:R0:W-:Y:S01]  /*f660*/  ST.E desc[UR42][R16.64+0x2b0], R9 ;  /* 0x0002b00910007985 */ /* 0x0001e2000c10192a */
[C---:B------:R-:W-:Y:S01]  /*f670*/  FMUL.FTZ R47, R11.reuse, R130 ;  /* 0x000000820b2f7220 */ /* 0x040fe20000410000 */
[C---:B-1----:R-:W-:Y:S01]  /*f680*/  FMUL.FTZ R25, R11.reuse, R128 ;  /* 0x000000800b197220 */ /* 0x042fe20000410000 */
[C---:B--2---:R-:W-:Y:S01]  /*f690*/  FMUL.FTZ R27, R11.reuse, R126 ;  /* 0x0000007e0b1b7220 */ /* 0x044fe20000410000 */
[C---:B---3--:R-:W-:Y:S01]  /*f6a0*/  FMUL.FTZ R39, R11.reuse, R124 ;  /* 0x0000007c0b277220 */ /* 0x048fe20000410000 */
[----:B------:R1:W-:Y:S01]  /*f6b0*/  ST.E desc[UR42][R16.64+0x294], R41 ;  /* 0x0002942910007985 */ /* 0x0003e2000c10192a */
[----:B0-----:R-:W-:-:S03]  /*f6c0*/  FMUL.FTZ R9, R11, R118 ;  /* 0x000000760b097220 */ /* 0x001fc60000410000 */
[----:B------:R0:W-:Y:S04]  /*f6d0*/  ST.E desc[UR42][R16.64+0x2a0], R43 ;  /* 0x0002a02b10007985 */ /* 0x0001e8000c10192a */
[----:B------:R2:W-:Y:S04]  /*f6e0*/  ST.E desc[UR42][R16.64+0x2a4], R7 ;  /* 0x0002a40710007985 */ /* 0x0005e8000c10192a */
[----:B------:R3:W-:Y:S01]  /*f6f0*/  ST.E desc[UR42][R16.64+0x2b4], R45 ;  /* 0x0002b42d10007985 */ /* 0x0007e2000c10192a */
[----:B-1----:R-:W-:-:S03]  /*f700*/  FMUL.FTZ R41, R11, R110 ;  /* 0x0000006e0b297220 */ /* 0x002fc60000410000 */
[----:B------:R1:W-:Y:S01]  /*f710*/  ST.E desc[UR42][R16.64+0x2c0], R47 ;  /* 0x0002c02f10007985 */ /* 0x0003e2000c10192a */
[----:B0-----:R-:W-:-:S03]  /*f720*/  FMUL.FTZ R43, R11, R120 ;  /* 0x000000780b2b7220 */ /* 0x001fc60000410000 */
[----:B------:R0:W-:Y:S01]  /*f730*/  ST.E desc[UR42][R16.64+0x2c4], R25 ;  /* 0x0002c41910007985 */ /* 0x0001e2000c10192a */
[----:B--2---:R-:W-:-:S03]  /*f740*/  FMUL.FTZ R7, R11, R122 ;  /* 0x0000007a0b077220 */ /* 0x004fc60000410000 */
[----:B------:R2:W-:Y:S01]  /*f750*/  ST.E desc[UR42][R16.64+0x2d0], R27 ;  /* 0x0002d01b10007985 */ /* 0x0005e2000c10192a */
[----:B---3--:R-:W-:-:S03]  /*f760*/  FMUL.FTZ R45, R11, R100 ;  /* 0x000000640b2d7220 */ /* 0x008fc60000410000 */
[----:B------:R3:W-:Y:S01]  /*f770*/  ST.E desc[UR42][R16.64+0x2d4], R39 ;  /* 0x0002d42710007985 */ /* 0x0007e2000c10192a */
[C---:B-1----:R-:W-:Y:S01]  /*f780*/  FMUL.FTZ R47, R11.reuse, R112 ;  /* 0x000000700b2f7220 */ /* 0x042fe20000410000 */
[C---:B0-----:R-:W-:Y:S02]  /*f790*/  FMUL.FTZ R25, R11.reuse, R116 ;  /* 0x000000740b197220 */ /* 0x041fe40000410000 */
        /* <DEDUP_REMOVED lines=16> */
[C---:B---3--:R-:W-:Y:S01]  /*f8a0*/  FMUL.FTZ R45, R11.reuse, R80 ;  /* 0x000000500b2d7220 */ /* 0x048fe20000410000 */
[C---:B0-----:R-:W-:Y:S02]  /*f8b0*/  FMUL.FTZ R47, R11.reuse, R92 ;  /* 0x0000005c0b2f7220 */ /* 0x041fe40000410000 */
[----:B------:R0:W-:Y:S01]  /*f8c0*/  ST.E desc[UR42][R16.64+0x340], R9 ;  /* 0x0003400910007985 */ /* 0x0001e2000c10192a */
[C---:B--2---:R-:W-:Y:S01]  /*f8d0*/  FMUL.FTZ R27, R11.reuse, R96 ;  /* 0x000000600b1b7220 */ /* 0x044fe20000410000 */
[C---:B-1----:R-:W-:Y:S02]  /*f8e0*/  FMUL.FTZ R39, R11.reuse, R94 ;  /* 0x0000005e0b277220 */ /* 0x042fe40000410000 */
        /* <DEDUP_REMOVED lines=41> */
[----:B------:R1:W-:Y:S01]  /*fb80*/  ST.E desc[UR42][R16.64+0x3d4], R43 ;  /* 0x0003d42b10007985 */ /* 0x0003e2000c10192a */
[----:B------:R-:W-:-:S03]  /*fb90*/  FMUL.FTZ R49, R11, R8 ;  /* 0x000000080b317220 */ /* 0x000fc60000410000 */
        /* <DEDUP_REMOVED lines=8> */
[----:B------:R-:W-:Y:S02]  /*fc20*/  IMAD.U32 R8, RZ, RZ, UR5 ;  /* 0x00000005ff087e24 */ /* 0x000fe4000f8e00ff */
[C---:B0-----:R-:W-:Y:S01]  /*fc30*/  FMUL.FTZ R39, R11.reuse, R44 ;  /* 0x0000002c0b277220 */ /* 0x041fe20000410000 */
[----:B------:R0:W-:Y:S01]  /*fc40*/  ST.E desc[UR42][R16.64+0x404], R9 ;  /* 0x0004040910007985 */ /* 0x0001e2000c10192a */
[C---:B--2---:R-:W-:Y:S01]  /*fc50*/  FMUL.FTZ R45, R11.reuse, R26 ;  /* 0x0000001a0b2d7220 */ /* 0x044fe20000410000 */
[C---:B-1----:R-:W-:Y:S01]  /*fc60*/  FMUL.FTZ R47, R11.reuse, R6 ;  /* 0x000000060b2f7220 */ /* 0x042fe20000410000 */
[----:B------:R-:W-:Y:S01]  /*fc70*/  FMUL.FTZ R11, R11, R24 ;  /* 0x000000180b0b7220 */ /* 0x000fe20000410000 */
[----:B0-----:R-:W-:Y:S01]  /*fc80*/  IMAD.U32 R9, RZ, RZ, UR6 ;  /* 0x00000006ff097e24 */ /* 0x001fe2000f8e00ff */
[----:B------:R-:W-:Y:S04]  /*fc90*/  ST.E desc[UR42][R16.64+0x3f0], R7 ;  /* 0x0003f00710007985 */ /* 0x000fe8000c10192a */
[----:B------:R0:W-:Y:S04]  /*fca0*/  ST.E desc[UR42][R16.64+0x410], R25 ;  /* 0x0004101910007985 */ /* 0x0001e8000c10192a */
[----:B------:R1:W-:Y:S04]  /*fcb0*/  ST.E desc[UR42][R16.64+0x414], R27 ;  /* 0x0004141b10007985 */ /* 0x0003e8000c10192a */
[----:B------:R-:W-:Y:S04]  /*fcc0*/  ST.E desc[UR42][R16.64+0x420], R41 ;  /* 0x0004202910007985 */ /* 0x000fe8000c10192a */
[----:B------:R-:W-:Y:S04]  /*fcd0*/  ST.E desc[UR42][R16.64+0x424], R43 ;  /* 0x0004242b10007985 */ /* 0x000fe8000c10192a */
[----:B------:R-:W-:Y:S04]  /*fce0*/  ST.E desc[UR42][R16.64+0x430], R39 ;  /* 0x0004302710007985 */ /* 0x000fe8000c10192a */
[----:B------:R-:W-:Y:S04]  /*fcf0*/  ST.E desc[UR42][R16.64+0x434], R45 ;  /* 0x0004342d10007985 */ /* 0x000fe8000c10192a */
[----:B------:R-:W-:Y:S04]  /*fd00*/  ST.E desc[UR42][R16.64+0x440], R47 ;  /* 0x0004402f10007985 */ /* 0x000fe8000c10192a */
[----:B------:R2:W-:Y:S04]  /*fd10*/  ST.E desc[UR42][R16.64+0x444], R49 ;  /* 0x0004443110007985 */ /* 0x0005e8000c10192a */
[----:B------:R3:W-:Y:S04]  /*fd20*/  ST.E desc[UR42][R16.64+0x450], R11 ;  /* 0x0004500b10007985 */ /* 0x0007e8000c10192a */
[----:B0-----:R-:W4:Y:S01]  /*fd30*/  LD.E R25, desc[UR42][R8.64] ;  /* 0x0000002a08197980 */ /* 0x001f22000c101900 */
[----:B------:R-:W-:Y:S01]  /*fd40*/  ULOP3.LUT UR4, UR4, 0xc, URZ, 0xfc, !UPT ;  /* 0x0000000c04047892 */ /* 0x000fe2000f8efc3f */
[----:B------:R-:W-:-:S05]  /*fd50*/  IMAD.U32 R7, RZ, RZ, UR6 ;  /* 0x00000006ff077e24 */ /* 0x000fca000f8e00ff */
[----:B------:R-:W-:Y:S02]  /*fd60*/  IMAD.U32 R6, RZ, RZ, UR4 ;  /* 0x00000004ff067e24 */ /* 0x000fe4000f8e00ff */
[----:B----4-:R-:W-:-:S05]  /*fd70*/  FMUL.FTZ R25, R10, R25 ;  /* 0x000000190a197220 */ /* 0x010fca0000410000 */
[----:B------:R0:W-:Y:S04]  /*fd80*/  ST.E desc[UR42][R8.64], R25 ;  /* 0x0000001908007985 */ /* 0x0001e8000c10192a */
[----:B-1----:R-:W4:Y:S01]  /*fd90*/  LD.E R27, desc[UR42][R6.64] ;  /* 0x0000002a061b7980 */ /* 0x002f22000c101900 */
[----:B------:R-:W1:Y:S01]  /*fda0*/  S2R R232, SR_TID.X ;  /* 0x0000000000e87919 */ /* 0x000e620000002100 */
[----:B----4-:R-:W-:-:S05]  /*fdb0*/  FMUL.FTZ R27, R10, R27 ;  /* 0x0000001b0a1b7220 */ /* 0x010fca0000410000 */
[----:B------:R4:W-:Y:S04]  /*fdc0*/  ST.E desc[UR42][R6.64], R27 ;  /* 0x0000001b06007985 */ /* 0x0009e8000c10192a */
        /* <DEDUP_REMOVED lines=53> */
[----:B--2---:R-:W2:Y:S04]  /*10120*/  LD.E R49, desc[UR42][R16.64+0x418] ;  /* 0x0004182a10317980 */ /* 0x004ea8000c101900 */
[----:B------:R-:W2:Y:S04]  /*10130*/  LD.E R41, desc[UR42][R16.64+0x41c] ;  /* 0x00041c2a10297980 */ /* 0x000ea8000c101900 */
[----:B------:R-:W2:Y:S04]  /*10140*/  LD.E R47, desc[UR42][R16.64+0x428] ;  /* 0x0004282a102f7980 */ /* 0x000ea8000c101900 */
[----:B------:R-:W2:Y:S04]  /*10150*/  LD.E R45, desc[UR42][R16.64+0x42c] ;  /* 0x00042c2a102d7980 */ /* 0x000ea8000c101900 */
[----:B------:R-:W2:Y:S04]  /*10160*/  LD.E R43, desc[UR42][R16.64+0x438] ;  /* 0x0004382a102b7980 */ /* 0x000ea8000c101900 */
[----:B------:R-:W2:Y:S04]  /*10170*/  LD.E R39, desc[UR42][R16.64+0x43c] ;  /* 0x00043c2a10277980 */ /* 0x000ea8000c101900 */
[----:B---3--:R-:W3:Y:S04]  /*10180*/  LD.E R11, desc[UR42][R16.64+0x448] ;  /* 0x0004482a100b7980 */ /* 0x008ee8000c101900 */
[----:B0-----:R-:W3:Y:S04]  /*10190*/  LD.E R25, desc[UR42][R16.64+0x44c] ;  /* 0x00044c2a10197980 */ /* 0x001ee8000c101900 */
[----:B----4-:R-:W4:Y:S01]  /*101a0*/  LD.E R27, desc[UR42][R16.64+0x458] ;  /* 0x0004582a101b7980 */ /* 0x010f22000c101900 */
[----:B-1----:R-:W-:Y:S01]  /*101b0*/  SHF.R.U32.HI R232, RZ, 0x7, R232 ;  /* 0x00000007ffe87819 */ /* 0x002fe200000116e8 */
[C---:B-----5:R-:W-:Y:S01]  /*101c0*/  FMUL.FTZ R51, R10.reuse, R51 ;  /* 0x000000330a337220 */ /* 0x060fe20000410000 */
[----:B------:R-:W-:-:S04]  /*101d0*/  FMUL.FTZ R26, R10, R26 ;  /* 0x0000001a0a1a7220 */ /* 0x000fc80000410000 */
[----:B------:R-:W-:Y:S01]  /*101e0*/  ST.E desc[UR42][R16.64+0x3f8], R51 ;  /* 0x0003f83310007985 */ /* 0x000fe2000c10192a */
[----:B------:R-:W-:-:S03]  /*101f0*/  FMUL.FTZ R141, R10, R141 ;  /* 0x0000008d0a8d7220 */ /* 0x000fc60000410000 */
[----:B------:R0:W-:Y:S01]  /*10200*/  ST.E desc[UR42][R16.64+0x45c], R26 ;  /* 0x00045c1a10007985 */ /* 0x0001e2000c10192a */
[C---:B------:R-:W-:Y:S01]  /*10210*/  FMUL.FTZ R143, R10.reuse, R143 ;  /* 0x0000008f0a8f7220 */ /* 0x040fe20000410000 */
[C---:B------:R-:W-:Y:S01]  /*10220*/  FMUL.FTZ R145, R10.reuse, R145 ;  /* 0x000000910a917220 */ /* 0x040fe20000410000 */
[----:B------:R-:W-:Y:S01]  /*10230*/  FMUL.FTZ R147, R10, R147 ;  /* 0x000000930a937220 */ /* 0x000fe20000410000 */
[----:B0-----:R-:W-:Y:S02]  /*10240*/  VIADD R26, R232, 0x8 ;  /* 0x00000008e81a7836 */ /* 0x001fe40000000000 */
        /* <DEDUP_REMOVED lines=47> */
[C---:B--2---:R-:W-:Y:S01]  /*10540*/  FMUL.FTZ R49, R10.reuse, R49 ;  /* 0x000000310a317220 */ /* 0x044fe20000410000 */
[C---:B------:R-:W-:Y:S01]  /*10550*/  FMUL.FTZ R41, R10.reuse, R41 ;  /* 0x000000290a297220 */ /* 0x040fe20000410000 */
[C---:B------:R-:W-:Y:S01]  /*10560*/  FMUL.FTZ R47, R10.reuse, R47 ;  /* 0x0000002f0a2f7220 */ /* 0x040fe20000410000 */
[C---:B------:R-:W-:Y:S01]  /*10570*/  FMUL.FTZ R45, R10.reuse, R45 ;  /* 0x0000002d0a2d7220 */ /* 0x040fe20000410000 */
[C---:B------:R-:W-:Y:S01]  /*10580*/  FMUL.FTZ R43, R10.reuse, R43 ;  /* 0x0000002b0a2b7220 */ /* 0x040fe20000410000 */
[C---:B------:R-:W-:Y:S01]  /*10590*/  FMUL.FTZ R39, R10.reuse, R39 ;  /* 0x000000270a277220 */ /* 0x040fe20000410000 */
[C---:B---3--:R-:W-:Y:S01]  /*105a0*/  FMUL.FTZ R51, R10.reuse, R11 ;  /* 0x0000000b0a337220 */ /* 0x048fe20000410000 */
[C---:B------:R-:W-:Y:S01]  /*105b0*/  FMUL.FTZ R25, R10.reuse, R25 ;  /* 0x000000190a197220 */ /* 0x040fe20000410000 */
[----:B----4-:R-:W-:Y:S01]  /*105c0*/  FMUL.FTZ R27, R10, R27 ;  /* 0x0000001b0a1b7220 */ /* 0x010fe20000410000 */
        /* <DEDUP_REMOVED lines=54> */
[----:B------:R-:W-:Y:S04]  /*10930*/  ST.E desc[UR42][R16.64+0x42c], R45 ;  /* 0x00042c2d10007985 */ /* 0x000fe8000c10192a */
[----:B------:R1:W-:Y:S04]  /*10940*/  ST.E desc[UR42][R16.64+0x438], R43 ;  /* 0x0004382b10007985 */ /* 0x0003e8000c10192a */
[----:B------:R2:W-:Y:S04]  /*10950*/  ST.E desc[UR42][R16.64+0x43c], R39 ;  /* 0x00043c2710007985 */ /* 0x0005e8000c10192a */
[----:B------:R-:W-:Y:S04]  /*10960*/  ST.E desc[UR42][R16.64+0x448], R51 ;  /* 0x0004483310007985 */ /* 0x000fe8000c10192a */
[----:B------:R3:W-:Y:S04]  /*10970*/  ST.E desc[UR42][R16.64+0x44c], R25 ;  /* 0x00044c1910007985 */ /* 0x0007e8000c10192a */
[----:B------:R4:W-:Y:S01]  /*10980*/  ST.E desc[UR42][R16.64+0x458], R27 ;  /* 0x0004581b10007985 */ /* 0x0009e2000c10192a */
        /* <DEDUP_REMOVED lines=11> */
[----:B----4-:R-:W4:Y:S04]  /*10a40*/  LD.E R27, desc[UR42][R16.64+0x270] ;  /* 0x0002702a101b7980 */ /* 0x010f28000c101900 */
[----:B------:R-:W4:Y:S04]  /*10a50*/  LD.E R45, desc[UR42][R16.64+0x274] ;  /* 0x0002742a102d7980 */ /* 0x000f28000c101900 */
[----:B0-----:R-:W4:Y:S04]  /*10a60*/  LD.E R41, desc[UR42][R16.64+0x278] ;  /* 0x0002782a10297980 */ /* 0x001f28000c101900 */
[----:B------:R-:W4:Y:S04]  /*10a70*/  LD.E R47, desc[UR42][R16.64+0x27c] ;  /* 0x00027c2a102f7980 */ /* 0x000f28000c101900 */
[----:B------:R-:W4:Y:S04]  /*10a80*/  LD.E R49, desc[UR42][R16.64+0x280] ;  /* 0x0002802a10317980 */ /* 0x000f28000c101900 */
[----:B------:R-:W4:Y:S04]  /*10a90*/  LD.E R51, desc[UR42][R16.64+0x284] ;  /* 0x0002842a10337980 */ /* 0x000f28000c101900 */
[----:B-1----:R-:W4:Y:S04]  /*10aa0*/  LD.E R43, desc[UR42][R16.64+0x288] ;  /* 0x0002882a102b7980 */ /* 0x002f28000c101900 */
        /* <DEDUP_REMOVED lines=9> */
[----:B---3--:R-:W3:Y:S04]  /*10b40*/  LD.E R25, desc[UR42][R16.64+0x2b0] ;  /* 0x0002b02a10197980 */ /* 0x008ee8000c101900 */
        /* <DEDUP_REMOVED lines=58> */
[----:B----4-:R0:W-:Y:S04]  /*10ef0*/  ST.E desc[UR42][R16.64+0x270], R27 ;  /* 0x0002701b10007985 */ /* 0x0101e8000c10192a */
[----:B------:R-:W-:Y:S04]  /*10f00*/  ST.E desc[UR42][R16.64+0x274], R45 ;  /* 0x0002742d10007985 */ /* 0x000fe8000c10192a */
[----:B------:R-:W-:Y:S04]  /*10f10*/  ST.E desc[UR42][R16.64+0x278], R41 ;  /* 0x0002782910007985 */ /* 0x000fe8000c10192a */
[----:B------:R-:W-:Y:S04]  /*10f20*/  ST.E desc[UR42][R16.64+0x27c], R47 ;  /* 0x00027c2f10007985 */ /* 0x000fe8000c10192a */
[----:B------:R-:W-:Y:S04]  /*10f30*/  ST.E desc[UR42][R16.64+0x280], R49 ;  /* 0x0002803110007985 */ /* 0x000fe8000c10192a */
        /* <DEDUP_REMOVED lines=11> */
[----:B0-----:R-:W5:Y:S04]  /*10ff0*/  LD.E R27, desc[UR42][R16.64+0x2b8] ;  /* 0x0002b82a101b7980 */ /* 0x001f68000c101900 */
[----:B-1----:R-:W5:Y:S04]  /*11000*/  LD.E R39, desc[UR42][R16.64+0x2c0] ;  /* 0x0002c02a10277980 */ /* 0x002f68000c101900 */
        /* <DEDUP_REMOVED lines=8> */
[----:B----4-:R-:W4:Y:S04]  /*11090*/  LD.E R57, desc[UR42][R16.64+0x308] ;  /* 0x0003082a10397980 */ /* 0x010f28000c101900 */
[----:B------:R-:W4:Y:S04]  /*110a0*/  LD.E R59, desc[UR42][R16.64+0x310] ;  /* 0x0003102a103b7980 */ /* 0x000f28000c101900 */
        /* <DEDUP_REMOVED lines=37> */
[----:B------:R0:W-:Y:S04]  /*11300*/  ST.E desc[UR42][R16.64+0x2b0], R25 ;  /* 0x0002b01910007985 */ /* 0x0001e8000c10192a */
        /* <DEDUP_REMOVED lines=35> */
[----:B----4-:R4:W-:Y:S04]  /*11540*/  ST.E desc[UR42][R16.64+0x308], R57 ;  /* 0x0003083910007985 */ /* 0x0109e8000c10192a */
[----:B------:R4:W-:Y:S04]  /*11550*/  ST.E desc[UR42][R16.64+0x310], R59 ;  /* 0x0003103b10007985 */ /* 0x0009e8000c10192a */
[----:B---3--:R3:W-:Y:S04]  /*11560*/  ST.E desc[UR42][R16.64+0x318], R61 ;  /* 0x0003183d10007985 */ /* 0x0087e8000c10192a */
        /* <DEDUP_REMOVED lines=69> */
[----:B0-----:R-:W3:Y:S01]  /*119c0*/  LDL R25, [R1+0x88] ;  /* 0x0000880001197983 */ /* 0x001ee20000100800 */
[----:B------:R-:W-:-:S02]  /*119d0*/  IMAD R10, R24, 0xc00, R10 ;  /* 0x00000c00180a7824 */ /* 0x000fc400078e020a */
[----:B-1----:R-:W-:Y:S01]  /*119e0*/  IMAD.MOV.U32 R27, RZ, RZ, R11 ;  /* 0x000000ffff1b7224 */ /* 0x002fe200078e000b */
[----:B------:R-:W-:Y:S01]  /*119f0*/  F2FP.BF16.F32.PACK_AB R162, R37, R162 ;  /* 0x000000a225a2723e */ /* 0x000fe200000010ff */
[----:B------:R-:W-:Y:S01]  /*11a00*/  VIADD R24, R10, 0x80 ;  /* 0x000000800a187836 */ /* 0x000fe20000000000 */
[----:B------:R-:W-:Y:S01]  /*11a10*/  F2FP.BF16.F32.PACK_AB R164, R164, R36 ;  /* 0x00000024a4a4723e */ /* 0x000fe200000010ff */
[----:B------:R-:W-:Y:S01]  /*11a20*/  VIADD R26, R10, 0x100 ;  /* 0x000001000a1a7836 */ /* 0x000fe20000000000 */
[----:B------:R-:W-:Y:S01]  /*11a30*/  R2UR UR15, R27 ;  /* 0x000000001b0f72ca */ /* 0x000fe200000e0000 */
[----:B------:R-:W3:Y:S01]  /*11a40*/  LD.E R36, desc[UR42][R16.64+0x290] ;  /* 0x0002902a10247980 */ /* 0x000ee2000c101900 */
[----:B------:R-:W-:Y:S02]  /*11a50*/  R2UR UR10, R24 ;  /* 0x00000000180a72ca */ /* 0x000fe400000e0000 */
[----:B------:R-:W-:Y:S01]  /*11a60*/  R2UR UR14, R26 ;  /* 0x000000001a0e72ca */ /* 0x000fe200000e0000 */
[----:B------:R-:W3:Y:S01]  /*11a70*/  LD.E R24, desc[UR42][R16.64+0x260] ;  /* 0x0002602a10187980 */ /* 0x000ee2000c101900 */
[----:B------:R-:W-:-:S02]  /*11a80*/  F2FP.BF16.F32.PACK_AB R166, R166, R35 ;  /* 0x00000023a6a6723e */ /* 0x000fc400000010ff */
[----:B------:R-:W-:Y:S01]  /*11a90*/  F2FP.BF16.F32.PACK_AB R168, R168, R34 ;  /* 0x00000022a8a8723e */ /* 0x000fe200000010ff */
[----:B------:R-:W3:Y:S01]  /*11aa0*/  LD.E R35, desc[UR42][R16.64+0x28c] ;  /* 0x00028c2a10237980 */ /* 0x000ee2000c101900 */
[----:B------:R-:W-:Y:S02]  /*11ab0*/  F2FP.BF16.F32.PACK_AB R170, R170, R33 ;  /* 0x00000021aaaa723e */ /* 0x000fe400000010ff */
[----:B------:R-:W-:Y:S01]  /*11ac0*/  F2FP.BF16.F32.PACK_AB R161, R161, R32 ;  /* 0x00000020a1a1723e */ /* 0x000fe200000010ff */
[----:B------:R-:W3:Y:S01]  /*11ad0*/  LD.E R33, desc[UR42][R16.64+0x284] ;  /* 0x0002842a10217980 */ /* 0x000ee2000c101900 */
[----:B------:R-:W-:Y:S02]  /*11ae0*/  F2FP.BF16.F32.PACK_AB R163, R163, R31 ;  /* 0x0000001fa3a3723e */ /* 0x000fe400000010ff */
[----:B------:R-:W-:Y:S01]  /*11af0*/  F2FP.BF16.F32.PACK_AB R165, R165, R30 ;  /* 0x0000001ea5a5723e */ /* 0x000fe200000010ff */
[----:B------:R-:W3:Y:S01]  /*11b00*/  LD.E R31, desc[UR42][R16.64+0x27c] ;  /* 0x00027c2a101f7980 */ /* 0x000ee2000c101900 */
[----:B------:R-:W-:-:S02]  /*11b10*/  F2FP.BF16.F32.PACK_AB R167, R167, R29 ;  /* 0x0000001da7a7723e */ /* 0x000fc400000010ff */
[----:B------:R-:W-:Y:S01]  /*11b20*/  F2FP.BF16.F32.PACK_AB R169, R169, R28 ;  /* 0x0000001ca9a9723e */ /* 0x000fe200000010ff */
[----:B------:R-:W3:Y:S04]  /*11b30*/  LD.E R29, desc[UR42][R16.64+0x274] ;  /* 0x0002742a101d7980 */ /* 0x000ee8000c101900 */
[----:B------:R-:W3:Y:S04]  /*11b40*/  LD.E R28, desc[UR42][R16.64+0x270] ;  /* 0x0002702a101c7980 */ /* 0x000ee8000c101900 */
[----:B------:R-:W3:Y:S04]  /*11b50*/  LD.E R30, desc[UR42][R16.64+0x278] ;  /* 0x0002782a101e7980 */ /* 0x000ee8000c101900 */
[----:B------:R-:W3:Y:S04]  /*11b60*/  LD.E R32, desc[UR42][R16.64+0x280] ;  /* 0x0002802a10207980 */ /* 0x000ee8000c101900 */
[----:B------:R-:W3:Y:S04]  /*11b70*/  LD.E R34, desc[UR42][R16.64+0x288] ;  /* 0x0002882a10227980 */ /* 0x000ee8000c101900 */
[----:B------:R-:W3:Y:S04]  /*11b80*/  LD.E R37, desc[UR42][R16.64+0x294] ;  /* 0x0002942a10257980 */ /* 0x000ee8000c101900 */
[----:B------:R-:W3:Y:S04]  /*11b90*/  LD.E R38, desc[UR42][R16.64+0x298] ;  /* 0x0002982a10267980 */ /* 0x000ee8000c101900 */
        /* <DEDUP_REMOVED lines=16> */
[----:B--2---:R-:W5:Y:S04]  /*11ca0*/  LD.E R55, desc[UR42][R16.64+0x2dc] ;  /* 0x0002dc2a10377980 */ /* 0x004f68000c101900 */
[----:B------:R-:W5:Y:S04]  /*11cb0*/  LD.E R56, desc[UR42][R16.64+0x2e0] ;  /* 0x0002e02a10387980 */ /* 0x000f68000c101900 */
[----:B----4-:R-:W5:Y:S04]  /*11cc0*/  LD.E R57, desc[UR42][R16.64+0x2e4] ;  /* 0x0002e42a10397980 */ /* 0x010f68000c101900 */
[----:B------:R-:W5:Y:S04]  /*11cd0*/  LD.E R58, desc[UR42][R16.64+0x2e8] ;  /* 0x0002e82a103a7980 */ /* 0x000f68000c101900 */
[----:B------:R-:W5:Y:S04]  /*11ce0*/  LD.E R59, desc[UR42][R16.64+0x2ec] ;  /* 0x0002ec2a103b7980 */ /* 0x000f68000c101900 */
[----:B------:R-:W5:Y:S04]  /*11cf0*/  LD.E R60, desc[UR42][R16.64+0x2f0] ;  /* 0x0002f02a103c7980 */ /* 0x000f68000c101900 */
[----:B---3--:R-:W5:Y:S04]  /*11d00*/  LD.E R61, desc[UR42][R16.64+0x2f4] ;  /* 0x0002f42a103d7980 */ /* 0x008f68000c101900 */
        /* <DEDUP_REMOVED lines=38> */
[----:B------:R-:W-:Y:S01]  /*11f70*/  ISETP.NE.U32.AND P1, PT, R25, RZ, PT ;  /* 0x000000ff1900720c */ /* 0x000fe20003f25070 */
[----:B------:R-:W-:-:S02]  /*11f80*/  IMAD.MOV.U32 R25, RZ, RZ, R11 ;  /* 0x000000ffff197224 */ /* 0x000fc400078e000b */
[----:B------:R-:W5:Y:S03]  /*11f90*/  LD.E R100, desc[UR42][R16.64+0x390] ;  /* 0x0003902a10647980 */ /* 0x000f66000c101900 */
        /* <DEDUP_REMOVED lines=56> */
[----:B------:R-:W-:Y:S02]  /*12320*/  R2UR UR7, R11 ;  /* 0x000000000b0772ca */ /* 0x000fe400000e0000 */
[----:B------:R-:W-:Y:S01]  /*12330*/  F2FP.BF16.F32.PACK_AB R160, R13, R160 ;  /* 0x000000a00da0723e */ /* 0x000fe200000010ff */
[----:B------:R-:W-:-:S03]  /*12340*/  VOTEU.ANY UP0, P1 ;  /* 0x00000000003f7886 */ /* 0x000fc60000800100 */
[----:B-----5:R-:W-:-:S07]  /*12350*/  WARPGROUP.ARRIVE ;  /* 0x00000000000079c5 */ /* 0x020fce0000000000 */
[----:B------:R-:W-:Y:S01]  /*12360*/  HGMMA.64x256x16.F32.BF16 R24, R160, gdesc[UR4].tnspB, R24, UP0, gsb0 ;  /* 0x43e00004a0187df0 */ /* 0x000fe2000b801818 */
[----:B------:R-:W-:Y:S02]  /*12370*/  F2FP.BF16.F32.PACK_AB R171, R12, R171 ;  /* 0x000000ab0cab723e */ /* 0x000fe400000010ff */
        /* <DEDUP_REMOVED lines=1077> */
.L_x_3747:
[----:B------:R-:W-:Y:S05]  /*166d0*/  BSYNC B0 ;  /* 0x0000000000007941 */ /* 0x000fea0003800000 */
.L_x_3746:
[C---:B------:R-:W-:Y:S01]  /*166e0*/  ISETP.GT.AND P0, PT, R0.reuse, R3, PT ;  /* 0x000000030000720c */ /* 0x040fe20003f04270 */
[----:B------:R-:W-:-:S12]  /*166f0*/  VIADD R0, R0, 0xffffffff ;  /* 0xffffffff00007836 */ /* 0x000fd80000000000 */
[----:B------:R-:W-:Y:S05]  /*16700*/  @P0 BRA `(.L_x_3748) ;  /* 0xffffff4c00880947 */ /* 0x000fea000383ffff */
[----:B0-----:R-:W2:Y:S02]  /*16710*/  LDL R4, [R1+0x70] ;  /* 0x0000700001047983 */ /* 0x001ea40000100800 */
[----:B--2---:R-:W-:-:S07]  /*16720*/  IMAD.SHL.U32 R4, R4, 0x80, RZ ;  /* 0x0000008004047824 */ /* 0x004fce00078e00ff */
.L_x_3721:
[----:B-1----:R-:W0:Y:S01]  /*16730*/  LDC R2, c[0x0][0x448] ;  /* 0x00011200ff027b82 */ /* 0x002e220000000800 */
        /* <DEDUP_REMOVED lines=22> */
.L_x_3751:
[----:B------:R-:W-:-:S13]  /*168a0*/  ISETP.NE.AND P0, PT, R7, 0x1, PT ;  /* 0x000000010700780c */ /* 0x000fda0003f05270 */
[----:B------:R-:W0:Y:S02]  /*168b0*/  @P0 LDC.64 R8, c[0x0][0xae0] ;  /* 0x0002b800ff080b82 */ /* 0x000e240000000a00 */
[----:B0-----:R-:W-:-:S05]  /*168c0*/  @P0 IMAD.HI.U32 R6, R4, R8, RZ ;  /* 0x0000000804060227 */ /* 0x001fca00078e00ff */
[----:B------:R-:W-:-:S07]  /*168d0*/  @P0 SHF.R.U32.HI R4, RZ, R9, R6 ;  /* 0x00000009ff040219 */ /* 0x000fce0000011606 */
.L_x_3752:
[----:B------:R-:W-:Y:S05]  /*168e0*/  BSYNC B0 ;  /* 0x0000000000007941 */ /* 0x000fea0003800000 */
.L_x_3750:
[----:B------:R-:W-:-:S05]  /*168f0*/  IMAD R3, R4, R7, RZ ;  /* 0x0000000704037224 */ /* 0x000fca00078e02ff */
[----:B------:R-:W-:-:S07]  /*16900*/  VIMNMX R2, R2, R3, !PT ;  /* 0x0000000302027248 */ /* 0x000fce0007fe0100 */
.L_x_3749:
        /* <DEDUP_REMOVED lines=9> */
.L_x_3770:
        /* <DEDUP_REMOVED lines=24> */
.L_x_3755:
[----:B------:R-:W-:Y:S05]  /*16b20*/  BSYNC B0 ;  /* 0x0000000000007941 */ /* 0x000fea0003800000 */
.L_x_3754:
        /* <DEDUP_REMOVED lines=13> */
.L_x_3757:
[----:B------:R-:W-:Y:S05]  /*16c00*/  BSYNC B0 ;  /* 0x0000000000007941 */ /* 0x000fea0003800000 */
.L_x_3756:
        /* <DEDUP_REMOVED lines=8> */
.L_x_3759:
[----:B------:R-:W-:Y:S05]  /*16c90*/  BSYNC B0 ;  /* 0x0000000000007941 */ /* 0x000fea0003800000 */
.L_x_3758:
        /* <DEDUP_REMOVED lines=59> */
.L_x_3762:
[----:B------:R-:W-:Y:S05]  /*17050*/  BSYNC B0 ;  /* 0x0000000000007941 */ /* 0x000fea0003800000 */
.L_x_3761:
        /* <DEDUP_REMOVED lines=10> */
.L_x_3764:
[----:B------:R-:W-:Y:S05]  /*17100*/  BSYNC B0 ;  /* 0x0000000000007941 */ /* 0x000fea0003800000 */
.L_x_3763:
[----:B------:R-:W-:Y:S04]  /*17110*/  BSSY B0, `(.L_x_3765) ;  /* 0x0000006000007945 */ /* 0x000fe80003800000 */
[----:B--2---:R-:W-:Y:S05]  /*17120*/  @P1 BRA `(.L_x_3766) ;  /* 0x0000000000101947 */ /* 0x004fea0003800000 */
[----:B-----5:R-:W-:Y:S01]  /*17130*/  IMAD R6, R6, 0x8, R9 ;  /* 0x0000000806067824 */ /* 0x020fe200078e0209 */
[----:B------:R-:W-:-:S04]  /*17140*/  SHF.L.U32 R7, R7, 0x1f, RZ ;  /* 0x0000001f07077819 */ /* 0x000fc800000006ff */
[----:B------:R-:W2:Y:S02]  /*17150*/  SYNCS.PHASECHK.TRANS64.TRYWAIT P1, [R6+URZ], R7 ;  /* 0x00000007060075a7 */ /* 0x000ea4000802017f */
[----:B--2---:R-:W-:Y:S05]  /*17160*/  @!P1 BRA `(.L_x_3767) ;  /* 0x0000025000f49947 */ /* 0x004fea0003800000 */
.L_x_3766:
[----:B------:R-:W-:Y:S05]  /*17170*/  BSYNC B0 ;  /* 0x0000000000007941 */ /* 0x000fea0003800000 */
.L_x_3765:
[----:B-1----:R-:W3:Y:S04]  /*17180*/  LD.E R21, desc[UR42][R2.64] ;  /* 0x0000002a02157980 */ /* 0x002ee8000c101900 */
[----:B--2--5:R-:W3:Y:S04]  /*17190*/  LDL.64 R6, [R1+0x118] ;  /* 0x0001180001067983 */ /* 0x024ee80000100a00 */
[----:B------:R-:W2:Y:S04]  /*171a0*/  LDL R20, [R1+0x90] ;  /* 0x0000900001147983 */ /* 0x000ea80000100800 */
        /* <DEDUP_REMOVED lines=178> */
[----:B-1----:R-:W-:Y:S01]  /*17cd0*/  LOP3.LUT R72, R73, 0x7f, RZ, 0xc0, !PT ;  /* 0x0000007f49487812 */ /* 0x002fe200078ec0ff */
        /* <DEDUP_REMOVED lines=24> */
[----:B------:R2:W-:Y:S02]  /*17e60*/  @!P2 SYNCS.ARRIVE.TRANS64.RED.A1T0 RZ, [R6+URZ], RZ ;  /* 0x000000ff06ffa9a7 */ /* 0x0005e4000810043f */
[----:B--2---:R-:W2:Y:S04]  /*17e70*/  LDL.64 R6, [R1+0x170] ;  /* 0x0001700001067983 */ /* 0x004ea80000100a00 */
[----:B--2---:R-:W2:Y:S04]  /*17e80*/  LD.E R12, desc[UR42][R6.64] ;  /* 0x0000002a060c7980 */ /* 0x004ea8000c101900 */
[----:B------:R-:W3:Y:S01]  /*17e90*/  LD.E.64 R6, desc[UR42][R16.64+0x230] ;  /* 0x0002302a10067980 */ /* 0x000ee2000c101b00 */
[----:B------:R-:W-:-:S04]  /*17ea0*/  UIADD3 UR4, UP0, UR37, 0x230, URZ ;  /* 0x0000023025047890 */ /* 0x000fc8000ff1e03f */
[----:B------:R-:W-:Y:S02]  /*17eb0*/  ULOP3.LUT UR4, UR4, 0x4, URZ, 0xfc, !UPT ;  /* 0x0000000404047892 */ /* 0x000fe4000f8efc3f */
[----:B------:R-:W-:Y:S01]  /*17ec0*/  UIADD3.X UR5, URZ, UR36, URZ, UP0, !UPT ;  /* 0x000000243f057290 */ /* 0x000fe200087fe43f */
        /* <DEDUP_REMOVED lines=9> */
[-C--:B-1----:R-:W-:Y:S01]  /*17f60*/  FMUL.FTZ R8, R26, R12.reuse ;  /* 0x0000000c1a087220 */ /* 0x082fe20000410000 */
[-C--:B------:R-:W-:Y:S01]  /*17f70*/  FMUL.FTZ R14, R30, R12.reuse ;  /* 0x0000000c1e0e7220 */ /* 0x080fe20000410000 */
[----:B------:R-:W-:-:S05]  /*17f80*/  FMUL.FTZ R26, R39, R12 ;  /* 0x0000000c271a7220 */ /* 0x000fca0000410000 */
[----:B------:R-:W1:Y:S01]  /*17f90*/  MUFU.TANH R20, R20 ;  /* 0x0000001400147308 */ /* 0x000e620000002400 */
[----:B---3--:R-:W-:Y:S01]  /*17fa0*/  FMNMX.FTZ R13, R11, R6, !PT ;  /* 0x000000060b0d7209 */ /* 0x008fe20007810000 */
[-C--:B------:R-:W-:Y:S01]  /*17fb0*/  FMUL.FTZ R30, R36, R12.reuse ;  /* 0x0000000c241e7220 */ /* 0x080fe20000410000 */
[-C--:B------:R-:W-:Y:S01]  /*17fc0*/  FMUL.FTZ R39, R46, R12.reuse ;  /* 0x0000000c2e277220 */ /* 0x080fe20000410000 */
[----:B------:R-:W-:-:S04]  /*17fd0*/  FMUL.FTZ R46, R48, R12 ;  /* 0x0000000c302e7220 */ /* 0x000fc80000410000 */
[----:B------:R-:W3:Y:S01]  /*17fe0*/  MUFU.TANH R21, R21 ;  /* 0x0000001500157308 */ /* 0x000ee20000002400 */
[-C--:B------:R-:W-:Y:S01]  /*17ff0*/  FMUL.FTZ R48, R52, R12.reuse ;  /* 0x0000000c34307220 */ /* 0x080fe20000410000 */
[----:B--2---:R-:W-:Y:S01]  /*18000*/  FMNMX.FTZ R52, R10, R13, !PT ;  /* 0x0000000d0a347209 */ /* 0x004fe20007810000 */
[----:B------:R-:W-:-:S05]  /*18010*/  FMUL.FTZ R32, R37, R12 ;  /* 0x0000000c25207220 */ /* 0x000fca0000410000 */
[----:B------:R-:W2:Y:S01]  /*18020*/  MUFU.TANH R29, R29 ;  /* 0x0000001d001d7308 */ /* 0x000ea20000002400 */
[----:B------:R-:W-:Y:S01]  /*18030*/  FMUL.FTZ R19, R34, R12 ;  /* 0x0000000c22137220 */ /* 0x000fe20000410000 */
[----:B----4-:R-:W-:Y:S01]  /*18040*/  FMNMX.FTZ R13, R15, R52, !PT ;  /* 0x000000340f0d7209 */ /* 0x010fe20007810000 */
[----:B------:R-:W-:-:S05]  /*18050*/  FMUL.FTZ R34, R40, R12 ;  /* 0x0000000c28227220 */ /* 0x000fca0000410000 */
[----:B------:R-:W4:Y:S01]  /*18060*/  MUFU.TANH R30, R30 ;  /* 0x0000001e001e7308 */ /* 0x000f220000002400 */
[----:B-1----:R-:W-:Y:S01]  /*18070*/  FMNMX.FTZ R52, R20, R13, !PT ;  /* 0x0000000d14347209 */ /* 0x002fe20007810000 */
[----:B------:R-:W-:-:S06]  /*18080*/  FMUL.FTZ R36, R41, R12 ;  /* 0x0000000c29247220 */ /* 0x000fcc0000410000 */
[----:B------:R-:W1:Y:S01]  /*18090*/  MUFU.TANH R32, R32 ;  /* 0x0000002000207308 */ /* 0x000e620000002400 */
[----:B---3--:R-:W-:Y:S01]  /*180a0*/  FMNMX.FTZ R52, R21, R52, !PT ;  /* 0x0000003415347209 */ /* 0x008fe20007810000 */
[----:B------:R-:W-:-:S06]  /*180b0*/  FMUL.FTZ R72, R44, R12 ;  /* 0x0000000c2c487220 */ /* 0x000fcc0000410000 */
[----:B------:R-:W3:Y:S01]  /*180c0*/  MUFU.TANH R34, R34 ;  /* 0x0000002200227308 */ /* 0x000ee20000002400 */
[----:B--2---:R-:W-:Y:S01]  /*180d0*/  FMNMX.FTZ R13, R29, R52, !PT ;  /* 0x000000341d0d7209 */ /* 0x004fe20007810000 */
[----:B------:R-:W-:-:S06]  /*180e0*/  FMUL.FTZ R73, R45, R12 ;  /* 0x0000000c2d497220 */ /* 0x000fcc0000410000 */
[----:B------:R-:W2:Y:S01]  /*180f0*/  MUFU.TANH R36, R36 ;  /* 0x0000002400247308 */ /* 0x000ea20000002400 */
[----:B----4-:R-:W-:Y:S01]  /*18100*/  FMNMX.FTZ R13, R30, R13, !PT ;  /* 0x0000000d1e0d7209 */ /* 0x010fe20007810000 */
[----:B------:R-:W-:-:S06]  /*18110*/  FMUL.FTZ R40, R47, R12 ;  /* 0x0000000c2f287220 */ /* 0x000fcc0000410000 */
        /* <DEDUP_REMOVED lines=8> */
[-C--:B------:R-:W-:Y:S01]  /*181a0*/  FMUL.FTZ R9, R27, R12.reuse ;  /* 0x0000000c1b097220 */ /* 0x080fe20000410000 */
[-C--:B------:R-:W-:Y:S01]  /*181b0*/  FMUL.FTZ R41, R50, R12.reuse ;  /* 0x0000000c32297220 */ /* 0x080fe20000410000 */
[----:B------:R-:W-:-:S04]  /*181c0*/  FMUL.FTZ R50, R56, R12 ;  /* 0x0000000c38327220 */ /* 0x000fc80000410000 */
[----:B------:R-:W2:Y:S01]  /*181d0*/  MUFU.TANH R47, R47 ;  /* 0x0000002f002f7308 */ /* 0x000ea20000002400 */
[----:B----4-:R-:W-:Y:S01]  /*181e0*/  FMNMX.FTZ R56, R72, R13, !PT ;  /* 0x0000000d48387209 */ /* 0x010fe20007810000 */
[-C--:B------:R-:W-:Y:S01]  /*181f0*/  FMUL.FTZ R28, R42, R12.reuse ;  /* 0x0000000c2a1c7220 */ /* 0x080fe20000410000 */
[----:B------:R-:W-:-:S05]  /*18200*/  FMUL.FTZ R42, R51, R12 ;  /* 0x0000000c332a7220 */ /* 0x000fca0000410000 */
[----:B------:R-:W4:Y:S01]  /*18210*/  MUFU.TANH R48, R48 ;  /* 0x0000003000307308 */ /* 0x000f220000002400 */
[----:B-1----:R-:W-:Y:S01]  /*18220*/  FMNMX.FTZ R13, R73, R56, !PT ;  /* 0x00000038490d7209 */ /* 0x002fe20007810000 */
[----:B------:R-:W-:-:S06]  /*18230*/  FMUL.FTZ R51, R57, R12 ;  /* 0x0000000c39337220 */ /* 0x000fcc0000410000 */
[----:B------:R-:W1:Y:S01]  /*18240*/  MUFU.TANH R8, R8 ;  /* 0x0000000800087308 */ /* 0x000e620000002400 */
[----:B------:R-:W-:Y:S01]  /*18250*/  FMUL.FTZ R18, R31, R12 ;  /* 0x0000000c1f127220 */ /* 0x000fe20000410000 */
[----:B---3--:R-:W-:-:S06]  /*18260*/  FMNMX.FTZ R56, R46, R13, !PT ;  /* 0x0000000d2e387209 */ /* 0x008fcc0007810000 */
[----:B------:R-:W3:Y:S01]  /*18270*/  MUFU.TANH R49, R49 ;  /* 0x0000003100317308 */ /* 0x000ee20000002400 */
[-C--:B------:R-:W-:Y:S01]  /*18280*/  FMUL.FTZ R52, R60, R12.reuse ;  /* 0x0000000c3c347220 */ /* 0x080fe20000410000 */
[----:B------:R-:W-:-:S06]  /*18290*/  FMUL.FTZ R25, R38, R12 ;  /* 0x0000000c26197220 */ /* 0x000fcc0000410000 */
[----:B------:R-:W0:Y:S01]  /*182a0*/  MUFU.TANH R9, R9 ;  /* 0x0000000900097308 */ /* 0x000e220000002400 */
[-C--:B------:R-:W-:Y:S01]  /*182b0*/  FMUL.FTZ R38, R43, R12.reuse ;  /* 0x0000000c2b267220 */ /* 0x080fe20000410000 */
[----:B------:R-:W-:Y:S01]  /*182c0*/  FMUL.FTZ R43, R54, R12 ;  /* 0x0000000c362b7220 */ /* 0x000fe20000410000 */
[----:B--2---:R-:W-:-:S05]  /*182d0*/  FMNMX.FTZ R13, R47, R56, !PT ;  /* 0x000000382f0d7209 */ /* 0x004fca0007810000 */
[----:B------:R-:W2:Y:S01]  /*182e0*/  MUFU.TANH R50, R50 ;  /* 0x0000003200327308 */ /* 0x000ea20000002400 */
[-C--:B------:R-:W-:Y:S01]  /*182f0*/  FMUL.FTZ R54, R61, R12.reuse ;  /* 0x0000000c3d367220 */ /* 0x080fe20000410000 */
[----:B------:R-:W-:-:S06]  /*18300*/  FMUL.FTZ R24, R35, R12 ;  /* 0x0000000c23187220 */ /* 0x000fcc0000410000 */
[----:B------:R-:W2:Y:S01]  /*18310*/  MUFU.TANH R14, R14 ;  /* 0x0000000e000e7308 */ /* 0x000ea20000002400 */
[-C--:B------:R-:W-:Y:S01]  /*18320*/  FMUL.FTZ R45, R58, R12.reuse ;  /* 0x0000000c3a2d7220 */ /* 0x080fe20000410000 */
[----:B------:R-:W-:Y:S01]  /*18330*/  FMUL.FTZ R44, R55, R12 ;  /* 0x0000000c372c7220 */ /* 0x000fe20000410000 */
[----:B----4-:R-:W-:-:S05]  /*18340*/  FMNMX.FTZ R58, R48, R13, !PT ;  /* 0x0000000d303a7209 */ /* 0x010fca0007810000 */
[----:B------:R-:W4:Y:S01]  /*18350*/  MUFU.TANH R51, R51 ;  /* 0x0000003300337308 */ /* 0x000f220000002400 */
[----:B------:R-:W-:Y:S01]  /*18360*/  FMUL.FTZ R55, R64, R12 ;  /* 0x0000000c40377220 */ /* 0x000fe20000410000 */
[----:B-1----:R-:W-:-:S06]  /*18370*/  FMNMX.FTZ R56, R8, R7, !PT ;  /* 0x0000000708387209 */ /* 0x002fcc0007810000 */
[----:B------:R-:W1:Y:S01]  /*18380*/  MUFU.TANH R18, R18 ;  /* 0x0000001200127308 */ /* 0x000e620000002400 */
[----:B---3--:R-:W-:Y:S01]  /*18390*/  FMNMX.FTZ R27, R49, R58, !PT ;  /* 0x0000003a311b7209 */ /* 0x008fe20007810000 */
[----:B------:R-:W-:-:S06]  /*183a0*/  FMUL.FTZ R57, R65, R12 ;  /* 0x0000000c41397220 */ /* 0x000fcc0000410000 */
[----:B------:R-:W3:Y:S01]  /*183b0*/  MUFU.TANH R52, R52 ;  /* 0x0000003400347308 */ /* 0x000ee20000002400 */
[----:B0-----:R-:W-:-:S07]  /*183c0*/  FMNMX.FTZ R13, R9, R56, !PT ;  /* 0x00000038090d7209 */ /* 0x001fce0007810000 */
[----:B------:R-:W0:Y:S01]  /*183d0*/  MUFU.TANH R19, R19 ;  /* 0x0000001300137308 */ /* 0x000e220000002400 */
[----:B--2---:R-:W-:Y:S01]  /*183e0*/  FMNMX.FTZ R60, R50, R27, !PT ;  /* 0x0000001b323c7209 */ /* 0x004fe20007810000 */
[----:B------:R-:W-:-:S06]  /*183f0*/  FMUL.FTZ R58, R68, R12 ;  /* 0x0000000c443a7220 */ /* 0x000fcc0000410000 */
[----:B------:R-:W2:Y:S01]  /*18400*/  MUFU.TANH R54, R54 ;  /* 0x0000003600367308 */ /* 0x000ea20000002400 */
[----:B------:R-:W-:-:S07]  /*18410*/  FMNMX.FTZ R13, R14, R13, !PT ;  /* 0x0000000d0e0d7209 */ /* 0x000fce0007810000 */
[----:B------:R-:W2:Y:S01]  /*18420*/  MUFU.TANH R24, R24 ;  /* 0x0000001800187308 */ /* 0x000ea20000002400 */
[----:B----4-:R-:W-:Y:S01]  /*18430*/  FMNMX.FTZ R27, R51, R60, !PT ;  /* 0x0000003c331b7209 */ /* 0x010fe20007810000 */
[----:B------:R-:W-:-:S06]  /*18440*/  FMUL.FTZ R61, R69, R12 ;  /* 0x0000000c453d7220 */ /* 0x000fcc0000410000 */
[----:B------:R-:W4:Y:S01]  /*18450*/  MUFU.TANH R55, R55 ;  /* 0x0000003700377308 */ /* 0x000f220000002400 */
[----:B-1----:R-:W-:-:S07]  /*18460*/  FMNMX.FTZ R56, R18, R13, !PT ;  /* 0x0000000d12387209 */ /* 0x002fce0007810000 */
[----:B------:R-:W1:Y:S01]  /*18470*/  MUFU.TANH R25, R25 ;  /* 0x0000001900197308 */ /* 0x000e620000002400 */
[----:B---3--:R-:W-:-:S07]  /*18480*/  FMNMX.FTZ R27, R52, R27, !PT ;  /* 0x0000001b341b7209 */ /* 0x008fce0007810000 */
[----:B------:R-:W3:Y:S01]  /*18490*/  MUFU.TANH R57, R57 ;  /* 0x0000003900397308 */ /* 0x000ee20000002400 */
[----:B0-----:R-:W-:-:S07]  /*184a0*/  FMNMX.FTZ R13, R19, R56, !PT ;  /* 0x00000038130d7209 */ /* 0x001fce0007810000 */
[----:B------:R-:W0:Y:S01]  /*184b0*/  MUFU.TANH R26, R26 ;  /* 0x0000001a001a7308 */ /* 0x000e220000002400 */
[----:B--2---:R-:W-:-:S07]  /*184c0*/  FMNMX.FTZ R60, R54, R27, !PT ;  /* 0x0000001b363c7209 */ /* 0x004fce0007810000 */
[----:B------:R-:W2:Y:S01]  /*184d0*/  MUFU.TANH R58, R58 ;  /* 0x0000003a003a7308 */ /* 0x000ea20000002400 */
[----:B------:R-:W-:-:S07]  /*184e0*/  FMNMX.FTZ R56, R24, R13, !PT ;  /* 0x0000000d18387209 */ /* 0x000fce0007810000 */
[----:B------:R-:W2:Y:S01]  /*184f0*/  MUFU.TANH R28, R28 ;  /* 0x0000001c001c7308 */ /* 0x000ea20000002400 */
[----:B----4-:R-:W-:-:S07]  /*18500*/  FMNMX.FTZ R60, R55, R60, !PT ;  /* 0x0000003c373c7209 */ /* 0x010fce0007810000 */
[----:B------:R-:W4:Y:S01]  /*18510*/  MUFU.TANH R61, R61 ;  /* 0x0000003d003d7308 */ /* 0x000f220000002400 */
[----:B-1----:R-:W-:-:S07]  /*18520*/  FMNMX.FTZ R13, R25, R56, !PT ;  /* 0x00000038190d7209 */ /* 0x002fce0007810000 */
[----:B------:R-:W1:Y:S01]  /*18530*/  MUFU.TANH R38, R38 ;  /* 0x0000002600267308 */ /* 0x000e620000002400 */
[----:B---3--:R-:W-:Y:S02]  /*18540*/  FMNMX.FTZ R27, R57, R60, !PT ;  /* 0x0000003c391b7209 */ /* 0x008fe40007810000 */
[----:B0-----:R-:W-:-:S05]  /*18550*/  FMNMX.FTZ R13, R26, R13, !PT ;  /* 0x0000000d1a0d7209 */ /* 0x001fca0007810000 */
[----:B------:R-:W0:Y:S01]  /*18560*/  MUFU.TANH R39, R39 ;  /* 0x0000002700277308 */ /* 0x000e220000002400 */
[----:B------:R-:W-:Y:S01]  /*18570*/  FMUL.FTZ R56, R62, R12 ;  /* 0x0000000c3e387220 */ /* 0x000fe20000410000 */
[----:B--2---:R-:W-:-:S06]  /*18580*/  FMNMX.FTZ R62, R58, R27, !PT ;  /* 0x0000001b3a3e7209 */ /* 0x004fcc0007810000 */
[----:B------:R-:W2:Y:S01]  /*18590*/  MUFU.TANH R40, R40 ;  /* 0x0000002800287308 */ /* 0x000ea20000002400 */
[----:B------:R-:W-:Y:S02]  /*185a0*/  FMNMX.FTZ R13, R28, R13, !PT ;  /* 0x0000000d1c0d7209 */ /* 0x000fe40007810000 */
[----:B----4-:R-:W-:-:S05]  /*185b0*/  FMNMX.FTZ R31, R61, R62, !PT ;  /* 0x0000003e3d1f7209 */ /* 0x010fca0007810000 */
[----:B------:R-:W3:Y:S01]  /*185c0*/  MUFU.TANH R41, R41 ;  /* 0x0000002900297308 */ /* 0x000ee20000002400 */
[----:B-1----:R-:W-:Y:S01]  /*185d0*/  FMNMX.FTZ R60, R38, R13, !PT ;  /* 0x0000000d263c7209 */ /* 0x002fe20007810000 */
[----:B------:R-:W1:Y:S06]  /*185e0*/  SHFL.BFLY PT, R68, R31, 0x2, 0x1f ;  /* 0x0c401f001f447f89 */ /* 0x000e6c00000e0000 */
[----:B------:R-:W4:Y:S01]  /*185f0*/  MUFU.TANH R42, R42 ;  /* 0x0000002a002a7308 */ /* 0x000f220000002400 */
[----:B0-----:R-:W-:Y:S01]  /*18600*/  FMNMX.FTZ R13, R39, R60, !PT ;  /* 0x0000003c270d7209 */ /* 0x001fe20007810000 */
[----:B------:R-:W-:-:S06]  /*18610*/  FMUL.FTZ R53, R59, R12 ;  /* 0x0000000c3b357220 */ /* 0x000fcc0000410000 */
[----:B------:R-:W0:Y:S01]  /*18620*/  MUFU.TANH R43, R43 ;  /* 0x0000002b002b7308 */ /* 0x000e220000002400 */
[----:B--2---:R-:W-:-:S07]  /*18630*/  FMNMX.FTZ R62, R40, R13, !PT ;  /* 0x0000000d283e7209 */ /* 0x004fce0007810000 */
[----:B------:R-:W2:Y:S01]  /*18640*/  MUFU.TANH R44, R44 ;  /* 0x0000002c002c7308 */ /* 0x000ea20000002400 */
[----:B---3--:R-:W-:Y:S01]  /*18650*/  FMNMX.FTZ R13, R41, R62, !PT ;  /* 0x0000003e290d7209 */ /* 0x008fe20007810000 */
[----:B------:R-:W-:-:S06]  /*18660*/  FMUL.FTZ R59, R63, R12 ;  /* 0x0000000c3f3b7220 */ /* 0x000fcc0000410000 */
[----:B------:R-:W3:Y:S01]  /*18670*/  MUFU.TANH R45, R45 ;  /* 0x0000002d002d7308 */ /* 0x000ee20000002400 */
[----:B----4-:R-:W-:Y:S01]  /*18680*/  FMNMX.FTZ R64, R42, R13, !PT ;  /* 0x0000000d2a407209 */ /* 0x010fe20007810000 */
[----:B------:R-:W-:-:S06]  /*18690*/  FMUL.FTZ R60, R66, R12 ;  /* 0x0000000c423c7220 */ /* 0x000fcc0000410000 */
[----:B------:R-:W4:Y:S01]  /*186a0*/  MUFU.TANH R53, R53 ;  /* 0x0000003500357308 */ /* 0x000f220000002400 */
        /* <DEDUP_REMOVED lines=10> */
[----:B----4-:R-:W-:Y:S01]  /*18750*/  FMNMX.FTZ R13, R53, R64, !PT ;  /* 0x00000040350d7209 */ /* 0x010fe20007810000 */
[----:B------:R-:W-:-:S06]  /*18760*/  FMUL.FTZ R64, R71, R12 ;  /* 0x0000000c47407220 */ /* 0x000fcc0000410000 */
[----:B------:R-:W4:Y:S01]  /*18770*/  MUFU.TANH R62, R62 ;  /* 0x0000003e003e7308 */ /* 0x000f220000002400 */
[----:B0-----:R-:W-:-:S07]  /*18780*/  FMNMX.FTZ R12, R56, R13, !PT ;  /* 0x0000000d380c7209 */ /* 0x001fce0007810000 */
[----:B------:R-:W0:Y:S01]  /*18790*/  MUFU.TANH R63, R63 ;  /* 0x0000003f003f7308 */ /* 0x000e220000002400 */
[----:B-1----:R-:W-:-:S07]  /*187a0*/  FMNMX.FTZ R13, R59, R12, !PT ;  /* 0x0000000c3b0d7209 */ /* 0x002fce0007810000 */
[----:B------:R-:W1:Y:S01]  /*187b0*/  MUFU.TANH R64, R64 ;  /* 0x0000004000407308 */ /* 0x000e620000002400 */
[----:B---3--:R-:W-:-:S04]  /*187c0*/  FMNMX.FTZ R13, R60, R13, !PT ;  /* 0x0000000d3c0d7209 */ /* 0x008fc80007810000 */
[----:B----4-:R-:W-:-:S04]  /*187d0*/  FMNMX.FTZ R12, R62, R13, !PT ;  /* 0x0000000d3e0c7209 */ /* 0x010fc80007810000 */
[----:B0-----:R-:W-:Y:S01]  /*187e0*/  FMNMX.FTZ R27, R63, R12, !PT ;  /* 0x0000000c3f1b7209 */ /* 0x001fe20007810000 */
[----:B------:R-:W-:Y:S01]  /*187f0*/  IMAD.U32 R12, RZ, RZ, UR4 ;  /* 0x00000004ff0c7e24 */ /* 0x000fe2000f8e00ff */
[----:B--2---:R-:W-:Y:S01]  /*18800*/  FMNMX.FTZ R33, R68, R33, !PT ;  /* 0x0000002144217209 */ /* 0x004fe20007810000 */
[----:B------:R-:W-:Y:S01]  /*18810*/  IMAD.U32 R13, RZ, RZ, UR5 ;  /* 0x00000005ff0d7e24 */ /* 0x000fe2000f8e00ff */
[----:B------:R-:W-:Y:S01]  /*18820*/  ST.E desc[UR42][R16.64+0x230], R31 ;  /* 0x0002301f10007985 */ /* 0x000fe2000c10192a */
[----:B-1----:R-:W-:-:S05]  /*18830*/  FMNMX.FTZ R27, R64, R27, !PT ;  /* 0x0000001b401b7209 */ /* 0x002fca0007810000 */
        /* <DEDUP_REMOVED lines=11> */
[----:B------:R-:W4:Y:S04]  /*188f0*/  LD.E R68, desc[UR42][R16.64+0x244] ;  /* 0x0002442a10447980 */ /* 0x000f28000c101900 */
[----:B------:R-:W4:Y:S01]  /*18900*/  LD.E R66, desc[UR42][R16.64+0x260] ;  /* 0x0002602a10427980 */ /* 0x000f22000c101900 */
[----:B------:R-:W-:Y:S01]  /*18910*/  FADD.FTZ R74, R7, -R70 ;  /* 0x80000046074a7221 */ /* 0x000fe20000010000 */
[----:B------:R-:W-:-:S04]  /*18920*/  UIADD3 UR4, UP0, UR37, 0x260, URZ ;  /* 0x0000026025047890 */ /* 0x000fc8000ff1e03f */
[----:B------:R-:W-:Y:S02]  /*18930*/  ULOP3.LUT UR6, UR4, 0x4, URZ, 0xfc, !UPT ;  /* 0x0000000404067892 */ /* 0x000fe4000f8efc3f */
[----:B------:R-:W-:Y:S01]  /*18940*/  UIADD3.X UR5, URZ, UR36, URZ, UP0, !UPT ;  /* 0x000000243f057290 */ /* 0x000fe200087fe43f */
[----:B--2---:R-:W-:-:S04]  /*18950*/  FADD.FTZ R6, R6, -R69 ;  /* 0x8000004506067221 */ /* 0x004fc80000010000 */
[-C--:B---3--:R-:W-:Y:S01]  /*18960*/  FMUL.FTZ R6, R6, R65.reuse ;  /* 0x0000004106067220 */ /* 0x088fe20000410000 */
[----:B0-----:R-:W-:-:S03]  /*18970*/  FMUL.FTZ R12, R69, R65 ;  /* 0x00000041450c7220 */ /* 0x001fc60000410000 */
[----:B------:R0:W-:Y:S01]  /*18980*/  MUFU.EX2 R7, R6 ;  /* 0x0000000600077308 */ /* 0x0001e20000000800 */
[-CC-:B------:R-:W-:Y:S01]  /*18990*/  FFMA.FTZ R160, R11, R65.reuse, -R12.reuse ;  /* 0x000000410ba07223 */ /* 0x180fe2000001080c */
[-CC-:B------:R-:W-:Y:S01]  /*189a0*/  FFMA.FTZ R168, R36, R65.reuse, -R12.reuse ;  /* 0x0000004124a87223 */ /* 0x180fe2000001080c */
[----:B------:R-:W-:Y:S01]  /*189b0*/  FMUL.FTZ R27, R65, R74 ;  /* 0x0000004a411b7220 */ /* 0x000fe20000410000 */
[-C--:B0-----:R-:W-:Y:S01]  /*189c0*/  FMUL.FTZ R6, R70, R65.reuse ;  /* 0x0000004146067220 */ /* 0x081fe20000410000 */
[----:B------:R-:W-:-:S03]  /*189d0*/  FFMA.FTZ R37, R10, R65, -R12 ;  /* 0x000000410a257223 */ /* 0x000fc6000001080c */
[-CC-:B------:R-:W-:Y:S01]  /*189e0*/  FFMA.FTZ R36, R8, R65.reuse, -R6.reuse ;  /* 0x0000004108247223 */ /* 0x180fe20000010806 */
[-C--:B------:R-:W-:Y:S01]  /*189f0*/  FFMA.FTZ R161, R9, R65.reuse, -R6 ;  /* 0x0000004109a17223 */ /* 0x080fe20000010806 */
[----:B------:R-:W4:Y:S01]  /*18a00*/  MUFU.EX2 R160, R160 ;  /* 0x000000a000a07308 */ /* 0x000f220000000800 */
[-CC-:B------:R-:W-:Y:S01]  /*18a10*/  FFMA.FTZ R164, R29, R65.reuse, -R12.reuse ;  /* 0x000000411da47223 */ /* 0x180fe2000001080c */
[-CC-:B------:R-:W-:Y:S01]  /*18a20*/  FFMA.FTZ R35, R15, R65.reuse, -R12.reuse ;  /* 0x000000410f237223 */ /* 0x180fe2000001080c */
[-C--:B------:R-:W-:Y:S01]  /*18a30*/  FFMA.FTZ R29, R34, R65.reuse, -R12 ;  /* 0x00000041221d7223 */ /* 0x080fe2000001080c */
[----:B------:R-:W-:-:S04]  /*18a40*/  FFMA.FTZ R34, R14, R65, -R6 ;  /* 0x000000410e227223 */ /* 0x000fc80000010806 */
[----:B------:R-:W-:Y:S01]  /*18a50*/  MUFU.EX2 R27, R27 ;  /* 0x0000001b001b7308 */ /* 0x000fe20000000800 */
[-C--:B------:R-:W-:Y:S01]  /*18a60*/  FFMA.FTZ R162, R20, R65.reuse, -R12 ;  /* 0x0000004114a27223 */ /* 0x080fe2000001080c */
[----:B------:R-:W-:-:S06]  /*18a70*/  FFMA.FTZ R163, R18, R65, -R6 ;  /* 0x0000004112a37223 */ /* 0x000fcc0000010806 */
[----:B------:R-:W0:Y:S01]  /*18a80*/  MUFU.EX2 R36, R36 ;  /* 0x0000002400247308 */ /* 0x000e220000000800 */
[-CC-:B------:R-:W-:Y:S01]  /*18a90*/  FFMA.FTZ R33, R21, R65.reuse, -R12.reuse ;  /* 0x0000004115217223 */ /* 0x180fe2000001080c */
[----:B------:R-:W-:-:S06]  /*18aa0*/  FFMA.FTZ R166, R32, R65, -R12 ;  /* 0x0000004120a67223 */ /* 0x000fcc000001080c */
[----:B------:R-:W1:Y:S01]  /*18ab0*/  MUFU.EX2 R37, R37 ;  /* 0x0000002500257308 */ /* 0x000e620000000800 */
[----:B------:R-:W-:-:S07]  /*18ac0*/  FFMA.FTZ R32, R19, R65, -R6 ;  /* 0x0000004113207223 */ /* 0x000fce0000010806 */
[----:B------:R-:W2:Y:S01]  /*18ad0*/  MUFU.EX2 R161, R161 ;  /* 0x000000a100a17308 */ /* 0x000ea20000000800 */
[----:B------:R-:W-:-:S07]  /*18ae0*/  FFMA.FTZ R165, R24, R65, -R6 ;  /* 0x0000004118a57223 */ /* 0x000fce0000010806 */
[----:B------:R-:W3:Y:S08]  /*18af0*/  MUFU.EX2 R35, R35 ;  /* 0x0000002300237308 */ /* 0x000ef00000000800 */
[----:B------:R-:W3:Y:S01]  /*18b00*/  MUFU.EX2 R34, R34 ;  /* 0x0000002200227308 */ /* 0x000ee20000000800 */
[----:B----4-:R-:W-:Y:S01]  /*18b10*/  FFMA.FTZ R8, R7, R67, R160 ;  /* 0x0000004307087223 */ /* 0x010fe200000100a0 */
[----:B------:R-:W-:-:S06]  /*18b20*/  FFMA.FTZ R31, R30, R65, -R12 ;  /* 0x000000411e1f7223 */ /* 0x000fcc000001080c */
[----:B------:R-:W4:Y:S01]  /*18b30*/  MUFU.EX2 R162, R162 ;  /* 0x000000a200a27308 */ /* 0x000f220000000800 */
[----:B0-----:R-:W-:Y:S01]  /*18b40*/  FFMA.FTZ R68, R27, R68, R36 ;  /* 0x000000441b447223 */ /* 0x001fe20000010024 */
[----:B------:R-:W-:-:S06]  /*18b50*/  FFMA.FTZ R30, R25, R65, -R6 ;  /* 0x00000041191e7223 */ /* 0x000fcc0000010806 */
[----:B------:R-:W0:Y:S01]  /*18b60*/  MUFU.EX2 R163, R163 ;  /* 0x000000a300a37308 */ /* 0x000e220000000800 */
[----:B-1----:R-:W-:Y:S01]  /*18b70*/  FADD.FTZ R8, R37, R8 ;  /* 0x0000000825087221 */ /* 0x002fe20000010000 */
[----:B--2---:R-:W-:-:S06]  /*18b80*/  FADD.FTZ R9, R161, R68 ;  /* 0x00000044a1097221 */ /* 0x004fcc0000010000 */
[----:B------:R-:W1:Y:S01]  /*18b90*/  MUFU.EX2 R33, R33 ;  /* 0x0000002100217308 */ /* 0x000e620000000800 */
[----:B------:R-:W-:-:S07]  /*18ba0*/  FFMA.FTZ R167, R26, R65, -R6 ;  /* 0x000000411aa77223 */ /* 0x000fce0000010806 */
[----:B------:R-:W2:Y:S01]  /*18bb0*/  MUFU.EX2 R32, R32 ;  /* 0x0000002000207308 */ /* 0x000ea20000000800 */
[----:B---3--:R-:W-:Y:S01]  /*18bc0*/  FADD.FTZ R11, R35, R8 ;  /* 0x00000008230b7221 */ /* 0x008fe20000010000 */
[----:B------:R-:W-:-:S06]  /*18bd0*/  FADD.FTZ R8, R34, R9 ;  /* 0x0000000922087221 */ /* 0x000fcc0000010000 */
[----:B------:R-:W3:Y:S01]  /*18be0*/  MUFU.EX2 R164, R164 ;  /* 0x000000a400a47308 */ /* 0x000ee20000000800 */
[----:B------:R-:W-:-:S07]  /*18bf0*/  FFMA.FTZ R28, R28, R65, -R6 ;  /* 0x000000411c1c7223 */ /* 0x000fce0000010806 */
[----:B------:R-:W3:Y:S01]  /*18c00*/  MUFU.EX2 R165, R165 ;  /* 0x000000a500a57308 */ /* 0x000ee20000000800 */
[----:B----4-:R-:W-:Y:S01]  /*18c10*/  FADD.FTZ R10, R162, R11 ;  /* 0x0000000ba20a7221 */ /* 0x010fe20000010000 */
[----:B0-----:R-:W-:-:S06]  /*18c20*/  FADD.FTZ R9, R163, R8 ;  /* 0x00000008a3097221 */ /* 0x001fcc0000010000 */
[----:B------:R-:W0:Y:S01]  /*18c30*/  MUFU.EX2 R31, R31 ;  /* 0x0000001f001f7308 */ /* 0x000e220000000800 */
[----:B------:R-:W-:-:S07]  /*18c40*/  FFMA.FTZ R169, R38, R65, -R6 ;  /* 0x0000004126a97223 */ /* 0x000fce0000010806 */
[----:B------:R-:W4:Y:S01]  /*18c50*/  MUFU.EX2 R30, R30 ;  /* 0x0000001e001e7308 */ /* 0x000f220000000800 */
[----:B-1----:R-:W-:Y:S01]  /*18c60*/  FADD.FTZ R11, R33, R10 ;  /* 0x0000000a210b7221 */ /* 0x002fe20000010000 */
[----:B------:R-:W-:-:S06]  /*18c70*/  FFMA.FTZ R15, R72, R65, -R12 ;  /* 0x00000041480f7223 */ /* 0x000fcc000001080c */
[----:B------:R-:W1:Y:S01]  /*18c80*/  MUFU.EX2 R166, R166 ;  /* 0x000000a600a67308 */ /* 0x000e620000000800 */
[----:B--2---:R-:W-:Y:S01]  /*18c90*/  FADD.FTZ R8, R32, R9 ;  /* 0x0000000920087221 */ /* 0x004fe20000010000 */
[----:B------:R-:W-:-:S06]  /*18ca0*/  FFMA.FTZ R171, R39, R65, -R6 ;  /* 0x0000004127ab7223 */ /* 0x000fcc0000010806 */
[----:B------:R-:W2:Y:S01]  /*18cb0*/  MUFU.EX2 R167, R167 ;  /* 0x000000a700a77308 */ /* 0x000ea20000000800 */
[----:B---3--:R-:W-:Y:S01]  /*18cc0*/  FADD.FTZ R10, R164, R11 ;  /* 0x0000000ba40a7221 */ /* 0x008fe20000010000 */
[----:B------:R-:W-:-:S06]  /*18cd0*/  FFMA.FTZ R170, R73, R65, -R12 ;  /* 0x0000004149aa7223 */ /* 0x000fcc000001080c */
[----:B------:R-:W3:Y:S01]  /*18ce0*/  MUFU.EX2 R29, R29 ;  /* 0x0000001d001d7308 */ /* 0x000ee20000000800 */
[----:B------:R-:W-:Y:S01]  /*18cf0*/  FADD.FTZ R9, R165, R8 ;  /* 0x00000008a5097221 */ /* 0x000fe20000010000 */
[----:B------:R-:W-:-:S06]  /*18d00*/  FFMA.FTZ R14, R40, R65, -R6 ;  /* 0x00000041280e7223 */ /* 0x000fcc0000010806 */
[----:B------:R-:W3:Y:S01]  /*18d10*/  MUFU.EX2 R28, R28 ;  /* 0x0000001c001c7308 */ /* 0x000ee20000000800 */
[----:B0-----:R-:W-:Y:S01]  /*18d20*/  FADD.FTZ R11, R31, R10 ;  /* 0x0000000a1f0b7221 */ /* 0x001fe20000010000 */
[----:B------:R-:W-:-:S06]  /*18d30*/  FFMA.FTZ R231, R46, R65, -R12 ;  /* 0x000000412ee77223 */ /* 0x000fcc000001080c */
[----:B------:R-:W0:Y:S01]  /*18d40*/  MUFU.EX2 R168, R168 ;  /* 0x000000a800a87308 */ /* 0x000e220000000800 */
[----:B----4-:R-:W-:Y:S01]  /*18d50*/  FADD.FTZ R8, R30, R9 ;  /* 0x000000091e087221 */ /* 0x010fe20000010000 */
[----:B------:R-:W-:-:S06]  /*18d60*/  FFMA.FTZ R229, R41, R65, -R6 ;  /* 0x0000004129e57223 */ /* 0x000fcc0000010806 */
        /* <DEDUP_REMOVED lines=14> */
[----:B----4-:R-:W-:-:S06]  /*18e50*/  FADD.FTZ R8, R169, R8 ;  /* 0x00000008a9087221 */ /* 0x010fcc0000010000 */
[----:B------:R-:W0:Y:S01]  /*18e60*/  MUFU.EX2 R231, R231 ;  /* 0x000000e700e77308 */ /* 0x000e220000000800 */
[-C--:B------:R-:W-:Y:S01]  /*18e70*/  FFMA.FTZ R228, R49, R65.reuse, -R12 ;  /* 0x0000004131e47223 */ /* 0x080fe2000001080c */
[----:B------:R-:W-:-:S06]  /*18e80*/  FFMA.FTZ R205, R44, R65, -R6 ;  /* 0x000000412ccd7223 */ /* 0x000fcc0000010806 */
[----:B------:R-:W4:Y:S01]  /*18e90*/  MUFU.EX2 R229, R229 ;  /* 0x000000e500e57308 */ /* 0x000f220000000800 */
[----:B-1----:R-:W-:Y:S01]  /*18ea0*/  FADD.FTZ R9, R15, R10 ;  /* 0x0000000a0f097221 */ /* 0x002fe20000010000 */
[----:B--2---:R-:W-:-:S06]  /*18eb0*/  FADD.FTZ R11, R171, R8 ;  /* 0x00000008ab0b7221 */ /* 0x004fcc0000010000 */
[----:B------:R-:W1:Y:S01]  /*18ec0*/  MUFU.EX2 R232, R232 ;  /* 0x000000e800e87308 */ /* 0x000e620000000800 */
[-C--:B------:R-:W-:Y:S01]  /*18ed0*/  FFMA.FTZ R186, R50, R65.reuse, -R12 ;  /* 0x0000004132ba7223 */ /* 0x080fe2000001080c */
[----:B------:R-:W-:-:S06]  /*18ee0*/  FFMA.FTZ R184, R45, R65, -R6 ;  /* 0x000000412db87223 */ /* 0x000fcc0000010806 */
[----:B------:R-:W2:Y:S01]  /*18ef0*/  MUFU.EX2 R230, R230 ;  /* 0x000000e600e67308 */ /* 0x000ea20000000800 */
[----:B---3--:R-:W-:Y:S01]  /*18f00*/  FADD.FTZ R8, R170, R9 ;  /* 0x00000009aa087221 */ /* 0x008fe20000010000 */
[----:B------:R-:W-:-:S06]  /*18f10*/  FADD.FTZ R10, R14, R11 ;  /* 0x0000000b0e0a7221 */ /* 0x000fcc0000010000 */
[----:B------:R-:W3:Y:S01]  /*18f20*/  MUFU.EX2 R227, R227 ;  /* 0x000000e300e37308 */ /* 0x000ee20000000800 */
[-C--:B------:R-:W-:Y:S01]  /*18f30*/  FFMA.FTZ R187, R51, R65.reuse, -R12 ;  /* 0x0000004133bb7223 */ /* 0x080fe2000001080c */
        /* <DEDUP_REMOVED lines=47> */
[----:B------:R-:W-:-:S06]  /*19230*/  FADD.FTZ R8, R172, R9 ;  /* 0x00000009ac087221 */ /* 0x000fcc0000010000 */
[----:B------:R-:W3:Y:S08]  /*19240*/  MUFU.EX2 R21, R21 ;  /* 0x0000001500157308 */ /* 0x000ef00000000800 */
[----:B------:R-:W3:Y:S01]  /*19250*/  MUFU.EX2 R19, R19 ;  /* 0x0000001300137308 */ /* 0x000ee20000000800 */
[----:B0-----:R-:W-:Y:S01]  /*19260*/  FADD.FTZ R9, R175, R6 ;  /* 0x00000006af097221 */ /* 0x001fe20000010000 */
[----:B----4-:R-:W-:-:S03]  /*19270*/  FADD.FTZ R11, R173, R8 ;  /* 0x00000008ad0b7221 */ /* 0x010fc60000010000 */
[----:B-1----:R-:W-:Y:S01]  /*19280*/  FADD.FTZ R6, R20, R9 ;  /* 0x0000000914067221 */ /* 0x002fe20000010000 */
[----:B--2---:R-:W-:Y:S01]  /*19290*/  FADD.FTZ R8, R18, R11 ;  /* 0x0000000b12087221 */ /* 0x004fe20000010000 */
[----:B------:R-:W-:Y:S01]  /*192a0*/  FMUL.FTZ R25, R7, R66 ;  /* 0x0000004207197220 */ /* 0x000fe20000410000 */
[----:B------:R-:W-:Y:S02]  /*192b0*/  IMAD.U32 R10, RZ, RZ, UR6 ;  /* 0x00000006ff0a7e24 */ /* 0x000fe4000f8e00ff */
[----:B---3--:R-:W-:Y:S01]  /*192c0*/  FADD.FTZ R9, R21, R6 ;  /* 0x0000000615097221 */ /* 0x008fe20000010000 */
[----:B------:R-:W-:Y:S01]  /*192d0*/  IMAD.U32 R11, RZ, RZ, UR5 ;  /* 0x00000005ff0b7e24 */ /* 0x000fe2000f8e00ff */
[----:B------:R-:W-:Y:S01]  /*192e0*/  ST.E desc[UR42][R16.64+0x260], R25 ;  /* 0x0002601910007985 */ /* 0x000fe2000c10192a */
[----:B------:R-:W-:-:S03]  /*192f0*/  FADD.FTZ R13, R19, R8 ;  /* 0x00000008130d7221 */ /* 0x000fc60000010000 */
[----:B------:R-:W-:Y:S04]  /*19300*/  ST.E desc[UR42][R16.64+0x240], R9 ;  /* 0x0002400910007985 */ /* 0x000fe8000c10192a */
[----:B------:R0:W-:Y:S04]  /*19310*/  ST.E desc[UR42][R16.64+0x244], R13 ;  /* 0x0002440d10007985 */ /* 0x0001e8000c10192a */
[----:B------:R-:W2:Y:S02]  /*19320*/  LD.E R6, desc[UR42][R10.64] ;  /* 0x0000002a0a067980 */ /* 0x000ea4000c101900 */
[----:B--2---:R-:W-:-:S05]  /*19330*/  FMUL.FTZ R39, R7, R6 ;  /* 0x0000000607277220 */ /* 0x004fca0000410000 */
[----:B------:R1:W-:Y:S04]  /*19340*/  ST.E desc[UR42][R10.64], R39 ;  /* 0x000000270a007985 */ /* 0x0003e8000c10192a */
[----:B------:R-:W0:Y:S04]  /*19350*/  LD.E R136, desc[UR42][R16.64+0x274] ;  /* 0x0002742a10887980 */ /* 0x000e28000c101900 */
[----:B------:R-:W2:Y:S04]  /*19360*/  LD.E R134, desc[UR42][R16.64+0x270] ;  /* 0x0002702a10867980 */ /* 0x000ea8000c101900 */
[----:B------:R-:W3:Y:S04]  /*19370*/  LD.E R150, desc[UR42][R16.64+0x454] ;  /* 0x0004542a10967980 */ /* 0x000ee8000c101900 */
[----:B------:R-:W4:Y:S04]  /*19380*/  LD.E R138, desc[UR42][R16.64+0x280] ;  /* 0x0002802a108a7980 */ /* 0x000f28000c101900 */
        /* <DEDUP_REMOVED lines=58> */
[----:B------:R-:W-:Y:S01]  /*19730*/  ULOP3.LUT UR6, UR4, 0x8, URZ, 0xfc, !UPT ;  /* 0x0000000804067892 */ /* 0x000fe2000f8efc3f */
[C---:B0-----:R-:W-:Y:S01]  /*19740*/  FMUL.FTZ R13, R7.reuse, R136 ;  /* 0x00000088070d7220 */ /* 0x041fe20000410000 */
[----:B--2---:R-:W-:-:S04]  /*19750*/  FMUL.FTZ R9, R7, R134 ;  /* 0x0000008607097220 */ /* 0x004fc80000410000 */
[----:B------:R0:W-:Y:S01]  /*19760*/  ST.E desc[UR42][R16.64+0x274], R13 ;  /* 0x0002740d10007985 */ /* 0x0001e2000c10192a */
[----:B---3--:R-:W-:-:S03]  /*19770*/  FMUL.FTZ R47, R7, R150 ;  /* 0x00000096072f7220 */ /* 0x008fc60000410000 */
[----:B------:R2:W-:Y:S01]  /*19780*/  ST.E desc[UR42][R16.64+0x270], R9 ;  /* 0x0002700910007985 */ /* 0x0005e2000c10192a */
[C---:B----4-:R-:W-:Y:S01]  /*19790*/  FMUL.FTZ R25, R7.reuse, R138 ;  /* 0x0000008a07197220 */ /* 0x050fe20000410000 */
[C---:B-1----:R-:W-:Y:S01]  /*197a0*/  FMUL.FTZ R39, R7.reuse, R140 ;  /* 0x0000008c07277220 */ /* 0x042fe20000410000 */
[C---:B------:R-:W-:Y:S01]  /*197b0*/  FMUL.FTZ R41, R7.reuse, R142 ;  /* 0x0000008e07297220 */ /* 0x040fe20000410000 */
[C---:B0-----:R-:W-:Y:S01]  /*197c0*/  FMUL.FTZ R13, R7.reuse, R132 ;  /* 0x00000084070d7220 */ /* 0x041fe20000410000 */
[C---:B--2---:R-:W-:Y:S01]  /*197d0*/  FMUL.FTZ R9, R7.reuse, R148 ;  /* 0x0000009407097220 */ /* 0x044fe20000410000 */
        /* <DEDUP_REMOVED lines=104> */
[----:B------:R-:W-:Y:S02]  /*19e60*/  IMAD.U32 R8, RZ, RZ, UR6 ;  /* 0x00000006ff087e24 */ /* 0x000fe4000f8e00ff */
[----:B---3--:R-:W-:Y:S01]  /*19e70*/  FMUL.FTZ R13, R7, R24 ;  /* 0x00000018070d7220 */ /* 0x008fe20000410000 */
[----:B0-----:R-:W-:Y:S01]  /*19e80*/  IMAD.U32 R9, RZ, RZ, UR5 ;  /* 0x00000005ff097e24 */ /* 0x001fe2000f8e00ff */
        /* <DEDUP_REMOVED lines=8> */
[----:B------:R-:W-:Y:S04]  /*19f10*/  ST.E desc[UR42][R16.64+0x450], R51 ;  /* 0x0004503310007985 */ /* 0x000fe8000c10192a */
[----:B------:R-:W0:Y:S01]  /*19f20*/  LD.E R12, desc[UR42][R8.64] ;  /* 0x0000002a080c7980 */ /* 0x000e22000c101900 */
[----:B------:R-:W-:Y:S01]  /*19f30*/  ULOP3.LUT UR4, UR4, 0xc, URZ, 0xfc, !UPT ;  /* 0x0000000c04047892 */ /* 0x000fe2000f8efc3f */
[----:B------:R-:W-:-:S05]  /*19f40*/  IMAD.U32 R7, RZ, RZ, UR5 ;  /* 0x00000005ff077e24 */ /* 0x000fca000f8e00ff */
[----:B------:R-:W-:Y:S02]  /*19f50*/  IMAD.U32 R6, RZ, RZ, UR4 ;  /* 0x00000004ff067e24 */ /* 0x000fe4000f8e00ff */
[----:B0-----:R-:W-:-:S05]  /*19f60*/  FMUL.FTZ R25, R27, R12 ;  /* 0x0000000c1b197220 */ /* 0x001fca0000410000 */
[----:B------:R0:W-:Y:S04]  /*19f70*/  ST.E desc[UR42][R8.64], R25 ;  /* 0x0000001908007985 */ /* 0x0001e8000c10192a */
[----:B------:R-:W1:Y:S02]  /*19f80*/  LD.E R12, desc[UR42][R6.64] ;  /* 0x0000002a060c7980 */ /* 0x000e64000c101900 */
[----:B-1----:R-:W-:-:S05]  /*19f90*/  FMUL.FTZ R13, R27, R12 ;  /* 0x0000000c1b0d7220 */ /* 0x002fca0000410000 */
[----:B------:R1:W-:Y:S04]  /*19fa0*/  ST.E desc[UR42][R6.64], R13 ;  /* 0x0000000d06007985 */ /* 0x0003e8000c10192a */
[----:B------:R-:W2:Y:S04]  /*19fb0*/  LD.E R39, desc[UR42][R16.64+0x45c] ;  /* 0x00045c2a10277980 */ /* 0x000ea8000c101900 */
[----:B------:R-:W0:Y:S04]  /*19fc0*/  LD.E R146, desc[UR42][R16.64+0x27c] ;  /* 0x00027c2a10927980 */ /* 0x000e28000c101900 */
        /* <DEDUP_REMOVED lines=60> */
[C---:B--2---:R-:W-:Y:S01]  /*1a390*/  FMUL.FTZ R49, R27.reuse, R39 ;  /* 0x000000271b317220 */ /* 0x044fe20000410000 */
[----:B0-----:R-:W-:-:S04]  /*1a3a0*/  FMUL.FTZ R25, R27, R146 ;  /* 0x000000921b197220 */ /* 0x001fc80000410000 */
[----:B------:R-:W-:Y:S01]  /*1a3b0*/  ST.E desc[UR42][R16.64+0x45c], R49 ;  /* 0x00045c3110007985 */ /* 0x000fe2000c10192a */
[----:B-1----:R-:W-:-:S03]  /*1a3c0*/  FMUL.FTZ R13, R27, R144 ;  /* 0x000000901b0d7220 */ /* 0x002fc60000410000 */
[----:B------:R0:W-:Y:S01]  /*1a3d0*/  ST.E desc[UR42][R16.64+0x27c], R25 ;  /* 0x00027c1910007985 */ /* 0x0001e2000c10192a */
[C---:B---3--:R-:W-:Y:S01]  /*1a3e0*/  FMUL.FTZ R39, R27.reuse, R148 ;  /* 0x000000941b277220 */ /* 0x048fe20000410000 */
[C---:B----4-:R-:W-:Y:S01]  /*1a3f0*/  FMUL.FTZ R41, R27.reuse, R150 ;  /* 0x000000961b297220 */ /* 0x050fe20000410000 */
[C---:B------:R-:W-:Y:S01]  /*1a400*/  FMUL.FTZ R43, R27.reuse, R43 ;  /* 0x0000002b1b2b7220 */ /* 0x040fe20000410000 */
        /* <DEDUP_REMOVED lines=130> */
[----:B------:R-:W3:Y:S04]  /*1ac30*/  LD.E R47, desc[UR42][R16.64+0x278] ;  /* 0x0002782a102f7980 */ /* 0x000ee8000c101900 */
[----:B0-----:R-:W3:Y:S04]  /*1ac40*/  LD.E R39, desc[UR42][R16.64+0x27c] ;  /* 0x00027c2a10277980 */ /* 0x001ee8000c101900 */
        /* <DEDUP_REMOVED lines=73> */
[----:B------:R-:W-:Y:S04]  /*1b0e0*/  ST.E desc[UR42][R16.64+0x278], R47 ;  /* 0x0002782f10007985 */ /* 0x000fe8000c10192a */
[----:B------:R1:W-:Y:S04]  /*1b0f0*/  ST.E desc[UR42][R16.64+0x27c], R39 ;  /* 0x00027c2710007985 */ /* 0x0003e8000c10192a */
        /* <DEDUP_REMOVED lines=169> */
[----:B0-----:R-:W2:Y:S01]  /*1bb90*/  LDL R25, [R1+0x88] ;  /* 0x0000880001197983 */ /* 0x001ea20000100800 */
[----:B------:R-:W-:-:S02]  /*1bba0*/  IMAD R12, R24, 0xc00, R12 ;  /* 0x00000c00180c7824 */ /* 0x000fc400078e020c */
[----:B-1----:R-:W-:Y:S01]  /*1bbb0*/  IMAD.MOV.U32 R27, RZ, RZ, R13 ;  /* 0x000000ffff1b7224 */ /* 0x002fe200078e000d */
[----:B------:R-:W-:Y:S01]  /*1bbc0*/  F2FP.BF16.F32.PACK_AB R160, R37, R160 ;  /* 0x000000a025a0723e */ /* 0x000fe200000010ff */
[C---:B------:R-:W-:Y:S01]  /*1bbd0*/  VIADD R24, R12.reuse, 0x80 ;  /* 0x000000800c187836 */ /* 0x040fe20000000000 */
[----:B------:R-:W-:Y:S01]  /*1bbe0*/  F2FP.BF16.F32.PACK_AB R161, R161, R36 ;  /* 0x00000024a1a1723e */ /* 0x000fe200000010ff */
[----:B------:R-:W-:Y:S01]  /*1bbf0*/  VIADD R26, R12, 0x100 ;  /* 0x000001000c1a7836 */ /* 0x000fe20000000000 */
[----:B------:R-:W-:Y:S01]  /*1bc00*/  R2UR UR15, R27 ;  /* 0x000000001b0f72ca */ /* 0x000fe200000e0000 */
[----:B------:R-:W2:Y:S01]  /*1bc10*/  LD.E R36, desc[UR42][R16.64+0x290] ;  /* 0x0002902a10247980 */ /* 0x000ea2000c101900 */
[----:B------:R-:W-:Y:S02]  /*1bc20*/  R2UR UR10, R24 ;  /* 0x00000000180a72ca */ /* 0x000fe400000e0000 */
[----:B------:R-:W-:Y:S01]  /*1bc30*/  R2UR UR14, R26 ;  /* 0x000000001a0e72ca */ /* 0x000fe200000e0000 */
[----:B------:R-:W2:Y:S01]  /*1bc40*/  LD.E R24, desc[UR42][R16.64+0x260] ;  /* 0x0002602a10187980 */ /* 0x000ea2000c101900 */
[----:B------:R-:W-:-:S02]  /*1bc50*/  F2FP.BF16.F32.PACK_AB R162, R162, R35 ;  /* 0x00000023a2a2723e */ /* 0x000fc400000010ff */
[----:B------:R-:W-:Y:S01]  /*1bc60*/  F2FP.BF16.F32.PACK_AB R163, R163, R34 ;  /* 0x00000022a3a3723e */ /* 0x000fe200000010ff */
[----:B------:R-:W2:Y:S01]  /*1bc70*/  LD.E R35, desc[UR42][R16.64+0x28c] ;  /* 0x00028c2a10237980 */ /* 0x000ea2000c101900 */
[----:B------:R-:W-:Y:S02]  /*1bc80*/  F2FP.BF16.F32.PACK_AB R164, R164, R33 ;  /* 0x00000021a4a4723e */ /* 0x000fe400000010ff */
[----:B------:R-:W-:Y:S01]  /*1bc90*/  F2FP.BF16.F32.PACK_AB R165, R165, R32 ;  /* 0x00000020a5a5723e */ /* 0x000fe200000010ff */
[----:B------:R-:W2:Y:S01]  /*1bca0*/  LD.E R33, desc[UR42][R16.64+0x284] ;  /* 0x0002842a10217980 */ /* 0x000ea2000c101900 */
[----:B------:R-:W-:Y:S02]  /*1bcb0*/  F2FP.BF16.F32.PACK_AB R166, R166, R31 ;  /* 0x0000001fa6a6723e */ /* 0x000fe400000010ff */
[----:B------:R-:W-:Y:S01]  /*1bcc0*/  F2FP.BF16.F32.PACK_AB R167, R167, R30 ;  /* 0x0000001ea7a7723e */ /* 0x000fe200000010ff */
[----:B------:R-:W2:Y:S01]  /*1bcd0*/  LD.E R31, desc[UR42][R16.64+0x27c] ;  /* 0x00027c2a101f7980 */ /* 0x000ea2000c101900 */
[----:B------:R-:W-:-:S02]  /*1bce0*/  F2FP.BF16.F32.PACK_AB R168, R168, R29 ;  /* 0x0000001da8a8723e */ /* 0x000fc400000010ff */
[----:B------:R-:W-:Y:S01]  /*1bcf0*/  F2FP.BF16.F32.PACK_AB R169, R169, R28 ;  /* 0x0000001ca9a9723e */ /* 0x000fe200000010ff */
[----:B------:R-:W2:Y:S04]  /*1bd00*/  LD.E R29, desc[UR42][R16.64+0x274] ;  /* 0x0002742a101d7980 */ /* 0x000ea8000c101900 */
        /* <DEDUP_REMOVED lines=8> */
[----:B---3--:R-:W4:Y:S04]  /*1bd90*/  LD.E R41, desc[UR42][R16.64+0x2a4] ;  /* 0x0002a42a10297980 */ /* 0x008f28000c101900 */
[----:B------:R-:W4:Y:S04]  /*1bda0*/  LD.E R42, desc[UR42][R16.64+0x2a8] ;  /* 0x0002a82a102a7980 */ /* 0x000f28000c101900 */
[----:B--2---:R-:W4:Y:S04]  /*1bdb0*/  LD.E R43, desc[UR42][R16.64+0x2ac] ;  /* 0x0002ac2a102b7980 */ /* 0x004f28000c101900 */
        /* <DEDUP_REMOVED lines=56> */
[----:B------:R-:W-:Y:S01]  /*1c140*/  ISETP.NE.U32.AND P1, PT, R25, RZ, PT ;  /* 0x000000ff1900720c */ /* 0x000fe20003f25070 */
[----:B------:R-:W-:-:S02]  /*1c150*/  IMAD.MOV.U32 R25, RZ, RZ, R13 ;  /* 0x000000ffff197224 */ /* 0x000fc400078e000d */
[----:B------:R-:W4:Y:S03]  /*1c160*/  LD.E R100, desc[UR42][R16.64+0x390] ;  /* 0x0003902a10647980 */ /* 0x000f26000c101900 */
[----:B------:R-:W-:Y:S01]  /*1c170*/  R2UR UR11, R25 ;  /* 0x00000000190b72ca */ /* 0x000fe200000e0000 */
        /* <DEDUP_REMOVED lines=54> */
[----:B------:R-:W-:-:S02]  /*1c4e0*/  R2UR UR6, R12 ;  /* 0x000000000c0672ca */ /* 0x000fc400000e0000 */
[----:B------:R-:W-:Y:S01]  /*1c4f0*/  R2UR UR7, R13 ;  /* 0x000000000d0772ca */ /* 0x000fe200000e0000 */
[----:B------:R-:W-:Y:S01]  /*1c500*/  VOTEU.ANY UP0, P1 ;  /* 0x00000000003f7886 */ /* 0x000fe20000800100 */
[----:B----4-:R-:W-:-:S11]  /*1c510*/  WARPGROUP.ARRIVE ;  /* 0x00000000000079c5 */ /* 0x010fd60000000000 */
        /* <DEDUP_REMOVED lines=815> */
[----:B------:R0:W-:Y:S04]  /*1f810*/  STL [R1+0x88], R0 ;  /* 0x0000880001007387 */ /* 0x0001e80000100800 */
[----:B------:R-:W2:Y:S04]  /*1f820*/  LD.E R13, desc[UR42][R16.64+0x260] ;  /* 0x0002602a100d7980 */ /* 0x000ea8000c101900 */
[----:B--2---:R-:W-:Y:S04]  /*1f830*/  ST.E desc[UR42][R16.64+0x260], R13 ;  /* 0x0002600d10007985 */ /* 0x004fe8000c10192a */
[----:B------:R-:W2:Y:S04]  /*1f840*/  LD.E R15, desc[UR42][R10.64] ;  /* 0x0000002a0a0f7980 */ /* 0x000ea8000c101900 */
[----:B--2---:R-:W-:Y:S04]  /*1f850*/  ST.E desc[UR42][R10.64], R15 ;  /* 0x0000000f0a007985 */ /* 0x004fe8000c10192a */
[----:B------:R-:W2:Y:S04]  /*1f860*/  LD.E R19, desc[UR42][R8.64] ;  /* 0x0000002a08137980 */ /* 0x000ea8000c101900 */
[----:B--2---:R1:W-:Y:S04]  /*1f870*/  ST.E desc[UR42][R8.64], R19 ;  /* 0x0000001308007985 */ /* 0x0043e8000c10192a */
[----:B------:R-:W2:Y:S04]  /*1f880*/  LD.E R21, desc[UR42][R6.64] ;  /* 0x0000002a06157980 */ /* 0x000ea8000c101900 */
[----:B--2---:R2:W-:Y:S04]  /*1f890*/  ST.E desc[UR42][R6.64], R21 ;  /* 0x0000001506007985 */ /* 0x0045e8000c10192a */
[----:B0-----:R-:W3:Y:S04]  /*1f8a0*/  LD.E R0, desc[UR42][R16.64+0x270] ;  /* 0x0002702a10007980 */ /* 0x001ee8000c101900 */
[----:B-1----:R-:W4:Y:S04]  /*1f8b0*/  LD.E R8, desc[UR42][R16.64+0x27c] ;  /* 0x00027c2a10087980 */ /* 0x002f28000c101900 */
[----:B--2---:R-:W2:Y:S04]  /*1f8c0*/  LD.E R6, desc[UR42][R16.64+0x274] ;  /* 0x0002742a10067980 */ /* 0x004ea8000c101900 */
        /* <DEDUP_REMOVED lines=122> */
[----:B--2---:R0:W-:Y:S04]  /*20070*/  ST.E desc[UR42][R16.64+0x274], R6 ;  /* 0x0002740610007985 */ /* 0x0041e8000c10192a */
[----:B----4-:R0:W-:Y:S04]  /*20080*/  ST.E desc[UR42][R16.64+0x278], R7 ;  /* 0x0002780710007985 */ /* 0x0101e8000c10192a */
        /* <DEDUP_REMOVED lines=129> */
.L_x_3769:
[----:B------:R-:W-:Y:S05]  /*208a0*/  BSYNC B0 ;  /* 0x0000000000007941 */ /* 0x000fea0003800000 */
.L_x_3768:
[----:B------:R-:W-:Y:S05]  /*208b0*/  @P0 BRA `(.L_x_3770) ;  /* 0xffffff6000380947 */ /* 0x000fea000383ffff */
[----:B01----:R-:W-:-:S07]  /*208c0*/  IMAD.MOV.U32 R0, RZ, RZ, R5 ;  /* 0x000000ffff007224 */ /* 0x003fce00078e0005 */
.L_x_3753:
[----:B------:R-:W-:-:S13]  /*208d0*/  ISETP.GE.AND P0, PT, R0, R189, PT ;  /* 0x000000bd0000720c */ /* 0x000fda0003f06270 */
[----:B------:R-:W-:Y:S05]  /*208e0*/  @!P0 BRA `(.L_x_3771) ;  /* 0x000000b000888947 */ /* 0x000fea0003800000 */
[----:B------:R0:W5:Y:S02]  /*208f0*/  LDL.64 R2, [R1+0x178] ;  /* 0x0001780001027983 */ /* 0x0001640000100a00 */
.L_x_3798:
        /* <DEDUP_REMOVED lines=21> */
.L_x_3773:
[----:B------:R-:W-:Y:S05]  /*20a50*/  BSYNC B0 ;  /* 0x0000000000007941 */ /* 0x000fea0003800000 */
.L_x_3772:
        /* <DEDUP_REMOVED lines=13> */
.L_x_3775:
[----:B------:R-:W-:Y:S05]  /*20b30*/  BSYNC B0 ;  /* 0x0000000000007941 */ /* 0x000fea0003800000 */
.L_x_3774:
        /* <DEDUP_REMOVED lines=8> */
.L_x_3777:
[----:B------:R-:W-:Y:S05]  /*20bc0*/  BSYNC B0 ;  /* 0x0000000000007941 */ /* 0x000fea0003800000 */
.L_x_3776:
        /* <DEDUP_REMOVED lines=59> */
.L_x_3780:
[----:B------:R-:W-:Y:S05]  /*20f80*/  BSYNC B0 ;  /* 0x0000000000007941 */ /* 0x000fea0003800000 */
.L_x_3779:
        /* <DEDUP_REMOVED lines=10> */
.L_x_3782:
[----:B------:R-:W-:Y:S05]  /*21030*/  BSYNC B0 ;  /* 0x0000000000007941 */ /* 0x000fea0003800000 */
.L_x_3781:
[----:B------:R-:W-:Y:S04]  /*21040*/  BSSY B0, `(.L_x_3783) ;  /* 0x0000006000007945 */ /* 0x000fe80003800000 */
[----:B--2---:R-:W-:Y:S05]  /*21050*/  @P0 BRA `(.L_x_3784) ;  /* 0x0000000000100947 */ /* 0x004fea0003800000 */
[----:B-----5:R-:W-:Y:S01]  /*21060*/  IMAD R6, R6, 0x8, R8 ;  /* 0x0000000806067824 */ /* 0x020fe200078e0208 */
[----:B------:R-:W-:-:S04]  /*21070*/  SHF.L.U32 R7, R7, 0x1f, RZ ;  /* 0x0000001f07077819 */ /* 0x000fc800000006ff */
[----:B------:R-:W2:Y:S02]  /*21080*/  SYNCS.PHASECHK.TRANS64.TRYWAIT P0, [R6+URZ], R7 ;  /* 0x00000007060075a7 */ /* 0x000ea4000800017f */
[----:B--2---:R-:W-:Y:S05]  /*21090*/  @!P0 BRA `(.L_x_3785) ;  /* 0x000001b400508947 */ /* 0x004fea0003800000 */
.L_x_3784:
[----:B------:R-:W-:Y:S05]  /*210a0*/  BSYNC B0 ;  /* 0x0000000000007941 */ /* 0x000fea0003800000 */
.L_x_3783:
        /* <DEDUP_REMOVED lines=210> */
[----:B------:R-:W4:Y:S04]  /*21dd0*/  LDL R72, [R1+0x168] ;  /* 0x0001680001487983 */ /* 0x000f280000100800 */
[----:B------:R-:W2:Y:S04]  /*21de0*/  LDL.128 R12, [R1+0x150] ;  /* 0x00015000010c7983 */ /* 0x000ea80000100c00 */
[----:B-1----:R-:W4:Y:S04]  /*21df0*/  LDL.128 R8, [R1+0x140] ;  /* 0x0001400001087983 */ /* 0x002f280000100c00 */
[----:B---3--:R-:W3:Y:S04]  /*21e00*/  LD.E R20, desc[UR42][R6.64] ;  /* 0x0000002a06147980 */ /* 0x008ee8000c101900 */
[----:B------:R-:W4:Y:S01]  /*21e10*/  LDL.64 R6, [R1+0x160] ;  /* 0x0001600001067983 */ /* 0x000f220000100a00 */
[----:B--2---:R-:W-:Y:S01]  /*21e20*/  ISETP.GE.AND P2, PT, R13, 0x1, PT ;  /* 0x000000010d00780c */ /* 0x004fe20003f46270 */
[----:B------:R-:W-:Y:S01]  /*21e30*/  BSSY B0, `(.L_x_3786) ;  /* 0x000009f000007945 */ /* 0x000fe20003800000 */
[-C--:B---3--:R-:W-:Y:S01]  /*21e40*/  FMUL.FTZ R75, R29, R20.reuse ;  /* 0x000000141d4b7220 */ /* 0x088fe20000410000 */
[-C--:B------:R-:W-:Y:S01]  /*21e50*/  FMUL.FTZ R29, R39, R20.reuse ;  /* 0x00000014271d7220 */ /* 0x080fe20000410000 */
[-C--:B------:R-:W-:Y:S01]  /*21e60*/  FMUL.FTZ R39, R55, R20.reuse ;  /* 0x0000001437277220 */ /* 0x080fe20000410000 */
[-C--:B------:R-:W-:Y:S01]  /*21e70*/  FMUL.FTZ R5, R24, R20.reuse ;  /* 0x0000001418057220 */ /* 0x080fe20000410000 */
[----:B----4-:R-:W-:Y:S01]  /*21e80*/  SHF.R.S32.HI R55, RZ, 0x1f, R74 ;  /* 0x0000001fff377819 */ /* 0x010fe2000001144a */
[-C--:B------:R-:W-:Y:S01]  /*21e90*/  FMUL.FTZ R24, R28, R20.reuse ;  /* 0x000000141c187220 */ /* 0x080fe20000410000 */
[-C--:B------:R-:W-:Y:S01]  /*21ea0*/  FMUL.FTZ R78, R36, R20.reuse ;  /* 0x00000014244e7220 */ /* 0x080fe20000410000 */
        /* <DEDUP_REMOVED lines=9> */
[----:B------:R-:W-:Y:S01]  /*21f40*/  LOP3.LUT R57, R56, 0xffffff80, RZ, 0xc0, !PT ;  /* 0xffffff8038397812 */ /* 0x000fe200078ec0ff */
[-C--:B------:R-:W-:Y:S01]  /*21f50*/  FMUL.FTZ R76, R32, R20.reuse ;  /* 0x00000014204c7220 */ /* 0x080fe20000410000 */
[----:B------:R-:W-:-:S03]  /*21f60*/  FMUL.FTZ R32, R42, R20 ;  /* 0x000000142a207220 */ /* 0x000fc60000410000 */
[----:B------:R-:W-:Y:S02]  /*21f70*/  IMAD.IADD R57, R74, 0x1, -R57 ;  /* 0x000000014a397824 */ /* 0x000fe400078e0a39 */
        /* <DEDUP_REMOVED lines=19> */
[--C-:B------:R-:W-:Y:S01]  /*220b0*/  SHF.R.S32.HI R60, RZ, 0x2, R62.reuse ;  /* 0x00000002ff3c7819 */ /* 0x100fe2000001143e */
[-C--:B------:R-:W-:Y:S01]  /*220c0*/  FMUL.FTZ R38, R54, R20.reuse ;  /* 0x0000001436267220 */ /* 0x080fe20000410000 */
[----:B------:R-:W-:Y:S01]  /*220d0*/  SHF.R.S32.HI R55, RZ, 0x1f, R62 ;  /* 0x0000001fff377819 */ /* 0x000fe2000001143e */
[----:B------:R-:W-:Y:S01]  /*220e0*/  FMUL.FTZ R54, R61, R20 ;  /* 0x000000143d367220 */ /* 0x000fe20000410000 */
[----:B------:R-:W-:-:S02]  /*220f0*/  LOP3.LUT R61, R59, 0xfffffffc, RZ, 0xc0, !PT ;  /* 0xfffffffc3b3d7812 */ /* 0x000fc400078ec0ff */
[----:B------:R-:W-:Y:S02]  /*22100*/  LEA.HI R59, R55, R60, RZ, 0x3 ;  /* 0x0000003c373b7211 */ /* 0x000fe400078f18ff */
[----:B------:R-:W-:Y:S02]  /*22110*/  SHF.R.S32.HI R55, RZ, 0x7, R56 ;  /* 0x00000007ff377819 */ /* 0x000fe40000011438 */
[----:B------:R-:W-:Y:S01]  /*22120*/  LEA.HI R58, R58, R57, RZ, 0x5 ;  /* 0x000000393a3a7211 */ /* 0x000fe200078f28ff */
[----:B------:R-:W-:Y:S01]  /*22130*/  IMAD.IADD R74, R74, 0x1, -R61 ;  /* 0x000000014a4a7824 */ /* 0x000fe200078e0a3d */
[----:B------:R-:W-:Y:S02]  /*22140*/  LOP3.LUT R61, R59, 0xfffffff8, RZ, 0xc0, !PT ;  /* 0xfffffff83b3d7812 */ /* 0x000fe400078ec0ff */
[----:B------:R-:W-:Y:S02]  /*22150*/  LEA.HI R56, R56, R55, RZ, 0x1 ;  /* 0x0000003738387211 */ /* 0x000fe400078f08ff */
[----:B------:R-:W-:Y:S01]  /*22160*/  SHF.R.S32.HI R58, RZ, 0x5, R58 ;  /* 0x00000005ff3a7819 */ /* 0x000fe2000001143a */
[-C--:B------:R-:W-:Y:S01]  /*22170*/  FMUL.FTZ R79, R44, R20.reuse ;  /* 0x000000142c4f7220 */ /* 0x080fe20000410000 */
[----:B------:R-:W-:Y:S01]  /*22180*/  FMUL.FTZ R44, R63, R20 ;  /* 0x000000143f2c7220 */ /* 0x000fe20000410000 */
[----:B------:R-:W-:Y:S01]  /*22190*/  LOP3.LUT R56, R56, 0x3fffffe, RZ, 0xc0, !PT ;  /* 0x03fffffe38387812 */ /* 0x000fe200078ec0ff */
[----:B------:R-:W-:Y:S01]  /*221a0*/  IMAD.IADD R61, R60, 0x1, -R61 ;  /* 0x000000013c3d7824 */ /* 0x000fe200078e0a3d */
[----:B------:R-:W-:Y:S01]  /*221b0*/  LEA.HI R63, R74, R74, RZ, 0x1 ;  /* 0x0000004a4a3f7211 */ /* 0x000fe200078f08ff */
[----:B------:R-:W-:Y:S01]  /*221c0*/  IMAD R58, R73, 0x8, R58 ;  /* 0x00000008493a7824 */ /* 0x000fe200078e023a */
[----:B------:R-:W-:Y:S01]  /*221d0*/  ISETP.NE.AND P1, PT, R6, 0x1, PT ;  /* 0x000000010600780c */ /* 0x000fe20003f25270 */
        /* <DEDUP_REMOVED lines=9> */
[----:B------:R-:W-:Y:S01]  /*22270*/  FMUL.FTZ R61, R69, R20 ;  /* 0x00000014453d7220 */ /* 0x000fe20000410000 */
[----:B------:R-:W-:-:S03]  /*22280*/  IMAD.MOV.U32 R63, RZ, RZ, -0x60 ;  /* 0xffffffa0ff3f7424 */ /* 0x000fc600078e00ff */
        /* <DEDUP_REMOVED lines=82> */
.L_x_3789:
[----:B------:R-:W-:-:S13]  /*227b0*/  ISETP.NE.AND P1, PT, R13, 0x1, PT ;  /* 0x000000010d00780c */ /* 0x000fda0003f25270 */
[----:B------:R-:W-:-:S05]  /*227c0*/  @P1 IMAD.HI.U32 R12, R10, R14, RZ ;  /* 0x0000000e0a0c1227 */ /* 0x000fca00078e00ff */
[----:B------:R-:W-:-:S07]  /*227d0*/  @P1 SHF.R.U32.HI R10, RZ, R15, R12 ;  /* 0x0000000fff0a1219 */ /* 0x000fce000001160c */
.L_x_3790:
[----:B------:R-:W-:Y:S05]  /*227e0*/  BSYNC B1 ;  /* 0x0000000000017941 */ /* 0x000fea0003800000 */
.L_x_3788:
[----:B------:R-:W-:-:S05]  /*227f0*/  IMAD R10, R10, R13, R67 ;  /* 0x0000000d0a0a7224 */ /* 0x000fca00078e0243 */
[----:B------:R-:W-:Y:S02]  /*22800*/  VIMNMX R63, R63, R10, !PT ;  /* 0x0000000a3f3f7248 */ /* 0x000fe40007fe0100 */
[----:B------:R-:W-:-:S07]  /*22810*/  VIADDMNMX R62, R10, R13, R62, PT ;  /* 0x0000000d0a3e7246 */ /* 0x000fce000380013e */
.L_x_3787:
[----:B------:R-:W-:Y:S05]  /*22820*/  BSYNC B0 ;  /* 0x0000000000007941 */ /* 0x000fea0003800000 */
.L_x_3786:
[C---:B------:R-:W-:Y:S01]  /*22830*/  ISETP.GE.AND P1, PT, R65.reuse, 0x9, PT ;  /* 0x000000094100780c */ /* 0x040fe20003f26270 */
[----:B------:R-:W-:Y:S01]  /*22840*/  BSSY B0, `(.L_x_3791) ;  /* 0x0000089000007945 */ /* 0x000fe20003800000 */
[----:B------:R-:W-:Y:S02]  /*22850*/  ISETP.GE.AND P2, PT, R65, 0x2, PT ;  /* 0x000000024100780c */ /* 0x000fe40003f46270 */
[----:B------:R-:W-:Y:S02]  /*22860*/  P2R R69, PR, RZ, 0x2 ;  /* 0x00000002ff457803 */ /* 0x000fe40000000000 */
[----:B------:R-:W-:Y:S02]  /*22870*/  ISETP.GT.AND P1, PT, R63, 0x8, !P1 ;  /* 0x000000083f00780c */ /* 0x000fe40004f24270 */
[----:B------:R-:W-:Y:S02]  /*22880*/  P2R R68, PR, RZ, 0x4 ;  /* 0x00000004ff447803 */ /* 0x000fe40000000000 */
[----:B------:R-:W-:-:S02]  /*22890*/  ISETP.LT.OR P1, PT, R62, 0x9, P1 ;  /* 0x000000093e00780c */ /* 0x000fc40000f21670 */
[----:B------:R-:W-:Y:S02]  /*228a0*/  ISETP.GT.AND P2, PT, R63, 0x1, !P2 ;  /* 0x000000013f00780c */ /* 0x000fe40005744270 */
[----:B------:R-:W-:Y:S02]  /*228b0*/  ISETP.GE.AND P3, PT, R65, 0xa, PT ;  /* 0x0000000a4100780c */ /* 0x000fe40003f66270 */
[----:B0-----:R-:W-:Y:S02]  /*228c0*/  FSEL R24, R24, -INF , !P1 ;  /* 0xff80000018187808 */ /* 0x001fe40004800000 */
        /* <DEDUP_REMOVED lines=97> */
[----:B------:R-:W-:Y:S01]  /*22ee0*/  ISETP.GE.AND P5, PT, R65, 0x1, PT ;  /* 0x000000014100780c */ /* 0x000fe20003fa6270 */
[----:B------:R-:W0:Y:S03]  /*22ef0*/  SHFL.IDX PT, R7, R6, 0x1, 0x1c1f ;  /* 0x003c1f0006077f89 */ /* 0x000e2600000e0000 */
[----:B------:R-:W-:-:S04]  /*22f00*/  ISETP.GT.AND P6, PT, R63, RZ, !P5 ;  /* 0x000000ff3f00720c */ /* 0x000fc80006fc4270 */
[----:B------:R-:W-:-:S04]  /*22f10*/  ISETP.LT.OR P6, PT, R62, 0x1, P6 ;  /* 0x000000013e00780c */ /* 0x000fc800037c1670 */
[----:B------:R-:W-:Y:S02]  /*22f20*/  FSEL R37, R5, -INF , !P6 ;  /* 0xff80000005257808 */ /* 0x000fe40007000000 */
[----:B------:R-:W-:-:S04]  /*22f30*/  ISETP.GE.AND P6, PT, R65, 0x5a, PT ;  /* 0x0000005a4100780c */ /* 0x000fc80003fc6270 */
[----:B------:R-:W-:Y:S02]  /*22f40*/  P2R R65, PR, RZ, 0x40 ;  /* 0x00000040ff417803 */ /* 0x000fe40000000000 */
[----:B------:R-:W-:-:S04]  /*22f50*/  ISETP.GT.AND P6, PT, R63, 0x59, !P6 ;  /* 0x000000593f00780c */ /* 0x000fc800077c4270 */
[----:B------:R-:W-:Y:S01]  /*22f60*/  ISETP.LT.OR P6, PT, R62, 0x5a, P6 ;  /* 0x0000005a3e00780c */ /* 0x000fe200037c1670 */
[--C-:B0-----:R-:W-:Y:S02]  /*22f70*/  IMAD.IADD R66, R66, 0x1, R7.reuse ;  /* 0x0000000142427824 */ /* 0x101fe400078e0207 */
[----:B------:R-:W-:Y:S01]  /*22f80*/  IMAD.IADD R63, R64, 0x1, R7 ;  /* 0x00000001403f7824 */ /* 0x000fe200078e0207 */
        /* <DEDUP_REMOVED lines=13> */
.L_x_3794:
[----:B------:R-:W-:-:S13]  /*23060*/  ISETP.NE.AND P6, PT, R13, 0x1, PT ;  /* 0x000000010d00780c */ /* 0x000fda0003fc5270 */
[----:B------:R-:W-:-:S05]  /*23070*/  @P6 IMAD.HI.U32 R14, R8, R14, RZ ;  /* 0x0000000e080e6227 */ /* 0x000fca00078e00ff */
[----:B------:R-:W-:-:S07]  /*23080*/  @P6 SHF.R.U32.HI R8, RZ, R15, R14 ;  /* 0x0000000fff086219 */ /* 0x000fce000001160e */
.L_x_3795:
[----:B------:R-:W-:Y:S05]  /*23090*/  BSYNC B1 ;  /* 0x0000000000017941 */ /* 0x000fea0003800000 */
.L_x_3793:
[----:B------:R-:W-:-:S05]  /*230a0*/  IMAD R8, R8, R13, R67 ;  /* 0x0000000d08087224 */ /* 0x000fca00078e0243 */
[----:B------:R-:W-:Y:S02]  /*230b0*/  VIADDMNMX R66, R8, R13, R66, PT ;  /* 0x0000000d08427246 */ /* 0x000fe40003800142 */
[----:B------:R-:W-:-:S07]  /*230c0*/  VIMNMX R63, R63, R8, !PT ;  /* 0x000000083f3f7248 */ /* 0x000fce0007fe0100 */
.L_x_3792:
[----:B------:R-:W-:Y:S05]  /*230d0*/  BSYNC B0 ;  /* 0x0000000000007941 */ /* 0x000fea0003800000 */
.L_x_3791:
[----:B------:R-:W2:Y:S01]  /*230e0*/  LD.E.64 R6, desc[UR42][R16.64+0x230] ;  /* 0x0002302a10067980 */ /* 0x000ea2000c101b00 */
[----:B------:R-:W-:Y:S02]  /*230f0*/  ISETP.GT.AND P5, PT, R63, RZ, !P5 ;  /* 0x000000ff3f00720c */ /* 0x000fe40006fa4270 */
[----:B------:R-:W-:Y:S01]  /*23100*/  ISETP.NE.AND P6, PT, R74, RZ, PT ;  /* 0x000000ff4a00720c */ /* 0x000fe20003fc5270 */
[----:B------:R-:W3:Y:S01]  /*23110*/  LD.E R64, desc[UR42][R16.64+0x250] ;  /* 0x0002502a10407980 */ /* 0x000ee2000c101900 */
        /* <DEDUP_REMOVED lines=99> */
[----:B------:R-:W-:-:S05]  /*23750*/  FMNMX.FTZ R31, R5, R30, !PT ;  /* 0x0000001e051f7209 */ /* 0x000fca0007810000 */
[----:B------:R-:W0:Y:S01]  /*23760*/  SHFL.BFLY PT, R30, R31, 0x2, 0x1f ;  /* 0x0c401f001f1e7f89 */ /* 0x000e2200000e0000 */
[----:B------:R-:W-:-:S04]  /*23770*/  FMNMX.FTZ R9, R14, R7, !PT ;  /* 0x000000070e097209 */ /* 0x000fc80007810000 */
[----:B------:R-:W-:Y:S02]  /*23780*/  FMNMX.FTZ R9, R62, R9, !PT ;  /* 0x000000093e097209 */ /* 0x000fe40007810000 */
[----:B0-----:R-:W-:Y:S02]  /*23790*/  FMNMX.FTZ R29, R31, R30, !PT ;  /* 0x0000001e1f1d7209 */ /* 0x001fe40007810000 */
[----:B------:R-:W-:-:S04]  /*237a0*/  FMNMX.FTZ R30, R26, R9, !PT ;  /* 0x000000091a1e7209 */ /* 0x000fc80007810000 */
[----:B------:R-:W-:Y:S01]  /*237b0*/  FMNMX.FTZ R9, R61, R30, !PT ;  /* 0x0000001e3d097209 */ /* 0x000fe20007810000 */
[----:B------:R-:W0:Y:S03]  /*237c0*/  SHFL.BFLY PT, R32, R29, 0x1, 0x1f ;  /* 0x0c201f001d207f89 */ /* 0x000e2600000e0000 */
[----:B------:R-:W-:-:S04]  /*237d0*/  FMNMX.FTZ R9, R28, R9, !PT ;  /* 0x000000091c097209 */ /* 0x000fc80007810000 */
[----:B------:R-:W-:-:S04]  /*237e0*/  FMNMX.FTZ R30, R60, R9, !PT ;  /* 0x000000093c1e7209 */ /* 0x000fc80007810000 */
[----:B------:R-:W-:-:S04]  /*237f0*/  FMNMX.FTZ R30, R15, R30, !PT ;  /* 0x0000001e0f1e7209 */ /* 0x000fc80007810000 */
[----:B------:R-:W-:-:S04]  /*23800*/  FMNMX.FTZ R30, R59, R30, !PT ;  /* 0x0000001e3b1e7209 */ /* 0x000fc80007810000 */
[----:B------:R-:W-:-:S04]  /*23810*/  FMNMX.FTZ R30, R19, R30, !PT ;  /* 0x0000001e131e7209 */ /* 0x000fc80007810000 */
[----:B------:R-:W-:Y:S02]  /*23820*/  FMNMX.FTZ R30, R27, R30, !PT ;  /* 0x0000001e1b1e7209 */ /* 0x000fe40007810000 */
[----:B0-----:R-:W-:Y:S02]  /*23830*/  FMNMX.FTZ R33, R29, R32, !PT ;  /* 0x000000201d217209 */ /* 0x001fe40007810000 */
[----:B------:R-:W-:-:S04]  /*23840*/  FMNMX.FTZ R29, R25, R30, !PT ;  /* 0x0000001e191d7209 */ /* 0x000fc80007810000 */
[----:B------:R-:W-:-:S04]  /*23850*/  FMNMX.FTZ R29, R8, R29, !PT ;  /* 0x0000001d081d7209 */ /* 0x000fc80007810000 */
[----:B------:R-:W-:-:S04]  /*23860*/  FMNMX.FTZ R30, R18, R29, !PT ;  /* 0x0000001d121e7209 */ /* 0x000fc80007810000 */
[----:B------:R-:W-:-:S04]  /*23870*/  FMNMX.FTZ R29, R13, R30, !PT ;  /* 0x0000001e0d1d7209 */ /* 0x000fc80007810000 */
[----:B------:R-:W-:-:S04]  /*23880*/  FMNMX.FTZ R30, R38, R29, !PT ;  /* 0x0000001d261e7209 */ /* 0x000fc80007810000 */
[----:B------:R-:W-:-:S04]  /*23890*/  FMNMX.FTZ R29, R39, R30, !PT ;  /* 0x0000001e271d7209 */ /* 0x000fc80007810000 */
[----:B------:R-:W-:Y:S02]  /*238a0*/  FMNMX.FTZ R30, R42, R29, !PT ;  /* 0x0000001d2a1e7209 */ /* 0x000fe40007810000 */
[C---:B------:R-:W-:Y:S02]  /*238b0*/  ISETP.LT.OR P1, PT, R66.reuse, 0x4a, P1 ;  /* 0x0000004a4200780c */ /* 0x040fe40000f21670 */
[----:B------:R-:W-:Y:S02]  /*238c0*/  FMNMX.FTZ R29, R43, R30, !PT ;  /* 0x0000001e2b1d7209 */ /* 0x000fe40007810000 */
[----:B------:R-:W-:Y:S02]  /*238d0*/  ISETP.GT.AND P3, PT, R63, 0x51, !P3 ;  /* 0x000000513f00780c */ /* 0x000fe40005f64270 */
[----:B------:R-:W-:Y:S02]  /*238e0*/  ISETP.LT.OR P2, PT, R66, 0x51, P2 ;  /* 0x000000514200780c */ /* 0x000fe40001741670 */
[----:B------:R-:W-:-:S02]  /*238f0*/  FSEL R65, R44, -INF , !P1 ;  /* 0xff8000002c417808 */ /* 0x000fc40004800000 */
[----:B------:R-:W-:Y:S02]  /*23900*/  FMNMX.FTZ R30, R46, R29, !PT ;  /* 0x0000001d2e1e7209 */ /* 0x000fe40007810000 */
[----:B------:R-:W-:Y:S01]  /*23910*/  ISETP.GT.AND P4, PT, R63, 0x58, !P4 ;  /* 0x000000583f00780c */ /* 0x000fe20006784270 */
[----:B------:R3:W-:Y:S01]  /*23920*/  ST.E desc[UR42][R16.64+0x230], R31 ;  /* 0x0002301f10007985 */ /* 0x0007e2000c10192a */
[----:B------:R-:W-:Y:S02]  /*23930*/  ISETP.LT.OR P3, PT, R66, 0x52, P3 ;  /* 0x000000524200780c */ /* 0x000fe40001f61670 */
[----:B------:R-:W-:Y:S01]  /*23940*/  FSEL R55, R55, -INF , !P2 ;  /* 0xff80000037377808 */ /* 0x000fe20005000000 */
[----:B------:R-:W2:Y:S01]  /*23950*/  LD.E R44, desc[UR42][R16.64+0x260] ;  /* 0x0002602a102c7980 */ /* 0x000ea2000c101900 */
[----:B------:R-:W-:Y:S02]  /*23960*/  FMNMX.FTZ R30, R65, R30, !PT ;  /* 0x0000001e411e7209 */ /* 0x000fe40007810000 */
[----:B------:R-:W-:-:S02]  /*23970*/  ISETP.GT.AND P1, PT, R63, 0x59, !P6 ;  /* 0x000000593f00780c */ /* 0x000fc40007724270 */
[----:B------:R-:W-:Y:S02]  /*23980*/  ISETP.LT.OR P4, PT, R66, 0x59, P4 ;  /* 0x000000594200780c */ /* 0x000fe40002781670 */
[----:B------:R-:W-:Y:S02]  /*23990*/  FSEL R63, R56, -INF , !P3 ;  /* 0xff800000383f7808 */ /* 0x000fe40005800000 */
[----:B------:R-:W-:Y:S01]  /*239a0*/  FMNMX.FTZ R30, R55, R30, !PT ;  /* 0x0000001e371e7209 */ /* 0x000fe20007810000 */
[----:B------:R-:W-:Y:S01]  /*239b0*/  ST.E desc[UR42][R16.64+0x230], R33 ;  /* 0x0002302110007985 */ /* 0x000fe2000c10192a */
[----:B------:R-:W-:Y:S02]  /*239c0*/  ISETP.LT.OR P1, PT, R66, 0x5a, P1 ;  /* 0x0000005a4200780c */ /* 0x000fe40000f21670 */
[----:B------:R-:W-:Y:S01]  /*239d0*/  FSEL R57, R57, -INF , !P4 ;  /* 0xff80000039397808 */ /* 0x000fe20006000000 */
[----:B------:R-:W3:Y:S01]  /*239e0*/  LD.E R9, desc[UR42][R16.64+0x230] ;  /* 0x0002302a10097980 */ /* 0x000ee2000c101900 */
[----:B------:R-:W-:-:S02]  /*239f0*/  FMNMX.FTZ R30, R63, R30, !PT ;  /* 0x0000001e3f1e7209 */ /* 0x000fc40007810000 */
[----:B------:R-:W-:Y:S01]  /*23a00*/  FSEL R67, R20, -INF , !P1 ;  /* 0xff80000014437808 */ /* 0x000fe20004800000 */
[----:B------:R-:W4:Y:S01]  /*23a10*/  LD.E R56, desc[UR42][R16.64+0x244] ;  /* 0x0002442a10387980 */ /* 0x000f22000c101900 */
[----:B------:R-:W-:-:S03]  /*23a20*/  FMNMX.FTZ R30, R57, R30, !PT ;  /* 0x0000001e391e7209 */ /* 0x000fc60007810000 */
[----:B------:R-:W5:Y:S01]  /*23a30*/  LD.E R20, desc[UR42][R16.64+0x240] ;  /* 0x0002402a10147980 */ /* 0x000f62000c101900 */
[----:B------:R-:W-:-:S05]  /*23a40*/  FMNMX.FTZ R29, R67, R30, !PT ;  /* 0x0000001e431d7209 */ /* 0x000fca0007810000 */
[----:B------:R-:W-:Y:S04]  /*23a50*/  ST.E desc[UR42][R16.64+0x234], R29 ;  /* 0x0002341d10007985 */ /* 0x000fe8000c10192a */
[----:B------:R-:W2:Y:S01]  /*23a60*/  LD.E R30, desc[UR42][R16.64+0x234] ;  /* 0x0002342a101e7980 */ /* 0x000ea2000c101900 */
[----:B------:R-:W-:-:S04]  /*23a70*/  UIADD3 UR4, UP0, UR37, 0x260, URZ ;  /* 0x0000026025047890 */ /* 0x000fc8000ff1e03f */
[----:B------:R-:W-:Y:S02]  /*23a80*/  ULOP3.LUT UR6, UR4, 0x4, URZ, 0xfc, !UPT ;  /* 0x0000000404067892 */ /* 0x000fe4000f8efc3f */
[----:B------:R-:W-:Y:S01]  /*23a90*/  UIADD3.X UR5, URZ, UR36, URZ, UP0, !UPT ;  /* 0x000000243f057290 */ /* 0x000fe200087fe43f */
[C---:B---3--:R-:W-:Y:S01]  /*23aa0*/  FMUL.FTZ R31, R9.reuse, R64 ;  /* 0x00000040091f7220 */ /* 0x048fe20000410000 */
[----:B------:R-:W-:-:S04]  /*23ab0*/  FSETP.NEU.FTZ.AND P1, PT, R9, -INF , PT ;  /* 0xff8000000900780b */ /* 0x000fc80003f3d000 */
[----:B------:R-:W-:-:S05]  /*23ac0*/  FSEL R31, R31, RZ, P1 ;  /* 0x000000ff1f1f7208 */ /* 0x000fca0000800000 */
[-CC-:B------:R-:W-:Y:S01]  /*23ad0*/  FFMA.FTZ R160, R37, R64.reuse, -R31.reuse ;  /* 0x0000004025a07223 */ /* 0x180fe2000001081f */
[-CC-:B------:R-:W-:Y:S02]  /*23ae0*/  FFMA.FTZ R37, R21, R64.reuse, -R31.reuse ;  /* 0x0000004015257223 */ /* 0x180fe4000001081f */
[----:B--2---:R-:W0:Y:S01]  /*23af0*/  SHFL.BFLY PT, R21, R30, 0x2, 0x1f ;  /* 0x0c401f001e157f89 */ /* 0x004e2200000e0000 */
[----:B------:R-:W-:Y:S01]  /*23b00*/  FFMA.FTZ R36, R24, R64, -R31 ;  /* 0x0000004018247223 */ /* 0x000fe2000001081f */
[----:B0-----:R-:W-:-:S05]  /*23b10*/  FMNMX.FTZ R21, R30, R21, !PT ;  /* 0x000000151e157209 */ /* 0x001fca0007810000 */
[----:B------:R-:W0:Y:S01]  /*23b20*/  SHFL.BFLY PT, R24, R21, 0x1, 0x1f ;  /* 0x0c201f0015187f89 */ /* 0x000e2200000e0000 */
[-CC-:B------:R-:W-:Y:S01]  /*23b30*/  FFMA.FTZ R168, R41, R64.reuse, -R31.reuse ;  /* 0x0000004029a87223 */ /* 0x180fe2000001081f */
[----:B------:R-:W-:Y:S01]  /*23b40*/  FSEL R9, R9, RZ, P1 ;  /* 0x000000ff09097208 */ /* 0x000fe20000800000 */
[----:B------:R-:W-:-:S04]  /*23b50*/  FFMA.FTZ R172, R11, R64, -R31 ;  /* 0x000000400bac7223 */ /* 0x000fc8000001081f */
[----:B------:R-:W-:Y:S01]  /*23b60*/  FADD.FTZ R9, R6, -R9 ;  /* 0x8000000906097221 */ /* 0x000fe20000010000 */
[-CC-:B------:R-:W-:Y:S01]  /*23b70*/  FFMA.FTZ R162, R75, R64.reuse, -R31.reuse ;  /* 0x000000404ba27223 */ /* 0x180fe2000001081f */
[-CC-:B------:R-:W-:Y:S01]  /*23b80*/  FFMA.FTZ R35, R76, R64.reuse, -R31.reuse ;  /* 0x000000404c237223 */ /* 0x180fe2000001081f */
[----:B------:R-:W-:Y:S01]  /*23b90*/  FFMA.FTZ R164, R77, R64, -R31 ;  /* 0x000000404da47223 */ /* 0x000fe2000001081f */
[----:B0-----:R-:W-:-:S04]  /*23ba0*/  FMNMX.FTZ R41, R21, R24, !PT ;  /* 0x0000001815297209 */ /* 0x001fc80007810000 */
[C---:B------:R-:W-:Y:S01]  /*23bb0*/  FSETP.NEU.FTZ.AND P1, PT, R41.reuse, -INF , PT ;  /* 0xff8000002900780b */ /* 0x040fe20003f3d000 */
[----:B------:R-:W-:-:S03]  /*23bc0*/  FMUL.FTZ R11, R41, R64 ;  /* 0x00000040290b7220 */ /* 0x000fc60000410000 */
[----:B------:R-:W-:Y:S02]  /*23bd0*/  FSEL R6, R41, RZ, P1 ;  /* 0x000000ff29067208 */ /* 0x000fe40000800000 */
[----:B------:R-:W-:Y:S01]  /*23be0*/  FSEL R11, R11, RZ, P1 ;  /* 0x000000ff0b0b7208 */ /* 0x000fe20000800000 */
[-CC-:B------:R-:W-:Y:S01]  /*23bf0*/  FFMA.FTZ R34, R78, R64.reuse, -R31.reuse ;  /* 0x000000404e227223 */ /* 0x180fe2000001081f */
[-CC-:B------:R-:W-:Y:S01]  /*23c00*/  FFMA.FTZ R166, R58, R64.reuse, -R31.reuse ;  /* 0x000000403aa67223 */ /* 0x180fe2000001081f */
[----:B------:R-:W-:Y:S01]  /*23c10*/  FADD.FTZ R7, R7, -R6 ;  /* 0x8000000607077221 */ /* 0x000fe20000010000 */
        /* <DEDUP_REMOVED lines=14> */
[-C--:B------:R-:W-:Y:S01]  /*23d00*/  FMUL.FTZ R9, R9, R64.reuse ;  /* 0x0000004009097220 */ /* 0x080fe20000410000 */
[-CC-:B------:R-:W-:Y:S01]  /*23d10*/  FFMA.FTZ R31, R14, R64.reuse, -R11.reuse ;  /* 0x000000400e1f7223 */ /* 0x180fe2000001080b */
[----:B------:R-:W-:Y:S01]  /*23d20*/  FMUL.FTZ R7, R64, R7 ;  /* 0x0000000740077220 */ /* 0x000fe20000410000 */
[-CC-:B------:R-:W-:Y:S01]  /*23d30*/  FFMA.FTZ R161, R62, R64.reuse, -R11.reuse ;  /* 0x000000403ea17223 */ /* 0x180fe2000001080b */
[----:B------:R-:W-:Y:S01]  /*23d40*/  MUFU.EX2 R160, R160 ;  /* 0x000000a000a07308 */ /* 0x000fe20000000800 */
[----:B------:R-:W-:-:S07]  /*23d50*/  FFMA.FTZ R30, R26, R64, -R11 ;  /* 0x000000401a1e7223 */ /* 0x000fce000001080b */
[----:B------:R-:W5:Y:S01]  /*23d60*/  MUFU.EX2 R9, R9 ;  /* 0x0000000900097308 */ /* 0x000f620000000800 */
[----:B------:R-:W-:-:S07]  /*23d70*/  FFMA.FTZ R163, R61, R64, -R11 ;  /* 0x000000403da37223 */ /* 0x000fce000001080b */
[----:B------:R-:W-:Y:S08]  /*23d80*/  MUFU.EX2 R31, R31 ;  /* 0x0000001f001f7308 */ /* 0x000ff00000000800 */
[----:B------:R-:W4:Y:S01]  /*23d90*/  MUFU.EX2 R12, R7 ;  /* 0x00000007000c7308 */ /* 0x000f220000000800 */
[----:B------:R-:W-:-:S07]  /*23da0*/  FFMA.FTZ R29, R28, R64, -R11 ;  /* 0x000000401c1d7223 */ /* 0x000fce000001080b */
[----:B------:R-:W0:Y:S08]  /*23db0*/  MUFU.EX2 R37, R37 ;  /* 0x0000002500257308 */ /* 0x000e300000000800 */
[----:B------:R-:W1:Y:S01]  /*23dc0*/  MUFU.EX2 R161, R161 ;  /* 0x000000a100a17308 */ /* 0x000e620000000800 */
[----:B------:R-:W-:-:S07]  /*23dd0*/  FFMA.FTZ R165, R60, R64, -R11 ;  /* 0x000000403ca57223 */ /* 0x000fce000001080b */
[----:B------:R-:W2:Y:S08]  /*23de0*/  MUFU.EX2 R36, R36 ;  /* 0x0000002400247308 */ /* 0x000eb00000000800 */
[----:B------:R-:W3:Y:S01]  /*23df0*/  MUFU.EX2 R30, R30 ;  /* 0x0000001e001e7308 */ /* 0x000ee20000000800 */
[----:B-----5:R-:W-:Y:S01]  /*23e00*/  FFMA.FTZ R20, R9, R20, R160 ;  /* 0x0000001409147223 */ /* 0x020fe200000100a0 */
[----:B----4-:R-:W-:-:S06]  /*23e10*/  FFMA.FTZ R56, R12, R56, R31 ;  /* 0x000000380c387223 */ /* 0x010fcc000001001f */
        /* <DEDUP_REMOVED lines=101> */
[----:B-----5:R-:W-:-:S03]  /*24470*/  FADD.FTZ R6, R20, R11 ;  /* 0x0000000b14067221 */ /* 0x020fc60000010000 */
[----:B0-----:R-:W-:Y:S01]  /*24480*/  FADD.FTZ R8, R172, R7 ;  /* 0x00000007ac087221 */ /* 0x001fe20000010000 */
[----:B-1----:R-:W-:Y:S01]  /*24490*/  FADD.FTZ R7, R5, R6 ;  /* 0x0000000605077221 */ /* 0x002fe20000010000 */
[----:B------:R-:W-:Y:S01]  /*244a0*/  FMUL.FTZ R25, R9, R44 ;  /* 0x0000002c09197220 */ /* 0x000fe20000410000 */
[----:B------:R-:W-:Y:S02]  /*244b0*/  IMAD.U32 R10, RZ, RZ, UR6 ;  /* 0x00000006ff0a7e24 */ /* 0x000fe4000f8e00ff */
[----:B--2---:R-:W-:Y:S01]  /*244c0*/  FADD.FTZ R13, R21, R8 ;  /* 0x00000008150d7221 */ /* 0x004fe20000010000 */
[----:B------:R-:W-:Y:S01]  /*244d0*/  IMAD.U32 R11, RZ, RZ, UR5 ;  /* 0x00000005ff0b7e24 */ /* 0x000fe2000f8e00ff */
[----:B------:R-:W-:Y:S01]  /*244e0*/  ST.E desc[UR42][R16.64+0x234], R41 ;  /* 0x0002342910007985 */ /* 0x000fe2000c10192a */
[----:B---3--:R-:W-:-:S03]  /*244f0*/  FADD.FTZ R7, R18, R7 ;  /* 0x0000000712077221 */ /* 0x008fc60000010000 */
[----:B------:R0:W-:Y:S04]  /*24500*/  ST.E desc[UR42][R16.64+0x240], R13 ;  /* 0x0002400d10007985 */ /* 0x0001e8000c10192a */
[----:B------:R1:W-:Y:S04]  /*24510*/  ST.E desc[UR42][R16.64+0x244], R7 ;  /* 0x0002440710007985 */ /* 0x0003e8000c10192a */
[----:B------:R2:W-:Y:S04]  /*24520*/  ST.E desc[UR42][R16.64+0x260], R25 ;  /* 0x0002601910007985 */ /* 0x0005e8000c10192a */
[----:B------:R-:W3:Y:S02]  /*24530*/  LD.E R6, desc[UR42][R10.64] ;  /* 0x0000002a0a067980 */ /* 0x000ee4000c101900 */
[----:B---3--:R-:W-:-:S05]  /*24540*/  FMUL.FTZ R27, R9, R6 ;  /* 0x00000006091b7220 */ /* 0x008fca0000410000 */
[----:B------:R3:W-:Y:S04]  /*24550*/  ST.E desc[UR42][R10.64], R27 ;  /* 0x0000001b0a007985 */ /* 0x0007e8000c10192a */
[----:B------:R-:W0:Y:S04]  /*24560*/  LD.E R134, desc[UR42][R16.64+0x274] ;  /* 0x0002742a10867980 */ /* 0x000e28000c101900 */
[----:B------:R-:W4:Y:S04]  /*24570*/  LD.E R232, desc[UR42][R16.64+0x454] ;  /* 0x0004542a10e87980 */ /* 0x000f28000c101900 */
[----:B------:R-:W1:Y:S04]  /*24580*/  LD.E R132, desc[UR42][R16.64+0x270] ;  /* 0x0002702a10847980 */ /* 0x000e68000c101900 */
[----:B------:R-:W2:Y:S04]  /*24590*/  LD.E R136, desc[UR42][R16.64+0x280] ;  /* 0x0002802a10887980 */ /* 0x000ea8000c101900 */
[----:B------:R-:W3:Y:S04]  /*245a0*/  LD.E R138, desc[UR42][R16.64+0x284] ;  /* 0x0002842a108a7980 */ /* 0x000ee8000c101900 */
        /* <DEDUP_REMOVED lines=59> */
[----:B----4-:R-:W-:-:S04]  /*24960*/  FMUL.FTZ R45, R9, R232 ;  /* 0x000000e8092d7220 */ /* 0x010fc80000410000 */
[----:B------:R0:W-:Y:S01]  /*24970*/  ST.E desc[UR42][R16.64+0x274], R13 ;  /* 0x0002740d10007985 */ /* 0x0001e2000c10192a */
[C---:B-1----:R-:W-:Y:S01]  /*24980*/  FMUL.FTZ R7, R9.reuse, R132 ;  /* 0x0000008409077220 */ /* 0x042fe20000410000 */
[C---:B--2---:R-:W-:Y:S01]  /*24990*/  FMUL.FTZ R25, R9.reuse, R136 ;  /* 0x0000008809197220 */ /* 0x044fe20000410000 */
[C---:B---3--:R-:W-:Y:S01]  /*249a0*/  FMUL.FTZ R27, R9.reuse, R138 ;  /* 0x0000008a091b7220 */ /* 0x048fe20000410000 */
[C---:B-----5:R-:W-:Y:S01]  /*249b0*/  FMUL.FTZ R39, R9.reuse, R140 ;  /* 0x0000008c09277220 */ /* 0x060fe20000410000 */
[C---:B0-----:R-:W-:Y:S01]  /*249c0*/  FMUL.FTZ R13, R9.reuse, R148 ;  /* 0x00000094090d7220 */ /* 0x041fe20000410000 */
        /* <DEDUP_REMOVED lines=8> */
[C---:B-1----:R-:W-:Y:S01]  /*24a50*/  FMUL.FTZ R7, R9.reuse, R146 ;  /* 0x0000009209077220 */ /* 0x042fe20000410000 */
[C---:B------:R-:W-:Y:S02]  /*24a60*/  FMUL.FTZ R47, R9.reuse, R130 ;  /* 0x00000082092f7220 */ /* 0x040fe40000410000 */
        /* <DEDUP_REMOVED lines=95> */
[----:B------:R-:W-:Y:S02]  /*25060*/  IMAD.U32 R8, RZ, RZ, UR6 ;  /* 0x00000006ff087e24 */ /* 0x000fe4000f8e00ff */
[----:B0-----:R-:W-:Y:S01]  /*25070*/  FMUL.FTZ R13, R9, R26 ;  /* 0x0000001a090d7220 */ /* 0x001fe20000410000 */
[----:B------:R-:W-:Y:S01]  /*25080*/  IMAD.U32 R9, RZ, RZ, UR5 ;  /* 0x00000005ff097e24 */ /* 0x000fe2000f8e00ff */
        /* <DEDUP_REMOVED lines=8> */
[----:B------:R-:W-:Y:S04]  /*25110*/  ST.E desc[UR42][R16.64+0x444], R47 ;  /* 0x0004442f10007985 */ /* 0x000fe8000c10192a */
[----:B------:R2:W-:Y:S04]  /*25120*/  ST.E desc[UR42][R16.64+0x450], R49 ;  /* 0x0004503110007985 */ /* 0x0005e8000c10192a */
[----:B0-----:R-:W3:Y:S01]  /*25130*/  LD.E R25, desc[UR42][R8.64] ;  /* 0x0000002a08197980 */ /* 0x001ee2000c101900 */
[----:B------:R-:W-:Y:S01]  /*25140*/  ULOP3.LUT UR4, UR4, 0xc, URZ, 0xfc, !UPT ;  /* 0x0000000c04047892 */ /* 0x000fe2000f8efc3f */
[----:B------:R-:W-:-:S05]  /*25150*/  IMAD.U32 R7, RZ, RZ, UR5 ;  /* 0x00000005ff077e24 */ /* 0x000fca000f8e00ff */
[----:B------:R-:W-:Y:S02]  /*25160*/  IMAD.U32 R6, RZ, RZ, UR4 ;  /* 0x00000004ff067e24 */ /* 0x000fe4000f8e00ff */
[----:B---3--:R-:W-:-:S05]  /*25170*/  FMUL.FTZ R25, R12, R25 ;  /* 0x000000190c197220 */ /* 0x008fca0000410000 */
[----:B------:R0:W-:Y:S04]  /*25180*/  ST.E desc[UR42][R8.64], R25 ;  /* 0x0000001908007985 */ /* 0x0001e8000c10192a */
[----:B-1----:R-:W3:Y:S01]  /*25190*/  LD.E R27, desc[UR42][R6.64] ;  /* 0x0000002a061b7980 */ /* 0x002ee2000c101900 */
[----:B------:R-:W1:Y:S01]  /*251a0*/  S2R R232, SR_TID.X ;  /* 0x0000000000e87919 */ /* 0x000e620000002100 */
[----:B---3--:R-:W-:-:S05]  /*251b0*/  FMUL.FTZ R27, R12, R27 ;  /* 0x0000001b0c1b7220 */ /* 0x008fca0000410000 */
[----:B------:R3:W-:Y:S04]  /*251c0*/  ST.E desc[UR42][R6.64], R27 ;  /* 0x0000001b06007985 */ /* 0x0007e8000c10192a */
        /* <DEDUP_REMOVED lines=60> */
[----:B0-----:R-:W2:Y:S04]  /*25590*/  LD.E R25, desc[UR42][R16.64+0x44c] ;  /* 0x00044c2a10197980 */ /* 0x001ea8000c101900 */
[----:B---3--:R-:W3:Y:S01]  /*255a0*/  LD.E R27, desc[UR42][R16.64+0x458] ;  /* 0x0004582a101b7980 */ /* 0x008ee2000c101900 */
[----:B-1----:R-:W-:Y:S01]  /*255b0*/  SHF.R.U32.HI R232, RZ, 0x7, R232 ;  /* 0x00000007ffe87819 */ /* 0x002fe200000116e8 */
[C---:B----4-:R-:W-:Y:S01]  /*255c0*/  FMUL.FTZ R51, R12.reuse, R51 ;  /* 0x000000330c337220 */ /* 0x050fe20000410000 */
[----:B-----5:R-:W-:-:S04]  /*255d0*/  FMUL.FTZ R26, R12, R26 ;  /* 0x0000001a0c1a7220 */ /* 0x020fc80000410000 */
        /* <DEDUP_REMOVED lines=60> */
[C---:B------:R-:W-:Y:S01]  /*259a0*/  FMUL.FTZ R51, R12.reuse, R13 ;  /* 0x0000000d0c337220 */ /* 0x040fe20000410000 */
[C---:B------:R-:W-:Y:S01]  /*259b0*/  FMUL.FTZ R25, R12.reuse, R25 ;  /* 0x000000190c197220 */ /* 0x040fe20000410000 */
[----:B---3--:R-:W-:Y:S01]  /*259c0*/  FMUL.FTZ R27, R12, R27 ;  /* 0x0000001b0c1b7220 */ /* 0x008fe20000410000 */
        /* <DEDUP_REMOVED lines=73> */
[----:B------:R-:W4:Y:S04]  /*25e60*/  LD.E R47, desc[UR42][R16.64+0x278] ;  /* 0x0002782a102f7980 */ /* 0x000f28000c101900 */
[----:B0-----:R-:W4:Y:S04]  /*25e70*/  LD.E R41, desc[UR42][R16.64+0x27c] ;  /* 0x00027c2a10297980 */ /* 0x001f28000c101900 */
        /* <DEDUP_REMOVED lines=394> */
[----:B------:R-:W-:Y:S01]  /*27720*/  R2UR UR7, R13 ;  /* 0x000000000d0772ca */ /* 0x000fe200000e0000 */
[----:B------:R-:W-:Y:S01]  /*27730*/  VOTEU.ANY UP0, P1 ;  /* 0x00000000003f7886 */ /* 0x000fe20000800100 */
[----:B-----5:R-:W-:-:S11]  /*27740*/  WARPGROUP.ARRIVE ;  /* 0x00000000000079c5 */ /* 0x020fd60000000000 */
        /* <DEDUP_REMOVED lines=1080> */
.L_x_3797:
[----:B------:R-:W-:Y:S05]  /*2bad0*/  BSYNC B0 ;  /* 0x0000000000007941 */ /* 0x000fea0003800000 */
.L_x_3796:
[C---:B------:R-:W-:Y:S01]  /*2bae0*/  ISETP.GT.AND P0, PT, R0.reuse, R189, PT ;  /* 0x000000bd0000720c */ /* 0x040fe20003f04270 */
[----:B------:R-:W-:-:S12]  /*2baf0*/  VIADD R0, R0, 0xffffffff ;  /* 0xffffffff00007836 */ /* 0x000fd80000000000 */
[----:B------:R-:W-:Y:S05]  /*2bb00*/  @P0 BRA `(.L_x_3798) ;  /* 0xffffff4c007c0947 */ /* 0x000fea000383ffff */
.L_x_3771:
[----:B0-----:R-:W2:Y:S01]  /*2bb10*/  LDL R5, [R1+0x240] ;  /* 0x0002400001057983 */ /* 0x001ea20000100800 */
[----:B------:R-:W-:Y:S05]  /*2bb20*/  WARPSYNC.ALL ;  /* 0x0000000000007948 */ /* 0x000fea0003800000 */
[----:B------:R-:W3:Y:S04]  /*2bb30*/  LDL R6, [R1+0x244] ;  /* 0x0002440001067983 */ /* 0x000ee80000100800 */
[----:B------:R-:W4:Y:S04]  /*2bb40*/  LDL.64 R8, [R1+0x260] ;  /* 0x0002600001087983 */ /* 0x000f280000100a00 */
[----:B------:R-:W5:Y:S04]  /*2bb50*/  LDL R126, [R1+0x218] ;  /* 0x00021800017e7983 */ /* 0x000f680000100800 */
[----:B------:R-:W4:Y:S01]  /*2bb60*/  LDL.64 R112, [R1+0x300] ;  /* 0x0003000001707983 */ /* 0x000f220000100a00 */
[----:B------:R-:W-:-:S02]  /*2bb70*/  IMAD.MOV.U32 R132, RZ, RZ, -0x800000 ;  /* 0xff800000ff847424 */ /* 0x000fc400078e00ff */
[----:B------:R-:W-:Y:S01]  /*2bb80*/  IMAD.MOV.U32 R130, RZ, RZ, -0x800000 ;  /* 0xff800000ff827424 */ /* 0x000fe200078e00ff */
        /* <DEDUP_REMOVED lines=52> */
[----:B------:R-:W4:Y:S04]  /*2bed0*/  LDL R129, [R1+0x224] ;  /* 0x0002240001817983 */ /* 0x000f280000100800 */
[----:B--2---:R-:W0:Y:S02]  /*2bee0*/  SHFL.BFLY PT, R0, R5, 0x2, 0x1f ;  /* 0x0c401f0005007f89 */ /* 0x004e2400000e0000 */
[----:B0-----:R-:W-:-:S05]  /*2bef0*/  FADD.FTZ R0, R5, R0 ;  /* 0x0000000005007221 */ /* 0x001fca0000010000 */
[----:B------:R-:W0:Y:S02]  /*2bf00*/  SHFL.BFLY PT, R3, R0, 0x1, 0x1f ;  /* 0x0c201f0000037f89 */ /* 0x000e2400000e0000 */
[----:B0-----:R-:W-:-:S05]  /*2bf10*/  FADD.FTZ R2, R0, R3 ;  /* 0x0000000300027221 */ /* 0x001fca0000010000 */
[----:B------:R-:W-:Y:S04]  /*2bf20*/  STL [R1+0x240], R2 ;  /* 0x0002400201007387 */ /* 0x000fe80000100800 */
[----:B------:R-:W2:Y:S04]  /*2bf30*/  LDL R18, [R1+0x240] ;  /* 0x0002400001127983 */ /* 0x000ea80000100800 */
[----:B---3--:R-:W0:Y:S02]  /*2bf40*/  SHFL.BFLY PT, R3, R6, 0x2, 0x1f ;  /* 0x0c401f0006037f89 */ /* 0x008e2400000e0000 */
[----:B0-----:R-:W-:-:S02]  /*2bf50*/  FADD.FTZ R3, R3, R6 ;  /* 0x0000000603037221 */ /* 0x001fc40000010000 */
[----:B------:R-:W3:Y:S04]  /*2bf60*/  LDL.64 R6, [R1+0x270] ;  /* 0x0002700001067983 */ /* 0x000ee80000100a00 */
[----:B-1----:R-:W0:Y:S02]  /*2bf70*/  SHFL.BFLY PT, R4, R3, 0x1, 0x1f ;  /* 0x0c201f0003047f89 */ /* 0x002e2400000e0000 */
[----:B0-----:R-:W-:Y:S02]  /*2bf80*/  FADD.FTZ R131, R3, R4 ;  /* 0x0000000403837221 */ /* 0x001fe40000010000 */
[----:B------:R-:W3:Y:S03]  /*2bf90*/  LDL.64 R4, [R1+0x280] ;  /* 0x0002800001047983 */ /* 0x000ee60000100a00 */
[----:B------:R-:W-:Y:S01]  /*2bfa0*/  FSETP.NE.FTZ.AND P1, PT, R131, RZ, PT ;  /* 0x000000ff8300720b */ /* 0x000fe20003f35000 */
[----:B------:R-:W3:-:S12]  /*2bfb0*/  LDL.64 R2, [R1+0x290] ;  /* 0x0002900001027983 */ /* 0x000ed80000100a00 */
[----:B------:R-:W3:Y:S04]  /*2bfc0*/  @P1 LDL R14, [R1+0x250] ;  /* 0x00025000010e1983 */ /* 0x000ee80000100800 */
[----:B------:R-:W3:Y:S01]  /*2bfd0*/  @P1 LDL R15, [R1+0x234] ;  /* 0x00023400010f1983 */ /* 0x000ee20000100800 */
[----:B--2---:R-:W-:-:S13]  /*2bfe0*/  FSETP.NE.FTZ.AND P0, PT, R18, RZ, PT ;  /* 0x000000ff1200720b */ /* 0x004fda0003f15000 */
[----:B------:R-:W2:Y:S04]  /*2bff0*/  @P0 LDL R10, [R1+0x250] ;  /* 0x00025000010a0983 */ /* 0x000ea80000100800 */
[----:B------:R-:W2:Y:S01]  /*2c000*/  @P0 LDL R11, [R1+0x230] ;  /* 0x00023000010b0983 */ /* 0x000ea20000100800 */
[----:B------:R-:W0:Y:S01]  /*2c010*/  @P1 MUFU.LG2 R13, R131 ;  /* 0x00000083000d1308 */ /* 0x000e220000000c00 */
[----:B------:R-:W-:-:S07]  /*2c020*/  IMAD.MOV.U32 R0, RZ, RZ, RZ ;  /* 0x000000ffff007224 */ /* 0x000fce00078e00ff */
[----:B------:R-:W1:Y:S08]  /*2c030*/  @P0 MUFU.LG2 R12, R18 ;  /* 0x00000012000c0308 */ /* 0x000e700000000c00 */
[----:B------:R-:W4:Y:S01]  /*2c040*/  @P0 MUFU.RCP R0, R18 ;  /* 0x0000001200000308 */ /* 0x000f220000001000 */
[----:B0-----:R-:W-:Y:S01]  /*2c050*/  @P1 FMUL.FTZ R19, R13, 0.69314718246459960938 ;  /* 0x3f3172180d131820 */ /* 0x001fe20000410000 */
[----:B-1----:R-:W-:Y:S01]  /*2c060*/  @P0 FMUL.FTZ R13, R12, 0.69314718246459960938 ;  /* 0x3f3172180c0d0820 */ /* 0x002fe20000410000 */
[----:B-----5:R-:W-:-:S02]  /*2c070*/  VIADD R126, R126, 0x1 ;  /* 0x000000017e7e7836 */ /* 0x020fc40000000000 */
[-C--:B----4-:R-:W-:Y:S01]  /*2c080*/  FMUL.FTZ R9, R9, R0.reuse ;  /* 0x0000000009097220 */ /* 0x090fe20000410000 */
[-C--:B------:R-:W-:Y:S01]  /*2c090*/  FMUL.FTZ R8, R8, R0.reuse ;  /* 0x0000000008087220 */ /* 0x080fe20000410000 */
[-C--:B---3--:R-:W-:Y:S01]  /*2c0a0*/  FMUL.FTZ R7, R7, R0.reuse ;  /* 0x0000000007077220 */ /* 0x088fe20000410000 */
[-C--:B------:R-:W-:Y:S01]  /*2c0b0*/  FMUL.FTZ R6, R6, R0.reuse ;  /* 0x0000000006067220 */ /* 0x080fe20000410000 */
[-C--:B------:R-:W-:Y:S01]  /*2c0c0*/  FMUL.FTZ R5, R5, R0.reuse ;  /* 0x0000000005057220 */ /* 0x080fe20000410000 */
[-C--:B------:R-:W-:Y:S01]  /*2c0d0*/  FMUL.FTZ R4, R4, R0.reuse ;  /* 0x0000000004047220 */ /* 0x080fe20000410000 */
[-C--:B------:R-:W-:Y:S01]  /*2c0e0*/  FMUL.FTZ R3, R3, R0.reuse ;  /* 0x0000000003037220 */ /* 0x080fe20000410000 */
[----:B------:R-:W-:Y:S01]  /*2c0f0*/  FMUL.FTZ R2, R2, R0 ;  /* 0x0000000002027220 */ /* 0x000fe20000410000 */
[----:B------:R0:W-:Y:S04]  /*2c100*/  STL.64 [R1+0x260], R8 ;  /* 0x0002600801007387 */ /* 0x0001e80000100a00 */
[----:B------:R-:W-:Y:S01]  /*2c110*/  STL.64 [R1+0x270], R6 ;  /* 0x0002700601007387 */ /* 0x000fe20000100a00 */
[----:B------:R-:W-:-:S03]  /*2c120*/  @P1 FMUL.FTZ R14, R14, 0.69314718246459960938 ;  /* 0x3f3172180e0e1820 */ /* 0x000fc60000410000 */
[----:B------:R1:W-:Y:S01]  /*2c130*/  STL.64 [R1+0x280], R4 ;  /* 0x0002800401007387 */ /* 0x0003e20000100a00 */
[----:B------:R-:W-:-:S03]  /*2c140*/  @P1 FFMA.FTZ R130, R14, R15, R19 ;  /* 0x0000000f0e821223 */ /* 0x000fc60000010013 */
[----:B------:R3:W-:Y:S04]  /*2c150*/  STL.64 [R1+0x290], R2 ;  /* 0x0002900201007387 */ /* 0x0007e80000100a00 */
[----:B------:R-:W4:Y:S04]  /*2c160*/  LDL.64 R18, [R1+0x3f8] ;  /* 0x0003f80001127983 */ /* 0x000f280000100a00 */
[----:B------:R-:W5:Y:S04]  /*2c170*/  LDL.64 R14, [R1+0x408] ;  /* 0x00040800010e7983 */ /* 0x000f680000100a00 */
[----:B0-----:R-:W5:Y:S04]  /*2c180*/  LDL.64 R8, [R1+0x418] ;  /* 0x0004180001087983 */ /* 0x001f680000100a00 */
[----:B-1----:R-:W5:Y:S04]  /*2c190*/  LDL.64 R4, [R1+0x428] ;  /* 0x0004280001047983 */ /* 0x002f680000100a00 */
[----:B---3--:R-:W3:Y:S04]  /*2c1a0*/  LDL.64 R2, [R1+0x448] ;  /* 0x0004480001027983 */ /* 0x008ee80000100a00 */
[----:B------:R-:W3:Y:S01]  /*2c1b0*/  LDL.64 R6, [R1+0x458] ;  /* 0x0004580001067983 */ /* 0x000ee20000100a00 */
[----:B--2---:R-:W-:-:S04]  /*2c1c0*/  @P0 FMUL.FTZ R10, R10, 0.69314718246459960938 ;  /* 0x3f3172180a0a0820 */ /* 0x004fc80000410000 */
[----:B------:R-:W-:Y:S02]  /*2c1d0*/  @P0 FFMA.FTZ R132, R10, R11, R13 ;  /* 0x0000000b0a840223 */ /* 0x000fe4000001000d */
[----:B------:R-:W2:Y:S04]  /*2c1e0*/  LDL.64 R12, [R1+0x3c8] ;  /* 0x0003c800010c7983 */ /* 0x000ea80000100a00 */
[----:B------:R-:W2:Y:S01]  /*2c1f0*/  LDL.64 R10, [R1+0x438] ;  /* 0x00043800010a7983 */ /* 0x000ea20000100a00 */
[----:B------:R-:W-:-:S13]  /*2c200*/  ISETP.NE.AND P0, PT, R126, 0x2, PT ;  /* 0x000000027e00780c */ /* 0x000fda0003f05270 */
[----:B------:R-:W2:Y:S01]  /*2c210*/  @!P0 LDL R128, [R1+0x21c] ;  /* 0x00021c0001808983 */ /* 0x000ea20000100800 */
[-C--:B------:R-:W-:Y:S01]  /*2c220*/  FMUL.FTZ R113, R113, R0.reuse ;  /* 0x0000000071717220 */ /* 0x080fe20000410000 */
[----:B------:R-:W-:Y:S01]  /*2c230*/  FMUL.FTZ R112, R112, R0 ;  /* 0x0000000070707220 */ /* 0x000fe20000410000 */
[----:B------:R-:W0:Y:S04]  /*2c240*/  S2R R133, SR_TID.X ;  /* 0x0000000000857919 */ /* 0x000e280000002100 */
[----:B------:R1:W-:Y:S02]  /*2c250*/  STL.64 [R1+0x300], R112 ;  /* 0x0003007001007387 */ /* 0x0003e40000100a00 */
[----:B-1----:R-:W-:-:S06]  /*2c260*/  IMAD.MOV.U32 R112, RZ, RZ, RZ ;  /* 0x000000ffff707224 */ /* 0x002fcc00078e00ff */
[----:B------:R-:W1:Y:S01]  /*2c270*/  @P1 MUFU.RCP R112, R131 ;  /* 0x0000008300701308 */ /* 0x000e620000001000 */
[-C--:B------:R-:W-:Y:S01]  /*2c280*/  FMUL.FTZ R125, R125, R0.reuse ;  /* 0x000000007d7d7220 */ /* 0x080fe20000410000 */
[-C--:B------:R-:W-:Y:S01]  /*2c290*/  FMUL.FTZ R124, R124, R0.reuse ;  /* 0x000000007c7c7220 */ /* 0x080fe20000410000 */
[-C--:B------:R-:W-:Y:S01]  /*2c2a0*/  FMUL.FTZ R123, R123, R0.reuse ;  /* 0x000000007b7b7220 */ /* 0x080fe20000410000 */
[-C--:B------:R-:W-:Y:S01]  /*2c2b0*/  FMUL.FTZ R122, R122, R0.reuse ;  /* 0x000000007a7a7220 */ /* 0x080fe20000410000 */
[-C--:B------:R-:W-:Y:S01]  /*2c2c0*/  FMUL.FTZ R121, R121, R0.reuse ;  /* 0x0000000079797220 */ /* 0x080fe20000410000 */
[-C--:B------:R-:W-:Y:S01]  /*2c2d0*/  FMUL.FTZ R120, R120, R0.reuse ;  /* 0x0000000078787220 */ /* 0x080fe20000410000 */
[----:B0-----:R-:W-:Y:S01]  /*2c2e0*/  SHF.R.U32.HI R133, RZ, 0x7, R133 ;  /* 0x00000007ff857819 */ /* 0x001fe20000011685 */
        /* <DEDUP_REMOVED lines=12> */
[----:B------:R-:W-:Y:S01]  /*2c3b0*/  IADD3 R113, -R133, 0xb, RZ ;  /* 0x0000000b85717810 */ /* 0x000fe20007ffe1ff */
        /* <DEDUP_REMOVED lines=86> */
[-C--:B-----5:R-:W-:Y:S01]  /*2c920*/  FMUL.FTZ R15, R15, R112.reuse ;  /* 0x000000700f0f7220 */ /* 0x0a0fe20000410000 */
[-C--:B------:R-:W-:Y:S01]  /*2c930*/  FMUL.FTZ R14, R14, R112.reuse ;  /* 0x000000700e0e7220 */ /* 0x080fe20000410000 */
[-C--:B------:R-:W-:Y:S01]  /*2c940*/  FMUL.FTZ R9, R9, R112.reuse ;  /* 0x0000007009097220 */ /* 0x080fe20000410000 */
[-C--:B------:R-:W-:Y:S01]  /*2c950*/  FMUL.FTZ R8, R8, R112.reuse ;  /* 0x0000007008087220 */ /* 0x080fe20000410000 */
[-C--:B------:R-:W-:Y:S01]  /*2c960*/  FMUL.FTZ R5, R5, R112.reuse ;  /* 0x0000007005057220 */ /* 0x080fe20000410000 */
[-C--:B------:R-:W-:Y:S01]  /*2c970*/  FMUL.FTZ R4, R4, R112.reuse ;  /* 0x0000007004047220 */ /* 0x080fe20000410000 */
[-C--:B---3--:R-:W-:Y:S01]  /*2c980*/  FMUL.FTZ R3, R3, R112.reuse ;  /* 0x0000007003037220 */ /* 0x088fe20000410000 */
[-C--:B------:R-:W-:Y:S01]  /*2c990*/  FMUL.FTZ R2, R2, R112.reuse ;  /* 0x0000007002027220 */ /* 0x080fe20000410000 */
[-C--:B------:R-:W-:Y:S01]  /*2c9a0*/  FMUL.FTZ R7, R7, R112.reuse ;  /* 0x0000007007077220 */ /* 0x080fe20000410000 */
[-C--:B------:R-:W-:Y:S01]  /*2c9b0*/  FMUL.FTZ R6, R6, R112.reuse ;  /* 0x0000007006067220 */ /* 0x080fe20000410000 */
[----:B------:R-:W-:Y:S01]  /*2c9c0*/  VIADD R0, R127, 0x1 ;  /* 0x000000017f007836 */ /* 0x000fe20000000000 */
[----:B------:R-:W-:Y:S04]  /*2c9d0*/  STL [R1+0x244], R131 ;  /* 0x0002448301007387 */ /* 0x000fe80000100800 */
[----:B------:R-:W-:Y:S04]  /*2c9e0*/  STL.64 [R1+0x2a0], R124 ;  /* 0x0002a07c01007387 */ /* 0x000fe80000100a00 */
[----:B------:R-:W-:Y:S04]  /*2c9f0*/  STL.64 [R1+0x2b0], R122 ;  /* 0x0002b07a01007387 */ /* 0x000fe80000100a00 */
[----:B------:R-:W-:Y:S04]  /*2ca00*/  STL.64 [R1+0x2c0], R120 ;  /* 0x0002c07801007387 */ /* 0x000fe80000100a00 */
[----:B------:R-:W-:Y:S04]  /*2ca10*/  STL.64 [R1+0x2d0], R118 ;  /* 0x0002d07601007387 */ /* 0x000fe80000100a00 */
[----:B------:R-:W-:Y:S04]  /*2ca20*/  STL.64 [R1+0x2e0], R116 ;  /* 0x0002e07401007387 */ /* 0x000fe80000100a00 */
[----:B------:R-:W-:Y:S04]  /*2ca30*/  STL.64 [R1+0x2f0], R114 ;  /* 0x0002f07201007387 */ /* 0x000fe80000100a00 */
[----:B------:R-:W-:Y:S04]  /*2ca40*/  STL [R1+0x240], R132 ;  /* 0x0002408401007387 */ /* 0x000fe80000100800 */
        /* <DEDUP_REMOVED lines=23> */
[----:B------:R-:W-:Y:S01]  /*2cbc0*/  STL.64 [R1+0x278], R68 ;  /* 0x0002784401007387 */ /* 0x000fe20000100a00 */
[-C--:B--2---:R-:W-:Y:S01]  /*2cbd0*/  FMUL.FTZ R13, R13, R112.reuse ;  /* 0x000000700d0d7220 */ /* 0x084fe20000410000 */
[-C--:B------:R-:W-:Y:S01]  /*2cbe0*/  FMUL.FTZ R12, R12, R112.reuse ;  /* 0x000000700c0c7220 */ /* 0x080fe20000410000 */
[-C--:B------:R-:W-:Y:S01]  /*2cbf0*/  FMUL.FTZ R11, R11, R112.reuse ;  /* 0x000000700b0b7220 */ /* 0x080fe20000410000 */
[----:B------:R-:W-:-:S03]  /*2cc00*/  FMUL.FTZ R10, R10, R112 ;  /* 0x000000700a0a7220 */ /* 0x000fc60000410000 */
[----:B------:R0:W-:Y:S04]  /*2cc10*/  STL.64 [R1+0x3c8], R12 ;  /* 0x0003c80c01007387 */ /* 0x0001e80000100a00 */
[----:B------:R1:W-:Y:S01]  /*2cc20*/  STL.64 [R1+0x288], R56 ;  /* 0x0002883801007387 */ /* 0x0003e20000100a00 */
[----:B0-----:R-:W-:-:S03]  /*2cc30*/  VIADD R12, R129, 0x1 ;  /* 0x00000001810c7836 */ /* 0x001fc60000000000 */
        /* <DEDUP_REMOVED lines=29> */
[----:B------:R1:W-:Y:S01]  /*2ce10*/  STL [R1+0x224], R12 ;  /* 0x0002240c01007387 */ /* 0x0003e20000100800 */
[----:B------:R-:W-:-:S03]  /*2ce20*/  @!P0 LOP3.LUT R128, R128, 0x1, RZ, 0x3c, !PT ;  /* 0x0000000180808812 */ /* 0x000fc600078e3cff */
[----:B------:R1:W-:Y:S04]  /*2ce30*/  STL [R1+0x218], R126 ;  /* 0x0002187e01007387 */ /* 0x0003e80000100800 */
[----:B------:R1:W-:Y:S04]  /*2ce40*/  @!P0 STL [R1+0x21c], R128 ;  /* 0x00021c8001008387 */ /* 0x0003e80000100800 */
[----:B------:R1:W-:Y:S01]  /*2ce50*/  @!P0 STL [R1+0x218], RZ ;  /* 0x000218ff01008387 */ /* 0x0003e20000100800 */
[----:B------:R1:W-:Y:S08]  /*2ce60*/  BAR.ARV R113, 0x100 ;  /* 0x000400710000751d */ /* 0x0003f00000002000 */
[----:B------:R-:W-:Y:S06]  /*2ce70*/  BAR.ARV 0x8, 0x180 ;  /* 0x0206000000007b1d */ /* 0x000fec0000002000 */
[----:B------:R-:W-:-:S13]  /*2ce80*/  PLOP3.LUT P0, PT, PT, PT, PT, 0x8, 0x0 ;  /* 0x000000000000781c */ /* 0x000fda0003f0e170 */
.L_x_3681:
[----:B------:R-:W-:Y:S05]  /*2ce90*/  WARPSYNC.ALL ;  /* 0x0000000000007948 */ /* 0x000fea0003800000 */
[----:B------:R-:W0:Y:S08]  /*2cea0*/  S2UR UR5, SR_CgaCtaId ;  /* 0x00000000000579c3 */ /* 0x000e300000008800 */
[----:B------:R-:W-:Y:S06]  /*2ceb0*/  BAR.SYNC.DEFER_BLOCKING 0x5, 0x180 ;  /* 0x0146000000007b1d */ /* 0x000fec0000010000 */
[----:B------:R-:W-:Y:S01]  /*2cec0*/  UMOV UR4, 0x400 ;  /* 0x0000040000047882 */ /* 0x000fe20000000000 */
[----:B------:R-:W-:Y:S01]  /*2ced0*/  BSSY B0, `(.L_x_3799) ;  /* 0x00004e5000007945 */ /* 0x000fe20003800000 */
[----:B0-----:R-:W-:-:S06]  /*2cee0*/  ULEA UR4, UR5, UR4, 0x18 ;  /* 0x0000000405047291 */ /* 0x001fcc000f8ec03f */
[----:B-1----:R-:W-:-:S05]  /*2cef0*/  IMAD.U32 R2, RZ, RZ, UR4 ;  /* 0x00000004ff027e24 */ /* 0x002fca000f8e00ff */
[----:B------:R0:W1:Y:S01]  /*2cf00*/  LDS.128 R88, [R2+0x324d0] ;  /* 0x0324d00002587984 */ /* 0x0000620000000c00 */
[----:B------:R-:W-:Y:S06]  /*2cf10*/  BAR.ARV 0x4, 0x180 ;  /* 0x0106000000007b1d */ /* 0x000fec0000002000 */
[----:B------:R-:W-:Y:S05]  /*2cf20*/  @P0 BRA `(.L_x_3800) ;  /* 0x0000003c00f40947 */ /* 0x000fea0003800000 */
[----:B------:R-:W2:Y:S04]  /*2cf30*/  LDL R0, [R1+0x520] ;  /* 0x0005200001007983 */ /* 0x000ea80000100800 */
[----:B------:R-:W3:Y:S04]  /*2cf40*/  LDL.128 R28, [R1+0x260] ;  /* 0x00026000011c7983 */ /* 0x000ee80000100c00 */
[----:B------:R-:W4:Y:S04]  /*2cf50*/  LDL.128 R24, [R1+0x270] ;  /* 0x0002700001187983 */ /* 0x000f280000100c00 */
[----:B------:R-:W4:Y:S04]  /*2cf60*/  LDL.128 R32, [R1+0x280] ;  /* 0x0002800001207983 */ /* 0x000f280000100c00 */
[----:B------:R-:W4:Y:S04]  /*2cf70*/  LDL.128 R12, [R1+0x290] ;  /* 0x00029000010c7983 */ /* 0x000f280000100c00 */
[----:B------:R-:W4:Y:S04]  /*2cf80*/  LDL.128 R4, [R1+0x2a0] ;  /* 0x0002a00001047983 */ /* 0x000f280000100c00 */
[----:B------:R-:W4:Y:S01]  /*2cf90*/  LDL.128 R8, [R1+0x2b0] ;  /* 0x0002b00001087983 */ /* 0x000f220000100c00 */
[C---:B------:R-:W-:Y:S01]  /*2cfa0*/  ISETP.NE.AND P0, PT, R195.reuse, RZ, PT ;  /* 0x000000ffc300720c */ /* 0x040fe20003f05270 */
[----:B------:R-:W-:Y:S01]  /*2cfb0*/  ULDC UR4, c[0x0][0xbd4] ;  /* 0x0002f50000047ab9 */ /* 0x000fe20000000800 */
[----:B------:R-:W0:Y:S02]  /*2cfc0*/  S2R R3, SR_SWINHI ;  /* 0x0000000000037919 */ /* 0x000e240000002f00 */
[----:B------:R-:W-:Y:S01]  /*2cfd0*/  SEL R195, R195, UR4, P0 ;  /* 0x00000004c3c37c07 */ /* 0x000fe20008000000 */
[----:B------:R-:W-:Y:S05]  /*2cfe0*/  WARPSYNC.ALL ;  /* 0x0000000000007948 */ /* 0x000fea0003800000 */
[----:B------:R-:W4:Y:S01]  /*2cff0*/  LDL.128 R116, [R1+0x2c0] ;  /* 0x0002c00001747983 */ /* 0x000f220000100c00 */
[----:B------:R-:W-:Y:S01]  /*2d000*/  ULDC.64 UR6, c[0x0][0xd08] ;  /* 0x0003420000067ab9 */ /* 0x000fe20000000a00 */
[----:B------:R-:W-:-:S02]  /*2d010*/  ULDC.64 UR4, c[0x0][0xd00] ;  /* 0x0003400000047ab9 */ /* 0x000fc40000000a00 */
[----:B------:R-:W4:Y:S04]  /*2d020*/  LDL.128 R108, [R1+0x2e0] ;  /* 0x0002e000016c7983 */ /* 0x000f280000100c00 */
[----:B------:R-:W4:Y:S04]  /*2d030*/  LDL.128 R112, [R1+0x2d0] ;  /* 0x0002d00001707983 */ /* 0x000f280000100c00 */
[----:B------:R-:W4:Y:S04]  /*2d040*/  LDL.128 R100, [R1+0x300] ;  /* 0x0003000001647983 */ /* 0x000f280000100c00 */
[----:B------:R-:W4:Y:S04]  /*2d050*/  LDL.128 R104, [R1+0x2f0] ;  /* 0x0002f00001687983 */ /* 0x000f280000100c00 */
[----:B------:R-:W4:Y:S04]  /*2d060*/  LDL.128 R92, [R1+0x320] ;  /* 0x00032000015c7983 */ /* 0x000f280000100c00 */
[----:B------:R-:W4:Y:S01]  /*2d070*/  LDL.128 R96, [R1+0x310] ;  /* 0x0003100001607983 */ /* 0x000f220000100c00 */
[----:B------:R-:W-:-:S02]  /*2d080*/  MOV R18, R2 ;  /* 0x0000000200127202 */ /* 0x000fc40000000f00 */
[----:B0-----:R-:W-:Y:S01]  /*2d090*/  MOV R19, R3 ;  /* 0x0000000300137202 */ /* 0x001fe20000000f00 */
        /* <DEDUP_REMOVED lines=10> */
[----:B-----5:R-:W4:Y:S01]  /*2d140*/  LDL.128 R44, [R1+0x3d0] ;  /* 0x0003d000012c7983 */ /* 0x020f220000100c00 */
[----:B--2---:R-:W-:Y:S01]  /*2d150*/  IMAD.WIDE R20, R0, 0x2, R18 ;  /* 0x0000000200147825 */ /* 0x004fe200078e0212 */
[----:B---3--:R-:W-:-:S02]  /*2d160*/  F2FP.BF16.F32.PACK_AB R28, R29, R28 ;  /* 0x0000001c1d1c723e */ /* 0x008fc400000010ff */
[C---:B------:R-:W-:Y:S02]  /*2d170*/  IADD3 R37, P3, R20.reuse, 0x20, RZ ;  /* 0x0000002014257810 */ /* 0x040fe40007f7e0ff */
[C---:B------:R-:W-:Y:S02]  /*2d180*/  LOP3.LUT R41, R20.reuse, 0x380, RZ, 0xc0, !PT ;  /* 0x0000038014297812 */ /* 0x040fe400078ec0ff */
[----:B------:R-:W-:Y:S02]  /*2d190*/  IADD3 R38, P2, R20, 0x40, RZ ;  /* 0x0000004014267810 */ /* 0x000fe40007f5e0ff */
[----:B------:R-:W-:Y:S02]  /*2d1a0*/  LOP3.LUT R36, R37, 0x380, RZ, 0xc0, !PT ;  /* 0x0000038025247812 */ /* 0x000fe400078ec0ff */
[----:B------:R-:W-:Y:S02]  /*2d1b0*/  SHF.R.U64 R41, R41, 0x3, RZ ;  /* 0x0000000329297819 */ /* 0x000fe400000012ff */
[----:B------:R-:W-:-:S02]  /*2d1c0*/  LOP3.LUT R0, R38, 0x380, RZ, 0xc0, !PT ;  /* 0x0000038026007812 */ /* 0x000fc400078ec0ff */
[----:B------:R-:W-:Y:S02]  /*2d1d0*/  SHF.R.U64 R36, R36, 0x3, RZ ;  /* 0x0000000324247819 */ /* 0x000fe400000012ff */
[----:B------:R-:W-:Y:S01]  /*2d1e0*/  LOP3.LUT R40, R41, R20, RZ, 0x3c, !PT ;  /* 0x0000001429287212 */ /* 0x000fe200078e3cff */
[--C-:B------:R-:W-:Y:S01]  /*2d1f0*/  IMAD.MOV.U32 R41, RZ, RZ, R21.reuse ;  /* 0x000000ffff297224 */ /* 0x100fe200078e0015 */
[----:B------:R-:W-:Y:S02]  /*2d200*/  SHF.R.U64 R39, R0, 0x3, RZ ;  /* 0x0000000300277819 */ /* 0x000fe400000012ff */
[----:B------:R-:W-:Y:S01]  /*2d210*/  LOP3.LUT R36, R36, R37, RZ, 0x3c, !PT ;  /* 0x0000002524247212 */ /* 0x000fe200078e3cff */
[--C-:B------:R-:W-:Y:S01]  /*2d220*/  IMAD.X R37, RZ, RZ, R21.reuse, P3 ;  /* 0x000000ffff257224 */ /* 0x100fe200018e0615 */
[----:B------:R-:W-:Y:S01]  /*2d230*/  LOP3.LUT R38, R39, R38, RZ, 0x3c, !PT ;  /* 0x0000002627267212 */ /* 0x000fe200078e3cff */
[----:B------:R-:W-:Y:S01]  /*2d240*/  IMAD.X R39, RZ, RZ, R21, P2 ;  /* 0x000000ffff277224 */ /* 0x000fe200010e0615 */
[----:B------:R-:W-:-:S02]  /*2d250*/  F2FP.BF16.F32.PACK_AB R29, R31, R30 ;  /* 0x0000001e1f1d723e */ /* 0x000fc400000010ff */
[----:B------:R-:W-:Y:S02]  /*2d260*/  MOV R40, R40 ;  /* 0x0000002800287202 */ /* 0x000fe40000000f00 */
[----:B----4-:R-:W-:Y:S02]  /*2d270*/  F2FP.BF16.F32.PACK_AB R30, R25, R24 ;  /* 0x00000018191e723e */ /* 0x010fe400000010ff */
[----:B------:R-:W-:Y:S01]  /*2d280*/  F2FP.BF16.F32.PACK_AB R31, R27, R26 ;  /* 0x0000001a1b1f723e */ /* 0x000fe200000010ff */
[----:B------:R-:W-:Y:S01]  /*2d290*/  BAR.SYNC.DEFER_BLOCKING 0x1, 0x100 ;  /* 0x0044000000007b1d */ /* 0x000fe20000010000 */
[----:B------:R-:W-:Y:S02]  /*2d2a0*/  MOV R36, R36 ;  /* 0x0000002400247202 */ /* 0x000fe40000000f00 */
[----:B------:R-:W-:Y:S02]  /*2d2b0*/  F2FP.BF16.F32.PACK_AB R24, R33, R32 ;  /* 0x000000202118723e */ /* 0x000fe400000010ff */
[----:B------:R-:W-:-:S02]  /*2d2c0*/  F2FP.BF16.F32.PACK_AB R25, R35, R34 ;  /* 0x000000222319723e */ /* 0x000fc400000010ff */
[----:B------:R-:W-:Y:S01]  /*2d2d0*/  F2FP.BF16.F32.PACK_AB R26, R13, R12 ;  /* 0x0000000c0d1a723e */ /* 0x000fe200000010ff */
[----:B------:R-:W2:Y:S01]  /*2d2e0*/  LDL.128 R32, [R1+0x400] ;  /* 0x0004000001207983 */ /* 0x000ea20000100c00 */
[----:B------:R-:W-:Y:S02]  /*2d2f0*/  F2FP.BF16.F32.PACK_AB R27, R15, R14 ;  /* 0x0000000e0f1b723e */ /* 0x000fe400000010ff */
[----:B------:R-:W-:Y:S01]  /*2d300*/  F2FP.BF16.F32.PACK_AB R4, R5, R4 ;  /* 0x000000040504723e */ /* 0x000fe200000010ff */
[----:B------:R-:W3:Y:S01]  /*2d310*/  LDL.128 R12, [R1+0x430] ;  /* 0x00043000010c7983 */ /* 0x000ee20000100c00 */
[----:B------:R-:W-:Y:S02]  /*2d320*/  F2FP.BF16.F32.PACK_AB R5, R7, R6 ;  /* 0x000000060705723e */ /* 0x000fe400000010ff */
[----:B------:R-:W-:Y:S02]  /*2d330*/  MOV R0, R38 ;  /* 0x0000002600007202 */ /* 0x000fe40000000f00 */
[----:B------:R-:W-:-:S02]  /*2d340*/  F2FP.BF16.F32.PACK_AB R6, R9, R8 ;  /* 0x000000080906723e */ /* 0x000fc400000010ff */
[----:B------:R-:W-:Y:S02]  /*2d350*/  F2FP.BF16.F32.PACK_AB R7, R11, R10 ;  /* 0x0000000a0b07723e */ /* 0x000fe400000010ff */
[----:B------:R-:W4:Y:S01]  /*2d360*/  LDL.128 R8, [R1+0x440] ;  /* 0x0004400001087983 */ /* 0x000f220000100c00 */
[C---:B------:R-:W-:Y:S02]  /*2d370*/  IADD3 R135, P0, R20.reuse, 0x4000, RZ ;  /* 0x0000400014877810 */ /* 0x040fe40007f1e0ff */
[C---:B------:R-:W-:Y:S01]  /*2d380*/  IADD3 R136, P1, R20.reuse, 0x60, RZ ;  /* 0x0000006014887810 */ /* 0x040fe20007f3e0ff */
[----:B------:R0:W-:Y:S01]  /*2d390*/  STSM.16.M88.4 [R40], R28 ;  /* 0x0000001c28007844 */ /* 0x0001e20000000200 */
[----:B------:R-:W-:Y:S02]  /*2d3a0*/  LOP3.LUT R134, R135, 0x380, RZ, 0xc0, !PT ;  /* 0x0000038087867812 */ /* 0x000fe400078ec0ff */
[----:B------:R-:W-:Y:S01]  /*2d3b0*/  IADD3 R129, P5, R20, 0x4020, RZ ;  /* 0x0000402014817810 */ /* 0x000fe20007fbe0ff */
[----:B------:R1:W-:Y:S01]  /*2d3c0*/  STSM.16.M88.4 [R36], R24 ;  /* 0x0000001824007844 */ /* 0x0003e20000000200 */
[----:B------:R-:W-:Y:S01]  /*2d3d0*/  SHF.R.U64 R134, R134, 0x3, RZ ;  /* 0x0000000386867819 */ /* 0x000fe200000012ff */
[----:B------:R-:W-:Y:S01]  /*2d3e0*/  IMAD.X R137, RZ, RZ, R21, P1 ;  /* 0x000000ffff897224 */ /* 0x000fe200008e0615 */
[C---:B------:R-:W-:Y:S01]  /*2d3f0*/  IADD3 R121, P4, R20.reuse, 0x4040, RZ ;  /* 0x0000404014797810 */ /* 0x040fe20007f9e0ff */
[----:B------:R1:W-:Y:S01]  /*2d400*/  STSM.16.M88.4 [R0], R4 ;  /* 0x0000000400007844 */ /* 0x0003e20000000200 */
[----:B------:R-:W-:-:S02]  /*2d410*/  IADD3 R123, P3, R20, 0x4060, RZ ;  /* 0x00004060147b7810 */ /* 0x000fc40007f7e0ff */
[----:B------:R-:W-:Y:S02]  /*2d420*/  IADD3 R125, P2, R20, 0x8000, RZ ;  /* 0x00008000147d7810 */ /* 0x000fe40007f5e0ff */
[----:B------:R-:W-:Y:S02]  /*2d430*/  LOP3.LUT R128, R129, 0x380, RZ, 0xc0, !PT ;  /* 0x0000038081807812 */ /* 0x000fe400078ec0ff */
[----:B------:R-:W-:Y:S01]  /*2d440*/  LOP3.LUT R134, R134, R135, RZ, 0x3c, !PT ;  /* 0x0000008786867212 */ /* 0x000fe200078e3cff */
[----:B0-----:R-:W3:Y:S01]  /*2d450*/  LDL.128 R40, [R1+0x3e0] ;  /* 0x0003e00001287983 */ /* 0x001ee20000100c00 */
[----:B------:R-:W-:Y:S01]  /*2d460*/  LOP3.LUT R120, R121, 0x380, RZ, 0xc0, !PT ;  /* 0x0000038079787812 */ /* 0x000fe200078ec0ff */
[----:B------:R-:W-:Y:S01]  /*2d470*/  IMAD.X R135, RZ, RZ, R21, P0 ;  /* 0x000000ffff877224 */ /* 0x000fe200000e0615 */
[----:B------:R-:W-:Y:S01]  /*2d480*/  LOP3.LUT R122, R123, 0x380, RZ, 0xc0, !PT ;  /* 0x000003807b7a7812 */ /* 0x000fe200078ec0ff */
[----:B-1----:R-:W3:Y:S01]  /*2d490*/  LDL.128 R36, [R1+0x3f0] ;  /* 0x0003f00001247983 */ /* 0x002ee20000100c00 */
[----:B------:R-:W-:-:S02]  /*2d4a0*/  IADD3 R127, P1, R20, 0x8020, RZ ;  /* 0x00008020147f7810 */ /* 0x000fc40007f3e0ff */
[----:B------:R-:W-:Y:S01]  /*2d4b0*/  IADD3 R131, P0, R20, 0x8040, RZ ;  /* 0x0000804014837810 */ /* 0x000fe20007f1e0ff */
[----:B------:R-:W3:Y:S01]  /*2d4c0*/  LDL.128 R24, [R1+0x420] ;  /* 0x0004200001187983 */ /* 0x000ee20000100c00 */
[----:B------:R-:W-:Y:S02]  /*2d4d0*/  LOP3.LUT R124, R125, 0x380, RZ, 0xc0, !PT ;  /* 0x000003807d7c7812 */ /* 0x000fe400078ec0ff */
[----:B------:R-:W-:Y:S01]  /*2d4e0*/  SHF.R.U64 R128, R128, 0x3, RZ ;  /* 0x0000000380807819 */ /* 0x000fe200000012ff */
[----:B------:R-:W3:Y:S01]  /*2d4f0*/  LDL.128 R28, [R1+0x410] ;  /* 0x00041000011c7983 */ /* 0x000ee20000100c00 */
[----:B------:R-:W-:Y:S02]  /*2d500*/  SHF.R.U64 R120, R120, 0x3, RZ ;  /* 0x0000000378787819 */ /* 0x000fe400000012ff */
[----:B------:R-:W-:Y:S01]  /*2d510*/  SHF.R.U64 R122, R122, 0x3, RZ ;  /* 0x000000037a7a7819 */ /* 0x000fe200000012ff */
[----:B------:R-:W3:Y:S01]  /*2d520*/  LDL.128 R4, [R1+0x450] ;  /* 0x0004500001047983 */ /* 0x000ee20000100c00 */
[----:B------:R-:W-:-:S02]  /*2d530*/  LOP3.LUT R126, R127, 0x380, RZ, 0xc0, !PT ;  /* 0x000003807f7e7812 */ /* 0x000fc400078ec0ff */
[----:B------:R-:W-:Y:S02]  /*2d540*/  LOP3.LUT R130, R131, 0x380, RZ, 0xc0, !PT ;  /* 0x0000038083827812 */ /* 0x000fe400078ec0ff */
[----:B------:R-:W-:Y:S02]  /*2d550*/  SHF.R.U64 R124, R124, 0x3, RZ ;  /* 0x000000037c7c7819 */ /* 0x000fe400000012ff */
[----:B------:R-:W-:Y:S02]  /*2d560*/  LOP3.LUT R3, R136, 0x380, RZ, 0xc0, !PT ;  /* 0x0000038088037812 */ /* 0x000fe400078ec0ff */
[----:B------:R-:W-:Y:S01]  /*2d570*/  LOP3.LUT R128, R128, R129, RZ, 0x3c, !PT ;  /* 0x0000008180807212 */ /* 0x000fe200078e3cff */
[--C-:B------:R-:W-:Y:S01]  /*2d580*/  IMAD.X R129, RZ, RZ, R21.reuse, P5 ;  /* 0x000000ffff817224 */ /* 0x100fe200028e0615 */
[----:B------:R-:W-:Y:S01]  /*2d590*/  LOP3.LUT R120, R120, R121, RZ, 0x3c, !PT ;  /* 0x0000007978787212 */ /* 0x000fe200078e3cff */
[--C-:B------:R-:W-:Y:S01]  /*2d5a0*/  IMAD.X R121, RZ, RZ, R21.reuse, P4 ;  /* 0x000000ffff797224 */ /* 0x100fe200020e0615 */
[----:B------:R-:W-:Y:S01]  /*2d5b0*/  LOP3.LUT R122, R122, R123, RZ, 0x3c, !PT ;  /* 0x0000007b7a7a7212 */ /* 0x000fe200078e3cff */
[----:B------:R-:W-:Y:S01]  /*2d5c0*/  IMAD.X R123, RZ, RZ, R21, P3 ;  /* 0x000000ffff7b7224 */ /* 0x000fe200018e0615 */
[----:B------:R-:W-:-:S02]  /*2d5d0*/  IADD3 R133, P5, R20, 0x8060, RZ ;  /* 0x0000806014857810 */ /* 0x000fc40007fbe0ff */
[----:B------:R-:W-:Y:S02]  /*2d5e0*/  SHF.R.U64 R126, R126, 0x3, RZ ;  /* 0x000000037e7e7819 */ /* 0x000fe400000012ff */
[----:B------:R-:W-:Y:S02]  /*2d5f0*/  SHF.R.U64 R130, R130, 0x3, RZ ;  /* 0x0000000382827819 */ /* 0x000fe400000012ff */
[----:B------:R-:W-:Y:S01]  /*2d600*/  LOP3.LUT R124, R124, R125, RZ, 0x3c, !PT ;  /* 0x0000007d7c7c7212 */ /* 0x000fe200078e3cff */
[----:B------:R-:W-:Y:S01]  /*2d610*/  IMAD.X R125, RZ, RZ, R21, P2 ;  /* 0x000000ffff7d7224 */ /* 0x000fe200010e0615 */
[C---:B------:R-:W-:Y:S02]  /*2d620*/  IADD3 R139, P4, R20.reuse, 0xc000, RZ ;  /* 0x0000c000148b7810 */ /* 0x040fe40007f9e0ff */
[----:B------:R-:W-:Y:S02]  /*2d630*/  SHF.R.U64 R3, R3, 0x3, RZ ;  /* 0x0000000303037819 */ /* 0x000fe400000012ff */
[----:B------:R-:W-:-:S02]  /*2d640*/  IADD3 R141, P3, R20, 0xc020, RZ ;  /* 0x0000c020148d7810 */ /* 0x000fc40007f7e0ff */
[----:B------:R-:W-:Y:S02]  /*2d650*/  IADD3 R143, P2, R20, 0xc040, RZ ;  /* 0x0000c040148f7810 */ /* 0x000fe40007f5e0ff */
[----:B------:R-:W-:Y:S02]  /*2d660*/  LOP3.LUT R132, R133, 0x380, RZ, 0xc0, !PT ;  /* 0x0000038085847812 */ /* 0x000fe400078ec0ff */
[----:B------:R-:W-:Y:S01]  /*2d670*/  LOP3.LUT R126, R126, R127, RZ, 0x3c, !PT ;  /* 0x0000007f7e7e7212 */ /* 0x000fe200078e3cff */
[--C-:B------:R-:W-:Y:S01]  /*2d680*/  IMAD.X R127, RZ, RZ, R21.reuse, P1 ;  /* 0x000000ffff7f7224 */ /* 0x100fe200008e0615 */
[----:B------:R-:W-:Y:S01]  /*2d690*/  LOP3.LUT R130, R130, R131, RZ, 0x3c, !PT ;  /* 0x0000008382827212 */ /* 0x000fe200078e3cff */
[----:B------:R-:W-:Y:S01]  /*2d6a0*/  IMAD.X R131, RZ, RZ, R21, P0 ;  /* 0x000000ffff837224 */ /* 0x000fe200000e0615 */
[----:B------:R-:W-:Y:S02]  /*2d6b0*/  LOP3.LUT R138, R139, 0x380, RZ, 0xc0, !PT ;  /* 0x000003808b8a7812 */ /* 0x000fe400078ec0ff */
[----:B------:R-:W-:-:S02]  /*2d6c0*/  LOP3.LUT R136, R3, R136, RZ, 0x3c, !PT ;  /* 0x0000008803887212 */ /* 0x000fc400078e3cff */
[----:B------:R-:W-:Y:S02]  /*2d6d0*/  LOP3.LUT R140, R141, 0x380, RZ, 0xc0, !PT ;  /* 0x000003808d8c7812 */ /* 0x000fe400078ec0ff */
[----:B------:R-:W-:Y:S02]  /*2d6e0*/  IADD3 R20, P1, R20, 0xc060, RZ ;  /* 0x0000c06014147810 */ /* 0x000fe40007f3e0ff */
[----:B------:R-:W-:Y:S02]  /*2d6f0*/  ISETP.NE.U32.AND P0, PT, RZ, UR6, PT ;  /* 0x00000006ff007c0c */ /* 0x000fe4000bf05070 */
[----:B------:R-:W-:Y:S02]  /*2d700*/  LOP3.LUT R142, R143, 0x380, RZ, 0xc0, !PT ;  /* 0x000003808f8e7812 */ /* 0x000fe400078ec0ff */
[----:B------:R-:W-:Y:S02]  /*2d710*/  SHF.R.U64 R132, R132, 0x3, RZ ;  /* 0x0000000384847819 */ /* 0x000fe400000012ff */
[----:B------:R-:W-:-:S02]  /*2d720*/  F2FP.BF16.F32.PACK_AB R116, R117, R116 ;  /* 0x000000747574723e */ /* 0x000fc400000010ff */
[----:B------:R-:W-:Y:S02]  /*2d730*/  SHF.R.U64 R138, R138, 0x3, RZ ;  /* 0x000000038a8a7819 */ /* 0x000fe400000012ff */
[----:B------:R-:W-:Y:S02]  /*2d740*/  F2FP.BF16.F32.PACK_AB R117, R119, R118 ;  /* 0x000000767775723e */ /* 0x000fe400000010ff */
[----:B------:R-:W-:Y:S02]  /*2d750*/  F2FP.BF16.F32.PACK_AB R108, R109, R108 ;  /* 0x0000006c6d6c723e */ /* 0x000fe400000010ff */
[----:B------:R-:W-:Y:S02]  /*2d760*/  SHF.R.U64 R140, R140, 0x3, RZ ;  /* 0x000000038c8c7819 */ /* 0x000fe400000012ff */
[----:B------:R-:W-:Y:S02]  /*2d770*/  MOV R136, R136 ;  /* 0x0000008800887202 */ /* 0x000fe40000000f00 */
[----:B------:R-:W-:-:S02]  /*2d780*/  LOP3.LUT R0, R20, 0x380, RZ, 0xc0, !PT ;  /* 0x0000038014007812 */ /* 0x000fc400078ec0ff */
[----:B------:R-:W-:Y:S02]  /*2d790*/  F2FP.BF16.F32.PACK_AB R118, R113, R112 ;  /* 0x000000707176723e */ /* 0x000fe400000010ff */
[----:B------:R-:W-:Y:S02]  /*2d7a0*/  F2FP.BF16.F32.PACK_AB R119, R115, R114 ;  /* 0x000000727377723e */ /* 0x000fe400000010ff */
[----:B------:R-:W-:Y:S02]  /*2d7b0*/  F2FP.BF16.F32.PACK_AB R109, R111, R110 ;  /* 0x0000006e6f6d723e */ /* 0x000fe400000010ff */
[----:B------:R-:W-:Y:S02]  /*2d7c0*/  F2FP.BF16.F32.PACK_AB R100, R101, R100 ;  /* 0x000000646564723e */ /* 0x000fe400000010ff */
[----:B------:R-:W-:Y:S02]  /*2d7d0*/  ISETP.NE.AND.EX P0, PT, RZ, UR7, PT, P0 ;  /* 0x00000007ff007c0c */ /* 0x000fe4000bf05300 */
[----:B------:R-:W-:-:S02]  /*2d7e0*/  SHF.R.U64 R142, R142, 0x3, RZ ;  /* 0x000000038e8e7819 */ /* 0x000fc400000012ff */
[----:B------:R-:W-:Y:S02]  /*2d7f0*/  MOV R134, R134 ;  /* 0x0000008600867202 */ /* 0x000fe40000000f00 */
[----:B------:R-:W-:Y:S02]  /*2d800*/  F2FP.BF16.F32.PACK_AB R110, R105, R104 ;  /* 0x00000068696e723e */ /* 0x000fe400000010ff */
[----:B------:R-:W-:Y:S02]  /*2d810*/  F2FP.BF16.F32.PACK_AB R111, R107, R106 ;  /* 0x0000006a6b6f723e */ /* 0x000fe400000010ff */
[----:B------:R-:W-:Y:S02]  /*2d820*/  F2FP.BF16.F32.PACK_AB R101, R103, R102 ;  /* 0x000000666765723e */ /* 0x000fe400000010ff */
[----:B------:R-:W-:Y:S02]  /*2d830*/  F2FP.BF16.F32.PACK_AB R92, R93, R92 ;  /* 0x0000005c5d5c723e */ /* 0x000fe400000010ff */
[----:B------:R-:W-:Y:S01]  /*2d840*/  LOP3.LUT R132, R132, R133, RZ, 0x3c, !PT ;  /* 0x0000008584847212 */ /* 0x000fe200078e3cff */
[----:B------:R-:W-:Y:S01]  /*2d850*/  IMAD.X R133, RZ, RZ, R21, P5 ;  /* 0x000000ffff857224 */ /* 0x000fe200028e0615 */
[----:B------:R-:W-:-:S02]  /*2d860*/  MOV R128, R128 ;  /* 0x0000008000807202 */ /* 0x000fc40000000f00 */
        /* <DEDUP_REMOVED lines=10> */
[----:B------:R-:W-:Y:S01]  /*2d910*/  F2FP.BF16.F32.PACK_AB R72, R73, R72 ;  /* 0x000000484948723e */ /* 0x000fe200000010ff */
[----:B------:R0:W-:Y:S01]  /*2d920*/  STSM.16.M88.4 [R136], R116 ;  /* 0x0000007488007844 */ /* 0x0001e20000000200 */
[----:B------:R-:W-:Y:S01]  /*2d930*/  LOP3.LUT R140, R140, R141, RZ, 0x3c, !PT ;  /* 0x0000008d8c8c7212 */ /* 0x000fe200078e3cff */
[----:B------:R-:W-:Y:S01]  /*2d940*/  IMAD.X R141, RZ, RZ, R21, P3 ;  /* 0x000000ffff8d7224 */ /* 0x000fe200018e0615 */
[----:B------:R-:W-:-:S02]  /*2d950*/  SHF.R.U64 R0, R0, 0x3, RZ ;  /* 0x0000000300007819 */ /* 0x000fc400000012ff */
[----:B------:R-:W-:Y:S02]  /*2d960*/  MOV R122, R122 ;  /* 0x0000007a007a7202 */ /* 0x000fe40000000f00 */
[----:B------:R-:W-:Y:S02]  /*2d970*/  F2FP.BF16.F32.PACK_AB R82, R77, R76 ;  /* 0x0000004c4d52723e */ /* 0x000fe400000010ff */
[----:B------:R-:W-:Y:S02]  /*2d980*/  F2FP.BF16.F32.PACK_AB R83, R79, R78 ;  /* 0x0000004e4f53723e */ /* 0x000fe400000010ff */
[----:B------:R-:W-:Y:S02]  /*2d990*/  F2FP.BF16.F32.PACK_AB R73, R75, R74 ;  /* 0x0000004a4b49723e */ /* 0x000fe400000010ff */
[----:B------:R-:W-:Y:S01]  /*2d9a0*/  F2FP.BF16.F32.PACK_AB R64, R65, R64 ;  /* 0x000000404140723e */ /* 0x000fe200000010ff */
[----:B------:R0:W-:Y:S01]  /*2d9b0*/  STSM.16.M88.4 [R134], R108 ;  /* 0x0000006c86007844 */ /* 0x0001e20000000200 */
[----:B------:R-:W-:Y:S01]  /*2d9c0*/  LOP3.LUT R142, R142, R143, RZ, 0x3c, !PT ;  /* 0x0000008f8e8e7212 */ /* 0x000fe200078e3cff */
[----:B------:R-:W-:Y:S01]  /*2d9d0*/  IMAD.X R143, RZ, RZ, R21, P2 ;  /* 0x000000ffff8f7224 */ /* 0x000fe200010e0615 */
[----:B------:R-:W-:-:S02]  /*2d9e0*/  MOV R124, R124 ;  /* 0x0000007c007c7202 */ /* 0x000fc40000000f00 */
[----:B------:R-:W-:Y:S02]  /*2d9f0*/  F2FP.BF16.F32.PACK_AB R74, R69, R68 ;  /* 0x00000044454a723e */ /* 0x000fe400000010ff */
[----:B------:R-:W-:Y:S02]  /*2da00*/  F2FP.BF16.F32.PACK_AB R75, R71, R70 ;  /* 0x00000046474b723e */ /* 0x000fe400000010ff */
[----:B------:R-:W-:Y:S02]  /*2da10*/  F2FP.BF16.F32.PACK_AB R65, R67, R66 ;  /* 0x000000424341723e */ /* 0x000fe400000010ff */
[----:B------:R-:W-:Y:S01]  /*2da20*/  F2FP.BF16.F32.PACK_AB R56, R57, R56 ;  /* 0x000000383938723e */ /* 0x000fe200000010ff */
[----:B------:R-:W-:Y:S01]  /*2da30*/  IMAD.X R21, RZ, RZ, R21, P1 ;  /* 0x000000ffff157224 */ /* 0x000fe200008e0615 */
[----:B------:R-:W-:Y:S01]  /*2da40*/  MOV R126, R126 ;  /* 0x0000007e007e7202 */ /* 0x000fe20000000f00 */
[----:B------:R0:W-:Y:S01]  /*2da50*/  STSM.16.M88.4 [R128], R100 ;  /* 0x0000006480007844 */ /* 0x0001e20000000200 */
[----:B------:R-:W-:-:S02]  /*2da60*/  F2FP.BF16.F32.PACK_AB R66, R61, R60 ;  /* 0x0000003c3d42723e */ /* 0x000fc400000010ff */
[----:B------:R-:W-:Y:S02]  /*2da70*/  F2FP.BF16.F32.PACK_AB R67, R63, R62 ;  /* 0x0000003e3f43723e */ /* 0x000fe400000010ff */
[----:B------:R-:W-:Y:S02]  /*2da80*/  F2FP.BF16.F32.PACK_AB R57, R59, R58 ;  /* 0x0000003a3b39723e */ /* 0x000fe400000010ff */
[----:B------:R-:W-:Y:S01]  /*2da90*/  F2FP.BF16.F32.PACK_AB R48, R49, R48 ;  /* 0x000000303130723e */ /* 0x000fe200000010ff */
[----:B------:R0:W-:Y:S01]  /*2daa0*/  STSM.16.M88.4 [R120], R92 ;  /* 0x0000005c78007844 */ /* 0x0001e20000000200 */
[----:B------:R-:W-:Y:S02]  /*2dab0*/  MOV R130, R130 ;  /* 0x0000008200827202 */ /* 0x000fe40000000f00 */
[----:B------:R-:W-:Y:S02]  /*2dac0*/  F2FP.BF16.F32.PACK_AB R58, R53, R52 ;  /* 0x00000034353a723e */ /* 0x000fe400000010ff */
[----:B------:R-:W-:-:S02]  /*2dad0*/  F2FP.BF16.F32.PACK_AB R59, R55, R54 ;  /* 0x00000036373b723e */ /* 0x000fc400000010ff */
[----:B------:R-:W-:Y:S01]  /*2dae0*/  F2FP.BF16.F32.PACK_AB R49, R51, R50 ;  /* 0x000000323331723e */ /* 0x000fe200000010ff */
[----:B------:R0:W-:Y:S01]  /*2daf0*/  STSM.16.M88.4 [R122], R80 ;  /* 0x000000507a007844 */ /* 0x0001e20000000200 */
[----:B------:R-:W-:Y:S02]  /*2db00*/  LOP3.LUT R20, R0, R20, RZ, 0x3c, !PT ;  /* 0x0000001400147212 */ /* 0x000fe400078e3cff */
[----:B------:R-:W-:Y:S02]  /*2db10*/  MOV R132, R132 ;  /* 0x0000008400847202 */ /* 0x000fe40000000f00 */
[----:B------:R-:W-:Y:S02]  /*2db20*/  F2FP.BF16.F32.PACK_AB R50, R45, R44 ;  /* 0x0000002c2d32723e */ /* 0x000fe400000010ff */
[----:B------:R-:W-:Y:S01]  /*2db30*/  F2FP.BF16.F32.PACK_AB R51, R47, R46 ;  /* 0x0000002e2f33723e */ /* 0x000fe200000010ff */
[----:B------:R0:W-:Y:S01]  /*2db40*/  STSM.16.M88.4 [R124], R72 ;  /* 0x000000487c007844 */ /* 0x0001e20000000200 */
[----:B------:R-:W-:Y:S01]  /*2db50*/  MOV R138, R138 ;  /* 0x0000008a008a7202 */ /* 0x000fe20000000f00 */
[----:B------:R-:W1:Y:S01]  /*2db60*/  LDC.64 R44, c[0x0][0xd00] ;  /* 0x00034000ff2c7b82 */ /* 0x000e620000000a00 */
[----:B------:R-:W-:Y:S01]  /*2db70*/  MOV R140, R140 ;  /* 0x0000008c008c7202 */ /* 0x000fe20000000f00 */
[----:B------:R0:W-:Y:S01]  /*2db80*/  STSM.16.M88.4 [R126], R64 ;  /* 0x000000407e007844 */ /* 0x0001e20000000200 */
[----:B------:R-:W-:-:S02]  /*2db90*/  MOV R142, R142 ;  /* 0x0000008e008e7202 */ /* 0x000fc40000000f00 */
[----:B------:R-:W-:Y:S01]  /*2dba0*/  MOV R20, R20 ;  /* 0x0000001400147202 */ /* 0x000fe20000000f00 */
[----:B------:R0:W-:Y:S04]  /*2dbb0*/  STSM.16.M88.4 [R130], R56 ;  /* 0x0000003882007844 */ /* 0x0001e80000000200 */
[----:B------:R0:W-:Y:S01]  /*2dbc0*/  STSM.16.M88.4 [R132], R48 ;  /* 0x0000003084007844 */ /* 0x0001e20000000200 */
[----:B------:R-:W-:-:S04]  /*2dbd0*/  ISETP.NE.U32.AND P1, PT, RZ, UR4, PT ;  /* 0x00000004ff007c0c */ /* 0x000fc8000bf25070 */
[----:B------:R-:W-:Y:S01]  /*2dbe0*/  ISETP.NE.AND.EX P1, PT, RZ, UR5, PT, P1 ;  /* 0x00000005ff007c0c */ /* 0x000fe2000bf25310 */
[----:B------:R-:W-:Y:S01]  /*2dbf0*/  ULDC UR6, c[0x0][0xb88] ;  /* 0x0002e20000067ab9 */ /* 0x000fe20000000800 */
[----:B------:R-:W-:Y:S02]  /*2dc00*/  IMAD.MOV.U32 R3, RZ, RZ, RZ ;  /* 0x000000ffff037224 */ /* 0x000fe400078e00ff */
[----:B-1----:R-:W-:Y:S01]  /*2dc10*/  IMAD.WIDE R44, R198, 0x4, R44 ;  /* 0x00000004c62c7825 */ /* 0x002fe200078e022c */
[----:B--2---:R-:W-:Y:S02]  /*2dc20*/  F2FP.BF16.F32.PACK_AB R32, R33, R32 ;  /* 0x000000202120723e */ /* 0x004fe400000010ff */
[----:B------:R-:W-:Y:S02]  /*2dc30*/  F2FP.BF16.F32.PACK_AB R33, R35, R34 ;  /* 0x000000222321723e */ /* 0x000fe400000010ff */
[----:B----4-:R-:W-:Y:S02]  /*2dc40*/  F2FP.BF16.F32.PACK_AB R8, R9, R8 ;  /* 0x000000080908723e */ /* 0x010fe400000010ff */
[----:B------:R-:W-:-:S02]  /*2dc50*/  F2FP.BF16.F32.PACK_AB R9, R11, R10 ;  /* 0x0000000a0b09723e */ /* 0x000fc400000010ff */
[----:B---3--:R-:W-:Y:S02]  /*2dc60*/  F2FP.BF16.F32.PACK_AB R40, R41, R40 ;  /* 0x000000282928723e */ /* 0x008fe400000010ff */
        /* <DEDUP_REMOVED lines=10> */
[----:B------:R-:W-:Y:S01]  /*2dd10*/  F2FP.BF16.F32.PACK_AB R11, R7, R6 ;  /* 0x00000006070b723e */ /* 0x000fe200000010ff */
[----:B------:R-:W1:Y:S01]  /*2dd20*/  @P0 LDC.64 R4, c[0x0][0xd08] ;  /* 0x00034200ff040b82 */ /* 0x000e620000000a00 */
[----:B------:R0:W-:Y:S04]  /*2dd30*/  STSM.16.M88.4 [R138], R40 ;  /* 0x000000288a007844 */ /* 0x0001e80000000200 */
[----:B------:R0:W-:Y:S03]  /*2dd40*/  STSM.16.M88.4 [R140], R32 ;  /* 0x000000208c007844 */ /* 0x0001e60000000200 */
[----:B------:R-:W2:Y:S01]  /*2dd50*/  LDC R12, c[0x0][0xce8] ;  /* 0x00033a00ff0c7b82 */ /* 0x000ea20000000800 */
[----:B------:R0:W-:Y:S04]  /*2dd60*/  STSM.16.M88.4 [R142], R24 ;  /* 0x000000188e007844 */ /* 0x0001e80000000200 */
[----:B------:R0:W-:Y:S03]  /*2dd70*/  STSM.16.M88.4 [R20], R8 ;  /* 0x0000000814007844 */ /* 0x0001e60000000200 */
[----:B------:R-:W-:Y:S01]  /*2dd80*/  BAR.SYNC.DEFER_BLOCKING 0x1, 0x100 ;  /* 0x0044000000007b1d */ /* 0x000fe20000010000 */
[----:B------:R-:W-:-:S02]  /*2dd90*/  IMAD.U32 R7, RZ, RZ, UR6 ;  /* 0x00000006ff077e24 */ /* 0x000fc4000f8e00ff */
[----:B-1----:R-:W-:-:S03]  /*2dda0*/  @P0 IMAD.WIDE R4, R198, 0x4, R4 ;  /* 0x00000004c6040825 */ /* 0x002fc600078e0204 */
[----:B------:R0:W5:Y:S04]  /*2ddb0*/  @P1 LDG.E R3, desc[UR42][R44.64] ;  /* 0x0000002a2c031981 */ /* 0x000168000c1e1900 */
[----:B------:R0:W5:Y:S01]  /*2ddc0*/  @P0 LDG.E R7, desc[UR42][R4.64] ;  /* 0x0000002a04070981 */ /* 0x000162000c1e1900 */
[----:B------:R-:W-:Y:S05]  /*2ddd0*/  @P0 BRA `(.L_x_3801) ;  /* 0x0000000000100947 */ /* 0x000fea0003800000 */
[----:B------:R-:W-:Y:S05]  /*2dde0*/  @!P1 BRA `(.L_x_3801) ;  /* 0x00000000000c9947 */ /* 0x000fea0003800000 */
[----:B------:R-:W3:Y:S04]  /*2ddf0*/  LDG.E R0, desc[UR42][R44.64] ;  /* 0x0000002a2c007981 */ /* 0x000ee8000c1e1900 */
[----:B-----5:R-:W3:Y:S02]  /*2de00*/  LDG.E R7, desc[UR42][R44.64+0x4] ;  /* 0x0000042a2c077981 */ /* 0x020ee4000c1e1900 */
[----:B---3--:R-:W-:-:S07]  /*2de10*/  IMAD.IADD R7, R7, 0x1, -R0 ;  /* 0x0000000107077824 */ /* 0x008fce00078e0a00 */
.L_x_3801:
[----:B------:R-:W3:Y:S04]  /*2de20*/  LDL R0, [R1+0x514] ;  /* 0x0005140001007983 */ /* 0x000ee80000100800 */
[----:B0-----:R-:W4:Y:S01]  /*2de30*/  LDL R26, [R1+0x51c] ;  /* 0x00051c00011a7983 */ /* 0x001f220000100800 */
[----:B------:R-:W-:Y:S01]  /*2de40*/  IMAD.IADD R37, R196, 0x1, R194 ;  /* 0x00000001c4257824 */ /* 0x000fe200078e02c2 */
[----:B------:R-:W-:Y:S01]  /*2de50*/  ISETP.GT.AND P3, PT, R195, 0x1, PT ;  /* 0x00000001c300780c */ /* 0x000fe20003f64270 */
[----:B------:R-:W-:Y:S01]  /*2de60*/  IMAD.MOV.U32 R13, RZ, RZ, 0xab8 ;  /* 0x00000ab8ff0d7424 */ /* 0x000fe200078e00ff */
[----:B--2---:R-:W-:Y:S01]  /*2de70*/  ISETP.NE.AND P2, PT, R12, 0x1, PT ;  /* 0x000000010c00780c */ /* 0x004fe20003f45270 */
[----:B------:R-:W0:Y:S03]  /*2de80*/  LDC.64 R20, c[0x0][0xca8] ;  /* 0x00032a00ff147b82 */ /* 0x000e260000000a00 */
[----:B------:R-:W-:-:S05]  /*2de90*/  SEL R13, R13, 0xa78, P3 ;  /* 0x00000a780d0d7807 */ /* 0x000fca0001800000 */
[----:B------:R-:W1:Y:S08]  /*2dea0*/  LDC.64 R10, c[0x0][R13+0x218] ;  /* 0x000086000d0a7b82 */ /* 0x000e700000000a00 */
[----:B------:R-:W2:Y:S08]  /*2deb0*/  LDC.64 R4, c[0x0][R13+0x228] ;  /* 0x00008a000d047b82 */ /* 0x000eb00000000a00 */
[----:B------:R2:W2:Y:S01]  /*2dec0*/  LDC.64 R8, c[0x0][R13+0x210] ;  /* 0x000084000d087b82 */ /* 0x0004a20000000a00 */
[----:B------:R-:W-:-:S07]  /*2ded0*/  ISETP.NE.U32.AND P1, PT, RZ, UR4, PT ;  /* 0x00000004ff007c0c */ /* 0x000fce000bf25070 */
[----:B------:R-:W1:Y:S01]  /*2dee0*/  @P2 LDC R14, c[0x0][0xcec] ;  /* 0x00033b00ff0e2b82 */ /* 0x000e620000000800 */
[----:B------:R-:W-:-:S07]  /*2def0*/  ISETP.NE.AND.EX P1, PT, RZ, UR5, PT, P1 ;  /* 0x00000005ff007c0c */ /* 0x000fce000bf25310 */
[----:B------:R-:W2:Y:S01]  /*2df00*/  @P2 LDC R33, c[0x0][0xcf0] ;  /* 0x00033c00ff212b82 */ /* 0x000ea20000000800 */
[----:B------:R-:W-:Y:S02]  /*2df10*/  SHF.R.S32.HI R24, RZ, 0x1f, R198 ;  /* 0x0000001fff187819 */ /* 0x000fe400000114c6 */
[----:B------:R-:W-:Y:S02]  /*2df20*/  SEL R15, R198, RZ, !P1 ;  /* 0x000000ffc60f7207 */ /* 0x000fe40004800000 */
[----:B---3--:R-:W-:Y:S01]  /*2df30*/  LOP3.LUT P0, RZ, R0, 0x3, RZ, 0xc0, !PT ;  /* 0x0000000300ff7812 */ /* 0x008fe2000780c0ff */
[----:B-----5:R-:W-:Y:S02]  /*2df40*/  IMAD R0, R7, R12, RZ ;  /* 0x0000000c07007224 */ /* 0x020fe400078e02ff */
[----:B0-----:R-:W0:Y:S03]  /*2df50*/  @!P3 LDC R20, c[0x0][0xc50] ;  /* 0x00031400ff14bb82 */ /* 0x001e260000000800 */
[----:B------:R-:W-:Y:S01]  /*2df60*/  ISETP.GE.OR P4, PT, R37, R0, P0 ;  /* 0x000000002500720c */ /* 0x000fe20000786670 */
[----:B----4-:R-:W-:-:S04]  /*2df70*/  IMAD.IADD R35, R26, 0x1, R194 ;  /* 0x000000011a237824 */ /* 0x010fc800078e02c2 */
[----:B------:R-:W3:Y:S08]  /*2df80*/  @!P3 LDC R21, c[0x0][0xc54] ;  /* 0x00031500ff15bb82 */ /* 0x000ef00000000800 */
[----:B------:R-:W4:Y:S01]  /*2df90*/  @!P4 LDL R27, [R1+0x240] ;  /* 0x00024000011bc983 */ /* 0x000f220000100800 */
[----:B------:R-:W2:Y:S01]  /*2dfa0*/  LDC.64 R6, c[0x0][R13+0x220] ;  /* 0x000088000d067b82 */ /* 0x000ea20000000a00 */
[----:B------:R-:W-:Y:S01]  /*2dfb0*/  SEL R25, R24, RZ, !P1 ;  /* 0x000000ff18197207 */ /* 0x000fe20004800000 */
[----:B-1----:R-:W-:-:S04]  /*2dfc0*/  @P2 IMAD.HI.U32 R14, R35, R14, RZ ;  /* 0x0000000e230e2227 */ /* 0x002fc800078e00ff */
[-C--:B------:R-:W-:Y:S02]  /*2dfd0*/  IMAD R29, R11, R193.reuse, RZ ;  /* 0x000000c10b1d7224 */ /* 0x080fe400078e02ff */
[----:B------:R-:W-:-:S04]  /*2dfe0*/  IMAD.WIDE.U32 R10, R10, R193, RZ ;  /* 0x000000c10a0a7225 */ /* 0x000fc800078e00ff */
[----:B------:R-:W-:Y:S02]  /*2dff0*/  IMAD.IADD R29, R11, 0x1, R29 ;  /* 0x000000010b1d7824 */ /* 0x000fe400078e021d */
[----:B--2---:R-:W-:-:S04]  /*2e000*/  IMAD R7, R7, R15, RZ ;  /* 0x0000000f07077224 */ /* 0x004fc800078e02ff */
[C---:B------:R-:W-:Y:S01]  /*2e010*/  IMAD R31, R6.reuse, R25, R7 ;  /* 0x00000019061f7224 */ /* 0x040fe200078e0207 */
[----:B------:R-:W-:Y:S01]  /*2e020*/  SEL R25, R203, RZ, P3 ;  /* 0x000000ffcb197207 */ /* 0x000fe20001800000 */
[----:B------:R-:W-:-:S04]  /*2e030*/  IMAD.WIDE.U32 R6, R6, R15, RZ ;  /* 0x0000000f06067225 */ /* 0x000fc800078e00ff */
[----:B------:R-:W-:Y:S01]  /*2e040*/  IMAD.IADD R31, R7, 0x1, R31 ;  /* 0x00000001071f7824 */ /* 0x000fe200078e021f */
[----:B------:R-:W-:Y:S01]  /*2e050*/  IADD3 R6, P1, P5, R6, R10, R3 ;  /* 0x0000000a06067210 */ /* 0x000fe20007d3e003 */
[----:B------:R-:W-:Y:S01]  /*2e060*/  IMAD.MOV.U32 R7, RZ, RZ, R35 ;  /* 0x000000ffff077224 */ /* 0x000fe200078e0023 */
[----:B------:R-:W-:Y:S01]  /*2e070*/  @P2 SHF.R.U32.HI R7, RZ, R33, R14 ;  /* 0x00000021ff072219 */ /* 0x000fe2000001160e */
[-C--:B------:R-:W-:Y:S01]  /*2e080*/  IMAD R11, R5, R25.reuse, RZ ;  /* 0x00000019050b7224 */ /* 0x080fe200078e02ff */
[----:B------:R-:W-:Y:S01]  /*2e090*/  SHF.R.S32.HI R10, RZ, 0x1f, R3 ;  /* 0x0000001fff0a7819 */ /* 0x000fe20000011403 */
[----:B------:R-:W-:-:S03]  /*2e0a0*/  IMAD.WIDE.U32 R4, R4, R25, RZ ;  /* 0x0000001904047225 */ /* 0x000fc600078e00ff */
[----:B------:R-:W-:Y:S01]  /*2e0b0*/  IADD3.X R14, R31, R29, R10, P1, P5 ;  /* 0x0000001d1f0e7210 */ /* 0x000fe20000fea40a */
[----:B------:R-:W-:Y:S01]  /*2e0c0*/  IMAD.MOV R13, RZ, RZ, -R7 ;  /* 0x000000ffff0d7224 */ /* 0x000fe200078e0a07 */
[----:B------:R-:W-:Y:S01]  /*2e0d0*/  IADD3 R4, P1, P5, R7, R6, R4 ;  /* 0x0000000607047210 */ /* 0x000fe20007d3e004 */
[----:B------:R-:W-:Y:S01]  /*2e0e0*/  IMAD.IADD R11, R5, 0x1, R11 ;  /* 0x00000001050b7824 */ /* 0x000fe200078e020b */
[----:B------:R-:W-:Y:S01]  /*2e0f0*/  SHF.R.S32.HI R5, RZ, 0x1f, R7 ;  /* 0x0000001fff057819 */ /* 0x000fe20000011407 */
[----:B------:R-:W-:Y:S02]  /*2e100*/  IMAD R7, R12, R13, R35 ;  /* 0x0000000d0c077224 */ /* 0x000fe400078e0223 */
[----:B------:R-:W-:Y:S01]  /*2e110*/  VIADD R25, R37, 0x8 ;  /* 0x0000000825197836 */ /* 0x000fe20000000000 */
[----:B------:R-:W-:Y:S01]  /*2e120*/  IADD3.X R5, R5, R14, R11, P1, P5 ;  /* 0x0000000e05057210 */ /* 0x000fe20000fea40b */
[----:B------:R-:W-:Y:S01]  /*2e130*/  IMAD R6, R9, R7, RZ ;  /* 0x0000000709067224 */ /* 0x000fe200078e02ff */
[----:B------:R-:W-:-:S02]  /*2e140*/  SHF.R.S32.HI R11, RZ, 0x1f, R7 ;  /* 0x0000001fff0b7819 */ /* 0x000fc40000011407 */
[----:B------:R-:W-:Y:S01]  /*2e150*/  ISETP.GE.OR P0, PT, R25, R0, P0 ;  /* 0x000000001900720c */ /* 0x000fe20000706670 */
[----:B------:R-:W-:-:S04]  /*2e160*/  IMAD.WIDE.U32 R4, R8, R7, R4 ;  /* 0x0000000708047225 */ /* 0x000fc800078e0004 */
[----:B------:R-:W-:Y:S01]  /*2e170*/  IMAD R11, R8, R11, R6 ;  /* 0x0000000b080b7224 */ /* 0x000fe200078e0206 */
[----:B0-----:R-:W-:-:S03]  /*2e180*/  LEA R20, P1, R4, R20, 0x2 ;  /* 0x0000001404147211 */ /* 0x001fc600078210ff */
[----:B------:R-:W-:Y:S02]  /*2e190*/  IMAD.IADD R5, R5, 0x1, R11 ;  /* 0x0000000105057824 */ /* 0x000fe400078e020b */
[----:B------:R-:W-:Y:S03]  /*2e1a0*/  SHFL.IDX PT, R6, R20, RZ, 0x1c1f ;  /* 0x001c1fff14067589 */ /* 0x000fe600000e0000 */
[----:B---3--:R-:W-:-:S05]  /*2e1b0*/  LEA.HI.X R21, R4, R21, R5, 0x2, P1 ;  /* 0x0000001504157211 */ /* 0x008fca00008f1405 */
[----:B------:R-:W4:Y:S04]  /*2e1c0*/  SHFL.IDX PT, R7, R21, RZ, 0x1c1f ;  /* 0x001c1fff15077589 */ /* 0x000f2800000e0000 */
[----:B----4-:R-:W-:Y:S04]  /*2e1d0*/  @!P4 ST.E desc[UR42][R6.64], R27 ;  /* 0x0000001b0600c985 */ /* 0x010fe8000c10192a */
[----:B------:R-:W2:Y:S04]  /*2e1e0*/  @!P0 LDL R9, [R1+0x244] ;  /* 0x0002440001098983 */ /* 0x000ea80000100800 */
[----:B------:R-:W-:Y:S04]  /*2e1f0*/  SHFL.IDX PT, R4, R20, 0x1, 0x1c1f ;  /* 0x003c1f0014047f89 */ /* 0x000fe800000e0000 */
[----:B------:R-:W2:Y:S04]  /*2e200*/  SHFL.IDX PT, R5, R21, 0x1, 0x1c1f ;  /* 0x003c1f0015057f89 */ /* 0x000ea800000e0000 */
[----:B--2---:R0:W-:Y:S01]  /*2e210*/  @!P0 ST.E desc[UR42][R4.64], R9 ;  /* 0x0000000904008985 */ /* 0x0041e2000c10192a */
[----:B------:R-:W-:Y:S05]  /*2e220*/  @P3 BRA `(.L_x_3802) ;  /* 0x0000000c00e83947 */ /* 0x000fea0003800000 */
[----:B------:R-:W2:Y:S01]  /*2e230*/  LDL R84, [R1+0x47c] ;  /* 0x00047c0001547983 */ /* 0x000ea20000100800 */
[----:B------:R-:W1:Y:S01]  /*2e240*/  @P2 LDC R13, c[0x0][0xcec] ;  /* 0x00033b00ff0d2b82 */ /* 0x000e620000000800 */
[----:B------:R-:W-:Y:S02]  /*2e250*/  ULDC.64 UR4, c[0x0][0xba0] ;  /* 0x0002e80000047ab9 */ /* 0x000fe40000000a00 */
[----:B------:R-:W3:Y:S01]  /*2e260*/  LDL R85, [R1+0x490] ;  /* 0x0004900001557983 */ /* 0x000ee20000100800 */
[----:B------:R-:W-:Y:S02]  /*2e270*/  IMAD R10, R10, UR4, RZ ;  /* 0x000000040a0a7c24 */ /* 0x000fe4000f8e02ff */
[----:B0-----:R-:W-:-:S04]  /*2e280*/  IMAD.WIDE.U32 R8, R3, UR4, RZ ;  /* 0x0000000403087c25 */ /* 0x001fc8000f8e00ff */
[----:B------:R-:W-:Y:S01]  /*2e290*/  IMAD R11, R3, UR5, R10 ;  /* 0x00000005030b7c24 */ /* 0x000fe2000f8e020a */
        /* <DEDUP_REMOVED lines=8> */
[----:B--2---:R-:W-:-:S04]  /*2e320*/  IMAD R5, R84, 0x40, R181 ;  /* 0x0000004054057824 */ /* 0x004fc800078e02b5 */
        /* <DEDUP_REMOVED lines=27> */
[----:B---3--:R-:W-:Y:S01]  /*2e4e0*/  IMAD R3, R85, 0x20, R84 ;  /* 0x0000002055037824 */ /* 0x008fe200078e0254 */
        /* <DEDUP_REMOVED lines=9> */
[----:B------:R-:W-:Y:S01]  /*2e580*/  LOP3.LUT R52, R53, 0x380, RZ, 0xc0, !PT ;  /* 0x0000038035347812 */ /* 0x000fe200078ec0ff */
[----:B------:R-:W5:Y:S01]  /*2e590*/  LD.E.128 R36, desc[UR42][R36.64] ;  /* 0x0000002a24247980 */ /* 0x000f62000c101d00 */
[----:B------:R-:W-:-:S02]  /*2e5a0*/  LOP3.LUT R56, R57, 0x380, RZ, 0xc0, !PT ;  /* 0x0000038039387812 */ /* 0x000fc400078ec0ff */
[----:B------:R-:W-:Y:S01]  /*2e5b0*/  LOP3.LUT R60, R61, 0x380, RZ, 0xc0, !PT ;  /* 0x000003803d3c7812 */ /* 0x000fe200078ec0ff */
[----:B------:R-:W5:Y:S01]  /*2e5c0*/  LD.E.128 R40, desc[UR42][R40.64] ;  /* 0x0000002a28287980 */ /* 0x000f62000c101d00 */
        /* <DEDUP_REMOVED lines=13> */
[----:B------:R-:W-:Y:S01]  /*2e6a0*/  LOP3.LUT R5, R18, 0x380, RZ, 0xc0, !PT ;  /* 0x0000038012057812 */ /* 0x000fe200078ec0ff */
[----:B------:R-:W5:Y:S01]  /*2e6b0*/  LD.E.128 R44, desc[UR42][R44.64] ;  /* 0x0000002a2c2c7980 */ /* 0x000f62000c101d00 */
        /* <DEDUP_REMOVED lines=8> */
[----:B------:R-:W-:Y:S01]  /*2e740*/  IADD3 R7, P5, R18, 0xf000, RZ ;  /* 0x0000f00012077810 */ /* 0x000fe20007fbe0ff */
[----:B------:R-:W5:Y:S01]  /*2e750*/  LD.E.128 R56, desc[UR42][R56.64] ;  /* 0x0000002a38387980 */ /* 0x000f62000c101d00 */
[----:B------:R-:W-:Y:S02]  /*2e760*/  SHF.R.U64 R5, R5, 0x3, RZ ;  /* 0x0000000305057819 */ /* 0x000fe400000012ff */
[----:B------:R-:W-:Y:S01]  /*2e770*/  LOP3.LUT R64, R65, 0x380, RZ, 0xc0, !PT ;  /* 0x0000038041407812 */ /* 0x000fe200078ec0ff */
[----:B------:R-:W5:Y:S01]  /*2e780*/  LD.E.128 R60, desc[UR42][R60.64] ;  /* 0x0000002a3c3c7980 */ /* 0x000f62000c101d00 */
[----:B------:R-:W-:-:S02]  /*2e790*/  LOP3.LUT R68, R69, 0x380, RZ, 0xc0, !PT ;  /* 0x0000038045447812 */ /* 0x000fc400078ec0ff */
[----:B------:R-:W-:Y:S02]  /*2e7a0*/  LOP3.LUT R72, R73, 0x380, RZ, 0xc0, !PT ;  /* 0x0000038049487812 */ /* 0x000fe400078ec0ff */
[----:B------:R-:W-:Y:S02]  /*2e7b0*/  LOP3.LUT R76, R77, 0x380, RZ, 0xc0, !PT ;  /* 0x000003804d4c7812 */ /* 0x000fe400078ec0ff */
[----:B------:R-:W-:Y:S02]  /*2e7c0*/  LOP3.LUT R6, R7, 0x380, RZ, 0xc0, !PT ;  /* 0x0000038007067812 */ /* 0x000fe400078ec0ff */
[----:B------:R-:W-:Y:S02]  /*2e7d0*/  LOP3.LUT R4, R5, R18, RZ, 0x3c, !PT ;  /* 0x0000001205047212 */ /* 0x000fe400078e3cff */
[----:B------:R-:W0:Y:S01]  /*2e7e0*/  @P2 LDC R18, c[0x0][0xcf0] ;  /* 0x00033c00ff122b82 */ /* 0x000e220000000800 */
[----:B------:R-:W-:Y:S02]  /*2e7f0*/  SHF.R.U64 R64, R64, 0x3, RZ ;  /* 0x0000000340407819 */ /* 0x000fe400000012ff */
[----:B------:R-:W-:-:S02]  /*2e800*/  SHF.R.U64 R68, R68, 0x3, RZ ;  /* 0x0000000344447819 */ /* 0x000fc400000012ff */
[----:B------:R-:W-:Y:S02]  /*2e810*/  SHF.R.U64 R72, R72, 0x3, RZ ;  /* 0x0000000348487819 */ /* 0x000fe400000012ff */
[----:B------:R-:W-:Y:S02]  /*2e820*/  SHF.R.U64 R76, R76, 0x3, RZ ;  /* 0x000000034c4c7819 */ /* 0x000fe400000012ff */
[----:B------:R-:W-:Y:S01]  /*2e830*/  SHF.R.U64 R6, R6, 0x3, RZ ;  /* 0x0000000306067819 */ /* 0x000fe200000012ff */
        /* <DEDUP_REMOVED lines=10> */
[----:B------:R-:W-:Y:S01]  /*2e8e0*/  IMAD.MOV.U32 R5, RZ, RZ, R19 ;  /* 0x000000ffff057224 */ /* 0x000fe200078e0013 */
[----:B------:R-:W5:Y:S01]  /*2e8f0*/  LD.E.128 R64, desc[UR42][R64.64] ;  /* 0x0000002a40407980 */ /* 0x000f62000c101d00 */
[----:B------:R-:W-:-:S03]  /*2e900*/  IMAD.IADD R14, R194, 0x1, R3 ;  /* 0x00000001c20e7824 */ /* 0x000fc600078e0203 */
[----:B------:R-:W5:Y:S04]  /*2e910*/  LD.E.128 R68, desc[UR42][R68.64] ;  /* 0x0000002a44447980 */ /* 0x000f68000c101d00 */
[----:B------:R-:W5:Y:S04]  /*2e920*/  LD.E.128 R4, desc[UR42][R4.64] ;  /* 0x0000002a04047980 */ /* 0x000f68000c101d00 */
[----:B------:R-:W5:Y:S04]  /*2e930*/  LD.E.128 R72, desc[UR42][R72.64] ;  /* 0x0000002a48487980 */ /* 0x000f68000c101d00 */
[----:B------:R-:W5:Y:S04]  /*2e940*/  LD.E.128 R76, desc[UR42][R76.64] ;  /* 0x0000002a4c4c7980 */ /* 0x000f68000c101d00 */
[----:B------:R-:W5:Y:S01]  /*2e950*/  LD.E.128 R80, desc[UR42][R80.64] ;  /* 0x0000002a50507980 */ /* 0x000f62000c101d00 */
[----:B------:R-:W-:Y:S01]  /*2e960*/  @!PT LDS RZ, [RZ] ;  /* 0x00000000fffff984 */ /* 0x000fe20000000800 */
[----:B------:R-:W-:Y:S01]  /*2e970*/  @!PT LDS RZ, [RZ] ;  /* 0x00000000fffff984 */ /* 0x000fe20000000800 */
[----:B------:R-:W-:Y:S01]  /*2e980*/  @!PT LDS RZ, [RZ] ;  /* 0x00000000fffff984 */ /* 0x000fe20000000800 */
[----:B------:R-:W-:Y:S01]  /*2e990*/  @!PT LDS RZ, [RZ] ;  /* 0x00000000fffff984 */ /* 0x000fe20000000800 */
[----:B------:R2:W-:Y:S06]  /*2e9a0*/  MEMBAR.ALL.CTA ;  /* 0x0000000000007992 */ /* 0x0005ec0000008000 */
[----:B--2---:R-:W2:Y:S01]  /*2e9b0*/  FENCE.VIEW.ASYNC.S ;  /* 0x00000000000073c6 */ /* 0x004ea20000000000 */
[----:B-1----:R-:W-:-:S04]  /*2e9c0*/  @P2 IMAD.HI.U32 R3, R14, R13, RZ ;  /* 0x0000000d0e032227 */ /* 0x002fc800078e00ff */
[----:B------:R-:W-:Y:S01]  /*2e9d0*/  IMAD.MOV.U32 R11, RZ, RZ, R14 ;  /* 0x000000ffff0b7224 */ /* 0x000fe200078e000e */
[----:B0-----:R-:W-:Y:S01]  /*2e9e0*/  @P2 SHF.R.U32.HI R11, RZ, R18, R3 ;  /* 0x00000012ff0b2219 */ /* 0x001fe20000011603 */
[----:B------:R-:W-:Y:S01]  /*2e9f0*/  IMAD R13, R15, UR5, R10 ;  /* 0x000000050f0d7c24 */ /* 0x000fe2000f8e020a */
[----:B------:R-:W-:Y:S01]  /*2ea00*/  ULDC.64 UR4, c[0x0][0xbe0] ;  /* 0x0002f80000047ab9 */ /* 0x000fe20000000a00 */
[----:B------:R-:W-:Y:S02]  /*2ea10*/  VIADD R3, R2, 0x32420 ;  /* 0x0003242002037836 */ /* 0x000fe40000000000 */
[----:B------:R-:W-:Y:S01]  /*2ea20*/  IMAD.IADD R9, R9, 0x1, R13 ;  /* 0x0000000109097824 */ /* 0x000fe200078e020d */
[--C-:B------:R-:W-:Y:S01]  /*2ea30*/  SHF.R.S32.HI R10, RZ, 0x1f, R11.reuse ;  /* 0x0000001fff0a7819 */ /* 0x100fe2000001140b */
[----:B------:R-:W-:Y:S01]  /*2ea40*/  IMAD.MOV R13, RZ, RZ, -R11 ;  /* 0x000000ffff0d7224 */ /* 0x000fe200078e0a0b */
[----:B------:R-:W-:-:S03]  /*2ea50*/  PRMT R3, RZ, 0x654, R3 ;  /* 0x00000654ff037816 */ /* 0x000fc60000000003 */
[----:B------:R-:W-:Y:S02]  /*2ea60*/  IMAD R13, R12, R13, R14 ;  /* 0x0000000d0c0d7224 */ /* 0x000fe400078e020e */
[----:B------:R-:W-:Y:S02]  /*2ea70*/  IMAD R10, R10, UR4, RZ ;  /* 0x000000040a0a7c24 */ /* 0x000fe4000f8e02ff */
[C---:B------:R-:W-:Y:S01]  /*2ea80*/  IMAD.WIDE.U32 R8, R11.reuse, UR4, R8 ;  /* 0x000000040b087c25 */ /* 0x040fe2000f8e0008 */
[----:B--2---:R0:W-:Y:S03]  /*2ea90*/  SYNCS.ARRIVE.TRANS64.RED.A1T0 RZ, [R3+URZ], RZ ;  /* 0x000000ff03ff79a7 */ /* 0x0041e6000810043f */
[----:B------:R-:W-:Y:S01]  /*2eaa0*/  IMAD R15, R11, UR5, R10 ;  /* 0x000000050b0f7c24 */ /* 0x000fe2000f8e020a */
[----:B------:R-:W-:Y:S01]  /*2eab0*/  ULDC.64 UR4, c[0x0][0xbd8] ;  /* 0x0002f60000047ab9 */ /* 0x000fe20000000a00 */
[----:B0-----:R-:W-:-:S02]  /*2eac0*/  SHF.R.S32.HI R3, RZ, 0x1f, R13 ;  /* 0x0000001fff037819 */ /* 0x001fc4000001140d */
[----:B------:R-:W-:-:S03]  /*2ead0*/  IMAD.IADD R9, R9, 0x1, R15 ;  /* 0x0000000109097824 */ /* 0x000fc600078e020f */
[----:B------:R-:W-:Y:S02]  /*2eae0*/  IMAD R10, R3, UR4, RZ ;  /* 0x00000004030a7c24 */ /* 0x000fe4000f8e02ff */
[----:B------:R-:W-:-:S04]  /*2eaf0*/  IMAD.WIDE.U32 R8, R13, UR4, R8 ;  /* 0x000000040d087c25 */ /* 0x000fc8000f8e0008 */
        /* <DEDUP_REMOVED lines=9> */
.L_x_4053:
[----:B------:R-:W-:Y:S01]  /*2eb90*/  IMAD.IADD R21, R84, 0x1, R194 ;  /* 0x0000000154157824 */ /* 0x000fe200078e02c2 */
[----:B------:R-:W-:Y:S04]  /*2eba0*/  BSSY B1, `(.L_x_3804) ;  /* 0x0000014000017945 */ /* 0x000fe80003800000 */
[----:B------:R-:W-:-:S13]  /*2ebb0*/  ISETP.GE.AND P0, PT, R21, R0, PT ;  /* 0x000000001500720c */ /* 0x000fda0003f06270 */
[----:B------:R-:W-:Y:S05]  /*2ebc0*/  @P0 BRA `(.L_x_3805) ;  /* 0x0000000000440947 */ /* 0x000fea0003800000 */
[----:B------:R-:W-:Y:S02]  /*2ebd0*/  ULDC UR4, c[0x0][0xbc8] ;  /* 0x0002f20000047ab9 */ /* 0x000fe40000000800 */
[----:B------:R-:W-:Y:S02]  /*2ebe0*/  ISETP.GE.AND P3, PT, R181, UR4, PT ;  /* 0x00000004b5007c0c */ /* 0x000fe4000bf66270 */
[----:B------:R-:W-:Y:S02]  /*2ebf0*/  ISETP.GE.AND P2, PT, R183, UR4, PT ;  /* 0x00000004b7007c0c */ /* 0x000fe4000bf46270 */
[----:B------:R-:W-:Y:S02]  /*2ec00*/  ISETP.GE.AND P1, PT, R182, UR4, PT ;  /* 0x00000004b6007c0c */ /* 0x000fe4000bf26270 */
[----:B------:R-:W-:-:S07]  /*2ec10*/  ISETP.GE.AND P0, PT, R188, UR4, PT ;  /* 0x00000004bc007c0c */ /* 0x000fce000bf06270 */
[-C--:B--2---:R-:W-:Y:S02]  /*2ec20*/  @!P3 LEA R8, P5, R181, R14.reuse, 0x1 ;  /* 0x0000000eb508b211 */ /* 0x084fe400078a08ff */
[-C--:B------:R-:W-:Y:S02]  /*2ec30*/  @!P2 LEA R10, P4, R183, R14.reuse, 0x1 ;  /* 0x0000000eb70aa211 */ /* 0x080fe400078808ff */
[-C--:B-1----:R-:W-:Y:S02]  /*2ec40*/  @!P3 LEA.HI.X R9, R181, R3.reuse, R202, 0x1, P5 ;  /* 0x00000003b509b211 */ /* 0x082fe400028f0cca */
[-C--:B------:R-:W-:Y:S02]  /*2ec50*/  @!P1 LEA R12, P5, R182, R14.reuse, 0x1 ;  /* 0x0000000eb60c9211 */ /* 0x080fe400078a08ff */
[----:B------:R-:W-:Y:S01]  /*2ec60*/  @!P2 LEA.HI.X R11, R183, R3, R201, 0x1, P4 ;  /* 0x00000003b70ba211 */ /* 0x000fe200020f0cc9 */
[----:B-----5:R3:W-:Y:S01]  /*2ec70*/  @!P3 ST.E.128 desc[UR42][R8.64], R4 ;  /* 0x000000040800b985 */ /* 0x0207e2000c101d2a */
[----:B------:R-:W-:-:S02]  /*2ec80*/  @!P0 LEA R14, P4, R188, R14, 0x1 ;  /* 0x0000000ebc0e8211 */ /* 0x000fc400078808ff */
[-C--:B------:R-:W-:Y:S01]  /*2ec90*/  @!P1 LEA.HI.X R13, R182, R3.reuse, R200, 0x1, P5 ;  /* 0x00000003b60d9211 */ /* 0x080fe200028f0cc8 */
[----:B------:R3:W-:Y:S01]  /*2eca0*/  @!P2 ST.E.128 desc[UR42][R10.64], R36 ;  /* 0x000000240a00a985 */ /* 0x0007e2000c101d2a */
[----:B------:R-:W-:-:S03]  /*2ecb0*/  @!P0 LEA.HI.X R15, R188, R3, R199, 0x1, P4 ;  /* 0x00000003bc0f8211 */ /* 0x000fc600020f0cc7 */
[----:B------:R3:W-:Y:S04]  /*2ecc0*/  @!P1 ST.E.128 desc[UR42][R12.64], R52 ;  /* 0x000000340c009985 */ /* 0x0007e8000c101d2a */
[----:B------:R3:W-:Y:S02]  /*2ecd0*/  @!P0 ST.E.128 desc[UR42][R14.64], R68 ;  /* 0x000000440e008985 */ /* 0x0007e4000c101d2a */
.L_x_3805:
[----:B------:R-:W-:Y:S05]  /*2ece0*/  BSYNC B1 ;  /* 0x0000000000017941 */ /* 0x000fea0003800000 */
.L_x_3804:
[----:B------:R-:W-:-:S03]  /*2ecf0*/  UMOV UR4, 0xffffffff ;  /* 0xffffffff00047882 */ /* 0x000fc60000000000 */
[----:B------:R-:W-:Y:S05]  /*2ed00*/  BRA.DIV UR4, `(.L_x_3806) ;  /* 0x000000da047c7947 */ /* 0x000fea000b800000 */
[----:B-1----:R1:W4:Y:S04]  /*2ed10*/  SHFL.IDX PT, R3, R19, 0x1, 0x181f ;  /* 0x00381f0013037f89 */ /* 0x00232800000e0000 */
[----:B--23--:R1:W2:Y:S02]  /*2ed20*/  SHFL.IDX PT, R14, R18, 0x1, 0x181f ;  /* 0x00381f00120e7f89 */ /* 0x00c2a400000e0000 */
.L_x_4057:
[----:B-----5:R-:W-:Y:S01]  /*2ed30*/  VIADD R5, R21, 0x20 ;  /* 0x0000002015057836 */ /* 0x020fe20000000000 */
        /* <DEDUP_REMOVED lines=10> */
[-C--:B----4-:R-:W-:Y:S02]  /*2ede0*/  @!P3 LEA.HI.X R5, R181, R3.reuse, R202, 0x1, P5 ;  /* 0x00000003b505b211 */ /* 0x090fe400028f0cca */
        /* <DEDUP_REMOVED lines=9> */
.L_x_3808:
[----:B------:R-:W-:Y:S05]  /*2ee80*/  BSYNC B1 ;  /* 0x0000000000017941 */ /* 0x000fea0003800000 */
.L_x_3807:
[----:B------:R-:W-:-:S03]  /*2ee90*/  UMOV UR4, 0xffffffff ;  /* 0xffffffff00047882 */ /* 0x000fc60000000000 */
[----:B------:R-:W-:Y:S05]  /*2eea0*/  BRA.DIV UR4, `(.L_x_3809) ;  /* 0x000000da045c7947 */ /* 0x000fea000b800000 */
[----:B----4-:R4:W0:Y:S04]  /*2eeb0*/  SHFL.IDX PT, R3, R19, 0x2, 0x181f ;  /* 0x00581f0013037f89 */ /* 0x01082800000e0000 */
[----:B--2---:R4:W2:Y:S02]  /*2eec0*/  SHFL.IDX PT, R14, R18, 0x2, 0x181f ;  /* 0x00581f00120e7f89 */ /* 0x0048a400000e0000 */
.L_x_4061:
[----:B---3--:R-:W-:Y:S01]  /*2eed0*/  VIADD R5, R21, 0x40 ;  /* 0x0000004015057836 */ /* 0x008fe20000000000 */
        /* <DEDUP_REMOVED lines=20> */
.L_x_3811:
[----:B------:R-:W-:Y:S05]  /*2f020*/  BSYNC B1 ;  /* 0x0000000000017941 */ /* 0x000fea0003800000 */
.L_x_3810:
[----:B------:R-:W-:-:S03]  /*2f030*/  UMOV UR4, 0xffffffff ;  /* 0xffffffff00047882 */ /* 0x000fc60000000000 */
[----:B------:R-:W-:Y:S05]  /*2f040*/  BRA.DIV UR4, `(.L_x_3812) ;  /* 0x000000da043c7947 */ /* 0x000fea000b800000 */
[----:B0-----:R0:W0:Y:S04]  /*2f050*/  SHFL.IDX PT, R3, R19, 0x3, 0x181f ;  /* 0x00781f0013037f89 */ /* 0x00102800000e0000 */
[----:B--2---:R2:W0:Y:S02]  /*2f060*/  SHFL.IDX PT, R14, R18, 0x3, 0x181f ;  /* 0x00781f00120e7f89 */ /* 0x00442400000e0000 */
.L_x_4065:
[----:B---3--:R-:W-:-:S05]  /*2f070*/  VIADD R5, R21, 0x60 ;  /* 0x0000006015057836 */ /* 0x008fca0000000000 */
[----:B------:R-:W-:-:S13]  /*2f080*/  ISETP.GE.AND P0, PT, R5, R0, PT ;  /* 0x000000000500720c */ /* 0x000fda0003f06270 */
[----:B------:R-:W-:Y:S05]  /*2f090*/  @P0 BRA `(.L_x_3813) ;  /* 0x0000002c00200947 */ /* 0x000fea0003800000 */
[----:B------:R-:W-:Y:S02]  /*2f0a0*/  ULDC UR4, c[0x0][0xbc8] ;  /* 0x0002f20000047ab9 */ /* 0x000fe40000000800 */
[----:B------:R-:W-:Y:S02]  /*2f0b0*/  ISETP.GE.AND P3, PT, R181, UR4, PT ;  /* 0x00000004b5007c0c */ /* 0x000fe4000bf66270 */
[----:B------:R-:W-:Y:S02]  /*2f0c0*/  ISETP.GE.AND P4, PT, R183, UR4, PT ;  /* 0x00000004b7007c0c */ /* 0x000fe4000bf86270 */
[----:B------:R-:W-:-:S09]  /*2f0d0*/  ISETP.GE.AND P5, PT, R182, UR4, PT ;  /* 0x00000004b6007c0c */ /* 0x000fd2000bfa6270 */
[-C--:B0-----:R-:W-:Y:S02]  /*2f0e0*/  @!P3 LEA R4, P0, R181, R14.reuse, 0x1 ;  /* 0x0000000eb504b211 */ /* 0x081fe400078008ff */
        /* <DEDUP_REMOVED lines=14> */
.L_x_3802:
[----:B------:R-:W-:Y:S01]  /*2f1d0*/  ULDC.64 UR4, c[0x0][0xc08] ;  /* 0x0003020000047ab9 */ /* 0x000fe20000000a00 */
[----:B------:R-:W1:Y:S01]  /*2f1e0*/  @P2 LDC R8, c[0x0][0xcec] ;  /* 0x00033b00ff082b82 */ /* 0x000e620000000800 */
[----:B------:R-:W-:Y:S01]  /*2f1f0*/  IMAD R10, R10, UR4, RZ ;  /* 0x000000040a0a7c24 */ /* 0x000fe2000f8e02ff */
[----:B------:R-:W-:Y:S01]  /*2f200*/  SHF.R.S32.HI R6, RZ, 0x1f, R15 ;  /* 0x0000001fff067819 */ /* 0x000fe2000001140f */
[----:B0-----:R-:W-:-:S04]  /*2f210*/  IMAD.WIDE.U32 R4, R3, UR4, RZ ;  /* 0x0000000403047c25 */ /* 0x001fc8000f8e00ff */
[----:B------:R-:W-:Y:S01]  /*2f220*/  IMAD R3, R3, UR5, R10 ;  /* 0x0000000503037c24 */ /* 0x000fe2000f8e020a */
[----:B------:R-:W0:Y:S01]  /*2f230*/  @P2 LDC R9, c[0x0][0xcf0] ;  /* 0x00033c00ff092b82 */ /* 0x000e220000000800 */
[----:B------:R-:W-:Y:S02]  /*2f240*/  ULDC.64 UR4, c[0x0][0xc38] ;  /* 0x00030e0000047ab9 */ /* 0x000fe40000000a00 */
[----:B------:R-:W-:Y:S02]  /*2f250*/  IMAD.IADD R5, R5, 0x1, R3 ;  /* 0x0000000105057824 */ /* 0x000fe400078e0203 */
[----:B------:R-:W-:Y:S02]  /*2f260*/  IMAD.MOV.U32 R3, RZ, RZ, R35 ;  /* 0x000000ffff037224 */ /* 0x000fe400078e0023 */
[----:B------:R-:W-:-:S04]  /*2f270*/  IMAD.WIDE.U32 R4, R193, UR4, R4 ;  /* 0x00000004c1047c25 */ /* 0x000fc8000f8e0004 */
[----:B------:R-:W-:Y:S01]  /*2f280*/  IMAD R5, R193, UR5, R5 ;  /* 0x00000005c1057c24 */ /* 0x000fe2000f8e0205 */
[----:B------:R-:W-:Y:S02]  /*2f290*/  ULDC.64 UR4, c[0x0][0xc40] ;  /* 0x0003100000047ab9 */ /* 0x000fe40000000a00 */
[----:B------:R-:W-:Y:S02]  /*2f2a0*/  IMAD R6, R6, UR4, RZ ;  /* 0x0000000406067c24 */ /* 0x000fe4000f8e02ff */
[----:B------:R-:W-:-:S04]  /*2f2b0*/  IMAD.WIDE.U32 R4, R15, UR4, R4 ;  /* 0x000000040f047c25 */ /* 0x000fc8000f8e0004 */
[----:B------:R-:W-:Y:S01]  /*2f2c0*/  IMAD R7, R15, UR5, R6 ;  /* 0x000000050f077c24 */ /* 0x000fe2000f8e0206 */
[----:B------:R-:W-:Y:S01]  /*2f2d0*/  ULDC.64 UR4, c[0x0][0xc48] ;  /* 0x0003120000047ab9 */ /* 0x000fe20000000a00 */
[----:B-1----:R-:W-:-:S04]  /*2f2e0*/  @P2 IMAD.HI.U32 R8, R35, R8, RZ ;  /* 0x0000000823082227 */ /* 0x002fc800078e00ff */
[----:B------:R-:W-:Y:S01]  /*2f2f0*/  IMAD.IADD R5, R5, 0x1, R7 ;  /* 0x0000000105057824 */ /* 0x000fe200078e0207 */
[----:B0-----:R-:W-:Y:S01]  /*2f300*/  @P2 SHF.R.U32.HI R3, RZ, R9, R8 ;  /* 0x00000009ff032219 */ /* 0x001fe20000011608 */
[----:B------:R-:W-:Y:S02]  /*2f310*/  VIADD R8, R2, 0x32420 ;  /* 0x0003242002087836 */ /* 0x000fe40000000000 */
[C---:B------:R-:W-:Y:S01]  /*2f320*/  IMAD.WIDE.U32 R4, R203.reuse, UR4, R4 ;  /* 0x00000004cb047c25 */ /* 0x040fe2000f8e0004 */
[--C-:B------:R-:W-:Y:S02]  /*2f330*/  SHF.R.S32.HI R6, RZ, 0x1f, R3.reuse ;  /* 0x0000001fff067819 */ /* 0x100fe40000011403 */
[----:B------:R-:W-:Y:S01]  /*2f340*/  PRMT R8, RZ, 0x654, R8 ;  /* 0x00000654ff087816 */ /* 0x000fe20000000008 */
[----:B------:R-:W-:Y:S02]  /*2f350*/  IMAD.MOV R7, RZ, RZ, -R3 ;  /* 0x000000ffff077224 */ /* 0x000fe400078e0a03 */
[----:B------:R-:W-:Y:S01]  /*2f360*/  IMAD R5, R203, UR5, R5 ;  /* 0x00000005cb057c24 */ /* 0x000fe2000f8e0205 */
[----:B------:R-:W-:Y:S01]  /*2f370*/  ULDC.64 UR4, c[0x0][0xc30] ;  /* 0x00030c0000047ab9 */ /* 0x000fe20000000a00 */
[----:B------:R-:W-:Y:S01]  /*2f380*/  IMAD R7, R12, R7, R35 ;  /* 0x000000070c077224 */ /* 0x000fe200078e0223 */
[----:B------:R0:W-:Y:S01]  /*2f390*/  SYNCS.ARRIVE.TRANS64.RED.A1T0 RZ, [R8+URZ], RZ ;  /* 0x000000ff08ff79a7 */ /* 0x0001e2000810043f */
[----:B------:R-:W-:-:S02]  /*2f3a0*/  IMAD R6, R6, UR4, RZ ;  /* 0x0000000406067c24 */ /* 0x000fc4000f8e02ff */
        /* <DEDUP_REMOVED lines=16> */
.L_x_4068:
[----:B------:R-:W-:Y:S01]  /*2f4b0*/  ISETP.GE.AND P0, PT, R37, R0, PT ;  /* 0x000000002500720c */ /* 0x000fe20003f06270 */
[----:B------:R-:W-:-:S12]  /*2f4c0*/  BSSY B1, `(.L_x_3815) ;  /* 0x00000c7000017945 */ /* 0x000fd80003800000 */
[----:B------:R-:W-:Y:S05]  /*2f4d0*/  @P0 BRA `(.L_x_3816) ;  /* 0x0000000c00140947 */ /* 0x000fea0003800000 */
[----:B------:R-:W-:Y:S01]  /*2f4e0*/  ULDC UR4, c[0x0][0xbc8] ;  /* 0x0002f20000047ab9 */ /* 0x000fe20000000800 */
[----:B------:R-:W3:Y:S01]  /*2f4f0*/  LDL R10, [R1+0x46c] ;  /* 0x00046c00010a7983 */ /* 0x000ee20000100800 */
[----:B------:R-:W-:-:S03]  /*2f500*/  ISETP.GE.AND P0, PT, R197, UR4, PT ;  /* 0x00000004c5007c0c */ /* 0x000fc6000bf06270 */
[----:B------:R-:W4:Y:S04]  /*2f510*/  LDL R28, [R1+0x468] ;  /* 0x00046800011c7983 */ /* 0x000f280000100800 */
[----:B------:R-:W5:Y:S04]  /*2f520*/  LDL R11, [R1+0x50c] ;  /* 0x00050c00010b7983 */ /* 0x000f680000100800 */
[----:B------:R-:W5:Y:S04]  /*2f530*/  LDL R27, [R1+0x464] ;  /* 0x00046400011b7983 */ /* 0x000f680000100800 */
[----:B------:R-:W4:Y:S01]  /*2f540*/  @!P0 LDL.64 R20, [R1+0x260] ;  /* 0x0002600001148983 */ /* 0x000f220000100a00 */
[----:B-1----:R-:W-:-:S03]  /*2f550*/  @!P0 IMAD.MOV.U32 R15, RZ, RZ, R5 ;  /* 0x000000ffff0f8224 */ /* 0x002fc600078e0005 */
[----:B------:R-:W5:Y:S01]  /*2f560*/  LDL R32, [R1+0x508] ;  /* 0x0005080001207983 */ /* 0x000f620000100800 */
[----:B--2---:R-:W-:-:S03]  /*2f570*/  @!P0 IMAD.WIDE R6, R197, 0x4, R14 ;  /* 0x00000004c5068825 */ /* 0x004fc600078e020e */
[----:B------:R-:W2:Y:S04]  /*2f580*/  LDL R31, [R1+0x504] ;  /* 0x00050400011f7983 */ /* 0x000ea80000100800 */
[----:B------:R-:W2:Y:S04]  /*2f590*/  LDL R24, [R1+0x500] ;  /* 0x0005000001187983 */ /* 0x000ea80000100800 */
[----:B------:R-:W2:Y:S04]  /*2f5a0*/  LDL R30, [R1+0x4fc] ;  /* 0x0004fc00011e7983 */ /* 0x000ea80000100800 */
[----:B------:R-:W2:Y:S04]  /*2f5b0*/  LDL R29, [R1+0x4f8] ;  /* 0x0004f800011d7983 */ /* 0x000ea80000100800 */
[----:B------:R-:W2:Y:S04]  /*2f5c0*/  LDL R26, [R1+0x4f4] ;  /* 0x0004f400011a7983 */ /* 0x000ea80000100800 */
[----:B------:R-:W2:Y:S01]  /*2f5d0*/  LDL R15, [R1+0x4e4] ;  /* 0x0004e400010f7983 */ /* 0x000ea20000100800 */
[----:B---3--:R-:W-:-:S03]  /*2f5e0*/  ISETP.GE.AND P1, PT, R10, UR4, PT ;  /* 0x000000040a007c0c */ /* 0x008fc6000bf26270 */
[----:B----4-:R1:W-:Y:S10]  /*2f5f0*/  @!P0 ST.E.64 desc[UR42][R6.64], R20 ;  /* 0x0000001406008985 */ /* 0x0103f4000c101b2a */
[----:B------:R-:W3:Y:S01]  /*2f600*/  @!P1 LDL.64 R8, [R1+0x270] ;  /* 0x0002700001089983 */ /* 0x000ee20000100a00 */
[----:B------:R-:W-:-:S02]  /*2f610*/  ISETP.GE.AND P0, PT, R28, UR4, PT ;  /* 0x000000041c007c0c */ /* 0x000fc4000bf06270 */
[----:B------:R-:W-:-:S04]  /*2f620*/  @!P1 LEA R12, P2, R10, R14, 0x2 ;  /* 0x0000000e0a0c9211 */ /* 0x000fc800078410ff */
[----:B-----5:R-:W-:-:S05]  /*2f630*/  @!P1 LEA.HI.X R13, R10, R5, R11, 0x2, P2 ;  /* 0x000000050a0d9211 */ /* 0x020fca00010f140b */
[----:B---3--:R3:W-:Y:S04]  /*2f640*/  @!P1 ST.E.64 desc[UR42][R12.64], R8 ;  /* 0x000000080c009985 */ /* 0x0087e8000c101b2a */
[----:B------:R-:W4:Y:S01]  /*2f650*/  @!P0 LDL.64 R10, [R1+0x280] ;  /* 0x00028000010a8983 */ /* 0x000f220000100a00 */
[----:B------:R-:W-:Y:S02]  /*2f660*/  ISETP.GE.AND P1, PT, R27, UR4, PT ;  /* 0x000000041b007c0c */ /* 0x000fe4000bf26270 */
[----:B------:R-:W-:-:S04]  /*2f670*/  @!P0 LEA R18, P2, R28, R14, 0x2 ;  /* 0x0000000e1c128211 */ /* 0x000fc800078410ff */
[----:B------:R-:W-:Y:S02]  /*2f680*/  @!P0 LEA.HI.X R19, R28, R5, R32, 0x2, P2 ;  /* 0x000000051c138211 */ /* 0x000fe400010f1420 */
[----:B------:R-:W5:Y:S04]  /*2f690*/  LDL R28, [R1+0x4f0] ;  /* 0x0004f000011c7983 */ /* 0x000f680000100800 */
[----:B------:R-:W5:Y:S04]  /*2f6a0*/  LDL R32, [R1+0x4ac] ;  /* 0x0004ac0001207983 */ /* 0x000f680000100800 */
[----:B----4-:R4:W-:Y:S04]  /*2f6b0*/  @!P0 ST.E.64 desc[UR42][R18.64], R10 ;  /* 0x0000000a12008985 */ /* 0x0109e8000c101b2a */
[----:B-1----:R-:W3:Y:S01]  /*2f6c0*/  @!P1 LDL.64 R6, [R1+0x290] ;  /* 0x0002900001069983 */ /* 0x002ee20000100a00 */
[----:B------:R-:W-:-:S02]  /*2f6d0*/  ISETP.GE.AND P0, PT, R237, UR4, PT ;  /* 0x00000004ed007c0c */ /* 0x000fc4000bf06270 */
[----:B------:R-:W-:-:S04]  /*2f6e0*/  @!P1 LEA R20, P2, R27, R14, 0x2 ;  /* 0x0000000e1b149211 */ /* 0x000fc800078410ff */
[----:B--2---:R-:W-:Y:S02]  /*2f6f0*/  @!P1 LEA.HI.X R21, R27, R5, R31, 0x2, P2 ;  /* 0x000000051b159211 */ /* 0x004fe400010f141f */
[----:B------:R-:W2:Y:S04]  /*2f700*/  LDL R27, [R1+0x4ec] ;  /* 0x0004ec00011b7983 */ /* 0x000ea80000100800 */
[----:B------:R-:W2:Y:S04]  /*2f710*/  LDL R31, [R1+0x4a8] ;  /* 0x0004a800011f7983 */ /* 0x000ea80000100800 */
[----:B---3--:R1:W-:Y:S04]  /*2f720*/  @!P1 ST.E.64 desc[UR42][R20.64], R6 ;  /* 0x0000000614009985 */ /* 0x0083e8000c101b2a */
[----:B------:R-:W3:Y:S01]  /*2f730*/  @!P0 LDL.64 R8, [R1+0x2a0] ;  /* 0x0002a00001088983 */ /* 0x000ee20000100a00 */
[----:B------:R-:W-:-:S02]  /*2f740*/  ISETP.GE.AND P1, PT, R236, UR4, PT ;  /* 0x00000004ec007c0c */ /* 0x000fc4000bf26270 */
[----:B------:R-:W-:-:S04]  /*2f750*/  @!P0 LEA R12, P2, R237, R14, 0x2 ;  /* 0x0000000eed0c8211 */ /* 0x000fc800078410ff */
[----:B------:R-:W-:Y:S02]  /*2f760*/  @!P0 LEA.HI.X R13, R237, R5, R24, 0x2, P2 ;  /* 0x00000005ed0d8211 */ /* 0x000fe400010f1418 */
[----:B------:R-:W2:Y:S04]  /*2f770*/  LDL R24, [R1+0x4e8] ;  /* 0x0004e80001187983 */ /* 0x000ea80000100800 */
[----:B---3--:R3:W-:Y:S04]  /*2f780*/  @!P0 ST.E.64 desc[UR42][R12.64], R8 ;  /* 0x000000080c008985 */ /* 0x0087e8000c101b2a */
[----:B----4-:R-:W4:Y:S01]  /*2f790*/  @!P1 LDL.64 R10, [R1+0x2b0] ;  /* 0x0002b000010a9983 */ /* 0x010f220000100a00 */
[----:B------:R-:W-:-:S02]  /*2f7a0*/  ISETP.GE.AND P0, PT, R235, UR4, PT ;  /* 0x00000004eb007c0c */ /* 0x000fc4000bf06270 */
[----:B------:R-:W-:-:S04]  /*2f7b0*/  @!P1 LEA R18, P2, R236, R14, 0x2 ;  /* 0x0000000eec129211 */ /* 0x000fc800078410ff */
[----:B------:R-:W-:Y:S02]  /*2f7c0*/  @!P1 LEA.HI.X R19, R236, R5, R30, 0x2, P2 ;  /* 0x00000005ec139211 */ /* 0x000fe400010f141e */
[----:B------:R-:W2:Y:S04]  /*2f7d0*/  LDL R30, [R1+0x4a4] ;  /* 0x0004a400011e7983 */ /* 0x000ea80000100800 */
[----:B----4-:R4:W-:Y:S04]  /*2f7e0*/  @!P1 ST.E.64 desc[UR42][R18.64], R10 ;  /* 0x0000000a12009985 */ /* 0x0109e8000c101b2a */
[----:B-1----:R-:W5:Y:S01]  /*2f7f0*/  @!P0 LDL.64 R6, [R1+0x2c0] ;  /* 0x0002c00001068983 */ /* 0x002f620000100a00 */
[----:B------:R-:W-:-:S02]  /*2f800*/  ISETP.GE.AND P1, PT, R234, UR4, PT ;  /* 0x00000004ea007c0c */ /* 0x000fc4000bf26270 */
[----:B------:R-:W-:-:S04]  /*2f810*/  @!P0 LEA R20, P2, R235, R14, 0x2 ;  /* 0x0000000eeb148211 */ /* 0x000fc800078410ff */
[----:B------:R-:W-:Y:S02]  /*2f820*/  @!P0 LEA.HI.X R21, R235, R5, R29, 0x2, P2 ;  /* 0x00000005eb158211 */ /* 0x000fe400010f141d */
[----:B------:R-:W2:Y:S04]  /*2f830*/  LDL R29, [R1+0x4e0] ;  /* 0x0004e000011d7983 */ /* 0x000ea80000100800 */
[----:B-----5:R1:W-:Y:S04]  /*2f840*/  @!P0 ST.E.64 desc[UR42][R20.64], R6 ;  /* 0x0000000614008985 */ /* 0x0203e8000c101b2a */
[----:B---3--:R-:W3:Y:S01]  /*2f850*/  @!P1 LDL.64 R8, [R1+0x2d0] ;  /* 0x0002d00001089983 */ /* 0x008ee20000100a00 */
[----:B------:R-:W-:-:S02]  /*2f860*/  ISETP.GE.AND P0, PT, R233, UR4, PT ;  /* 0x00000004e9007c0c */ /* 0x000fc4000bf06270 */
[----:B------:R-:W-:-:S04]  /*2f870*/  @!P1 LEA R12, P2, R234, R14, 0x2 ;  /* 0x0000000eea0c9211 */ /* 0x000fc800078410ff */
[----:B------:R-:W-:Y:S02]  /*2f880*/  @!P1 LEA.HI.X R13, R234, R5, R26, 0x2, P2 ;  /* 0x00000005ea0d9211 */ /* 0x000fe400010f141a */
[----:B------:R-:W5:Y:S04]  /*2f890*/  LDL R26, [R1+0x4dc] ;  /* 0x0004dc00011a7983 */ /* 0x000f680000100800 */
[----:B---3--:R3:W-:Y:S04]  /*2f8a0*/  @!P1 ST.E.64 desc[UR42][R12.64], R8 ;  /* 0x000000080c009985 */ /* 0x0087e8000c101b2a */
[----:B----4-:R-:W4:Y:S01]  /*2f8b0*/  @!P0 LDL.64 R10, [R1+0x2e0] ;  /* 0x0002e000010a8983 */ /* 0x010f220000100a00 */
[----:B------:R-:W-:-:S02]  /*2f8c0*/  ISETP.GE.AND P1, PT, R226, UR4, PT ;  /* 0x00000004e2007c0c */ /* 0x000fc4000bf26270 */
[----:B------:R-:W-:-:S04]  /*2f8d0*/  @!P0 LEA R18, P2, R233, R14, 0x2 ;  /* 0x0000000ee9128211 */ /* 0x000fc800078410ff */
[----:B------:R-:W-:Y:S02]  /*2f8e0*/  @!P0 LEA.HI.X R19, R233, R5, R28, 0x2, P2 ;  /* 0x00000005e9138211 */ /* 0x000fe400010f141c */
[----:B------:R-:W5:Y:S04]  /*2f8f0*/  LDL R28, [R1+0x4d8] ;  /* 0x0004d800011c7983 */ /* 0x000f680000100800 */
[----:B----4-:R4:W-:Y:S04]  /*2f900*/  @!P0 ST.E.64 desc[UR42][R18.64], R10 ;  /* 0x0000000a12008985 */ /* 0x0109e8000c101b2a */
[----:B-1----:R-:W3:Y:S01]  /*2f910*/  @!P1 LDL.64 R6, [R1+0x2f0] ;  /* 0x0002f00001069983 */ /* 0x002ee20000100a00 */
[----:B------:R-:W-:-:S02]  /*2f920*/  ISETP.GE.AND P0, PT, R225, UR4, PT ;  /* 0x00000004e1007c0c */ /* 0x000fc4000bf06270 */
[----:B------:R-:W-:-:S04]  /*2f930*/  @!P1 LEA R20, P2, R226, R14, 0x2 ;  /* 0x0000000ee2149211 */ /* 0x000fc800078410ff */
[----:B--2---:R-:W-:Y:S02]  /*2f940*/  @!P1 LEA.HI.X R21, R226, R5, R27, 0x2, P2 ;  /* 0x00000005e2159211 */ /* 0x004fe400010f141b */
        /* <DEDUP_REMOVED lines=86> */
[----:B-1----:R-:W3:Y:S01]  /*2feb0*/  @!P0 LDL.64 R6, [R1+0x3e0] ;  /* 0x0003e00001068983 */ /* 0x002ee20000100a00 */
[----:B------:R-:W-:-:S02]  /*2fec0*/  ISETP.GE.AND P1, PT, R210, UR4, PT ;  /* 0x00000004d2007c0c */ /* 0x000fc4000bf26270 */
[----:B------:R-:W-:-:S04]  /*2fed0*/  @!P0 LEA R20, P2, R211, R14, 0x2 ;  /* 0x0000000ed3148211 */ /* 0x000fc800078410ff */
[----:B-----5:R-:W-:Y:S02]  /*2fee0*/  @!P0 LEA.HI.X R21, R211, R5, R26, 0x2, P2 ;  /* 0x00000005d3158211 */ /* 0x020fe400010f141a */
[----:B------:R-:W5:Y:S04]  /*2fef0*/  LDL R26, [R1+0x494] ;  /* 0x00049400011a7983 */ /* 0x000f680000100800 */
[----:B---3--:R1:W-:Y:S04]  /*2ff00*/  @!P0 ST.E.64 desc[UR42][R20.64], R6 ;  /* 0x0000000614008985 */ /* 0x0083e8000c101b2a */
[----:B------:R-:W3:Y:S01]  /*2ff10*/  @!P1 LDL.64 R8, [R1+0x3f0] ;  /* 0x0003f00001089983 */ /* 0x000ee20000100a00 */
[----:B------:R-:W-:-:S02]  /*2ff20*/  ISETP.GE.AND P0, PT, R209, UR4, PT ;  /* 0x00000004d1007c0c */ /* 0x000fc4000bf06270 */
[----:B------:R-:W-:-:S04]  /*2ff30*/  @!P1 LEA R12, P2, R210, R14, 0x2 ;  /* 0x0000000ed20c9211 */ /* 0x000fc800078410ff */
[----:B------:R-:W-:-:S05]  /*2ff40*/  @!P1 LEA.HI.X R13, R210, R5, R32, 0x2, P2 ;  /* 0x00000005d20d9211 */ /* 0x000fca00010f1420 */
[----:B---3--:R3:W-:Y:S04]  /*2ff50*/  @!P1 ST.E.64 desc[UR42][R12.64], R8 ;  /* 0x000000080c009985 */ /* 0x0087e8000c101b2a */
[----:B----4-:R-:W4:Y:S01]  /*2ff60*/  @!P0 LDL.64 R10, [R1+0x400] ;  /* 0x00040000010a8983 */ /* 0x010f220000100a00 */
[----:B------:R-:W-:Y:S02]  /*2ff70*/  ISETP.GE.AND P1, PT, R208, UR4, PT ;  /* 0x00000004d0007c0c */ /* 0x000fe4000bf26270 */
[----:B------:R-:W-:-:S04]  /*2ff80*/  @!P0 LEA R18, P2, R209, R14, 0x2 ;  /* 0x0000000ed1128211 */ /* 0x000fc800078410ff */
[----:B------:R-:W-:-:S05]  /*2ff90*/  @!P0 LEA.HI.X R19, R209, R5, R31, 0x2, P2 ;  /* 0x00000005d1138211 */ /* 0x000fca00010f141f */
[----:B----4-:R4:W-:Y:S04]  /*2ffa0*/  @!P0 ST.E.64 desc[UR42][R18.64], R10 ;  /* 0x0000000a12008985 */ /* 0x0109e8000c101b2a */
[----:B-1----:R-:W2:Y:S01]  /*2ffb0*/  @!P1 LDL.64 R6, [R1+0x410] ;  /* 0x0004100001069983 */ /* 0x002ea20000100a00 */
[----:B------:R-:W-:Y:S02]  /*2ffc0*/  ISETP.GE.AND P0, PT, R207, UR4, PT ;  /* 0x00000004cf007c0c */ /* 0x000fe4000bf06270 */
[----:B------:R-:W-:-:S04]  /*2ffd0*/  @!P1 LEA R20, P2, R208, R14, 0x2 ;  /* 0x0000000ed0149211 */ /* 0x000fc800078410ff */
[----:B------:R-:W-:-:S05]  /*2ffe0*/  @!P1 LEA.HI.X R21, R208, R5, R30, 0x2, P2 ;  /* 0x00000005d0159211 */ /* 0x000fca00010f141e */
[----:B--2---:R1:W-:Y:S04]  /*2fff0*/  @!P1 ST.E.64 desc[UR42][R20.64], R6 ;  /* 0x0000000614009985 */ /* 0x0043e8000c101b2a */
[----:B---3--:R-:W2:Y:S01]  /*30000*/  @!P0 LDL.64 R8, [R1+0x420] ;  /* 0x0004200001088983 */ /* 0x008ea20000100a00 */
[----:B------:R-:W-:Y:S02]  /*30010*/  ISETP.GE.AND P1, PT, R206, UR4, PT ;  /* 0x00000004ce007c0c */ /* 0x000fe4000bf26270 */
[----:B------:R-:W-:-:S04]  /*30020*/  @!P0 LEA R12, P2, R207, R14, 0x2 ;  /* 0x0000000ecf0c8211 */ /* 0x000fc800078410ff */
[----:B------:R-:W-:-:S05]  /*30030*/  @!P0 LEA.HI.X R13, R207, R5, R29, 0x2, P2 ;  /* 0x00000005cf0d8211 */ /* 0x000fca00010f141d */
[----:B--2---:R2:W-:Y:S04]  /*30040*/  @!P0 ST.E.64 desc[UR42][R12.64], R8 ;  /* 0x000000080c008985 */ /* 0x0045e8000c101b2a */
[----:B----4-:R-:W3:Y:S01]  /*30050*/  @!P1 LDL.64 R10, [R1+0x430] ;  /* 0x00043000010a9983 */ /* 0x010ee20000100a00 */
[----:B------:R-:W-:Y:S02]  /*30060*/  ISETP.GE.AND P0, PT, R15, UR4, PT ;  /* 0x000000040f007c0c */ /* 0x000fe4000bf06270 */
[----:B------:R-:W-:-:S04]  /*30070*/  @!P1 LEA R18, P2, R206, R14, 0x2 ;  /* 0x0000000ece129211 */ /* 0x000fc800078410ff */
[----:B------:R-:W-:-:S05]  /*30080*/  @!P1 LEA.HI.X R19, R206, R5, R28, 0x2, P2 ;  /* 0x00000005ce139211 */ /* 0x000fca00010f141c */
[----:B---3--:R3:W-:Y:S04]  /*30090*/  @!P1 ST.E.64 desc[UR42][R18.64], R10 ;  /* 0x0000000a12009985 */ /* 0x0087e8000c101b2a */
[----:B-1----:R-:W4:Y:S01]  /*300a0*/  @!P0 LDL.64 R6, [R1+0x440] ;  /* 0x0004400001068983 */ /* 0x002f220000100a00 */
[----:B------:R-:W-:Y:S02]  /*300b0*/  ISETP.GE.AND P1, PT, R24, UR4, PT ;  /* 0x0000000418007c0c */ /* 0x000fe4000bf26270 */
[----:B------:R-:W-:-:S04]  /*300c0*/  @!P0 LEA R20, P2, R15, R14, 0x2 ;  /* 0x0000000e0f148211 */ /* 0x000fc800078410ff */
[----:B------:R-:W-:-:S05]  /*300d0*/  @!P0 LEA.HI.X R21, R15, R5, R27, 0x2, P2 ;  /* 0x000000050f158211 */ /* 0x000fca00010f141b */
[----:B----4-:R3:W-:Y:S04]  /*300e0*/  @!P0 ST.E.64 desc[UR42][R20.64], R6 ;  /* 0x0000000614008985 */ /* 0x0107e8000c101b2a */
[----:B--2---:R-:W2:Y:S01]  /*300f0*/  @!P1 LDL.64 R8, [R1+0x450] ;  /* 0x0004500001089983 */ /* 0x004ea20000100a00 */
[----:B------:R-:W-:-:S04]  /*30100*/  @!P1 LEA R14, P0, R24, R14, 0x2 ;  /* 0x0000000e180e9211 */ /* 0x000fc800078010ff */
[----:B-----5:R-:W-:-:S05]  /*30110*/  @!P1 LEA.HI.X R15, R24, R5, R26, 0x2, P0 ;  /* 0x00000005180f9211 */ /* 0x020fca00000f141a */
[----:B--2---:R3:W-:Y:S04]  /*30120*/  @!P1 ST.E.64 desc[UR42][R14.64], R8 ;  /* 0x000000080e009985 */ /* 0x0047e8000c101b2a */
.L_x_3816:
[----:B------:R-:W-:Y:S05]  /*30130*/  BSYNC B1 ;  /* 0x0000000000017941 */ /* 0x000fea0003800000 */
.L_x_3815:
[----:B------:R-:W-:-:S03]  /*30140*/  UMOV UR4, 0xffffffff ;  /* 0xffffffff00047882 */ /* 0x000fc60000000000 */
[----:B------:R-:W-:Y:S05]  /*30150*/  BRA.DIV UR4, `(.L_x_3817) ;  /* 0x000000ca04747947 */ /* 0x000fea000b800000 */
[----:B-1----:R1:W4:Y:S04]  /*30160*/  SHFL.IDX PT, R5, R4, 0x1, 0x1c1f ;  /* 0x003c1f0004057f89 */ /* 0x00232800000e0000 */
[----:B--23--:R1:W2:Y:S02]  /*30170*/  SHFL.IDX PT, R14, R3, 0x1, 0x1c1f ;  /* 0x003c1f00030e7f89 */ /* 0x00c2a400000e0000 */
.L_x_4072:
[----:B------:R-:W-:-:S13]  /*30180*/  ISETP.GE.AND P0, PT, R25, R0, PT ;  /* 0x000000001900720c */ /* 0x000fda0003f06270 */
[----:B------:R-:W-:Y:S05]  /*30190*/  @P0 BRA `(.L_x_3813) ;  /* 0x0000001800e00947 */ /* 0x000fea0003800000 */
[----:B------:R-:W3:Y:S01]  /*301a0*/  LDC R0, c[0x0][0xbc8] ;  /* 0x0002f200ff007b82 */ /* 0x000ee20000000800 */
[----:B------:R-:W5:Y:S04]  /*301b0*/  LDL R49, [R1+0x46c] ;  /* 0x00046c0001317983 */ /* 0x000f680000100800 */
[----:B------:R-:W5:Y:S04]  /*301c0*/  LDL R53, [R1+0x468] ;  /* 0x0004680001357983 */ /* 0x000f680000100800 */
[----:B------:R-:W5:Y:S04]  /*301d0*/  LDL R50, [R1+0x50c] ;  /* 0x00050c0001327983 */ /* 0x000f680000100800 */
[----:B------:R-:W5:Y:S04]  /*301e0*/  LDL R45, [R1+0x4fc] ;  /* 0x0004fc00012d7983 */ /* 0x000f680000100800 */
[----:B------:R-:W5:Y:S04]  /*301f0*/  LDL R42, [R1+0x4ec] ;  /* 0x0004ec00012a7983 */ /* 0x000f680000100800 */
[----:B------:R-:W5:Y:S01]  /*30200*/  LDL R46, [R1+0x500] ;  /* 0x00050000012e7983 */ /* 0x000f620000100800 */
[----:B---3--:R-:W-:-:S03]  /*30210*/  ISETP.GE.AND P0, PT, R197, R0, PT ;  /* 0x00000000c500720c */ /* 0x008fc60003f06270 */
[----:B------:R-:W3:Y:S04]  /*30220*/  LDL R40, [R1+0x4e0] ;  /* 0x0004e00001287983 */ /* 0x000ee80000100800 */
[----:B------:R-:W3:Y:S04]  /*30230*/  LDL R10, [R1+0x4f0] ;  /* 0x0004f000010a7983 */ /* 0x000ee80000100800 */
[----:B------:R-:W3:Y:S04]  /*30240*/  LDL R11, [R1+0x4d8] ;  /* 0x0004d800010b7983 */ /* 0x000ee80000100800 */
[----:B------:R-:W3:Y:S01]  /*30250*/  @!P0 LDL.64 R20, [R1+0x268] ;  /* 0x0002680001148983 */ /* 0x000ee20000100a00 */
[----:B012---:R-:W-:-:S03]  /*30260*/  @!P0 IMAD.MOV.U32 R4, RZ, RZ, R14 ;  /* 0x000000ffff048224 */ /* 0x007fc600078e000e */
[----:B------:R-:W2:Y:S01]  /*30270*/  LDL R51, [R1+0x464] ;  /* 0x0004640001337983 */ /* 0x000ea20000100800 */
[----:B----4-:R-:W-:-:S03]  /*30280*/  @!P0 IMAD.WIDE R6, R197, 0x4, R4 ;  /* 0x00000004c5068825 */ /* 0x010fc600078e0204 */
        /* <DEDUP_REMOVED lines=23> */
[----:B------:R-:W4:Y:S01]  /*30400*/  LDL R3, [R1+0x470] ;  /* 0x0004700001037983 */ /* 0x000f220000100800 */
[----:B-----5:R-:W-:-:S03]  /*30410*/  ISETP.GE.AND P1, PT, R49, R0, PT ;  /* 0x000000003100720c */ /* 0x020fc60003f26270 */
[----:B---3--:R0:W-:Y:S10]  /*30420*/  @!P0 ST.E.64 desc[UR42][R6.64], R20 ;  /* 0x0000001406008985 */ /* 0x0081f4000c101b2a */
[----:B------:R-:W3:Y:S01]  /*30430*/  @!P1 LDL.64 R8, [R1+0x278] ;  /* 0x0002780001089983 */ /* 0x000ee20000100a00 */
[----:B------:R-:W-:-:S02]  /*30440*/  ISETP.GE.AND P2, PT, R53, R0, PT ;  /* 0x000000003500720c */ /* 0x000fc40003f46270 */
[----:B------:R-:W-:-:S04]  /*30450*/  @!P1 LEA R12, P0, R49, R14, 0x2 ;  /* 0x0000000e310c9211 */ /* 0x000fc800078010ff */
[----:B------:R-:W-:Y:S01]  /*30460*/  @!P1 LEA.HI.X R13, R49, R5, R50, 0x2, P0 ;  /* 0x00000005310d9211 */ /* 0x000fe200000f1432 */
[----:B------:R-:W-:Y:S02]  /*30470*/  IMAD.MOV.U32 R49, RZ, RZ, R45 ;  /* 0x000000ffff317224 */ /* 0x000fe400078e002d */
[----:B------:R-:W-:Y:S02]  /*30480*/  IMAD.MOV.U32 R45, RZ, RZ, R42 ;  /* 0x000000ffff2d7224 */ /* 0x000fe400078e002a */
[----:B------:R-:W-:Y:S02]  /*30490*/  IMAD.MOV.U32 R50, RZ, RZ, R46 ;  /* 0x000000ffff327224 */ /* 0x000fe400078e002e */
[----:B------:R-:W-:Y:S02]  /*304a0*/  IMAD.MOV.U32 R42, RZ, RZ, R40 ;  /* 0x000000ffff2a7224 */ /* 0x000fe400078e0028 */
[----:B------:R-:W-:Y:S02]  /*304b0*/  IMAD.MOV.U32 R40, RZ, RZ, R11 ;  /* 0x000000ffff287224 */ /* 0x000fe400078e000b */
[----:B------:R-:W-:Y:S01]  /*304c0*/  IMAD.MOV.U32 R46, RZ, RZ, R10 ;  /* 0x000000ffff2e7224 */ /* 0x000fe200078e000a */
[----:B---3--:R1:W-:Y:S04]  /*304d0*/  @!P1 ST.E.64 desc[UR42][R12.64], R8 ;  /* 0x000000080c009985 */ /* 0x0083e8000c101b2a */
[----:B------:R-:W3:Y:S01]  /*304e0*/  @!P2 LDL.64 R10, [R1+0x288] ;  /* 0x00028800010aa983 */ /* 0x000ee20000100a00 */
[----:B--2---:R-:W-:Y:S01]  /*304f0*/  ISETP.GE.AND P1, PT, R51, R0, PT ;  /* 0x000000003300720c */ /* 0x004fe20003f26270 */
[----:B----4-:R-:W-:-:S02]  /*30500*/  IMAD.MOV.U32 R54, RZ, RZ, R48 ;  /* 0x000000ffff367224 */ /* 0x010fc400078e0030 */
[----:B------:R-:W-:Y:S01]  /*30510*/  IMAD.MOV.U32 R48, RZ, RZ, R18 ;  /* 0x000000ffff307224 */ /* 0x000fe200078e0012 */
[C---:B------:R-:W-:Y:S01]  /*30520*/  @!P2 LEA R18, P0, R53.reuse, R14, 0x2 ;  /* 0x0000000e3512a211 */ /* 0x040fe200078010ff */
[----:B------:R-:W-:Y:S02]  /*30530*/  IMAD.MOV.U32 R52, RZ, RZ, R47 ;  /* 0x000000ffff347224 */ /* 0x000fe400078e002f */
[----:B------:R-:W-:Y:S02]  /*30540*/  IMAD.MOV.U32 R47, RZ, RZ, R43 ;  /* 0x000000ffff2f7224 */ /* 0x000fe400078e002b */
[----:B------:R-:W-:Y:S02]  /*30550*/  IMAD.MOV.U32 R43, RZ, RZ, R36 ;  /* 0x000000ffff2b7224 */ /* 0x000fe400078e0024 */
[----:B------:R-:W-:Y:S01]  /*30560*/  IMAD.MOV.U32 R36, RZ, RZ, R19 ;  /* 0x000000ffff247224 */ /* 0x000fe200078e0013 */
[----:B------:R-:W-:-:S05]  /*30570*/  @!P2 LEA.HI.X R19, R53, R5, R54, 0x2, P0 ;  /* 0x000000053513a211 */ /* 0x000fca00000f1436 */
[----:B---3--:R2:W-:Y:S04]  /*30580*/  @!P2 ST.E.64 desc[UR42][R18.64], R10 ;  /* 0x0000000a1200a985 */ /* 0x0085e8000c101b2a */
        /* <DEDUP_REMOVED lines=132> */
[----:B------:R-:W-:Y:S02]  /*30dd0*/  @!P1 LEA.HI.X R19, R206, R5, R24, 0x2, P0 ;  /* 0x00000005ce139211 */ /* 0x000fe400000f1418 */
[-C--:B------:R-:W-:Y:S01]  /*30de0*/  ISETP.GE.AND P0, PT, R15, R0.reuse, PT ;  /* 0x000000000f00720c */ /* 0x080fe20003f06270 */
[----:B------:R-:W-:Y:S02]  /*30df0*/  BSSY B1, `(.L_x_3818) ;  /* 0x0000009000017945 */ /* 0x000fe40003800000 */
[----:B--2---:R0:W-:Y:S01]  /*30e00*/  @!P1 ST.E.64 desc[UR42][R18.64], R10 ;  /* 0x0000000a12009985 */ /* 0x0041e2000c101b2a */
[----:B------:R-:W-:-:S09]  /*30e10*/  ISETP.GE.AND P1, PT, R3, R0, PT ;  /* 0x000000000300720c */ /* 0x000fd20003f26270 */
[----:B------:R-:W-:Y:S05]  /*30e20*/  @P0 BRA `(.L_x_3819) ;  /* 0x0000000000140947 */ /* 0x000fea0003800000 */
[----:B------:R-:W2:Y:S04]  /*30e30*/  LDL R24, [R1+0x498] ;  /* 0x0004980001187983 */ /* 0x000ea80000100800 */
[----:B0-----:R-:W3:Y:S01]  /*30e40*/  LDL.64 R8, [R1+0x448] ;  /* 0x0004480001087983 */ /* 0x001ee20000100a00 */
[----:B------:R-:W-:-:S04]  /*30e50*/  LEA R6, P0, R15, R14, 0x2 ;  /* 0x0000000e0f067211 */ /* 0x000fc800078010ff */
[----:B--2---:R-:W-:-:S05]  /*30e60*/  LEA.HI.X R7, R15, R5, R24, 0x2, P0 ;  /* 0x000000050f077211 */ /* 0x004fca00000f1418 */
[----:B---3--:R1:W-:Y:S04]  /*30e70*/  ST.E.64 desc[UR42][R6.64], R8 ;  /* 0x0000000806007985 */ /* 0x0083e8000c101b2a */
.L_x_3819:
[----:B------:R-:W-:Y:S05]  /*30e80*/  BSYNC B1 ;  /* 0x0000000000017941 */ /* 0x000fea0003800000 */
.L_x_3818:
[----:B------:R-:W-:Y:S05]  /*30e90*/  @P1 BRA `(.L_x_3813) ;  /* 0x0000000c00a01947 */ /* 0x000fea0003800000 */
[----:B------:R-:W2:Y:S04]  /*30ea0*/  LDL R0, [R1+0x494] ;  /* 0x0004940001007983 */ /* 0x000ea80000100800 */
[----:B01----:R-:W3:Y:S01]  /*30eb0*/  LDL.64 R6, [R1+0x458] ;  /* 0x0004580001067983 */ /* 0x003ee20000100a00 */
[----:B------:R-:W-:-:S04]  /*30ec0*/  LEA R14, P0, R3, R14, 0x2 ;  /* 0x0000000e030e7211 */ /* 0x000fc800078010ff */
[----:B--2---:R-:W-:-:S05]  /*30ed0*/  LEA.HI.X R15, R3, R5, R0, 0x2, P0 ;  /* 0x00000005030f7211 */ /* 0x004fca00000f1400 */
[----:B---3--:R3:W-:Y:S01]  /*30ee0*/  ST.E.64 desc[UR42][R14.64], R6 ;  /* 0x000000060e007985 */ /* 0x0087e2000c101b2a */
[----:B------:R-:W-:Y:S05]  /*30ef0*/  BRA `(.L_x_3813) ;  /* 0x0000000c00887947 */ /* 0x000fea0003800000 */
.L_x_3800:
[----:B------:R-:W-:Y:S01]  /*30f00*/  ULDC.64 UR4, c[0x0][0xd08] ;  /* 0x0003420000047ab9 */ /* 0x000fe20000000a00 */
[----:B------:R-:W2:Y:S01]  /*30f10*/  LDC.64 R4, c[0x0][0xd00] ;  /* 0x00034000ff047b82 */ /* 0x000ea20000000a00 */
[----:B------:R-:W-:Y:S01]  /*30f20*/  ISETP.NE.U32.AND P0, PT, RZ, UR4, PT ;  /* 0x00000004ff007c0c */ /* 0x000fe2000bf05070 */
[----:B------:R-:W3:Y:S01]  /*30f30*/  LDL R0, [R1+0x480] ;  /* 0x0004800001007983 */ /* 0x000ee20000100800 */
[----:B------:R-:W-:Y:S02]  /*30f40*/  IMAD.MOV.U32 R3, RZ, RZ, RZ ;  /* 0x000000ffff037224 */ /* 0x000fe400078e00ff */
[----:B------:R-:W-:Y:S01]  /*30f50*/  ISETP.NE.AND.EX P1, PT, RZ, UR5, PT, P0 ;  /* 0x00000005ff007c0c */ /* 0x000fe2000bf25300 */
[----:B------:R-:W-:Y:S02]  /*30f60*/  ULDC.64 UR4, c[0x0][0xd00] ;  /* 0x0003400000047ab9 */ /* 0x000fe40000000a00 */
[----:B------:R-:W-:-:S04]  /*30f70*/  ISETP.NE.U32.AND P0, PT, RZ, UR4, PT ;  /* 0x00000004ff007c0c */ /* 0x000fc8000bf05070 */
[----:B------:R-:W-:-:S06]  /*30f80*/  ISETP.NE.AND.EX P0, PT, RZ, UR5, PT, P0 ;  /* 0x00000005ff007c0c */ /* 0x000fcc000bf05300 */
[----:B------:R-:W4:Y:S01]  /*30f90*/  @P1 LDC.64 R6, c[0x0][0xd08] ;  /* 0x00034200ff061b82 */ /* 0x000f220000000a00 */
[----:B------:R-:W-:Y:S02]  /*30fa0*/  ULDC UR4, c[0x0][0xb88] ;  /* 0x0002e20000047ab9 */ /* 0x000fe40000000800 */
[----:B------:R-:W-:Y:S02]  /*30fb0*/  IMAD.U32 R18, RZ, RZ, UR4 ;  /* 0x00000004ff127e24 */ /* 0x000fe4000f8e00ff */
[----:B--2---:R-:W-:-:S05]  /*30fc0*/  IMAD.WIDE R4, R198, 0x4, R4 ;  /* 0x00000004c6047825 */ /* 0x004fca00078e0204 */
[----:B------:R2:W5:Y:S01]  /*30fd0*/  @P0 LDG.E R3, desc[UR42][R4.64] ;  /* 0x0000002a04030981 */ /* 0x000562000c1e1900 */
[----:B----4-:R-:W-:-:S05]  /*30fe0*/  @P1 IMAD.WIDE R6, R198, 0x4, R6 ;  /* 0x00000004c6061825 */ /* 0x010fca00078e0206 */
[----:B------:R2:W5:Y:S01]  /*30ff0*/  @P1 LDG.E R18, desc[UR42][R6.64] ;  /* 0x0000002a06121981 */ /* 0x000562000c1e1900 */
[----:B------:R-:W-:Y:S02]  /*31000*/  ISETP.NE.AND P2, PT, R195, RZ, PT ;  /* 0x000000ffc300720c */ /* 0x000fe40003f45270 */
[----:B------:R-:W-:-:S11]  /*31010*/  SHF.R.S32.HI R26, RZ, 0x1f, R198 ;  /* 0x0000001fff1a7819 */ /* 0x000fd600000114c6 */
[----:B------:R-:W4:Y:S02]  /*31020*/  @!P2 LDC R195, c[0x0][0xbd4] ;  /* 0x0002f500ffc3ab82 */ /* 0x000f240000000800 */
[----:B----4-:R-:W-:Y:S02]  /*31030*/  ISETP.GT.AND P2, PT, R195, 0x1, PT ;  /* 0x00000001c300780c */ /* 0x010fe40003f44270 */
[----:B---3--:R-:W-:Y:S01]  /*31040*/  ISETP.GT.AND P3, PT, R0, 0x7f, PT ;  /* 0x0000007f0000780c */ /* 0x008fe20003f64270 */
[----:B--2---:R-:W-:-:S12]  /*31050*/  @P1 BRA `(.L_x_3820) ;  /* 0x0000000000101947 */ /* 0x004fd80003800000 */
[----:B------:R-:W-:Y:S05]  /*31060*/  @!P0 BRA `(.L_x_3820) ;  /* 0x00000000000c8947 */ /* 0x000fea0003800000 */
[----:B------:R-:W2:Y:S04]  /*31070*/  LDG.E R7, desc[UR42][R4.64] ;  /* 0x0000002a04077981 */ /* 0x000ea8000c1e1900 */
[----:B-----5:R-:W2:Y:S02]  /*31080*/  LDG.E R18, desc[UR42][R4.64+0x4] ;  /* 0x0000042a04127981 */ /* 0x020ea4000c1e1900 */
[----:B--2---:R-:W-:-:S07]  /*31090*/  IMAD.IADD R18, R18, 0x1, -R7 ;  /* 0x0000000112127824 */ /* 0x004fce00078e0a07 */
.L_x_3820:
[----:B------:R-:W-:Y:S01]  /*310a0*/  BSSY B1, `(.L_x_3821) ;  /* 0x0000036000017945 */ /* 0x000fe20003800000 */
[----:B------:R-:W-:Y:S02]  /*310b0*/  SEL R25, R198, RZ, !P0 ;  /* 0x000000ffc6197207 */ /* 0x000fe40004000000 */
[----:B------:R-:W-:Y:S02]  /*310c0*/  SEL R26, R26, RZ, !P0 ;  /* 0x000000ff1a1a7207 */ /* 0x000fe40004000000 */
[----:B-----5:R-:W-:Y:S01]  /*310d0*/  SHF.R.S32.HI R24, RZ, 0x1f, R3 ;  /* 0x0000001fff187819 */ /* 0x020fe20000011403 */
[----:B------:R-:W-:Y:S06]  /*310e0*/  @P3 BRA `(.L_x_3822) ;  /* 0x0000000000c43947 */ /* 0x000fec0003800000 */
[----:B------:R-:W2:Y:S01]  /*310f0*/  S2R R4, SR_TID.X ;  /* 0x0000000000047919 */ /* 0x000ea20000002100 */
[----:B------:R-:W3:Y:S02]  /*31100*/  LDC R29, c[0x0][0xce8] ;  /* 0x00033a00ff1d7b82 */ /* 0x000ee40000000800 */
[----:B---3--:R-:W-:Y:S01]  /*31110*/  IMAD R0, R18, R29, RZ ;  /* 0x0000001d12007224 */ /* 0x008fe200078e02ff */
[----:B--2---:R-:W-:-:S04]  /*31120*/  IADD3 R27, R194, -0x80, R4 ;  /* 0xffffff80c21b7810 */ /* 0x004fc80007ffe004 */
[----:B------:R-:W-:-:S13]  /*31130*/  ISETP.GE.AND P0, PT, R27, R0, PT ;  /* 0x000000001b00720c */ /* 0x000fda0003f06270 */
[----:B------:R-:W-:Y:S05]  /*31140*/  @P0 BRA `(.L_x_3822) ;  /* 0x0000000000ac0947 */ /* 0x000fea0003800000 */
[----:B------:R-:W-:Y:S01]  /*31150*/  IMAD.MOV.U32 R20, RZ, RZ, 0xab8 ;  /* 0x00000ab8ff147424 */ /* 0x000fe200078e00ff */
[----:B------:R-:W-:Y:S01]  /*31160*/  ISETP.GT.AND P0, PT, R195, 0x1, PT ;  /* 0x00000001c300780c */ /* 0x000fe20003f04270 */
[----:B------:R-:W2:Y:S01]  /*31170*/  LDC.64 R4, c[0x0][0xca8] ;  /* 0x00032a00ff047b82 */ /* 0x000ea20000000a00 */
[----:B------:R-:W-:Y:S01]  /*31180*/  ISETP.NE.AND P1, PT, R29, 0x1, PT ;  /* 0x000000011d00780c */ /* 0x000fe20003f25270 */
[----:B------:R-:W-:Y:S01]  /*31190*/  IMAD.MOV.U32 R19, RZ, RZ, R27 ;  /* 0x000000ffff137224 */ /* 0x000fe200078e001b */
[----:B------:R-:W-:Y:S02]  /*311a0*/  SEL R20, R20, 0xa78, P0 ;  /* 0x00000a7814147807 */ /* 0x000fe40000000000 */
[----:B------:R-:W-:-:S03]  /*311b0*/  SEL R203, R203, RZ, P0 ;  /* 0x000000ffcbcb7207 */ /* 0x000fc60000000000 */
[----:B------:R-:W3:Y:S08]  /*311c0*/  LDC.64 R10, c[0x0][R20+0x220] ;  /* 0x00008800140a7b82 */ /* 0x000ef00000000a00 */
[----:B------:R-:W4:Y:S08]  /*311d0*/  LDC.64 R14, c[0x0][R20+0x218] ;  /* 0x00008600140e7b82 */ /* 0x000f300000000a00 */
[----:B------:R-:W5:Y:S08]  /*311e0*/  LDC.64 R8, c[0x0][R20+0x228] ;  /* 0x00008a0014087b82 */ /* 0x000f700000000a00 */
[----:B------:R-:W0:Y:S08]  /*311f0*/  LDC.64 R6, c[0x0][R20+0x210] ;  /* 0x0000840014067b82 */ /* 0x000e300000000a00 */
[----:B------:R-:W1:Y:S08]  /*31200*/  @P1 LDC R0, c[0x0][0xcec] ;  /* 0x00033b00ff001b82 */ /* 0x000e700000000800 */
[----:B------:R-:W5:Y:S01]  /*31210*/  @P1 LDC R31, c[0x0][0xcf0] ;  /* 0x00033c00ff1f1b82 */ /* 0x000f620000000800 */
[----:B---3--:R-:W-:-:S07]  /*31220*/  IMAD R11, R11, R25, RZ ;  /* 0x000000190b0b7224 */ /* 0x008fce00078e02ff */
[----:B--2---:R-:W2:Y:S01]  /*31230*/  @!P0 LDC R4, c[0x0][0xc50] ;  /* 0x00031400ff048b82 */ /* 0x004ea20000000800 */
[----:B------:R-:W-:-:S04]  /*31240*/  IMAD.WIDE.U32 R12, R10, R25, RZ ;  /* 0x000000190a0c7225 */ /* 0x000fc800078e00ff */
[----:B------:R-:W-:Y:S02]  /*31250*/  IMAD R11, R10, R26, R11 ;  /* 0x0000001a0a0b7224 */ /* 0x000fe400078e020b */
[----:B-1----:R-:W-:Y:S01]  /*31260*/  @P1 IMAD.HI.U32 R0, R27, R0, RZ ;  /* 0x000000001b001227 */ /* 0x002fe200078e00ff */
        /* <DEDUP_REMOVED lines=16> */
[-C--:B0-----:R-:W-:Y:S01]  /*31370*/  IMAD R0, R7, R11.reuse, RZ ;  /* 0x0000000b07007224 */ /* 0x081fe200078e02ff */
[----:B------:R-:W-:Y:S01]  /*31380*/  SHF.R.S32.HI R13, RZ, 0x1f, R11 ;  /* 0x0000001fff0d7819 */ /* 0x000fe2000001140b */
[----:B------:R-:W-:Y:S02]  /*31390*/  IMAD.MOV.U32 R7, RZ, RZ, -0x800000 ;  /* 0xff800000ff077424 */ /* 0x000fe400078e00ff */
[----:B------:R-:W-:-:S04]  /*313a0*/  IMAD.WIDE.U32 R8, R6, R11, R8 ;  /* 0x0000000b06087225 */ /* 0x000fc800078e0008 */
[----:B------:R-:W-:Y:S01]  /*313b0*/  IMAD R13, R6, R13, R0 ;  /* 0x0000000d060d7224 */ /* 0x000fe200078e0200 */
[----:B--2---:R-:W-:-:S03]  /*313c0*/  LEA R4, P0, R8, R4, 0x2 ;  /* 0x0000000408047211 */ /* 0x004fc600078010ff */
[----:B------:R-:W-:-:S05]  /*313d0*/  IMAD.IADD R0, R9, 0x1, R13 ;  /* 0x0000000109007824 */ /* 0x000fca00078e020d */
[----:B-1----:R-:W-:-:S05]  /*313e0*/  LEA.HI.X R5, R8, R5, R0, 0x2, P0 ;  /* 0x0000000508057211 */ /* 0x002fca00000f1400 */
[----:B------:R2:W-:Y:S02]  /*313f0*/  STG.E desc[UR42][R4.64], R7 ;  /* 0x0000000704007986 */ /* 0x0005e4000c10192a */
.L_x_3822:
[----:B------:R-:W-:Y:S05]  /*31400*/  BSYNC B1 ;  /* 0x0000000000017941 */ /* 0x000fea0003800000 */
.L_x_3821:
[----:B------:R-:W-:Y:S05]  /*31410*/  @P2 BRA `(.L_x_3813) ;  /* 0x0000000800402947 */ /* 0x000fea0003800000 */
[----:B------:R-:W3:Y:S01]  /*31420*/  LDL R6, [R1+0x490] ;  /* 0x0004900001067983 */ /* 0x000ee20000100800 */
[----:B------:R-:W4:Y:S01]  /*31430*/  LDC R19, c[0x0][0xce8] ;  /* 0x00033a00ff137b82 */ /* 0x000f220000000800 */
[----:B------:R-:W-:Y:S01]  /*31440*/  ULDC.64 UR4, c[0x0][0xba0] ;  /* 0x0002e80000047ab9 */ /* 0x000fe20000000a00 */
[----:B------:R-:W-:Y:S01]  /*31450*/  ULDC.64 UR6, c[0x0][0xbf0] ;  /* 0x0002fc0000067ab9 */ /* 0x000fe20000000a00 */
[----:B------:R-:W3:Y:S01]  /*31460*/  LDL R10, [R1+0x47c] ;  /* 0x00047c00010a7983 */ /* 0x000ee20000100800 */
[----:B------:R-:W-:Y:S02]  /*31470*/  IMAD R0, R24, UR4, RZ ;  /* 0x0000000418007c24 */ /* 0x000fe4000f8e02ff */
[----:B--2---:R-:W-:-:S04]  /*31480*/  IMAD.WIDE.U32 R4, R3, UR4, RZ ;  /* 0x0000000403047c25 */ /* 0x004fc8000f8e00ff */
[----:B------:R-:W-:Y:S01]  /*31490*/  IMAD R7, R3, UR5, R0 ;  /* 0x0000000503077c24 */ /* 0x000fe2000f8e0200 */
[----:B------:R-:W-:-:S03]  /*314a0*/  ULDC.64 UR4, c[0x0][0xbe8] ;  /* 0x0002fa0000047ab9 */ /* 0x000fc60000000a00 */
[----:B------:R-:W-:Y:S02]  /*314b0*/  IMAD.IADD R5, R5, 0x1, R7 ;  /* 0x0000000105057824 */ /* 0x000fe400078e0207 */
[----:B------:R-:W-:-:S04]  /*314c0*/  IMAD.WIDE.U32 R4, R193, UR4, R4 ;  /* 0x00000004c1047c25 */ /* 0x000fc8000f8e0004 */
[----:B------:R-:W-:Y:S01]  /*314d0*/  IMAD R5, R193, UR5, R5 ;  /* 0x00000005c1057c24 */ /* 0x000fe2000f8e0205 */
[----:B------:R-:W-:Y:S01]  /*314e0*/  ULDC.64 UR4, c[0x0][0xbe0] ;  /* 0x0002f80000047ab9 */ /* 0x000fe20000000a00 */
[----:B----4-:R-:W-:Y:S01]  /*314f0*/  ISETP.NE.AND P0, PT, R19, 0x1, PT ;  /* 0x000000011300780c */ /* 0x010fe20003f05270 */
[----:B------:R-:W-:-:S12]  /*31500*/  IMAD.WIDE.U32 R4, R25, UR6, R4 ;  /* 0x0000000619047c25 */ /* 0x000fd8000f8e0004 */
[----:B------:R-:W2:Y:S08]  /*31510*/  @P0 LDC R9, c[0x0][0xcec] ;  /* 0x00033b00ff090b82 */ /* 0x000eb00000000800 */
[----:B------:R-:W4:Y:S01]  /*31520*/  @P0 LDC R11, c[0x0][0xcf0] ;  /* 0x00033c00ff0b0b82 */ /* 0x000f220000000800 */
[----:B---3--:R-:W-:Y:S02]  /*31530*/  IMAD R3, R6, 0x20, R10 ;  /* 0x0000002006037824 */ /* 0x008fe400078e020a */
[----:B------:R-:W-:-:S02]  /*31540*/  IMAD R6, R26, UR6, RZ ;  /* 0x000000061a067c24 */ /* 0x000fc4000f8e02ff */
[----:B------:R-:W-:-:S04]  /*31550*/  IMAD.IADD R8, R194, 0x1, R3 ;  /* 0x00000001c2087824 */ /* 0x000fc800078e0203 */
[----:B--2---:R-:W-:-:S04]  /*31560*/  @P0 IMAD.HI.U32 R0, R8, R9, RZ ;  /* 0x0000000908000227 */ /* 0x004fc800078e00ff */
[----:B------:R-:W-:Y:S01]  /*31570*/  IMAD.MOV.U32 R3, RZ, RZ, R8 ;  /* 0x000000ffff037224 */ /* 0x000fe200078e0008 */
[----:B----4-:R-:W-:Y:S01]  /*31580*/  @P0 SHF.R.U32.HI R3, RZ, R11, R0 ;  /* 0x0000000bff030219 */ /* 0x010fe20000011600 */
[----:B------:R-:W-:-:S03]  /*31590*/  IMAD R9, R25, UR7, R6 ;  /* 0x0000000719097c24 */ /* 0x000fc6000f8e0206 */
        /* <DEDUP_REMOVED lines=21> */
.L_x_4075:
[----:B------:R-:W-:Y:S01]  /*316f0*/  IMAD R18, R18, R19, RZ ;  /* 0x0000001312127224 */ /* 0x000fe200078e02ff */
[----:B------:R-:W-:Y:S01]  /*31700*/  BSSY B1, `(.L_x_3824) ;  /* 0x0000015000017945 */ /* 0x000fe20003800000 */
[----:B------:R-:W-:-:S05]  /*31710*/  IMAD.IADD R7, R10, 0x1, R194 ;  /* 0x000000010a077824 */ /* 0x000fca00078e02c2 */
[----:B------:R-:W-:-:S13]  /*31720*/  ISETP.GE.AND P0, PT, R7, R18, PT ;  /* 0x000000120700720c */ /* 0x000fda0003f06270 */
[----:B------:R-:W-:Y:S05]  /*31730*/  @P0 BRA `(.L_x_3825) ;  /* 0x0000000000440947 */ /* 0x000fea0003800000 */
[----:B------:R-:W-:Y:S02]  /*31740*/  ULDC UR4, c[0x0][0xbc8] ;  /* 0x0002f20000047ab9 */ /* 0x000fe40000000800 */
[----:B------:R-:W-:Y:S02]  /*31750*/  ISETP.GE.AND P3, PT, R181, UR4, PT ;  /* 0x00000004b5007c0c */ /* 0x000fe4000bf66270 */
[----:B------:R-:W-:Y:S02]  /*31760*/  ISETP.GE.AND P2, PT, R183, UR4, PT ;  /* 0x00000004b7007c0c */ /* 0x000fe4000bf46270 */
[----:B------:R-:W-:Y:S02]  /*31770*/  ISETP.GE.AND P1, PT, R182, UR4, PT ;  /* 0x00000004b6007c0c */ /* 0x000fe4000bf26270 */
[----:B------:R-:W-:-:S07]  /*31780*/  ISETP.GE.AND P0, PT, R188, UR4, PT ;  /* 0x00000004bc007c0c */ /* 0x000fce000bf06270 */
[-C--:B----4-:R-:W-:Y:S02]  /*31790*/  @!P3 LEA R8, P5, R181, R14.reuse, 0x1 ;  /* 0x0000000eb508b211 */ /* 0x090fe400078a08ff */
[----:B------:R-:W-:Y:S02]  /*317a0*/  @!P2 LEA R10, P4, R183, R14, 0x1 ;  /* 0x0000000eb70aa211 */ /* 0x000fe400078808ff */
[----:B---3--:R-:W-:Y:S02]  /*317b0*/  @!P3 LEA.HI.X R9, R181, R0, R202, 0x1, P5 ;  /* 0x00000000b509b211 */ /* 0x008fe400028f0cca */
        /* <DEDUP_REMOVED lines=9> */
.L_x_3825:
[----:B------:R-:W-:Y:S05]  /*31850*/  BSYNC B1 ;  /* 0x0000000000017941 */ /* 0x000fea0003800000 */
.L_x_3824:
[----:B------:R-:W-:-:S03]  /*31860*/  UMOV UR4, 0xffffffff ;  /* 0xffffffff00047882 */ /* 0x000fc60000000000 */
[----:B------:R-:W-:Y:S05]  /*31870*/  BRA.DIV UR4, `(.L_x_3826) ;  /* 0x000000b604287947 */ /* 0x000fea000b800000 */
[----:B---3--:R3:W0:Y:S04]  /*31880*/  SHFL.IDX PT, R0, R4, 0x1, 0x181f ;  /* 0x00381f0004007f89 */ /* 0x00862800000e0000 */
[----:B----4-:R3:W4:Y:S02]  /*31890*/  SHFL.IDX PT, R14, R3, 0x1, 0x181f ;  /* 0x00381f00030e7f89 */ /* 0x01072400000e0000 */
.L_x_4079:
[----:B------:R-:W-:Y:S01]  /*318a0*/  VIADD R5, R7, 0x20 ;  /* 0x0000002007057836 */ /* 0x000fe20000000000 */
        /* <DEDUP_REMOVED lines=20> */
.L_x_3828:
[----:B------:R-:W-:Y:S05]  /*319f0*/  BSYNC B1 ;  /* 0x0000000000017941 */ /* 0x000fea0003800000 */
.L_x_3827:
[----:B------:R-:W-:-:S03]  /*31a00*/  UMOV UR4, 0xffffffff ;  /* 0xffffffff00047882 */ /* 0x000fc60000000000 */
[----:B------:R-:W-:Y:S05]  /*31a10*/  BRA.DIV UR4, `(.L_x_3829) ;  /* 0x000000b604087947 */ /* 0x000fea000b800000 */
[----:B0-----:R0:W0:Y:S04]  /*31a20*/  SHFL.IDX PT, R0, R4, 0x2, 0x181f ;  /* 0x00581f0004007f89 */ /* 0x00102800000e0000 */
[----:B----4-:R4:W0:Y:S02]  /*31a30*/  SHFL.IDX PT, R14, R3, 0x2, 0x181f ;  /* 0x00581f00030e7f89 */ /* 0x01082400000e0000 */
.L_x_4083:
        /* <DEDUP_REMOVED lines=21> */
.L_x_3831:
[----:B------:R-:W-:Y:S05]  /*31b90*/  BSYNC B1 ;  /* 0x0000000000017941 */ /* 0x000fea0003800000 */
.L_x_3830:
[----:B------:R-:W-:-:S03]  /*31ba0*/  UMOV UR4, 0xffffffff ;  /* 0xffffffff00047882 */ /* 0x000fc60000000000 */
[----:B------:R-:W-:Y:S05]  /*31bb0*/  BRA.DIV UR4, `(.L_x_3832) ;  /* 0x000000b204e87947 */ /* 0x000fea000b800000 */
[----:B0-----:R0:W0:Y:S04]  /*31bc0*/  SHFL.IDX PT, R0, R4, 0x3, 0x181f ;  /* 0x00781f0004007f89 */ /* 0x00102800000e0000 */
[----:B------:R0:W0:Y:S02]  /*31bd0*/  SHFL.IDX PT, R14, R3, 0x3, 0x181f ;  /* 0x00781f00030e7f89 */ /* 0x00002400000e0000 */
.L_x_4087:
[----:B0-234-:R-:W-:-:S05]  /*31be0*/  VIADD R3, R7, 0x60 ;  /* 0x0000006007037836 */ /* 0x01dfca0000000000 */
[----:B------:R-:W-:-:S13]  /*31bf0*/  ISETP.GE.AND P0, PT, R3, R18, PT ;  /* 0x000000120300720c */ /* 0x000fda0003f06270 */
[----:B------:R-:W-:Y:S05]  /*31c00*/  @P0 BRA `(.L_x_3813) ;  /* 0x0000000000440947 */ /* 0x000fea0003800000 */
[----:B------:R-:W-:Y:S02]  /*31c10*/  ULDC UR4, c[0x0][0xbc8] ;  /* 0x0002f20000047ab9 */ /* 0x000fe40000000800 */
[----:B------:R-:W-:Y:S02]  /*31c20*/  ISETP.GE.AND P3, PT, R181, UR4, PT ;  /* 0x00000004b5007c0c */ /* 0x000fe4000bf66270 */
[----:B------:R-:W-:Y:S02]  /*31c30*/  ISETP.GE.AND P2, PT, R183, UR4, PT ;  /* 0x00000004b7007c0c */ /* 0x000fe4000bf46270 */
[----:B------:R-:W-:Y:S02]  /*31c40*/  ISETP.GE.AND P1, PT, R182, UR4, PT ;  /* 0x00000004b6007c0c */ /* 0x000fe4000bf26270 */
[----:B------:R-:W-:-:S07]  /*31c50*/  ISETP.GE.AND P0, PT, R188, UR4, PT ;  /* 0x00000004bc007c0c */ /* 0x000fce000bf06270 */
        /* <DEDUP_REMOVED lines=12> */
.L_x_3813:
[----:B------:R-:W-:Y:S05]  /*31d20*/  BSYNC B0 ;  /* 0x0000000000007941 */ /* 0x000fea0003800000 */
.L_x_3799:
[----:B------:R-:W-:Y:S02]  /*31d30*/  ULDC UR4, c[0x0][0xd3c] ;  /* 0x00034f0000047ab9 */ /* 0x000fe40000000800 */
[----:B-1----:R-:W-:-:S13]  /*31d40*/  ISETP.GE.AND P0, PT, R91, UR4, PT ;  /* 0x000000045b007c0c */ /* 0x002fda000bf06270 */
[----:B------:R-:W-:Y:S05]  /*31d50*/  @!P0 BRA `(.L_x_3833) ;  /* 0xfffffcf800ac8947 */ /* 0x000fea000383ffff */
[----:B------:R-:W-:Y:S05]  /*31d60*/  BRA `(.L_x_3599) ;  /* 0x0000009800c47947 */ /* 0x000fea0003800000 */
.L_x_3597:
        /* <DEDUP_REMOVED lines=19> */
.L_x_3834:
        /* <DEDUP_REMOVED lines=44> */
.L_x_3838:
        /* <DEDUP_REMOVED lines=39> */
.L_x_3836:
        /* <DEDUP_REMOVED lines=12> */
.L_x_3839:
        /* <DEDUP_REMOVED lines=63> */
.L_x_3840:
        /* <DEDUP_REMOVED lines=61> */
.L_x_3841:
[----:B01----:R-:W-:-:S05]  /*32c50*/  LOP3.LUT R3, RZ, R2, RZ, 0x33, !PT ;  /* 0x00000002ff037212 */ /* 0x003fca00078e33ff */
[----:B------:R-:W-:-:S05]  /*32c60*/  IMAD.IADD R2, R4, 0x1, R3 ;  /* 0x0000000104027824 */ /* 0x000fca00078e0203 */
[----:B------:R1:W-:Y:S01]  /*32c70*/  STL [R1+0x464], R2 ;  /* 0x0004640201007387 */ /* 0x0003e20000100800 */
[----:B------:R-:W-:Y:S05]  /*32c80*/  BRA `(.L_x_3842) ;  /* 0x0000000000107947 */ /* 0x000fea0003800000 */
.L_x_3837:
[----:B------:R-:W-:Y:S01]  /*32c90*/  IMAD.U32 R2, RZ, RZ, UR6 ;  /* 0x00000006ff027e24 */ /* 0x000fe2000f8e00ff */
[----:B------:R0:W-:Y:S04]  /*32ca0*/  STL [R1+0x464], RZ ;  /* 0x000464ff01007387 */ /* 0x0001e80000100800 */
[----:B------:R0:W-:Y:S04]  /*32cb0*/  STL [R1+0x468], RZ ;  /* 0x000468ff01007387 */ /* 0x0001e80000100800 */
[----:B------:R0:W-:Y:S02]  /*32cc0*/  STL [R1+0x460], R2 ;  /* 0x0004600201007387 */ /* 0x0001e40000100800 */
.L_x_3842:
        /* <DEDUP_REMOVED lines=10> */
.L_x_3835:
        /* <DEDUP_REMOVED lines=8> */
[----:B-1----:R-:W1:Y:S01]  /*32df0*/  S2R R5, SR_TID.X ;  /* 0x0000000000057919 */ /* 0x002e620000002100 */
[----:B------:R-:W2:Y:S01]  /*32e00*/  S2UR UR5, SR_CgaCtaId ;  /* 0x00000000000579c3 */ /* 0x000ea20000008800 */
[----:B------:R-:W-:Y:S01]  /*32e10*/  UMOV UR4, 0x400 ;  /* 0x0000040000047882 */ /* 0x000fe20000000000 */
[----:B------:R-:W-:Y:S01]  /*32e20*/  BSSY B8, `(.L_x_3843) ;  /* 0x000086d000087945 */ /* 0x000fe20003800000 */
[----:B------:R-:W-:Y:S01]  /*32e30*/  STL [R1+0x4e0], RZ ;  /* 0x0004e0ff01007387 */ /* 0x000fe20000100800 */
[----:B------:R-:W-:Y:S01]  /*32e40*/  IMAD.MOV.U32 R19, RZ, RZ, RZ ;  /* 0x000000ffff137224 */ /* 0x000fe200078e00ff */
[----:B------:R-:W-:Y:S01]  /*32e50*/  ULDC.64 UR40, c[0x0][0x198] ;  /* 0x0000660000287ab9 */ /* 0x000fe20000000a00 */
[----:B------:R-:W-:Y:S01]  /*32e60*/  ULDC UR39, c[0x0][0xc] ;  /* 0x0000030000277ab9 */ /* 0x000fe20000000800 */
[----:B------:R-:W-:Y:S01]  /*32e70*/  STL [R1+0x470], RZ ;  /* 0x000470ff01007387 */ /* 0x000fe20000100800 */
[----:B--2---:R-:W-:-:S06]  /*32e80*/  ULEA UR4, UR5, UR4, 0x18 ;  /* 0x0000000405047291 */ /* 0x004fcc000f8ec03f */
[----:B------:R-:W-:Y:S01]  /*32e90*/  IMAD.U32 R18, RZ, RZ, UR4 ;  /* 0x00000004ff127e24 */ /* 0x000fe2000f8e00ff */
[C---:B-1----:R-:W-:Y:S01]  /*32ea0*/  LOP3.LUT R4, R5.reuse, 0x7f, RZ, 0xc0, !PT ;  /* 0x0000007f05047812 */ /* 0x042fe200078ec0ff */
[----:B---3--:R-:W-:-:S05]  /*32eb0*/  IMAD.SHL.U32 R0, R5, 0x8, RZ ;  /* 0x0000000805007824 */ /* 0x008fca00078e00ff */
        /* <DEDUP_REMOVED lines=9> */
[----:B------:R-:W-:Y:S02]  /*32f50*/  IMAD.MOV.U32 R4, RZ, RZ, 0x1 ;  /* 0x00000001ff047424 */ /* 0x000fe400078e00ff */
[----:B------:R-:W-:Y:S01]  /*32f60*/  IMAD.MOV.U32 R2, RZ, RZ, 0x1 ;  /* 0x00000001ff027424 */ /* 0x000fe200078e00ff */
[----:B------:R0:W-:Y:S04]  /*32f70*/  STL [R1+0x474], R3 ;  /* 0x0004740301007387 */ /* 0x0001e80000100800 */
[----:B------:R-:W-:Y:S04]  /*32f80*/  STL [R1+0x478], R4 ;  /* 0x0004780401007387 */ /* 0x000fe80000100800 */
[----:B------:R1:W-:Y:S01]  /*32f90*/  STL [R1+0x47c], R2 ;  /* 0x00047c0201007387 */ /* 0x0003e20000100800 */
[----:B0-----:R-:W-:-:S02]  /*32fa0*/  LOP3.LUT R3, R0, 0x40, RZ, 0xfc, !PT ;  /* 0x0000004000037812 */ /* 0x001fc400078efcff */
[C---:B-1----:R-:W-:Y:S02]  /*32fb0*/  LOP3.LUT R2, R0.reuse, 0x80, RZ, 0xfc, !PT ;  /* 0x0000008000027812 */ /* 0x042fe400078efcff */
[----:B------:R-:W-:-:S07]  /*32fc0*/  LOP3.LUT R0, R0, 0xc0, RZ, 0xfc, !PT ;  /* 0x000000c000007812 */ /* 0x000fce00078efcff */
.L_x_4009:
[----:B------:R-:W2:Y:S01]  /*32fd0*/  LDL R14, [R1+0x46c] ;  /* 0x00046c00010e7983 */ /* 0x000ea20000100800 */
[----:B------:R-:W-:Y:S05]  /*32fe0*/  YIELD ;  /* 0x0000000000007946 */ /* 0x000fea0003800000 */
[----:B------:R-:W-:Y:S01]  /*32ff0*/  ULDC.64 UR4, c[0x0][0xb20] ;  /* 0x0002c80000047ab9 */ /* 0x000fe20000000a00 */
[----:B01----:R-:W-:Y:S02]  /*33000*/  CS2R R6, SRZ ;  /* 0x0000000000067805 */ /* 0x003fe4000001ff00 */
[----:B------:R-:W-:Y:S01]  /*33010*/  ISETP.NE.U32.AND P0, PT, RZ, UR4, PT ;  /* 0x00000004ff007c0c */ /* 0x000fe2000bf05070 */
[----:B------:R-:W0:Y:S01]  /*33020*/  LDC.64 R12, c[0x0][0xaf8] ;  /* 0x0002be00ff0c7b82 */ /* 0x000e220000000a00 */
[----:B------:R-:W-:Y:S01]  /*33030*/  ULDC.64 UR6, c[0x0][0xb00] ;  /* 0x0002c00000067ab9 */ /* 0x000fe20000000a00 */
[----:B------:R-:W-:Y:S01]  /*33040*/  ULDC.64 UR8, c[0x0][0xb08] ;  /* 0x0002c20000087ab9 */ /* 0x000fe20000000a00 */
[----:B------:R-:W-:Y:S01]  /*33050*/  ISETP.NE.AND.EX P0, PT, RZ, UR5, PT, P0 ;  /* 0x00000005ff007c0c */ /* 0x000fe2000bf05300 */
[----:B------:R-:W-:-:S04]  /*33060*/  ULDC.64 UR4, c[0x0][0xb10] ;  /* 0x0002c40000047ab9 */ /* 0x000fc80000000a00 */
[----:B------:R-:W1:Y:S08]  /*33070*/  LDC.64 R4, c[0x0][0xb00] ;  /* 0x0002c000ff047b82 */ /* 0x000e700000000a00 */
        /* <DEDUP_REMOVED lines=8> */
[----:B------:R-:W-:Y:S01]  /*33100*/  ISETP.NE.U32.AND P4, PT, RZ, UR8, PT ;  /* 0x00000008ff007c0c */ /* 0x000fe2000bf85070 */
[----:B------:R-:W-:Y:S01]  /*33110*/  IMAD.MOV.U32 R8, RZ, RZ, RZ ;  /* 0x000000ffff087224 */ /* 0x000fe200078e00ff */
[----:B------:R-:W-:Y:S01]  /*33120*/  ISETP.NE.U32.AND P1, PT, RZ, UR4, PT ;  /* 0x00000004ff007c0c */ /* 0x000fe2000bf25070 */
[----:B--2---:R-:W0:Y:S01]  /*33130*/  LDC.64 R2, c[0x0][0xb08] ;  /* 0x0002c200ff027b82 */ /* 0x004e220000000a00 */
[----:B------:R-:W-:-:S02]  /*33140*/  IMAD.MOV.U32 R0, RZ, RZ, RZ ;  /* 0x000000ffff007224 */ /* 0x000fc400078e00ff */
[----:B------:R-:W-:Y:S01]  /*33150*/  ISETP.NE.AND.EX P3, PT, RZ, UR5, PT, P1 ;  /* 0x00000005ff007c0c */ /* 0x000fe2000bf65310 */
[----:B-1----:R-:W-:-:S04]  /*33160*/  IMAD.WIDE R4, R14, 0x4, R4 ;  /* 0x000000040e047825 */ /* 0x002fc800078e0204 */
        /* <DEDUP_REMOVED lines=30> */
.L_x_3844:
        /* <DEDUP_REMOVED lines=16> */
.L_x_3845:
[----:B------:R-:W-:Y:S05]  /*33450*/  @!P1 BRA `(.L_x_3846) ;  /* 0x00000000000c9947 */ /* 0x000fea0003800000 */
[----:B------:R-:W2:Y:S04]  /*33460*/  LDG.E R7, desc[UR42][R4.64] ;  /* 0x0000002a04077981 */ /* 0x000ea8000c1e1900 */
[----:B------:R-:W2:Y:S02]  /*33470*/  LDG.E R4, desc[UR42][R4.64+0x4] ;  /* 0x0000042a04047981 */ /* 0x000ea4000c1e1900 */
[----:B--2---:R-:W-:-:S07]  /*33480*/  IMAD.IADD R7, R4, 0x1, -R7 ;  /* 0x0000000104077824 */ /* 0x004fce00078e0a07 */
.L_x_3846:
        /* <DEDUP_REMOVED lines=37> */
.L_x_3849:
[----:B------:R-:W-:-:S13]  /*336e0*/  ISETP.NE.AND P0, PT, R3, 0x1, PT ;  /* 0x000000010300780c */ /* 0x000fda0003f05270 */
[----:B------:R-:W1:Y:S02]  /*336f0*/  @P0 LDC.64 R4, c[0x0][0xae0] ;  /* 0x0002b800ff040b82 */ /* 0x000e640000000a00 */
[----:B-1----:R-:W-:-:S05]  /*33700*/  @P0 IMAD.HI.U32 R4, R2, R4, RZ ;  /* 0x0000000402040227 */ /* 0x002fca00078e00ff */
[----:B------:R-:W-:-:S07]  /*33710*/  @P0 SHF.R.U32.HI R2, RZ, R5, R4 ;  /* 0x00000005ff020219 */ /* 0x000fce0000011604 */
.L_x_3850:
[----:B------:R-:W-:Y:S05]  /*33720*/  BSYNC B0 ;  /* 0x0000000000007941 */ /* 0x000fea0003800000 */
.L_x_3848:
[----:B------:R-:W-:-:S05]  /*33730*/  IMAD R2, R2, R3, R3 ;  /* 0x0000000302027224 */ /* 0x000fca00078e0203 */
[----:B------:R-:W-:-:S07]  /*33740*/  VIMNMX R8, R8, R2, PT ;  /* 0x0000000208087248 */ /* 0x000fce0003fe0100 */
.L_x_3847:
        /* <DEDUP_REMOVED lines=25> */
.L_x_3853:
[----:B------:R-:W-:-:S13]  /*338e0*/  ISETP.NE.AND P0, PT, R3, 0x1, PT ;  /* 0x000000010300780c */ /* 0x000fda0003f05270 */
[----:B------:R-:W1:Y:S02]  /*338f0*/  @P0 LDC.64 R4, c[0x0][0xae0] ;  /* 0x0002b800ff040b82 */ /* 0x000e640000000a00 */
[----:B-1----:R-:W-:-:S05]  /*33900*/  @P0 IMAD.HI.U32 R4, R2, R4, RZ ;  /* 0x0000000402040227 */ /* 0x002fca00078e00ff */
[----:B------:R-:W-:-:S07]  /*33910*/  @P0 SHF.R.U32.HI R2, RZ, R5, R4 ;  /* 0x00000005ff020219 */ /* 0x000fce0000011604 */
.L_x_3854:
[----:B------:R-:W-:Y:S05]  /*33920*/  BSYNC B0 ;  /* 0x0000000000007941 */ /* 0x000fea0003800000 */
.L_x_3852:
[----:B------:R-:W-:-:S05]  /*33930*/  IMAD R2, R2, R3, RZ ;  /* 0x0000000302027224 */ /* 0x000fca00078e02ff */
[----:B------:R-:W-:-:S07]  /*33940*/  VIMNMX R6, R6, R2, !PT ;  /* 0x0000000206067248 */ /* 0x000fce0007fe0100 */
.L_x_3851:
        /* <DEDUP_REMOVED lines=41> */
.L_x_3856:
[----:B------:R-:W-:Y:S05]  /*33be0*/  BSYNC B0 ;  /* 0x0000000000007941 */ /* 0x000fea0003800000 */
.L_x_3855:
        /* <DEDUP_REMOVED lines=25> */
.L_x_4090:
[----:B--2---:R-:W-:Y:S02]  /*33d80*/  ISETP.NE.AND P0, PT, R14, RZ, PT ;  /* 0x000000ff0e00720c */ /* 0x004fe40003f05270 */
[----:B------:R-:W-:-:S11]  /*33d90*/  PLOP3.LUT P6, PT, PT, PT, PT, 0x8, 0x0 ;  /* 0x000000000000781c */ /* 0x000fd60003fce170 */
[----:B------:R-:W-:Y:S05]  /*33da0*/  @P0 BRA `(.L_x_3860) ;  /* 0x00000000000c0947 */ /* 0x000fea0003800000 */
[----:B------:R-:W-:-:S03]  /*33db0*/  UMOV UR4, 0xffffffff ;  /* 0xffffffff00047882 */ /* 0x000fc60000000000 */
[----:B------:R-:W-:Y:S05]  /*33dc0*/  BRA.DIV UR4, `(.L_x_3861) ;  /* 0x0000009204e07947 */ /* 0x000fea000b800000 */
[----:B------:R-:W-:-:S13]  /*33dd0*/  ELECT P6, URZ, PT ;  /* 0x00000000003f782f */ /* 0x000fda00038c0000 */
.L_x_3860:
        /* <DEDUP_REMOVED lines=9> */
.L_x_4093:
[----:B------:R-:W-:Y:S05]  /*33e70*/  BSYNC B1 ;  /* 0x0000000000017941 */ /* 0x000fea0003800000 */
.L_x_3862:
[----:B------:R-:W-:Y:S04]  /*33e80*/  BSSY B1, `(.L_x_3864) ;  /* 0x000007f000017945 */ /* 0x000fe80003800000 */
[----:B------:R-:W-:Y:S05]  /*33e90*/  @!P6 BRA `(.L_x_3865) ;  /* 0x0000000400f4e947 */ /* 0x000fea0003800000 */
[----:B------:R-:W1:Y:S04]  /*33ea0*/  LDL R8, [R1+0x470] ;  /* 0x0004700001087983 */ /* 0x000e680000100800 */
[----:B------:R-:W2:Y:S01]  /*33eb0*/  LDL R7, [R1+0x47c] ;  /* 0x00047c0001077983 */ /* 0x000ea20000100800 */
[----:B------:R-:W3:Y:S01]  /*33ec0*/  S2R R6, SR_TID.X ;  /* 0x0000000000067919 */ /* 0x000ee20000002100 */
[----:B------:R-:W-:Y:S01]  /*33ed0*/  BSSY B2, `(.L_x_3866) ;  /* 0x0000007000027945 */ /* 0x000fe20003800000 */
[----:B---3--:R-:W-:-:S04]  /*33ee0*/  LOP3.LUT R6, R6, 0x7f, RZ, 0xc0, !PT ;  /* 0x0000007f06067812 */ /* 0x008fc800078ec0ff */
[----:B------:R-:W-:Y:S01]  /*33ef0*/  ISETP.NE.AND P1, PT, R6, RZ, PT ;  /* 0x000000ff0600720c */ /* 0x000fe20003f25270 */
[----:B-1----:R-:W-:Y:S01]  /*33f00*/  IMAD R5, R8, 0x8, R18 ;  /* 0x0000000808057824 */ /* 0x002fe200078e0212 */
[----:B--2---:R-:W-:-:S04]  /*33f10*/  SHF.L.U32 R10, R7, 0x1f, RZ ;  /* 0x0000001f070a7819 */ /* 0x004fc800000006ff */
[----:B------:R-:W1:Y:S02]  /*33f20*/  SYNCS.PHASECHK.TRANS64.TRYWAIT P0, [R5+URZ+0x324a0], R10 ;  /* 0x0324a00a050075a7 */ /* 0x000e64000800017f */
[----:B-1----:R-:W-:Y:S05]  /*33f30*/  @!P0 BRA `(.L_x_3867) ;  /* 0x0000009000b88947 */ /* 0x002fea0003800000 */
.L_x_4094:
[----:B------:R-:W-:Y:S05]  /*33f40*/  BSYNC B2 ;  /* 0x0000000000027941 */ /* 0x000fea0003800000 */
.L_x_3866:
        /* <DEDUP_REMOVED lines=9> */
.L_x_3869:
[----:B------:R-:W-:Y:S05]  /*33fe0*/  BSYNC B2 ;  /* 0x0000000000027941 */ /* 0x000fea0003800000 */
.L_x_3868:
        /* <DEDUP_REMOVED lines=13> */
.L_x_3870:
        /* <DEDUP_REMOVED lines=13> */
.L_x_4095:
[----:B------:R-:W-:Y:S05]  /*34190*/  BSYNC B2 ;  /* 0x0000000000027941 */ /* 0x000fea0003800000 */
.L_x_3871:
[----:B------:R-:W-:Y:S01]  /*341a0*/  BSSY B2, `(.L_x_3873) ;  /* 0x000000b000027945 */ /* 0x000fe20003800000 */
[----:B-12---:R-:W-:Y:S02]  /*341b0*/  IMAD.MOV.U32 R10, RZ, RZ, 0x0 ;  /* 0x00000000ff0a7424 */ /* 0x006fe400078e00ff */
[----:B------:R-:W-:Y:S01]  /*341c0*/  IMAD.MOV.U32 R11, RZ, RZ, 0x12f00000 ;  /* 0x12f00000ff0b7424 */ /* 0x000fe200078e00ff */
[----:B------:R-:W-:Y:S06]  /*341d0*/  @P1 BRA `(.L_x_3874) ;  /* 0x00000000001c1947 */ /* 0x000fec0003800000 */
[----:B------:R-:W1:Y:S02]  /*341e0*/  S2R R7, SR_TID.X ;  /* 0x0000000000077919 */ /* 0x000e640000002100 */
[----:B-1----:R-:W-:Y:S01]  /*341f0*/  LOP3.LUT R8, R7, 0x1f, RZ, 0xc0, !PT ;  /* 0x0000001f07087812 */ /* 0x002fe200078ec0ff */
[----:B------:R-:W-:-:S03]  /*34200*/  IMAD.MOV.U32 R7, RZ, RZ, 0xc000 ;  /* 0x0000c000ff077424 */ /* 0x000fc600078e00ff */
[----:B------:R-:W-:Y:S01]  /*34210*/  ISETP.NE.AND P0, PT, R8, RZ, PT ;  /* 0x000000ff0800720c */ /* 0x000fe20003f05270 */
[----:B------:R1:W-:-:S12]  /*34220*/  SYNCS.ARRIVE.TRANS64 RZ, [R5+URZ+0x324b0], R7 ;  /* 0x0324b00705ff79a7 */ /* 0x0003d8000800003f */
[----:B-1----:R-:W-:Y:S05]  /*34230*/  @!P0 BRA `(.L_x_3874) ;  /* 0x0000000000048947 */ /* 0x002fea0003800000 */
[----:B------:R-:W-:Y:S01]  /*34240*/  BPT.TRAP 0x1 ;  /* 0x000000040000795c */ /* 0x000fe20000300000 */
.L_x_3874:
[----:B------:R-:W-:Y:S05]  /*34250*/  BSYNC B2 ;  /* 0x0000000000027941 */ /* 0x000fea0003800000 */
.L_x_3873:
        /* <DEDUP_REMOVED lines=10> */
.L_x_3875:
        /* <DEDUP_REMOVED lines=15> */
.L_x_3876:
        /* <DEDUP_REMOVED lines=15> */
.L_x_3877:
        /* <DEDUP_REMOVED lines=15> */
.L_x_3878:
        /* <DEDUP_REMOVED lines=10> */
.L_x_3865:
[----:B------:R-:W-:Y:S05]  /*34670*/  BSYNC B1 ;  /* 0x0000000000017941 */ /* 0x000fea0003800000 */
.L_x_3864:
[----:B------:R-:W2:Y:S04]  /*34680*/  LDL.LU R10, [R1+0x470] ;  /* 0x00047000010a7983 */ /* 0x000ea80000300800 */
[----:B------:R-:W3:Y:S01]  /*34690*/  LDL.LU R8, [R1+0x47c] ;  /* 0x00047c0001087983 */ /* 0x000ee20000300800 */
[----:B-1----:R-:W-:Y:S01]  /*346a0*/  VIADD R5, R9, 0xfffffffe ;  /* 0xfffffffe09057836 */ /* 0x002fe20000000000 */
        /* <DEDUP_REMOVED lines=10> */
.L_x_3894:
[----:B------:R-:W-:Y:S05]  /*34750*/  YIELD ;  /* 0x0000000000007946 */ /* 0x000fea0003800000 */
[----:B------:R-:W-:Y:S04]  /*34760*/  BSSY B1, `(.L_x_3879) ;  /* 0x000007e000017945 */ /* 0x000fe80003800000 */
[----:B--2---:R-:W-:Y:S05]  /*34770*/  @!P6 BRA `(.L_x_3880) ;  /* 0x0000000400f0e947 */ /* 0x004fea0003800000 */
[----:B-1----:R-:W2:Y:S04]  /*34780*/  LDL R6, [R1+0x470] ;  /* 0x0004700001067983 */ /* 0x002ea80000100800 */
[----:B------:R-:W3:Y:S01]  /*34790*/  LDL R7, [R1+0x47c] ;  /* 0x00047c0001077983 */ /* 0x000ee20000100800 */
[----:B------:R-:W1:Y:S01]  /*347a0*/  S2R R8, SR_TID.X ;  /* 0x0000000000087919 */ /* 0x000e620000002100 */
[----:B------:R-:W-:Y:S01]  /*347b0*/  BSSY B2, `(.L_x_3881) ;  /* 0x0000007000027945 */ /* 0x000fe20003800000 */
[----:B-1----:R-:W-:-:S04]  /*347c0*/  LOP3.LUT R8, R8, 0x7f, RZ, 0xc0, !PT ;  /* 0x0000007f08087812 */ /* 0x002fc800078ec0ff */
[----:B------:R-:W-:Y:S01]  /*347d0*/  ISETP.NE.AND P2, PT, R8, RZ, PT ;  /* 0x000000ff0800720c */ /* 0x000fe20003f45270 */
[----:B--2---:R-:W-:Y:S01]  /*347e0*/  IMAD R6, R6, 0x8, R18 ;  /* 0x0000000806067824 */ /* 0x004fe200078e0212 */
[----:B---3--:R-:W-:-:S04]  /*347f0*/  SHF.L.U32 R7, R7, 0x1f, RZ ;  /* 0x0000001f07077819 */ /* 0x008fc800000006ff */
[----:B------:R-:W1:Y:S02]  /*34800*/  SYNCS.PHASECHK.TRANS64.TRYWAIT P1, [R6+URZ+0x324a0], R7 ;  /* 0x0324a007060075a7 */ /* 0x000e64000802017f */
[----:B-1----:R-:W-:Y:S05]  /*34810*/  @!P1 BRA `(.L_x_3882) ;  /* 0x0000008800a89947 */ /* 0x002fea0003800000 */
.L_x_4096:
[----:B------:R-:W-:Y:S05]  /*34820*/  BSYNC B2 ;  /* 0x0000000000027941 */ /* 0x000fea0003800000 */
.L_x_3881:
        /* <DEDUP_REMOVED lines=9> */
.L_x_3884:
[----:B------:R-:W-:Y:S05]  /*348c0*/  BSYNC B2 ;  /* 0x0000000000027941 */ /* 0x000fea0003800000 */
.L_x_3883:
        /* <DEDUP_REMOVED lines=12> */
.L_x_3885:
        /* <DEDUP_REMOVED lines=13> */
.L_x_4097:
[----:B------:R-:W-:Y:S05]  /*34a60*/  BSYNC B2 ;  /* 0x0000000000027941 */ /* 0x000fea0003800000 */
.L_x_3886:
        /* <DEDUP_REMOVED lines=11> */
.L_x_3889:
[----:B------:R-:W-:Y:S05]  /*34b20*/  BSYNC B2 ;  /* 0x0000000000027941 */ /* 0x000fea0003800000 */
.L_x_3888:
        /* <DEDUP_REMOVED lines=10> */
.L_x_3890:
        /* <DEDUP_REMOVED lines=15> */
.L_x_3891:
        /* <DEDUP_REMOVED lines=15> */
.L_x_3892:
        /* <DEDUP_REMOVED lines=15> */
.L_x_3893:
        /* <DEDUP_REMOVED lines=10> */
.L_x_3880:
[----:B------:R-:W-:Y:S05]  /*34f40*/  BSYNC B1 ;  /* 0x0000000000017941 */ /* 0x000fea0003800000 */
.L_x_3879:
        /* <DEDUP_REMOVED lines=8> */
[----:B---3--:R-:W-:-:S03]  /*34fd0*/  LOP3.LUT R8, R8, R7, RZ, 0x3c, !PT ;  /* 0x0000000708087212 */ /* 0x008fc600078e3cff */
[----:B------:R2:W-:Y:S04]  /*34fe0*/  STL [R1+0x470], R6 ;  /* 0x0004700601007387 */ /* 0x0005e80000100800 */
[----:B------:R2:W-:Y:S01]  /*34ff0*/  STL [R1+0x47c], R8 ;  /* 0x00047c0801007387 */ /* 0x0005e20000100800 */
[----:B------:R-:W-:Y:S05]  /*35000*/  @P2 BRA `(.L_x_3894) ;  /* 0xfffffff400d02947 */ /* 0x000fea000383ffff */
.L_x_3858:
[----:B------:R-:W-:Y:S05]  /*35010*/  BSYNC B0 ;  /* 0x0000000000007941 */ /* 0x000fea0003800000 */
.L_x_3857:
[----:B-12---:R-:W2:Y:S01]  /*35020*/  LDL R8, [R1+0x488] ;  /* 0x0004880001087983 */ /* 0x006ea20000100800 */
[----:B------:R-:W1:Y:S01]  /*35030*/  LDC R0, c[0x0][0x448] ;  /* 0x00011200ff007b82 */ /* 0x000e620000000800 */
[----:B------:R-:W-:Y:S07]  /*35040*/  @!P0 WARPSYNC.ALL ;  /* 0x0000000000008948 */ /* 0x000fee0003800000 */
[----:B------:R-:W-:Y:S01]  /*35050*/  @!P0 BAR.SYNC.DEFER_BLOCKING 0xc, 0x180 ;  /* 0x0306000000008b1d */ /* 0x000fe20000010000 */
[----:B-1----:R-:W-:-:S13]  /*35060*/  ISETP.NE.AND P1, PT, R0, 0x1, PT ;  /* 0x000000010000780c */ /* 0x002fda0003f25270 */
[----:B------:R-:W1:Y:S08]  /*35070*/  @P1 LDC R0, c[0x0][0x44c] ;  /* 0x00011300ff001b82 */ /* 0x000e700000000800 */
[----:B------:R-:W3:Y:S01]  /*35080*/  @P1 LDC R3, c[0x0][0x450] ;  /* 0x00011400ff031b82 */ /* 0x000ee20000000800 */
[----:B--2---:R-:W-:-:S04]  /*35090*/  VIADD R2, R8, 0x7f ;  /* 0x0000007f08027836 */ /* 0x004fc80000000000 */
[----:B-1----:R-:W-:-:S05]  /*350a0*/  @P1 IMAD.HI.U32 R0, R2, R0, RZ ;  /* 0x0000000002001227 */ /* 0x002fca00078e00ff */
[----:B---3--:R-:W-:-:S05]  /*350b0*/  @P1 SHF.R.U32.HI R2, RZ, R3, R0 ;  /* 0x00000003ff021219 */ /* 0x008fca0000011600 */
[----:B------:R-:W-:Y:S02]  /*350c0*/  IMAD.IADD R0, R20, 0x1, R2 ;  /* 0x0000000114007824 */ /* 0x000fe400078e0202 */
[----:B------:R-:W1:Y:S02]  /*350d0*/  LDC.64 R2, c[0x0][0xad8] ;  /* 0x0002b600ff027b82 */ /* 0x000e640000000a00 */
[----:B-1----:R-:W-:Y:S01]  /*350e0*/  ISETP.GE.AND P2, PT, R3, 0x1, PT ;  /* 0x000000010300780c */ /* 0x002fe20003f46270 */
        /* <DEDUP_REMOVED lines=13> */
.L_x_3897:
[----:B------:R-:W-:-:S13]  /*351c0*/  ISETP.NE.AND P0, PT, R3, 0x1, PT ;  /* 0x000000010300780c */ /* 0x000fda0003f05270 */
[----:B------:R-:W1:Y:S02]  /*351d0*/  @P0 LDC.64 R6, c[0x0][0xae0] ;  /* 0x0002b800ff060b82 */ /* 0x000e640000000a00 */
[----:B-1----:R-:W-:-:S05]  /*351e0*/  @P0 IMAD.HI.U32 R6, R2, R6, RZ ;  /* 0x0000000602060227 */ /* 0x002fca00078e00ff */
[----:B------:R-:W-:-:S07]  /*351f0*/  @P0 SHF.R.U32.HI R2, RZ, R7, R6 ;  /* 0x00000007ff020219 */ /* 0x000fce0000011606 */
.L_x_3898:
[----:B------:R-:W-:Y:S05]  /*35200*/  BSYNC B0 ;  /* 0x0000000000007941 */ /* 0x000fea0003800000 */
.L_x_3896:
[----:B------:R-:W-:-:S05]  /*35210*/  IMAD R2, R2, R3, R3 ;  /* 0x0000000302027224 */ /* 0x000fca00078e0203 */
[----:B------:R-:W-:-:S07]  /*35220*/  VIMNMX R5, R5, R2, PT ;  /* 0x0000000205057248 */ /* 0x000fce0003fe0100 */
.L_x_3895:
[----:B------:R-:W2:Y:S01]  /*35230*/  LDL R7, [R1+0x4e8] ;  /* 0x0004e80001077983 */ /* 0x000ea20000100800 */
[----:B------:R-:W1:Y:S01]  /*35240*/  @P1 LDC R2, c[0x0][0x44c] ;  /* 0x00011300ff021b82 */ /* 0x000e620000000800 */
[----:B------:R-:W-:Y:S01]  /*35250*/  VIADD R5, R5, 0x5f ;  /* 0x0000005f05057836 */ /* 0x000fe20000000000 */
[----:B------:R-:W-:Y:S01]  /*35260*/  ULDC UR4, c[0x0][0xad4] ;  /* 0x0002b50000047ab9 */ /* 0x000fe20000000800 */
[----:B------:R-:W-:Y:S02]  /*35270*/  IMAD.MOV.U32 R0, RZ, RZ, R8 ;  /* 0x000000ffff007224 */ /* 0x000fe400078e0008 */
[----:B------:R-:W-:-:S03]  /*35280*/  IMAD.HI R5, R5, 0x2aaaaaab, RZ ;  /* 0x2aaaaaab05057827 */ /* 0x000fc600078e02ff */
[----:B------:R-:W3:Y:S01]  /*35290*/  @P1 LDC R6, c[0x0][0x450] ;  /* 0x00011400ff061b82 */ /* 0x000ee20000000800 */
[----:B-1----:R-:W-:-:S05]  /*352a0*/  @P1 IMAD.HI.U32 R2, R8, R2, RZ ;  /* 0x0000000208021227 */ /* 0x002fca00078e00ff */
[----:B---3--:R-:W-:Y:S02]  /*352b0*/  @P1 SHF.R.U32.HI R0, RZ, R6, R2 ;  /* 0x00000006ff001219 */ /* 0x008fe40000011602 */
[----:B------:R-:W-:-:S03]  /*352c0*/  SHF.R.U32.HI R2, RZ, 0x1f, R5 ;  /* 0x0000001fff027819 */ /* 0x000fc60000011605 */
[----:B------:R-:W-:Y:S01]  /*352d0*/  IMAD.IADD R0, R17, 0x1, R0 ;  /* 0x0000000111007824 */ /* 0x000fe200078e0200 */
[----:B------:R-:W-:-:S03]  /*352e0*/  LEA.HI.SX32 R8, R5, R2, 0x1c ;  /* 0x0000000205087211 */ /* 0x000fc600078fe2ff */
[----:B------:R-:W-:Y:S02]  /*352f0*/  VIADD R2, R0, -UR4 ;  /* 0x8000000400027c36 */ /* 0x000fe40008000000 */
        /* <DEDUP_REMOVED lines=13> */
.L_x_3901:
[----:B------:R-:W-:-:S13]  /*353d0*/  ISETP.NE.AND P0, PT, R3, 0x1, PT ;  /* 0x000000010300780c */ /* 0x000fda0003f05270 */
[----:B------:R-:W1:Y:S02]  /*353e0*/  @P0 LDC.64 R6, c[0x0][0xae0] ;  /* 0x0002b800ff060b82 */ /* 0x000e640000000a00 */
[----:B-1----:R-:W-:-:S05]  /*353f0*/  @P0 IMAD.HI.U32 R6, R0, R6, RZ ;  /* 0x0000000600060227 */ /* 0x002fca00078e00ff */
[----:B------:R-:W-:-:S07]  /*35400*/  @P0 SHF.R.U32.HI R0, RZ, R7, R6 ;  /* 0x00000007ff000219 */ /* 0x000fce0000011606 */
.L_x_3902:
[----:B------:R-:W-:Y:S05]  /*35410*/  BSYNC B0 ;  /* 0x0000000000007941 */ /* 0x000fea0003800000 */
.L_x_3900:
[----:B------:R-:W-:-:S05]  /*35420*/  IMAD R0, R0, R3, RZ ;  /* 0x0000000300007224 */ /* 0x000fca00078e02ff */
[----:B------:R-:W-:-:S07]  /*35430*/  VIMNMX R2, R2, R0, !PT ;  /* 0x0000000002027248 */ /* 0x000fce0007fe0100 */
.L_x_3899:
[----:B------:R-:W-:Y:S01]  /*35440*/  IMAD.HI R2, R2, 0x2aaaaaab, RZ ;  /* 0x2aaaaaab02027827 */ /* 0x000fe200078e02ff */
[----:B------:R-:W-:Y:S01]  /*35450*/  ISETP.NE.AND P1, PT, R4, RZ, PT ;  /* 0x000000ff0400720c */ /* 0x000fe20003f25270 */
[----:B------:R1:W-:Y:S01]  /*35460*/  STL [R1+0x4ac], RZ ;  /* 0x0004acff01007387 */ /* 0x0003e20000100800 */
[----:B------:R-:W-:Y:S02]  /*35470*/  BSSY B0, `(.L_x_3903) ;  /* 0x0000024000007945 */ /* 0x000fe40003800000 */
[----:B------:R-:W-:-:S04]  /*35480*/  SHF.R.U32.HI R0, RZ, 0x1f, R2 ;  /* 0x0000001fff007819 */ /* 0x000fc80000011602 */
[----:B------:R-:W-:-:S04]  /*35490*/  LEA.HI.SX32 R0, R2, R0, 0x1c ;  /* 0x0000000002007211 */ /* 0x000fc800078fe2ff */
[----:B------:R-:W-:Y:S01]  /*354a0*/  VIMNMX R9, RZ, R0, !PT ;  /* 0x00000000ff097248 */ /* 0x000fe20007fe0100 */
[----:B------:R-:W2:Y:S03]  /*354b0*/  @!P1 LDC R4, c[0x0][0xae8] ;  /* 0x0002ba00ff049b82 */ /* 0x000ea60000000800 */
[----:B------:R-:W-:Y:S01]  /*354c0*/  ISETP.GT.AND P0, PT, R5, R9, PT ;  /* 0x000000090500720c */ /* 0x000fe20003f04270 */
[----:B------:R1:W-:-:S12]  /*354d0*/  STL [R1+0x4a8], R9 ;  /* 0x0004a80901007387 */ /* 0x0003d80000100800 */
[----:B-1----:R-:W-:Y:S05]  /*354e0*/  @!P0 BRA `(.L_x_3904) ;  /* 0x0000000000708947 */ /* 0x002fea0003800000 */
        /* <DEDUP_REMOVED lines=28> */
.L_x_3904:
[----:B------:R-:W-:Y:S05]  /*356b0*/  BSYNC B0 ;  /* 0x0000000000007941 */ /* 0x000fea0003800000 */
.L_x_3903:
[----:B------:R-:W3:Y:S04]  /*356c0*/  LDL R0, [R1+0x4ac] ;  /* 0x0004ac0001007983 */ /* 0x000ee80000100800 */
[----:B-1----:R-:W3:Y:S01]  /*356d0*/  LDL R2, [R1+0x4e4] ;  /* 0x0004e40001027983 */ /* 0x002ee20000100800 */
[----:B------:R-:W-:Y:S01]  /*356e0*/  BSSY B7, `(.L_x_3905) ;  /* 0x00004c2000077945 */ /* 0x000fe20003800000 */
[----:B---3--:R-:W-:-:S05]  /*356f0*/  IMAD R2, R2, R0, R9 ;  /* 0x0000000002027224 */ /* 0x008fca00078e0209 */
[----:B------:R-:W-:Y:S01]  /*35700*/  VIADDMNMX R0, R2, R0, R5, PT ;  /* 0x0000000002007246 */ /* 0x000fe20003800105 */
        /* <DEDUP_REMOVED lines=10> */
[----:B--2---:R-:W2:Y:S01]  /*357b0*/  LDC.64 R4, c[0x0][0xd60] ;  /* 0x00035800ff047b82 */ /* 0x004ea20000000a00 */
[----:B------:R-:W1:Y:S08]  /*357c0*/  FLO.U32 R0, UR4 ;  /* 0x0000000400007d00 */ /* 0x000e7000080e0000 */
[----:B------:R-:W2:Y:S01]  /*357d0*/  POPC R2, UR4 ;  /* 0x0000000400027d09 */ /* 0x000ea20008000000 */
[----:B-1----:R-:W-:-:S13]  /*357e0*/  ISETP.EQ.U32.AND P0, PT, R0, R3, PT ;  /* 0x000000030000720c */ /* 0x002fda0003f02070 */
[----:B--2---:R-:W2:Y:S01]  /*357f0*/  @P0 ATOMG.E.ADD.STRONG.GPU PT, R5, desc[UR42][R4.64], R2 ;  /* 0x00000002040509a8 */ /* 0x004ea200081ee1ea */
[----:B------:R-:W1:Y:S02]  /*35800*/  S2R R3, SR_LTMASK ;  /* 0x0000000000037919 */ /* 0x000e640000003900 */
[----:B-1----:R-:W-:-:S06]  /*35810*/  LOP3.LUT R3, R3, UR4, RZ, 0xc0, !PT ;  /* 0x0000000403037c12 */ /* 0x002fcc000f8ec0ff */
[----:B------:R-:W1:Y:S01]  /*35820*/  POPC R3, R3 ;  /* 0x0000000300037309 */ /* 0x000e620000000000 */
[----:B--2---:R-:W1:Y:S02]  /*35830*/  SHFL.IDX PT, R0, R5, R0, 0x1f ;  /* 0x00001f0005007589 */ /* 0x004e6400000e0000 */
[----:B-1----:R-:W-:-:S05]  /*35840*/  IADD3 R0, R0, UR39, R3 ;  /* 0x0000002700007c10 */ /* 0x002fca000fffe003 */
[----:B------:R4:W-:Y:S01]  /*35850*/  STL [R1+0x460], R0 ;  /* 0x0004600001007387 */ /* 0x0009e20000100800 */
[----:B------:R-:W-:Y:S05]  /*35860*/  BRA `(.L_x_3907) ;  /* 0x0000004800a47947 */ /* 0x000fea0003800000 */
.L_x_3906:
        /* <DEDUP_REMOVED lines=20> */
.L_x_3909:
[----:B------:R-:W-:Y:S05]  /*359b0*/  BSYNC B6 ;  /* 0x0000000000067941 */ /* 0x000fea0003800000 */
.L_x_3908:
        /* <DEDUP_REMOVED lines=9> */
[----:B--2---:R-:W-:Y:S02]  /*35a50*/  IMAD.U32 R4, RZ, RZ, UR6 ;  /* 0x00000006ff047e24 */ /* 0x004fe4000f8e00ff */
[----:B------:R-:W-:Y:S02]  /*35a60*/  IMAD.U32 R5, RZ, RZ, UR7 ;  /* 0x00000007ff057e24 */ /* 0x000fe4000f8e00ff */
        /* <DEDUP_REMOVED lines=8> */
[----:B0--3--:R-:W-:Y:S05]  /*35af0*/  CALL.ABS.NOINC R2 ;  /* 0x0000000002007343 */ /* 0x009fea0003c00000 */
.L_x_3912:
        /* <DEDUP_REMOVED lines=15> */
.L_x_3911:
[----:B------:R-:W-:Y:S05]  /*35bf0*/  BSYNC B6 ;  /* 0x0000000000067941 */ /* 0x000fea0003800000 */
.L_x_3910:
[----:B------:R-:W3:Y:S01]  /*35c00*/  LDL R0, [R1+0x46c] ;  /* 0x00046c0001007983 */ /* 0x000ee20000100800 */
[----:B------:R-:W-:Y:S02]  /*35c10*/  ULDC.64 UR4, c[0x0][0xaf0] ;  /* 0x0002bc0000047ab9 */ /* 0x000fe40000000a00 */
[----:B------:R-:W-:Y:S01]  /*35c20*/  ISETP.NE.U32.AND P0, PT, RZ, UR4, PT ;  /* 0x00000004ff007c0c */ /* 0x000fe2000bf05070 */
[----:B------:R-:W4:Y:S03]  /*35c30*/  LDL R17, [R1+0x4b0] ;  /* 0x0004b00001117983 */ /* 0x000f260000100800 */
[----:B------:R-:W-:Y:S01]  /*35c40*/  ISETP.NE.AND.EX P0, PT, RZ, UR5, PT, P0 ;  /* 0x00000005ff007c0c */ /* 0x000fe2000bf05300 */
[----:B------:R-:W-:-:S12]  /*35c50*/  ULDC.64 UR4, c[0x0][0xb00] ;  /* 0x0002c00000047ab9 */ /* 0x000fd80000000a00 */
[----:B------:R-:W1:Y:S01]  /*35c60*/  @P0 LDC.64 R2, c[0x0][0xaf0] ;  /* 0x0002bc00ff020b82 */ /* 0x000e620000000a00 */
[----:B---3--:R-:W-:Y:S02]  /*35c70*/  IMAD.MOV.U32 R7, RZ, RZ, R0 ;  /* 0x000000ffff077224 */ /* 0x008fe400078e0000 */
[----:B-1----:R-:W-:-:S05]  /*35c80*/  @P0 IMAD.WIDE R2, R0, 0x4, R2 ;  /* 0x0000000400020825 */ /* 0x002fca00078e0202 */
[----:B------:R1:W3:Y:S01]  /*35c90*/  @P0 LDG.E R7, desc[UR42][R2.64] ;  /* 0x0000002a02070981 */ /* 0x0002e2000c1e1900 */
[----:B----4-:R-:W-:Y:S01]  /*35ca0*/  VIADD R0, R17, 0xffffffff ;  /* 0xffffffff11007836 */ /* 0x010fe20000000000 */
[----:B-1----:R-:W1:Y:S02]  /*35cb0*/  LDC.64 R2, c[0x0][0x418] ;  /* 0x00010600ff027b82 */ /* 0x002e640000000a00 */
[----:B-1----:R-:W-:Y:S01]  /*35cc0*/  LOP3.LUT P0, RZ, R2, UR4, RZ, 0xfc, !PT ;  /* 0x0000000402ff7c12 */ /* 0x002fe2000f80fcff */
[----:B------:R-:W-:-:S03]  /*35cd0*/  UMOV UR4, 0xffffffff ;  /* 0xffffffff00047882 */ /* 0x000fc60000000000 */
[----:B------:R-:W-:Y:S02]  /*35ce0*/  LOP3.LUT P0, RZ, R3, UR5, RZ, 0xfc, P0 ;  /* 0x0000000503ff7c12 */ /* 0x000fe4000800fcff */
[----:B---3--:R-:W-:Y:S01]  /*35cf0*/  SHF.R.S32.HI R8, RZ, 0x1f, R7 ;  /* 0x0000001fff087819 */ /* 0x008fe20000011407 */
[----:B------:R1:W-:Y:S01]  /*35d00*/  STL [R1+0x464], R7 ;  /* 0x0004640701007387 */ /* 0x0003e20000100800 */
[----:B------:R-:W-:-:S03]  /*35d10*/  SEL R17, R7, RZ, !P0 ;  /* 0x000000ff07117207 */ /* 0x000fc60004000000 */
[----:B------:R1:W-:Y:S01]  /*35d20*/  STL [R1+0x468], R8 ;  /* 0x0004680801007387 */ /* 0x0003e20000100800 */
[----:B------:R-:W-:Y:S05]  /*35d30*/  BRA.DIV UR4, `(.L_x_3913) ;  /* 0x0000007604887947 */ /* 0x000fea000b800000 */
[----:B--2---:R-:W2:Y:S02]  /*35d40*/  S2R R4, SR_TID.X ;  /* 0x0000000000047919 */ /* 0x004ea40000002100 */
[----:B--2---:R-:W-:-:S04]  /*35d50*/  SHF.R.U32.HI R4, RZ, 0x5, R4 ;  /* 0x00000005ff047819 */ /* 0x004fc80000011604 */
[----:B------:R-:W-:-:S05]  /*35d60*/  LOP3.LUT R4, R4, 0x3, RZ, 0xc0, !PT ;  /* 0x0000000304047812 */ /* 0x000fca00078ec0ff */
[----:B------:R2:W3:Y:S02]  /*35d70*/  SHFL.IDX PT, R14, R4, RZ, 0x1f ;  /* 0x00001fff040e7589 */ /* 0x0004e400000e0000 */
.L_x_4100:
        /* <DEDUP_REMOVED lines=11> */
.L_x_4103:
        /* <DEDUP_REMOVED lines=24> */
.L_x_3916:
[----:B--2---:R-:W2:Y:S01]  /*35fb0*/  LDL R2, [R1+0x478] ;  /* 0x0004780001027983 */ /* 0x004ea20000100800 */
[----:B---3--:R-:W-:Y:S01]  /*35fc0*/  IMAD R0, R19, 0x8, R18 ;  /* 0x0000000813007824 */ /* 0x008fe200078e0212 */
[----:B--2---:R-:W-:-:S04]  /*35fd0*/  SHF.L.U32 R2, R2, 0x1f, RZ ;  /* 0x0000001f02027819 */ /* 0x004fc800000006ff */
[----:B------:R-:W2:Y:S02]  /*35fe0*/  SYNCS.PHASECHK.TRANS64.TRYWAIT P0, [R0+URZ+0x32440], R2 ;  /* 0x03244002000075a7 */ /* 0x000ea4000800017f */
[----:B--2---:R-:W-:Y:S05]  /*35ff0*/  @!P0 BRA `(.L_x_3917) ;  /* 0x00000074002c8947 */ /* 0x004fea0003800000 */
.L_x_4104:
        /* <DEDUP_REMOVED lines=11> */
.L_x_3918:
        /* <DEDUP_REMOVED lines=24> */
.L_x_3914:
[----:B--2---:R-:W2:Y:S04]  /*36230*/  LDL R2, [R1+0x46c] ;  /* 0x00046c0001027983 */ /* 0x004ea80000100800 */
[----:B------:R-:W4:Y:S01]  /*36240*/  LDL R3, [R1+0x498] ;  /* 0x0004980001037983 */ /* 0x000f220000100800 */
[----:B------:R-:W-:Y:S05]  /*36250*/  WARPSYNC.ALL ;  /* 0x0000000000007948 */ /* 0x000fea0003800000 */
[----:B------:R-:W-:Y:S01]  /*36260*/  ULDC.64 UR4, c[0x0][0xaf8] ;  /* 0x0002be0000047ab9 */ /* 0x000fe20000000a00 */
[----:B---3--:R-:W-:Y:S01]  /*36270*/  VIADD R0, R18, 0x18400 ;  /* 0x0001840012007836 */ /* 0x008fe20000000000 */
[----:B------:R-:W-:Y:S01]  /*36280*/  BAR.SYNC.DEFER_BLOCKING 0x8, 0x180 ;  /* 0x0206000000007b1d */ /* 0x000fe20000010000 */
[----:B------:R-:W-:-:S03]  /*36290*/  ISETP.NE.U32.AND P0, PT, RZ, UR4, PT ;  /* 0x00000004ff007c0c */ /* 0x000fc6000bf05070 */
[----:B------:R-:W-:Y:S02]  /*362a0*/  LOP3.LUT P1, RZ, R0, 0x3ff, RZ, 0xc0, !PT ;  /* 0x000003ff00ff7812 */ /* 0x000fe4000782c0ff */
[----:B------:R-:W-:Y:S01]  /*362b0*/  ISETP.NE.AND.EX P0, PT, RZ, UR5, PT, P0 ;  /* 0x00000005ff007c0c */ /* 0x000fe2000bf05300 */
[----:B------:R-:W-:Y:S01]  /*362c0*/  BSSY B6, `(.L_x_3919) ;  /* 0x0000019000067945 */ /* 0x000fe20003800000 */
[----:B--2---:R-:W-:-:S04]  /*362d0*/  SHF.R.S32.HI R0, RZ, 0x1f, R2 ;  /* 0x0000001fff007819 */ /* 0x004fc80000011402 */
[----:B------:R-:W-:Y:S02]  /*362e0*/  SEL R4, R0, RZ, !P0 ;  /* 0x000000ff00047207 */ /* 0x000fe40004000000 */
[----:B----4-:R-:W-:Y:S02]  /*362f0*/  SHF.R.S32.HI R3, RZ, 0x1f, R3 ;  /* 0x0000001fff037819 */ /* 0x010fe40000011403 */
        /* <DEDUP_REMOVED lines=20> */
[----:B0-2---:R-:W-:Y:S05]  /*36440*/  CALL.ABS.NOINC R2 ;  /* 0x0000000002007343 */ /* 0x005fea0003c00000 */
.L_x_3920:
[----:B------:R-:W-:Y:S05]  /*36450*/  BSYNC B6 ;  /* 0x0000000000067941 */ /* 0x000fea0003800000 */
.L_x_3919:
[----:B------:R-:W3:Y:S01]  /*36460*/  LDL R11, [R1+0x488] ;  /* 0x00048800010b7983 */ /* 0x000ee20000100800 */
[----:B-1----:R-:W1:Y:S01]  /*36470*/  LDC R7, c[0x0][0x448] ;  /* 0x00011200ff077b82 */ /* 0x002e620000000800 */
[----:B------:R-:W-:Y:S01]  /*36480*/  ULDC.64 UR4, c[0x0][0x298] ;  /* 0x0000a60000047ab9 */ /* 0x000fe20000000a00 */
[----:B------:R-:W-:Y:S01]  /*36490*/  ULDC.64 UR6, c[0x0][0x280] ;  /* 0x0000a00000067ab9 */ /* 0x000fe20000000a00 */
[----:B--2---:R-:W2:Y:S04]  /*364a0*/  LDL R4, [R1+0x4b8] ;  /* 0x0004b80001047983 */ /* 0x004ea80000100800 */
        /* <DEDUP_REMOVED lines=12> */
[----:B---3--:R-:W-:-:S04]  /*36570*/  IMAD.IADD R5, R0, 0x1, R11 ;  /* 0x0000000100057824 */ /* 0x008fc800078e020b */
[----:B0-----:R-:W-:-:S04]  /*36580*/  @P0 IMAD.HI.U32 R2, R5, R2, RZ ;  /* 0x0000000205020227 */ /* 0x001fc800078e00ff */
[----:B------:R-:W-:Y:S01]  /*36590*/  IMAD.MOV.U32 R0, RZ, RZ, R5 ;  /* 0x000000ffff007224 */ /* 0x000fe200078e0005 */
[----:B-1----:R-:W-:Y:S01]  /*365a0*/  @P0 SHF.R.U32.HI R0, RZ, R3, R2 ;  /* 0x00000003ff000219 */ /* 0x002fe20000011602 */
[----:B--2---:R-:W-:-:S04]  /*365b0*/  IMAD R2, R4, UR4, RZ ;  /* 0x0000000404027c24 */ /* 0x004fc8000f8e02ff */
        /* <DEDUP_REMOVED lines=40> */
[----:B------:R-:W0:Y:S04]  /*36840*/  SHFL.IDX PT, R5, R3, RZ, 0x181f ;  /* 0x00181fff03057589 */ /* 0x000e2800000e0000 */
[----:B------:R-:W1:Y:S01]  /*36850*/  SHFL.IDX PT, R4, R2, RZ, 0x181f ;  /* 0x00181fff02047589 */ /* 0x000e6200000e0000 */
[----:B--2---:R-:W-:-:S03]  /*36860*/  IMAD R0, R11, R7, RZ ;  /* 0x000000070b007224 */ /* 0x004fc600078e02ff */
[----:B------:R-:W-:Y:S01]  /*36870*/  SHFL.IDX PT, R7, R2, 0x1, 0x181f ;  /* 0x00381f0002077f89 */ /* 0x000fe200000e0000 */
[----:B---3--:R-:W-:-:S03]  /*36880*/  IMAD.IADD R10, R10, 0x1, R6 ;  /* 0x000000010a0a7824 */ /* 0x008fc600078e0206 */
[----:B------:R-:W2:Y:S01]  /*36890*/  SHFL.IDX PT, R6, R3, 0x1, 0x181f ;  /* 0x00381f0003067f89 */ /* 0x000ea200000e0000 */
[C---:B------:R-:W-:Y:S01]  /*368a0*/  VIADD R11, R10.reuse, 0x10 ;  /* 0x000000100a0b7836 */ /* 0x040fe20000000000 */
[CC--:B------:R-:W-:Y:S02]  /*368b0*/  ISETP.GE.AND P1, PT, R10.reuse, R0.reuse, PT ;  /* 0x000000000a00720c */ /* 0x0c0fe40003f26270 */
[----:B------:R-:W-:Y:S02]  /*368c0*/  STL [R1+0x488], R10 ;  /* 0x0004880a01007387 */ /* 0x000fe40000100800 */
[----:B------:R-:W-:Y:S02]  /*368d0*/  ISETP.GE.AND P2, PT, R11, R0, PT ;  /* 0x000000000b00720c */ /* 0x000fe40003f46270 */
[----:B------:R3:W-:Y:S07]  /*368e0*/  STL [R1+0x4c0], R11 ;  /* 0x0004c00b01007387 */ /* 0x0007ee0000100800 */
[----:B0-----:R-:W-:Y:S01]  /*368f0*/  @!P1 LEA R5, P3, R9, R5, 0x1 ;  /* 0x0000000509059211 */ /* 0x001fe200078608ff */
[----:B---3--:R-:W-:-:S04]  /*36900*/  VIADD R11, R10, 0x20 ;  /* 0x000000200a0b7836 */ /* 0x008fc80000000000 */
        /* <DEDUP_REMOVED lines=65> */
[----:B------:R0:W-:Y:S04]  /*36d20*/  @!P1 LDGSTS.E.BYPASS.LTC128B.128 [R8+0x1b400], desc[UR42][R4.64], !P0 ;  /* 0x1b40000004089fae */ /* 0x0001e8000c101d6a */
[----:B01----:R0:W2:Y:S02]  /*36d30*/  SHFL.IDX PT, R4, R2, 0x7, 0x181f ;  /* 0x00f81f0002047f89 */ /* 0x0030a400000e0000 */
.L_x_4121:
[----:B0-----:R-:W3:Y:S02]  /*36d40*/  LDL R2, [R1+0x488] ;  /* 0x0004880001027983 */ /* 0x001ee40000100800 */
[----:B---3--:R-:W-:-:S05]  /*36d50*/  VIADD R2, R2, 0x70 ;  /* 0x0000007002027836 */ /* 0x008fca0000000000 */
[----:B------:R-:W-:Y:S01]  /*36d60*/  ISETP.GE.AND P1, PT, R2, R0, PT ;  /* 0x000000000200720c */ /* 0x000fe20003f26270 */
[----:B------:R0:W-:-:S12]  /*36d70*/  STL [R1+0x4dc], R2 ;  /* 0x0004dc0201007387 */ /* 0x0001d80000100800 */
[----:B0-----:R-:W-:-:S05]  /*36d80*/  @!P1 LEA R2, P2, R9, R3, 0x1 ;  /* 0x0000000309029211 */ /* 0x001fca00078408ff */
[----:B--2---:R-:W-:-:S05]  /*36d90*/  @!P1 IMAD.X R3, RZ, RZ, R4, P2 ;  /* 0x000000ffff039224 */ /* 0x004fca00010e0604 */
[----:B------:R-:W-:Y:S01]  /*36da0*/  @!PT LDS RZ, [RZ] ;  /* 0x00000000fffff984 */ /* 0x000fe20000000800 */
[----:B------:R-:W-:Y:S01]  /*36db0*/  @!PT LDS RZ, [RZ] ;  /* 0x00000000fffff984 */ /* 0x000fe20000000800 */
[----:B------:R-:W-:Y:S01]  /*36dc0*/  @!PT LDS RZ, [RZ] ;  /* 0x00000000fffff984 */ /* 0x000fe20000000800 */
[----:B------:R0:W-:Y:S01]  /*36dd0*/  @!P1 LDGSTS.E.BYPASS.LTC128B.128 [R8+0x1bc00], desc[UR42][R2.64], !P0 ;  /* 0x1bc0000002089fae */ /* 0x0001e2000c101d6a */
[----:B------:R-:W-:Y:S01]  /*36de0*/  PLOP3.LUT P0, PT, PT, PT, PT, 0x80, 0x0 ;  /* 0x000000000000781c */ /* 0x000fe20003f0f070 */
[----:B------:R-:W-:-:S12]  /*36df0*/  NOP ;  /* 0x0000000000007918 */ /* 0x000fd80000000000 */
.L_x_3922:
        /* <DEDUP_REMOVED lines=37> */
.L_x_3924:
[----:B------:R-:W-:Y:S05]  /*37050*/  BSYNC B6 ;  /* 0x0000000000067941 */ /* 0x000fea0003800000 */
.L_x_3923:
        /* <DEDUP_REMOVED lines=144> */
[----:B------:R2:W3:Y:S04]  /*37960*/  SHFL.IDX PT, R6, R0, 0x7, 0x181f ;  /* 0x00f81f0000067f89 */ /* 0x0004e800000e0000 */
[----:B------:R2:W-:Y:S04]  /*37970*/  @!P4 LDGSTS.E.BYPASS.LTC128B.128 [R9+0x25400], desc[UR42][R4.64], !P3 ;  /* 0x254000000409cfae */ /* 0x0005e8000d901d6a */
[----:B------:R2:W-:Y:S04]  /*37980*/  @!P4 LDGSTS.E.BYPASS.LTC128B.128 [R9+0x29400], desc[UR42][R4.64+0x80], !P2 ;  /* 0x294000800409cfae */ /* 0x0005e8000d101d6a */
[----:B------:R2:W-:Y:S04]  /*37990*/  @!P4 LDGSTS.E.BYPASS.LTC128B.128 [R9+0x2d400], desc[UR42][R4.64+0x100], !P1 ;  /* 0x2d4001000409cfae */ /* 0x0005e8000c901d6a */
[----:B-1----:R2:W-:Y:S02]  /*379a0*/  @!P4 LDGSTS.E.BYPASS.LTC128B.128 [R9+0x31400], desc[UR42][R4.64+0x180], !P0 ;  /* 0x314001800409cfae */ /* 0x0025e4000c101d6a */
.L_x_4139:
[----:B--2---:R-:W2:Y:S01]  /*379b0*/  LDL.LU R0, [R1+0x4dc] ;  /* 0x0004dc0001007983 */ /* 0x004ea20000300800 */
[----:B------:R-:W-:Y:S01]  /*379c0*/  BSSY B0, `(.L_x_3926) ;  /* 0x000000d000007945 */ /* 0x000fe20003800000 */
[----:B--2---:R-:W-:-:S13]  /*379d0*/  ISETP.GE.AND P4, PT, R0, R3, PT ;  /* 0x000000030000720c */ /* 0x004fda0003f86270 */
[----:B------:R-:W-:Y:S05]  /*379e0*/  @P4 BRA `(.L_x_3927) ;  /* 0x0000000000284947 */ /* 0x000fea0003800000 */
[----:B------:R-:W2:Y:S01]  /*379f0*/  LDL R0, [R1+0x474] ;  /* 0x0004740001007983 */ /* 0x000ea20000100800 */
[----:B------:R-:W-:-:S05]  /*37a00*/  LEA R2, P4, R8, R2, 0x1 ;  /* 0x0000000208027211 */ /* 0x000fca00078808ff */
[----:B---3--:R-:W-:-:S05]  /*37a10*/  IMAD.X R3, RZ, RZ, R6, P4 ;  /* 0x000000ffff037224 */ /* 0x008fca00020e0606 */
[----:B------:R-:W-:Y:S01]  /*37a20*/  @!PT LDS RZ, [RZ] ;  /* 0x00000000fffff984 */ /* 0x000fe20000000800 */
[----:B------:R-:W-:Y:S01]  /*37a30*/  @!PT LDS RZ, [RZ] ;  /* 0x00000000fffff984 */ /* 0x000fe20000000800 */
[----:B------:R-:W-:Y:S01]  /*37a40*/  @!PT LDS RZ, [RZ] ;  /* 0x00000000fffff984 */ /* 0x000fe20000000800 */
[----:B--2---:R1:W-:Y:S04]  /*37a50*/  LDGSTS.E.BYPASS.LTC128B.128 [R0+0x25c00], desc[UR42][R2.64], !P3 ;  /* 0x25c0000002007fae */ /* 0x0043e8000d901d6a */
[----:B------:R1:W-:Y:S04]  /*37a60*/  LDGSTS.E.BYPASS.LTC128B.128 [R0+0x29c00], desc[UR42][R2.64+0x80], !P2 ;  /* 0x29c0008002007fae */ /* 0x0003e8000d101d6a */
[----:B------:R1:W-:Y:S04]  /*37a70*/  LDGSTS.E.BYPASS.LTC128B.128 [R0+0x2dc00], desc[UR42][R2.64+0x100], !P1 ;  /* 0x2dc0010002007fae */ /* 0x0003e8000c901d6a */
[----:B------:R1:W-:Y:S02]  /*37a80*/  LDGSTS.E.BYPASS.LTC128B.128 [R0+0x31c00], desc[UR42][R2.64+0x180], !P0 ;  /* 0x31c0018002007fae */ /* 0x0003e4000c101d6a */
.L_x_3927:
[----:B------:R-:W-:Y:S05]  /*37a90*/  BSYNC B0 ;  /* 0x0000000000007941 */ /* 0x000fea0003800000 */
.L_x_3926:
[----:B------:R-:W-:Y:S01]  /*37aa0*/  NOP ;  /* 0x0000000000007918 */ /* 0x000fe20000000000 */
[----:B------:R-:W-:-:S13]  /*37ab0*/  PLOP3.LUT P0, PT, PT, PT, PT, 0x80, 0x0 ;  /* 0x000000000000781c */ /* 0x000fda0003f0f070 */
.L_x_3928:
[----:B------:R-:W-:Y:S02]  /*37ac0*/  PLOP3.LUT P1, PT, P1, P0, PT, 0xa2, 0x0 ;  /* 0x000000000000781c */ /* 0x000fe40000f21472 */
[----:B------:R-:W-:-:S08]  /*37ad0*/  @P0 R2UR P1, UR4, R18 ;  /* 0x00000000120402ca */ /* 0x000fd00000020000 */
[----:B------:R-:W-:-:S05]  /*37ae0*/  @P0 PLOP3.LUT P0, PT, P1, PT, PT, 0x80, 0x0 ;  /* 0x000000000000081c */ /* 0x000fca0000f0f070 */
[----:B------:R-:W-:Y:S01]  /*37af0*/  @!P1 SYNCS.ARRIVE.TRANS64.RED.A0T1 RZ, [UR4+0x32410], RZ ;  /* 0x032410ffffff99a7 */ /* 0x000fe20008200404 */
[----:B------:R-:W-:Y:S07]  /*37b00*/  @!P1 ARRIVES.LDGSTSBAR.64.TRANSCNT [UR4+0x32410] ;  /* 0x03241000ff0099b0 */ /* 0x000fee0008000a84 */
[----:B------:R-:W-:Y:S05]  /*37b10*/  @P0 BRA.U.ANY `(.L_x_3928) ;  /* 0xfffffffd00e80947 */ /* 0x000fea000393ffff */
[----:B-1----:R-:W2:Y:S02]  /*37b20*/  LDL.LU R2, [R1+0x4e0] ;  /* 0x0004e00001027983 */ /* 0x002ea40000300800 */
        /* <DEDUP_REMOVED lines=9> */
[----:B------:R-:W2:Y:S03]  /*37bc0*/  SYNCS.PHASECHK.TRANS64.TRYWAIT P0, [R18+URZ+0x32420], R0 ;  /* 0x03242000120075a7 */ /* 0x000ea6000800017f */
[----:B-12---:R-:W-:Y:S05]  /*37bd0*/  @!P0 BRA `(.L_x_3930) ;  /* 0x0000007000888947 */ /* 0x006fea0003800000 */
.L_x_4140:
[----:B------:R-:W-:Y:S05]  /*37be0*/  BSYNC B0 ;  /* 0x0000000000007941 */ /* 0x000fea0003800000 */
.L_x_3929:
[----:B------:R-:W2:Y:S01]  /*37bf0*/  LDL R2, [R1+0x48c] ;  /* 0x00048c0001027983 */ /* 0x000ea20000100800 */
[----:B------:R-:W-:Y:S01]  /*37c00*/  BSSY B0, `(.L_x_3931) ;  /* 0x000005a000007945 */ /* 0x000fe20003800000 */
[----:B--2---:R-:W-:-:S13]  /*37c10*/  LOP3.LUT P0, RZ, R2, 0x1, RZ, 0xc0, !PT ;  /* 0x0000000102ff7812 */ /* 0x004fda000780c0ff */
[----:B------:R-:W-:Y:S05]  /*37c20*/  @!P0 BRA `(.L_x_3932) ;  /* 0x00000004005c8947 */ /* 0x000fea0003800000 */
[----:B0-----:R-:W1:Y:S01]  /*37c30*/  LDL R4, [R1+0x478] ;  /* 0x0004780001047983 */ /* 0x001e620000100800 */
[----:B------:R-:W0:Y:S02]  /*37c40*/  S2R R2, SR_TID.X ;  /* 0x0000000000027919 */ /* 0x000e240000002100 */
[----:B0-----:R-:W-:Y:S01]  /*37c50*/  LOP3.LUT R3, R2, 0x7f, RZ, 0xc0, !PT ;  /* 0x0000007f02037812 */ /* 0x001fe200078ec0ff */
[----:B------:R-:W-:Y:S01]  /*37c60*/  IMAD R2, R19, 0x8, R18 ;  /* 0x0000000813027824 */ /* 0x000fe200078e0212 */
[----:B------:R-:W-:Y:S02]  /*37c70*/  BSSY B1, `(.L_x_3933) ;  /* 0x0000005000017945 */ /* 0x000fe40003800000 */
[----:B------:R-:W-:Y:S02]  /*37c80*/  ISETP.NE.AND P1, PT, R3, RZ, PT ;  /* 0x000000ff0300720c */ /* 0x000fe40003f25270 */
[----:B-1----:R-:W-:-:S04]  /*37c90*/  SHF.L.U32 R0, R4, 0x1f, RZ ;  /* 0x0000001f04007819 */ /* 0x002fc800000006ff */
[----:B------:R-:W0:Y:S02]  /*37ca0*/  SYNCS.PHASECHK.TRANS64.TRYWAIT P0, [R2+URZ+0x32460], R0 ;  /* 0x03246000020075a7 */ /* 0x000e24000800017f */
[----:B0-----:R-:W-:Y:S05]  /*37cb0*/  @!P0 BRA `(.L_x_3934) ;  /* 0x0000007000648947 */ /* 0x001fea0003800000 */
.L_x_4141:
[----:B------:R-:W-:Y:S05]  /*37cc0*/  BSYNC B1 ;  /* 0x0000000000017941 */ /* 0x000fea0003800000 */
.L_x_3933:
        /* <DEDUP_REMOVED lines=9> */
.L_x_3936:
[----:B------:R-:W-:Y:S05]  /*37d60*/  BSYNC B1 ;  /* 0x0000000000017941 */ /* 0x000fea0003800000 */
.L_x_3935:
        /* <DEDUP_REMOVED lines=12> */
.L_x_3937:
        /* <DEDUP_REMOVED lines=15> */
.L_x_3938:
        /* <DEDUP_REMOVED lines=15> */
.L_x_3939:
        /* <DEDUP_REMOVED lines=15> */
.L_x_3940:
        /* <DEDUP_REMOVED lines=10> */
.L_x_3932:
[----:B------:R-:W-:Y:S05]  /*381a0*/  BSYNC B0 ;  /* 0x0000000000007941 */ /* 0x000fea0003800000 */
.L_x_3931:
[----:B0-----:R-:W1:Y:S04]  /*381b0*/  LDL R4, [R1+0x4b0] ;  /* 0x0004b00001047983 */ /* 0x001e680000100800 */
[----:B------:R-:W2:Y:S01]  /*381c0*/  LDL R5, [R1+0x484] ;  /* 0x0004840001057983 */ /* 0x000ea20000100800 */
[----:B------:R-:W-:Y:S01]  /*381d0*/  BSSY B0, `(.L_x_3941) ;  /* 0x00001f8000007945 */ /* 0x000fe20003800000 */
[----:B-1----:R-:W-:-:S05]  /*381e0*/  VIADD R0, R4, 0xfffffffe ;  /* 0xfffffffe04007836 */ /* 0x002fca0000000000 */
[----:B--2---:R-:W-:-:S13]  /*381f0*/  ISETP.GE.AND P0, PT, R0, R5, PT ;  /* 0x000000050000720c */ /* 0x004fda0003f06270 */
[----:B------:R-:W-:Y:S05]  /*38200*/  @!P0 BRA `(.L_x_3942) ;  /* 0x0000001c00d08947 */ /* 0x000fea0003800000 */
[----:B------:R-:W2:Y:S04]  /*38210*/  LDL.LU R9, [R1+0x4e4] ;  /* 0x0004e40001097983 */ /* 0x000ea80000300800 */
[----:B------:R-:W4:Y:S04]  /*38220*/  LDL.LU R8, [R1+0x4ac] ;  /* 0x0004ac0001087983 */ /* 0x000f280000300800 */
[----:B------:R-:W5:Y:S04]  /*38230*/  LDL.LU R7, [R1+0x4ec] ;  /* 0x0004ec0001077983 */ /* 0x000f680000300800 */
[----:B---3--:R-:W3:Y:S04]  /*38240*/  LDL.LU R6, [R1+0x4a8] ;  /* 0x0004a80001067983 */ /* 0x008ee80000300800 */
[----:B------:R-:W3:Y:S01]  /*38250*/  LDL.LU R4, [R1+0x4e8] ;  /* 0x0004e80001047983 */ /* 0x000ee20000300800 */
[----:B------:R-:W-:Y:S01]  /*38260*/  BSSY B2, `(.L_x_3943) ;  /* 0x00000ad000027945 */ /* 0x000fe20003800000 */
[----:B--2---:R-:W-:-:S04]  /*38270*/  VIADD R3, R9, 0x1 ;  /* 0x0000000109037836 */ /* 0x004fc80000000000 */
[----:B----4-:R-:W-:Y:S01]  /*38280*/  IMAD R3, R3, R8, RZ ;  /* 0x0000000803037224 */ /* 0x010fe200078e02ff */
[----:B------:R-:W-:Y:S02]  /*38290*/  LOP3.LUT R8, RZ, R5, RZ, 0x33, !PT ;  /* 0x00000005ff087212 */ /* 0x000fe400078e33ff */
[----:B-----5:R-:W-:Y:S02]  /*382a0*/  LOP3.LUT R2, RZ, R7, RZ, 0x33, !PT ;  /* 0x00000007ff027212 */ /* 0x020fe400078e33ff */
[----:B------:R-:W-:-:S04]  /*382b0*/  LOP3.LUT R3, RZ, R3, RZ, 0x33, !PT ;  /* 0x00000003ff037212 */ /* 0x000fc800078e33ff */
[----:B---3--:R-:W-:Y:S02]  /*382c0*/  VIADDMNMX R2, R3, -R6, R2, !PT ;  /* 0x8000000603027246 */ /* 0x008fe40007800102 */
        /* <DEDUP_REMOVED lines=42> */
.L_x_3947:
        /* <DEDUP_REMOVED lines=8> */
.L_x_4142:
[----:B------:R-:W-:Y:S05]  /*385f0*/  BSYNC B3 ;  /* 0x0000000000037941 */ /* 0x000fea0003800000 */
.L_x_3948:
        /* <DEDUP_REMOVED lines=9> */
.L_x_3951:
[----:B------:R-:W-:Y:S05]  /*38690*/  BSYNC B3 ;  /* 0x0000000000037941 */ /* 0x000fea0003800000 */
.L_x_3950:
        /* <DEDUP_REMOVED lines=12> */
.L_x_3952:
        /* <DEDUP_REMOVED lines=13> */
.L_x_4143:
[----:B------:R-:W-:Y:S05]  /*38830*/  BSYNC B3 ;  /* 0x0000000000037941 */ /* 0x000fea0003800000 */
.L_x_3953:
        /* <DEDUP_REMOVED lines=11> */
.L_x_3956:
[----:B------:R-:W-:Y:S05]  /*388f0*/  BSYNC B3 ;  /* 0x0000000000037941 */ /* 0x000fea0003800000 */
.L_x_3955:
        /* <DEDUP_REMOVED lines=9> */
.L_x_3957:
        /* <DEDUP_REMOVED lines=15> */
.L_x_3958:
        /* <DEDUP_REMOVED lines=15> */
.L_x_3959:
        /* <DEDUP_REMOVED lines=15> */
.L_x_3960:
        /* <DEDUP_REMOVED lines=10> */
.L_x_3946:
[----:B------:R-:W-:Y:S05]  /*38d00*/  BSYNC B1 ;  /* 0x0000000000017941 */ /* 0x000fea0003800000 */
.L_x_3945:
[----:B------:R-:W2:Y:S02]  /*38d10*/  LDL.LU R5, [R1+0x4b0] ;  /* 0x0004b00001057983 */ /* 0x000ea40000300800 */
[----:B--2---:R-:W-:-:S07]  /*38d20*/  VIADD R0, R5, 0xfffffffd ;  /* 0xfffffffd05007836 */ /* 0x004fce0000000000 */
.L_x_3944:
[----:B------:R-:W-:Y:S05]  /*38d30*/  BSYNC B2 ;  /* 0x0000000000027941 */ /* 0x000fea0003800000 */
.L_x_3943:
[----:B------:R-:W-:-:S05]  /*38d40*/  VIADD R8, R8, 0xfffffffe ;  /* 0xfffffffe08087836 */ /* 0x000fca0000000000 */
[----:B------:R-:W-:-:S13]  /*38d50*/  ISETP.NE.AND P0, PT, R8, R4, PT ;  /* 0x000000040800720c */ /* 0x000fda0003f05270 */
[----:B------:R-:W-:Y:S05]  /*38d60*/  @!P0 BRA `(.L_x_3942) ;  /* 0x0000001000f88947 */ /* 0x000fea0003800000 */
.L_x_3993:
        /* <DEDUP_REMOVED lines=35> */
.L_x_3963:
        /* <DEDUP_REMOVED lines=8> */
.L_x_4144:
[----:B------:R-:W-:Y:S05]  /*39020*/  BSYNC B2 ;  /* 0x0000000000027941 */ /* 0x000fea0003800000 */
.L_x_3964:
        /* <DEDUP_REMOVED lines=9> */
.L_x_3967:
[----:B------:R-:W-:Y:S05]  /*390c0*/  BSYNC B2 ;  /* 0x0000000000027941 */ /* 0x000fea0003800000 */
.L_x_3966:
        /* <DEDUP_REMOVED lines=12> */
.L_x_3968:
        /* <DEDUP_REMOVED lines=13> */
.L_x_4145:
[----:B------:R-:W-:Y:S05]  /*39260*/  BSYNC B2 ;  /* 0x0000000000027941 */ /* 0x000fea0003800000 */
.L_x_3969:
        /* <DEDUP_REMOVED lines=11> */
.L_x_3972:
[----:B------:R-:W-:Y:S05]  /*39320*/  BSYNC B2 ;  /* 0x0000000000027941 */ /* 0x000fea0003800000 */
.L_x_3971:
        /* <DEDUP_REMOVED lines=9> */
.L_x_3973:
        /* <DEDUP_REMOVED lines=15> */
.L_x_3974:
        /* <DEDUP_REMOVED lines=15> */
.L_x_3975:
        /* <DEDUP_REMOVED lines=15> */
.L_x_3976:
        /* <DEDUP_REMOVED lines=10> */
.L_x_3962:
[----:B------:R-:W-:Y:S05]  /*39730*/  BSYNC B1 ;  /* 0x0000000000017941 */ /* 0x000fea0003800000 */
.L_x_3961:
        /* <DEDUP_REMOVED lines=35> */
.L_x_3979:
        /* <DEDUP_REMOVED lines=8> */
.L_x_4146:
[----:B------:R-:W-:Y:S05]  /*399f0*/  BSYNC B2 ;  /* 0x0000000000027941 */ /* 0x000fea0003800000 */
.L_x_3980:
        /* <DEDUP_REMOVED lines=9> */
.L_x_3983:
[----:B------:R-:W-:Y:S05]  /*39a90*/  BSYNC B2 ;  /* 0x0000000000027941 */ /* 0x000fea0003800000 */
.L_x_3982:
        /* <DEDUP_REMOVED lines=12> */
.L_x_3984:
        /* <DEDUP_REMOVED lines=13> */
.L_x_4147:
[----:B------:R-:W-:Y:S05]  /*39c30*/  BSYNC B2 ;  /* 0x0000000000027941 */ /* 0x000fea0003800000 */
.L_x_3985:
        /* <DEDUP_REMOVED lines=11> */
.L_x_3988:
[----:B------:R-:W-:Y:S05]  /*39cf0*/  BSYNC B2 ;  /* 0x0000000000027941 */ /* 0x000fea0003800000 */
.L_x_3987:
        /* <DEDUP_REMOVED lines=9> */
.L_x_3989:
        /* <DEDUP_REMOVED lines=15> */
.L_x_3990:
        /* <DEDUP_REMOVED lines=15> */
.L_x_3991:
        /* <DEDUP_REMOVED lines=15> */
.L_x_3992:
        /* <DEDUP_REMOVED lines=10> */
.L_x_3978:
[----:B------:R-:W-:Y:S05]  /*3a100*/  BSYNC B1 ;  /* 0x0000000000017941 */ /* 0x000fea0003800000 */
.L_x_3977:
[----:B------:R-:W2:Y:S01]  /*3a110*/  LDL R5, [R1+0x484] ;  /* 0x0004840001057983 */ /* 0x000ea20000100800 */
[----:B------:R-:W-:Y:S01]  /*3a120*/  VIADD R0, R0, 0xfffffffe ;  /* 0xfffffffe00007836 */ /* 0x000fe20000000000 */
[----:B--2---:R-:W-:-:S13]  /*3a130*/  ISETP.GT.AND P0, PT, R6, R5, PT ;  /* 0x000000050600720c */ /* 0x004fda0003f04270 */
[----:B------:R-:W-:Y:S05]  /*3a140*/  @P0 BRA `(.L_x_3993) ;  /* 0xffffffec00080947 */ /* 0x000fea000383ffff */
.L_x_3942:
[----:B------:R-:W-:Y:S05]  /*3a150*/  BSYNC B0 ;  /* 0x0000000000007941 */ /* 0x000fea0003800000 */
.L_x_3941:
[----:B------:R-:W0:Y:S02]  /*3a160*/  S2R R2, SR_TID.X ;  /* 0x0000000000027919 */ /* 0x000e240000002100 */
[----:B0-----:R-:W-:Y:S02]  /*3a170*/  LOP3.LUT R3, R2, 0x7f, RZ, 0xc0, !PT ;  /* 0x0000007f02037812 */ /* 0x001fe400078ec0ff */
[----:B------:R-:W2:Y:S01]  /*3a180*/  LDL.LU R2, [R1+0x478] ;  /* 0x0004780001027983 */ /* 0x000ea20000300800 */
[----:B------:R-:W-:Y:S01]  /*3a190*/  VIADD R19, R19, 0x1 ;  /* 0x0000000113137836 */ /* 0x000fe20000000000 */
[----:B------:R-:W-:Y:S01]  /*3a1a0*/  ISETP.NE.AND P1, PT, R3, RZ, PT ;  /* 0x000000ff0300720c */ /* 0x000fe20003f25270 */
[----:B------:R-:W-:Y:S03]  /*3a1b0*/  BSSY B0, `(.L_x_3994) ;  /* 0x0000013000007945 */ /* 0x000fe60003800000 */
[----:B------:R-:W-:-:S04]  /*3a1c0*/  ISETP.NE.AND P0, PT, R19, 0x2, PT ;  /* 0x000000021300780c */ /* 0x000fc80003f05270 */
[----:B------:R-:W-:-:S04]  /*3a1d0*/  SEL R0, RZ, 0x1, P0 ;  /* 0x00000001ff007807 */ /* 0x000fc80000000000 */
[----:B--2---:R-:W-:-:S05]  /*3a1e0*/  LOP3.LUT R2, R2, R0, RZ, 0x3c, !PT ;  /* 0x0000000002027212 */ /* 0x004fca00078e3cff */
[----:B------:R0:W-:Y:S01]  /*3a1f0*/  STL [R1+0x478], R2 ;  /* 0x0004780201007387 */ /* 0x0001e20000100800 */
[----:B------:R-:W-:Y:S05]  /*3a200*/  @P1 BRA `(.L_x_3995) ;  /* 0x0000000000341947 */ /* 0x000fea0003800000 */
[----:B------:R-:W1:Y:S01]  /*3a210*/  S2R R3, SR_LANEID ;  /* 0x0000000000037919 */ /* 0x000e620000000000 */
[----:B------:R-:W-:Y:S01]  /*3a220*/  VOTEU.ANY UR4, UPT, PT ;  /* 0x0000000000047886 */ /* 0x000fe200038e0100 */
[----:B------:R-:W2:Y:S01]  /*3a230*/  LDC.64 R4, c[0x0][0xd60] ;  /* 0x00035800ff047b82 */ /* 0x000ea20000000a00 */
[----:B------:R-:W1:Y:S08]  /*3a240*/  FLO.U32 R0, UR4 ;  /* 0x0000000400007d00 */ /* 0x000e7000080e0000 */
[----:B0-----:R-:W2:Y:S01]  /*3a250*/  POPC R2, UR4 ;  /* 0x0000000400027d09 */ /* 0x001ea20008000000 */
[----:B-1----:R-:W-:-:S13]  /*3a260*/  ISETP.EQ.U32.AND P1, PT, R0, R3, PT ;  /* 0x000000030000720c */ /* 0x002fda0003f22070 */
[----:B--2---:R-:W2:Y:S01]  /*3a270*/  @P1 ATOMG.E.ADD.STRONG.GPU PT, R5, desc[UR42][R4.64], R2 ;  /* 0x00000002040519a8 */ /* 0x004ea200081ee1ea */
[----:B------:R-:W0:Y:S02]  /*3a280*/  S2R R3, SR_LTMASK ;  /* 0x0000000000037919 */ /* 0x000e240000003900 */
[----:B0-----:R-:W-:-:S06]  /*3a290*/  LOP3.LUT R3, R3, UR4, RZ, 0xc0, !PT ;  /* 0x0000000403037c12 */ /* 0x001fcc000f8ec0ff */
[----:B------:R-:W0:Y:S01]  /*3a2a0*/  POPC R3, R3 ;  /* 0x0000000300037309 */ /* 0x000e220000000000 */
[----:B--2---:R-:W0:Y:S02]  /*3a2b0*/  SHFL.IDX PT, R0, R5, R0, 0x1f ;  /* 0x00001f0005007589 */ /* 0x004e2400000e0000 */
[----:B0-----:R-:W-:-:S05]  /*3a2c0*/  IADD3 R0, R0, UR39, R3 ;  /* 0x0000002700007c10 */ /* 0x001fca000fffe003 */
[----:B------:R1:W-:Y:S02]  /*3a2d0*/  STL [R1+0x460], R0 ;  /* 0x0004600001007387 */ /* 0x0003e40000100800 */
.L_x_3995:
[----:B------:R-:W-:Y:S05]  /*3a2e0*/  BSYNC B0 ;  /* 0x0000000000007941 */ /* 0x000fea0003800000 */
.L_x_3994:
[----:B------:R-:W-:-:S07]  /*3a2f0*/  SEL R19, R19, RZ, P0 ;  /* 0x000000ff13137207 */ /* 0x000fce0000000000 */
.L_x_3907:
[----:B------:R-:W-:Y:S05]  /*3a300*/  BSYNC B7 ;  /* 0x0000000000077941 */ /* 0x000fea0003800000 */
.L_x_3905:
[----:B-1--4-:R-:W4:Y:S02]  /*3a310*/  LDL R0, [R1+0x48c] ;  /* 0x00048c0001007983 */ /* 0x012f240000100800 */
[----:B----4-:R-:W-:-:S13]  /*3a320*/  LOP3.LUT P0, RZ, R0, 0x40, RZ, 0xc0, !PT ;  /* 0x0000004000ff7812 */ /* 0x010fda000780c0ff */
[----:B------:R-:W-:Y:S05]  /*3a330*/  @!P0 BRA `(.L_x_3996) ;  /* 0x0000000000288947 */ /* 0x000fea0003800000 */
[----:B------:R-:W-:Y:S05]  /*3a340*/  WARPSYNC.ALL ;  /* 0x0000000000007948 */ /* 0x000fea0003800000 */
[----:B------:R-:W1:Y:S08]  /*3a350*/  S2UR UR5, SR_CgaCtaId ;  /* 0x00000000000579c3 */ /* 0x000e700000008800 */
[----:B------:R-:W-:Y:S06]  /*3a360*/  BAR.SYNC.DEFER_BLOCKING 0x5, 0x180 ;  /* 0x0146000000007b1d */ /* 0x000fec0000010000 */
[----:B------:R-:W-:-:S02]  /*3a370*/  UMOV UR4, 0x400 ;  /* 0x0000040000047882 */ /* 0x000fc40000000000 */
[----:B-1----:R-:W-:-:S06]  /*3a380*/  ULEA UR4, UR5, UR4, 0x18 ;  /* 0x0000000405047291 */ /* 0x002fcc000f8ec03f */
[----:B------:R-:W-:-:S05]  /*3a390*/  IMAD.U32 R18, RZ, RZ, UR4 ;  /* 0x00000004ff127e24 */ /* 0x000fca000f8e00ff */
[----:B--23--:R-:W1:Y:S04]  /*3a3a0*/  LDS.128 R4, [R18+0x324d0] ;  /* 0x0324d00012047984 */ /* 0x00ce680000000c00 */
[----:B-1----:R1:W-:Y:S01]  /*3a3b0*/  STL.128 [R1+0x460], R4 ;  /* 0x0004600401007387 */ /* 0x0023e20000100c00 */
[----:B------:R-:W-:Y:S06]  /*3a3c0*/  BAR.ARV 0x4, 0x180 ;  /* 0x0106000000007b1d */ /* 0x000fec0000002000 */
[----:B------:R-:W-:Y:S05]  /*3a3d0*/  BRA `(.L_x_3997) ;  /* 0x0000001000347947 */ /* 0x000fea0003800000 */
.L_x_3996:
[----:B------:R-:W1:Y:S01]  /*3a3e0*/  S2R R0, SR_TID.X ;  /* 0x0000000000007919 */ /* 0x000e620000002100 */
[----:B------:R-:W-:Y:S01]  /*3a3f0*/  UMOV UR4, 0xffffffff ;  /* 0xffffffff00047882 */ /* 0x000fe20000000000 */
[----:B-1----:R-:W-:-:S04]  /*3a400*/  LOP3.LUT R16, R0, 0x1f, RZ, 0xc0, !PT ;  /* 0x0000001f00107812 */ /* 0x002fc800078ec0ff */
[----:B------:R-:W-:Y:S01]  /*3a410*/  ISETP.NE.AND P0, PT, R16, 0x1f, PT ;  /* 0x0000001f1000780c */ /* 0x000fe20003f05270 */
[----:B------:R-:W-:-:S12]  /*3a420*/  BRA.DIV UR4, `(.L_x_3998) ;  /* 0x0000004e04147947 */ /* 0x000fd8000b800000 */
[----:B------:R-:W4:Y:S01]  /*3a430*/  LDL R3, [R1+0x46c] ;  /* 0x00046c0001037983 */ /* 0x000f220000100800 */
[----:B------:R-:W-:-:S03]  /*3a440*/  ULDC UR4, c[0x0][0xd3c] ;  /* 0x00034f0000047ab9 */ /* 0x000fc60000000800 */
[----:B0-----:R-:W5:Y:S01]  /*3a450*/  LDL.LU R2, [R1+0x460] ;  /* 0x0004600001027983 */ /* 0x001f620000300800 */
[----:B----4-:R-:W-:-:S05]  /*3a460*/  IMAD.IADD R0, R3, 0x1, R16 ;  /* 0x0000000103007824 */ /* 0x010fca00078e0210 */
[----:B------:R-:W-:Y:S01]  /*3a470*/  ISETP.GE.OR P1, PT, R0, UR4, !P0 ;  /* 0x0000000400007c0c */ /* 0x000fe2000c726670 */
[----:B-----5:R-:W-:-:S12]  /*3a480*/  IMAD.MOV.U32 R10, RZ, RZ, R2 ;  /* 0x000000ffff0a7224 */ /* 0x020fd800078e0002 */
[----:B------:R-:W0:Y:S08]  /*3a490*/  @!P1 LDC.64 R2, c[0x0][0xd80] ;  /* 0x00036000ff029b82 */ /* 0x000e300000000a00 */
[----:B---3--:R-:W1:Y:S01]  /*3a4a0*/  @!P1 LDC.64 R6, c[0x0][0xd78] ;  /* 0x00035e00ff069b82 */ /* 0x008e620000000a00 */
[----:B0-----:R-:W-:-:S05]  /*3a4b0*/  @!P1 IMAD.WIDE R2, R0, 0x4, R2 ;  /* 0x0000000400029825 */ /* 0x001fca00078e0202 */
[----:B------:R1:W3:Y:S02]  /*3a4c0*/  @!P1 LDG.E R8, desc[UR42][R2.64] ;  /* 0x0000002a02089981 */ /* 0x0002e4000c1e1900 */
[----:B-1----:R-:W-:-:S06]  /*3a4d0*/  @!P1 IMAD.WIDE R2, R0, 0x4, R6 ;  /* 0x0000000400029825 */ /* 0x002fcc00078e0206 */
[----:B------:R-:W4:Y:S01]  /*3a4e0*/  @!P1 LDG.E R2, desc[UR42][R2.64] ;  /* 0x0000002a02029981 */ /* 0x000f22000c1e1900 */
[----:B--2---:R-:W-:Y:S02]  /*3a4f0*/  IMAD.MOV.U32 R4, RZ, RZ, RZ ;  /* 0x000000ffff047224 */ /* 0x004fe400078e00ff */
[----:B------:R-:W-:Y:S01]  /*3a500*/  IMAD.MOV.U32 R6, RZ, RZ, RZ ;  /* 0x000000ffff067224 */ /* 0x000fe200078e00ff */
[C---:B------:R-:W-:Y:S02]  /*3a510*/  ISETP.GE.U32.AND P2, PT, R16.reuse, 0x2, PT ;  /* 0x000000021000780c */ /* 0x040fe40003f46070 */
[C---:B------:R-:W-:Y:S02]  /*3a520*/  ISETP.GE.U32.AND P3, PT, R16.reuse, 0x4, PT ;  /* 0x000000041000780c */ /* 0x040fe40003f66070 */
[C---:B------:R-:W-:Y:S02]  /*3a530*/  ISETP.GE.U32.AND P4, PT, R16.reuse, 0x8, PT ;  /* 0x000000081000780c */ /* 0x040fe40003f86070 */
[----:B------:R-:W-:Y:S01]  /*3a540*/  ISETP.GE.U32.AND P5, PT, R16, 0x10, PT ;  /* 0x000000101000780c */ /* 0x000fe20003fa6070 */
[----:B------:R-:W-:Y:S04]  /*3a550*/  SHFL.IDX PT, R5, R10, RZ, 0x1f ;  /* 0x00001fff0a057589 */ /* 0x000fe800000e0000 */
[----:B------:R-:W-:Y:S01]  /*3a560*/  SHFL.IDX PT, R0, R10, 0x1, 0x1f ;  /* 0x00201f000a007f89 */ /* 0x000fe200000e0000 */
[----:B---3--:R-:W-:-:S02]  /*3a570*/  @!P1 IMAD.MOV.U32 R4, RZ, RZ, R8 ;  /* 0x000000ffff049224 */ /* 0x008fc400078e0008 */
[----:B----4-:R-:W-:-:S04]  /*3a580*/  @!P1 IMAD.MOV.U32 R6, RZ, RZ, R2 ;  /* 0x000000ffff069224 */ /* 0x010fc800078e0002 */
        /* <DEDUP_REMOVED lines=17> */
[----:B------:R0:W1:Y:S01]  /*3a6a0*/  SHFL.IDX PT, R9, R7, 0x1f, 0x1f ;  /* 0x03e01f0007097f89 */ /* 0x00006200000e0000 */
[----:B------:R-:W-:-:S07]  /*3a6b0*/  IMAD.MOV.U32 R8, RZ, RZ, RZ ;  /* 0x000000ffff087224 */ /* 0x000fce00078e00ff */
.L_x_4157:
[----:B------:R-:W-:Y:S02]  /*3a6c0*/  ULDC UR4, c[0x0][0xd38] ;  /* 0x00034e0000047ab9 */ /* 0x000fe40000000800 */
[----:B------:R-:W-:-:S04]  /*3a6d0*/  IMAD.U32 R2, RZ, RZ, UR4 ;  /* 0x00000004ff027e24 */ /* 0x000fc8000f8e00ff */
[----:B-1----:R-:W-:-:S04]  /*3a6e0*/  IMAD R9, R9, R2, RZ ;  /* 0x0000000209097224 */ /* 0x002fc800078e02ff */
[----:B------:R-:W-:-:S05]  /*3a6f0*/  IMAD.IADD R0, R0, 0x1, R9 ;  /* 0x0000000100007824 */ /* 0x000fca00078e0209 */
[----:B------:R-:W-:-:S13]  /*3a700*/  ISETP.GT.AND P6, PT, R0, R5, PT ;  /* 0x000000050000720c */ /* 0x000fda0003fc4270 */
[----:B------:R-:W-:Y:S05]  /*3a710*/  @P6 BRA `(.L_x_3999) ;  /* 0x0000000000ac6947 */ /* 0x000fea0003800000 */
.L_x_4002:
        /* <DEDUP_REMOVED lines=37> */
.L_x_4165:
[----:B------:R-:W-:Y:S02]  /*3a970*/  ULDC UR4, c[0x0][0xd38] ;  /* 0x00034e0000047ab9 */ /* 0x000fe40000000800 */
[----:B------:R-:W-:-:S04]  /*3a980*/  IMAD.U32 R2, RZ, RZ, UR4 ;  /* 0x00000004ff027e24 */ /* 0x000fc8000f8e00ff */
[----:B-1----:R-:W-:-:S04]  /*3a990*/  IMAD R9, R9, R2, RZ ;  /* 0x0000000209097224 */ /* 0x002fc800078e02ff */
[----:B------:R-:W-:-:S05]  /*3a9a0*/  IMAD.IADD R0, R9, 0x1, R0 ;  /* 0x0000000109007824 */ /* 0x000fca00078e0200 */
[----:B------:R-:W-:-:S13]  /*3a9b0*/  ISETP.GT.AND P6, PT, R0, R5, PT ;  /* 0x000000050000720c */ /* 0x000fda0003fc4270 */
[----:B------:R-:W-:Y:S05]  /*3a9c0*/  @!P6 BRA `(.L_x_4002) ;  /* 0xfffffffc0054e947 */ /* 0x000fea000383ffff */
.L_x_3999:
        /* <DEDUP_REMOVED lines=12> */
.L_x_4170:
[----:B------:R-:W-:-:S13]  /*3aa90*/  ISETP.NE.AND P0, PT, R0, RZ, PT ;  /* 0x000000ff0000720c */ /* 0x000fda0003f05270 */
[----:B------:R-:W-:Y:S05]  /*3aaa0*/  @!P0 BRA `(.L_x_4004) ;  /* 0x0000000000148947 */ /* 0x000fea0003800000 */
[----:B------:R-:W-:Y:S01]  /*3aab0*/  UMOV UR4, 0xffffffff ;  /* 0xffffffff00047882 */ /* 0x000fe20000000000 */
[----:B-1----:R-:W-:Y:S02]  /*3aac0*/  VIADD R3, R3, 0xffffffff ;  /* 0xffffffff03037836 */ /* 0x002fe40000000000 */
[----:B------:R-:W-:Y:S05]  /*3aad0*/  BRA.DIV UR4, `(.L_x_4005) ;  /* 0x0000005204087947 */ /* 0x000fea000b800000 */
[----:B------:R1:W3:Y:S02]  /*3aae0*/  SHFL.IDX PT, R3, R7, R3, 0x1f ;  /* 0x00001f0307037589 */ /* 0x0002e400000e0000 */
.L_x_4173:
[----:B---3--:R-:W-:-:S07]  /*3aaf0*/  IMAD.MOV.U32 R8, RZ, RZ, R3 ;  /* 0x000000ffff087224 */ /* 0x008fce00078e0003 */
.L_x_4004:
[----:B------:R-:W-:Y:S01]  /*3ab00*/  ISETP.NE.AND P0, PT, R6, 0x1, PT ;  /* 0x000000010600780c */ /* 0x000fe20003f05270 */
[----:B------:R-:W-:-:S05]  /*3ab10*/  IMAD R0, R8, R2, R9 ;  /* 0x0000000208007224 */ /* 0x000fca00078e0209 */
[----:B------:R3:W-:Y:S02]  /*3ab20*/  STL [R1+0x460], R0 ;  /* 0x0004600001007387 */ /* 0x0007e40000100800 */
[----:B---3--:R-:W-:-:S05]  /*3ab30*/  IMAD.IADD R0, R5, 0x1, -R0 ;  /* 0x0000000105007824 */ /* 0x008fca00078e0a00 */
[----:B------:R-:W-:Y:S05]  /*3ab40*/  @!P0 BRA `(.L_x_4006) ;  /* 0x0000000000e48947 */ /* 0x000fea0003800000 */
[----:B------:R-:W-:-:S04]  /*3ab50*/  IABS R5, R4 ;  /* 0x0000000400057213 */ /* 0x000fc80000000000 */
[----:B------:R-:W3:Y:S08]  /*3ab60*/  I2F.RP R2, R5 ;  /* 0x0000000500027306 */ /* 0x000ef00000209400 */
[----:B---3--:R-:W3:Y:S02]  /*3ab70*/  MUFU.RCP R2, R2 ;  /* 0x0000000200027308 */ /* 0x008ee40000001000 */
[----:B---3--:R-:W-:-:S06]  /*3ab80*/  VIADD R2, R2, 0xffffffe ;  /* 0x0ffffffe02027836 */ /* 0x008fcc0000000000 */
[----:B-1----:R-:W1:Y:S02]  /*3ab90*/  F2I.FTZ.U32.TRUNC.NTZ R3, R2 ;  /* 0x0000000200037305 */ /* 0x002e64000021f000 */
        /* <DEDUP_REMOVED lines=15> */
[----:B------:R-:W1:Y:S07]  /*3ac90*/  I2F.RP R2, R5 ;  /* 0x0000000500027306 */ /* 0x000e6e0000209400 */
[----:B------:R-:W-:Y:S01]  /*3aca0*/  @P0 VIADD R8, R8, 0x1 ;  /* 0x0000000108080836 */ /* 0x000fe20000000000 */
[----:B-1----:R-:W1:Y:S02]  /*3acb0*/  MUFU.RCP R2, R2 ;  /* 0x0000000200027308 */ /* 0x002e640000001000 */
[----:B-1----:R-:W-:-:S06]  /*3acc0*/  VIADD R2, R2, 0xffffffe ;  /* 0x0ffffffe02027836 */ /* 0x002fcc0000000000 */
[----:B------:R-:W1:Y:S02]  /*3acd0*/  F2I.FTZ.U32.TRUNC.NTZ R3, R2 ;  /* 0x0000000200037305 */ /* 0x000e64000021f000 */
[----:B-1----:R-:W-:-:S04]  /*3ace0*/  IMAD.MOV R2, RZ, RZ, -R3 ;  /* 0x000000ffff027224 */ /* 0x002fc800078e0a03 */
[----:B0-----:R-:W-:Y:S02]  /*3acf0*/  IMAD R7, R2, R5, RZ ;  /* 0x0000000502077224 */ /* 0x001fe400078e02ff */
        /* <DEDUP_REMOVED lines=30> */
.L_x_4006:
[----:B-1----:R-:W3:Y:S01]  /*3aee0*/  LDL R3, [R1+0x46c] ;  /* 0x00046c0001037983 */ /* 0x002ee20000100800 */
        /* <DEDUP_REMOVED lines=52> */
[----:B------:R-:W-:Y:S02]  /*3b230*/  LOP3.LUT R0, R6, R8, RZ, 0x3c, !PT ;  /* 0x0000000806007212 */ /* 0x000fe400078e3cff */
[----:B------:R-:W-:Y:S02]  /*3b240*/  IADD3 R6, R7, 0x1000000, R6 ;  /* 0x0100000007067810 */ /* 0x000fe40007ffe006 */
        /* <DEDUP_REMOVED lines=8> */
.L_x_4007:
[----:B------:R-:W-:-:S05]  /*3b2d0*/  LOP3.LUT R0, RZ, R0, RZ, 0x33, !PT ;  /* 0x00000000ff007212 */ /* 0x000fca00078e33ff */
[----:B------:R-:W-:-:S05]  /*3b2e0*/  IMAD.IADD R0, R4, 0x1, R0 ;  /* 0x0000000104007824 */ /* 0x000fca00078e0200 */
[----:B------:R3:W-:Y:S01]  /*3b2f0*/  STL [R1+0x464], R0 ;  /* 0x0004640001007387 */ /* 0x0007e20000100800 */
[----:B------:R-:W-:Y:S05]  /*3b300*/  BRA `(.L_x_4008) ;  /* 0x0000000000287947 */ /* 0x000fea0003800000 */
.L_x_4000:
[----:B------:R-:W-:Y:S01]  /*3b310*/  UMOV UR4, URZ ;  /* 0x0000003f00047c82 */ /* 0x000fe20008000000 */
[----:B------:R-:W-:Y:S01]  /*3b320*/  UMOV UR5, URZ ;  /* 0x0000003f00057c82 */ /* 0x000fe20008000000 */
[----:B------:R-:W-:Y:S01]  /*3b330*/  ULDC UR6, c[0x0][0xd3c] ;  /* 0x00034f0000067ab9 */ /* 0x000fe20000000800 */
[----:B------:R-:W-:Y:S01]  /*3b340*/  IMAD.U32 R3, RZ, RZ, UR4 ;  /* 0x00000004ff037e24 */ /* 0x000fe2000f8e00ff */
[----:B------:R1:W-:Y:S01]  /*3b350*/  STL [R1+0x460], R5 ;  /* 0x0004600501007387 */ /* 0x0003e20000100800 */
[----:B------:R-:W-:Y:S02]  /*3b360*/  IMAD.U32 R2, RZ, RZ, UR5 ;  /* 0x00000005ff027e24 */ /* 0x000fe4000f8e00ff */
[----:B------:R-:W-:Y:S01]  /*3b370*/  IMAD.U32 R0, RZ, RZ, UR6 ;  /* 0x00000006ff007e24 */ /* 0x000fe2000f8e00ff */
[----:B------:R1:W-:Y:S04]  /*3b380*/  STL [R1+0x464], R3 ;  /* 0x0004640301007387 */ /* 0x0003e80000100800 */
[----:B------:R1:W-:Y:S04]  /*3b390*/  STL [R1+0x46c], R0 ;  /* 0x00046c0001007387 */ /* 0x0003e80000100800 */
[----:B------:R1:W-:Y:S02]  /*3b3a0*/  STL [R1+0x468], R2 ;  /* 0x0004680201007387 */ /* 0x0003e40000100800 */
.L_x_4008:
[----:B01----:R-:W4:Y:S04]  /*3b3b0*/  LDL R2, [R1+0x46c] ;  /* 0x00046c0001027983 */ /* 0x003f280000100800 */
[----:B------:R-:W5:Y:S04]  /*3b3c0*/  LDL R3, [R1+0x468] ;  /* 0x0004680001037983 */ /* 0x000f680000100800 */
[----:B------:R-:W2:Y:S04]  /*3b3d0*/  LDL R4, [R1+0x460] ;  /* 0x0004600001047983 */ /* 0x000ea80000100800 */
[----:B------:R-:W2:Y:S01]  /*3b3e0*/  LDL R5, [R1+0x464] ;  /* 0x0004640001057983 */ /* 0x000ea20000100800 */
[----:B---3--:R-:W0:Y:S01]  /*3b3f0*/  S2R R0, SR_TID.X ;  /* 0x0000000000007919 */ /* 0x008e220000002100 */
[----:B------:R-:W-:Y:S05]  /*3b400*/  WARPSYNC.ALL ;  /* 0x0000000000007948 */ /* 0x000fea0003800000 */
[----:B0-----:R-:W-:Y:S01]  /*3b410*/  LOP3.LUT R0, R0, 0x1f, RZ, 0xc0, !PT ;  /* 0x0000001f00007812 */ /* 0x001fe200078ec0ff */
[----:B------:R-:W-:Y:S03]  /*3b420*/  BAR.SYNC.DEFER_BLOCKING 0x4, 0x180 ;  /* 0x0106000000007b1d */ /* 0x000fe60000010000 */
[----:B------:R-:W-:-:S13]  /*3b430*/  ISETP.NE.AND P0, PT, R0, RZ, PT ;  /* 0x000000ff0000720c */ /* 0x000fda0003f05270 */
[----:B------:R-:W0:Y:S01]  /*3b440*/  @!P0 S2R R0, SR_CgaCtaId ;  /* 0x0000000000008919 */ /* 0x000e220000008800 */
[----:B----4-:R-:W-:Y:S01]  /*3b450*/  IMAD.MOV.U32 R7, RZ, RZ, R2 ;  /* 0x000000ffff077224 */ /* 0x010fe200078e0002 */
[----:B------:R-:W-:Y:S01]  /*3b460*/  @!P0 MOV R2, 0x400 ;  /* 0x0000040000028802 */ /* 0x000fe20000000f00 */
[----:B-----5:R-:W-:-:S03]  /*3b470*/  IMAD.MOV.U32 R6, RZ, RZ, R3 ;  /* 0x000000ffff067224 */ /* 0x020fc600078e0003 */
[----:B0-----:R-:W-:-:S05]  /*3b480*/  @!P0 LEA R18, R0, R2, 0x18 ;  /* 0x0000000200128211 */ /* 0x001fca00078ec0ff */
[----:B--2---:R0:W-:Y:S01]  /*3b490*/  @!P0 STS.128 [R18+0x324d0], R4 ;  /* 0x0324d00412008388 */ /* 0x0041e20000000c00 */
[----:B------:R-:W-:Y:S06]  /*3b4a0*/  BAR.ARV 0x5, 0x180 ;  /* 0x0146000000007b1d */ /* 0x000fec0000002000 */
.L_x_3997:
[----:B------:R-:W2:Y:S01]  /*3b4b0*/  LDL R0, [R1+0x46c] ;  /* 0x00046c0001007983 */ /* 0x000ea20000100800 */
[----:B------:R-:W-:Y:S02]  /*3b4c0*/  ULDC UR4, c[0x0][0xd3c] ;  /* 0x00034f0000047ab9 */ /* 0x000fe40000000800 */
[----:B--2---:R-:W-:-:S13]  /*3b4d0*/  ISETP.GE.AND P0, PT, R0, UR4, PT ;  /* 0x0000000400007c0c */ /* 0x004fda000bf06270 */
[----:B------:R-:W-:Y:S05]  /*3b4e0*/  @!P0 BRA `(.L_x_4009) ;  /* 0xffffff7800b88947 */ /* 0x000fea000383ffff */
[----:B------:R-:W-:Y:S05]  /*3b4f0*/  BSYNC B8 ;  /* 0x0000000000087941 */ /* 0x000fea0003800000 */
.L_x_3843:
[----:B---3--:R-:W2:Y:S01]  /*3b500*/  LDL.LU R0, [R1+0x4e0] ;  /* 0x0004e00001007983 */ /* 0x008ea20000300800 */
[----:B------:R-:W-:Y:S01]  /*3b510*/  BSSY B0, `(.L_x_4010) ;  /* 0x000000b000007945 */ /* 0x000fe20003800000 */
[----:B01----:R-:W0:Y:S01]  /*3b520*/  S2R R5, SR_CgaCtaId ;  /* 0x0000000000057919 */ /* 0x003e220000008800 */
        /* <DEDUP_REMOVED lines=9> */
.L_x_4174:
[----:B------:R-:W-:Y:S05]  /*3b5c0*/  BSYNC B0 ;  /* 0x0000000000007941 */ /* 0x000fea0003800000 */
.L_x_4010:
[----:B------:R-:W-:-:S03]  /*3b5d0*/  UMOV UR4, 0xffffffff ;  /* 0xffffffff00047882 */ /* 0x000fc60000000000 */
[----:B------:R-:W-:Y:S05]  /*3b5e0*/  BRA.DIV UR4, `(.L_x_4012) ;  /* 0x0000004604847947 */ /* 0x000fea000b800000 */
[----:B------:R-:W1:Y:S02]  /*3b5f0*/  S2R R2, SR_TID.X ;  /* 0x0000000000027919 */ /* 0x000e640000002100 */
[----:B-1----:R-:W-:-:S04]  /*3b600*/  SHF.R.U32.HI R2, RZ, 0x5, R2 ;  /* 0x00000005ff027819 */ /* 0x002fc80000011602 */
[----:B------:R-:W-:-:S05]  /*3b610*/  LOP3.LUT R2, R2, 0x3, RZ, 0xc0, !PT ;  /* 0x0000000302027812 */ /* 0x000fca00078ec0ff */
[----:B------:R1:W2:Y:S02]  /*3b620*/  SHFL.IDX PT, R14, R2, RZ, 0x1f ;  /* 0x00001fff020e7589 */ /* 0x0002a400000e0000 */
.L_x_4177:
[----:B--2---:R-:W-:-:S13]  /*3b630*/  ISETP.NE.AND P0, PT, R14, RZ, PT ;  /* 0x000000ff0e00720c */ /* 0x004fda0003f05270 */
[----:B------:R-:W-:Y:S05]  /*3b640*/  @P0 BRA `(.L_x_3599) ;  /* 0x00000000008c0947 */ /* 0x000fea0003800000 */
[----:B------:R-:W-:-:S03]  /*3b650*/  UMOV UR4, 0xffffffff ;  /* 0xffffffff00047882 */ /* 0x000fc60000000000 */
[----:B------:R-:W-:Y:S05]  /*3b660*/  BRA.DIV UR4, `(.L_x_4013) ;  /* 0x0000004604987947 */ /* 0x000fea000b800000 */
[----:B------:R-:W-:-:S13]  /*3b670*/  ELECT P6, URZ, PT ;  /* 0x00000000003f782f */ /* 0x000fda00038c0000 */
.L_x_4180:
[----:B------:R-:W-:Y:S05]  /*3b680*/  @!P6 BRA `(.L_x_3599) ;  /* 0x00000000007ce947 */ /* 0x000fea0003800000 */
[----:B------:R-:W-:-:S06]  /*3b690*/  ULOP3.LUT UR4, UR38, 0x2, URZ, 0xfc, !UPT ;  /* 0x0000000226047892 */ /* 0x000fcc000f8efc3f */
[----:B-1----:R-:W-:-:S05]  /*3b6a0*/  IMAD.U32 R2, RZ, RZ, UR4 ;  /* 0x00000004ff027e24 */ /* 0x002fca000f8e00ff */
[----:B------:R-:W-:-:S13]  /*3b6b0*/  ISETP.NE.AND P2, PT, R2, 0x3, PT ;  /* 0x000000030200780c */ /* 0x000fda0003f45270 */
[----:B------:R-:W-:Y:S05]  /*3b6c0*/  @!P2 BRA `(.L_x_4014) ;  /* 0x000000000004a947 */ /* 0x000fea0003800000 */
[----:B------:R-:W-:Y:S01]  /*3b6d0*/  BPT.TRAP 0x1 ;  /* 0x000000040000795c */ /* 0x000fe20000300000 */
.L_x_4014:
        /* <DEDUP_REMOVED lines=13> */
.L_x_4181:
[----:B------:R-:W1:Y:S02]  /*3b7b0*/  SYNCS.PHASECHK.TRANS64.TRYWAIT P0, [R7+URZ], R2 ;  /* 0x00000002070075a7 */ /* 0x000e64000800017f */
[----:B-1----:R-:W-:Y:S05]  /*3b7c0*/  @!P0 BRA `(.L_x_4016) ;  /* 0x0000004400748947 */ /* 0x002fea0003800000 */
.L_x_4182:
[----:B------:R-:W-:Y:S05]  /*3b7d0*/  @!P2 BRA `(.L_x_4017) ;  /* 0x000000000004a947 */ /* 0x000fea0003800000 */
[----:B------:R-:W-:Y:S01]  /*3b7e0*/  BPT.TRAP 0x1 ;  /* 0x000000040000795c */ /* 0x000fe20000300000 */
.L_x_4017:
[----:B------:R-:W-:-:S04]  /*3b7f0*/  VIADD R0, R0, 0x32460 ;  /* 0x0003246000007836 */ /* 0x000fc80000000000 */
[----:B------:R-:W-:-:S04]  /*3b800*/  IMAD R4, R19, 0x8, R0 ;  /* 0x0000000813047824 */ /* 0x000fc800078e0200 */
[----:B------:R-:W2:Y:S02]  /*3b810*/  SYNCS.PHASECHK.TRANS64.TRYWAIT P0, [R4+URZ], R5 ;  /* 0x00000005040075a7 */ /* 0x000ea4000800017f */
[----:B--2---:R-:W-:Y:S05]  /*3b820*/  @!P0 BRA `(.L_x_4018) ;  /* 0x0000004400708947 */ /* 0x004fea0003800000 */
.L_x_4183:
[----:B------:R-:W-:-:S07]  /*3b830*/  IMAD R3, R3, 0x8, R0 ;  /* 0x0000000803037824 */ /* 0x000fce00078e0200 */
.L_x_4019:
[----:B---3--:R3:W4:Y:S02]  /*3b840*/  SYNCS.PHASECHK.TRANS64.TRYWAIT P0, [R3+URZ], R2 ;  /* 0x00000002030075a7 */ /* 0x008724000800017f */
[----:B----4-:R-:W-:Y:S05]  /*3b850*/  @!P0 NANOSLEEP.SYNCS 0x989680 ;  /* 0x009896800000895d */ /* 0x010fea0003900000 */
[----:B------:R-:W4:Y:S02]  /*3b860*/  @!P0 SYNCS.PHASECHK.TRANS64 P0, [R3+URZ], R2 ;  /* 0x00000002030085a7 */ /* 0x000f24000800007f */
[----:B----4-:R-:W-:Y:S05]  /*3b870*/  @!P0 BRA `(.L_x_4019) ;  /* 0xfffffffc00f08947 */ /* 0x010fea000383ffff */
.L_x_3599:
[----:B------:R-:W-:Y:S05]  /*3b880*/  BSYNC B9 ;  /* 0x0000000000097941 */ /* 0x000fea0003800000 */
.L_x_3596:
[----:B------:R-:W-:Y:S05]  /*3b890*/  EXIT ;  /* 0x000000000000794d */ /* 0x000fea0003800000 */
.L_x_3627:
[----:B0-----:R0:W1:Y:S02]  /*3b8a0*/  SYNCS.PHASECHK.TRANS64.TRYWAIT P6, [R68+URZ+0x32490], R80 ;  /* 0x03249050440075a7 */ /* 0x00106400080c017f */
[----:B-1----:R-:W-:Y:S05]  /*3b8b0*/  @!P6 NANOSLEEP.SYNCS 0x989680 ;  /* 0x009896800000e95d */ /* 0x002fea0003900000 */
[----:B------:R-:W1:Y:S02]  /*3b8c0*/  @!P6 SYNCS.PHASECHK.TRANS64 P6, [R68+URZ+0x32490], R80 ;  /* 0x032490504400e5a7 */ /* 0x000e6400080c007f */
[----:B-1----:R-:W-:Y:S05]  /*3b8d0*/  @!P6 BRA `(.L_x_3627) ;  /* 0xfffffffc00f0e947 */ /* 0x002fea000383ffff */
[----:B------:R-:W-:Y:S05]  /*3b8e0*/  BRA `(.L_x_4020) ;  /* 0xfffffc8000107947 */ /* 0x000fea000383ffff */
.L_x_3649:
[----:B0-----:R0:W1:Y:S02]  /*3b8f0*/  SYNCS.PHASECHK.TRANS64.TRYWAIT P5, [R68+URZ+0x32490], R80 ;  /* 0x03249050440075a7 */ /* 0x00106400080a017f */
[----:B-1----:R-:W-:Y:S05]  /*3b900*/  @!P5 NANOSLEEP.SYNCS 0x989680 ;  /* 0x009896800000d95d */ /* 0x002fea0003900000 */
[----:B------:R-:W1:Y:S02]  /*3b910*/  @!P5 SYNCS.PHASECHK.TRANS64 P5, [R68+URZ+0x32490], R80 ;  /* 0x032490504400d5a7 */ /* 0x000e6400080a007f */
[----:B-1----:R-:W-:Y:S05]  /*3b920*/  @!P5 BRA `(.L_x_3649) ;  /* 0xfffffffc00f0d947 */ /* 0x002fea000383ffff */
[----:B------:R-:W-:Y:S05]  /*3b930*/  BRA `(.L_x_4021) ;  /* 0xfffffc9400747947 */ /* 0x000fea000383ffff */
.L_x_3658:
[----:B0-----:R0:W1:Y:S02]  /*3b940*/  SYNCS.PHASECHK.TRANS64.TRYWAIT P4, [R68+URZ+0x32490], R80 ;  /* 0x03249050440075a7 */ /* 0x001064000808017f */
[----:B-1----:R-:W-:Y:S05]  /*3b950*/  @!P4 NANOSLEEP.SYNCS 0x989680 ;  /* 0x009896800000c95d */ /* 0x002fea0003900000 */
[----:B------:R-:W1:Y:S02]  /*3b960*/  @!P4 SYNCS.PHASECHK.TRANS64 P4, [R68+URZ+0x32490], R80 ;  /* 0x032490504400c5a7 */ /* 0x000e64000808007f */
[----:B-1----:R-:W-:Y:S05]  /*3b970*/  @!P4 BRA `(.L_x_3658) ;  /* 0xfffffffc00f0c947 */ /* 0x002fea000383ffff */
[----:B------:R-:W-:Y:S05]  /*3b980*/  BRA `(.L_x_4022) ;  /* 0xfffffca400d47947 */ /* 0x000fea000383ffff */
.L_x_3664:
[----:B-1----:R1:W2:Y:S02]  /*3b990*/  SYNCS.PHASECHK.TRANS64.TRYWAIT P3, [R68+URZ+0x324b0], R80 ;  /* 0x0324b050440075a7 */ /* 0x0022a4000806017f */
[----:B--2---:R-:W-:Y:S05]  /*3b9a0*/  @!P3 NANOSLEEP.SYNCS 0x989680 ;  /* 0x009896800000b95d */ /* 0x004fea0003900000 */
[----:B------:R-:W2:Y:S02]  /*3b9b0*/  @!P3 SYNCS.PHASECHK.TRANS64 P3, [R68+URZ+0x324b0], R80 ;  /* 0x0324b0504400b5a7 */ /* 0x000ea4000806007f */
[----:B--2---:R-:W-:Y:S05]  /*3b9c0*/  @!P3 BRA `(.L_x_3664) ;  /* 0xfffffffc00f0b947 */ /* 0x004fea000383ffff */
[----:B------:R-:W-:Y:S05]  /*3b9d0*/  BRA `(.L_x_4023) ;  /* 0xfffffca8006c7947 */ /* 0x000fea000383ffff */
.L_x_3682:
[----:B------:R0:W5:Y:S01]  /*3b9e0*/  LDL R13, [R1+0x518] ;  /* 0x00051800010d7983 */ /* 0x0001620000100800 */
[----:B------:R-:W-:Y:S01]  /*3b9f0*/  BSSY B0, `(.L_x_4024) ;  /* 0x0000007000007945 */ /* 0x000fe20003800000 */
[----:B------:R-:W-:Y:S02]  /*3ba00*/  IMAD.MOV.U32 R12, RZ, RZ, RZ ;  /* 0x000000ffff0c7224 */ /* 0x000fe400078e00ff */
[----:B------:R-:W-:Y:S02]  /*3ba10*/  IMAD.MOV.U32 R11, RZ, RZ, 0x1f ;  /* 0x0000001fff0b7424 */ /* 0x000fe400078e00ff */
[----:B------:R-:W-:-:S07]  /*3ba20*/  IMAD.MOV.U32 R15, RZ, RZ, -0x1 ;  /* 0xffffffffff0f7424 */ /* 0x000fce00078e00ff */
[----:B0----5:R-:W-:Y:S05]  /*3ba30*/  WARPSYNC.COLLECTIVE R15, `(.L_x_4025) ;  /* 0x000000000f087348 */ /* 0x021fea0003c00000 */
[----:B-----5:R1:W2:Y:S02]  /*3ba40*/  SHFL.IDX P6, R14, R13, R12, R11 ;  /* 0x0000000c0d0e7389 */ /* 0x0202a400000c000b */
[----:B012---:R-:W-:Y:S01]  /*3ba50*/  ENDCOLLECTIVE ;  /* 0x000000000000791b */ /* 0x007fe20003800000 */
.L_x_4025:
[----:B------:R-:W-:Y:S05]  /*3ba60*/  BSYNC B0 ;  /* 0x0000000000007941 */ /* 0x000fea0003800000 */
.L_x_4024:
[----:B------:R-:W-:Y:S05]  /*3ba70*/  BRA `(.L_x_4026) ;  /* 0xfffffcbc00287947 */ /* 0x000fea000383ffff */
.L_x_3694:
        /* <DEDUP_REMOVED lines=8> */
.L_x_4028:
[----:B------:R-:W-:Y:S05]  /*3bb00*/  BSYNC B1 ;  /* 0x0000000000017941 */ /* 0x000fea0003800000 */
.L_x_4027:
        /* <DEDUP_REMOVED lines=8> */
.L_x_4029:
[----:B------:R-:W-:Y:S02]  /*3bb90*/  IMAD.MOV.U32 R13, RZ, RZ, R66 ;  /* 0x000000ffff0d7224 */ /* 0x000fe400078e0042 */
[----:B------:R-:W-:-:S07]  /*3bba0*/  IMAD.MOV.U32 R6, RZ, RZ, R14 ;  /* 0x000000ffff067224 */ /* 0x000fce00078e000e */
[----:B------:R-:W-:Y:S05]  /*3bbb0*/  WARPSYNC.COLLECTIVE R15, `(.L_x_4030) ;  /* 0x000000000f087348 */ /* 0x000fea0003c00000 */
[----:B------:R0:W1:Y:S02]  /*3bbc0*/  SHFL.IDX P6, R14, R13, R12, R11 ;  /* 0x0000000c0d0e7389 */ /* 0x00006400000c000b */
[----:B01----:R-:W-:Y:S01]  /*3bbd0*/  ENDCOLLECTIVE ;  /* 0x000000000000791b */ /* 0x003fe20003800000 */
.L_x_4030:
[----:B------:R-:W-:Y:S02]  /*3bbe0*/  IMAD.MOV.U32 R13, RZ, RZ, R63 ;  /* 0x000000ffff0d7224 */ /* 0x000fe400078e003f */
[----:B------:R-:W-:-:S07]  /*3bbf0*/  IMAD.MOV.U32 R7, RZ, RZ, R14 ;  /* 0x000000ffff077224 */ /* 0x000fce00078e000e */
[----:B------:R-:W-:Y:S05]  /*3bc00*/  WARPSYNC.COLLECTIVE R15, `(.L_x_4031) ;  /* 0x000000000f087348 */ /* 0x000fea0003c00000 */
[----:B------:R0:W1:Y:S02]  /*3bc10*/  SHFL.IDX P6, R14, R13, R12, R11 ;  /* 0x0000000c0d0e7389 */ /* 0x00006400000c000b */
[----:B01----:R-:W-:Y:S01]  /*3bc20*/  ENDCOLLECTIVE ;  /* 0x000000000000791b */ /* 0x003fe20003800000 */
.L_x_4031:
[----:B------:R-:W-:Y:S01]  /*3bc30*/  IMAD.MOV.U32 R8, RZ, RZ, R14 ;  /* 0x000000ffff087224 */ /* 0x000fe200078e000e */
[----:B------:R-:W-:Y:S06]  /*3bc40*/  BRA `(.L_x_4032) ;  /* 0xfffffcc8001c7947 */ /* 0x000fec000383ffff */
.L_x_3697:
[----:B------:R-:W-:Y:S01]  /*3bc50*/  BSSY B1, `(.L_x_4033) ;  /* 0x0000008000017945 */ /* 0x000fe20003800000 */
[----:B------:R-:W-:Y:S02]  /*3bc60*/  IMAD.MOV.U32 R13, RZ, RZ, R44 ;  /* 0x000000ffff0d7224 */ /* 0x000fe400078e002c */
[----:B------:R-:W-:Y:S02]  /*3bc70*/  IMAD.MOV.U32 R12, RZ, RZ, 0x1 ;  /* 0x00000001ff0c7424 */ /* 0x000fe400078e00ff */
[----:B------:R-:W-:Y:S02]  /*3bc80*/  IMAD.MOV.U32 R11, RZ, RZ, 0x1c1f ;  /* 0x00001c1fff0b7424 */ /* 0x000fe400078e00ff */
[----:B------:R-:W-:-:S07]  /*3bc90*/  IMAD.MOV.U32 R15, RZ, RZ, -0x1 ;  /* 0xffffffffff0f7424 */ /* 0x000fce00078e00ff */
[----:B0--34-:R-:W-:Y:S05]  /*3bca0*/  WARPSYNC.COLLECTIVE R15, `(.L_x_4034) ;  /* 0x000000000f087348 */ /* 0x019fea0003c00000 */
[----:B------:R1:W2:Y:S02]  /*3bcb0*/  SHFL.IDX P6, R14, R13, R12, R11 ;  /* 0x0000000c0d0e7389 */ /* 0x0002a400000c000b */
[----:B01234-:R-:W-:Y:S01]  /*3bcc0*/  ENDCOLLECTIVE ;  /* 0x000000000000791b */ /* 0x01ffe20003800000 */
.L_x_4034:
[----:B------:R-:W-:Y:S05]  /*3bcd0*/  BSYNC B1 ;  /* 0x0000000000017941 */ /* 0x000fea0003800000 */
.L_x_4033:
        /* <DEDUP_REMOVED lines=8> */
.L_x_4035:
[----:B------:R-:W-:Y:S02]  /*3bd60*/  IMAD.MOV.U32 R13, RZ, RZ, R66 ;  /* 0x000000ffff0d7224 */ /* 0x000fe400078e0042 */
[----:B------:R-:W-:-:S07]  /*3bd70*/  IMAD.MOV.U32 R6, RZ, RZ, R14 ;  /* 0x000000ffff067224 */ /* 0x000fce00078e000e */
[----:B------:R-:W-:Y:S05]  /*3bd80*/  WARPSYNC.COLLECTIVE R15, `(.L_x_4036) ;  /* 0x000000000f087348 */ /* 0x000fea0003c00000 */
[----:B------:R0:W1:Y:S02]  /*3bd90*/  SHFL.IDX P6, R14, R13, R12, R11 ;  /* 0x0000000c0d0e7389 */ /* 0x00006400000c000b */
[----:B01----:R-:W-:Y:S01]  /*3bda0*/  ENDCOLLECTIVE ;  /* 0x000000000000791b */ /* 0x003fe20003800000 */
.L_x_4036:
[----:B------:R-:W-:Y:S02]  /*3bdb0*/  IMAD.MOV.U32 R13, RZ, RZ, R63 ;  /* 0x000000ffff0d7224 */ /* 0x000fe400078e003f */
[----:B------:R-:W-:-:S07]  /*3bdc0*/  IMAD.MOV.U32 R7, RZ, RZ, R14 ;  /* 0x000000ffff077224 */ /* 0x000fce00078e000e */
[----:B------:R-:W-:Y:S05]  /*3bdd0*/  WARPSYNC.COLLECTIVE R15, `(.L_x_4037) ;  /* 0x000000000f087348 */ /* 0x000fea0003c00000 */
[----:B------:R0:W1:Y:S02]  /*3bde0*/  SHFL.IDX P6, R14, R13, R12, R11 ;  /* 0x0000000c0d0e7389 */ /* 0x00006400000c000b */
[----:B01----:R-:W-:Y:S01]  /*3bdf0*/  ENDCOLLECTIVE ;  /* 0x000000000000791b */ /* 0x003fe20003800000 */
.L_x_4037:
[----:B------:R-:W-:Y:S05]  /*3be00*/  BRA `(.L_x_4038) ;  /* 0xfffffcc800887947 */ /* 0x000fea000383ffff */
.L_x_3701:
[----:B-1----:R1:W4:Y:S02]  /*3be10*/  SYNCS.PHASECHK.TRANS64.TRYWAIT P0, [R2+URZ+0x32400], R63 ;  /* 0x0324003f020075a7 */ /* 0x002324000800017f */
[----:B----4-:R-:W-:Y:S05]  /*3be20*/  @!P0 NANOSLEEP.SYNCS 0x989680 ;  /* 0x009896800000895d */ /* 0x010fea0003900000 */
[----:B------:R-:W4:Y:S02]  /*3be30*/  @!P0 SYNCS.PHASECHK.TRANS64 P0, [R2+URZ+0x32400], R63 ;  /* 0x0324003f020085a7 */ /* 0x000f24000800007f */
[----:B----4-:R-:W-:Y:S05]  /*3be40*/  @!P0 BRA `(.L_x_3701) ;  /* 0xfffffffc00f08947 */ /* 0x010fea000383ffff */
[----:B------:R-:W-:Y:S05]  /*3be50*/  BRA `(.L_x_4039) ;  /* 0xfffffccc00147947 */ /* 0x000fea000383ffff */
.L_x_3709:
[----:B------:R-:W0:Y:S01]  /*3be60*/  LDC R69, c[0x0][0x3f4] ;  /* 0x0000fd00ff457b82 */ /* 0x000e220000000800 */
        /* <DEDUP_REMOVED lines=8> */
.L_x_4041:
[----:B------:R-:W-:Y:S05]  /*3bef0*/  BSYNC B1 ;  /* 0x0000000000017941 */ /* 0x000fea0003800000 */
.L_x_4040:
        /* <DEDUP_REMOVED lines=10> */
.L_x_4042:
        /* <DEDUP_REMOVED lines=8> */
.L_x_4043:
[----:B------:R-:W-:-:S05]  /*3c020*/  @!P1 IADD3 R8, P2, R5, R7, RZ ;  /* 0x0000000705089210 */ /* 0x000fca0007f5e0ff */
[----:B------:R-:W-:Y:S02]  /*3c030*/  @!P1 IMAD.X R9, R4, 0x1, R21, P2 ;  /* 0x0000000104099824 */ /* 0x000fe400010e0615 */
[----:B------:R-:W-:Y:S02]  /*3c040*/  IMAD.MOV.U32 R13, RZ, RZ, R44 ;  /* 0x000000ffff0d7224 */ /* 0x000fe400078e002c */
[----:B------:R-:W-:-:S07]  /*3c050*/  IMAD.MOV.U32 R6, RZ, RZ, R14 ;  /* 0x000000ffff067224 */ /* 0x000fce00078e000e */
[----:B------:R-:W-:Y:S05]  /*3c060*/  WARPSYNC.COLLECTIVE R15, `(.L_x_4044) ;  /* 0x000000000f087348 */ /* 0x000fea0003c00000 */
[----:B------:R0:W1:Y:S02]  /*3c070*/  SHFL.IDX P6, R14, R13, R12, R11 ;  /* 0x0000000c0d0e7389 */ /* 0x00006400000c000b */
[----:B01----:R-:W-:Y:S01]  /*3c080*/  ENDCOLLECTIVE ;  /* 0x000000000000791b */ /* 0x003fe20003800000 */
.L_x_4044:
[----:B------:R-:W2:Y:S01]  /*3c090*/  @!P1 LD.E.128 R8, desc[UR42][R8.64] ;  /* 0x0000002a08089980 */ /* 0x000ea2000c101d00 */
[----:B------:R-:W-:-:S05]  /*3c0a0*/  @!P1 IADD3 R4, P2, R14, R7, RZ ;  /* 0x000000070e049210 */ /* 0x000fca0007f5e0ff */
[----:B------:R-:W-:-:S06]  /*3c0b0*/  @!P1 IMAD.X R5, R6, 0x1, R21, P2 ;  /* 0x0000000106059824 */ /* 0x000fcc00010e0615 */
[----:B------:R-:W5:Y:S01]  /*3c0c0*/  @!P1 LD.E.128 R4, desc[UR42][R4.64] ;  /* 0x0000002a04049980 */ /* 0x000f62000c101d00 */
[----:B------:R-:W-:Y:S02]  /*3c0d0*/  CS2R R20, SRZ ;  /* 0x0000000000147805 */ /* 0x000fe4000001ff00 */
[----:B------:R-:W-:Y:S02]  /*3c0e0*/  CS2R R24, SRZ ;  /* 0x0000000000187805 */ /* 0x000fe4000001ff00 */
[----:B------:R-:W-:Y:S02]  /*3c0f0*/  CS2R R64, SRZ ;  /* 0x0000000000407805 */ /* 0x000fe4000001ff00 */
[----:B------:R-:W-:Y:S01]  /*3c100*/  CS2R R66, SRZ ;  /* 0x0000000000427805 */ /* 0x000fe2000001ff00 */
[----:B--2---:R-:W-:Y:S02]  /*3c110*/  @!P1 IMAD.MOV.U32 R20, RZ, RZ, R8 ;  /* 0x000000ffff149224 */ /* 0x004fe400078e0008 */
[----:B------:R-:W-:-:S02]  /*3c120*/  @!P1 IMAD.MOV.U32 R21, RZ, RZ, R9 ;  /* 0x000000ffff159224 */ /* 0x000fc400078e0009 */
[----:B------:R-:W-:Y:S02]  /*3c130*/  IMAD.MOV.U32 R12, RZ, RZ, R20 ;  /* 0x000000ffff0c7224 */ /* 0x000fe400078e0014 */
[----:B------:R-:W-:Y:S02]  /*3c140*/  IMAD.MOV.U32 R13, RZ, RZ, R21 ;  /* 0x000000ffff0d7224 */ /* 0x000fe400078e0015 */
[----:B------:R-:W-:Y:S01]  /*3c150*/  @!P1 IMAD.MOV.U32 R25, RZ, RZ, R11 ;  /* 0x000000ffff199224 */ /* 0x000fe200078e000b */
[----:B------:R-:W-:Y:S01]  /*3c160*/  PRMT R83, R12, 0x7610, R83 ;  /* 0x000076100c537816 */ /* 0x000fe20000000053 */
[----:B------:R-:W-:Y:S01]  /*3c170*/  IMAD.MOV.U32 R12, RZ, RZ, 0x1 ;  /* 0x00000001ff0c7424 */ /* 0x000fe200078e00ff */
[----:B------:R-:W-:Y:S01]  /*3c180*/  PRMT R87, R13, 0x7610, R87 ;  /* 0x000076100d577816 */ /* 0x000fe20000000057 */
[----:B------:R-:W-:Y:S02]  /*3c190*/  IMAD.MOV.U32 R13, RZ, RZ, R31 ;  /* 0x000000ffff0d7224 */ /* 0x000fe400078e001f */
[----:B------:R-:W-:-:S02]  /*3c1a0*/  IMAD.MOV.U32 R11, RZ, RZ, 0x1c1f ;  /* 0x00001c1fff0b7424 */ /* 0x000fc400078e00ff */
[----:B------:R-:W-:Y:S02]  /*3c1b0*/  @!P1 IMAD.MOV.U32 R24, RZ, RZ, R10 ;  /* 0x000000ffff189224 */ /* 0x000fe400078e000a */
[----:B------:R-:W-:-:S07]  /*3c1c0*/  IMAD.MOV.U32 R9, RZ, RZ, R25 ;  /* 0x000000ffff097224 */ /* 0x000fce00078e0019 */
[----:B-----5:R-:W-:Y:S05]  /*3c1d0*/  WARPSYNC.COLLECTIVE R15, `(.L_x_4045) ;  /* 0x000000000f087348 */ /* 0x020fea0003c00000 */
[----:B------:R0:W1:Y:S02]  /*3c1e0*/  SHFL.IDX P6, R14, R13, R12, R11 ;  /* 0x0000000c0d0e7389 */ /* 0x00006400000c000b */
[----:B01---5:R-:W-:Y:S01]  /*3c1f0*/  ENDCOLLECTIVE ;  /* 0x000000000000791b */ /* 0x023fe20003800000 */
.L_x_4045:
[----:B------:R-:W-:Y:S02]  /*3c200*/  IMAD.MOV.U32 R8, RZ, RZ, R24 ;  /* 0x000000ffff087224 */ /* 0x000fe400078e0018 */
[----:B------:R-:W-:Y:S01]  /*3c210*/  @!P1 IMAD.MOV.U32 R64, RZ, RZ, R4 ;  /* 0x000000ffff409224 */ /* 0x000fe200078e0004 */
[----:B------:R-:W-:Y:S01]  /*3c220*/  PRMT R68, R9, 0x7610, R68 ;  /* 0x0000761009447816 */ /* 0x000fe20000000044 */
[----:B------:R-:W-:Y:S01]  /*3c230*/  @!P1 IMAD.MOV.U32 R65, RZ, RZ, R5 ;  /* 0x000000ffff419224 */ /* 0x000fe200078e0005 */
[----:B------:R-:W-:Y:S01]  /*3c240*/  PRMT R63, R8, 0x7610, R63 ;  /* 0x00007610083f7816 */ /* 0x000fe2000000003f */
[----:B------:R-:W-:Y:S01]  /*3c250*/  @!P1 IMAD.MOV.U32 R66, RZ, RZ, R6 ;  /* 0x000000ffff429224 */ /* 0x000fe200078e0006 */
[----:B------:R-:W-:Y:S01]  /*3c260*/  CS2R R8, SRZ ;  /* 0x0000000000087805 */ /* 0x000fe2000001ff00 */
[----:B------:R-:W-:Y:S02]  /*3c270*/  @!P1 IMAD.MOV.U32 R67, RZ, RZ, R7 ;  /* 0x000000ffff439224 */ /* 0x000fe400078e0007 */
[----:B------:R-:W-:-:S02]  /*3c280*/  IMAD.MOV.U32 R4, RZ, RZ, R64 ;  /* 0x000000ffff047224 */ /* 0x000fc400078e0040 */
[----:B------:R-:W-:Y:S02]  /*3c290*/  IMAD.MOV.U32 R5, RZ, RZ, R65 ;  /* 0x000000ffff057224 */ /* 0x000fe400078e0041 */
[----:B------:R-:W-:Y:S02]  /*3c2a0*/  IMAD.MOV.U32 R13, RZ, RZ, R29 ;  /* 0x000000ffff0d7224 */ /* 0x000fe400078e001d */
[----:B------:R-:W-:Y:S01]  /*3c2b0*/  IMAD.MOV.U32 R6, RZ, RZ, R66 ;  /* 0x000000ffff067224 */ /* 0x000fe200078e0042 */
[----:B------:R-:W-:Y:S01]  /*3c2c0*/  PRMT R75, R75, 0x5410, R5 ;  /* 0x000054104b4b7816 */ /* 0x000fe20000000005 */
[----:B------:R-:W-:-:S03]  /*3c2d0*/  IMAD.MOV.U32 R7, RZ, RZ, R67 ;  /* 0x000000ffff077224 */ /* 0x000fc600078e0043 */
[----:B------:R-:W-:Y:S01]  /*3c2e0*/  PRMT R80, R6, 0x7610, R80 ;  /* 0x0000761006507816 */ /* 0x000fe20000000050 */
[----:B------:R-:W-:Y:S01]  /*3c2f0*/  IMAD.MOV.U32 R28, RZ, RZ, R14 ;  /* 0x000000ffff1c7224 */ /* 0x000fe200078e000e */
[----:B------:R-:W-:-:S07]  /*3c300*/  PRMT R76, R76, 0x5410, R7 ;  /* 0x000054104c4c7816 */ /* 0x000fce0000000007 */
[----:B------:R-:W-:Y:S05]  /*3c310*/  WARPSYNC.COLLECTIVE R15, `(.L_x_4046) ;  /* 0x000000000f087348 */ /* 0x000fea0003c00000 */
[----:B------:R0:W1:Y:S02]  /*3c320*/  SHFL.IDX P6, R14, R13, R12, R11 ;  /* 0x0000000c0d0e7389 */ /* 0x00006400000c000b */
[----:B01----:R-:W-:Y:S01]  /*3c330*/  ENDCOLLECTIVE ;  /* 0x000000000000791b */ /* 0x003fe20003800000 */
.L_x_4046:
[----:B------:R-:W-:Y:S02]  /*3c340*/  IMAD.MOV.U32 R13, RZ, RZ, R30 ;  /* 0x000000ffff0d7224 */ /* 0x000fe400078e001e */
[----:B------:R-:W-:-:S07]  /*3c350*/  IMAD.MOV.U32 R29, RZ, RZ, R14 ;  /* 0x000000ffff1d7224 */ /* 0x000fce00078e000e */
[----:B------:R-:W-:Y:S05]  /*3c360*/  WARPSYNC.COLLECTIVE R15, `(.L_x_4047) ;  /* 0x000000000f087348 */ /* 0x000fea0003c00000 */
[----:B------:R0:W1:Y:S02]  /*3c370*/  SHFL.IDX P6, R14, R13, R12, R11 ;  /* 0x0000000c0d0e7389 */ /* 0x00006400000c000b */
[----:B01----:R-:W-:Y:S01]  /*3c380*/  ENDCOLLECTIVE ;  /* 0x000000000000791b */ /* 0x003fe20003800000 */
.L_x_4047:
[----:B------:R-:W-:Y:S01]  /*3c390*/  IMAD.MOV.U32 R13, RZ, RZ, R44 ;  /* 0x000000ffff0d7224 */ /* 0x000fe200078e002c */
[----:B------:R-:W-:Y:S01]  /*3c3a0*/  PRMT R44, R44, 0x5410, R4 ;  /* 0x000054102c2c7816 */ /* 0x000fe20000000004 */
[----:B------:R-:W-:-:S07]  /*3c3b0*/  IMAD.MOV.U32 R30, RZ, RZ, R14 ;  /* 0x000000ffff1e7224 */ /* 0x000fce00078e000e */
[----:B------:R-:W-:Y:S05]  /*3c3c0*/  WARPSYNC.COLLECTIVE R15, `(.L_x_4048) ;  /* 0x000000000f087348 */ /* 0x000fea0003c00000 */
[----:B------:R0:W1:Y:S02]  /*3c3d0*/  SHFL.IDX P6, R14, R13, R12, R11 ;  /* 0x0000000c0d0e7389 */ /* 0x00006400000c000b */
[----:B01----:R-:W-:Y:S01]  /*3c3e0*/  ENDCOLLECTIVE ;  /* 0x000000000000791b */ /* 0x003fe20003800000 */
.L_x_4048:
[----:B------:R-:W-:Y:S05]  /*3c3f0*/  BRA `(.L_x_4049) ;  /* 0xfffffcd800947947 */ /* 0x000fea000383ffff */
.L_x_3713:
[----:B0-----:R0:W1:Y:S02]  /*3c400*/  SYNCS.PHASECHK.TRANS64.TRYWAIT P1, [R2+URZ+0x32400], R13 ;  /* 0x0324000d020075a7 */ /* 0x001064000802017f */
[----:B-1----:R-:W-:Y:S05]  /*3c410*/  @!P1 NANOSLEEP.SYNCS 0x989680 ;  /* 0x009896800000995d */ /* 0x002fea0003900000 */
[----:B------:R-:W1:Y:S02]  /*3c420*/  @!P1 SYNCS.PHASECHK.TRANS64 P1, [R2+URZ+0x32400], R13 ;  /* 0x0324000d020095a7 */ /* 0x000e64000802007f */
[----:B-1----:R-:W-:Y:S05]  /*3c430*/  @!P1 BRA `(.L_x_3713) ;  /* 0xfffffffc00f09947 */ /* 0x002fea000383ffff */
[----:B------:R-:W-:Y:S05]  /*3c440*/  BRA `(.L_x_4050) ;  /* 0xfffffcd800f07947 */ /* 0x000fea000383ffff */
.L_x_3728:
[----:B0-----:R0:W1:Y:S02]  /*3c450*/  SYNCS.PHASECHK.TRANS64.TRYWAIT P0, [R2+URZ], R7 ;  /* 0x00000007020075a7 */ /* 0x001064000800017f */
[----:B-1----:R-:W-:Y:S05]  /*3c460*/  @!P0 NANOSLEEP.SYNCS 0x989680 ;  /* 0x009896800000895d */ /* 0x002fea0003900000 */
[----:B------:R-:W1:Y:S02]  /*3c470*/  @!P0 SYNCS.PHASECHK.TRANS64 P0, [R2+URZ], R7 ;  /* 0x00000007020085a7 */ /* 0x000e64000800007f */
[----:B-1----:R-:W-:Y:S05]  /*3c480*/  @!P0 BRA `(.L_x_3728) ;  /* 0xfffffffc00f08947 */ /* 0x002fea000383ffff */
[----:B------:R-:W-:Y:S05]  /*3c490*/  BRA `(.L_x_3727) ;  /* 0xfffffcf000d47947 */ /* 0x000fea000383ffff */
.L_x_3735:
[----:B-1----:R1:W2:Y:S02]  /*3c4a0*/  SYNCS.PHASECHK.TRANS64.TRYWAIT P0, [R4+URZ], R5 ;  /* 0x00000005040075a7 */ /* 0x0022a4000800017f */
[----:B--2---:R-:W-:Y:S05]  /*3c4b0*/  @!P0 NANOSLEEP.SYNCS 0x989680 ;  /* 0x009896800000895d */ /* 0x004fea0003900000 */
[----:B------:R-:W2:Y:S02]  /*3c4c0*/  @!P0 SYNCS.PHASECHK.TRANS64 P0, [R4+URZ], R5 ;  /* 0x00000005040085a7 */ /* 0x000ea4000800007f */
[----:B--2---:R-:W-:Y:S05]  /*3c4d0*/  @!P0 BRA `(.L_x_3735) ;  /* 0xfffffffc00f08947 */ /* 0x004fea000383ffff */
[----:B------:R-:W-:Y:S05]  /*3c4e0*/  BRA `(.L_x_3734) ;  /* 0xfffffcf400f87947 */ /* 0x000fea000383ffff */
.L_x_3760:
[----:B-1----:R1:W2:Y:S02]  /*3c4f0*/  SYNCS.PHASECHK.TRANS64.TRYWAIT P1, [R0+URZ], R9 ;  /* 0x00000009000075a7 */ /* 0x0022a4000802017f */
[----:B--2---:R-:W-:Y:S05]  /*3c500*/  @!P1 NANOSLEEP.SYNCS 0x989680 ;  /* 0x009896800000995d */ /* 0x004fea0003900000 */
[----:B------:R-:W2:Y:S02]  /*3c510*/  @!P1 SYNCS.PHASECHK.TRANS64 P1, [R0+URZ], R9 ;  /* 0x00000009000095a7 */ /* 0x000ea4000802007f */
[----:B--2---:R-:W-:Y:S05]  /*3c520*/  @!P1 BRA `(.L_x_3760) ;  /* 0xfffffffc00f09947 */ /* 0x004fea000383ffff */
[----:B------:R-:W-:Y:S05]  /*3c530*/  BRA `(.L_x_3759) ;  /* 0xfffffda400d47947 */ /* 0x000fea000383ffff */
.L_x_3767:
[----:B--2---:R2:W3:Y:S02]  /*3c540*/  SYNCS.PHASECHK.TRANS64.TRYWAIT P1, [R6+URZ], R7 ;  /* 0x00000007060075a7 */ /* 0x0044e4000802017f */
[----:B---3--:R-:W-:Y:S05]  /*3c550*/  @!P1 NANOSLEEP.SYNCS 0x989680 ;  /* 0x009896800000995d */ /* 0x008fea0003900000 */
[----:B------:R-:W3:Y:S02]  /*3c560*/  @!P1 SYNCS.PHASECHK.TRANS64 P1, [R6+URZ], R7 ;  /* 0x00000007060095a7 */ /* 0x000ee4000802007f */
[----:B---3--:R-:W-:Y:S05]  /*3c570*/  @!P1 BRA `(.L_x_3767) ;  /* 0xfffffffc00f09947 */ /* 0x008fea000383ffff */
[----:B------:R-:W-:Y:S05]  /*3c580*/  BRA `(.L_x_3766) ;  /* 0xfffffda800f87947 */ /* 0x000fea000383ffff */
.L_x_3778:
[----:B-1----:R1:W2:Y:S02]  /*3c590*/  SYNCS.PHASECHK.TRANS64.TRYWAIT P0, [R6+URZ], R7 ;  /* 0x00000007060075a7 */ /* 0x0022a4000800017f */
[----:B--2---:R-:W-:Y:S05]  /*3c5a0*/  @!P0 NANOSLEEP.SYNCS 0x989680 ;  /* 0x009896800000895d */ /* 0x004fea0003900000 */
[----:B------:R-:W2:Y:S02]  /*3c5b0*/  @!P0 SYNCS.PHASECHK.TRANS64 P0, [R6+URZ], R7 ;  /* 0x00000007060085a7 */ /* 0x000ea4000800007f */
[----:B--2---:R-:W-:Y:S05]  /*3c5c0*/  @!P0 BRA `(.L_x_3778) ;  /* 0xfffffffc00f08947 */ /* 0x004fea000383ffff */
[----:B------:R-:W-:Y:S05]  /*3c5d0*/  BRA `(.L_x_3777) ;  /* 0xfffffe4400787947 */ /* 0x000fea000383ffff */
.L_x_3785:
[----:B--2---:R2:W3:Y:S02]  /*3c5e0*/  SYNCS.PHASECHK.TRANS64.TRYWAIT P0, [R6+URZ], R7 ;  /* 0x00000007060075a7 */ /* 0x0044e4000800017f */
[----:B---3--:R-:W-:Y:S05]  /*3c5f0*/  @!P0 NANOSLEEP.SYNCS 0x989680 ;  /* 0x009896800000895d */ /* 0x008fea0003900000 */
[----:B------:R-:W3:Y:S02]  /*3c600*/  @!P0 SYNCS.PHASECHK.TRANS64 P0, [R6+URZ], R7 ;  /* 0x00000007060085a7 */ /* 0x000ee4000800007f */
[----:B---3--:R-:W-:Y:S05]  /*3c610*/  @!P0 BRA `(.L_x_3785) ;  /* 0xfffffffc00f08947 */ /* 0x008fea000383ffff */
[----:B------:R-:W-:Y:S05]  /*3c620*/  BRA `(.L_x_3784) ;  /* 0xfffffe48009c7947 */ /* 0x000fea000383ffff */
.L_x_3803:
[----:B------:R-:W-:Y:S02]  /*3c630*/  IMAD.MOV.U32 R13, RZ, RZ, R19 ;  /* 0x000000ffff0d7224 */ /* 0x000fe400078e0013 */
[----:B------:R-:W-:Y:S02]  /*3c640*/  IMAD.MOV.U32 R12, RZ, RZ, RZ ;  /* 0x000000ffff0c7224 */ /* 0x000fe400078e00ff */
[----:B------:R-:W-:Y:S02]  /*3c650*/  IMAD.MOV.U32 R11, RZ, RZ, 0x181f ;  /* 0x0000181fff0b7424 */ /* 0x000fe400078e00ff */
[----:B------:R-:W-:-:S07]  /*3c660*/  IMAD.MOV.U32 R15, RZ, RZ, -0x1 ;  /* 0xffffffffff0f7424 */ /* 0x000fce00078e00ff */
[----:B-----5:R-:W-:Y:S05]  /*3c670*/  WARPSYNC.COLLECTIVE R15, `(.L_x_4051) ;  /* 0x000000000f087348 */ /* 0x020fea0003c00000 */
[----:B------:R0:W1:Y:S02]  /*3c680*/  SHFL.IDX P6, R14, R13, R12, R11 ;  /* 0x0000000c0d0e7389 */ /* 0x00006400000c000b */
[----:B01---5:R-:W-:Y:S01]  /*3c690*/  ENDCOLLECTIVE ;  /* 0x000000000000791b */ /* 0x023fe20003800000 */
.L_x_4051:
[----:B------:R-:W-:Y:S02]  /*3c6a0*/  IMAD.MOV.U32 R13, RZ, RZ, R18 ;  /* 0x000000ffff0d7224 */ /* 0x000fe400078e0012 */
[----:B------:R-:W-:-:S07]  /*3c6b0*/  IMAD.MOV.U32 R3, RZ, RZ, R14 ;  /* 0x000000ffff037224 */ /* 0x000fce00078e000e */
[----:B------:R-:W-:Y:S05]  /*3c6c0*/  WARPSYNC.COLLECTIVE R15, `(.L_x_4052) ;  /* 0x000000000f087348 */ /* 0x000fea0003c00000 */
[----:B------:R0:W1:Y:S02]  /*3c6d0*/  SHFL.IDX P6, R14, R13, R12, R11 ;  /* 0x0000000c0d0e7389 */ /* 0x00006400000c000b */
[----:B01----:R-:W-:Y:S01]  /*3c6e0*/  ENDCOLLECTIVE ;  /* 0x000000000000791b */ /* 0x003fe20003800000 */
.L_x_4052:
[----:B------:R-:W-:Y:S05]  /*3c6f0*/  BRA `(.L_x_4053) ;  /* 0xffffff2400247947 */ /* 0x000fea000383ffff */
.L_x_3806:
[----:B------:R-:W-:Y:S01]  /*3c700*/  BSSY B1, `(.L_x_4054) ;  /* 0x0000008000017945 */ /* 0x000fe20003800000 */
[----:B---3--:R-:W-:Y:S02]  /*3c710*/  IMAD.MOV.U32 R13, RZ, RZ, R19 ;  /* 0x000000ffff0d7224 */ /* 0x008fe400078e0013 */
[----:B------:R-:W-:Y:S02]  /*3c720*/  IMAD.MOV.U32 R12, RZ, RZ, 0x1 ;  /* 0x00000001ff0c7424 */ /* 0x000fe400078e00ff */
[----:B------:R-:W-:Y:S02]  /*3c730*/  IMAD.MOV.U32 R11, RZ, RZ, 0x181f ;  /* 0x0000181fff0b7424 */ /* 0x000fe400078e00ff */
[----:B------:R-:W-:-:S07]  /*3c740*/  IMAD.MOV.U32 R15, RZ, RZ, -0x1 ;  /* 0xffffffffff0f7424 */ /* 0x000fce00078e00ff */
[----:B012--5:R-:W-:Y:S05]  /*3c750*/  WARPSYNC.COLLECTIVE R15, `(.L_x_4055) ;  /* 0x000000000f087348 */ /* 0x027fea0003c00000 */
[----:B--2---:R2:W3:Y:S02]  /*3c760*/  SHFL.IDX P6, R14, R13, R12, R11 ;  /* 0x0000000c0d0e7389 */ /* 0x0044e400000c000b */
[----:B0123-5:R-:W-:Y:S01]  /*3c770*/  ENDCOLLECTIVE ;  /* 0x000000000000791b */ /* 0x02ffe20003800000 */
.L_x_4055:
[----:B------:R-:W-:Y:S05]  /*3c780*/  BSYNC B1 ;  /* 0x0000000000017941 */ /* 0x000fea0003800000 */
.L_x_4054:
        /* <DEDUP_REMOVED lines=8> */
.L_x_4056:
[----:B------:R-:W-:Y:S05]  /*3c810*/  BRA `(.L_x_4057) ;  /* 0xffffff2400447947 */ /* 0x000fea000383ffff */
.L_x_3809:
[----:B------:R-:W-:Y:S01]  /*3c820*/  BSSY B1, `(.L_x_4058) ;  /* 0x0000008000017945 */ /* 0x000fe20003800000 */
[----:B------:R-:W-:Y:S02]  /*3c830*/  IMAD.MOV.U32 R13, RZ, RZ, R19 ;  /* 0x000000ffff0d7224 */ /* 0x000fe400078e0013 */
[----:B------:R-:W-:Y:S02]  /*3c840*/  IMAD.MOV.U32 R12, RZ, RZ, 0x2 ;  /* 0x00000002ff0c7424 */ /* 0x000fe400078e00ff */
[----:B---3--:R-:W-:Y:S02]  /*3c850*/  IMAD.MOV.U32 R11, RZ, RZ, 0x181f ;  /* 0x0000181fff0b7424 */ /* 0x008fe400078e00ff */
[----:B------:R-:W-:-:S07]  /*3c860*/  IMAD.MOV.U32 R15, RZ, RZ, -0x1 ;  /* 0xffffffffff0f7424 */ /* 0x000fce00078e00ff */
[----:B012-4-:R-:W-:Y:S05]  /*3c870*/  WARPSYNC.COLLECTIVE R15, `(.L_x_4059) ;  /* 0x000000000f087348 */ /* 0x017fea0003c00000 */
[----:B--2---:R2:W3:Y:S02]  /*3c880*/  SHFL.IDX P6, R14, R13, R12, R11 ;  /* 0x0000000c0d0e7389 */ /* 0x0044e400000c000b */
[----:B01234-:R-:W-:Y:S01]  /*3c890*/  ENDCOLLECTIVE ;  /* 0x000000000000791b */ /* 0x01ffe20003800000 */
.L_x_4059:
[----:B------:R-:W-:Y:S05]  /*3c8a0*/  BSYNC B1 ;  /* 0x0000000000017941 */ /* 0x000fea0003800000 */
.L_x_4058:
        /* <DEDUP_REMOVED lines=8> */
.L_x_4060:
[----:B------:R-:W-:Y:S05]  /*3c930*/  BRA `(.L_x_4061) ;  /* 0xffffff2400647947 */ /* 0x000fea000383ffff */
.L_x_3812:
        /* <DEDUP_REMOVED lines=8> */
.L_x_4063:
[----:B------:R-:W-:Y:S05]  /*3c9c0*/  BSYNC B1 ;  /* 0x0000000000017941 */ /* 0x000fea0003800000 */
.L_x_4062:
        /* <DEDUP_REMOVED lines=8> */
.L_x_4064:
[----:B------:R-:W-:Y:S05]  /*3ca50*/  BRA `(.L_x_4065) ;  /* 0xffffff2400847947 */ /* 0x000fea000383ffff */
.L_x_3814:
[----:B------:R-:W-:Y:S02]  /*3ca60*/  IMAD.MOV.U32 R13, RZ, RZ, R4 ;  /* 0x000000ffff0d7224 */ /* 0x000fe400078e0004 */
[----:B------:R-:W-:Y:S02]  /*3ca70*/  IMAD.MOV.U32 R12, RZ, RZ, RZ ;  /* 0x000000ffff0c7224 */ /* 0x000fe400078e00ff */
[----:B------:R-:W-:Y:S02]  /*3ca80*/  IMAD.MOV.U32 R11, RZ, RZ, 0x1c1f ;  /* 0x00001c1fff0b7424 */ /* 0x000fe400078e00ff */
[----:B------:R-:W-:-:S07]  /*3ca90*/  IMAD.MOV.U32 R15, RZ, RZ, -0x1 ;  /* 0xffffffffff0f7424 */ /* 0x000fce00078e00ff */
[----:B------:R-:W-:Y:S05]  /*3caa0*/  WARPSYNC.COLLECTIVE R15, `(.L_x_4066) ;  /* 0x000000000f087348 */ /* 0x000fea0003c00000 */
[----:B------:R0:W1:Y:S02]  /*3cab0*/  SHFL.IDX P6, R14, R13, R12, R11 ;  /* 0x0000000c0d0e7389 */ /* 0x00006400000c000b */
[----:B01----:R-:W-:Y:S01]  /*3cac0*/  ENDCOLLECTIVE ;  /* 0x000000000000791b */ /* 0x003fe20003800000 */
.L_x_4066:
[----:B------:R-:W-:Y:S02]  /*3cad0*/  IMAD.MOV.U32 R13, RZ, RZ, R3 ;  /* 0x000000ffff0d7224 */ /* 0x000fe400078e0003 */
[----:B------:R-:W-:-:S07]  /*3cae0*/  IMAD.MOV.U32 R5, RZ, RZ, R14 ;  /* 0x000000ffff057224 */ /* 0x000fce00078e000e */
[----:B------:R-:W-:Y:S05]  /*3caf0*/  WARPSYNC.COLLECTIVE R15, `(.L_x_4067) ;  /* 0x000000000f087348 */ /* 0x000fea0003c00000 */
[----:B------:R0:W1:Y:S02]  /*3cb00*/  SHFL.IDX P6, R14, R13, R12, R11 ;  /* 0x0000000c0d0e7389 */ /* 0x00006400000c000b */
[----:B01----:R-:W-:Y:S01]  /*3cb10*/  ENDCOLLECTIVE ;  /* 0x000000000000791b */ /* 0x003fe20003800000 */
.L_x_4067:
[----:B------:R-:W-:Y:S05]  /*3cb20*/  BRA `(.L_x_4068) ;  /* 0xffffff2800607947 */ /* 0x000fea000383ffff */
.L_x_3817:
[----:B------:R-:W-:Y:S01]  /*3cb30*/  BSSY B1, `(.L_x_4069) ;  /* 0x0000008000017945 */ /* 0x000fe20003800000 */
[----:B------:R-:W-:Y:S02]  /*3cb40*/  IMAD.MOV.U32 R13, RZ, RZ, R4 ;  /* 0x000000ffff0d7224 */ /* 0x000fe400078e0004 */
[----:B------:R-:W-:Y:S02]  /*3cb50*/  IMAD.MOV.U32 R12, RZ, RZ, 0x1 ;  /* 0x00000001ff0c7424 */ /* 0x000fe400078e00ff */
[----:B---3--:R-:W-:Y:S02]  /*3cb60*/  IMAD.MOV.U32 R11, RZ, RZ, 0x1c1f ;  /* 0x00001c1fff0b7424 */ /* 0x008fe400078e00ff */
[----:B------:R-:W-:-:S07]  /*3cb70*/  IMAD.MOV.U32 R15, RZ, RZ, -0x1 ;  /* 0xffffffffff0f7424 */ /* 0x000fce00078e00ff */
[----:B012---:R-:W-:Y:S05]  /*3cb80*/  WARPSYNC.COLLECTIVE R15, `(.L_x_4070) ;  /* 0x000000000f087348 */ /* 0x007fea0003c00000 */
[----:B--2---:R2:W3:Y:S02]  /*3cb90*/  SHFL.IDX P6, R14, R13, R12, R11 ;  /* 0x0000000c0d0e7389 */ /* 0x0044e400000c000b */
[----:B0123--:R-:W-:Y:S01]  /*3cba0*/  ENDCOLLECTIVE ;  /* 0x000000000000791b */ /* 0x00ffe20003800000 */
.L_x_4070:
[----:B------:R-:W-:Y:S05]  /*3cbb0*/  BSYNC B1 ;  /* 0x0000000000017941 */ /* 0x000fea0003800000 */
.L_x_4069:
        /* <DEDUP_REMOVED lines=8> */
.L_x_4071:
[----:B------:R-:W-:Y:S05]  /*3cc40*/  BRA `(.L_x_4072) ;  /* 0xffffff34004c7947 */ /* 0x000fea000383ffff */
.L_x_3823:
[----:B------:R-:W-:Y:S02]  /*3cc50*/  IMAD.MOV.U32 R13, RZ, RZ, R4 ;  /* 0x000000ffff0d7224 */ /* 0x000fe400078e0004 */
[----:B------:R-:W-:Y:S02]  /*3cc60*/  IMAD.MOV.U32 R12, RZ, RZ, RZ ;  /* 0x000000ffff0c7224 */ /* 0x000fe400078e00ff */
[----:B------:R-:W-:Y:S02]  /*3cc70*/  IMAD.MOV.U32 R11, RZ, RZ, 0x181f ;  /* 0x0000181fff0b7424 */ /* 0x000fe400078e00ff */
[----:B------:R-:W-:-:S07]  /*3cc80*/  IMAD.MOV.U32 R15, RZ, RZ, -0x1 ;  /* 0xffffffffff0f7424 */ /* 0x000fce00078e00ff */
[----:B01----:R-:W-:Y:S05]  /*3cc90*/  WARPSYNC.COLLECTIVE R15, `(.L_x_4073) ;  /* 0x000000000f087348 */ /* 0x003fea0003c00000 */
[----:B------:R2:W3:Y:S02]  /*3cca0*/  SHFL.IDX P6, R14, R13, R12, R11 ;  /* 0x0000000c0d0e7389 */ /* 0x0004e400000c000b */
[----:B0123--:R-:W-:Y:S01]  /*3ccb0*/  ENDCOLLECTIVE ;  /* 0x000000000000791b */ /* 0x00ffe20003800000 */
.L_x_4073:
[----:B------:R-:W-:Y:S02]  /*3ccc0*/  IMAD.MOV.U32 R13, RZ, RZ, R3 ;  /* 0x000000ffff0d7224 */ /* 0x000fe400078e0003 */
[----:B------:R-:W-:-:S07]  /*3ccd0*/  IMAD.MOV.U32 R0, RZ, RZ, R14 ;  /* 0x000000ffff007224 */ /* 0x000fce00078e000e */
[----:B------:R-:W-:Y:S05]  /*3cce0*/  WARPSYNC.COLLECTIVE R15, `(.L_x_4074) ;  /* 0x000000000f087348 */ /* 0x000fea0003c00000 */
[----:B------:R0:W1:Y:S02]  /*3ccf0*/  SHFL.IDX P6, R14, R13, R12, R11 ;  /* 0x0000000c0d0e7389 */ /* 0x00006400000c000b */
[----:B01----:R-:W-:Y:S01]  /*3cd00*/  ENDCOLLECTIVE ;  /* 0x000000000000791b */ /* 0x003fe20003800000 */
.L_x_4074:
[----:B------:R-:W-:Y:S05]  /*3cd10*/  BRA `(.L_x_4075) ;  /* 0xffffff4800747947 */ /* 0x000fea000383ffff */
.L_x_3826:
        /* <DEDUP_REMOVED lines=8> */
.L_x_4077:
[----:B------:R-:W-:Y:S05]  /*3cda0*/  BSYNC B1 ;  /* 0x0000000000017941 */ /* 0x000fea0003800000 */
.L_x_4076:
        /* <DEDUP_REMOVED lines=8> */
.L_x_4078:
[----:B------:R-:W-:Y:S05]  /*3ce30*/  BRA `(.L_x_4079) ;  /* 0xffffff4800987947 */ /* 0x000fea000383ffff */
.L_x_3829:
        /* <DEDUP_REMOVED lines=8> */
.L_x_4081:
[----:B------:R-:W-:Y:S05]  /*3cec0*/  BSYNC B1 ;  /* 0x0000000000017941 */ /* 0x000fea0003800000 */
.L_x_4080:
        /* <DEDUP_REMOVED lines=8> */
.L_x_4082:
[----:B------:R-:W-:Y:S05]  /*3cf50*/  BRA `(.L_x_4083) ;  /* 0xffffff4800b87947 */ /* 0x000fea000383ffff */
.L_x_3832:
        /* <DEDUP_REMOVED lines=8> */
.L_x_4085:
[----:B------:R-:W-:Y:S05]  /*3cfe0*/  BSYNC B1 ;  /* 0x0000000000017941 */ /* 0x000fea0003800000 */
.L_x_4084:
        /* <DEDUP_REMOVED lines=8> */
.L_x_4086:
[----:B------:R-:W-:Y:S05]  /*3d070*/  BRA `(.L_x_4087) ;  /* 0xffffff4800d87947 */ /* 0x000fea000383ffff */
.L_x_3859:
        /* <DEDUP_REMOVED lines=11> */
.L_x_4089:
[----:B------:R-:W-:Y:S05]  /*3d130*/  BSYNC B1 ;  /* 0x0000000000017941 */ /* 0x000fea0003800000 */
.L_x_4088:
[----:B------:R-:W-:Y:S05]  /*3d140*/  BRA `(.L_x_4090) ;  /* 0xffffff6c000c7947 */ /* 0x000fea000383ffff */
.L_x_3861:
[----:B------:R-:W-:Y:S01]  /*3d150*/  BSSY B1, `(.L_x_4091) ;  /* 0x0000006000017945 */ /* 0x000fe20003800000 */
[----:B0-----:R-:W-:-:S07]  /*3d160*/  IMAD.MOV.U32 R15, RZ, RZ, -0x1 ;  /* 0xffffffffff0f7424 */ /* 0x001fce00078e00ff */
[----:B-1----:R-:W-:Y:S05]  /*3d170*/  WARPSYNC.COLLECTIVE R15, `(.L_x_4092) ;  /* 0x000000000f0c7348 */ /* 0x002fea0003c00000 */
[----:B------:R-:W-:Y:S02]  /*3d180*/  ELECT P6, UR62, PT ;  /* 0x00000000003e782f */ /* 0x000fe400038c0000 */
[----:B------:R-:W-:Y:S01]  /*3d190*/  MOV R14, UR62 ;  /* 0x0000003e000e7c02 */ /* 0x000fe20008000f00 */
[----:B-1----:R-:W-:Y:S10]  /*3d1a0*/  ENDCOLLECTIVE ;  /* 0x000000000000791b */ /* 0x002ff40003800000 */
.L_x_4092:
[----:B------:R-:W-:Y:S05]  /*3d1b0*/  BSYNC B1 ;  /* 0x0000000000017941 */ /* 0x000fea0003800000 */
.L_x_4091:
[----:B------:R-:W-:Y:S05]  /*3d1c0*/  BRA `(.L_x_3860) ;  /* 0xffffff6c00047947 */ /* 0x000fea000383ffff */
.L_x_3863:
[----:B-1----:R1:W2:Y:S02]  /*3d1d0*/  SYNCS.PHASECHK.TRANS64.TRYWAIT P0, [R18+URZ+0x32420], R5 ;  /* 0x03242005120075a7 */ /* 0x0022a4000800017f */
[----:B--2---:R-:W-:Y:S05]  /*3d1e0*/  @!P0 NANOSLEEP.SYNCS 0x989680 ;  /* 0x009896800000895d */ /* 0x004fea0003900000 */
[----:B------:R-:W2:Y:S02]  /*3d1f0*/  @!P0 SYNCS.PHASECHK.TRANS64 P0, [R18+URZ+0x32420], R5 ;  /* 0x03242005120085a7 */ /* 0x000ea4000800007f */
[----:B--2---:R-:W-:Y:S05]  /*3d200*/  @!P0 BRA `(.L_x_3863) ;  /* 0xfffffffc00f08947 */ /* 0x004fea000383ffff */
[----:B------:R-:W-:Y:S05]  /*3d210*/  BRA `(.L_x_4093) ;  /* 0xffffff6c00147947 */ /* 0x000fea000383ffff */
.L_x_3867:
[----:B-1----:R1:W2:Y:S02]  /*3d220*/  SYNCS.PHASECHK.TRANS64.TRYWAIT P0, [R5+URZ+0x324a0], R10 ;  /* 0x0324a00a050075a7 */ /* 0x0022a4000800017f */
[----:B--2---:R-:W-:Y:S05]  /*3d230*/  @!P0 NANOSLEEP.SYNCS 0x989680 ;  /* 0x009896800000895d */ /* 0x004fea0003900000 */
[----:B------:R-:W2:Y:S02]  /*3d240*/  @!P0 SYNCS.PHASECHK.TRANS64 P0, [R5+URZ+0x324a0], R10 ;  /* 0x0324a00a050085a7 */ /* 0x000ea4000800007f */
[----:B--2---:R-:W-:Y:S05]  /*3d250*/  @!P0 BRA `(.L_x_3867) ;  /* 0xfffffffc00f08947 */ /* 0x004fea000383ffff */
[----:B------:R-:W-:Y:S05]  /*3d260*/  BRA `(.L_x_4094) ;  /* 0xffffff6c00347947 */ /* 0x000fea000383ffff */
.L_x_3872:
[----:B--2---:R2:W3:Y:S02]  /*3d270*/  SYNCS.PHASECHK.TRANS64.TRYWAIT P0, [R5+URZ+0x324c0], R10 ;  /* 0x0324c00a050075a7 */ /* 0x0044e4000800017f */
[----:B---3--:R-:W-:Y:S05]  /*3d280*/  @!P0 NANOSLEEP.SYNCS 0x989680 ;  /* 0x009896800000895d */ /* 0x008fea0003900000 */
[----:B------:R-:W3:Y:S02]  /*3d290*/  @!P0 SYNCS.PHASECHK.TRANS64 P0, [R5+URZ+0x324c0], R10 ;  /* 0x0324c00a050085a7 */ /* 0x000ee4000800007f */
[----:B---3--:R-:W-:Y:S05]  /*3d2a0*/  @!P0 BRA `(.L_x_3872) ;  /* 0xfffffffc00f08947 */ /* 0x008fea000383ffff */
[----:B------:R-:W-:Y:S05]  /*3d2b0*/  BRA `(.L_x_4095) ;  /* 0xffffff6c00b47947 */ /* 0x000fea000383ffff */
.L_x_3882:
[----:B-1----:R1:W2:Y:S02]  /*3d2c0*/  SYNCS.PHASECHK.TRANS64.TRYWAIT P1, [R6+URZ+0x324a0], R7 ;  /* 0x0324a007060075a7 */ /* 0x0022a4000802017f */
[----:B--2---:R-:W-:Y:S05]  /*3d2d0*/  @!P1 NANOSLEEP.SYNCS 0x989680 ;  /* 0x009896800000995d */ /* 0x004fea0003900000 */
[----:B------:R-:W2:Y:S02]  /*3d2e0*/  @!P1 SYNCS.PHASECHK.TRANS64 P1, [R6+URZ+0x324a0], R7 ;  /* 0x0324a007060095a7 */ /* 0x000ea4000802007f */
[----:B--2---:R-:W-:Y:S05]  /*3d2f0*/  @!P1 BRA `(.L_x_3882) ;  /* 0xfffffffc00f09947 */ /* 0x004fea000383ffff */
[----:B------:R-:W-:Y:S05]  /*3d300*/  BRA `(.L_x_4096) ;  /* 0xffffff7400447947 */ /* 0x000fea000383ffff */
.L_x_3887:
[----:B--2---:R2:W3:Y:S02]  /*3d310*/  SYNCS.PHASECHK.TRANS64.TRYWAIT P1, [R6+URZ+0x324c0], R7 ;  /* 0x0324c007060075a7 */ /* 0x0044e4000802017f */
[----:B---3--:R-:W-:Y:S05]  /*3d320*/  @!P1 NANOSLEEP.SYNCS 0x989680 ;  /* 0x009896800000995d */ /* 0x008fea0003900000 */
[----:B------:R-:W3:Y:S02]  /*3d330*/  @!P1 SYNCS.PHASECHK.TRANS64 P1, [R6+URZ+0x324c0], R7 ;  /* 0x0324c007060095a7 */ /* 0x000ee4000802007f */
[----:B---3--:R-:W-:Y:S05]  /*3d340*/  @!P1 BRA `(.L_x_3887) ;  /* 0xfffffffc00f09947 */ /* 0x008fea000383ffff */
[----:B------:R-:W-:Y:S05]  /*3d350*/  BRA `(.L_x_4097) ;  /* 0xffffff7400c07947 */ /* 0x000fea000383ffff */
.L_x_3913:
[----:B--2---:R-:W2:Y:S01]  /*3d360*/  S2R R4, SR_TID.X ;  /* 0x0000000000047919 */ /* 0x004ea20000002100 */
[----:B------:R-:W-:Y:S01]  /*3d370*/  BSSY B0, `(.L_x_4098) ;  /* 0x000000a000007945 */ /* 0x000fe20003800000 */
[----:B------:R-:W-:Y:S02]  /*3d380*/  IMAD.MOV.U32 R12, RZ, RZ, RZ ;  /* 0x000000ffff0c7224 */ /* 0x000fe400078e00ff */
[----:B------:R-:W-:Y:S02]  /*3d390*/  IMAD.MOV.U32 R11, RZ, RZ, 0x1f ;  /* 0x0000001fff0b7424 */ /* 0x000fe400078e00ff */
[----:B0-----:R-:W-:Y:S01]  /*3d3a0*/  IMAD.MOV.U32 R15, RZ, RZ, -0x1 ;  /* 0xffffffffff0f7424 */ /* 0x001fe200078e00ff */
[----:B--2---:R-:W-:-:S04]  /*3d3b0*/  SHF.R.U32.HI R4, RZ, 0x5, R4 ;  /* 0x00000005ff047819 */ /* 0x004fc80000011604 */
[----:B------:R-:W-:-:S05]  /*3d3c0*/  LOP3.LUT R4, R4, 0x3, RZ, 0xc0, !PT ;  /* 0x0000000304047812 */ /* 0x000fca00078ec0ff */
[----:B------:R-:W-:-:S07]  /*3d3d0*/  IMAD.MOV.U32 R13, RZ, RZ, R4 ;  /* 0x000000ffff0d7224 */ /* 0x000fce00078e0004 */
[----:B-1----:R-:W-:Y:S05]  /*3d3e0*/  WARPSYNC.COLLECTIVE R15, `(.L_x_4099) ;  /* 0x000000000f087348 */ /* 0x002fea0003c00000 */
[----:B------:R0:W2:Y:S02]  /*3d3f0*/  SHFL.IDX P6, R14, R13, R12, R11 ;  /* 0x0000000c0d0e7389 */ /* 0x0000a400000c000b */
[----:B012---:R-:W-:Y:S01]  /*3d400*/  ENDCOLLECTIVE ;  /* 0x000000000000791b */ /* 0x007fe20003800000 */
.L_x_4099:
[----:B------:R-:W-:Y:S05]  /*3d410*/  BSYNC B0 ;  /* 0x0000000000007941 */ /* 0x000fea0003800000 */
.L_x_4098:
[----:B------:R-:W-:Y:S05]  /*3d420*/  BRA `(.L_x_4100) ;  /* 0xffffff8800547947 */ /* 0x000fea000383ffff */
.L_x_3915:
[----:B------:R-:W-:Y:S01]  /*3d430*/  BSSY B0, `(.L_x_4101) ;  /* 0x0000006000007945 */ /* 0x000fe20003800000 */
[----:B0-----:R-:W-:-:S07]  /*3d440*/  IMAD.MOV.U32 R15, RZ, RZ, -0x1 ;  /* 0xffffffffff0f7424 */ /* 0x001fce00078e00ff */
[----:B-1-3--:R-:W-:Y:S05]  /*3d450*/  WARPSYNC.COLLECTIVE R15, `(.L_x_4102) ;  /* 0x000000000f0c7348 */ /* 0x00afea0003c00000 */
[----:B------:R-:W-:Y:S02]  /*3d460*/  ELECT P6, UR62, PT ;  /* 0x00000000003e782f */ /* 0x000fe400038c0000 */
[----:B------:R-:W-:Y:S01]  /*3d470*/  MOV R14, UR62 ;  /* 0x0000003e000e7c02 */ /* 0x000fe20008000f00 */
[----:B-1-3--:R-:W-:Y:S10]  /*3d480*/  ENDCOLLECTIVE ;  /* 0x000000000000791b */ /* 0x00aff40003800000 */
.L_x_4102:
[----:B------:R-:W-:Y:S05]  /*3d490*/  BSYNC B0 ;  /* 0x0000000000007941 */ /* 0x000fea0003800000 */
.L_x_4101:
[----:B------:R-:W-:Y:S05]  /*3d4a0*/  BRA `(.L_x_4103) ;  /* 0xffffff8800607947 */ /* 0x000fea000383ffff */
.L_x_3917:
[----:B--2---:R2:W3:Y:S02]  /*3d4b0*/  SYNCS.PHASECHK.TRANS64.TRYWAIT P0, [R0+URZ+0x32440], R2 ;  /* 0x03244002000075a7 */ /* 0x0044e4000800017f */
[----:B---3--:R-:W-:Y:S05]  /*3d4c0*/  @!P0 NANOSLEEP.SYNCS 0x989680 ;  /* 0x009896800000895d */ /* 0x008fea0003900000 */
[----:B------:R-:W3:Y:S02]  /*3d4d0*/  @!P0 SYNCS.PHASECHK.TRANS64 P0, [R0+URZ+0x32440], R2 ;  /* 0x03244002000085a7 */ /* 0x000ee4000800007f */
[----:B---3--:R-:W-:Y:S05]  /*3d4e0*/  @!P0 BRA `(.L_x_3917) ;  /* 0xfffffffc00f08947 */ /* 0x008fea000383ffff */
[----:B------:R-:W-:Y:S05]  /*3d4f0*/  BRA `(.L_x_4104) ;  /* 0xffffff8800c07947 */ /* 0x000fea000383ffff */
.L_x_3921:
        /* <DEDUP_REMOVED lines=10> */
.L_x_4105:
[----:B------:R0:W-:Y:S01]  /*3d5a0*/  STL [R1+0x488], R10 ;  /* 0x0004880a01007387 */ /* 0x0001e20000100800 */
[----:B------:R-:W-:Y:S02]  /*3d5b0*/  IMAD.MOV.U32 R13, RZ, RZ, R3 ;  /* 0x000000ffff0d7224 */ /* 0x000fe400078e0003 */
[----:B------:R-:W-:-:S07]  /*3d5c0*/  IMAD.MOV.U32 R4, RZ, RZ, R14 ;  /* 0x000000ffff047224 */ /* 0x000fce00078e000e */
[----:B0-----:R-:W-:Y:S05]  /*3d5d0*/  WARPSYNC.COLLECTIVE R15, `(.L_x_4106) ;  /* 0x000000000f087348 */ /* 0x001fea0003c00000 */
[----:B------:R1:W2:Y:S02]  /*3d5e0*/  SHFL.IDX P6, R14, R13, R12, R11 ;  /* 0x0000000c0d0e7389 */ /* 0x0002a400000c000b */
[----:B012---:R-:W-:Y:S01]  /*3d5f0*/  ENDCOLLECTIVE ;  /* 0x000000000000791b */ /* 0x007fe20003800000 */
.L_x_4106:
[----:B------:R-:W-:Y:S02]  /*3d600*/  IMAD.MOV.U32 R13, RZ, RZ, R2 ;  /* 0x000000ffff0d7224 */ /* 0x000fe400078e0002 */
[----:B------:R-:W-:Y:S02]  /*3d610*/  IMAD.MOV.U32 R12, RZ, RZ, 0x1 ;  /* 0x00000001ff0c7424 */ /* 0x000fe400078e00ff */
[----:B------:R-:W-:-:S07]  /*3d620*/  IMAD.MOV.U32 R5, RZ, RZ, R14 ;  /* 0x000000ffff057224 */ /* 0x000fce00078e000e */
[----:B------:R-:W-:Y:S05]  /*3d630*/  WARPSYNC.COLLECTIVE R15, `(.L_x_4107) ;  /* 0x000000000f087348 */ /* 0x000fea0003c00000 */
[----:B------:R0:W1:Y:S02]  /*3d640*/  SHFL.IDX P6, R14, R13, R12, R11 ;  /* 0x0000000c0d0e7389 */ /* 0x00006400000c000b */
[----:B01----:R-:W-:Y:S01]  /*3d650*/  ENDCOLLECTIVE ;  /* 0x000000000000791b */ /* 0x003fe20003800000 */
.L_x_4107:
[----:B------:R-:W-:Y:S02]  /*3d660*/  IMAD.MOV.U32 R13, RZ, RZ, R3 ;  /* 0x000000ffff0d7224 */ /* 0x000fe400078e0003 */
[----:B------:R-:W-:Y:S02]  /*3d670*/  IMAD R0, R0, R7, RZ ;  /* 0x0000000700007224 */ /* 0x000fe400078e02ff */
[----:B------:R-:W-:-:S07]  /*3d680*/  IMAD.MOV.U32 R7, RZ, RZ, R14 ;  /* 0x000000ffff077224 */ /* 0x000fce00078e000e */
[----:B------:R-:W-:Y:S05]  /*3d690*/  WARPSYNC.COLLECTIVE R15, `(.L_x_4108) ;  /* 0x000000000f087348 */ /* 0x000fea0003c00000 */
[----:B------:R0:W1:Y:S02]  /*3d6a0*/  SHFL.IDX P6, R14, R13, R12, R11 ;  /* 0x0000000c0d0e7389 */ /* 0x00006400000c000b */
[----:B01----:R-:W-:Y:S01]  /*3d6b0*/  ENDCOLLECTIVE ;  /* 0x000000000000791b */ /* 0x003fe20003800000 */
.L_x_4108:
        /* <DEDUP_REMOVED lines=10> */
.L_x_4109:
        /* <DEDUP_REMOVED lines=15> */
.L_x_4110:
        /* <DEDUP_REMOVED lines=19> */
.L_x_4111:
        /* <DEDUP_REMOVED lines=10> */
.L_x_4112:
        /* <DEDUP_REMOVED lines=13> */
.L_x_4113:
        /* <DEDUP_REMOVED lines=10> */
.L_x_4114:
        /* <DEDUP_REMOVED lines=13> */
.L_x_4115:
        /* <DEDUP_REMOVED lines=10> */
.L_x_4116:
        /* <DEDUP_REMOVED lines=13> */
.L_x_4117:
        /* <DEDUP_REMOVED lines=10> */
.L_x_4118:
        /* <DEDUP_REMOVED lines=11> */
.L_x_4119:
        /* <DEDUP_REMOVED lines=14> */
.L_x_4120:
[----:B------:R-:W-:Y:S01]  /*3e000*/  IMAD.MOV.U32 R3, RZ, RZ, R14 ;  /* 0x000000ffff037224 */ /* 0x000fe200078e000e */
[----:B------:R-:W-:Y:S06]  /*3e010*/  BRA `(.L_x_4121) ;  /* 0xffffff8c00487947 */ /* 0x000fec000383ffff */
.L_x_3925:
        /* <DEDUP_REMOVED lines=36> */
.L_x_4123:
[----:B------:R-:W-:Y:S05]  /*3e260*/  BSYNC B0 ;  /* 0x0000000000007941 */ /* 0x000fea0003800000 */
.L_x_4122:
        /* <DEDUP_REMOVED lines=10> */
.L_x_4124:
        /* <DEDUP_REMOVED lines=16> */
.L_x_4125:
        /* <DEDUP_REMOVED lines=15> */
.L_x_4126:
        /* <DEDUP_REMOVED lines=9> */
.L_x_4127:
        /* <DEDUP_REMOVED lines=15> */
.L_x_4128:
        /* <DEDUP_REMOVED lines=9> */
.L_x_4129:
        /* <DEDUP_REMOVED lines=15> */
.L_x_4130:
        /* <DEDUP_REMOVED lines=9> */
.L_x_4131:
        /* <DEDUP_REMOVED lines=15> */
.L_x_4132:
        /* <DEDUP_REMOVED lines=9> */
.L_x_4133:
        /* <DEDUP_REMOVED lines=14> */
.L_x_4134:
        /* <DEDUP_REMOVED lines=19> */
.L_x_4135:
[----:B------:R-:W-:Y:S02]  /*3ec20*/  IMAD.MOV.U32 R13, RZ, RZ, R2 ;  /* 0x000000ffff0d7224 */ /* 0x000fe400078e0002 */
[----:B------:R-:W-:-:S07]  /*3ec30*/  IMAD.MOV.U32 R6, RZ, RZ, R14 ;  /* 0x000000ffff067224 */ /* 0x000fce00078e000e */
[----:B------:R-:W-:Y:S05]  /*3ec40*/  WARPSYNC.COLLECTIVE R15, `(.L_x_4136) ;  /* 0x000000000f087348 */ /* 0x000fea0003c00000 */
[----:B------:R0:W1:Y:S02]  /*3ec50*/  SHFL.IDX P6, R14, R13, R12, R11 ;  /* 0x0000000c0d0e7389 */ /* 0x00006400000c000b */
[----:B01----:R-:W-:Y:S01]  /*3ec60*/  ENDCOLLECTIVE ;  /* 0x000000000000791b */ /* 0x003fe20003800000 */
.L_x_4136:
[----:B------:R-:W-:Y:S02]  /*3ec70*/  IMAD.MOV.U32 R13, RZ, RZ, R0 ;  /* 0x000000ffff0d7224 */ /* 0x000fe400078e0000 */
[----:B------:R-:W-:Y:S02]  /*3ec80*/  IMAD.MOV.U32 R12, RZ, RZ, 0x7 ;  /* 0x00000007ff0c7424 */ /* 0x000fe400078e00ff */
[----:B------:R-:W-:-:S07]  /*3ec90*/  IMAD.MOV.U32 R5, RZ, RZ, R14 ;  /* 0x000000ffff057224 */ /* 0x000fce00078e000e */
[----:B------:R-:W-:Y:S05]  /*3eca0*/  WARPSYNC.COLLECTIVE R15, `(.L_x_4137) ;  /* 0x000000000f087348 */ /* 0x000fea0003c00000 */
[----:B------:R0:W1:Y:S02]  /*3ecb0*/  SHFL.IDX P6, R14, R13, R12, R11 ;  /* 0x0000000c0d0e7389 */ /* 0x00006400000c000b */
[----:B01----:R-:W-:Y:S01]  /*3ecc0*/  ENDCOLLECTIVE ;  /* 0x000000000000791b */ /* 0x003fe20003800000 */
.L_x_4137:
        /* <DEDUP_REMOVED lines=10> */
.L_x_4138:
        /* <DEDUP_REMOVED lines=9> */
.L_x_3930:
[----:B-1----:R1:W2:Y:S02]  /*3ee00*/  SYNCS.PHASECHK.TRANS64.TRYWAIT P0, [R18+URZ+0x32420], R0 ;  /* 0x03242000120075a7 */ /* 0x0022a4000800017f */
[----:B--2---:R-:W-:Y:S05]  /*3ee10*/  @!P0 NANOSLEEP.SYNCS 0x989680 ;  /* 0x009896800000895d */ /* 0x004fea0003900000 */
[----:B------:R-:W2:Y:S02]  /*3ee20*/  @!P0 SYNCS.PHASECHK.TRANS64 P0, [R18+URZ+0x32420], R0 ;  /* 0x03242000120085a7 */ /* 0x000ea4000800007f */
[----:B--2---:R-:W-:Y:S05]  /*3ee30*/  @!P0 BRA `(.L_x_3930) ;  /* 0xfffffffc00f08947 */ /* 0x004fea000383ffff */
[----:B------:R-:W-:Y:S05]  /*3ee40*/  BRA `(.L_x_4140) ;  /* 0xffffff8c00647947 */ /* 0x000fea000383ffff */
.L_x_3934:
[----:B0-----:R0:W1:Y:S02]  /*3ee50*/  SYNCS.PHASECHK.TRANS64.TRYWAIT P0, [R2+URZ+0x32460], R0 ;  /* 0x03246000020075a7 */ /* 0x001064000800017f */
[----:B-1----:R-:W-:Y:S05]  /*3ee60*/  @!P0 NANOSLEEP.SYNCS 0x989680 ;  /* 0x009896800000895d */ /* 0x002fea0003900000 */
[----:B------:R-:W1:Y:S02]  /*3ee70*/  @!P0 SYNCS.PHASECHK.TRANS64 P0, [R2+URZ+0x32460], R0 ;  /* 0x03246000020085a7 */ /* 0x000e64000800007f */
[----:B-1----:R-:W-:Y:S05]  /*3ee80*/  @!P0 BRA `(.L_x_3934) ;  /* 0xfffffffc00f08947 */ /* 0x002fea000383ffff */
[----:B------:R-:W-:Y:S05]  /*3ee90*/  BRA `(.L_x_4141) ;  /* 0xffffff8c00887947 */ /* 0x000fea000383ffff */
.L_x_3949:
[----:B0-----:R0:W1:Y:S02]  /*3eea0*/  SYNCS.PHASECHK.TRANS64.TRYWAIT P0, [R2+URZ+0x32440], R6 ;  /* 0x03244006020075a7 */ /* 0x001064000800017f */
[----:B-1----:R-:W-:Y:S05]  /*3eeb0*/  @!P0 NANOSLEEP.SYNCS 0x989680 ;  /* 0x009896800000895d */ /* 0x002fea0003900000 */
[----:B------:R-:W1:Y:S02]  /*3eec0*/  @!P0 SYNCS.PHASECHK.TRANS64 P0, [R2+URZ+0x32440], R6 ;  /* 0x03244006020085a7 */ /* 0x000e64000800007f */
[----:B-1----:R-:W-:Y:S05]  /*3eed0*/  @!P0 BRA `(.L_x_3949) ;  /* 0xfffffffc00f08947 */ /* 0x002fea000383ffff */
[----:B------:R-:W-:Y:S05]  /*3eee0*/  BRA `(.L_x_4142) ;  /* 0xffffff9400c07947 */ /* 0x000fea000383ffff */
.L_x_3954:
[----:B-1----:R1:W2:Y:S02]  /*3eef0*/  SYNCS.PHASECHK.TRANS64.TRYWAIT P0, [R2+URZ+0x32460], R6 ;  /* 0x03246006020075a7 */ /* 0x0022a4000800017f */
[----:B--2---:R-:W-:Y:S05]  /*3ef00*/  @!P0 NANOSLEEP.SYNCS 0x989680 ;  /* 0x009896800000895d */ /* 0x004fea0003900000 */
[----:B------:R-:W2:Y:S02]  /*3ef10*/  @!P0 SYNCS.PHASECHK.TRANS64 P0, [R2+URZ+0x32460], R6 ;  /* 0x03246006020085a7 */ /* 0x000ea4000800007f */
[----:B--2---:R-:W-:Y:S05]  /*3ef20*/  @!P0 BRA `(.L_x_3954) ;  /* 0xfffffffc00f08947 */ /* 0x004fea000383ffff */
[----:B------:R-:W-:Y:S05]  /*3ef30*/  BRA `(.L_x_4143) ;  /* 0xffffff98003c7947 */ /* 0x000fea000383ffff */
.L_x_3965:
[----:B0-----:R0:W1:Y:S02]  /*3ef40*/  SYNCS.PHASECHK.TRANS64.TRYWAIT P0, [R3+URZ+0x32440], R2 ;  /* 0x03244002030075a7 */ /* 0x001064000800017f */
[----:B-1----:R-:W-:Y:S05]  /*3ef50*/  @!P0 NANOSLEEP.SYNCS 0x989680 ;  /* 0x009896800000895d */ /* 0x002fea0003900000 */
[----:B------:R-:W1:Y:S02]  /*3ef60*/  @!P0 SYNCS.PHASECHK.TRANS64 P0, [R3+URZ+0x32440], R2 ;  /* 0x03244002030085a7 */ /* 0x000e64000800007f */
[----:B-1----:R-:W-:Y:S05]  /*3ef70*/  @!P0 BRA `(.L_x_3965) ;  /* 0xfffffffc00f08947 */ /* 0x002fea000383ffff */
[----:B------:R-:W-:Y:S05]  /*3ef80*/  BRA `(.L_x_4144) ;  /* 0xffffffa000247947 */ /* 0x000fea000383ffff */
.L_x_3970:
[----:B-1----:R1:W2:Y:S02]  /*3ef90*/  SYNCS.PHASECHK.TRANS64.TRYWAIT P0, [R3+URZ+0x32460], R2 ;  /* 0x03246002030075a7 */ /* 0x0022a4000800017f */
[----:B--2---:R-:W-:Y:S05]  /*3efa0*/  @!P0 NANOSLEEP.SYNCS 0x989680 ;  /* 0x009896800000895d */ /* 0x004fea0003900000 */
[----:B------:R-:W2:Y:S02]  /*3efb0*/  @!P0 SYNCS.PHASECHK.TRANS64 P0, [R3+URZ+0x32460], R2 ;  /* 0x03246002030085a7 */ /* 0x000ea4000800007f */
[----:B--2---:R-:W-:Y:S05]  /*3efc0*/  @!P0 BRA `(.L_x_3970) ;  /* 0xfffffffc00f08947 */ /* 0x004fea000383ffff */
[----:B------:R-:W-:Y:S05]  /*3efd0*/  BRA `(.L_x_4145) ;  /* 0xffffffa000a07947 */ /* 0x000fea000383ffff */
.L_x_3981:
[----:B0-----:R0:W1:Y:S02]  /*3efe0*/  SYNCS.PHASECHK.TRANS64.TRYWAIT P0, [R3+URZ+0x32440], R2 ;  /* 0x03244002030075a7 */ /* 0x001064000800017f */
[----:B-1----:R-:W-:Y:S05]  /*3eff0*/  @!P0 NANOSLEEP.SYNCS 0x989680 ;  /* 0x009896800000895d */ /* 0x002fea0003900000 */
[----:B------:R-:W1:Y:S02]  /*3f000*/  @!P0 SYNCS.PHASECHK.TRANS64 P0, [R3+URZ+0x32440], R2 ;  /* 0x03244002030085a7 */ /* 0x000e64000800007f */
[----:B-1----:R-:W-:Y:S05]  /*3f010*/  @!P0 BRA `(.L_x_3981) ;  /* 0xfffffffc00f08947 */ /* 0x002fea000383ffff */
[----:B------:R-:W-:Y:S05]  /*3f020*/  BRA `(.L_x_4146) ;  /* 0xffffffa800707947 */ /* 0x000fea000383ffff */
.L_x_3986:
[----:B-1----:R1:W2:Y:S02]  /*3f030*/  SYNCS.PHASECHK.TRANS64.TRYWAIT P0, [R3+URZ+0x32460], R2 ;  /* 0x03246002030075a7 */ /* 0x0022a4000800017f */
[----:B--2---:R-:W-:Y:S05]  /*3f040*/  @!P0 NANOSLEEP.SYNCS 0x989680 ;  /* 0x009896800000895d */ /* 0x004fea0003900000 */
[----:B------:R-:W2:Y:S02]  /*3f050*/  @!P0 SYNCS.PHASECHK.TRANS64 P0, [R3+URZ+0x32460], R2 ;  /* 0x03246002030085a7 */ /* 0x000ea4000800007f */
[----:B--2---:R-:W-:Y:S05]  /*3f060*/  @!P0 BRA `(.L_x_3986) ;  /* 0xfffffffc00f08947 */ /* 0x004fea000383ffff */
[----:B------:R-:W-:Y:S05]  /*3f070*/  BRA `(.L_x_4147) ;  /* 0xffffffa800ec7947 */ /* 0x000fea000383ffff */
.L_x_3998:
[----:B------:R-:W4:Y:S01]  /*3f080*/  LDL R0, [R1+0x460] ;  /* 0x0004600001007983 */ /* 0x000f220000100800 */
[----:B------:R-:W-:Y:S01]  /*3f090*/  BSSY B0, `(.L_x_4148) ;  /* 0x0000008000007945 */ /* 0x000fe20003800000 */
[----:B------:R-:W-:Y:S02]  /*3f0a0*/  IMAD.MOV.U32 R12, RZ, RZ, RZ ;  /* 0x000000ffff0c7224 */ /* 0x000fe400078e00ff */
[----:B------:R-:W-:Y:S02]  /*3f0b0*/  IMAD.MOV.U32 R11, RZ, RZ, 0x1f ;  /* 0x0000001fff0b7424 */ /* 0x000fe400078e00ff */
[----:B0-----:R-:W-:Y:S02]  /*3f0c0*/  IMAD.MOV.U32 R15, RZ, RZ, -0x1 ;  /* 0xffffffffff0f7424 */ /* 0x001fe400078e00ff */
[----:B----4-:R-:W-:-:S07]  /*3f0d0*/  IMAD.MOV.U32 R13, RZ, RZ, R0 ;  /* 0x000000ffff0d7224 */ /* 0x010fce00078e0000 */
[----:B--23--:R-:W-:Y:S05]  /*3f0e0*/  WARPSYNC.COLLECTIVE R15, `(.L_x_4149) ;  /* 0x000000000f087348 */ /* 0x00cfea0003c00000 */
[----:B------:R0:W1:Y:S02]  /*3f0f0*/  SHFL.IDX P6, R14, R13, R12, R11 ;  /* 0x0000000c0d0e7389 */ /* 0x00006400000c000b */
[----:B0123--:R-:W-:Y:S01]  /*3f100*/  ENDCOLLECTIVE ;  /* 0x000000000000791b */ /* 0x00ffe20003800000 */
.L_x_4149:
[----:B------:R-:W-:Y:S05]  /*3f110*/  BSYNC B0 ;  /* 0x0000000000007941 */ /* 0x000fea0003800000 */
.L_x_4148:
        /* <DEDUP_REMOVED lines=9> */
.L_x_4150:
        /* <DEDUP_REMOVED lines=26> */
.L_x_4151:
        /* <DEDUP_REMOVED lines=8> */
.L_x_4152:
        /* <DEDUP_REMOVED lines=8> */
.L_x_4153:
        /* <DEDUP_REMOVED lines=8> */
.L_x_4154:
        /* <DEDUP_REMOVED lines=8> */
.L_x_4155:
        /* <DEDUP_REMOVED lines=9> */
.L_x_4156:
[----:B------:R-:W-:Y:S01]  /*3f5e0*/  IMAD.MOV.U32 R9, RZ, RZ, R14 ;  /* 0x000000ffff097224 */ /* 0x000fe200078e000e */
[----:B------:R-:W-:Y:S06]  /*3f5f0*/  BRA `(.L_x_4157) ;  /* 0xffffffb000307947 */ /* 0x000fec000383ffff */
.L_x_4001:
        /* <DEDUP_REMOVED lines=8> */
.L_x_4159:
[----:B------:R-:W-:Y:S05]  /*3f680*/  BSYNC B0 ;  /* 0x0000000000007941 */ /* 0x000fea0003800000 */
.L_x_4158:
        /* <DEDUP_REMOVED lines=10> */
.L_x_4160:
        /* <DEDUP_REMOVED lines=8> */
.L_x_4161:
        /* <DEDUP_REMOVED lines=8> */
.L_x_4162:
        /* <DEDUP_REMOVED lines=8> */
.L_x_4163:
        /* <DEDUP_REMOVED lines=9> */
.L_x_4164:
[----:B------:R-:W-:Y:S01]  /*3f940*/  IMAD.MOV.U32 R9, RZ, RZ, R14 ;  /* 0x000000ffff097224 */ /* 0x000fe200078e000e */
[----:B------:R-:W-:Y:S06]  /*3f950*/  BRA `(.L_x_4165) ;  /* 0xffffffb000047947 */ /* 0x000fec000383ffff */
.L_x_4003:
[----:B------:R-:W-:Y:S01]  /*3f960*/  BSSY B0, `(.L_x_4166) ;  /* 0x0000006000007945 */ /* 0x000fe20003800000 */
[----:B------:R-:W-:Y:S01]  /*3f970*/  PLOP3.LUT P6, PT, P6, PT, PT, 0x8, 0x0 ;  /* 0x000000000000781c */ /* 0x000fe200037ce170 */
[----:B------:R-:W-:-:S12]  /*3f980*/  IMAD.MOV.U32 R15, RZ, RZ, -0x1 ;  /* 0xffffffffff0f7424 */ /* 0x000fd800078e00ff */
[----:B0-----:R-:W-:Y:S05]  /*3f990*/  WARPSYNC.COLLECTIVE R15, `(.L_x_4167) ;  /* 0x000000000f087348 */ /* 0x001fea0003c00000 */
[----:B------:R-:W-:Y:S01]  /*3f9a0*/  VOTE.ANY R14, PT, P6 ;  /* 0x00000000000e7806 */ /* 0x000fe200030e0100 */
[----:B0-----:R-:W-:Y:S06]  /*3f9b0*/  ENDCOLLECTIVE ;  /* 0x000000000000791b */ /* 0x001fec0003800000 */
.L_x_4167:
[----:B------:R-:W-:Y:S05]  /*3f9c0*/  BSYNC B0 ;  /* 0x0000000000007941 */ /* 0x000fea0003800000 */
.L_x_4166:
        /* <DEDUP_REMOVED lines=10> */
.L_x_4168:
[----:B------:R-:W-:Y:S02]  /*3fa70*/  IMAD.MOV.U32 R13, RZ, RZ, R6 ;  /* 0x000000ffff0d7224 */ /* 0x000fe400078e0006 */
[----:B------:R-:W-:-:S07]  /*3fa80*/  IMAD.MOV.U32 R4, RZ, RZ, R14 ;  /* 0x000000ffff047224 */ /* 0x000fce00078e000e */
[----:B------:R-:W-:Y:S05]  /*3fa90*/  WARPSYNC.COLLECTIVE R15, `(.L_x_4169) ;  /* 0x000000000f087348 */ /* 0x000fea0003c00000 */
[----:B------:R0:W1:Y:S02]  /*3faa0*/  SHFL.IDX P6, R14, R13, R12, R11 ;  /* 0x0000000c0d0e7389 */ /* 0x00006400000c000b */
[----:B01----:R-:W-:Y:S01]  /*3fab0*/  ENDCOLLECTIVE ;  /* 0x000000000000791b */ /* 0x003fe20003800000 */
.L_x_4169:
[----:B------:R-:W-:Y:S02]  /*3fac0*/  IMAD.MOV.U32 R6, RZ, RZ, R14 ;  /* 0x000000ffff067224 */ /* 0x000fe400078e000e */
[----:B------:R-:W-:-:S05]  /*3fad0*/  IMAD.IADD R10, R3, 0x1, R10 ;  /* 0x00000001030a7824 */ /* 0x000fca00078e020a */
[----:B------:R2:W-:Y:S01]  /*3fae0*/  STL [R1+0x46c], R10 ;  /* 0x00046c0a01007387 */ /* 0x0005e20000100800 */
[----:B------:R-:W-:Y:S05]  /*3faf0*/  BRA `(.L_x_4170) ;  /* 0xffffffac00e47947 */ /* 0x000fea000383ffff */
.L_x_4005:
        /* <DEDUP_REMOVED lines=8> */
.L_x_4172:
[----:B------:R-:W-:Y:S05]  /*3fb80*/  BSYNC B0 ;  /* 0x0000000000007941 */ /* 0x000fea0003800000 */
.L_x_4171:
[----:B------:R-:W-:Y:S01]  /*3fb90*/  IMAD.MOV.U32 R3, RZ, RZ, R14 ;  /* 0x000000ffff037224 */ /* 0x000fe200078e000e */
[----:B------:R-:W-:Y:S06]  /*3fba0*/  BRA `(.L_x_4173) ;  /* 0xffffffac00d07947 */ /* 0x000fec000383ffff */
.L_x_4011:
[----:B0-----:R0:W1:Y:S02]  /*3fbb0*/  SYNCS.PHASECHK.TRANS64.TRYWAIT P0, [R0+URZ+0x32420], R3 ;  /* 0x03242003000075a7 */ /* 0x001064000800017f */
[----:B-1----:R-:W-:Y:S05]  /*3fbc0*/  @!P0 NANOSLEEP.SYNCS 0x989680 ;  /* 0x009896800000895d */ /* 0x002fea0003900000 */
[----:B------:R-:W1:Y:S02]  /*3fbd0*/  @!P0 SYNCS.PHASECHK.TRANS64 P0, [R0+URZ+0x32420], R3 ;  /* 0x03242003000085a7 */ /* 0x000e64000800007f */
[----:B-1----:R-:W-:Y:S05]  /*3fbe0*/  @!P0 BRA `(.L_x_4011) ;  /* 0xfffffffc00f08947 */ /* 0x002fea000383ffff */
[----:B------:R-:W-:Y:S05]  /*3fbf0*/  BRA `(.L_x_4174) ;  /* 0xffffffb800707947 */ /* 0x000fea000383ffff */
.L_x_4012:
        /* <DEDUP_REMOVED lines=11> */
.L_x_4176:
[----:B------:R-:W-:Y:S05]  /*3fcb0*/  BSYNC B0 ;  /* 0x0000000000007941 */ /* 0x000fea0003800000 */
.L_x_4175:
[----:B------:R-:W-:Y:S05]  /*3fcc0*/  BRA `(.L_x_4177) ;  /* 0xffffffb800587947 */ /* 0x000fea000383ffff */
.L_x_4013:
[----:B------:R-:W-:Y:S01]  /*3fcd0*/  BSSY B0, `(.L_x_4178) ;  /* 0x0000006000007945 */ /* 0x000fe20003800000 */
[----:B------:R-:W-:-:S07]  /*3fce0*/  IMAD.MOV.U32 R15, RZ, RZ, -0x1 ;  /* 0xffffffffff0f7424 */ /* 0x000fce00078e00ff */
[----:B01----:R-:W-:Y:S05]  /*3fcf0*/  WARPSYNC.COLLECTIVE R15, `(.L_x_4179) ;  /* 0x000000000f0c7348 */ /* 0x003fea0003c00000 */
[----:B------:R-:W-:Y:S02]  /*3fd00*/  ELECT P6, UR62, PT ;  /* 0x00000000003e782f */ /* 0x000fe400038c0000 */
[----:B------:R-:W-:Y:S01]  /*3fd10*/  MOV R14, UR62 ;  /* 0x0000003e000e7c02 */ /* 0x000fe20008000f00 */
[----:B01----:R-:W-:Y:S10]  /*3fd20*/  ENDCOLLECTIVE ;  /* 0x000000000000791b */ /* 0x003ff40003800000 */
.L_x_4179:
[----:B------:R-:W-:Y:S05]  /*3fd30*/  BSYNC B0 ;  /* 0x0000000000007941 */ /* 0x000fea0003800000 */
.L_x_4178:
[----:B------:R-:W-:Y:S05]  /*3fd40*/  BRA `(.L_x_4180) ;  /* 0xffffffb8004c7947 */ /* 0x000fea000383ffff */
.L_x_4015:
[----:B0-----:R0:W1:Y:S02]  /*3fd50*/  SYNCS.PHASECHK.TRANS64.TRYWAIT P0, [R6+URZ], R5 ;  /* 0x00000005060075a7 */ /* 0x001064000800017f */
[----:B-1----:R-:W-:Y:S05]  /*3fd60*/  @!P0 NANOSLEEP.SYNCS 0x989680 ;  /* 0x009896800000895d */ /* 0x002fea0003900000 */
[----:B------:R-:W1:Y:S02]  /*3fd70*/  @!P0 SYNCS.PHASECHK.TRANS64 P0, [R6+URZ], R5 ;  /* 0x00000005060085a7 */ /* 0x000e64000800007f */
[----:B-1----:R-:W-:Y:S05]  /*3fd80*/  @!P0 BRA `(.L_x_4015) ;  /* 0xfffffffc00f08947 */ /* 0x002fea000383ffff */
[----:B------:R-:W-:Y:S05]  /*3fd90*/  BRA `(.L_x_4181) ;  /* 0xffffffb800847947 */ /* 0x000fea000383ffff */
.L_x_4016:
[----:B-1----:R1:W2:Y:S02]  /*3fda0*/  SYNCS.PHASECHK.TRANS64.TRYWAIT P0, [R7+URZ], R2 ;  /* 0x00000002070075a7 */ /* 0x0022a4000800017f */
[----:B--2---:R-:W-:Y:S05]  /*3fdb0*/  @!P0 NANOSLEEP.SYNCS 0x989680 ;  /* 0x009896800000895d */ /* 0x004fea0003900000 */
[----:B------:R-:W2:Y:S02]  /*3fdc0*/  @!P0 SYNCS.PHASECHK.TRANS64 P0, [R7+URZ], R2 ;  /* 0x00000002070085a7 */ /* 0x000ea4000800007f */
[----:B--2---:R-:W-:Y:S05]  /*3fdd0*/  @!P0 BRA `(.L_x_4016) ;  /* 0xfffffffc00f08947 */ /* 0x004fea000383ffff */
[----:B------:R-:W-:Y:S05]  /*3fde0*/  BRA `(.L_x_4182) ;  /* 0xffffffb800787947 */ /* 0x000fea000383ffff */
.L_x_4018:
[----:B--2---:R2:W3:Y:S02]  /*3fdf0*/  SYNCS.PHASECHK.TRANS64.TRYWAIT P0, [R4+URZ], R5 ;  /* 0x00000005040075a7 */ /* 0x0044e4000800017f */
[----:B---3--:R-:W-:Y:S05]  /*3fe00*/  @!P0 NANOSLEEP.SYNCS 0x989680 ;  /* 0x009896800000895d */ /* 0x008fea0003900000 */
[----:B------:R-:W3:Y:S02]  /*3fe10*/  @!P0 SYNCS.PHASECHK.TRANS64 P0, [R4+URZ], R5 ;  /* 0x00000005040085a7 */ /* 0x000ee4000800007f */
[----:B---3--:R-:W-:Y:S05]  /*3fe20*/  @!P0 BRA `(.L_x_4018) ;  /* 0xfffffffc00f08947 */ /* 0x008fea000383ffff */
[----:B------:R-:W-:Y:S05]  /*3fe30*/  BRA `(.L_x_4183) ;  /* 0xffffffb8007c7947 */ /* 0x000fea000383ffff */
        .type           $_ZN7cutlass13device_kernelIN5flash11enable_sm90INS1_16FlashAttnFwdSm90INS1_25CollectiveMainloopFwdSm90ILi2EN4cute5tupleIJNS5_1CILi1EEES8_S8_EEENS6_IJNS7_ILi128EEENS7_ILi96EEENS7_ILi64EEEEEELi256ENS_10bfloat16_tEfNS_4arch4Sm90ELb0ELb1ELb1ELb1ELb0ELb1ELb1ELb1ELb0ELb1ELb1ELb0EEENS1_21CollectiveEpilogueFwdINS6_IJSA_NS7_ILi256EEESB_EEES9_SE_SG_Li256ELb1ELb1ELb1ELb0EEENS1_36VarlenDynamicPersistentTileSchedulerILi128ELi96ELi256ELi128ELb1ELb1ELb1ELb1ELb0ELb1EEEEEEEEEvNT_6ParamsE$_ZZN5flash25CollectiveMainloopFwdSm90ILi2EN4cute5tupleIJNS1_1CILi1EEES4_S4_EEENS2_IJNS3_ILi128EEENS3_ILi96EEENS3_ILi64EEEEEELi256EN7cutlass10bfloat16_tEfNSA_4arch4Sm90ELb0ELb1ELb1ELb1ELb0ELb1ELb1ELb1ELb0ELb1ELb1ELb0EE3mmaINS_16FlashAttnFwdSm90ISE_NS_21CollectiveEpilogueFwdINS2_IJS6_NS3_ILi256EEES7_EEES5_SB_SD_Li256ELb1ELb1ELb1ELb0EEENS_36VarlenDynamicPersistentTileSchedulerILi128ELi96ELi256ELi128ELb1ELb1ELb1ELb1ELb0ELb1EEEE13SharedStorageENS1_6TensorINS1_11ArrayEngineIfLm128EEENS1_6LayoutINS2_IJNS2_IJNS3_ILi2EEEST_NS3_ILi32EEEEEES4_S4_EEENS2_IJNS2_IJS4_ST_NS3_ILi4EEEEEENS3_ILi0EEESZ_EEEEEEENS_7SoftmaxILi2ELi0EEEEEbRKNSE_6ParamsENSA_25PipelineTmaAsyncNoClusterILi2ENSA_16PipelineTmaAsyncILi2EEEEES1B_RNSA_13PipelineStateILj2EEERT0_RT1_iRiRKNS_16SeqlenInfoQKNewKILb1ELb1EEENS2_IJiiiiEEERT_ENKUliT_T0_T1_E_clIZSF_ISO_S12_S14_EbS17_S1B_S1B_S1E_S1G_S1I_iS1J_S1N_S1O_S1Q_EUlRS1R_iE0_NS3_ILb1EEES1Y_EEDaiS1R_S1S_S1T_,@function
        .size           $_ZN7cutlass13device_kernelIN5flash11enable_sm90INS1_16FlashAttnFwdSm90INS1_25CollectiveMainloopFwdSm90ILi2EN4cute5tupleIJNS5_1CILi1EEES8_S8_EEENS6_IJNS7_ILi128EEENS7_ILi96EEENS7_ILi64EEEEEELi256ENS_10bfloat16_tEfNS_4arch4Sm90ELb0ELb1ELb1ELb1ELb0ELb1ELb1ELb1ELb0ELb1ELb1ELb0EEENS1_21CollectiveEpilogueFwdINS6_IJSA_NS7_ILi256EEESB_EEES9_SE_SG_Li256ELb1ELb1ELb1ELb0EEENS1_36VarlenDynamicPersistentTileSchedulerILi128ELi96ELi256ELi128ELb1ELb1ELb1ELb1ELb0ELb1EEEEEEEEEvNT_6ParamsE$_ZZN5flash25CollectiveMainloopFwdSm90ILi2EN4cute5tupleIJNS1_1CILi1EEES4_S4_EEENS2_IJNS3_ILi128EEENS3_ILi96EEENS3_ILi64EEEEEELi256EN7cutlass10bfloat16_tEfNSA_4arch4Sm90ELb0ELb1ELb1ELb1ELb0ELb1ELb1ELb1ELb0ELb1ELb1ELb0EE3mmaINS_16FlashAttnFwdSm90ISE_NS_21CollectiveEpilogueFwdINS2_IJS6_NS3_ILi256EEES7_EEES5_SB_SD_Li256ELb1ELb1ELb1ELb0EEENS_36VarlenDynamicPersistentTileSchedulerILi128ELi96ELi256ELi128ELb1ELb1ELb1ELb1ELb0ELb1EEEE13SharedStorageENS1_6TensorINS1_11ArrayEngineIfLm128EEENS1_6LayoutINS2_IJNS2_IJNS3_ILi2EEEST_NS3_ILi32EEEEEES4_S4_EEENS2_IJNS2_IJS4_ST_NS3_ILi4EEEEEENS3_ILi0EEESZ_EEEEEEENS_7SoftmaxILi2ELi0EEEEEbRKNSE_6ParamsENSA_25PipelineTmaAsyncNoClusterILi2ENSA_16PipelineTmaAsyncILi2EEEEES1B_RNSA_13PipelineStateILj2EEERT0_RT1_iRiRKNS_16SeqlenInfoQKNewKILb1ELb1EEENS2_IJiiiiEEERT_ENKUliT_T0_T1_E_clIZSF_ISO_S12_S14_EbS17_S1B_S1B_S1E_S1G_S1I_iS1J_S1N_S1O_S1Q_EUlRS1R_iE0_NS3_ILb1EEES1Y_EEDaiS1R_S1S_S1T_,(.L_x_6141 - $_ZN7cutlass13device_kernelIN5flash11enable_sm90INS1_16FlashAttnFwdSm90INS1_25CollectiveMainloopFwdSm90ILi2EN4cute5tupleIJNS5_1CILi1EEES8_S8_EEENS6_IJNS7_ILi128EEENS7_ILi96EEENS7_ILi64EEEEEELi256ENS_10bfloat16_tEfNS_4arch4Sm90ELb0ELb1ELb1ELb1ELb0ELb1ELb1ELb1ELb0ELb1ELb1ELb0EEENS1_21CollectiveEpilogueFwdINS6_IJSA_NS7_ILi256EEESB_EEES9_SE_SG_Li256ELb1ELb1ELb1ELb0EEENS1_36VarlenDynamicPersistentTileSchedulerILi128ELi96ELi256ELi128ELb1ELb1ELb1ELb1ELb0ELb1EEEEEEEEEvNT_6ParamsE$_ZZN5flash25CollectiveMainloopFwdSm90ILi2EN4cute5tupleIJNS1_1CILi1EEES4_S4_EEENS2_IJNS3_ILi128EEENS3_ILi96EEENS3_ILi64EEEEEELi256EN7cutlass10bfloat16_tEfNSA_4arch4Sm90ELb0ELb1ELb1ELb1ELb0ELb1ELb1ELb1ELb0ELb1ELb1ELb0EE3mmaINS_16FlashAttnFwdSm90ISE_NS_21CollectiveEpilogueFwdINS2_IJS6_NS3_ILi256EEES7_EEES5_SB_SD_Li256ELb1ELb1ELb1ELb0EEENS_36VarlenDynamicPersistentTileSchedulerILi128ELi96ELi256ELi128ELb1ELb1ELb1ELb1ELb0ELb1EEEE13SharedStorageENS1_6TensorINS1_11ArrayEngineIfLm128EEENS1_6LayoutINS2_IJNS2_IJNS3_ILi2EEEST_NS3_ILi32EEEEEES4_S4_EEENS2_IJNS2_IJS4_ST_NS3_ILi4EEEEEENS3_ILi0EEESZ_EEEEEEENS_7SoftmaxILi2ELi0EEEEEbRKNSE_6ParamsENSA_25PipelineTmaAsyncNoClusterILi2ENSA_16PipelineTmaAsyncILi2EEEEES1B_RNSA_13PipelineStateILj2EEERT0_RT1_iRiRKNS_16SeqlenInfoQKNewKILb1ELb1EEENS2_IJiiiiEEERT_ENKUliT_T0_T1_E_clIZSF_ISO_S12_S14_EbS17_S1B_S1B_S1E_S1G_S1I_iS1J_S1N_S1O_S1Q_EUlRS1R_iE0_NS3_ILb1EEES1Y_EEDaiS1R_S1S_S1T_)
$_ZN7cutlass13device_kernelIN5flash11enable_sm90INS1_16FlashAttnFwdSm90INS1_25CollectiveMainloopFwdSm90ILi2EN4cute5tupleIJNS5_1CILi1EEES8_S8_EEENS6_IJNS7_ILi128EEENS7_ILi96EEENS7_ILi64EEEEEELi256ENS_10bfloat16_tEfNS_4arch4Sm90ELb0ELb1ELb1ELb1ELb0ELb1ELb1ELb1ELb0ELb1ELb1ELb0EEENS1_21CollectiveEpilogueFwdINS6_IJSA_NS7_ILi256EEESB_EEES9_SE_SG_Li256ELb1ELb1ELb1ELb0EEENS1_36VarlenDynamicPersistentTileSchedulerILi128ELi96ELi256ELi128ELb1ELb1ELb1ELb1ELb0ELb1EEEEEEEEEvNT_6ParamsE$_ZZN5flash25CollectiveMainloopFwdSm90ILi2EN4cute5tupleIJNS1_1CILi1EEES4_S4_EEENS2_IJNS3_ILi128EEENS3_ILi96EEENS3_ILi64EEEEEELi256EN7cutlass10bfloat16_tEfNSA_4arch4Sm90ELb0ELb1ELb1ELb1ELb0ELb1ELb1ELb1ELb0ELb1ELb1ELb0EE3mmaINS_16FlashAttnFwdSm90ISE_NS_21CollectiveEpilogueFwdINS2_IJS6_NS3_ILi256EEES7_EEES5_SB_SD_Li256ELb1ELb1ELb1ELb0EEENS_36VarlenDynamicPersistentTileSchedulerILi128ELi96ELi256ELi128ELb1ELb1ELb1ELb1ELb0ELb1EEEE13SharedStorageENS1_6TensorINS1_11ArrayEngineIfLm128EEENS1_6LayoutINS2_IJNS2_IJNS3_ILi2EEEST_NS3_ILi32EEEEEES4_S4_EEENS2_IJNS2_IJS4_ST_NS3_ILi4EEEEEENS3_ILi0EEESZ_EEEEEEENS_7SoftmaxILi2ELi0EEEEEbRKNSE_6ParamsENSA_25PipelineTmaAsyncNoClusterILi2ENSA_16PipelineTmaAsyncILi2EEEEES1B_RNSA_13PipelineStateILj2EEERT0_RT1_iRiRKNS_16SeqlenInfoQKNewKILb1ELb1EEENS2_IJiiiiEEERT_ENKUliT_T0_T1_E_clIZSF_ISO_S12_S14_EbS17_S1B_S1B_S1E_S1G_S1I_iS1J_S1N_S1O_S1Q_EUlRS1R_iE0_NS3_ILb1EEES1Y_EEDaiS1R_S1S_S1T_:
[----:B------:R-:W-:Y:S02]  /*3fe40*/  ULDC UR4, c[0x0][0x20] ;  /* 0x0000080000047ab9 */ /* 0x000fe40000000800 */
[----:B------:R-:W-:-:S09]  /*3fe50*/  UIADD3 UR4, -UR4, UR5, URZ ;  /* 0x0000000504047290 */ /* 0x000fd2000fffe13f */
[----:B------:R-:W2:Y:S04]  /*3fe60*/  LDL.64 R8, [UR4+0x18] ;  /* 0x00001804ff087983 */ /* 0x000ea80008100a00 */
[----:B------:R-:W3:Y:S01]  /*3fe70*/  LDL.64 R4, [UR4] ;  /* 0x00000004ff047983 */ /* 0x000ee20008100a00 */
[----:B------:R-:W-:-:S03]  /*3fe80*/  ULDC.64 UR6, c[0x0][0x208] ;  /* 0x0000820000067ab9 */ /* 0x000fc60000000a00 */
[----:B--2---:R-:W2:Y:S04]  /*3fe90*/  LD.E R6, desc[UR6][R8.64+0x1c] ;  /* 0x00001c0608067980 */ /* 0x004ea8000c101900 */
[----:B---3--:R0:W5:Y:S04]  /*3fea0*/  LD.E R0, desc[UR6][R4.64] ;  /* 0x0000000604007980 */ /* 0x008168000c101900 */
[----:B------:R0:W5:Y:S01]  /*3feb0*/  LD.E R3, desc[UR6][R4.64+0x4] ;  /* 0x0000040604037980 */ /* 0x000162000c101900 */
[----:B------:R-:W-:Y:S01]  /*3fec0*/  BSSY B1, `(.L_x_4184) ;  /* 0x0000007000017945 */ /* 0x000fe20003800000 */
[----:B------:R-:W-:Y:S01]  /*3fed0*/  IMAD.MOV.U32 R7, RZ, RZ, R51 ;  /* 0x000000ffff077224 */ /* 0x000fe200078e0033 */
[----:B--2---:R-:W-:-:S04]  /*3fee0*/  LOP3.LUT R6, R6, 0x1, RZ, 0xfc, !PT ;  /* 0x0000000106067812 */ /* 0x004fc800078efcff */
[----:B------:R-:W-:Y:S01]  /*3fef0*/  ISETP.NE.AND P0, PT, R6, 0x3, PT ;  /* 0x000000030600780c */ /* 0x000fe20003f05270 */
[----:B------:R-:W-:-:S12]  /*3ff00*/  IMAD.MOV.U32 R6, RZ, RZ, R36 ;  /* 0x000000ffff067224 */ /* 0x000fd800078e0024 */
[----:B0-----:R-:W-:Y:S05]  /*3ff10*/  @!P0 BRA `(.L_x_4185) ;  /* 0x0000000000048947 */ /* 0x001fea0003800000 */
[----:B------:R-:W-:Y:S01]  /*3ff20*/  BPT.TRAP 0x1 ;  /* 0x000000040000795c */ /* 0x000fe20000300000 */
.L_x_4185:
[----:B------:R-:W-:Y:S05]  /*3ff30*/  BSYNC B1 ;  /* 0x0000000000017941 */ /* 0x000fea0003800000 */
.L_x_4184:
        /* <DEDUP_REMOVED lines=13> */
.L_x_4187:
[----:B------:R-:W-:Y:S05]  /*40010*/  BSYNC B1 ;  /* 0x0000000000017941 */ /* 0x000fea0003800000 */
.L_x_4186:
        /* <DEDUP_REMOVED lines=8> */
.L_x_4189:
[----:B------:R-:W-:Y:S05]  /*400a0*/  BSYNC B1 ;  /* 0x0000000000017941 */ /* 0x000fea0003800000 */
.L_x_4188:
[----:B------:R-:W2:Y:S04]  /*400b0*/  LDL.64 R12, [UR4] ;  /* 0x00000004ff0c7983 */ /* 0x000ea80008100a00 */
[----:B------:R-:W3:Y:S04]  /*400c0*/  LDL.64 R4, [UR4+0x28] ;  /* 0x00002804ff047983 */ /* 0x000ee80008100a00 */
[----:B0----5:R-:W4:Y:S04]  /*400d0*/  LDL.64 R10, [UR4+0x20] ;  /* 0x00002004ff0a7983 */ /* 0x021f280008100a00 */
[----:B------:R-:W4:Y:S04]  /*400e0*/  LDL.64 R8, [UR4+0x8] ;  /* 0x00000804ff087983 */ /* 0x000f280008100a00 */
[----:B--2---:R-:W2:Y:S04]  /*400f0*/  LD.E R3, desc[UR6][R12.64] ;  /* 0x000000060c037980 */ /* 0x004ea8000c101900 */
[----:B---3--:R-:W2:Y:S01]  /*40100*/  LD.E.64 R4, desc[UR6][R4.64] ;  /* 0x0000000604047980 */ /* 0x008ea2000c101b00 */
[----:B------:R-:W-:Y:S05]  /*40110*/  WARPSYNC.ALL ;  /* 0x0000000000007948 */ /* 0x000fea0003800000 */
[----:B----4-:R0:W-:Y:S04]  /*40120*/  ST.E desc[UR6][R8.64], RZ ;  /* 0x000000ff08007985 */ /* 0x0101e8000c101906 */
[----:B------:R-:W3:Y:S01]  /*40130*/  LD.E.64 R12, desc[UR6][R10.64] ;  /* 0x000000060a0c7980 */ /* 0x000ee2000c101b00 */
[----:B--2---:R-:W-:Y:S01]  /*40140*/  IMAD R4, R3, 0x300, R4 ;  /* 0x0000030003047824 */ /* 0x004fe200078e0204 */
[----:B------:R-:W-:Y:S01]  /*40150*/  R2UR UR11, R5 ;  /* 0x00000000050b72ca */ /* 0x000fe200000e0000 */
[----:B------:R-:W-:Y:S01]  /*40160*/  WARPGROUP.ARRIVE ;  /* 0x00000000000079c5 */ /* 0x000fe20000000000 */
[----:B------:R-:W-:-:S02]  /*40170*/  IMAD.MOV.U32 R0, RZ, RZ, 0x1 ;  /* 0x00000001ff007424 */ /* 0x000fc400078e00ff */
        /* <DEDUP_REMOVED lines=8> */
[----:B------:R-:W-:Y:S01]  /*40200*/  WARPGROUP.ARRIVE ;  /* 0x00000000000079c5 */ /* 0x000fe20000000000 */
[----:B------:R-:W-:-:S03]  /*40210*/  IMAD.MOV.U32 R15, RZ, RZ, R5 ;  /* 0x000000ffff0f7224 */ /* 0x000fc600078e0005 */
        /* <DEDUP_REMOVED lines=23> */
[----:B------:R-:W-:-:S03]  /*40390*/  WARPGROUP.ARRIVE ;  /* 0x00000000000079c5 */ /* 0x000fc60000000000 */
[----:B------:R-:W-:Y:S01]  /*403a0*/  R2UR UR10, R4 ;  /* 0x00000000040a72ca */ /* 0x000fe200000e0000 */
[----:B--2---:R-:W-:Y:S01]  /*403b0*/  VIADD R10, R10, 0x6 ;  /* 0x000000060a0a7836 */ /* 0x004fe20000000000 */
[----:B------:R-:W-:-:S04]  /*403c0*/  R2UR UR9, R11 ;  /* 0x000000000b0972ca */ /* 0x000fc800000e0000 */
[----:B------:R-:W-:-:S13]  /*403d0*/  R2UR UR8, R10 ;  /* 0x000000000a0872ca */ /* 0x000fda00000e0000 */
[----:B------:R-:W-:Y:S03]  /*403e0*/  HGMMA.64x96x16.F32.BF16 R24, gdesc[UR8], R24, gsb0 ;  /* 0x01600000081879f0 */ /* 0x000fe60008001818 */
[----:B------:R-:W-:Y:S02]  /*403f0*/  WARPGROUP.DEPBAR.LE gsb0, 0x0 ;  /* 0x00008000000079c5 */ /* 0x000fe40000010000 */
[----:B------:R0:W-:Y:S04]  /*40400*/  ST.E desc[UR6][R8.64], R0 ;  /* 0x0000000008007985 */ /* 0x0001e8000c101906 */
[----:B------:R-:W2:Y:S04]  /*40410*/  LDL.64 R4, [UR4+0x38] ;  /* 0x00003804ff047983 */ /* 0x000ea80008100a00 */
[----:B--2---:R-:W2:Y:S04]  /*40420*/  LD.E R3, desc[UR6][R4.64] ;  /* 0x0000000604037980 */ /* 0x004ea8000c101900 */
[----:B------:R-:W3:Y:S01]  /*40430*/  LDL.64 R4, [UR4+0x30] ;  /* 0x00003004ff047983 */ /* 0x000ee20008100a00 */
[----:B------:R-:W-:Y:S01]  /*40440*/  BSSY B1, `(.L_x_4191) ;  /* 0x0000008000017945 */ /* 0x000fe20003800000 */
[----:B--2---:R-:W-:-:S04]  /*40450*/  LEA.HI R10, R3, R3, RZ, 0x1 ;  /* 0x00000003030a7211 */ /* 0x004fc800078f08ff */
[----:B------:R-:W-:-:S05]  /*40460*/  LOP3.LUT R10, R10, 0xfffffffe, RZ, 0xc0, !PT ;  /* 0xfffffffe0a0a7812 */ /* 0x000fca00078ec0ff */
[----:B------:R-:W-:Y:S01]  /*40470*/  IMAD.IADD R10, R3, 0x1, -R10 ;  /* 0x00000001030a7824 */ /* 0x000fe200078e0a0a */
[----:B---3--:R-:W-:-:S04]  /*40480*/  MOV R3, R4 ;  /* 0x0000000400037202 */ /* 0x008fc80000000f00 */
[----:B------:R-:W-:-:S04]  /*40490*/  SHF.L.U32 R10, R10, 0x1f, RZ ;  /* 0x0000001f0a0a7819 */ /* 0x000fc800000006ff */
[----:B------:R-:W1:Y:S02]  /*404a0*/  SYNCS.PHASECHK.TRANS64.TRYWAIT P0, [R3+URZ+0x32410], R10 ;  /* 0x0324100a030075a7 */ /* 0x000e64000800017f */
[----:B01----:R-:W-:Y:S05]  /*404b0*/  @!P0 BRA `(.L_x_4192) ;  /* 0x000000b400588947 */ /* 0x003fea0003800000 */
.L_x_4215:
[----:B------:R-:W-:Y:S05]  /*404c0*/  BSYNC B1 ;  /* 0x0000000000017941 */ /* 0x000fea0003800000 */
.L_x_4191:
[----:B------:R-:W0:Y:S04]  /*404d0*/  LDL.64 R4, [UR4+0x40] ;  /* 0x00004004ff047983 */ /* 0x000e280008100a00 */
[----:B------:R-:W2:Y:S04]  /*404e0*/  LDL.64 R8, [UR4] ;  /* 0x00000004ff087983 */ /* 0x000ea80008100a00 */
[----:B0-----:R-:W3:Y:S04]  /*404f0*/  LD.E R10, desc[UR6][R4.64+0x1c] ;  /* 0x00001c06040a7980 */ /* 0x001ee8000c101900 */
[----:B--2---:R0:W5:Y:S04]  /*40500*/  LD.E R3, desc[UR6][R8.64] ;  /* 0x0000000608037980 */ /* 0x004168000c101900 */
[----:B------:R0:W5:Y:S01]  /*40510*/  LD.E R12, desc[UR6][R8.64+0x4] ;  /* 0x00000406080c7980 */ /* 0x000162000c101900 */
[----:B------:R-:W-:Y:S01]  /*40520*/  BSSY B1, `(.L_x_4193) ;  /* 0x0000005000017945 */ /* 0x000fe20003800000 */
[----:B---3--:R-:W-:-:S04]  /*40530*/  LOP3.LUT R10, R10, 0x1, RZ, 0xfc, !PT ;  /* 0x000000010a0a7812 */ /* 0x008fc800078efcff */
[----:B------:R-:W-:-:S13]  /*40540*/  ISETP.NE.AND P0, PT, R10, 0x3, PT ;  /* 0x000000030a00780c */ /* 0x000fda0003f05270 */
[----:B0-----:R-:W-:Y:S05]  /*40550*/  @!P0 BRA `(.L_x_4194) ;  /* 0x0000000000048947 */ /* 0x001fea0003800000 */
[----:B------:R-:W-:Y:S01]  /*40560*/  BPT.TRAP 0x1 ;  /* 0x000000040000795c */ /* 0x000fe20000300000 */
.L_x_4194:
[----:B------:R-:W-:Y:S05]  /*40570*/  BSYNC B1 ;  /* 0x0000000000017941 */ /* 0x000fea0003800000 */
.L_x_4193:
        /* <DEDUP_REMOVED lines=13> */
.L_x_4196:
[----:B------:R-:W-:Y:S05]  /*40650*/  BSYNC B1 ;  /* 0x0000000000017941 */ /* 0x000fea0003800000 */
.L_x_4195:
        /* <DEDUP_REMOVED lines=8> */
.L_x_4198:
[----:B------:R-:W-:Y:S05]  /*406e0*/  BSYNC B1 ;  /* 0x0000000000017941 */ /* 0x000fea0003800000 */
.L_x_4197:
[----:B------:R-:W2:Y:S04]  /*406f0*/  LDL.64 R4, [UR4] ;  /* 0x00000004ff047983 */ /* 0x000ea80008100a00 */
[----:B------:R-:W3:Y:S04]  /*40700*/  LDL.64 R12, [UR4+0x58] ;  /* 0x00005804ff0c7983 */ /* 0x000ee80008100a00 */
[----:B------:R-:W4:Y:S04]  /*40710*/  LDL.64 R8, [UR4+0x48] ;  /* 0x00004804ff087983 */ /* 0x000f280008100a00 */
[----:B0----5:R-:W3:Y:S04]  /*40720*/  LDL.64 R10, [UR4+0x50] ;  /* 0x00005004ff0a7983 */ /* 0x021ee80008100a00 */
[----:B------:R-:W3:Y:S04]  /*40730*/  LDL.LU R18, [R1+0x48c] ;  /* 0x00048c0001127983 */ /* 0x000ee80000300800 */
[----:B--2---:R-:W2:Y:S04]  /*40740*/  LD.E R3, desc[UR6][R4.64] ;  /* 0x0000000604037980 */ /* 0x004ea8000c101900 */
[----:B----4-:R-:W4:Y:S04]  /*40750*/  LD.E R14, desc[UR6][R8.64] ;  /* 0x00000006080e7980 */ /* 0x010f28000c101900 */
[----:B---3--:R-:W2:Y:S04]  /*40760*/  LD.E.64 R4, desc[UR6][R12.64] ;  /* 0x000000060c047980 */ /* 0x008ea8000c101b00 */
[----:B------:R-:W3:Y:S01]  /*40770*/  LD.E.64 R12, desc[UR6][R10.64] ;  /* 0x000000060a0c7980 */ /* 0x000ee2000c101b00 */
[----:B------:R-:W-:Y:S05]  /*40780*/  WARPSYNC.ALL ;  /* 0x0000000000007948 */ /* 0x000fea0003800000 */
[----:B------:R-:W-:Y:S01]  /*40790*/  WARPGROUP.ARRIVE ;  /* 0x00000000000079c5 */ /* 0x000fe20000000000 */
[----:B----4-:R-:W-:Y:S01]  /*407a0*/  ISETP.NE.U32.AND P0, PT, R14, RZ, PT ;  /* 0x000000ff0e00720c */ /* 0x010fe20003f05070 */
[----:B--2---:R-:W-:Y:S01]  /*407b0*/  IMAD R4, R3, 0xc00, R4 ;  /* 0x00000c0003047824 */ /* 0x004fe200078e0204 */
[----:B------:R-:W-:-:S04]  /*407c0*/  R2UR UR11, R5 ;  /* 0x00000000050b72ca */ /* 0x000fc800000e0000 */
[----:B------:R-:W-:Y:S02]  /*407d0*/  R2UR UR10, R4 ;  /* 0x00000000040a72ca */ /* 0x000fe400000e0000 */
[----:B---3--:R-:W-:Y:S02]  /*407e0*/  R2UR UR8, R12 ;  /* 0x000000000c0872ca */ /* 0x008fe400000e0000 */
[----:B------:R-:W-:-:S03]  /*407f0*/  R2UR UR9, R13 ;  /* 0x000000000d0972ca */ /* 0x000fc600000e0000 */
[----:B------:R-:W-:-:S10]  /*40800*/  VOTEU.ANY UP0, P0 ;  /* 0x00000000003f7886 */ /* 0x000fd40000000100 */
        /* <DEDUP_REMOVED lines=176> */
[----:B------:R-:W0:Y:S02]  /*41310*/  S2R R227, SR_TID.X ;  /* 0x0000000000e37919 */ /* 0x000e240000002100 */
[----:B0-----:R-:W-:Y:S01]  /*41320*/  LOP3.LUT P1, RZ, R227, 0x7f, RZ, 0xc0, !PT ;  /* 0x0000007fe3ff7812 */ /* 0x001fe2000782c0ff */
[----:B--2---:R-:W-:Y:S01]  /*41330*/  VIADD R10, R10, 0xc06 ;  /* 0x00000c060a0a7836 */ /* 0x004fe20000000000 */
[----:B------:R-:W-:-:S04]  /*41340*/  R2UR UR9, R11 ;  /* 0x000000000b0972ca */ /* 0x000fc800000e0000 */
[----:B------:R-:W-:-:S13]  /*41350*/  R2UR UR8, R10 ;  /* 0x000000000a0872ca */ /* 0x000fda00000e0000 */
[----:B------:R-:W-:Y:S03]  /*41360*/  HGMMA.64x96x16.F32.BF16 R24, gdesc[UR8], R24, gsb0 ;  /* 0x01600000081879f0 */ /* 0x000fe60008001818 */
[----:B------:R-:W-:Y:S02]  /*41370*/  WARPGROUP.DEPBAR.LE gsb0, 0x0 ;  /* 0x00008000000079c5 */ /* 0x000fe40000010000 */
[----:B------:R0:W-:Y:S04]  /*41380*/  ST.E desc[UR6][R8.64], R0 ;  /* 0x0000000008007985 */ /* 0x0001e8000c101906 */
[----:B------:R-:W2:Y:S04]  /*41390*/  @!P1 LDL.64 R4, [UR4] ;  /* 0x00000004ff049983 */ /* 0x000ea80008100a00 */
[----:B0-----:R-:W3:Y:S01]  /*413a0*/  @!P1 LDL.64 R8, [UR4+0x18] ;  /* 0x00001804ff089983 */ /* 0x001ee20008100a00 */
[----:B------:R-:W-:-:S04]  /*413b0*/  SHF.R.U32.HI R3, RZ, 0x7, R227 ;  /* 0x00000007ff037819 */ /* 0x000fc800000116e3 */
        /* <DEDUP_REMOVED lines=8> */
[----:B------:R-:W2:Y:S04]  /*41440*/  LDL.64 R4, [UR4+0x68] ;  /* 0x00006804ff047983 */ /* 0x000ea80008100a00 */
[----:B------:R-:W3:Y:S04]  /*41450*/  LD.E R80, desc[UR6][R6.64] ;  /* 0x0000000606507980 */ /* 0x000ee8000c101900 */
[----:B-1----:R-:W4:Y:S04]  /*41460*/  LD.E R10, desc[UR6][R6.64+0x24] ;  /* 0x00002406060a7980 */ /* 0x002f28000c101900 */
[----:B------:R-:W3:Y:S04]  /*41470*/  LD.E R72, desc[UR6][R72.64] ;  /* 0x0000000648487980 */ /* 0x000ee8000c101900 */
[----:B0-----:R-:W3:Y:S04]  /*41480*/  LD.E R3, desc[UR6][R6.64+0x18] ;  /* 0x0000180606037980 */ /* 0x001ee8000c101900 */
[----:B------:R-:W3:Y:S04]  /*41490*/  LD.E R9, desc[UR6][R6.64+0x8] ;  /* 0x0000080606097980 */ /* 0x000ee8000c101900 */
[----:B------:R-:W3:Y:S04]  /*414a0*/  LD.E R8, desc[UR6][R6.64+0x4] ;  /* 0x0000040606087980 */ /* 0x000ee8000c101900 */
[----:B------:R-:W3:Y:S04]  /*414b0*/  LD.E R76, desc[UR6][R6.64+0xc] ;  /* 0x00000c06064c7980 */ /* 0x000ee8000c101900 */
[----:B------:R-:W3:Y:S04]  /*414c0*/  LD.E R75, desc[UR6][R6.64+0x10] ;  /* 0x00001006064b7980 */ /* 0x000ee8000c101900 */
[----:B------:R-:W3:Y:S04]  /*414d0*/  LD.E R77, desc[UR6][R6.64+0x14] ;  /* 0x00001406064d7980 */ /* 0x000ee8000c101900 */
[----:B--2---:R-:W2:Y:S01]  /*414e0*/  LD.E.64 R4, desc[UR6][R4.64] ;  /* 0x0000000604047980 */ /* 0x004ea2000c101b00 */
[----:B----4-:R-:W-:-:S13]  /*414f0*/  ISETP.NE.AND P0, PT, R10, 0x1, PT ;  /* 0x000000010a00780c */ /* 0x010fda0003f05270 */
[----:B------:R-:W4:Y:S04]  /*41500*/  @P0 LD.E R78, desc[UR6][R6.64+0x28] ;  /* 0x00002806064e0980 */ /* 0x000f28000c101900 */
[----:B------:R-:W4:Y:S04]  /*41510*/  @P0 LD.E R79, desc[UR6][R6.64+0x2c] ;  /* 0x00002c06064f0980 */ /* 0x000f28000c101900 */
[----:B--2---:R-:W2:Y:S01]  /*41520*/  LD.E R74, desc[UR6][R4.64] ;  /* 0x00000006044a7980 */ /* 0x004ea2000c101900 */
[----:B------:R-:W-:-:S04]  /*41530*/  LOP3.LUT R18, R18, 0xfff7ffff, RZ, 0xc0, !PT ;  /* 0xfff7ffff12127812 */ /* 0x000fc800078ec0ff */
[----:B------:R-:W-:-:S05]  /*41540*/  @P1 LOP3.LUT R18, R18, 0x80000, RZ, 0xfc, !PT ;  /* 0x0008000012121812 */ /* 0x000fca00078efcff */
[----:B------:R0:W-:Y:S01]  /*41550*/  STL [R1+0x48c], R18 ;  /* 0x00048c1201007387 */ /* 0x0001e20000100800 */
[----:B---3--:R-:W-:Y:S01]  /*41560*/  ISETP.GE.AND P1, PT, R3, 0x1, PT ;  /* 0x000000010300780c */ /* 0x008fe20003f26270 */
[----:B------:R-:W-:Y:S01]  /*41570*/  BSSY B1, `(.L_x_4200) ;  /* 0x00000a8000017945 */ /* 0x000fe20003800000 */
[----:B------:R-:W-:Y:S02]  /*41580*/  IMAD R77, R2, -0x60, R77 ;  /* 0xffffffa0024d7824 */ /* 0x000fe400078e024d */
        /* <DEDUP_REMOVED lines=16> */
[-C--:B------:R-:W-:Y:S01]  /*41690*/  FMUL.FTZ R13, R35, R74.reuse ;  /* 0x0000004a230d7220 */ /* 0x080fe20000410000 */
[----:B------:R-:W-:-:S02]  /*416a0*/  FMUL.FTZ R35, R55, R74 ;  /* 0x0000004a37237220 */ /* 0x000fc40000410000 */
[----:B------:R-:W-:Y:S01]  /*416b0*/  LOP3.LUT R55, R48, 0xffffff80, RZ, 0xc0, !PT ;  /* 0xffffff8030377812 */ /* 0x000fe200078ec0ff */
[----:B------:R-:W-:-:S04]  /*416c0*/  FMUL.FTZ R14, R34, R74 ;  /* 0x0000004a220e7220 */ /* 0x000fc80000410000 */
[----:B------:R-:W-:Y:S02]  /*416d0*/  IMAD.IADD R55, R80, 0x1, -R55 ;  /* 0x0000000150377824 */ /* 0x000fe400078e0a37 */
[-C--:B------:R-:W-:Y:S01]  /*416e0*/  FMUL.FTZ R34, R54, R74.reuse ;  /* 0x0000004a36227220 */ /* 0x080fe20000410000 */
[-C--:B------:R-:W-:Y:S01]  /*416f0*/  FMUL.FTZ R11, R30, R74.reuse ;  /* 0x0000004a1e0b7220 */ /* 0x080fe20000410000 */
[-C--:B------:R-:W-:Y:S01]  /*41700*/  FMUL.FTZ R30, R50, R74.reuse ;  /* 0x0000004a321e7220 */ /* 0x080fe20000410000 */
[----:B------:R-:W-:Y:S01]  /*41710*/  SHF.R.S32.HI R54, RZ, 0x1f, R55 ;  /* 0x0000001fff367819 */ /* 0x000fe20000011437 */
[----:B------:R-:W-:Y:S01]  /*41720*/  FMUL.FTZ R50, R56, R74 ;  /* 0x0000004a38327220 */ /* 0x000fe20000410000 */
[----:B------:R-:W-:Y:S01]  /*41730*/  LEA.HI R49, R49, R80, RZ, 0x2 ;  /* 0x0000005031317211 */ /* 0x000fe200078f10ff */
[-C--:B------:R-:W-:Y:S01]  /*41740*/  FMUL.FTZ R12, R31, R74.reuse ;  /* 0x0000004a1f0c7220 */ /* 0x080fe20000410000 */
[----:B------:R-:W-:Y:S01]  /*41750*/  LEA.HI R56, R54, R55, RZ, 0x2 ;  /* 0x0000003736387211 */ /* 0x000fe200078f10ff */
[-C--:B0-----:R-:W-:Y:S01]  /*41760*/  FMUL.FTZ R18, R38, R74.reuse ;  /* 0x0000004a26127220 */ /* 0x081fe20000410000 */
[-C--:B------:R-:W-:Y:S01]  /*41770*/  FMUL.FTZ R31, R51, R74.reuse ;  /* 0x0000004a331f7220 */ /* 0x080fe20000410000 */
[----:B------:R-:W-:Y:S01]  /*41780*/  LOP3.LUT R49, R49, 0xfffffffc, RZ, 0xc0, !PT ;  /* 0xfffffffc31317812 */ /* 0x000fe200078ec0ff */
[-C--:B------:R-:W-:Y:S01]  /*41790*/  FMUL.FTZ R51, R57, R74.reuse ;  /* 0x0000004a39337220 */ /* 0x080fe20000410000 */
[----:B------:R-:W-:Y:S01]  /*417a0*/  FMUL.FTZ R38, R58, R74 ;  /* 0x0000004a3a267220 */ /* 0x000fe20000410000 */
[----:B------:R-:W-:-:S02]  /*417b0*/  SHF.R.S32.HI R57, RZ, 0x2, R56 ;  /* 0x00000002ff397819 */ /* 0x000fc40000011438 */
[----:B------:R-:W-:Y:S01]  /*417c0*/  SHF.R.S32.HI R58, RZ, 0x1f, R56 ;  /* 0x0000001fff3a7819 */ /* 0x000fe20000011438 */
[----:B------:R-:W-:Y:S01]  /*417d0*/  IMAD.IADD R80, R80, 0x1, -R49 ;  /* 0x0000000150507824 */ /* 0x000fe200078e0a31 */
[----:B------:R-:W-:Y:S01]  /*417e0*/  LEA.HI R54, R54, R55, RZ, 0x5 ;  /* 0x0000003736367211 */ /* 0x000fe200078f28ff */
[-C--:B------:R-:W-:Y:S01]  /*417f0*/  FMUL.FTZ R15, R39, R74.reuse ;  /* 0x0000004a270f7220 */ /* 0x080fe20000410000 */
[----:B------:R-:W-:Y:S01]  /*41800*/  SHF.R.S32.HI R49, RZ, 0x7, R48 ;  /* 0x00000007ff317819 */ /* 0x000fe20000011430 */
[-C--:B------:R-:W-:Y:S01]  /*41810*/  FMUL.FTZ R39, R59, R74.reuse ;  /* 0x0000004a3b277220 */ /* 0x080fe20000410000 */
[----:B------:R-:W-:Y:S02]  /*41820*/  LEA.HI R58, R58, R57, RZ, 0x3 ;  /* 0x000000393a3a7211 */ /* 0x000fe400078f18ff */
[----:B------:R-:W-:Y:S01]  /*41830*/  SHF.R.S32.HI R59, RZ, 0x5, R54 ;  /* 0x00000005ff3b7819 */ /* 0x000fe20000011436 */
[-C--:B------:R-:W-:Y:S01]  /*41840*/  FMUL.FTZ R21, R47, R74.reuse ;  /* 0x0000004a2f157220 */ /* 0x080fe20000410000 */
[----:B------:R-:W-:Y:S01]  /*41850*/  LEA.HI R48, R48, R49, RZ, 0x1 ;  /* 0x0000003130307211 */ /* 0x000fe200078f08ff */
[-C--:B------:R-:W-:Y:S01]  /*41860*/  FMUL.FTZ R47, R53, R74.reuse ;  /* 0x0000004a352f7220 */ /* 0x080fe20000410000 */
[----:B------:R-:W-:Y:S01]  /*41870*/  LOP3.LUT R58, R58, 0xfffffff8, RZ, 0xc0, !PT ;  /* 0xfffffff83a3a7812 */ /* 0x000fe200078ec0ff */
[----:B------:R-:W-:Y:S01]  /*41880*/  FMUL.FTZ R53, R61, R74 ;  /* 0x0000004a3d357220 */ /* 0x000fe20000410000 */
[----:B------:R-:W-:Y:S01]  /*41890*/  IMAD R61, R72, 0x8, R59 ;  /* 0x00000008483d7824 */ /* 0x000fe200078e023b */
[----:B------:R-:W-:-:S02]  /*418a0*/  LOP3.LUT R48, R48, 0x3fffffe, RZ, 0xc0, !PT ;  /* 0x03fffffe30307812 */ /* 0x000fc400078ec0ff */
[----:B------:R-:W-:Y:S01]  /*418b0*/  LEA.HI R59, R80, R80, RZ, 0x1 ;  /* 0x00000050503b7211 */ /* 0x000fe200078f08ff */
[----:B------:R-:W-:Y:S02]  /*418c0*/  IMAD.IADD R58, R57, 0x1, -R58 ;  /* 0x00000001393a7824 */ /* 0x000fe400078e0a3a */
[----:B------:R-:W-:Y:S01]  /*418d0*/  IMAD.IADD R49, R49, 0x1, -R48 ;  /* 0x0000000131317824 */ /* 0x000fe200078e0a30 */
[----:B------:R-:W-:Y:S01]  /*418e0*/  LOP3.LUT R59, R59, 0x1ffffffe, RZ, 0xc0, !PT ;  /* 0x1ffffffe3b3b7812 */ /* 0x000fe200078ec0ff */
[----:B------:R-:W-:-:S04]  /*418f0*/  IMAD.U32 R58, R61, 0x10, R58 ;  /* 0x000000103d3a7824 */ /* 0x000fc800078e003a */
[----:B------:R-:W-:Y:S02]  /*41900*/  IMAD.IADD R59, R80, 0x1, -R59 ;  /* 0x00000001503b7824 */ /* 0x000fe400078e0a3b */
[----:B------:R-:W-:-:S04]  /*41910*/  IMAD R58, R49, 0x40, R58 ;  /* 0x00000040313a7824 */ /* 0x000fc800078e023a */
[----:B------:R-:W-:-:S04]  /*41920*/  IMAD R61, R59, 0x8, R58 ;  /* 0x000000083b3d7824 */ /* 0x000fc800078e023a */
[----:B----4-:R-:W-:-:S05]  /*41930*/  @P0 IMAD.HI.U32 R78, R61, R78, RZ ;  /* 0x0000004e3d4e0227 */ /* 0x010fca00078e00ff */
[----:B------:R-:W-:Y:S01]  /*41940*/  @P0 SHF.R.U32.HI R61, RZ, R79, R78 ;  /* 0x0000004fff3d0219 */ /* 0x000fe2000001164e */
[----:B------:R-:W-:Y:S01]  /*41950*/  IMAD R58, R2, -0x60, RZ ;  /* 0xffffffa0023a7824 */ /* 0x000fe200078e02ff */
[----:B------:R-:W-:Y:S01]  /*41960*/  LOP3.LUT R56, R56, 0x7ffffffc, RZ, 0xc0, !PT ;  /* 0x7ffffffc38387812 */ /* 0x000fe200078ec0ff */
[-C--:B------:R-:W-:Y:S02]  /*41970*/  FMUL.FTZ R4, R24, R74.reuse ;  /* 0x0000004a18047220 */ /* 0x080fe40000410000 */
[----:B------:R-:W0:Y:S01]  /*41980*/  SHFL.IDX PT, R72, R61, RZ, 0x1c1f ;  /* 0x001c1fff3d487589 */ /* 0x000e2200000e0000 */
        /* <DEDUP_REMOVED lines=18> */
[----:B------:R-:W-:Y:S01]  /*41ab0*/  IMAD R64, R57, -0x2, R58 ;  /* 0xfffffffe39407824 */ /* 0x000fe200078e023a */
[----:B------:R-:W1:Y:S01]  /*41ac0*/  MUFU.TANH R4, R4 ;  /* 0x0000000400047308 */ /* 0x000e620000002400 */
[----:B------:R-:W-:Y:S01]  /*41ad0*/  IMAD R58, R2, -0x60, R9 ;  /* 0xffffffa0023a7824 */ /* 0x000fe200078e0209 */
[----:B------:R-:W-:-:S02]  /*41ae0*/  LOP3.LUT R59, RZ, R76, RZ, 0x33, !PT ;  /* 0x0000004cff3b7212 */ /* 0x000fc400078e33ff */
[----:B------:R-:W-:-:S04]  /*41af0*/  IADD3 R66, -R8, R64, R9 ;  /* 0x0000004008427210 */ /* 0x000fc80007ffe109 */
[----:B------:R-:W2:Y:S01]  /*41b00*/  MUFU.TANH R25, R25 ;  /* 0x0000001900197308 */ /* 0x000ea20000002400 */
[----:B------:R-:W-:-:S07]  /*41b10*/  IMAD R67, R57, -0x2, R58 ;  /* 0xfffffffe39437824 */ /* 0x000fce00078e023a */
[----:B------:R-:W3:Y:S01]  /*41b20*/  MUFU.TANH R5, R5 ;  /* 0x0000000500057308 */ /* 0x000ee20000002400 */
[----:B------:R-:W-:-:S07]  /*41b30*/  IMAD.IADD R68, R66, 0x1, R75 ;  /* 0x0000000142447824 */ /* 0x000fce00078e024b */
        /* <DEDUP_REMOVED lines=43> */
[----:B------:R-:W1:Y:S08]  /*41df0*/  MUFU.TANH R55, R55 ;  /* 0x0000003700377308 */ /* 0x000e700000002400 */
[----:B------:R-:W1:Y:S01]  /*41e00*/  MUFU.TANH R56, R56 ;  /* 0x0000003800387308 */ /* 0x000e620000002400 */
[----:B------:R-:W-:Y:S01]  /*41e10*/  IMAD.IADD R69, R66, 0x1, R59 ;  /* 0x0000000142457824 */ /* 0x000fe200078e023b */
[----:B0-----:R-:W-:Y:S01]  /*41e20*/  VIADDMNMX R2, R72, R68, R67, PT ;  /* 0x0000004448027246 */ /* 0x001fe20003800143 */
[----:B------:R-:W-:-:S02]  /*41e30*/  VIADD R64, R64, 0xffffffff ;  /* 0xffffffff40407836 */ /* 0x000fc40000000000 */
        /* <DEDUP_REMOVED lines=10> */
[----:B------:R-:W2:Y:S04]  /*41ee0*/  LD.E R58, desc[UR6][R6.64+0x1c] ;  /* 0x00001c06063a7980 */ /* 0x000ea8000c101900 */
[----:B------:R-:W3:Y:S01]  /*41ef0*/  LD.E R66, desc[UR6][R6.64+0x20] ;  /* 0x0000200606427980 */ /* 0x000ee2000c101900 */
[----:B--2---:R-:W-:-:S05]  /*41f00*/  IMAD.HI.U32 R57, R57, R58, RZ ;  /* 0x0000003a39397227 */ /* 0x004fca00078e00ff */
[----:B---3--:R-:W-:-:S07]  /*41f10*/  SHF.R.U32.HI R57, RZ, R66, R57 ;  /* 0x00000042ff397219 */ /* 0x008fce0000011639 */
.L_x_4205:
[----:B------:R-:W-:Y:S05]  /*41f20*/  BSYNC B3 ;  /* 0x0000000000037941 */ /* 0x000fea0003800000 */
.L_x_4204:
[----:B------:R-:W-:Y:S01]  /*41f30*/  LOP3.LUT R57, RZ, R57, RZ, 0x33, !PT ;  /* 0x00000039ff397212 */ /* 0x000fe200078e33ff */
[----:B------:R-:W-:Y:S06]  /*41f40*/  BRA `(.L_x_4206) ;  /* 0x0000000000187947 */ /* 0x000fec0003800000 */
.L_x_4203:
[----:B------:R-:W-:-:S13]  /*41f50*/  ISETP.NE.AND P0, PT, R3, 0x1, PT ;  /* 0x000000010300780c */ /* 0x000fda0003f05270 */
[----:B------:R-:W-:Y:S05]  /*41f60*/  @!P0 BRA `(.L_x_4206) ;  /* 0x0000000000108947 */ /* 0x000fea0003800000 */
[----:B------:R-:W2:Y:S04]  /*41f70*/  LD.E R58, desc[UR6][R6.64+0x1c] ;  /* 0x00001c06063a7980 */ /* 0x000ea8000c101900 */
[----:B------:R-:W3:Y:S01]  /*41f80*/  LD.E R66, desc[UR6][R6.64+0x20] ;  /* 0x0000200606427980 */ /* 0x000ee2000c101900 */
[----:B--2---:R-:W-:-:S05]  /*41f90*/  IMAD.HI.U32 R57, R57, R58, RZ ;  /* 0x0000003a39397227 */ /* 0x004fca00078e00ff */
[----:B---3--:R-:W-:-:S07]  /*41fa0*/  SHF.R.U32.HI R57, RZ, R66, R57 ;  /* 0x00000042ff397219 */ /* 0x008fce0000011639 */
.L_x_4206:
[----:B------:R-:W-:Y:S05]  /*41fb0*/  BSYNC B2 ;  /* 0x0000000000027941 */ /* 0x000fea0003800000 */
.L_x_4202:
[----:B------:R-:W-:-:S05]  /*41fc0*/  IMAD R58, R3, R57, R64 ;  /* 0x00000039033a7224 */ /* 0x000fca00078e0240 */
[----:B------:R-:W-:Y:S02]  /*41fd0*/  VIMNMX R65, R65, R58, !PT ;  /* 0x0000003a41417248 */ /* 0x000fe40007fe0100 */
[----:B------:R-:W-:-:S07]  /*41fe0*/  VIADDMNMX R2, R58, R3, R2, PT ;  /* 0x000000033a027246 */ /* 0x000fce0003800102 */
.L_x_4201:
[----:B------:R-:W-:Y:S05]  /*41ff0*/  BSYNC B1 ;  /* 0x0000000000017941 */ /* 0x000fea0003800000 */
.L_x_4200:
        /* <DEDUP_REMOVED lines=110> */
[----:B------:R-:W-:Y:S01]  /*426e0*/  ISETP.GE.AND P6, PT, R77, 0x5a, PT ;  /* 0x0000005a4d00780c */ /* 0x000fe20003fc6270 */
[----:B------:R-:W0:Y:S03]  /*426f0*/  SHFL.IDX PT, R4, R61, 0x1, 0x1c1f ;  /* 0x003c1f003d047f89 */ /* 0x000e2600000e0000 */
[----:B------:R-:W-:Y:S02]  /*42700*/  P2R R77, PR, RZ, 0x40 ;  /* 0x00000040ff4d7803 */ /* 0x000fe40000000000 */
[----:B------:R-:W-:-:S04]  /*42710*/  ISETP.GT.AND P6, PT, R65, 0x59, !P6 ;  /* 0x000000594100780c */ /* 0x000fc800077c4270 */
[----:B------:R-:W-:-:S04]  /*42720*/  ISETP.LT.OR P6, PT, R2, 0x5a, P6 ;  /* 0x0000005a0200780c */ /* 0x000fc800037c1670 */
[----:B------:R-:W-:Y:S02]  /*42730*/  FSEL R60, R62, -INF , !P6 ;  /* 0xff8000003e3c7808 */ /* 0x000fe40007000000 */
[----:B------:R-:W-:Y:S02]  /*42740*/  ISETP.GE.AND P6, PT, R3, 0x1, PT ;  /* 0x000000010300780c */ /* 0x000fe40003fc6270 */
[----:B0-----:R-:W-:Y:S01]  /*42750*/  VIADDMNMX R2, R4, R68, R67, PT ;  /* 0x0000004404027246 */ /* 0x001fe20003800143 */
        /* <DEDUP_REMOVED lines=14> */
.L_x_4212:
[----:B------:R-:W-:Y:S05]  /*42840*/  BSYNC B3 ;  /* 0x0000000000037941 */ /* 0x000fea0003800000 */
.L_x_4211:
[----:B------:R-:W-:Y:S01]  /*42850*/  LOP3.LUT R8, RZ, R8, RZ, 0x33, !PT ;  /* 0x00000008ff087212 */ /* 0x000fe200078e33ff */
[----:B------:R-:W-:Y:S06]  /*42860*/  BRA `(.L_x_4213) ;  /* 0x0000000000187947 */ /* 0x000fec0003800000 */
.L_x_4210:
[----:B------:R-:W-:-:S13]  /*42870*/  ISETP.NE.AND P6, PT, R3, 0x1, PT ;  /* 0x000000010300780c */ /* 0x000fda0003fc5270 */
[----:B------:R-:W-:Y:S05]  /*42880*/  @!P6 BRA `(.L_x_4213) ;  /* 0x000000000010e947 */ /* 0x000fea0003800000 */
[----:B------:R-:W2:Y:S04]  /*42890*/  LD.E R9, desc[UR6][R6.64+0x1c] ;  /* 0x00001c0606097980 */ /* 0x000ea8000c101900 */
[----:B------:R-:W3:Y:S01]  /*428a0*/  LD.E R61, desc[UR6][R6.64+0x20] ;  /* 0x00002006063d7980 */ /* 0x000ee2000c101900 */
[----:B--2---:R-:W-:-:S05]  /*428b0*/  IMAD.HI.U32 R8, R8, R9, RZ ;  /* 0x0000000908087227 */ /* 0x004fca00078e00ff */
[----:B---3--:R-:W-:-:S07]  /*428c0*/  SHF.R.U32.HI R8, RZ, R61, R8 ;  /* 0x0000003dff087219 */ /* 0x008fce0000011608 */
.L_x_4213:
[----:B------:R-:W-:Y:S05]  /*428d0*/  BSYNC B2 ;  /* 0x0000000000027941 */ /* 0x000fea0003800000 */
.L_x_4209:
[----:B------:R-:W-:-:S05]  /*428e0*/  IMAD R8, R3, R8, R64 ;  /* 0x0000000803087224 */ /* 0x000fca00078e0240 */
[----:B------:R-:W-:Y:S02]  /*428f0*/  VIADDMNMX R2, R8, R3, R2, PT ;  /* 0x0000000308027246 */ /* 0x000fe40003800102 */
[----:B------:R-:W-:-:S07]  /*42900*/  VIMNMX R33, R33, R8, !PT ;  /* 0x0000000821217248 */ /* 0x000fce0007fe0100 */
.L_x_4208:
[----:B------:R-:W-:Y:S05]  /*42910*/  BSYNC B1 ;  /* 0x0000000000017941 */ /* 0x000fea0003800000 */
.L_x_4207:
        /* <DEDUP_REMOVED lines=68> */
[----:B------:R-:W-:-:S04]  /*42d60*/  ISETP.GT.AND P0, PT, R33, 0x48, !P1 ;  /* 0x000000482100780c */ /* 0x000fc80004f04270 */
[----:B------:R-:W-:-:S04]  /*42d70*/  ISETP.LT.OR P0, PT, R2, 0x49, P0 ;  /* 0x000000490200780c */ /* 0x000fc80000701670 */
[----:B------:R-:W-:Y:S02]  /*42d80*/  FSEL R43, R43, -INF , !P0 ;  /* 0xff8000002b2b7808 */ /* 0x000fe40004000000 */
[C---:B------:R-:W-:Y:S02]  /*42d90*/  ISETP.GT.AND P0, PT, R33.reuse, RZ, !P6 ;  /* 0x000000ff2100720c */ /* 0x040fe40007704270 */
[C---:B------:R-:W-:Y:S02]  /*42da0*/  ISETP.GT.AND P2, PT, R33.reuse, 0x49, !P2 ;  /* 0x000000492100780c */ /* 0x040fe40005744270 */
[----:B------:R-:W-:Y:S02]  /*42db0*/  ISETP.LT.OR P0, PT, R2, 0x1, P0 ;  /* 0x000000010200780c */ /* 0x000fe40000701670 */
[----:B------:R-:W-:Y:S02]  /*42dc0*/  ISETP.GT.AND P3, PT, R33, 0x50, !P3 ;  /* 0x000000502100780c */ /* 0x000fe40005f64270 */
[----:B------:R-:W-:-:S02]  /*42dd0*/  FSEL R19, R5, -INF , !P0 ;  /* 0xff80000005137808 */ /* 0x000fc40004000000 */
[----:B------:R-:W2:Y:S01]  /*42de0*/  LDL.64 R4, [UR4+0x70] ;  /* 0x00007004ff047983 */ /* 0x000ea20008100a00 */
        /* <DEDUP_REMOVED lines=35> */
[----:B------:R-:W-:-:S04]  /*43020*/  FMNMX.FTZ R3, R55, R20, !PT ;  /* 0x0000001437037209 */ /* 0x000fc80007810000 */
[----:B------:R-:W-:-:S05]  /*43030*/  FMNMX.FTZ R21, R56, R3, !PT ;  /* 0x0000000338157209 */ /* 0x000fca0007810000 */
[----:B--2---:R0:W-:Y:S04]  /*43040*/  ST.E desc[UR6][R4.64+0x4], R21 ;  /* 0x0000041504007985 */ /* 0x0041e8000c101906 */
[----:B------:R-:W2:Y:S01]  /*43050*/  LD.E R24, desc[UR6][R4.64+0x4] ;  /* 0x0000040604187980 */ /* 0x000ea2000c101900 */
        /* <DEDUP_REMOVED lines=22> */
[----:B0-----:R-:W-:-:S05]  /*431c0*/  FMNMX.FTZ R21, R60, R3, !PT ;  /* 0x000000033c157209 */ /* 0x001fca0007810000 */
[----:B------:R-:W0:Y:S02]  /*431d0*/  SHFL.BFLY PT, R2, R21, 0x2, 0x1f ;  /* 0x0c401f0015027f89 */ /* 0x000e2400000e0000 */
[----:B0-----:R-:W-:Y:S02]  /*431e0*/  FMNMX.FTZ R20, R21, R2, !PT ;  /* 0x0000000215147209 */ /* 0x001fe40007810000 */
[----:B------:R-:W-:Y:S04]  /*431f0*/  ST.E desc[UR6][R4.64], R21 ;  /* 0x0000001504007985 */ /* 0x000fe8000c101906 */
[----:B--2---:R-:W0:Y:S02]  /*43200*/  SHFL.BFLY PT, R3, R24, 0x2, 0x1f ;  /* 0x0c401f0018037f89 */ /* 0x004e2400000e0000 */
[----:B0-----:R-:W-:-:S02]  /*43210*/  FMNMX.FTZ R30, R24, R3, !PT ;  /* 0x00000003181e7209 */ /* 0x001fc40007810000 */
[----:B------:R-:W0:Y:S04]  /*43220*/  SHFL.BFLY PT, R3, R20, 0x1, 0x1f ;  /* 0x0c201f0014037f89 */ /* 0x000e2800000e0000 */
[----:B------:R-:W1:Y:S01]  /*43230*/  SHFL.BFLY PT, R33, R30, 0x1, 0x1f ;  /* 0x0c201f001e217f89 */ /* 0x000e6200000e0000 */
[----:B0-----:R-:W-:Y:S02]  /*43240*/  FMNMX.FTZ R31, R20, R3, !PT ;  /* 0x00000003141f7209 */ /* 0x001fe40007810000 */
[----:B-1----:R-:W-:-:S03]  /*43250*/  FMNMX.FTZ R33, R30, R33, !PT ;  /* 0x000000211e217209 */ /* 0x002fc60007810000 */
[----:B------:R-:W-:Y:S04]  /*43260*/  ST.E desc[UR6][R4.64], R31 ;  /* 0x0000001f04007985 */ /* 0x000fe8000c101906 */
[----:B------:R0:W-:Y:S04]  /*43270*/  ST.E desc[UR6][R4.64+0x4], R33 ;  /* 0x0000042104007985 */ /* 0x0001e8000c101906 */
[----:B------:R-:W2:Y:S04]  /*43280*/  LDL.64 R2, [UR4+0x70] ;  /* 0x00007004ff027983 */ /* 0x000ea80008100a00 */
[----:B--2---:R-:W2:Y:S04]  /*43290*/  LD.E R65, desc[UR6][R2.64+0x20] ;  /* 0x0000200602417980 */ /* 0x004ea8000c101900 */
[----:B------:R-:W2:Y:S04]  /*432a0*/  LD.E R24, desc[UR6][R2.64] ;  /* 0x0000000602187980 */ /* 0x000ea8000c101900 */
[----:B------:R-:W0:Y:S01]  /*432b0*/  LD.E R68, desc[UR6][R2.64+0x4] ;  /* 0x0000040602447980 */ /* 0x000e22000c101900 */
[C---:B--2---:R-:W-:Y:S01]  /*432c0*/  FMUL.FTZ R20, R24.reuse, R65 ;  /* 0x0000004118147220 */ /* 0x044fe20000410000 */
[----:B------:R-:W-:Y:S01]  /*432d0*/  FSETP.NEU.FTZ.AND P0, PT, R24, -INF , PT ;  /* 0xff8000001800780b */ /* 0x000fe20003f1d000 */
[----:B0-----:R-:W-:-:S03]  /*432e0*/  FMUL.FTZ R4, R65, R68 ;  /* 0x0000004441047220 */ /* 0x001fc60000410000 */
[----:B------:R-:W-:Y:S02]  /*432f0*/  FSEL R20, R20, RZ, P0 ;  /* 0x000000ff14147208 */ /* 0x000fe40000000000 */
[----:B------:R-:W-:-:S04]  /*43300*/  FSETP.NEU.FTZ.AND P0, PT, R68, -INF , PT ;  /* 0xff8000004400780b */ /* 0x000fc80003f1d000 */
[----:B------:R-:W-:Y:S01]  /*43310*/  FSEL R4, R4, RZ, P0 ;  /* 0x000000ff04047208 */ /* 0x000fe20000000000 */
[-CC-:B------:R-:W-:Y:S01]  /*43320*/  FFMA.FTZ R35, R66, R65.reuse, -R20.reuse ;  /* 0x0000004142237223 */ /* 0x180fe20000010814 */
[-CC-:B------:R-:W-:Y:S01]  /*43330*/  FFMA.FTZ R184, R25, R65.reuse, -R20.reuse ;  /* 0x0000004119b87223 */ /* 0x180fe20000010814 */
[-C--:B------:R-:W-:Y:S02]  /*43340*/  FFMA.FTZ R34, R26, R65.reuse, -R20 ;  /* 0x000000411a227223 */ /* 0x080fe40000010814 */
        /* <DEDUP_REMOVED lines=24> */
[----:B------:R-:W-:Y:S01]  /*434d0*/  MUFU.EX2 R35, R35 ;  /* 0x0000002300237308 */ /* 0x000fe20000000800 */
[-CC-:B------:R-:W-:Y:S01]  /*434e0*/  FFMA.FTZ R187, R63, R65.reuse, -R4.reuse ;  /* 0x000000413fbb7223 */ /* 0x180fe20000010804 */
[----:B------:R-:W-:-:S06]  /*434f0*/  FFMA.FTZ R19, R14, R65, -R4 ;  /* 0x000000410e137223 */ /* 0x000fcc0000010804 */
[----:B------:R-:W0:Y:S08]  /*43500*/  MUFU.EX2 R184, R184 ;  /* 0x000000b800b87308 */ /* 0x000e300000000800 */
[----:B------:R-:W-:Y:S08]  /*43510*/  MUFU.EX2 R21, R21 ;  /* 0x0000001500157308 */ /* 0x000ff00000000800 */
[----:B------:R-:W1:Y:S01]  /*43520*/  MUFU.EX2 R185, R185 ;  /* 0x000000b900b97308 */ /* 0x000e620000000800 */
[----:B------:R-:W-:-:S07]  /*43530*/  FFMA.FTZ R161, R62, R65, -R4 ;  /* 0x000000413ea17223 */ /* 0x000fce0000010804 */
[----:B------:R-:W2:Y:S08]  /*43540*/  MUFU.EX2 R34, R34 ;  /* 0x0000002200227308 */ /* 0x000eb00000000800 */
[----:B------:R-:W3:Y:S01]  /*43550*/  MUFU.EX2 R20, R20 ;  /* 0x0000001400147308 */ /* 0x000ee20000000800 */
[----:B------:R-:W-:-:S07]  /*43560*/  FFMA.FTZ R18, R18, R65, -R4 ;  /* 0x0000004112127223 */ /* 0x000fce0000010804 */
[----:B------:R-:W4:Y:S01]  /*43570*/  MUFU.EX2 R186, R186 ;  /* 0x000000ba00ba7308 */ /* 0x000f220000000800 */
[----:B------:R-:W-:-:S07]  /*43580*/  FFMA.FTZ R167, R13, R65, -R4 ;  /* 0x000000410da77223 */ /* 0x000fce0000010804 */
[----:B------:R-:W5:Y:S01]  /*43590*/  MUFU.EX2 R187, R187 ;  /* 0x000000bb00bb7308 */ /* 0x000f620000000800 */
[----:B------:R-:W-:Y:S01]  /*435a0*/  FFMA.FTZ R13, R7, R65, -R4 ;  /* 0x00000041070d7223 */ /* 0x000fe20000010804 */
[----:B0-----:R-:W-:Y:S01]  /*435b0*/  FADD.FTZ R5, R35, R184 ;  /* 0x000000b823057221 */ /* 0x001fe20000010000 */
[----:B-1----:R-:W-:-:S05]  /*435c0*/  FADD.FTZ R7, R21, R185 ;  /* 0x000000b915077221 */ /* 0x002fca0000010000 */
[----:B------:R-:W0:Y:S01]  /*435d0*/  MUFU.EX2 R33, R33 ;  /* 0x0000002100217308 */ /* 0x000e220000000800 */
[----:B------:R-:W-:-:S07]  /*435e0*/  FFMA.FTZ R163, R15, R65, -R4 ;  /* 0x000000410fa37223 */ /* 0x000fce0000010804 */
[----:B------:R-:W1:Y:S01]  /*435f0*/  MUFU.EX2 R19, R19 ;  /* 0x0000001300137308 */ /* 0x000e620000000800 */
[----:B------:R-:W-:Y:S01]  /*43600*/  FFMA.FTZ R171, R6, R65, -R4 ;  /* 0x0000004106ab7223 */ /* 0x000fe20000010804 */
[----:B--2---:R-:W-:Y:S01]  /*43610*/  FADD.FTZ R5, R34, R5 ;  /* 0x0000000522057221 */ /* 0x004fe20000010000 */
[----:B---3--:R-:W-:-:S05]  /*43620*/  FADD.FTZ R6, R20, R7 ;  /* 0x0000000714067221 */ /* 0x008fca0000010000 */
[----:B------:R-:W2:Y:S01]  /*43630*/  MUFU.EX2 R160, R160 ;  /* 0x000000a000a07308 */ /* 0x000ea20000000800 */
[----:B------:R-:W-:-:S07]  /*43640*/  FFMA.FTZ R15, R9, R65, -R4 ;  /* 0x00000041090f7223 */ /* 0x000fce0000010804 */
[----:B------:R-:W3:Y:S01]  /*43650*/  MUFU.EX2 R161, R161 ;  /* 0x000000a100a17308 */ /* 0x000ee20000000800 */
[-CC-:B------:R-:W-:Y:S01]  /*43660*/  FFMA.FTZ R169, R12, R65.reuse, -R4.reuse ;  /* 0x000000410ca97223 */ /* 0x180fe20000010804 */
[----:B------:R-:W-:Y:S01]  /*43670*/  FFMA.FTZ R12, R8, R65, -R4 ;  /* 0x00000041080c7223 */ /* 0x000fe20000010804 */
[----:B----4-:R-:W-:-:S05]  /*43680*/  FADD.FTZ R8, R186, R5 ;  /* 0x00000005ba087221 */ /* 0x010fca0000010000 */
        /* <DEDUP_REMOVED lines=84> */
[----:B-1----:R-:W-:-:S03]  /*43bd0*/  FADD.FTZ R4, R8, R7 ;  /* 0x0000000708047221 */ /* 0x002fc60000010000 */
[----:B--2---:R-:W-:Y:S01]  /*43be0*/  FADD.FTZ R37, R178, R5 ;  /* 0x00000005b2257221 */ /* 0x004fe20000010000 */
[----:B---3--:R-:W-:-:S04]  /*43bf0*/  FADD.FTZ R39, R179, R4 ;  /* 0x00000004b3277221 */ /* 0x008fc80000010000 */
[----:B------:R-:W-:Y:S04]  /*43c00*/  ST.E desc[UR6][R2.64+0x10], R37 ;  /* 0x0000102502007985 */ /* 0x000fe8000c101906 */
[----:B------:R0:W-:Y:S04]  /*43c10*/  ST.E desc[UR6][R2.64+0x14], R39 ;  /* 0x0000142702007985 */ /* 0x0001e8000c101906 */
[----:B------:R-:W2:Y:S04]  /*43c20*/  LDL.64 R4, [UR4] ;  /* 0x00000004ff047983 */ /* 0x000ea80008100a00 */
[----:B------:R-:W3:Y:S04]  /*43c30*/  LDL.64 R6, [UR4+0x98] ;  /* 0x00009804ff067983 */ /* 0x000ee80008100a00 */
[----:B0-----:R-:W4:Y:S01]  /*43c40*/  LDL.64 R2, [UR4+0x80] ;  /* 0x00008004ff027983 */ /* 0x001f220008100a00 */
[----:B------:R-:W-:-:S05]  /*43c50*/  LEA.HI R36, R227, 0x8, RZ, 0x19 ;  /* 0x00000008e3247811 */ /* 0x000fca00078fc8ff */
[----:B------:R0:W-:Y:S06]  /*43c60*/  BAR.SYNC.DEFER_BLOCKING R36, 0x100 ;  /* 0x000400240000751d */ /* 0x0001ec0000010000 */
[----:B--2---:R-:W2:Y:S04]  /*43c70*/  LD.E R41, desc[UR6][R4.64] ;  /* 0x0000000604297980 */ /* 0x004ea8000c101900 */
[----:B----4-:R-:W4:Y:S04]  /*43c80*/  LD.E R43, desc[UR6][R2.64] ;  /* 0x00000006022b7980 */ /* 0x010f28000c101900 */
[----:B---3--:R-:W2:Y:S04]  /*43c90*/  LD.E.64 R4, desc[UR6][R6.64] ;  /* 0x0000000606047980 */ /* 0x008ea8000c101b00 */
        /* <DEDUP_REMOVED lines=27> */
[----:B------:R-:W5:Y:S04]  /*43e50*/  LDL.64 R6, [UR4+0x88] ;  /* 0x00008804ff067983 */ /* 0x000f680008100a00 */
        /* <DEDUP_REMOVED lines=45> */
[----:B----4-:R-:W-:Y:S01]  /*44130*/  ST.E desc[UR6][R2.64], R43 ;  /* 0x0000002b02007985 */ /* 0x010fe2000c101906 */
[----:B--2---:R-:W-:-:S03]  /*44140*/  IMAD R4, R41, 0xc00, R4 ;  /* 0x00000c0029047824 */ /* 0x004fc600078e0204 */
[----:B------:R-:W2:Y:S04]  /*44150*/  LD.E R110, desc[UR6][R2.64+0x198] ;  /* 0x00019806026e7980 */ /* 0x000ea8000c101900 */
[----:B---3--:R-:W-:Y:S04]  /*44160*/  ST.E desc[UR6][R2.64+0x4], R45 ;  /* 0x0000042d02007985 */ /* 0x008fe8000c101906 */
        /* <DEDUP_REMOVED lines=26> */
[----:B0-----:R-:W2:Y:S04]  /*44310*/  LD.E R37, desc[UR6][R2.64+0x74] ;  /* 0x0000740602257980 */ /* 0x001ea8000c101900 */
[----:B-1----:R-:W2:Y:S04]  /*44320*/  LD.E R39, desc[UR6][R2.64+0x7c] ;  /* 0x00007c0602277980 */ /* 0x002ea8000c101900 */
[----:B------:R-:W2:Y:S04]  /*44330*/  LD.E R41, desc[UR6][R2.64+0x84] ;  /* 0x0000840602297980 */ /* 0x000ea8000c101900 */
[----:B------:R-:W2:Y:S04]  /*44340*/  LD.E R43, desc[UR6][R2.64+0x8c] ;  /* 0x00008c06022b7980 */ /* 0x000ea8000c101900 */
[----:B------:R-:W2:Y:S04]  /*44350*/  LD.E R45, desc[UR6][R2.64+0x94] ;  /* 0x00009406022d7980 */ /* 0x000ea8000c101900 */
        /* <DEDUP_REMOVED lines=51> */
[----:B------:R-:W-:Y:S02]  /*44690*/  F2FP.BF16.F32.PACK_AB R184, R184, R35 ;  /* 0x00000023b8b8723e */ /* 0x000fe400000010ff */
[----:B------:R-:W-:Y:S02]  /*446a0*/  F2FP.BF16.F32.PACK_AB R186, R186, R34 ;  /* 0x00000022baba723e */ /* 0x000fe400000010ff */
[----:B------:R-:W-:Y:S02]  /*446b0*/  F2FP.BF16.F32.PACK_AB R185, R185, R21 ;  /* 0x00000015b9b9723e */ /* 0x000fe400000010ff */
[----:B------:R-:W-:Y:S01]  /*446c0*/  F2FP.BF16.F32.PACK_AB R187, R187, R20 ;  /* 0x00000014bbbb723e */ /* 0x000fe200000010ff */
[----:B------:R-:W-:Y:S01]  /*446d0*/  ST.E desc[UR6][R2.64+0x70], R36 ;  /* 0x0000702402007985 */ /* 0x000fe2000c101906 */
[----:B------:R-:W-:-:S02]  /*446e0*/  F2FP.BF16.F32.PACK_AB R160, R160, R33 ;  /* 0x00000021a0a0723e */ /* 0x000fc400000010ff */
[----:B------:R-:W-:Y:S01]  /*446f0*/  F2FP.BF16.F32.PACK_AB R162, R162, R32 ;  /* 0x00000020a2a2723e */ /* 0x000fe200000010ff */
[----:B------:R-:W-:Y:S01]  /*44700*/  ST.E desc[UR6][R2.64+0x78], R38 ;  /* 0x0000782602007985 */ /* 0x000fe2000c101906 */
[----:B------:R-:W-:Y:S02]  /*44710*/  F2FP.BF16.F32.PACK_AB R164, R164, R31 ;  /* 0x0000001fa4a4723e */ /* 0x000fe400000010ff */
[----:B------:R-:W-:Y:S01]  /*44720*/  F2FP.BF16.F32.PACK_AB R166, R166, R30 ;  /* 0x0000001ea6a6723e */ /* 0x000fe200000010ff */
[----:B------:R-:W-:Y:S01]  /*44730*/  ST.E desc[UR6][R2.64+0x80], R40 ;  /* 0x0000802802007985 */ /* 0x000fe2000c101906 */
        /* <DEDUP_REMOVED lines=22> */
[----:B--2---:R-:W-:Y:S04]  /*448a0*/  ST.E desc[UR6][R2.64+0x74], R37 ;  /* 0x0000742502007985 */ /* 0x004fe8000c101906 */
[----:B------:R-:W-:Y:S04]  /*448b0*/  ST.E desc[UR6][R2.64+0x7c], R39 ;  /* 0x00007c2702007985 */ /* 0x000fe8000c101906 */
[----:B------:R-:W-:Y:S04]  /*448c0*/  ST.E desc[UR6][R2.64+0x84], R41 ;  /* 0x0000842902007985 */ /* 0x000fe8000c101906 */
[----:B------:R-:W-:Y:S04]  /*448d0*/  ST.E desc[UR6][R2.64+0x8c], R43 ;  /* 0x00008c2b02007985 */ /* 0x000fe8000c101906 */
[----:B------:R-:W-:Y:S04]  /*448e0*/  ST.E desc[UR6][R2.64+0x94], R45 ;  /* 0x0000942d02007985 */ /* 0x000fe8000c101906 */
[----:B---3--:R-:W-:Y:S04]  /*448f0*/  ST.E desc[UR6][R2.64+0x9c], R47 ;  /* 0x00009c2f02007985 */ /* 0x008fe8000c101906 */
        /* <DEDUP_REMOVED lines=75> */
[----:B------:R-:W-:Y:S01]  /*44db0*/  ST.E desc[UR6][R6.64], RZ ;  /* 0x000000ff06007985 */ /* 0x000fe2000c101906 */
[----:B0-----:R-:W-:-:S06]  /*44dc0*/  WARPGROUP.ARRIVE ;  /* 0x00000000000079c5 */ /* 0x001fcc0000000000 */
[----:B------:R-:W-:Y:S03]  /*44dd0*/  HGMMA.64x256x16.F32.BF16 R24, R184, gdesc[UR8].tnspB, RZ, !UPT, gsb0 ;  /* 0x43e00008b8187df0 */ /* 0x000fe6000c0018ff */
[----:B------:R-:W-:Y:S02]  /*44de0*/  WARPGROUP.DEPBAR.LE gsb0, 0x0 ;  /* 0x00008000000079c5 */ /* 0x000fe40000010000 */
        /* <DEDUP_REMOVED lines=128> */
[----:B------:R-:W-:Y:S04]  /*455f0*/  ST.E desc[UR6][R6.64], R0 ;  /* 0x0000000006007985 */ /* 0x000fe8000c101906 */
[----:B0-----:R-:W5:Y:S04]  /*45600*/  LD.E R24, desc[UR6][R2.64] ;  /* 0x0000000602187980 */ /* 0x001f68000c101900 */
[----:B-1----:R-:W5:Y:S04]  /*45610*/  LD.E R25, desc[UR6][R2.64+0x4] ;  /* 0x0000040602197980 */ /* 0x002f68000c101900 */
[----:B--2---:R-:W2:Y:S04]  /*45620*/  LD.E R26, desc[UR6][R2.64+0x8] ;  /* 0x00000806021a7980 */ /* 0x004ea8000c101900 */
[----:B---3--:R-:W2:Y:S04]  /*45630*/  LD.E R27, desc[UR6][R2.64+0xc] ;  /* 0x00000c06021b7980 */ /* 0x008ea8000c101900 */
[----:B----4-:R-:W2:Y:S04]  /*45640*/  LD.E R28, desc[UR6][R2.64+0x10] ;  /* 0x00001006021c7980 */ /* 0x010ea8000c101900 */
        /* <DEDUP_REMOVED lines=123> */
[----:B------:R-:W-:Y:S01]  /*45e00*/  F2FP.BF16.F32.PACK_AB R177, R177, R9 ;  /* 0x00000009b1b1723e */ /* 0x000fe200000010ff */
[----:B------:R-:W-:Y:S01]  /*45e10*/  IMAD.MOV.U32 R9, RZ, RZ, R5 ;  /* 0x000000ffff097224 */ /* 0x000fe200078e0005 */
[----:B------:R-:W-:Y:S01]  /*45e20*/  F2FP.BF16.F32.PACK_AB R179, R179, R8 ;  /* 0x00000008b3b3723e */ /* 0x000fe200000010ff */
[----:B------:R-:W-:-:S03]  /*45e30*/  VIADD R8, R4, 0x80 ;  /* 0x0000008004087836 */ /* 0x000fc60000000000 */
[----:B------:R-:W-:Y:S02]  /*45e40*/  R2UR UR11, R9 ;  /* 0x00000000090b72ca */ /* 0x000fe400000e0000 */
[----:B------:R-:W-:Y:S02]  /*45e50*/  R2UR UR10, R8 ;  /* 0x00000000080a72ca */ /* 0x000fe400000e0000 */
[----:B------:R-:W-:Y:S02]  /*45e60*/  F2FP.BF16.F32.PACK_AB R161, R161, R19 ;  /* 0x00000013a1a1723e */ /* 0x000fe400000010ff */
[----:B------:R-:W-:-:S04]  /*45e70*/  F2FP.BF16.F32.PACK_AB R163, R163, R18 ;  /* 0x00000012a3a3723e */ /* 0x000fc800000010ff */
[----:B--2---:R-:W-:-:S06]  /*45e80*/  WARPGROUP.ARRIVE ;  /* 0x00000000000079c5 */ /* 0x004fcc0000000000 */
[----:B------:R-:W-:Y:S03]  /*45e90*/  HGMMA.64x256x16.F32.BF16 R24, R160, gdesc[UR8].tnspB, R24, gsb0 ;  /* 0x43e00008a0187df0 */ /* 0x000fe60008001818 */
        /* <DEDUP_REMOVED lines=1058> */
[----:B------:R-:W-:Y:S01]  /*4a0c0*/  R2UR UR10, R4 ;  /* 0x00000000040a72ca */ /* 0x000fe200000e0000 */
[----:B--2---:R-:W-:-:S12]  /*4a0d0*/  WARPGROUP.ARRIVE ;  /* 0x00000000000079c5 */ /* 0x004fd80000000000 */
        /* <DEDUP_REMOVED lines=131> */
[----:B------:R-:W2:Y:S04]  /*4a910*/  LD.E R4, desc[UR6][R2.64] ;  /* 0x0000000602047980 */ /* 0x000ea8000c101900 */
[----:B------:R-:W3:Y:S04]  /*4a920*/  LD.E R5, desc[UR6][R2.64+0x4] ;  /* 0x0000040602057980 */ /* 0x000ee8000c101900 */
[----:B0-----:R-:W4:Y:S04]  /*4a930*/  LD.E R0, desc[UR6][R2.64+0x1fc] ;  /* 0x0001fc0602007980 */ /* 0x001f28000c101900 */
        /* <DEDUP_REMOVED lines=126> */
[----:B--2---:R0:W-:Y:S04]  /*4b120*/  ST.E desc[UR6][R2.64], R4 ;  /* 0x0000000402007985 */ /* 0x0041e8000c101906 */
[----:B---3--:R0:W-:Y:S04]  /*4b130*/  ST.E desc[UR6][R2.64+0x4], R5 ;  /* 0x0000040502007985 */ /* 0x0081e8000c101906 */
        /* <DEDUP_REMOVED lines=125> */
[----:B------:R-:W-:-:S13]  /*4b910*/  LOP3.LUT P6, RZ, R227, 0x7f, RZ, 0xc0, !PT ;  /* 0x0000007fe3ff7812 */ /* 0x000fda00078cc0ff */
[----:B0-----:R-:W-:Y:S05]  /*4b920*/  @P6 BRA `(.L_x_4214) ;  /* 0x0000000000206947 */ /* 0x001fea0003800000 */
[----:B------:R-:W2:Y:S04]  /*4b930*/  LDL.64 R2, [UR4+0x40] ;  /* 0x00004004ff027983 */ /* 0x000ea80008100a00 */
[----:B------:R-:W3:Y:S04]  /*4b940*/  LDL.64 R4, [UR4] ;  /* 0x00000004ff047983 */ /* 0x000ee80008100a00 */
[----:B--2---:R-:W2:Y:S04]  /*4b950*/  LD.E.64 R2, desc[UR6][R2.64+0x30] ;  /* 0x0000300602027980 */ /* 0x004ea8000c101b00 */
[----:B---3--:R-:W3:Y:S01]  /*4b960*/  LD.E R4, desc[UR6][R4.64] ;  /* 0x0000000604047980 */ /* 0x008ee2000c101900 */
[----:B--2---:R-:W-:-:S05]  /*4b970*/  MOV R7, R2 ;  /* 0x0000000200077202 */ /* 0x004fca0000000f00 */
[----:B---3--:R-:W-:-:S05]  /*4b980*/  IMAD R0, R4, 0x8, R7 ;  /* 0x0000000804007824 */ /* 0x008fca00078e0207 */
[----:B------:R-:W-:-:S04]  /*4b990*/  PRMT R0, RZ, 0x654, R0 ;  /* 0x00000654ff007816 */ /* 0x000fc80000000000 */
[----:B------:R0:W-:Y:S03]  /*4b9a0*/  SYNCS.ARRIVE.TRANS64.RED.A1T0 RZ, [R0+URZ], RZ ;  /* 0x000000ff00ff79a7 */ /* 0x0001e6000810043f */
.L_x_4214:
[----:B------:R-:W-:-:S04]  /*4b9b0*/  IMAD.MOV.U32 R229, RZ, RZ, 0x0 ;  /* 0x00000000ffe57424 */ /* 0x000fc800078e00ff */
[----:B0-----:R-:W-:Y:S05]  /*4b9c0*/  RET.REL.NODEC R228 `(_ZN7cutlass13device_kernelIN5flash11enable_sm90INS1_16FlashAttnFwdSm90INS1_25CollectiveMainloopFwdSm90ILi2EN4cute5tupleIJNS5_1CILi1EEES8_S8_EEENS6_IJNS7_ILi128EEENS7_ILi96EEENS7_ILi64EEEEEELi256ENS_10bfloat16_tEfNS_4arch4Sm90ELb0ELb1ELb1ELb1ELb0ELb1ELb1ELb1ELb0ELb1ELb1ELb0EEENS1_21CollectiveEpilogueFwdINS6_IJSA_NS7_ILi256EEESB_EEES9_SE_SG_Li256ELb1ELb1ELb1ELb0EEENS1_36VarlenDynamicPersistentTileSchedulerILi128ELi96ELi256ELi128ELb1ELb1ELb1ELb1ELb0ELb1EEEEEEEEEvNT_6ParamsE) ;  /* 0xfffffb44e48c7950 */ /* 0x001fea0003c3ffff */
.L_x_4190:
[----:B0-----:R0:W1:Y:S02]  /*4b9d0*/  SYNCS.PHASECHK.TRANS64.TRYWAIT P0, [R3+URZ], R10 ;  /* 0x0000000a030075a7 */ /* 0x001064000800017f */
[----:B-1----:R-:W-:Y:S05]  /*4b9e0*/  @!P0 NANOSLEEP.SYNCS 0x989680 ;  /* 0x009896800000895d */ /* 0x002fea0003900000 */
[----:B------:R-:W1:Y:S02]  /*4b9f0*/  @!P0 SYNCS.PHASECHK.TRANS64 P0, [R3+URZ], R10 ;  /* 0x0000000a030085a7 */ /* 0x000e64000800007f */
[----:B-1----:R-:W-:Y:S05]  /*4ba00*/  @!P0 BRA `(.L_x_4190) ;  /* 0xfffffffc00f08947 */ /* 0x002fea000383ffff */
[----:B------:R-:W-:Y:S05]  /*4ba10*/  BRA `(.L_x_4189) ;  /* 0xffffff4400a07947 */ /* 0x000fea000383ffff */
.L_x_4192:
[----:B0-----:R0:W1:Y:S02]  /*4ba20*/  SYNCS.PHASECHK.TRANS64.TRYWAIT P0, [R3+URZ+0x32410], R10 ;  /* 0x0324100a030075a7 */ /* 0x001064000800017f */
[----:B-1----:R-:W-:Y:S05]  /*4ba30*/  @!P0 NANOSLEEP.SYNCS 0x989680 ;  /* 0x009896800000895d */ /* 0x002fea0003900000 */
[----:B------:R-:W1:Y:S02]  /*4ba40*/  @!P0 SYNCS.PHASECHK.TRANS64 P0, [R3+URZ+0x32410], R10 ;  /* 0x0324100a030085a7 */ /* 0x000e64000800007f */
[----:B-1----:R-:W-:Y:S05]  /*4ba50*/  @!P0 BRA `(.L_x_4192) ;  /* 0xfffffffc00f08947 */ /* 0x002fea000383ffff */
[----:B------:R-:W-:Y:S05]  /*4ba60*/  BRA `(.L_x_4215) ;  /* 0xffffff4800947947 */ /* 0x000fea000383ffff */
.L_x_4199:
[----:B0-----:R0:W1:Y:S02]  /*4ba70*/  SYNCS.PHASECHK.TRANS64.TRYWAIT P0, [R10+URZ], R11 ;  /* 0x0000000b0a0075a7 */ /* 0x001064000800017f */
[----:B-1----:R-:W-:Y:S05]  /*4ba80*/  @!P0 NANOSLEEP.SYNCS 0x989680 ;  /* 0x009896800000895d */ /* 0x002fea0003900000 */
[----:B------:R-:W1:Y:S02]  /*4ba90*/  @!P0 SYNCS.PHASECHK.TRANS64 P0, [R10+URZ], R11 ;  /* 0x0000000b0a0085a7 */ /* 0x000e64000800007f */
[----:B-1----:R-:W-:Y:S05]  /*4baa0*/  @!P0 BRA `(.L_x_4199) ;  /* 0xfffffffc00f08947 */ /* 0x002fea000383ffff */
[----:B------:R-:W-:Y:S05]  /*4bab0*/  BRA `(.L_x_4198) ;  /* 0xffffff4c00087947 */ /* 0x000fea000383ffff */
.L_x_4216:
        /* <DEDUP_REMOVED lines=12> */
.L_x_6141:


//--------------------- .text._ZN7cutlass13device_kernelIN5flash11enable_sm90INS1_16FlashAttnFwdSm90INS1_25CollectiveMainloopFwdSm90ILi2EN4cute5tupleIJNS5_1CILi1EEES8_S8_EEENS6_IJNS7_ILi128EEENS7_ILi96EEENS7_ILi64EEEEEELi256ENS_10bfloat16_tEfNS_4arch4Sm90ELb1ELb0ELb1ELb0ELb0ELb0ELb0ELb1ELb0ELb1ELb1ELb0EEENS1_21CollectiveEpilogueFwdINS6_IJSA_NS7_ILi256EEESB_EEES9_SE_SG_Li256ELb0ELb1ELb1ELb0EEENS1_19SingleTileSchedulerILb0ELb1ELb1ELi128EEEEEEEEEvNT_6ParamsE --------------------------
	.section	.text._ZN7cutlass13device_kernelIN5flash11enable_sm90INS1_16FlashAttnFwdSm90INS1_25CollectiveMainloopFwdSm90ILi2EN4cute5tupleIJNS5_1CILi1EEES8_S8_EEENS6_IJNS7_ILi128EEENS7_ILi96EEENS7_ILi64EEEEEELi256ENS_10bfloat16_tEfNS_4arch4Sm90ELb1ELb0ELb1ELb0ELb0ELb0ELb0ELb1ELb0ELb1ELb1ELb0EEENS1_21CollectiveEpilogueFwdINS6_IJSA_NS7_ILi256EEESB_EEES9_SE_SG_Li256ELb0ELb1ELb1ELb0EEENS1_19SingleTileSchedulerILb0ELb1ELb1ELi128EEEEEEEEEvNT_6ParamsE,"ax",@progbits
	.align	128
.text._ZN7cutlass13device_kernelIN5flash11enable_sm90INS1_16FlashAttnFwdSm90INS1_25CollectiveMainloopFwdSm90ILi2EN4cute5tupleIJNS5_1CILi1EEES8_S8_EEENS6_IJNS7_ILi128EEENS7_ILi96EEENS7_ILi64EEEEEELi256ENS_10bfloat16_tEfNS_4arch4Sm90ELb1ELb0ELb1ELb0ELb0ELb0ELb0ELb1ELb0ELb1ELb1ELb0EEENS1_21CollectiveEpilogueFwdINS6_IJSA_NS7_ILi256EEESB_EEES9_SE_SG_Li256ELb0ELb1ELb1ELb0EEENS1_19SingleTileSchedulerILb0ELb1ELb1ELi128EEEEEEEEEvNT_6ParamsE:
        .type           _ZN7cutlass13device_kernelIN5flash11enable_sm90INS1_16FlashAttnFwdSm90INS1_25CollectiveMainloopFwdSm90ILi2EN4cute5tupleIJNS5_1CILi1EEES8_S8_EEENS6_IJNS7_ILi128EEENS7_ILi96EEENS7_ILi64EEEEEELi256ENS_10bfloat16_tEfNS_4arch4Sm90ELb1ELb0ELb1ELb0ELb0ELb0ELb0ELb1ELb0ELb1ELb1ELb0EEENS1_21CollectiveEpilogueFwdINS6_IJSA_NS7_ILi256EEESB_EEES9_SE_SG_Li256ELb0ELb1ELb1ELb0EEENS1_19SingleTileSchedulerILb0ELb1ELb1ELi128EEEEEEEEEvNT_6ParamsE,@function
        .size           _ZN7cutlass13device_kernelIN5flash11enable_sm90INS1_16FlashAttnFwdSm90INS1_25CollectiveMainloopFwdSm90ILi2EN4cute5tupleIJNS5_1CILi1EEES8_S8_EEENS6_IJNS7_ILi128EEENS7_ILi96EEENS7_ILi64EEEEEELi256ENS_10bfloat16_tEfNS_4arch4Sm90ELb1ELb0ELb1ELb0ELb0ELb0ELb0ELb1ELb0ELb1ELb1ELb0EEENS1_21CollectiveEpilogueFwdINS6_IJSA_NS7_ILi256EEESB_EEES9_SE_SG_Li256ELb0ELb1ELb1ELb0EEENS1_19SingleTileSchedulerILb0ELb1ELb1ELi128EEEEEEEEEvNT_6ParamsE,(.L_x_6143 - _ZN7cutlass13device_kernelIN5flash11enable_sm90INS1_16FlashAttnFwdSm90INS1_25CollectiveMainloopFwdSm90ILi2EN4cute5tupleIJNS5_1CILi1EEES8_S8_EEENS6_IJNS7_ILi128EEENS7_ILi96EEENS7_ILi64EEEEEELi256ENS_10bfloat16_tEfNS_4arch4Sm90ELb1ELb0ELb1ELb0ELb0ELb0ELb0ELb1ELb0ELb1ELb1ELb0EEENS1_21CollectiveEpilogueFwdINS6_IJSA_NS7_ILi256EEESB_EEES9_SE_SG_Li256ELb0ELb1ELb1ELb0EEENS1_19SingleTileSchedulerILb0ELb1ELb1ELi128EEEEEEEEEvNT_6ParamsE)
        .other          _ZN7cutlass13device_kernelIN5flash11enable_sm90INS1_16FlashAttnFwdSm90INS1_25CollectiveMainloopFwdSm90ILi2EN4cute5tupleIJNS5_1CILi1EEES8_S8_EEENS6_IJNS7_ILi128EEENS7_ILi96EEENS7_ILi64EEEEEELi256ENS_10bfloat16_tEfNS_4arch4Sm90ELb1ELb0ELb1ELb0ELb0ELb0ELb0ELb1ELb0ELb1ELb1ELb0EEENS1_21CollectiveEpilogueFwdINS6_IJSA_NS7_ILi256EEESB_EEES9_SE_SG_Li256ELb0ELb1ELb1ELb0EEENS1_19SingleTileSchedulerILb0ELb1ELb1ELi128EEEEEEEEEvNT_6ParamsE,@"STO_CUDA_ENTRY STV_DEFAULT"
_ZN7cutlass13device_kernelIN5flash11enable_sm90INS1_16FlashAttnFwdSm90INS1_25CollectiveMainloopFwdSm90ILi2EN4cute5tupleIJNS5_1CILi1EEES8_S8_EEENS6_IJNS7_ILi128EEENS7_ILi96EEENS7_ILi64EEEEEELi256ENS_10bfloat16_tEfNS_4arch4Sm90ELb1ELb0ELb1ELb0ELb0ELb0ELb0ELb1ELb0ELb1ELb1ELb0EEENS1_21CollectiveEpilogueFwdINS6_IJSA_NS7_ILi256EEESB_EEES9_SE_SG_Li256ELb0ELb1ELb1ELb0EEENS1_19SingleTileSchedulerILb0ELb1ELb1ELi128EEEEEEEEEvNT_6ParamsE:
        /* <DEDUP_REMOVED lines=18> */
.L_x_4218:
[----:B------:R-:W-:Y:S05]  /*0120*/  BSYNC B0 ;  /* 0x0000000000007941 */ /* 0x000fea0003800000 */
.L_x_4217:
        /* <DEDUP_REMOVED lines=41> */
.L_x_4219:
        /* <DEDUP_REMOVED lines=22> */
.L_x_4220:
        /* <DEDUP_REMOVED lines=18> */
.L_x_4221:
        /* <DEDUP_REMOVED lines=22> */
.L_x_4222:
        /* <DEDUP_REMOVED lines=22> */
.L_x_4223:
        /* <DEDUP_REMOVED lines=8> */
.L_x_4226:
        /* <DEDUP_REMOVED lines=20> */
[----:B------:R-:W0:Y:S01]  /*0ac0*/  S2UR UR43, SR_CTAID.X ;  /* 0x00000000002b79c3 */ /* 0x000e220000002500 */
[----:B------:R-:W-:Y:S01]  /*0ad0*/  ULDC UR4, c[0x0][0x448] ;  /* 0x0001120000047ab9 */ /* 0x000fe20000000800 */
[----:B------:R-:W-:Y:S01]  /*0ae0*/  ULDC UR36, c[0x0][0x424] ;  /* 0x0001090000247ab9 */ /* 0x000fe20000000800 */
[----:B------:R-:W-:Y:S01]  /*0af0*/  UISETP.NE.AND UP1, UPT, UR4, 0x1, UPT ;  /* 0x000000010400788c */ /* 0x000fe2000bf25270 */
[----:B------:R-:W-:Y:S02]  /*0b00*/  ULDC UR40, c[0x0][0x2f0] ;  /* 0x0000bc0000287ab9 */ /* 0x000fe40000000800 */
[----:B------:R-:W-:Y:S01]  /*0b10*/  ULDC.64 UR4, c[0x0][0x418] ;  /* 0x0001060000047ab9 */ /* 0x000fe20000000a00 */
[----:B------:R-:W-:Y:S01]  /*0b20*/  ULDC UR7, c[0x0][0x288] ;  /* 0x0000a20000077ab9 */ /* 0x000fe20000000800 */
[----:B------:R-:W-:Y:S02]  /*0b30*/  UISETP.NE.U32.AND UP0, UPT, UR4, URZ, UPT ;  /* 0x0000003f0400728c */ /* 0x000fe4000bf05070 */
[----:B------:R-:W-:-:S02]  /*0b40*/  USHF.R.U32.HI UR10, URZ, 0x10, UR38 ;  /* 0x000000103f0a7899 */ /* 0x000fc40008011626 */
[----:B------:R-:W-:Y:S02]  /*0b50*/  UISETP.NE.AND.EX UP0, UPT, UR5, URZ, UPT, UP0 ;  /* 0x0000003f0500728c */ /* 0x000fe4000bf05300 */
[----:B------:R-:W-:Y:S01]  /*0b60*/  @UP1 ULDC UR4, c[0x0][0x44c] ;  /* 0x0001130000041ab9 */ /* 0x000fe20000000800 */
[----:B------:R-:W-:Y:S01]  /*0b70*/  @UP1 ULDC UR8, c[0x0][0x450] ;  /* 0x0001140000081ab9 */ /* 0x000fe20000000800 */
[----:B------:R-:W-:Y:S02]  /*0b80*/  USEL UR36, UR36, 0x1, UP0 ;  /* 0x0000000124247887 */ /* 0x000fe40008000000 */
[----:B------:R-:W-:Y:S02]  /*0b90*/  ULOP3.LUT UR38, UR38, 0xffff, URZ, 0xc0, !UPT ;  /* 0x0000ffff26267892 */ /* 0x000fe4000f8ec03f */
[----:B------:R-:W-:Y:S02]  /*0ba0*/  UIMAD UR40, UR36, UR40, URZ ;  /* 0x00000028242872a4 */ /* 0x000fe4000f8e023f */
[----:B0-----:R-:W-:-:S04]  /*0bb0*/  USHF.L.U32 UR43, UR43, 0x7, URZ ;  /* 0x000000072b2b7899 */ /* 0x001fc8000800063f */
[----:B------:R-:W-:-:S04]  /*0bc0*/  UIADD3 UR6, UR43, 0x7f, URZ ;  /* 0x0000007f2b067890 */ /* 0x000fc8000fffe03f */
[----:B------:R-:W-:Y:S02]  /*0bd0*/  UIMAD.WIDE.U32 UR4, UR6, UR4, URZ ;  /* 0x00000004060472a5 */ /* 0x000fe4000f8e003f */
[----:B------:R-:W-:Y:S02]  /*0be0*/  UIADD3 UR4, UR40, 0x5f, URZ ;  /* 0x0000005f28047890 */ /* 0x000fe4000fffe03f */
[----:B------:R-:W-:Y:S02]  /*0bf0*/  @UP1 USHF.R.U32.HI UR6, URZ, UR8, UR5 ;  /* 0x000000083f061299 */ /* 0x000fe40008011605 */
[----:B------:R-:W-:-:S04]  /*0c00*/  UIADD3 UR5, UR40, 0x60, -UR7 ;  /* 0x0000006028057890 */ /* 0x000fc8000fffe807 */
[----:B------:R-:W-:Y:S02]  /*0c10*/  UIADD3 UR6, UR5, UR6, URZ ;  /* 0x0000000605067290 */ /* 0x000fe4000fffe03f */
[----:B------:R-:W-:Y:S02]  /*0c20*/  UIMAD.WIDE UR4, UR4, 0x2aaaaaab, URZ ;  /* 0x2aaaaaab040478a5 */ /* 0x000fe4000f8e023f */
[----:B------:R-:W-:Y:S02]  /*0c30*/  UIMAD.WIDE UR6, UR6, 0x2aaaaaab, URZ ;  /* 0x2aaaaaab060678a5 */ /* 0x000fe4000f8e023f */
[----:B------:R-:W-:Y:S02]  /*0c40*/  USHF.R.U32.HI UR4, URZ, 0x1f, UR5 ;  /* 0x0000001f3f047899 */ /* 0x000fe40008011605 */
[----:B------:R-:W-:Y:S02]  /*0c50*/  USHF.R.U32.HI UR6, URZ, 0x1f, UR7 ;  /* 0x0000001f3f067899 */ /* 0x000fe40008011607 */
[----:B------:R-:W-:-:S02]  /*0c60*/  ULEA.HI.SX32 UR4, UR5, UR4, 0x1c ;  /* 0x0000000405047291 */ /* 0x000fc4000f8fe23f */
[----:B------:R-:W-:-:S04]  /*0c70*/  ULEA.HI.SX32 UR6, UR7, UR6, 0x1c ;  /* 0x0000000607067291 */ /* 0x000fc8000f8fe23f */
[----:B------:R-:W-:-:S04]  /*0c80*/  UISETP.LT.AND UP0, UPT, UR4, UR6, UPT ;  /* 0x000000060400728c */ /* 0x000fc8000bf01270 */
[----:B------:R-:W-:Y:S02]  /*0c90*/  USEL UR9, UR4, UR6, UP0 ;  /* 0x0000000604097287 */ /* 0x000fe40008000000 */
[----:B------:R-:W-:Y:S02]  /*0ca0*/  UISETP.NE.AND UP0, UPT, UR10, URZ, UPT ;  /* 0x0000003f0a00728c */ /* 0x000fe4000bf05270 */
[----:B------:R-:W-:Y:S01]  /*0cb0*/  UISETP.GE.AND UP1, UPT, UR9, 0x1, UPT ;  /* 0x000000010900788c */ /* 0x000fe2000bf26270 */
[----:B------:R-:W-:-:S05]  /*0cc0*/  UMOV UR4, URZ ;  /* 0x0000003f00047c82 */ /* 0x000fca0008000000 */
[----:B------:R-:W-:-:S03]  /*0cd0*/  PLOP3.LUT P0, PT, PT, PT, UP1, 0x80, 0x0 ;  /* 0x000000000000781c */ /* 0x000fc60003f0f018 */
[----:B------:R-:W-:-:S10]  /*0ce0*/  @!UP0 ULDC UR10, c[0x0][0x9f0] ;  /* 0x00027c00000a8ab9 */ /* 0x000fd40000000800 */
[----:B------:R-:W-:Y:S05]  /*0cf0*/  @!P0 BRA `(.L_x_4228) ;  /* 0x0000000000848947 */ /* 0x000fea0003800000 */
[----:B------:R-:W-:Y:S01]  /*0d00*/  IMAD.U32 R4, RZ, RZ, UR10 ;  /* 0x0000000aff047e24 */ /* 0x000fe2000f8e00ff */
[----:B------:R-:W-:Y:S01]  /*0d10*/  UIADD3 UR6, UR10, -0x1, UR9 ;  /* 0xffffffff0a067890 */ /* 0x000fe2000fffe009 */
[----:B------:R-:W-:-:S03]  /*0d20*/  UMOV UR4, URZ ;  /* 0x0000003f00047c82 */ /* 0x000fc60008000000 */
[-C--:B------:R-:W-:Y:S02]  /*0d30*/  IABS R0, R4.reuse ;  /* 0x0000000400007213 */ /* 0x080fe40000000000 */
[----:B------:R-:W-:Y:S01]  /*0d40*/  MOV R5, UR6 ;  /* 0x0000000600057c02 */ /* 0x000fe20008000f00 */
[----:B------:R-:W-:Y:S01]  /*0d50*/  ULOP3.LUT UR6, UR6, UR10, URZ, 0x3c, !UPT ;  /* 0x0000000a06067292 */ /* 0x000fe2000f8e3c3f */
[----:B------:R-:W-:Y:S02]  /*0d60*/  R2UR UR11, R0 ;  /* 0x00000000000b72ca */ /* 0x000fe400000e0000 */
[----:B------:R-:W-:Y:S02]  /*0d70*/  IABS R5, R5 ;  /* 0x0000000500057213 */ /* 0x000fe40000000000 */
[----:B------:R-:W-:-:S03]  /*0d80*/  IABS R6, R4 ;  /* 0x0000000400067213 */ /* 0x000fc60000000000 */
        /* <DEDUP_REMOVED lines=24> */
.L_x_4228:
[----:B------:R-:W-:Y:S01]  /*0f10*/  UIMAD UR38, UR38, UR4, URZ ;  /* 0x00000004262672a4 */ /* 0x000fe2000f8e023f */
[----:B------:R-:W-:Y:S01]  /*0f20*/  IMAD.U32 R0, RZ, RZ, UR9 ;  /* 0x00000009ff007e24 */ /* 0x000fe2000f8e00ff */
[----:B------:R-:W-:Y:S01]  /*0f30*/  MOV R3, UR4 ;  /* 0x0000000400037c02 */ /* 0x000fe20008000f00 */
[----:B------:R-:W0:Y:S01]  /*0f40*/  S2R R4, SR_TID.X ;  /* 0x0000000000047919 */ /* 0x000e220000002100 */
[----:B------:R-:W-:Y:S02]  /*0f50*/  PLOP3.LUT P0, PT, PT, PT, PT, 0x80, 0x0 ;  /* 0x000000000000781c */ /* 0x000fe40003f0f070 */
[----:B------:R-:W-:Y:S02]  /*0f60*/  CS2R R150, SRZ ;  /* 0x0000000000967805 */ /* 0x000fe4000001ff00 */
[----:B------:R-:W-:Y:S01]  /*0f70*/  VIADDMNMX R0, R3, UR38, R0, PT ;  /* 0x0000002603007c46 */ /* 0x000fe2000b800100 */
[----:B------:R-:W-:Y:S01]  /*0f80*/  IMAD.MOV.U32 R3, RZ, RZ, RZ ;  /* 0x000000ffff037224 */ /* 0x000fe200078e00ff */
[----:B------:R-:W-:-:S02]  /*0f90*/  CS2R R148, SRZ ;  /* 0x0000000000947805 */ /* 0x000fc4000001ff00 */
[----:B------:R-:W-:Y:S02]  /*0fa0*/  CS2R R146, SRZ ;  /* 0x0000000000927805 */ /* 0x000fe4000001ff00 */
[----:B------:R-:W-:Y:S02]  /*0fb0*/  R2UR UR41, R0 ;  /* 0x00000000002972ca */ /* 0x000fe400000e0000 */
        /* <DEDUP_REMOVED lines=11> */
[----:B------:R-:W-:Y:S01]  /*1070*/  CS2R R122, SRZ ;  /* 0x00000000007a7805 */ /* 0x000fe2000001ff00 */
[----:B------:R-:W-:Y:S01]  /*1080*/  UISETP.GT.AND UP0, UPT, UR41, UR38, UPT ;  /* 0x000000262900728c */ /* 0x000fe2000bf04270 */
[----:B------:R-:W-:Y:S02]  /*1090*/  CS2R R120, SRZ ;  /* 0x0000000000787805 */ /* 0x000fe4000001ff00 */
[----:B------:R-:W-:Y:S02]  /*10a0*/  CS2R R118, SRZ ;  /* 0x0000000000767805 */ /* 0x000fe4000001ff00 */
[----:B------:R-:W-:Y:S02]  /*10b0*/  CS2R R116, SRZ ;  /* 0x0000000000747805 */ /* 0x000fe4000001ff00 */
[----:B------:R-:W-:-:S02]  /*10c0*/  CS2R R114, SRZ ;  /* 0x0000000000727805 */ /* 0x000fc4000001ff00 */
[----:B------:R-:W-:Y:S02]  /*10d0*/  CS2R R112, SRZ ;  /* 0x0000000000707805 */ /* 0x000fe4000001ff00 */
[----:B------:R-:W-:Y:S02]  /*10e0*/  PLOP3.LUT P1, PT, PT, PT, UP0, 0x80, 0x0 ;  /* 0x000000000000781c */ /* 0x000fe40003f2f008 */
[----:B------:R-:W-:Y:S02]  /*10f0*/  CS2R R110, SRZ ;  /* 0x00000000006e7805 */ /* 0x000fe4000001ff00 */
[----:B------:R-:W-:Y:S02]  /*1100*/  CS2R R108, SRZ ;  /* 0x00000000006c7805 */ /* 0x000fe4000001ff00 */
[----:B------:R-:W-:Y:S02]  /*1110*/  CS2R R106, SRZ ;  /* 0x00000000006a7805 */ /* 0x000fe4000001ff00 */
[----:B------:R-:W-:-:S02]  /*1120*/  CS2R R104, SRZ ;  /* 0x0000000000687805 */ /* 0x000fc4000001ff00 */
[----:B------:R-:W-:Y:S01]  /*1130*/  CS2R R102, SRZ ;  /* 0x0000000000667805 */ /* 0x000fe2000001ff00 */
[----:B0-----:R-:W-:Y:S01]  /*1140*/  VIADD R16, R4, 0xffffff80 ;  /* 0xffffff8004107836 */ /* 0x001fe20000000000 */
[----:B------:R-:W-:Y:S01]  /*1150*/  CS2R R100, SRZ ;  /* 0x0000000000647805 */ /* 0x000fe2000001ff00 */
[----:B------:R-:W-:Y:S01]  /*1160*/  IMAD.MOV.U32 R4, RZ, RZ, RZ ;  /* 0x000000ffff047224 */ /* 0x000fe200078e00ff */
        /* <DEDUP_REMOVED lines=60> */
[----:B------:R-:W-:Y:S01]  /*1530*/  MOV R4, UR4 ;  /* 0x0000000400047c02 */ /* 0x000fe20008000f00 */
[----:B------:R0:W1:Y:S01]  /*1540*/  LDC.64 R14, c[0x4][R0] ;  /* 0x01000000000e7b82 */ /* 0x0000620000000a00 */
[----:B------:R-:W-:Y:S01]  /*1550*/  IMAD.U32 R5, RZ, RZ, UR5 ;  /* 0x00000005ff057e24 */ /* 0x000fe2000f8e00ff */
[----:B------:R-:W-:Y:S01]  /*1560*/  ULDC.64 UR4, c[0x4][0xa0] ;  /* 0x0100280000047ab9 */ /* 0x000fe20000000a00 */
[----:B------:R-:W-:Y:S01]  /*1570*/  MOV R10, UR6 ;  /* 0x00000006000a7c02 */ /* 0x000fe20008000f00 */
[----:B------:R-:W-:Y:S01]  /*1580*/  IMAD.U32 R6, RZ, RZ, UR4 ;  /* 0x00000004ff067e24 */ /* 0x000fe2000f8e00ff */
[----:B------:R-:W-:Y:S01]  /*1590*/  MOV R13, RZ ;  /* 0x000000ff000d7202 */ /* 0x000fe20000000f00 */
[----:B------:R-:W-:-:S02]  /*15a0*/  IMAD.U32 R7, RZ, RZ, UR5 ;  /* 0x00000005ff077e24 */ /* 0x000fc4000f8e00ff */
[----:B------:R-:W-:Y:S02]  /*15b0*/  IMAD.U32 R11, RZ, RZ, UR7 ;  /* 0x00000007ff0b7e24 */ /* 0x000fe4000f8e00ff */
[----:B------:R-:W-:Y:S02]  /*15c0*/  IMAD.MOV.U32 R8, RZ, RZ, 0x70 ;  /* 0x00000070ff087424 */ /* 0x000fe400078e00ff */
[----:B0-----:R-:W-:-:S07]  /*15d0*/  IMAD.MOV.U32 R12, RZ, RZ, 0x1 ;  /* 0x00000001ff0c7424 */ /* 0x001fce00078e00ff */
[----:B------:R-:W-:-:S07]  /*15e0*/  LEPC R20, `(.L_x_4230) ;  /* 0x000000001014794e */ /* 0x000fce0000000000 */
[----:B-1----:R-:W-:Y:S05]  /*15f0*/  CALL.ABS.NOINC R14 ;  /* 0x000000000e007343 */ /* 0x002fea0003c00000 */
.L_x_4230:
[----:B------:R-:W-:Y:S01]  /*1600*/  SHF.L.U32 R7, RZ, 0x1f, RZ ;  /* 0x0000001fff077819 */ /* 0x000fe200000006ff */
[----:B------:R-:W-:-:S03]  /*1610*/  VIADD R0, R2, 0x8 ;  /* 0x0000000802007836 */ /* 0x000fc60000000000 */
[----:B------:R-:W0:Y:S02]  /*1620*/  SYNCS.PHASECHK.TRANS64.TRYWAIT P0, [UR39+0x22800], R7 ;  /* 0x02280007ff0075a7 */ /* 0x000e240008000167 */
[----:B0-----:R-:W-:Y:S05]  /*1630*/  @!P0 BRA `(.L_x_4231) ;  /* 0x000000dc00648947 */ /* 0x001fea0003800000 */
.L_x_4347:
[----:B------:R-:W-:Y:S05]  /*1640*/  WARPSYNC.ALL ;  /* 0x0000000000007948 */ /* 0x000fea0003800000 */
[----:B------:R-:W-:Y:S01]  /*1650*/  ULOP3.LUT UR4, UR42, 0x1, URZ, 0xfc, !UPT ;  /* 0x000000012a047892 */ /* 0x000fe2000f8efc3f */
[----:B------:R1:W-:Y:S03]  /*1660*/  BAR.SYNC.DEFER_BLOCKING R0, 0x100 ;  /* 0x000400000000751d */ /* 0x0003e60000010000 */
[----:B------:R-:W-:-:S06]  /*1670*/  UISETP.NE.AND UP0, UPT, UR4, 0x3, UPT ;  /* 0x000000030400788c */ /* 0x000fcc000bf05270 */
[----:B------:R-:W-:-:S13]  /*1680*/  PLOP3.LUT P0, PT, PT, PT, UP0, 0x80, 0x0 ;  /* 0x000000000000781c */ /* 0x000fda0003f0f008 */
[----:B-1----:R-:W-:Y:S05]  /*1690*/  @!P0 BRA `(.L_x_4232) ;  /* 0x0000000000048947 */ /* 0x002fea0003800000 */
[----:B------:R-:W-:Y:S01]  /*16a0*/  BPT.TRAP 0x1 ;  /* 0x000000040000795c */ /* 0x000fe20000300000 */
.L_x_4232:
[----:B------:R1:W2:Y:S01]  /*16b0*/  SYNCS.PHASECHK.TRANS64.TRYWAIT P1, [UR39+0x22830], R7 ;  /* 0x02283007ff0075a7 */ /* 0x0002a20008020167 */
[----:B------:R-:W-:Y:S05]  /*16c0*/  @!P0 BRA `(.L_x_4233) ;  /* 0x0000000000048947 */ /* 0x000fea0003800000 */
[----:B------:R-:W-:Y:S01]  /*16d0*/  BPT.TRAP 0x1 ;  /* 0x000000040000795c */ /* 0x000fe20000300000 */
.L_x_4233:
[----:B--2---:R-:W-:Y:S05]  /*16e0*/  @P1 BRA `(.L_x_4234) ;  /* 0x0000000000081947 */ /* 0x004fea0003800000 */
[----:B------:R-:W2:Y:S02]  /*16f0*/  SYNCS.PHASECHK.TRANS64.TRYWAIT P1, [UR39+0x22830], R7 ;  /* 0x02283007ff0075a7 */ /* 0x000ea40008020167 */
[----:B--2---:R-:W-:Y:S05]  /*1700*/  @!P1 BRA `(.L_x_4235) ;  /* 0x000000dc00489947 */ /* 0x004fea0003800000 */
.L_x_4234:
[----:B------:R-:W-:Y:S01]  /*1710*/  UIADD3 UR4, UR39, 0x1c400, URZ ;  /* 0x0001c40027047890 */ /* 0x000fe2000fffe03f */
[----:B------:R-:W-:Y:S01]  /*1720*/  WARPGROUP.ARRIVE ;  /* 0x00000000000079c5 */ /* 0x000fe20000000000 */
[----:B------:R-:W-:Y:S01]  /*1730*/  ULOP3.LUT UR8, UR46, 0x10000, URZ, 0xfc, !UPT ;  /* 0x000100002e087892 */ /* 0x000fe2000f8efc3f */
[----:B------:R-:W-:Y:S01]  /*1740*/  LOP3.LUT R5, R18, 0xffffff80, RZ, 0xc0, !PT ;  /* 0xffffff8012057812 */ /* 0x000fe200078ec0ff */
[----:B------:R-:W-:Y:S01]  /*1750*/  USHF.R.U32.HI UR4, URZ, 0x4, UR4 ;  /* 0x000000043f047899 */ /* 0x000fe20008011604 */
[----:B------:R-:W-:Y:S01]  /*1760*/  LEA.HI R17, R17, R16, RZ, 0x2 ;  /* 0x0000001011117211 */ /* 0x000fe200078f10ff */
[----:B------:R-:W-:Y:S01]  /*1770*/  UMOV UR9, 0x40000040 ;  /* 0x4000004000097882 */ /* 0x000fe20000000000 */
[----:B------:R-:W-:Y:S01]  /*1780*/  UMOV UR7, 0x40000040 ;  /* 0x4000004000077882 */ /* 0x000fe20000000000 */
[----:B------:R-:W-:Y:S01]  /*1790*/  ULOP3.LUT UR4, UR4, 0x3fff, URZ, 0xc0, !UPT ;  /* 0x00003fff04047892 */ /* 0x000fe2000f8ec03f */
[C---:B------:R-:W-:Y:S01]  /*17a0*/  IMAD.IADD R6, R16.reuse, 0x1, -R5 ;  /* 0x0000000110067824 */ /* 0x040fe200078e0a05 */
[----:B------:R-:W-:Y:S01]  /*17b0*/  UMOV UR5, UR9 ;  /* 0x0000000900057c82 */ /* 0x000fe20008000000 */
[----:B------:R-:W-:Y:S01]  /*17c0*/  UIADD3 UR12, UR8, 0x2, URZ ;  /* 0x00000002080c7890 */ /* 0x000fe2000fffe03f */
[----:B------:R-:W-:Y:S01]  /*17d0*/  LOP3.LUT R17, R17, 0xfffffffc, RZ, 0xc0, !PT ;  /* 0xfffffffc11117812 */ /* 0x000fe200078ec0ff */
[----:B------:R-:W-:Y:S01]  /*17e0*/  ULOP3.LUT UR6, UR4, 0x10000, URZ, 0xfc, !UPT ;  /* 0x0001000004067892 */ /* 0x000fe2000f8efc3f */
[----:B------:R-:W-:Y:S01]  /*17f0*/  SHF.R.S32.HI R5, RZ, 0x1f, R6 ;  /* 0x0000001fff057819 */ /* 0x000fe20000011406 */
[----:B------:R-:W-:Y:S01]  /*1800*/  UMOV UR13, 0x40000040 ;  /* 0x40000040000d7882 */ /* 0x000fe20000000000 */
[----:B------:R-:W-:Y:S01]  /*1810*/  UMOV UR4, UR8 ;  /* 0x0000000800047c82 */ /* 0x000fe20008000000 */
[----:B------:R-:W-:Y:S01]  /*1820*/  UIADD3 UR14, UR6, 0x2, URZ ;  /* 0x00000002060e7890 */ /* 0x000fe2000fffe03f */
[----:B------:R-:W-:Y:S01]  /*1830*/  LEA.HI R12, R19, R19, RZ, 0x1 ;  /* 0x00000013130c7211 */ /* 0x000fe200078f08ff */
[----:B------:R-:W-:Y:S01]  /*1840*/  UMOV UR15, 0x40000040 ;  /* 0x40000040000f7882 */ /* 0x000fe20000000000 */
[----:B------:R-:W-:Y:S01]  /*1850*/  UIADD3 UR16, UR8, 0x4, URZ ;  /* 0x0000000408107890 */ /* 0x000fe2000fffe03f */
[CC--:B------:R-:W-:Y:S01]  /*1860*/  LEA.HI R8, R5.reuse, R6.reuse, RZ, 0x2 ;  /* 0x0000000605087211 */ /* 0x0c0fe200078f10ff */
[----:B------:R-:W-:Y:S01]  /*1870*/  HGMMA.64x96x16.F32.BF16 R24, gdesc[UR4], RZ, !UPT, gsb0 ;  /* 0x01600000041879f0 */ /* 0x000fe2000c0018ff */
[----:B------:R-:W-:Y:S01]  /*1880*/  UIADD3 UR18, UR6, 0x4, URZ ;  /* 0x0000000406127890 */ /* 0x000fe2000fffe03f */
[----:B------:R-:W-:Y:S01]  /*1890*/  IMAD.IADD R17, R16, 0x1, -R17 ;  /* 0x0000000110117824 */ /* 0x000fe200078e0a11 */
[----:B------:R-:W-:Y:S01]  /*18a0*/  UMOV UR17, 0x40000040 ;  /* 0x4000004000117882 */ /* 0x000fe20000000000 */
[----:B------:R-:W-:Y:S01]  /*18b0*/  UMOV UR19, 0x40000040 ;  /* 0x4000004000137882 */ /* 0x000fe20000000000 */
[----:B------:R-:W-:Y:S01]  /*18c0*/  UIADD3 UR20, UR8, 0x6, URZ ;  /* 0x0000000608147890 */ /* 0x000fe2000fffe03f */
[----:B------:R-:W-:Y:S01]  /*18d0*/  LOP3.LUT R16, R12, 0x3fffffe, RZ, 0xc0, !PT ;  /* 0x03fffffe0c107812 */ /* 0x000fe200078ec0ff */
[----:B------:R-:W-:Y:S01]  /*18e0*/  UIADD3 UR22, UR6, 0x6, URZ ;  /* 0x0000000606167890 */ /* 0x000fe2000fffe03f */
[----:B------:R-:W-:Y:S01]  /*18f0*/  LEA.HI R12, R5, R6, RZ, 0x5 ;  /* 0x00000006050c7211 */ /* 0x000fe200078f28ff */
[----:B------:R-:W-:Y:S01]  /*1900*/  UMOV UR21, 0x40000040 ;  /* 0x4000004000157882 */ /* 0x000fe20000000000 */
[----:B------:R-:W-:Y:S01]  /*1910*/  UMOV UR23, 0x40000040 ;  /* 0x4000004000177882 */ /* 0x000fe20000000000 */
[--C-:B------:R-:W-:Y:S01]  /*1920*/  SHF.R.S32.HI R5, RZ, 0x2, R8.reuse ;  /* 0x00000002ff057819 */ /* 0x100fe20000011408 */
[----:B------:R-:W-:Y:S01]  /*1930*/  ULDC UR4, c[0x0][0x448] ;  /* 0x0001120000047ab9 */ /* 0x000fe20000000800 */
[----:B------:R-:W-:Y:S01]  /*1940*/  SHF.R.S32.HI R14, RZ, 0x1f, R8 ;  /* 0x0000001fff0e7819 */ /* 0x000fe20000011408 */
[----:B------:R-:W-:Y:S01]  /*1950*/  UISETP.NE.AND UP0, UPT, UR4, 0x1, UPT ;  /* 0x000000010400788c */ /* 0x000fe2000bf05270 */
[----:B------:R-:W-:Y:S01]  /*1960*/  SHF.R.S32.HI R12, RZ, 0x5, R12 ;  /* 0x00000005ff0c7819 */ /* 0x000fe2000001140c */
[----:B------:R-:W-:Y:S01]  /*1970*/  ULDC UR5, c[0x0][0x9d8] ;  /* 0x0002760000057ab9 */ /* 0x000fe20000000800 */
[----:B------:R-:W-:Y:S01]  /*1980*/  LEA.HI R14, R14, R5, RZ, 0x3 ;  /* 0x000000050e0e7211 */ /* 0x000fe200078f18ff */
[----:B------:R-:W-:Y:S01]  /*1990*/  ULDC UR11, c[0x0][0x288] ;  /* 0x0000a200000b7ab9 */ /* 0x000fe20000000800 */
[----:B------:R-:W-:Y:S01]  /*19a0*/  LEA R12, R12, UR43, 0x4 ;  /* 0x0000002b0c0c7c11 */ /* 0x000fe2000f8e20ff */
[----:B------:R-:W-:Y:S01]  /*19b0*/  ULDC UR7, c[0x0][0x988] ;  /* 0x0002620000077ab9 */ /* 0x000fe20000000800 */
[----:B------:R-:W-:Y:S01]  /*19c0*/  LOP3.LUT R14, R14, 0xfffffff8, RZ, 0xc0, !PT ;  /* 0xfffffff80e0e7812 */ /* 0x000fe200078ec0ff */
[----:B------:R-:W2:Y:S01]  /*19d0*/  S2R R75, SR_TID.X ;  /* 0x00000000004b7919 */ /* 0x000ea20000002100 */
[----:B------:R-:W-:-:S02]  /*19e0*/  LEA.HI R13, R17, R17, RZ, 0x1 ;  /* 0x00000011110d7211 */ /* 0x000fc400078f08ff */
[----:B------:R-:W-:Y:S01]  /*19f0*/  IADD3 R15, R12, R5, -R14 ;  /* 0x000000050c0f7210 */ /* 0x000fe20007ffe80e */
[----:B------:R-:W-:Y:S01]  /*1a00*/  @UP0 ULDC UR4, c[0x0][0x44c] ;  /* 0x0001130000040ab9 */ /* 0x000fe20000000800 */
[----:B------:R-:W-:Y:S02]  /*1a10*/  IADD3 R16, R19, -R16, RZ ;  /* 0x8000001013107210 */ /* 0x000fe40007ffe0ff */
[----:B------:R-:W-:Y:S02]  /*1a20*/  LOP3.LUT R12, R13, 0x1ffffffe, RZ, 0xc0, !PT ;  /* 0x1ffffffe0d0c7812 */ /* 0x000fe400078ec0ff */
[----:B------:R-:W-:Y:S01]  /*1a30*/  PLOP3.LUT P1, PT, PT, PT, UP0, 0x80, 0x0 ;  /* 0x000000000000781c */ /* 0x000fe20003f2f008 */
[----:B------:R-:W-:Y:S02]  /*1a40*/  IMAD R16, R16, 0x40, R15 ;  /* 0x0000004010107824 */ /* 0x000fe400078e020f */
[----:B------:R-:W-:-:S04]  /*1a50*/  IMAD.IADD R5, R17, 0x1, -R12 ;  /* 0x0000000111057824 */ /* 0x000fc800078e0a0c */
[----:B------:R-:W-:-:S05]  /*1a60*/  IMAD R5, R5, 0x8, R16 ;  /* 0x0000000805057824 */ /* 0x000fca00078e0210 */
[----:B------:R-:W-:Y:S01]  /*1a70*/  MOV R12, R5 ;  /* 0x00000005000c7202 */ /* 0x000fe20000000f00 */
[----:B------:R-:W-:Y:S01]  /*1a80*/  @P1 IMAD.HI.U32 R13, R5, UR4, RZ ;  /* 0x00000004050d1c27 */ /* 0x000fe2000f8e00ff */
[----:B------:R-:W-:-:S04]  /*1a90*/  @UP0 ULDC UR4, c[0x0][0x450] ;  /* 0x0001140000040ab9 */ /* 0x000fc80000000800 */
[----:B------:R-:W-:Y:S01]  /*1aa0*/  @P1 SHF.R.U32.HI R12, RZ, UR4, R13 ;  /* 0x00000004ff0c1c19 */ /* 0x000fe2000801160d */
[----:B------:R-:W-:Y:S01]  /*1ab0*/  UIMAD UR4, UR41, -0x60, UR40 ;  /* 0xffffffa0290478a4 */ /* 0x000fe2000f8e0228 */
[----:B------:R-:W-:-:S03]  /*1ac0*/  LOP3.LUT R13, R8, 0x7ffffffc, RZ, 0xc0, !PT ;  /* 0x7ffffffc080d7812 */ /* 0x000fc600078ec0ff */
[----:B------:R-:W3:Y:S01]  /*1ad0*/  SHFL.IDX PT, R14, R12, 0x1, 0x1c1f ;  /* 0x003c1f000c0e7f89 */ /* 0x000ee200000e0000 */
[----:B------:R-:W-:Y:S01]  /*1ae0*/  UIADD3 UR4, UR4, 0x60, URZ ;  /* 0x0000006004047890 */ /* 0x000fe2000fffe03f */
[----:B------:R-:W-:Y:S01]  /*1af0*/  IMAD.IADD R6, R6, 0x1, -R13 ;  /* 0x0000000106067824 */ /* 0x000fe200078e0a0d */
[----:B--2---:R-:W-:Y:S01]  /*1b00*/  LOP3.LUT R75, R75, 0x7f, RZ, 0xc0, !PT ;  /* 0x0000007f4b4b7812 */ /* 0x004fe200078ec0ff */
[----:B------:R-:W2:Y:S03]  /*1b10*/  SHFL.IDX PT, R12, R12, RZ, 0x1c1f ;  /* 0x001c1fff0c0c7589 */ /* 0x000ea600000e0000 */
[----:B------:R-:W-:-:S04]  /*1b20*/  IMAD.U32 R13, RZ, RZ, UR4 ;  /* 0x00000004ff0d7e24 */ /* 0x000fc8000f8e00ff */
[----:B------:R-:W-:Y:S02]  /*1b30*/  IMAD R8, R6, -0x2, R13 ;  /* 0xfffffffe06087824 */ /* 0x000fe400078e020d */
[----:B------:R-:W-:-:S05]  /*1b40*/  IMAD.U32 R13, RZ, RZ, UR11 ;  /* 0x0000000bff0d7e24 */ /* 0x000fca000f8e00ff */
[----:B------:R-:W-:-:S04]  /*1b50*/  IADD3 R13, R8, 0x1, -R13 ;  /* 0x00000001080d7810 */ /* 0x000fc80007ffe80d */
[----:B---3--:R-:W-:-:S04]  /*1b60*/  VIADDMNMX R14, R14, R13, R8, PT ;  /* 0x0000000d0e0e7246 */ /* 0x008fc80003800108 */
[C---:B------:R-:W-:Y:S02]  /*1b70*/  ISETP.GT.AND P2, PT, R14.reuse, RZ, PT ;  /* 0x000000ff0e00720c */ /* 0x040fe40003f44270 */
[C---:B------:R-:W-:Y:S02]  /*1b80*/  ISETP.GT.AND P3, PT, R14.reuse, 0x1, PT ;  /* 0x000000010e00780c */ /* 0x040fe40003f64270 */
[----:B------:R-:W-:Y:S02]  /*1b90*/  ISETP.GT.AND P4, PT, R14, 0x8, PT ;  /* 0x000000080e00780c */ /* 0x000fe40003f84270 */
[----:B--2---:R-:W-:-:S04]  /*1ba0*/  VIADDMNMX R12, R12, R13, R8, PT ;  /* 0x0000000d0c0c7246 */ /* 0x004fc80003800108 */
[----:B------:R-:W-:Y:S01]  /*1bb0*/  ISETP.GT.AND P5, PT, R12, 0x8, PT ;  /* 0x000000080c00780c */ /* 0x000fe20003fa4270 */
        /* <DEDUP_REMOVED lines=33> */
[----:B--2---:R-:W-:Y:S01]  /*1dd0*/  FSEL R18, R26, -INF , P2 ;  /* 0xff8000001a127808 */ /* 0x004fe20001000000 */
[----:B------:R-:W-:Y:S01]  /*1de0*/  FMUL.FTZ R55, R55, UR5 ;  /* 0x0000000537377c20 */ /* 0x000fe20008410000 */
[----:B------:R-:W-:Y:S01]  /*1df0*/  ISETP.GT.AND P2, PT, R14, 0x9, PT ;  /* 0x000000090e00780c */ /* 0x000fe20003f44270 */
[----:B------:R-:W-:Y:S01]  /*1e00*/  FMUL.FTZ R10, R37, UR5 ;  /* 0x00000005250a7c20 */ /* 0x000fe20008410000 */
[----:B------:R-:W-:Y:S01]  /*1e10*/  FMUL.FTZ R58, R58, UR5 ;  /* 0x000000053a3a7c20 */ /* 0x000fe20008410000 */
[----:B------:R-:W-:Y:S01]  /*1e20*/  FMUL.FTZ R59, R59, UR5 ;  /* 0x000000053b3b7c20 */ /* 0x000fe20008410000 */
[----:B------:R-:W-:Y:S01]  /*1e30*/  FMUL.FTZ R9, R40, UR5 ;  /* 0x0000000528097c20 */ /* 0x000fe20008410000 */
[----:B------:R-:W2:Y:S01]  /*1e40*/  MUFU.TANH R21, R31 ;  /* 0x0000001f00157308 */ /* 0x000ea20000002400 */
[----:B---3--:R-:W-:Y:S01]  /*1e50*/  FSEL R19, R27, -INF , P3 ;  /* 0xff8000001b137808 */ /* 0x008fe20001800000 */
[----:B------:R-:W-:Y:S01]  /*1e60*/  FMUL.FTZ R62, R62, UR5 ;  /* 0x000000053e3e7c20 */ /* 0x000fe20008410000 */
[----:B------:R-:W-:Y:S01]  /*1e70*/  ISETP.GT.AND P3, PT, R14, 0x10, PT ;  /* 0x000000100e00780c */ /* 0x000fe20003f64270 */
[----:B0-----:R-:W-:Y:S01]  /*1e80*/  FMUL.FTZ R4, R41, UR5 ;  /* 0x0000000529047c20 */ /* 0x001fe20008410000 */
[----:B------:R-:W-:Y:S01]  /*1e90*/  FMNMX.FTZ R15, R18, R19, !PT ;  /* 0x00000013120f7209 */ /* 0x000fe20007810000 */
[----:B------:R-:W-:Y:S01]  /*1ea0*/  FMUL.FTZ R63, R63, UR5 ;  /* 0x000000053f3f7c20 */ /* 0x000fe20008410000 */
[----:B------:R-:W-:Y:S01]  /*1eb0*/  FMUL.FTZ R66, R66, UR5 ;  /* 0x0000000542427c20 */ /* 0x000fe20008410000 */
[----:B------:R-:W0:Y:S01]  /*1ec0*/  MUFU.TANH R22, R34 ;  /* 0x0000002200167308 */ /* 0x000e220000002400 */
[----:B----4-:R-:W-:Y:S01]  /*1ed0*/  FSEL R20, R20, -INF , P4 ;  /* 0xff80000014147808 */ /* 0x010fe20002000000 */
[----:B------:R-:W-:Y:S01]  /*1ee0*/  FMUL.FTZ R67, R67, UR5 ;  /* 0x0000000543437c20 */ /* 0x000fe20008410000 */
[----:B------:R-:W-:Y:S01]  /*1ef0*/  FMUL.FTZ R3, R44, UR5 ;  /* 0x000000052c037c20 */ /* 0x000fe20008410000 */
[----:B------:R-:W-:Y:S01]  /*1f00*/  FMUL.FTZ R70, R70, UR5 ;  /* 0x0000000546467c20 */ /* 0x000fe20008410000 */
[----:B------:R-:W-:Y:S01]  /*1f10*/  FMNMX.FTZ R16, R20, R15, !PT ;  /* 0x0000000f14107209 */ /* 0x000fe20007810000 */
[----:B------:R-:W-:Y:S01]  /*1f20*/  FMUL.FTZ R71, R71, UR5 ;  /* 0x0000000547477c20 */ /* 0x000fe20008410000 */
[----:B------:R-:W-:Y:S01]  /*1f30*/  FMUL.FTZ R25, R25, UR5 ;  /* 0x0000000519197c20 */ /* 0x000fe20008410000 */
[----:B------:R-:W-:Y:S01]  /*1f40*/  MUFU.TANH R23, R24 ;  /* 0x0000001800177308 */ /* 0x000fe20000002400 */
[----:B--2---:R-:W-:Y:S01]  /*1f50*/  FSEL R21, R21, -INF , P2 ;  /* 0xff80000015157808 */ /* 0x004fe20001000000 */
[----:B------:R-:W-:Y:S01]  /*1f60*/  FMUL.FTZ R29, R29, UR5 ;  /* 0x000000051d1d7c20 */ /* 0x000fe20008410000 */
[----:B------:R-:W-:Y:S01]  /*1f70*/  ISETP.GT.AND P2, PT, R14, 0x11, PT ;  /* 0x000000110e00780c */ /* 0x000fe20003f44270 */
[----:B------:R-:W-:Y:S01]  /*1f80*/  FMUL.FTZ R48, R48, UR5 ;  /* 0x0000000530307c20 */ /* 0x000fe20008410000 */
[----:B------:R-:W-:Y:S01]  /*1f90*/  FMNMX.FTZ R15, R21, R16, !PT ;  /* 0x00000010150f7209 */ /* 0x000fe20007810000 */
[----:B------:R-:W-:Y:S01]  /*1fa0*/  FMUL.FTZ R49, R49, UR5 ;  /* 0x0000000531317c20 */ /* 0x000fe20008410000 */
[----:B------:R-:W-:Y:S01]  /*1fb0*/  ISETP.GT.AND P4, PT, R12, 0x1, PT ;  /* 0x000000010c00780c */ /* 0x000fe20003f84270 */
[----:B------:R-:W2:Y:S01]  /*1fc0*/  MUFU.TANH R24, R35 ;  /* 0x0000002300187308 */ /* 0x000ea20000002400 */
[----:B0-----:R-:W-:Y:S01]  /*1fd0*/  FSEL R22, R22, -INF , P3 ;  /* 0xff80000016167808 */ /* 0x001fe20001800000 */
[----:B------:R-:W-:Y:S01]  /*1fe0*/  FMUL.FTZ R45, R45, UR5 ;  /* 0x000000052d2d7c20 */ /* 0x000fe20008410000 */
[----:B------:R-:W-:Y:S01]  /*1ff0*/  ISETP.GT.AND P3, PT, R14, 0x18, PT ;  /* 0x000000180e00780c */ /* 0x000fe20003f64270 */
[----:B------:R-:W-:Y:S01]  /*2000*/  FMUL.FTZ R52, R52, UR5 ;  /* 0x0000000534347c20 */ /* 0x000fe20008410000 */
[----:B------:R-:W-:Y:S01]  /*2010*/  FMNMX.FTZ R15, R22, R15, !PT ;  /* 0x0000000f160f7209 */ /* 0x000fe20007810000 */
        /* <DEDUP_REMOVED lines=11> */
[----:B--2---:R-:W-:-:S02]  /*20d0*/  FSEL R24, R24, -INF , P2 ;  /* 0xff80000018187808 */ /* 0x004fc40001000000 */
[----:B------:R-:W-:Y:S02]  /*20e0*/  ISETP.GT.AND P2, PT, R14, 0x19, PT ;  /* 0x000000190e00780c */ /* 0x000fe40003f44270 */
[----:B------:R-:W-:-:S03]  /*20f0*/  FMNMX.FTZ R15, R24, R15, !PT ;  /* 0x0000000f180f7209 */ /* 0x000fc60007810000 */
[----:B------:R-:W2:Y:S01]  /*2100*/  MUFU.TANH R28, R39 ;  /* 0x00000027001c7308 */ /* 0x000ea20000002400 */
[----:B0-----:R-:W-:Y:S02]  /*2110*/  FSEL R26, R38, -INF , P3 ;  /* 0xff800000261a7808 */ /* 0x001fe40001800000 */
[----:B------:R-:W-:Y:S02]  /*2120*/  ISETP.GT.AND P3, PT, R14, 0x20, PT ;  /* 0x000000200e00780c */ /* 0x000fe40003f64270 */
[----:B------:R-:W-:-:S03]  /*2130*/  FMNMX.FTZ R15, R26, R15, !PT ;  /* 0x0000000f1a0f7209 */ /* 0x000fc60007810000 */
[----:B------:R-:W0:Y:S08]  /*2140*/  MUFU.TANH R30, R42 ;  /* 0x0000002a001e7308 */ /* 0x000e300000002400 */
[----:B------:R-:W-:Y:S01]  /*2150*/  MUFU.TANH R73, R32 ;  /* 0x0000002000497308 */ /* 0x000fe20000002400 */
[----:B--2---:R-:W-:Y:S02]  /*2160*/  FSEL R28, R28, -INF , P2 ;  /* 0xff8000001c1c7808 */ /* 0x004fe40001000000 */
[----:B------:R-:W-:-:S02]  /*2170*/  ISETP.GT.AND P2, PT, R14, 0x21, PT ;  /* 0x000000210e00780c */ /* 0x000fc40003f44270 */
[----:B------:R-:W-:-:S03]  /*2180*/  FMNMX.FTZ R15, R28, R15, !PT ;  /* 0x0000000f1c0f7209 */ /* 0x000fc60007810000 */
[----:B------:R-:W2:Y:S01]  /*2190*/  MUFU.TANH R32, R43 ;  /* 0x0000002b00207308 */ /* 0x000ea20000002400 */
[----:B0-----:R-:W-:Y:S02]  /*21a0*/  FSEL R30, R30, -INF , P3 ;  /* 0xff8000001e1e7808 */ /* 0x001fe40001800000 */
[----:B------:R-:W-:Y:S02]  /*21b0*/  ISETP.GT.AND P3, PT, R14, 0x28, PT ;  /* 0x000000280e00780c */ /* 0x000fe40003f64270 */
[----:B------:R-:W-:-:S03]  /*21c0*/  FMNMX.FTZ R15, R30, R15, !PT ;  /* 0x0000000f1e0f7209 */ /* 0x000fc60007810000 */
[----:B------:R-:W-:Y:S08]  /*21d0*/  MUFU.TANH R74, R33 ;  /* 0x00000021004a7308 */ /* 0x000ff00000002400 */
[----:B------:R-:W0:Y:S01]  /*21e0*/  MUFU.TANH R33, R46 ;  /* 0x0000002e00217308 */ /* 0x000e220000002400 */
[----:B--2---:R-:W-:Y:S02]  /*21f0*/  FSEL R32, R32, -INF , P2 ;  /* 0xff80000020207808 */ /* 0x004fe40001000000 */
[----:B------:R-:W-:-:S02]  /*2200*/  ISETP.GT.AND P2, PT, R14, 0x29, PT ;  /* 0x000000290e00780c */ /* 0x000fc40003f44270 */
[----:B------:R-:W-:-:S03]  /*2210*/  FMNMX.FTZ R16, R32, R15, !PT ;  /* 0x0000000f20107209 */ /* 0x000fc60007810000 */
[----:B------:R-:W2:Y:S08]  /*2220*/  MUFU.TANH R34, R47 ;  /* 0x0000002f00227308 */ /* 0x000eb00000002400 */
[----:B------:R-:W3:Y:S01]  /*2230*/  MUFU.TANH R35, R50 ;  /* 0x0000003200237308 */ /* 0x000ee20000002400 */
[----:B0-----:R-:W-:Y:S02]  /*2240*/  FSEL R33, R33, -INF , P3 ;  /* 0xff80000021217808 */ /* 0x001fe40001800000 */
[----:B------:R-:W-:-:S02]  /*2250*/  ISETP.GT.AND P3, PT, R14, 0x30, PT ;  /* 0x000000300e00780c */ /* 0x000fc40003f64270 */
[----:B------:R-:W-:-:S03]  /*2260*/  FMNMX.FTZ R15, R33, R16, !PT ;  /* 0x00000010210f7209 */ /* 0x000fc60007810000 */
[----:B------:R-:W0:Y:S01]  /*2270*/  MUFU.TANH R36, R51 ;  /* 0x0000003300247308 */ /* 0x000e220000002400 */
[----:B--2---:R-:W-:Y:S02]  /*2280*/  FSEL R34, R34, -INF , P2 ;  /* 0xff80000022227808 */ /* 0x004fe40001000000 */
[----:B------:R-:W-:Y:S02]  /*2290*/  ISETP.GT.AND P2, PT, R14, 0x31, PT ;  /* 0x000000310e00780c */ /* 0x000fe40003f44270 */
[----:B------:R-:W-:-:S03]  /*22a0*/  FMNMX.FTZ R16, R34, R15, !PT ;  /* 0x0000000f22107209 */ /* 0x000fc60007810000 */
[----:B------:R-:W2:Y:S01]  /*22b0*/  MUFU.TANH R37, R54 ;  /* 0x0000003600257308 */ /* 0x000ea20000002400 */
[----:B---3--:R-:W-:Y:S02]  /*22c0*/  FSEL R35, R35, -INF , P3 ;  /* 0xff80000023237808 */ /* 0x008fe40001800000 */
[----:B------:R-:W-:Y:S02]  /*22d0*/  ISETP.GT.AND P3, PT, R14, 0x38, PT ;  /* 0x000000380e00780c */ /* 0x000fe40003f64270 */
[----:B------:R-:W-:-:S03]  /*22e0*/  FMNMX.FTZ R15, R35, R16, !PT ;  /* 0x00000010230f7209 */ /* 0x000fc60007810000 */
[----:B------:R-:W3:Y:S01]  /*22f0*/  MUFU.TANH R55, R55 ;  /* 0x0000003700377308 */ /* 0x000ee20000002400 */
[----:B0-----:R-:W-:Y:S02]  /*2300*/  FSEL R36, R36, -INF , P2 ;  /* 0xff80000024247808 */ /* 0x001fe40001000000 */
[----:B------:R-:W-:Y:S02]  /*2310*/  ISETP.GT.AND P2, PT, R14, 0x39, PT ;  /* 0x000000390e00780c */ /* 0x000fe40003f44270 */
        /* <DEDUP_REMOVED lines=33> */
[----:B------:R-:W-:Y:S01]  /*2530*/  MUFU.TANH R25, R25 ;  /* 0x0000001900197308 */ /* 0x000fe20000002400 */
[----:B0-----:R-:W-:Y:S02]  /*2540*/  FSEL R46, R46, -INF , P3 ;  /* 0xff8000002e2e7808 */ /* 0x001fe40001800000 */
[----:B------:R-:W-:Y:S02]  /*2550*/  ISETP.GT.AND P3, PT, R12, RZ, PT ;  /* 0x000000ff0c00720c */ /* 0x000fe40003f64270 */
[----:B------:R-:W-:Y:S02]  /*2560*/  FMNMX.FTZ R14, R46, R15, !PT ;  /* 0x0000000f2e0e7209 */ /* 0x000fe40007810000 */
[----:B------:R-:W-:Y:S01]  /*2570*/  FSEL R13, R23, -INF , P3 ;  /* 0xff800000170d7808 */ /* 0x000fe20001800000 */
[----:B------:R-:W-:Y:S01]  /*2580*/  MUFU.TANH R29, R29 ;  /* 0x0000001d001d7308 */ /* 0x000fe20000002400 */
[----:B--2---:R-:W-:Y:S02]  /*2590*/  FSEL R47, R47, -INF , P2 ;  /* 0xff8000002f2f7808 */ /* 0x004fe40001000000 */
[----:B------:R-:W-:-:S02]  /*25a0*/  ISETP.GT.AND P2, PT, R12, 0x9, PT ;  /* 0x000000090c00780c */ /* 0x000fc40003f44270 */
[----:B------:R-:W-:Y:S02]  /*25b0*/  FMNMX.FTZ R14, R47, R14, !PT ;  /* 0x0000000e2f0e7209 */ /* 0x000fe40007810000 */
[C---:B------:R-:W-:Y:S01]  /*25c0*/  ISETP.GT.AND P3, PT, R12.reuse, 0x10, PT ;  /* 0x000000100c00780c */ /* 0x040fe20003f64270 */
[----:B------:R-:W0:Y:S02]  /*25d0*/  MUFU.TANH R11, R11 ;  /* 0x0000000b000b7308 */ /* 0x000e240000002400 */
[----:B------:R-:W2:Y:S01]  /*25e0*/  SHFL.BFLY PT, R15, R14, 0x2, 0x1f ;  /* 0x0c401f000e0f7f89 */ /* 0x000ea200000e0000 */
[----:B------:R-:W-:Y:S02]  /*25f0*/  FSEL R17, R73, -INF , P3 ;  /* 0xff80000049117808 */ /* 0x000fe40001800000 */
[----:B------:R-:W-:-:S03]  /*2600*/  ISETP.GT.AND P3, PT, R12, 0x18, PT ;  /* 0x000000180c00780c */ /* 0x000fc60003f64270 */
[----:B------:R-:W-:Y:S08]  /*2610*/  MUFU.TANH R31, R48 ;  /* 0x00000030001f7308 */ /* 0x000ff00000002400 */
[----:B------:R-:W-:Y:S01]  /*2620*/  MUFU.TANH R51, R49 ;  /* 0x0000003100337308 */ /* 0x000fe20000002400 */
[----:B0-----:R-:W-:Y:S02]  /*2630*/  FSEL R11, R11, -INF , P3 ;  /* 0xff8000000b0b7808 */ /* 0x001fe40001800000 */
[----:B------:R-:W-:-:S05]  /*2640*/  ISETP.GT.AND P3, PT, R12, 0x20, PT ;  /* 0x000000200c00780c */ /* 0x000fca0003f64270 */
[----:B------:R-:W-:Y:S01]  /*2650*/  MUFU.TANH R10, R10 ;  /* 0x0000000a000a7308 */ /* 0x000fe20000002400 */
[----:B--2---:R-:W-:-:S05]  /*2660*/  FMNMX.FTZ R15, R14, R15, !PT ;  /* 0x0000000f0e0f7209 */ /* 0x004fca0007810000 */
[----:B------:R-:W0:Y:S02]  /*2670*/  SHFL.BFLY PT, R14, R15, 0x1, 0x1f ;  /* 0x0c201f000f0e7f89 */ /* 0x000e2400000e0000 */
[----:B------:R-:W2:Y:S08]  /*2680*/  MUFU.TANH R9, R9 ;  /* 0x0000000900097308 */ /* 0x000eb00000002400 */
[----:B------:R-:W3:Y:S08]  /*2690*/  MUFU.TANH R4, R4 ;  /* 0x0000000400047308 */ /* 0x000ef00000002400 */
[----:B------:R-:W4:Y:S01]  /*26a0*/  MUFU.TANH R3, R3 ;  /* 0x0000000300037308 */ /* 0x000f220000002400 */
[----:B--2---:R-:W-:-:S02]  /*26b0*/  FSEL R9, R9, -INF , P3 ;  /* 0xff80000009097808 */ /* 0x004fc40001800000 */
[----:B------:R-:W-:Y:S02]  /*26c0*/  ISETP.GT.AND P3, PT, R12, 0x28, PT ;  /* 0x000000280c00780c */ /* 0x000fe40003f64270 */
[----:B0-----:R-:W-:-:S03]  /*26d0*/  FMNMX.FTZ R8, R15, R14, !PT ;  /* 0x0000000e0f087209 */ /* 0x001fc60007810000 */
[----:B------:R-:W0:Y:S01]  /*26e0*/  MUFU.TANH R45, R45 ;  /* 0x0000002d002d7308 */ /* 0x000e220000002400 */
[----:B------:R-:W-:Y:S02]  /*26f0*/  FSEL R14, R25, -INF , P4 ;  /* 0xff800000190e7808 */ /* 0x000fe40002000000 */
[C---:B------:R-:W-:Y:S01]  /*2700*/  FSETP.NEU.FTZ.AND P4, PT, R8.reuse, -INF , PT ;  /* 0xff8000000800780b */ /* 0x040fe20003f9d000 */
[----:B------:R-:W-:Y:S01]  /*2710*/  FMUL.FTZ R16, R8, UR7 ;  /* 0x0000000708107c20 */ /* 0x000fe20008410000 */
[----:B------:R-:W-:Y:S02]  /*2720*/  FSEL R15, R72, -INF , P5 ;  /* 0xff800000480f7808 */ /* 0x000fe40002800000 */
[----:B------:R-:W-:Y:S01]  /*2730*/  FMNMX.FTZ R48, R13, R14, !PT ;  /* 0x0000000e0d307209 */ /* 0x000fe20007810000 */
[----:B------:R-:W2:Y:S01]  /*2740*/  MUFU.TANH R52, R52 ;  /* 0x0000003400347308 */ /* 0x000ea20000002400 */
[----:B------:R-:W-:Y:S02]  /*2750*/  FSEL R49, R16, RZ, P4 ;  /* 0x000000ff10317208 */ /* 0x000fe40002000000 */
[----:B------:R-:W-:-:S02]  /*2760*/  FSEL R16, R29, -INF , P2 ;  /* 0xff8000001d107808 */ /* 0x000fc40001000000 */
[----:B------:R-:W-:Y:S01]  /*2770*/  FMNMX.FTZ R23, R15, R48, !PT ;  /* 0x000000300f177209 */ /* 0x000fe20007810000 */
[--C-:B------:R-:W-:Y:S01]  /*2780*/  FFMA.FTZ R25, R18, UR7, -R49.reuse ;  /* 0x0000000712197c23 */ /* 0x100fe20008010831 */
[----:B------:R-:W-:Y:S01]  /*2790*/  ISETP.GT.AND P2, PT, R12, 0x11, PT ;  /* 0x000000110c00780c */ /* 0x000fe20003f44270 */
[--C-:B------:R-:W-:Y:S01]  /*27a0*/  FFMA.FTZ R27, R19, UR7, -R49.reuse ;  /* 0x00000007131b7c23 */ /* 0x100fe20008010831 */
[----:B------:R-:W-:Y:S01]  /*27b0*/  FMNMX.FTZ R48, R16, R23, !PT ;  /* 0x0000001710307209 */ /* 0x000fe20007810000 */
[----:B------:R5:W-:Y:S01]  /*27c0*/  MUFU.EX2 R153, R25 ;  /* 0x0000001900997308 */ /* 0x000be20000000800 */
[----:B------:R-:W-:Y:S01]  /*27d0*/  FSEL R18, R74, -INF , P2 ;  /* 0xff8000004a127808 */ /* 0x000fe20001000000 */
[--C-:B------:R-:W-:Y:S01]  /*27e0*/  FFMA.FTZ R29, R22, UR7, -R49.reuse ;  /* 0x00000007161d7c23 */ /* 0x100fe20008010831 */
[----:B------:R-:W-:Y:S01]  /*27f0*/  FMNMX.FTZ R23, R17, R48, !PT ;  /* 0x0000003011177209 */ /* 0x000fe20007810000 */
[--C-:B------:R-:W-:Y:S01]  /*2800*/  FFMA.FTZ R33, R33, UR7, -R49.reuse ;  /* 0x0000000721217c23 */ /* 0x100fe20008010831 */
[----:B------:R-:W-:Y:S01]  /*2810*/  ISETP.GT.AND P2, PT, R12, 0x19, PT ;  /* 0x000000190c00780c */ /* 0x000fe20003f44270 */
[--C-:B------:R-:W-:Y:S01]  /*2820*/  FFMA.FTZ R34, R34, UR7, -R49.reuse ;  /* 0x0000000722227c23 */ /* 0x100fe20008010831 */
[----:B------:R-:W-:Y:S01]  /*2830*/  FMNMX.FTZ R48, R18, R23, !PT ;  /* 0x0000001712307209 */ /* 0x000fe20007810000 */
[----:B------:R-:W1:Y:S01]  /*2840*/  MUFU.TANH R53, R53 ;  /* 0x0000003500357308 */ /* 0x000e620000002400 */
[----:B------:R-:W-:Y:S01]  /*2850*/  FSEL R19, R10, -INF , P2 ;  /* 0xff8000000a137808 */ /* 0x000fe20001000000 */
[--C-:B-----5:R-:W-:Y:S01]  /*2860*/  FFMA.FTZ R25, R20, UR7, -R49.reuse ;  /* 0x0000000714197c23 */ /* 0x120fe20008010831 */
[----:B------:R-:W-:Y:S01]  /*2870*/  FMNMX.FTZ R48, R11, R48, !PT ;  /* 0x000000300b307209 */ /* 0x000fe20007810000 */
[--C-:B------:R-:W-:Y:S01]  /*2880*/  FFMA.FTZ R35, R35, UR7, -R49.reuse ;  /* 0x0000000723237c23 */ /* 0x100fe20008010831 */
[----:B------:R-:W-:Y:S01]  /*2890*/  ISETP.GT.AND P2, PT, R12, 0x21, PT ;  /* 0x000000210c00780c */ /* 0x000fe20003f44270 */
[--C-:B------:R-:W-:Y:S01]  /*28a0*/  FFMA.FTZ R36, R36, UR7, -R49.reuse ;  /* 0x0000000724247c23 */ /* 0x100fe20008010831 */
[----:B------:R-:W-:Y:S01]  /*28b0*/  FMNMX.FTZ R48, R19, R48, !PT ;  /* 0x0000003013307209 */ /* 0x000fe20007810000 */
[----:B------:R5:W-:Y:S01]  /*28c0*/  MUFU.EX2 R50, R27 ;  /* 0x0000001b00327308 */ /* 0x000be20000000800 */
[----:B---3--:R-:W-:Y:S01]  /*28d0*/  FSEL R4, R4, -INF , P2 ;  /* 0xff80000004047808 */ /* 0x008fe20001000000 */
[--C-:B------:R-:W-:Y:S01]  /*28e0*/  FFMA.FTZ R37, R37, UR7, -R49.reuse ;  /* 0x0000000725257c23 */ /* 0x100fe20008010831 */
[----:B------:R-:W-:Y:S01]  /*28f0*/  FMNMX.FTZ R23, R9, R48, !PT ;  /* 0x0000003009177209 */ /* 0x000fe20007810000 */
[--C-:B------:R-:W-:Y:S01]  /*2900*/  FFMA.FTZ R38, R38, UR7, -R49.reuse ;  /* 0x0000000726267c23 */ /* 0x100fe20008010831 */
[----:B------:R-:W-:Y:S01]  /*2910*/  ISETP.GT.AND P2, PT, R12, 0x29, PT ;  /* 0x000000290c00780c */ /* 0x000fe20003f44270 */
[--C-:B------:R-:W-:Y:S01]  /*2920*/  FFMA.FTZ R39, R39, UR7, -R49.reuse ;  /* 0x0000000727277c23 */ /* 0x100fe20008010831 */
[----:B----4-:R-:W-:Y:S01]  /*2930*/  FSEL R3, R3, -INF , P3 ;  /* 0xff80000003037808 */ /* 0x010fe20001800000 */
[----:B------:R-:W3:Y:S01]  /*2940*/  MUFU.TANH R56, R56 ;  /* 0x0000003800387308 */ /* 0x000ee20000002400 */
[----:B------:R-:W-:Y:S01]  /*2950*/  FMNMX.FTZ R10, R4, R23, !PT ;  /* 0x00000017040a7209 */ /* 0x000fe20007810000 */
[--C-:B-----5:R-:W-:Y:S01]  /*2960*/  FFMA.FTZ R27, R21, UR7, -R49.reuse ;  /* 0x00000007151b7c23 */ /* 0x120fe20008010831 */
[----:B------:R-:W-:Y:S01]  /*2970*/  ISETP.GT.AND P3, PT, R12, 0x30, PT ;  /* 0x000000300c00780c */ /* 0x000fe20003f64270 */
[--C-:B------:R-:W-:Y:S01]  /*2980*/  FFMA.FTZ R40, R40, UR7, -R49.reuse ;  /* 0x0000000728287c23 */ /* 0x100fe20008010831 */
[----:B0-----:R-:W-:Y:S01]  /*2990*/  FSEL R20, R45, -INF , P2 ;  /* 0xff8000002d147808 */ /* 0x001fe20001000000 */
[--C-:B------:R-:W-:Y:S01]  /*29a0*/  FFMA.FTZ R45, R26, UR7, -R49.reuse ;  /* 0x000000071a2d7c23 */ /* 0x100fe20008010831 */
[----:B------:R-:W-:Y:S01]  /*29b0*/  FMNMX.FTZ R23, R3, R10, !PT ;  /* 0x0000000a03177209 */ /* 0x000fe20007810000 */
[----:B------:R-:W0:Y:S01]  /*29c0*/  MUFU.TANH R57, R57 ;  /* 0x0000003900397308 */ /* 0x000e220000002400 */
[----:B------:R-:W-:Y:S01]  /*29d0*/  ISETP.GT.AND P2, PT, R12, 0x31, PT ;  /* 0x000000310c00780c */ /* 0x000fe20003f44270 */
[--C-:B------:R-:W-:Y:S01]  /*29e0*/  FFMA.FTZ R41, R41, UR7, -R49.reuse ;  /* 0x0000000729297c23 */ /* 0x100fe20008010831 */
[----:B------:R-:W-:Y:S01]  /*29f0*/  FSEL R21, R31, -INF , P3 ;  /* 0xff8000001f157808 */ /* 0x000fe20001800000 */
[--C-:B------:R-:W-:Y:S01]  /*2a00*/  FFMA.FTZ R31, R24, UR7, -R49.reuse ;  /* 0x00000007181f7c23 */ /* 0x100fe20008010831 */
[----:B------:R-:W-:Y:S01]  /*2a10*/  FMNMX.FTZ R10, R20, R23, !PT ;  /* 0x00000017140a7209 */ /* 0x000fe20007810000 */
[--C-:B------:R-:W-:Y:S01]  /*2a20*/  FFMA.FTZ R42, R42, UR7, -R49.reuse ;  /* 0x000000072a2a7c23 */ /* 0x100fe20008010831 */
[----:B------:R-:W-:Y:S01]  /*2a30*/  ISETP.GT.AND P3, PT, R12, 0x38, PT ;  /* 0x000000380c00780c */ /* 0x000fe20003f64270 */
[----:B------:R4:W-:Y:S01]  /*2a40*/  MUFU.EX2 R155, R25 ;  /* 0x00000019009b7308 */ /* 0x0009e20000000800 */
[----:B------:R-:W-:Y:S01]  /*2a50*/  FSEL R22, R51, -INF , P2 ;  /* 0xff80000033167808 */ /* 0x000fe20001000000 */
[--C-:B------:R-:W-:Y:S01]  /*2a60*/  FFMA.FTZ R51, R28, UR7, -R49.reuse ;  /* 0x000000071c337c23 */ /* 0x100fe20008010831 */
[----:B------:R-:W-:Y:S01]  /*2a70*/  ISETP.GT.AND P2, PT, R12, 0x39, PT ;  /* 0x000000390c00780c */ /* 0x000fe20003f44270 */
[--C-:B------:R-:W-:Y:S01]  /*2a80*/  FFMA.FTZ R43, R43, UR7, -R49.reuse ;  /* 0x000000072b2b7c23 */ /* 0x100fe20008010831 */
[----:B--2---:R-:W-:Y:S01]  /*2a90*/  FSEL R23, R52, -INF , P3 ;  /* 0xff80000034177808 */ /* 0x004fe20001800000 */
[--C-:B------:R-:W-:Y:S01]  /*2aa0*/  FFMA.FTZ R44, R44, UR7, -R49.reuse ;  /* 0x000000072c2c7c23 */ /* 0x100fe20008010831 */
[----:B------:R-:W-:Y:S01]  /*2ab0*/  ISETP.GT.AND P3, PT, R12, 0x40, PT ;  /* 0x000000400c00780c */ /* 0x000fe20003f64270 */
[----:B------:R-:W-:Y:S01]  /*2ac0*/  MUFU.TANH R60, R60 ;  /* 0x0000003c003c7308 */ /* 0x000fe20000002400 */
[----:B----4-:R-:W-:Y:S01]  /*2ad0*/  FMNMX.FTZ R25, R21, R10, !PT ;  /* 0x0000000a15197209 */ /* 0x010fe20007810000 */
[--C-:B------:R-:W-:Y:S01]  /*2ae0*/  FFMA.FTZ R46, R46, UR7, -R49.reuse ;  /* 0x000000072e2e7c23 */ /* 0x100fe20008010831 */
[----:B-1----:R-:W-:Y:S01]  /*2af0*/  FSEL R24, R53, -INF , P2 ;  /* 0xff80000035187808 */ /* 0x002fe20001000000 */
[--C-:B------:R-:W-:Y:S01]  /*2b00*/  FFMA.FTZ R53, R30, UR7, -R49.reuse ;  /* 0x000000071e357c23 */ /* 0x100fe20008010831 */
[----:B------:R-:W-:Y:S01]  /*2b10*/  FMNMX.FTZ R10, R22, R25, !PT ;  /* 0x00000019160a7209 */ /* 0x000fe20007810000 */
[----:B------:R-:W-:Y:S01]  /*2b20*/  FFMA.FTZ R47, R47, UR7, -R49 ;  /* 0x000000072f2f7c23 */ /* 0x000fe20008010831 */
[----:B------:R-:W-:Y:S01]  /*2b30*/  ISETP.GT.AND P2, PT, R12, 0x41, PT ;  /* 0x000000410c00780c */ /* 0x000fe20003f44270 */
[----:B------:R-:W1:Y:S01]  /*2b40*/  MUFU.TANH R61, R61 ;  /* 0x0000003d003d7308 */ /* 0x000e620000002400 */
[----:B---3--:R-:W-:-:S02]  /*2b50*/  FSEL R25, R56, -INF , P3 ;  /* 0xff80000038197808 */ /* 0x008fc40001800000 */
[C---:B------:R-:W-:Y:S02]  /*2b60*/  ISETP.GT.AND P3, PT, R12.reuse, 0x48, PT ;  /* 0x000000480c00780c */ /* 0x040fe40003f64270 */
[----:B0-----:R-:W-:Y:S02]  /*2b70*/  FSEL R26, R57, -INF , P2 ;  /* 0xff800000391a7808 */ /* 0x001fe40001000000 */
[----:B------:R-:W-:Y:S01]  /*2b80*/  ISETP.GT.AND P2, PT, R12, 0x49, PT ;  /* 0x000000490c00780c */ /* 0x000fe20003f44270 */
[----:B------:R0:W-:Y:S08]  /*2b90*/  MUFU.EX2 R48, R27 ;  /* 0x0000001b00307308 */ /* 0x0001f00000000800 */
[----:B------:R-:W-:Y:S01]  /*2ba0*/  MUFU.TANH R64, R64 ;  /* 0x0000004000407308 */ /* 0x000fe20000002400 */
[----:B0-----:R-:W-:-:S02]  /*2bb0*/  FMNMX.FTZ R27, R23, R10, !PT ;  /* 0x0000000a171b7209 */ /* 0x001fc40007810000 */
[----:B-1----:R-:W-:Y:S02]  /*2bc0*/  FSEL R28, R61, -INF , P2 ;  /* 0xff8000003d1c7808 */ /* 0x002fe40001000000 */
[----:B------:R-:W-:Y:S02]  /*2bd0*/  FMNMX.FTZ R10, R24, R27, !PT ;  /* 0x0000001b180a7209 */ /* 0x000fe40007810000 */
[----:B------:R-:W-:Y:S01]  /*2be0*/  FSEL R27, R60, -INF , P3 ;  /* 0xff8000003c1b7808 */ /* 0x000fe20001800000 */
[----:B------:R-:W0:Y:S01]  /*2bf0*/  MUFU.TANH R65, R65 ;  /* 0x0000004100417308 */ /* 0x000e220000002400 */
[C---:B------:R-:W-:Y:S02]  /*2c00*/  ISETP.GT.AND P3, PT, R12.reuse, 0x50, PT ;  /* 0x000000500c00780c */ /* 0x040fe40003f64270 */
[----:B------:R-:W-:-:S05]  /*2c10*/  ISETP.GT.AND P2, PT, R12, 0x51, PT ;  /* 0x000000510c00780c */ /* 0x000fca0003f44270 */
[----:B------:R1:W-:Y:S08]  /*2c20*/  MUFU.EX2 R157, R29 ;  /* 0x0000001d009d7308 */ /* 0x0003f00000000800 */
[----:B------:R-:W-:Y:S01]  /*2c30*/  MUFU.TANH R68, R68 ;  /* 0x0000004400447308 */ /* 0x000fe20000002400 */
[----:B-1----:R-:W-:Y:S02]  /*2c40*/  FMNMX.FTZ R29, R25, R10, !PT ;  /* 0x0000000a191d7209 */ /* 0x002fe40007810000 */
[----:B0-----:R-:W-:-:S02]  /*2c50*/  FSEL R30, R65, -INF , P2 ;  /* 0xff800000411e7808 */ /* 0x001fc40001000000 */
[----:B------:R-:W-:Y:S02]  /*2c60*/  FMNMX.FTZ R10, R26, R29, !PT ;  /* 0x0000001d1a0a7209 */ /* 0x000fe40007810000 */
[----:B------:R-:W-:Y:S01]  /*2c70*/  FSEL R29, R64, -INF , P3 ;  /* 0xff800000401d7808 */ /* 0x000fe20001800000 */
[----:B------:R-:W0:Y:S01]  /*2c80*/  MUFU.TANH R69, R69 ;  /* 0x0000004500457308 */ /* 0x000e220000002400 */
[C---:B------:R-:W-:Y:S02]  /*2c90*/  ISETP.GT.AND P3, PT, R12.reuse, 0x58, PT ;  /* 0x000000580c00780c */ /* 0x040fe40003f64270 */
[----:B------:R-:W-:Y:S01]  /*2ca0*/  ISETP.GT.AND P2, PT, R12, 0x59, PT ;  /* 0x000000590c00780c */ /* 0x000fe20003f44270 */
[----:B------:R-:W-:-:S04]  /*2cb0*/  FFMA.FTZ R12, R32, UR7, -R49 ;  /* 0x00000007200c7c23 */ /* 0x000fc80008010831 */
[----:B------:R1:W-:Y:S08]  /*2cc0*/  MUFU.EX2 R52, R31 ;  /* 0x0000001f00347308 */ /* 0x0003f00000000800 */
[----:B------:R2:W-:Y:S01]  /*2cd0*/  MUFU.EX2 R159, R45 ;  /* 0x0000002d009f7308 */ /* 0x0005e20000000800 */
[----:B-1----:R-:W-:Y:S02]  /*2ce0*/  FMNMX.FTZ R31, R27, R10, !PT ;  /* 0x0000000a1b1f7209 */ /* 0x002fe40007810000 */
[----:B0-----:R-:W-:-:S02]  /*2cf0*/  FSEL R32, R69, -INF , P2 ;  /* 0xff80000045207808 */ /* 0x001fc40001000000 */
[----:B------:R-:W-:Y:S02]  /*2d00*/  FMNMX.FTZ R10, R28, R31, !PT ;  /* 0x0000001f1c0a7209 */ /* 0x000fe40007810000 */
[----:B------:R-:W-:Y:S01]  /*2d10*/  FSEL R31, R68, -INF , P3 ;  /* 0xff800000441f7808 */ /* 0x000fe20001800000 */
[----:B------:R0:W-:Y:S01]  /*2d20*/  MUFU.EX2 R56, R12 ;  /* 0x0000000c00387308 */ /* 0x0001e20000000800 */
[----:B--2---:R-:W-:-:S04]  /*2d30*/  FMNMX.FTZ R45, R29, R10, !PT ;  /* 0x0000000a1d2d7209 */ /* 0x004fc80007810000 */
[----:B------:R-:W-:-:S03]  /*2d40*/  FMNMX.FTZ R10, R30, R45, !PT ;  /* 0x0000002d1e0a7209 */ /* 0x000fc60007810000 */
[----:B------:R1:W-:Y:S01]  /*2d50*/  MUFU.EX2 R163, R33 ;  /* 0x0000002100a37308 */ /* 0x0003e20000000800 */
[----:B------:R-:W-:-:S04]  /*2d60*/  FMNMX.FTZ R45, R31, R10, !PT ;  /* 0x0000000a1f2d7209 */ /* 0x000fc80007810000 */
[----:B------:R-:W-:-:S03]  /*2d70*/  FMNMX.FTZ R45, R32, R45, !PT ;  /* 0x0000002d202d7209 */ /* 0x000fc60007810000 */
[----:B------:R-:W-:Y:S02]  /*2d80*/  MUFU.EX2 R58, R34 ;  /* 0x00000022003a7308 */ /* 0x000fe40000000800 */
[----:B------:R-:W0:Y:S06]  /*2d90*/  SHFL.BFLY PT, R10, R45, 0x2, 0x1f ;  /* 0x0c401f002d0a7f89 */ /* 0x000e2c00000e0000 */
[----:B------:R-:W-:Y:S08]  /*2da0*/  MUFU.EX2 R54, R51 ;  /* 0x0000003300367308 */ /* 0x000ff00000000800 */
[----:B------:R-:W2:Y:S08]  /*2db0*/  MUFU.EX2 R53, R53 ;  /* 0x0000003500357308 */ /* 0x000eb00000000800 */
[----:B------:R-:W-:Y:S01]  /*2dc0*/  MUFU.EX2 R165, R35 ;  /* 0x0000002300a57308 */ /* 0x000fe20000000800 */
[----:B0-----:R-:W-:-:S05]  /*2dd0*/  FMNMX.FTZ R12, R45, R10, !PT ;  /* 0x0000000a2d0c7209 */ /* 0x001fca0007810000 */
[----:B-1----:R-:W0:Y:S02]  /*2de0*/  SHFL.BFLY PT, R33, R12, 0x1, 0x1f ;  /* 0x0c201f000c217f89 */ /* 0x002e2400000e0000 */
[----:B------:R-:W-:Y:S01]  /*2df0*/  MUFU.EX2 R36, R36 ;  /* 0x0000002400247308 */ /* 0x000fe20000000800 */
[----:B--2---:R-:W-:-:S07]  /*2e00*/  F2FP.BF16.F32.PACK_AB R161, R56, R53 ;  /* 0x0000003538a1723e */ /* 0x004fce00000010ff */
[----:B------:R-:W-:Y:S08]  /*2e10*/  MUFU.EX2 R37, R37 ;  /* 0x0000002500257308 */ /* 0x000ff00000000800 */
[----:B------:R-:W1:Y:S01]  /*2e20*/  MUFU.EX2 R38, R38 ;  /* 0x0000002600267308 */ /* 0x000e620000000800 */
[----:B0-----:R-:W-:-:S07]  /*2e30*/  FMNMX.FTZ R10, R12, R33, !PT ;  /* 0x000000210c0a7209 */ /* 0x001fce0007810000 */
[----:B------:R-:W-:Y:S01]  /*2e40*/  MUFU.EX2 R39, R39 ;  /* 0x0000002700277308 */ /* 0x000fe20000000800 */
[C---:B------:R-:W-:Y:S01]  /*2e50*/  FSETP.NEU.FTZ.AND P2, PT, R10.reuse, -INF , PT ;  /* 0xff8000000a00780b */ /* 0x040fe20003f5d000 */
[----:B------:R-:W-:-:S06]  /*2e60*/  FMUL.FTZ R12, R10, UR7 ;  /* 0x000000070a0c7c20 */ /* 0x000fcc0008410000 */
[----:B------:R-:W0:Y:S01]  /*2e70*/  MUFU.EX2 R40, R40 ;  /* 0x0000002800287308 */ /* 0x000e220000000800 */
[----:B------:R-:W-:Y:S01]  /*2e80*/  FSEL R34, R12, RZ, P2 ;  /* 0x000000ff0c227208 */ /* 0x000fe20001000000 */
[----:B------:R-:W-:Y:S01]  /*2e90*/  FADD.FTZ R12, R153, R50 ;  /* 0x00000032990c7221 */ /* 0x000fe20000010000 */
[----:B------:R-:W-:Y:S02]  /*2ea0*/  ISETP.NE.AND P2, PT, R75, RZ, PT ;  /* 0x000000ff4b00720c */ /* 0x000fe40003f45270 */
[----:B------:R-:W-:Y:S01]  /*2eb0*/  F2FP.BF16.F32.PACK_AB R153, R50, R153 ;  /* 0x000000993299723e */ /* 0x000fe200000010ff */
        /* <DEDUP_REMOVED lines=27> */
[----:B-1----:R-:W-:-:S02]  /*3070*/  F2FP.BF16.F32.PACK_AB R167, R38, R37 ;  /* 0x0000002526a7723e */ /* 0x002fc400000010ff */
[----:B0-----:R-:W-:Y:S01]  /*3080*/  F2FP.BF16.F32.PACK_AB R169, R40, R39 ;  /* 0x0000002728a9723e */ /* 0x001fe200000010ff */
[----:B------:R0:W-:Y:S01]  /*3090*/  MUFU.EX2 R158, R19 ;  /* 0x00000013009e7308 */ /* 0x0001e20000000800 */
[----:B--2---:R-:W-:-:S07]  /*30a0*/  F2FP.BF16.F32.PACK_AB R152, R14, R13 ;  /* 0x0000000d0e98723e */ /* 0x004fce00000010ff */
[----:B------:R-:W1:Y:S01]  /*30b0*/  MUFU.EX2 R16, R16 ;  /* 0x0000001000107308 */ /* 0x000e620000000800 */
[----:B0-----:R-:W-:Y:S01]  /*30c0*/  FADD.FTZ R19, R155, R12 ;  /* 0x0000000c9b137221 */ /* 0x001fe20000010000 */
[----:B------:R-:W-:-:S03]  /*30d0*/  F2FP.BF16.F32.PACK_AB R155, R48, R155 ;  /* 0x0000009b309b723e */ /* 0x000fc600000010ff */
[----:B------:R-:W-:-:S03]  /*30e0*/  FADD.FTZ R12, R48, R19 ;  /* 0x00000013300c7221 */ /* 0x000fc60000010000 */
[----:B------:R-:W-:Y:S08]  /*30f0*/  MUFU.EX2 R17, R17 ;  /* 0x0000001100117308 */ /* 0x000ff00000000800 */
[----:B------:R0:W-:Y:S01]  /*3100*/  MUFU.EX2 R162, R3 ;  /* 0x0000000300a27308 */ /* 0x0001e20000000800 */
[----:B-1----:R-:W-:-:S07]  /*3110*/  F2FP.BF16.F32.PACK_AB R154, R16, R15 ;  /* 0x0000000f109a723e */ /* 0x002fce00000010ff */
[----:B------:R-:W1:Y:S01]  /*3120*/  MUFU.EX2 R18, R18 ;  /* 0x0000001200127308 */ /* 0x000e620000000800 */
[----:B0-----:R-:W-:Y:S01]  /*3130*/  FADD.FTZ R3, R157, R12 ;  /* 0x0000000c9d037221 */ /* 0x001fe20000010000 */
[----:B------:R-:W-:-:S03]  /*3140*/  F2FP.BF16.F32.PACK_AB R157, R52, R157 ;  /* 0x0000009d349d723e */ /* 0x000fc600000010ff */
[----:B------:R-:W-:-:S03]  /*3150*/  FADD.FTZ R12, R52, R3 ;  /* 0x00000003340c7221 */ /* 0x000fc60000010000 */
[----:B------:R0:W-:Y:S01]  /*3160*/  MUFU.EX2 R33, R4 ;  /* 0x0000000400217308 */ /* 0x0001e20000000800 */
[----:B------:R-:W-:Y:S01]  /*3170*/  FADD.FTZ R19, R159, R12 ;  /* 0x0000000c9f137221 */ /* 0x000fe20000010000 */
[----:B------:R-:W-:Y:S02]  /*3180*/  MOV R12, UR39 ;  /* 0x00000027000c7c02 */ /* 0x000fe40008000f00 */
[----:B------:R-:W-:-:S04]  /*3190*/  F2FP.BF16.F32.PACK_AB R159, R54, R159 ;  /* 0x0000009f369f723e */ /* 0x000fc800000010ff */
[----:B------:R-:W2:Y:S01]  /*31a0*/  MUFU.EX2 R11, R11 ;  /* 0x0000000b000b7308 */ /* 0x000ea20000000800 */
[----:B0-----:R-:W-:Y:S01]  /*31b0*/  FADD.FTZ R4, R13, R14 ;  /* 0x0000000e0d047221 */ /* 0x001fe20000010000 */
[----:B-1----:R-:W-:-:S03]  /*31c0*/  F2FP.BF16.F32.PACK_AB R156, R18, R17 ;  /* 0x00000011129c723e */ /* 0x002fc600000010ff */
[----:B------:R-:W-:-:S03]  /*31d0*/  FADD.FTZ R3, R15, R4 ;  /* 0x000000040f037221 */ /* 0x000fc60000010000 */
[----:B------:R0:W-:Y:S01]  /*31e0*/  MUFU.EX2 R35, R20 ;  /* 0x0000001400237308 */ /* 0x0001e20000000800 */
[----:B------:R-:W-:Y:S01]  /*31f0*/  FADD.FTZ R4, R16, R3 ;  /* 0x0000000310047221 */ /* 0x000fe20000010000 */
[----:B------:R-:W-:-:S05]  /*3200*/  @!P2 VIADD R3, R12, 0x22840 ;  /* 0x000228400c03a836 */ /* 0x000fca0000000000 */
[----:B------:R-:W-:Y:S01]  /*3210*/  @!P2 PRMT R3, RZ, 0x654, R3 ;  /* 0x00000654ff03a816 */ /* 0x000fe20000000003 */
[----:B------:R1:W3:Y:S01]  /*3220*/  MUFU.EX2 R160, R9 ;  /* 0x0000000900a07308 */ /* 0x0002e20000000800 */
[----:B0-----:R-:W-:Y:S01]  /*3230*/  FADD.FTZ R20, R54, R19 ;  /* 0x0000001336147221 */ /* 0x001fe20000010000 */
[----:B------:R-:W-:-:S03]  /*3240*/  FADD.FTZ R19, R17, R4 ;  /* 0x0000000411137221 */ /* 0x000fc60000010000 */
[----:B------:R-:W-:Y:S01]  /*3250*/  FADD.FTZ R45, R53, R20 ;  /* 0x00000014352d7221 */ /* 0x000fe20000010000 */
[----:B------:R-:W-:Y:S02]  /*3260*/  FADD.FTZ R4, R18, R19 ;  /* 0x0000001312047221 */ /* 0x000fe40000010000 */
[----:B------:R-:W-:Y:S01]  /*3270*/  MUFU.EX2 R21, R21 ;  /* 0x0000001500157308 */ /* 0x000fe20000000800 */
[----:B------:R-:W-:Y:S01]  /*3280*/  FADD.FTZ R20, R56, R45 ;  /* 0x0000002d38147221 */ /* 0x000fe20000010000 */
[----:B--2---:R-:W-:Y:S01]  /*3290*/  FADD.FTZ R19, R11, R4 ;  /* 0x000000040b137221 */ /* 0x004fe20000010000 */
[----:B-1----:R-:W-:Y:S02]  /*32a0*/  IADD3 R9, -R2, 0xb, RZ ;  /* 0x0000000b02097810 */ /* 0x002fe40007ffe1ff */
[----:B------:R-:W-:Y:S01]  /*32b0*/  FADD.FTZ R45, R163, R20 ;  /* 0x00000014a32d7221 */ /* 0x000fe20000010000 */
[C---:B------:R-:W-:Y:S01]  /*32c0*/  FADD.FTZ R19, R158.reuse, R19 ;  /* 0x000000139e137221 */ /* 0x040fe20000010000 */
[----:B------:R-:W-:Y:S01]  /*32d0*/  F2FP.BF16.F32.PACK_AB R158, R158, R11 ;  /* 0x0000000b9e9e723e */ /* 0x000fe200000010ff */
[----:B------:R0:W-:Y:S06]  /*32e0*/  BAR.ARV R9, 0x100 ;  /* 0x000400090000751d */ /* 0x0001ec0000002000 */
[----:B------:R-:W-:Y:S01]  /*32f0*/  FADD.FTZ R20, R58, R45 ;  /* 0x0000002d3a147221 */ /* 0x000fe20000010000 */
[----:B---3--:R-:W-:Y:S01]  /*3300*/  FADD.FTZ R4, R160, R19 ;  /* 0x00000013a0047221 */ /* 0x008fe20000010000 */
[----:B------:R-:W1:Y:S01]  /*3310*/  MUFU.EX2 R22, R22 ;  /* 0x0000001600167308 */ /* 0x000e620000000800 */
[----:B------:R2:W-:Y:S01]  /*3320*/  @!P2 SYNCS.ARRIVE.TRANS64.RED.A1T0 RZ, [R3+URZ], RZ ;  /* 0x000000ff03ffa9a7 */ /* 0x0005e2000810043f */
[----:B------:R-:W-:Y:S01]  /*3330*/  FADD.FTZ R19, R165, R20 ;  /* 0x00000014a5137221 */ /* 0x000fe20000010000 */
[----:B------:R-:W-:-:S02]  /*3340*/  F2FP.BF16.F32.PACK_AB R163, R58, R163 ;  /* 0x000000a33aa3723e */ /* 0x000fc400000010ff */
[C---:B------:R-:W-:Y:S01]  /*3350*/  F2FP.BF16.F32.PACK_AB R165, R36.reuse, R165 ;  /* 0x000000a524a5723e */ /* 0x040fe200000010ff */
[----:B------:R-:W-:Y:S01]  /*3360*/  FADD.FTZ R20, R36, R19 ;  /* 0x0000001324147221 */ /* 0x000fe20000010000 */
[C---:B------:R-:W-:Y:S01]  /*3370*/  F2FP.BF16.F32.PACK_AB R160, R33.reuse, R160 ;  /* 0x000000a021a0723e */ /* 0x040fe200000010ff */
[----:B------:R-:W3:Y:S01]  /*3380*/  MUFU.EX2 R23, R23 ;  /* 0x0000001700177308 */ /* 0x000ee20000000800 */
[----:B--2---:R-:W-:-:S04]  /*3390*/  FADD.FTZ R3, R33, R4 ;  /* 0x0000000421037221 */ /* 0x004fc80000010000 */
[----:B------:R-:W-:Y:S01]  /*33a0*/  FADD.FTZ R4, R162, R3 ;  /* 0x00000003a2047221 */ /* 0x000fe20000010000 */
[----:B------:R-:W-:Y:S01]  /*33b0*/  FADD.FTZ R3, R37, R20 ;  /* 0x0000001425037221 */ /* 0x000fe20000010000 */
[C---:B------:R-:W-:Y:S01]  /*33c0*/  F2FP.BF16.F32.PACK_AB R162, R35.reuse, R162 ;  /* 0x000000a223a2723e */ /* 0x040fe200000010ff */
[----:B------:R-:W2:Y:S01]  /*33d0*/  MUFU.EX2 R24, R24 ;  /* 0x0000001800187308 */ /* 0x000ea20000000800 */
[----:B------:R-:W-:Y:S01]  /*33e0*/  FADD.FTZ R4, R35, R4 ;  /* 0x0000000423047221 */ /* 0x000fe20000010000 */
[----:B------:R-:W-:Y:S01]  /*33f0*/  FADD.FTZ R20, R38, R3 ;  /* 0x0000000326147221 */ /* 0x000fe20000010000 */
[C---:B-1----:R-:W-:Y:S02]  /*3400*/  F2FP.BF16.F32.PACK_AB R164, R22.reuse, R21 ;  /* 0x0000001516a4723e */ /* 0x042fe400000010ff */
[----:B------:R-:W-:Y:S01]  /*3410*/  FADD.FTZ R3, R21, R4 ;  /* 0x0000000415037221 */ /* 0x000fe20000010000 */
[----:B------:R-:W-:Y:S02]  /*3420*/  FADD.FTZ R19, R39, R20 ;  /* 0x0000001427137221 */ /* 0x000fe40000010000 */
[----:B------:R-:W1:Y:S01]  /*3430*/  MUFU.EX2 R25, R25 ;  /* 0x0000001900197308 */ /* 0x000e620000000800 */
[----:B------:R-:W-:Y:S01]  /*3440*/  FADD.FTZ R4, R22, R3 ;  /* 0x0000000316047221 */ /* 0x000fe20000010000 */
[----:B------:R-:W-:-:S03]  /*3450*/  FADD.FTZ R20, R40, R19 ;  /* 0x0000001328147221 */ /* 0x000fc60000010000 */
[----:B---3--:R-:W-:-:S03]  /*3460*/  FADD.FTZ R3, R23, R4 ;  /* 0x0000000417037221 */ /* 0x008fc60000010000 */
[----:B------:R-:W3:Y:S01]  /*3470*/  MUFU.EX2 R26, R26 ;  /* 0x0000001a001a7308 */ /* 0x000ee20000000800 */
[C---:B--2---:R-:W-:Y:S01]  /*3480*/  FADD.FTZ R4, R24.reuse, R3 ;  /* 0x0000000318047221 */ /* 0x044fe20000010000 */
[----:B------:R-:W-:-:S06]  /*3490*/  F2FP.BF16.F32.PACK_AB R166, R24, R23 ;  /* 0x0000001718a6723e */ /* 0x000fcc00000010ff */
[----:B------:R-:W2:Y:S01]  /*34a0*/  MUFU.EX2 R41, R41 ;  /* 0x0000002900297308 */ /* 0x000ea20000000800 */
[----:B-1----:R-:W-:-:S07]  /*34b0*/  FADD.FTZ R3, R25, R4 ;  /* 0x0000000419037221 */ /* 0x002fce0000010000 */
[----:B------:R-:W1:Y:S01]  /*34c0*/  MUFU.EX2 R27, R27 ;  /* 0x0000001b001b7308 */ /* 0x000e620000000800 */
[C---:B---3--:R-:W-:Y:S01]  /*34d0*/  FADD.FTZ R4, R26.reuse, R3 ;  /* 0x000000031a047221 */ /* 0x048fe20000010000 */
[----:B------:R-:W-:-:S06]  /*34e0*/  F2FP.BF16.F32.PACK_AB R168, R26, R25 ;  /* 0x000000191aa8723e */ /* 0x000fcc00000010ff */
[----:B------:R-:W3:Y:S01]  /*34f0*/  MUFU.EX2 R42, R42 ;  /* 0x0000002a002a7308 */ /* 0x000ee20000000800 */
[----:B--2---:R-:W-:-:S07]  /*3500*/  FADD.FTZ R19, R41, R20 ;  /* 0x0000001429137221 */ /* 0x004fce0000010000 */
[----:B------:R-:W2:Y:S01]  /*3510*/  MUFU.EX2 R28, R28 ;  /* 0x0000001c001c7308 */ /* 0x000ea20000000800 */
[----:B-1----:R-:W-:-:S07]  /*3520*/  FADD.FTZ R3, R27, R4 ;  /* 0x000000041b037221 */ /* 0x002fce0000010000 */
[----:B------:R-:W1:Y:S01]  /*3530*/  MUFU.EX2 R43, R43 ;  /* 0x0000002b002b7308 */ /* 0x000e620000000800 */
[C---:B---3--:R-:W-:Y:S01]  /*3540*/  FADD.FTZ R20, R42.reuse, R19 ;  /* 0x000000132a147221 */ /* 0x048fe20000010000 */
[----:B------:R-:W-:-:S06]  /*3550*/  F2FP.BF16.F32.PACK_AB R171, R42, R41 ;  /* 0x000000292aab723e */ /* 0x000fcc00000010ff */
[----:B------:R-:W3:Y:S01]  /*3560*/  MUFU.EX2 R29, R29 ;  /* 0x0000001d001d7308 */ /* 0x000ee20000000800 */
[C---:B--2---:R-:W-:Y:S01]  /*3570*/  FADD.FTZ R4, R28.reuse, R3 ;  /* 0x000000031c047221 */ /* 0x044fe20000010000 */
[----:B------:R-:W-:-:S06]  /*3580*/  F2FP.BF16.F32.PACK_AB R170, R28, R27 ;  /* 0x0000001b1caa723e */ /* 0x000fcc00000010ff */
[----:B------:R-:W2:Y:S01]  /*3590*/  MUFU.EX2 R44, R44 ;  /* 0x0000002c002c7308 */ /* 0x000ea20000000800 */
[----:B-1----:R-:W-:-:S07]  /*35a0*/  FADD.FTZ R19, R43, R20 ;  /* 0x000000142b137221 */ /* 0x002fce0000010000 */
[----:B------:R-:W1:Y:S01]  /*35b0*/  MUFU.EX2 R30, R30 ;  /* 0x0000001e001e7308 */ /* 0x000e620000000800 */
[----:B---3--:R-:W-:-:S07]  /*35c0*/  FADD.FTZ R13, R29, R4 ;  /* 0x000000041d0d7221 */ /* 0x008fce0000010000 */
[----:B------:R-:W3:Y:S01]  /*35d0*/  MUFU.EX2 R46, R46 ;  /* 0x0000002e002e7308 */ /* 0x000ee20000000800 */
[C---:B--2---:R-:W-:Y:S01]  /*35e0*/  FADD.FTZ R19, R44.reuse, R19 ;  /* 0x000000132c137221 */ /* 0x044fe20000010000 */
[----:B------:R-:W-:-:S06]  /*35f0*/  F2FP.BF16.F32.PACK_AB R173, R44, R43 ;  /* 0x0000002b2cad723e */ /* 0x000fcc00000010ff */
[----:B------:R-:W2:Y:S01]  /*3600*/  MUFU.EX2 R31, R31 ;  /* 0x0000001f001f7308 */ /* 0x000ea20000000800 */
[C---:B-1----:R-:W-:Y:S01]  /*3610*/  FADD.FTZ R4, R30.reuse, R13 ;  /* 0x0000000d1e047221 */ /* 0x042fe20000010000 */
[----:B------:R-:W-:-:S06]  /*3620*/  F2FP.BF16.F32.PACK_AB R172, R30, R29 ;  /* 0x0000001d1eac723e */ /* 0x000fcc00000010ff */
[----:B------:R-:W1:Y:S01]  /*3630*/  MUFU.EX2 R47, R47 ;  /* 0x0000002f002f7308 */ /* 0x000e620000000800 */
[----:B---3--:R-:W-:-:S07]  /*3640*/  FADD.FTZ R20, R46, R19 ;  /* 0x000000132e147221 */ /* 0x008fce0000010000 */
[----:B------:R-:W3:Y:S01]  /*3650*/  MUFU.EX2 R32, R32 ;  /* 0x0000002000207308 */ /* 0x000ee20000000800 */
[----:B--2---:R-:W-:Y:S01]  /*3660*/  FADD.FTZ R11, R31, R4 ;  /* 0x000000041f0b7221 */ /* 0x004fe20000010000 */
[C---:B-1----:R-:W-:Y:S01]  /*3670*/  FADD.FTZ R3, R47.reuse, R20 ;  /* 0x000000142f037221 */ /* 0x042fe20000010000 */
[----:B------:R-:W-:Y:S02]  /*3680*/  F2FP.BF16.F32.PACK_AB R175, R47, R46 ;  /* 0x0000002e2faf723e */ /* 0x000fe400000010ff */
[C---:B---3--:R-:W-:Y:S01]  /*3690*/  FADD.FTZ R4, R32.reuse, R11 ;  /* 0x0000000b20047221 */ /* 0x048fe20000010000 */
[----:B------:R-:W-:Y:S01]  /*36a0*/  F2FP.BF16.F32.PACK_AB R174, R32, R31 ;  /* 0x0000001f20ae723e */ /* 0x000fe200000010ff */
[----:B0-----:R-:W-:Y:S06]  /*36b0*/  @!P0 BRA `(.L_x_4236) ;  /* 0x0000000000048947 */ /* 0x001fec0003800000 */
[----:B------:R-:W-:Y:S01]  /*36c0*/  BPT.TRAP 0x1 ;  /* 0x000000040000795c */ /* 0x000fe20000300000 */
.L_x_4236:
[----:B------:R0:W1:Y:S01]  /*36d0*/  SYNCS.PHASECHK.TRANS64.TRYWAIT P3, [UR39+0x22850], R7 ;  /* 0x02285007ff0075a7 */ /* 0x0000620008060167 */
[----:B------:R-:W-:Y:S05]  /*36e0*/  @!P0 BRA `(.L_x_4237) ;  /* 0x0000000000048947 */ /* 0x000fea0003800000 */
[----:B------:R-:W-:Y:S01]  /*36f0*/  BPT.TRAP 0x1 ;  /* 0x000000040000795c */ /* 0x000fe20000300000 */
.L_x_4237:
[----:B-1----:R-:W-:Y:S05]  /*3700*/  @P3 BRA `(.L_x_4238) ;  /* 0x0000000000083947 */ /* 0x002fea0003800000 */
[----:B------:R-:W1:Y:S02]  /*3710*/  SYNCS.PHASECHK.TRANS64.TRYWAIT P3, [UR39+0x22850], R7 ;  /* 0x02285007ff0075a7 */ /* 0x000e640008060167 */
[----:B-1----:R-:W-:Y:S05]  /*3720*/  @!P3 BRA `(.L_x_4239) ;  /* 0x000000bc0058b947 */ /* 0x002fea0003800000 */
.L_x_4238:
[----:B------:R2:W-:Y:S01]  /*3730*/  BAR.SYNC.DEFER_BLOCKING R0, 0x100 ;  /* 0x000400000000751d */ /* 0x0005e20000010000 */
[----:B------:R-:W-:Y:S01]  /*3740*/  UIADD3 UR4, UR39, 0x400, URZ ;  /* 0x0000040027047890 */ /* 0x000fe2000fffe03f */
[----:B-1----:R-:W-:Y:S01]  /*3750*/  @!P2 VIADD R12, R12, 0x22860 ;  /* 0x000228600c0ca836 */ /* 0x002fe20000000000 */
[----:B------:R-:W-:Y:S02]  /*3760*/  UIADD3 UR41, UR41, -0x2, URZ ;  /* 0xfffffffe29297890 */ /* 0x000fe4000fffe03f */
[----:B------:R-:W-:Y:S01]  /*3770*/  USHF.R.U32.HI UR4, URZ, 0x4, UR4 ;  /* 0x000000043f047899 */ /* 0x000fe20008011604 */
[----:B------:R-:W-:Y:S01]  /*3780*/  UMOV UR15, 0x40000040 ;  /* 0x40000040000f7882 */ /* 0x000fe20000000000 */
[----:B------:R-:W-:Y:S02]  /*3790*/  @!P2 PRMT R12, RZ, 0x654, R12 ;  /* 0x00000654ff0ca816 */ /* 0x000fe4000000000c */
[----:B------:R-:W-:-:S04]  /*37a0*/  ULOP3.LUT UR4, UR4, 0x3fff, URZ, 0xc0, !UPT ;  /* 0x00003fff04047892 */ /* 0x000fc8000f8ec03f */
[----:B------:R-:W-:-:S04]  /*37b0*/  ULOP3.LUT UR24, UR4, 0x3000000, URZ, 0xfc, !UPT ;  /* 0x0300000004187892 */ /* 0x000fc8000f8efc3f */
        /* <DEDUP_REMOVED lines=34> */
[----:B------:R-:W1:Y:S02]  /*39e0*/  S2UR UR4, SR_CTAID.X ;  /* 0x00000000000479c3 */ /* 0x000e640000002500 */
[----:B-1----:R-:W-:-:S03]  /*39f0*/  USHF.L.U32 UR10, UR4, 0x7, URZ ;  /* 0x00000007040a7899 */ /* 0x002fc6000800063f */
[----:B------:R-:W-:Y:S02]  /*3a00*/  @UP0 ULDC UR4, c[0x0][0x44c] ;  /* 0x0001130000040ab9 */ /* 0x000fe40000000800 */
[----:B------:R-:W-:Y:S01]  /*3a10*/  UIMAD.WIDE.U32 UR4, UR10, UR4, URZ ;  /* 0x000000040a0472a5 */ /* 0x000fe2000f8e003f */
[----:B------:R-:W-:Y:S02]  /*3a20*/  WARPGROUP.DEPBAR.LE gsb0, 0x0 ;  /* 0x00008000000079c5 */ /* 0x000fe40000010000 */
[----:B------:R-:W-:-:S15]  /*3a30*/  WARPGROUP.ARRIVE ;  /* 0x00000000000079c5 */ /* 0x000fde0000000000 */
[----:B------:R-:W-:Y:S01]  /*3a40*/  HGMMA.64x256x16.F32.BF16 R24, R172, gdesc[UR12].tnspB, R24, gsb0 ;  /* 0x43e0000cac187df0 */ /* 0x000fe20008001818 */
[----:B------:R-:W-:Y:S02]  /*3a50*/  @UP0 ULDC UR14, c[0x0][0x450] ;  /* 0x00011400000e0ab9 */ /* 0x000fe40000000800 */
[----:B------:R-:W-:-:S04]  /*3a60*/  @UP0 USHF.R.U32.HI UR10, URZ, UR14, UR5 ;  /* 0x0000000e3f0a0299 */ /* 0x000fc80008011605 */
[----:B------:R-:W-:-:S04]  /*3a70*/  UIADD3 UR4, UR10, -UR11, UR40 ;  /* 0x8000000b0a047290 */ /* 0x000fc8000fffe028 */
[----:B------:R-:W-:-:S04]  /*3a80*/  UIMAD.WIDE UR4, UR4, 0x2aaaaaab, URZ ;  /* 0x2aaaaaab040478a5 */ /* 0x000fc8000f8e023f */
[----:B------:R-:W-:-:S04]  /*3a90*/  USHF.R.U32.HI UR4, URZ, 0x1f, UR5 ;  /* 0x0000001f3f047899 */ /* 0x000fc80008011605 */
[----:B------:R-:W-:-:S03]  /*3aa0*/  ULEA.HI.SX32 UR4, UR5, UR4, 0x1c ;  /* 0x0000000405047291 */ /* 0x000fc6000f8fe23f */
[----:B------:R-:W-:Y:S01]  /*3ab0*/  UMOV UR5, URZ ;  /* 0x0000003f00057c82 */ /* 0x000fe20008000000 */
[----:B------:R-:W-:-:S04]  /*3ac0*/  UISETP.LT.AND UP1, UPT, UR38, UR4, UPT ;  /* 0x000000042600728c */ /* 0x000fc8000bf21270 */
[----:B------:R-:W-:-:S03]  /*3ad0*/  USEL UR25, UR38, UR4, !UP1 ;  /* 0x0000000426197287 */ /* 0x000fc6000c800000 */
[----:B------:R-:W-:Y:S01]  /*3ae0*/  UMOV UR4, URZ ;  /* 0x0000003f00047c82 */ /* 0x000fe20008000000 */
[----:B------:R-:W-:-:S06]  /*3af0*/  UISETP.GE.AND UP1, UPT, UR41, UR25, UPT ;  /* 0x000000192900728c */ /* 0x000fcc000bf26270 */
[----:B------:R-:W-:Y:S01]  /*3b00*/  PLOP3.LUT P3, PT, PT, PT, UP1, 0x80, 0x0 ;  /* 0x000000000000781c */ /* 0x000fe20003f6f018 */
[----:B------:R-:W-:Y:S02]  /*3b10*/  WARPGROUP.DEPBAR.LE gsb0, 0x0 ;  /* 0x00008000000079c5 */ /* 0x000fe40000010000 */
[----:B------:R2:W-:Y:S10]  /*3b20*/  @!P2 SYNCS.ARRIVE.TRANS64.RED.A1T0 RZ, [R12+URZ], RZ ;  /* 0x000000ff0cffa9a7 */ /* 0x0005f4000810043f */
[----:B--2---:R-:W-:Y:S05]  /*3b30*/  @!P3 BRA `(.L_x_4240) ;  /* 0x000000280094b947 */ /* 0x004fea0003800000 */
[----:B------:R-:W-:Y:S01]  /*3b40*/  IMAD.MOV.U32 R11, RZ, RZ, R8 ;  /* 0x000000ffff0b7224 */ /* 0x000fe200078e0008 */
[----:B------:R-:W-:Y:S01]  /*3b50*/  MOV R12, R10 ;  /* 0x0000000a000c7202 */ /* 0x000fe20000000f00 */
[----:B------:R-:W-:Y:S01]  /*3b60*/  UMOV UR5, URZ ;  /* 0x0000003f00057c82 */ /* 0x000fe20008000000 */
[----:B------:R-:W-:Y:S01]  /*3b70*/  UMOV UR4, URZ ;  /* 0x0000003f00047c82 */ /* 0x000fe20008000000 */
[----:B------:R-:W-:Y:S01]  /*3b80*/  ULDC UR28, c[0x0][0x288] ;  /* 0x0000a200001c7ab9 */ /* 0x000fe20000000800 */
[----:B------:R-:W-:Y:S01]  /*3b90*/  ULDC UR27, c[0x0][0x2f0] ;  /* 0x0000bc00001b7ab9 */ /* 0x000fe20000000800 */
[----:B------:R-:W-:Y:S01]  /*3ba0*/  ULDC UR26, c[0x0][0x9d8] ;  /* 0x00027600001a7ab9 */ /* 0x000fe20000000800 */
[----:B------:R-:W-:-:S05]  /*3bb0*/  ULDC UR7, c[0x0][0x988] ;  /* 0x0002620000077ab9 */ /* 0x000fca0000000800 */
.L_x_4249:
[----:B------:R-:W-:-:S04]  /*3bc0*/  UIADD3 UR4, UR4, 0x1, URZ ;  /* 0x0000000104047890 */ /* 0x000fc8000fffe03f */
[----:B------:R-:W-:-:S04]  /*3bd0*/  UISETP.NE.AND UP1, UPT, UR4, 0x2, UPT ;  /* 0x000000020400788c */ /* 0x000fc8000bf25270 */
[----:B------:R-:W-:Y:S02]  /*3be0*/  USEL UR10, URZ, 0x1, UP1 ;  /* 0x000000013f0a7887 */ /* 0x000fe40008800000 */
[----:B------:R-:W-:Y:S02]  /*3bf0*/  USEL UR4, UR4, URZ, UP1 ;  /* 0x0000003f04047287 */ /* 0x000fe40008800000 */
[----:B------:R-:W-:Y:S01]  /*3c00*/  ULOP3.LUT UR5, UR5, UR10, URZ, 0x3c, !UPT ;  /* 0x0000000a05057292 */ /* 0x000fe2000f8e3c3f */
[----:B--2---:R-:W-:Y:S11]  /*3c10*/  @!P0 BRA `(.L_x_4241) ;  /* 0x0000000000048947 */ /* 0x004ff60003800000 */
[----:B------:R-:W-:Y:S01]  /*3c20*/  BPT.TRAP 0x1 ;  /* 0x000000040000795c */ /* 0x000fe20000300000 */
.L_x_4241:
[----:B------:R-:W-:Y:S01]  /*3c30*/  ULEA UR29, UR4, UR39, 0x3 ;  /* 0x00000027041d7291 */ /* 0x000fe2000f8e183f */
[----:B0-----:R-:W-:-:S05]  /*3c40*/  IMAD.U32 R7, RZ, RZ, UR5 ;  /* 0x00000005ff077e24 */ /* 0x001fca000f8e00ff */
[----:B------:R-:W-:-:S04]  /*3c50*/  SHF.L.U32 R7, R7, 0x1f, RZ ;  /* 0x0000001f07077819 */ /* 0x000fc800000006ff */
[----:B------:R0:W1:Y:S01]  /*3c60*/  SYNCS.PHASECHK.TRANS64.TRYWAIT P3, [UR29+0x22830], R7 ;  /* 0x02283007ff0075a7 */ /* 0x000062000806015d */
[----:B------:R-:W-:Y:S05]  /*3c70*/  @!P0 BRA `(.L_x_4242) ;  /* 0x0000000000048947 */ /* 0x000fea0003800000 */
[----:B------:R-:W-:Y:S01]  /*3c80*/  BPT.TRAP 0x1 ;  /* 0x000000040000795c */ /* 0x000fe20000300000 */
.L_x_4242:
[----:B-1----:R-:W-:Y:S05]  /*3c90*/  @P3 BRA `(.L_x_4243) ;  /* 0x0000000000083947 */ /* 0x002fea0003800000 */
[----:B------:R-:W1:Y:S02]  /*3ca0*/  SYNCS.PHASECHK.TRANS64.TRYWAIT P3, [UR29+0x22830], R7 ;  /* 0x02283007ff0075a7 */ /* 0x000e64000806015d */
[----:B-1----:R-:W-:Y:S05]  /*3cb0*/  @!P3 BRA `(.L_x_4244) ;  /* 0x000000b80008b947 */ /* 0x002fea0003800000 */
.L_x_4243:
[----:B------:R-:W-:Y:S01]  /*3cc0*/  UIMAD UR10, UR4, 0x300, UR6 ;  /* 0x00000300040a78a4 */ /* 0x000fe2000f8e0206 */
[----:B------:R-:W-:Y:S01]  /*3cd0*/  WARPGROUP.ARRIVE ;  /* 0x00000000000079c5 */ /* 0x000fe20000000000 */
[----:B------:R-:W-:Y:S01]  /*3ce0*/  UMOV UR11, 0x40000040 ;  /* 0x40000040000b7882 */ /* 0x000fe20000000000 */
[----:B------:R-:W-:Y:S01]  /*3cf0*/  UMOV UR15, 0x40000040 ;  /* 0x40000040000f7882 */ /* 0x000fe20000000000 */
[----:B------:R-:W-:Y:S01]  /*3d00*/  UIADD3 UR14, UR10, 0x2, URZ ;  /* 0x000000020a0e7890 */ /* 0x000fe2000fffe03f */
[----:B------:R-:W-:Y:S01]  /*3d10*/  IMAD.MOV.U32 R21, RZ, RZ, -0x2 ;  /* 0xfffffffeff157424 */ /* 0x000fe200078e00ff */
[----:B------:R-:W-:Y:S01]  /*3d20*/  UIADD3 UR18, UR10, 0x4, URZ ;  /* 0x000000040a127890 */ /* 0x000fe2000fffe03f */
[----:B------:R-:W-:Y:S01]  /*3d30*/  MOV R19, UR27 ;  /* 0x0000001b00137c02 */ /* 0x000fe20008000f00 */
[----:B------:R-:W-:Y:S01]  /*3d40*/  UMOV UR19, 0x40000040 ;  /* 0x4000004000137882 */ /* 0x000fe20000000000 */
[----:B------:R-:W-:Y:S01]  /*3d50*/  HGMMA.64x96x16.F32.BF16 R152, gdesc[UR8], RZ, !UPT, gsb0 ;  /* 0x01600000089879f0 */ /* 0x000fe2000c0018ff */
[----:B------:R-:W-:Y:S01]  /*3d60*/  UIADD3 UR22, UR10, 0x6, URZ ;  /* 0x000000060a167890 */ /* 0x000fe2000fffe03f */
[----:B------:R-:W-:-:S02]  /*3d70*/  UMOV UR23, 0x40000040 ;  /* 0x4000004000177882 */ /* 0x000fc40000000000 */
[----:B------:R-:W-:Y:S02]  /*3d80*/  @UP0 ULDC UR10, c[0x0][0x44c] ;  /* 0x00011300000a0ab9 */ /* 0x000fe40000000800 */
[----:B------:R-:W-:Y:S01]  /*3d90*/  @P1 IMAD.HI.U32 R13, R5, UR10, RZ ;  /* 0x0000000a050d1c27 */ /* 0x000fe2000f8e00ff */
[----:B------:R-:W-:Y:S01]  /*3da0*/  @UP0 ULDC UR10, c[0x0][0x450] ;  /* 0x00011400000a0ab9 */ /* 0x000fe20000000800 */
        /* <DEDUP_REMOVED lines=10> */
[----:B-1----:R-:W-:Y:S01]  /*3e50*/  FMUL.FTZ R8, R167, UR26 ;  /* 0x0000001aa7087c20 */ /* 0x002fe20008410000 */
[----:B------:R-:W-:Y:S01]  /*3e60*/  IMAD.MOV.U32 R167, RZ, RZ, R5 ;  /* 0x000000ffffa77224 */ /* 0x000fe200078e0005 */
[----:B------:R-:W-:Y:S01]  /*3e70*/  @P1 SHF.R.U32.HI R167, RZ, UR10, R13 ;  /* 0x0000000affa71c19 */ /* 0x000fe2000801160d */
[----:B------:R-:W-:Y:S01]  /*3e80*/  UMOV UR10, 0x1 ;  /* 0x00000001000a7882 */ /* 0x000fe20000000000 */
[----:B------:R-:W-:Y:S01]  /*3e90*/  FMUL.FTZ R154, R154, UR26 ;  /* 0x0000001a9a9a7c20 */ /* 0x000fe20008410000 */
[----:B------:R-:W-:Y:S01]  /*3ea0*/  UIMAD UR10, UR41, -0x60, UR10 ;  /* 0xffffffa0290a78a4 */ /* 0x000fe2000f8e020a */
[----:B------:R-:W-:Y:S01]  /*3eb0*/  FMUL.FTZ R155, R155, UR26 ;  /* 0x0000001a9b9b7c20 */ /* 0x000fe20008410000 */
[----:B------:R-:W1:Y:S01]  /*3ec0*/  SHFL.IDX PT, R13, R167, 0x1, 0x1c1f ;  /* 0x003c1f00a70d7f89 */ /* 0x000e6200000e0000 */
[----:B------:R2:W-:Y:S01]  /*3ed0*/  MUFU.TANH R18, R8 ;  /* 0x0000000800127308 */ /* 0x0005e20000002400 */
        /* <DEDUP_REMOVED lines=8> */
[----:B--2---:R-:W-:-:S02]  /*3f60*/  IMAD R8, R6, R21, UR10 ;  /* 0x0000000a06087e24 */ /* 0x004fc4000f8e0215 */
[----:B------:R-:W-:Y:S01]  /*3f70*/  FMUL.FTZ R200, R160, UR26 ;  /* 0x0000001aa0c87c20 */ /* 0x000fe20008410000 */
[----:B------:R-:W-:Y:S01]  /*3f80*/  FMUL.FTZ R160, R161, UR26 ;  /* 0x0000001aa1a07c20 */ /* 0x000fe20008410000 */
[----:B------:R-:W-:Y:S01]  /*3f90*/  FMUL.FTZ R15, R165, UR26 ;  /* 0x0000001aa50f7c20 */ /* 0x000fe20008410000 */
[----:B------:R-:W-:Y:S02]  /*3fa0*/  IMAD R8, R19, UR36, R8 ;  /* 0x0000002413087c24 */ /* 0x000fe4000f8e0208 */
        /* <DEDUP_REMOVED lines=9> */
[----:B-1----:R-:W-:Y:S01]  /*4040*/  IADD3 R156, R13, -UR28, R8 ;  /* 0x8000001c0d9c7c10 */ /* 0x002fe2000fffe008 */
[----:B------:R-:W1:Y:S01]  /*4050*/  MUFU.TANH R158, R158 ;  /* 0x0000009e009e7308 */ /* 0x000e620000002400 */
[----:B------:R-:W-:Y:S01]  /*4060*/  FMUL.FTZ R183, R183, UR26 ;  /* 0x0000001ab7b77c20 */ /* 0x000fe20008410000 */
[----:B------:R-:W-:Y:S01]  /*4070*/  FMUL.FTZ R186, R186, UR26 ;  /* 0x0000001ababa7c20 */ /* 0x000fe20008410000 */
[C---:B------:R-:W-:Y:S01]  /*4080*/  ISETP.GT.AND P3, PT, R156.reuse, RZ, PT ;  /* 0x000000ff9c00720c */ /* 0x040fe20003f64270 */
[----:B------:R-:W-:Y:S01]  /*4090*/  FMUL.FTZ R187, R187, UR26 ;  /* 0x0000001abbbb7c20 */ /* 0x000fe20008410000 */
[----:B------:R-:W-:Y:S01]  /*40a0*/  ISETP.GT.AND P4, PT, R156, 0x1, PT ;  /* 0x000000019c00780c */ /* 0x000fe20003f84270 */
[----:B------:R-:W-:Y:S01]  /*40b0*/  FMUL.FTZ R190, R190, UR26 ;  /* 0x0000001abebe7c20 */ /* 0x000fe20008410000 */
[----:B---3--:R-:W-:Y:S01]  /*40c0*/  FSEL R168, R154, -INF , P3 ;  /* 0xff8000009aa87808 */ /* 0x008fe20001800000 */
[----:B------:R-:W2:Y:S01]  /*40d0*/  MUFU.TANH R159, R159 ;  /* 0x0000009f009f7308 */ /* 0x000ea20000002400 */
[----:B------:R-:W-:Y:S01]  /*40e0*/  ISETP.GT.AND P3, PT, R156, 0x8, PT ;  /* 0x000000089c00780c */ /* 0x000fe20003f64270 */
[----:B------:R-:W-:Y:S01]  /*40f0*/  FMUL.FTZ R191, R191, UR26 ;  /* 0x0000001abfbf7c20 */ /* 0x000fe20008410000 */
[----:B------:R-:W-:Y:S01]  /*4100*/  FMNMX.FTZ R13, R168, R11, !PT ;  /* 0x0000000ba80d7209 */ /* 0x000fe20007810000 */
[----:B------:R-:W-:Y:S01]  /*4110*/  FMUL.FTZ R202, R152, UR26 ;  /* 0x0000001a98ca7c20 */ /* 0x000fe20008410000 */
[----:B------:R-:W-:Y:S01]  /*4120*/  FMUL.FTZ R194, R194, UR26 ;  /* 0x0000001ac2c27c20 */ /* 0x000fe20008410000 */
[----:B------:R-:W-:Y:S01]  /*4130*/  FMUL.FTZ R195, R195, UR26 ;  /* 0x0000001ac3c37c20 */ /* 0x000fe20008410000 */
[----:B------:R-:W-:Y:S01]  /*4140*/  FMUL.FTZ R204, R153, UR26 ;  /* 0x0000001a99cc7c20 */ /* 0x000fe20008410000 */
[----:B------:R-:W3:Y:S01]  /*4150*/  MUFU.TANH R16, R162 ;  /* 0x000000a200107308 */ /* 0x000ee20000002400 */
[----:B-1----:R-:W-:Y:S01]  /*4160*/  FSEL R165, R158, -INF , P3 ;  /* 0xff8000009ea57808 */ /* 0x002fe20001800000 */
[----:B------:R-:W-:Y:S01]  /*4170*/  FMUL.FTZ R198, R198, UR26 ;  /* 0x0000001ac6c67c20 */ /* 0x000fe20008410000 */
[----:B------:R-:W-:Y:S01]  /*4180*/  ISETP.GT.AND P3, PT, R156, 0x10, PT ;  /* 0x000000109c00780c */ /* 0x000fe20003f64270 */
[----:B------:R-:W-:Y:S01]  /*4190*/  FMUL.FTZ R199, R199, UR26 ;  /* 0x0000001ac7c77c20 */ /* 0x000fe20008410000 */
[----:B------:R-:W-:Y:S01]  /*41a0*/  FMUL.FTZ R201, R157, UR26 ;  /* 0x0000001a9dc97c20 */ /* 0x000fe20008410000 */
[----:B------:R-:W-:-:S02]  /*41b0*/  FMUL.FTZ R10, R169, UR26 ;  /* 0x0000001aa90a7c20 */ /* 0x000fc40008410000 */
[----:B------:R-:W1:Y:S08]  /*41c0*/  MUFU.TANH R163, R163 ;  /* 0x000000a300a37308 */ /* 0x000e700000002400 */
[----:B------:R4:W5:Y:S08]  /*41d0*/  MUFU.TANH R161, R166 ;  /* 0x000000a600a17308 */ /* 0x0009700000002400 */
[----:B------:R-:W0:Y:S01]  /*41e0*/  MUFU.TANH R170, R170 ;  /* 0x000000aa00aa7308 */ /* 0x000e220000002400 */
[----:B----4-:R-:W-:-:S02]  /*41f0*/  FSEL R166, R155, -INF , P4 ;  /* 0xff8000009ba67808 */ /* 0x010fc40002000000 */
[----:B------:R-:W-:Y:S02]  /*4200*/  ISETP.GT.AND P4, PT, R156, 0x9, PT ;  /* 0x000000099c00780c */ /* 0x000fe40003f84270 */
[----:B------:R-:W-:Y:S02]  /*4210*/  FMNMX.FTZ R14, R166, R13, !PT ;  /* 0x0000000da60e7209 */ /* 0x000fe40007810000 */
[----:B--2---:R-:W-:Y:S01]  /*4220*/  FSEL R162, R159, -INF , P4 ;  /* 0xff8000009fa27808 */ /* 0x004fe20002000000 */
[----:B------:R-:W2:Y:S01]  /*4230*/  MUFU.TANH R171, R171 ;  /* 0x000000ab00ab7308 */ /* 0x000ea20000002400 */
[----:B------:R-:W-:Y:S02]  /*4240*/  FMNMX.FTZ R13, R165, R14, !PT ;  /* 0x0000000ea50d7209 */ /* 0x000fe40007810000 */
[----:B------:R-:W-:Y:S02]  /*4250*/  ISETP.GT.AND P4, PT, R156, 0x11, PT ;  /* 0x000000119c00780c */ /* 0x000fe40003f84270 */
[----:B---3--:R-:W-:-:S02]  /*4260*/  FSEL R159, R16, -INF , P3 ;  /* 0xff800000109f7808 */ /* 0x008fc40001800000 */
[----:B------:R-:W-:Y:S01]  /*4270*/  FMNMX.FTZ R14, R162, R13, !PT ;  /* 0x0000000da20e7209 */ /* 0x000fe20007810000 */
[----:B------:R-:W3:Y:S01]  /*4280*/  MUFU.TANH R174, R174 ;  /* 0x000000ae00ae7308 */ /* 0x000ee20000002400 */
[C---:B------:R-:W-:Y:S02]  /*4290*/  ISETP.GT.AND P3, PT, R156.reuse, 0x18, PT ;  /* 0x000000189c00780c */ /* 0x040fe40003f64270 */
[----:B-1----:R-:W-:Y:S02]  /*42a0*/  FSEL R164, R163, -INF , P4 ;  /* 0xff800000a3a47808 */ /* 0x002fe40002000000 */
[----:B------:R-:W-:Y:S02]  /*42b0*/  FMNMX.FTZ R13, R159, R14, !PT ;  /* 0x0000000e9f0d7209 */ /* 0x000fe40007810000 */
[----:B------:R-:W-:Y:S01]  /*42c0*/  ISETP.GT.AND P4, PT, R156, 0x19, PT ;  /* 0x000000199c00780c */ /* 0x000fe20003f84270 */
[----:B------:R-:W1:Y:S01]  /*42d0*/  MUFU.TANH R175, R175 ;  /* 0x000000af00af7308 */ /* 0x000e620000002400 */
[----:B-----5:R-:W-:-:S02]  /*42e0*/  FSEL R161, R161, -INF , P3 ;  /* 0xff800000a1a17808 */ /* 0x020fc40001800000 */
[----:B------:R-:W-:Y:S02]  /*42f0*/  FMNMX.FTZ R14, R164, R13, !PT ;  /* 0x0000000da40e7209 */ /* 0x000fe40007810000 */
[----:B------:R-:W-:Y:S02]  /*4300*/  ISETP.GT.AND P3, PT, R156, 0x20, PT ;  /* 0x000000209c00780c */ /* 0x000fe40003f64270 */
[----:B------:R-:W-:Y:S01]  /*4310*/  FSEL R163, R18, -INF , P4 ;  /* 0xff80000012a37808 */ /* 0x000fe20002000000 */
[----:B------:R-:W4:Y:S01]  /*4320*/  MUFU.TANH R178, R178 ;  /* 0x000000b200b27308 */ /* 0x000f220000002400 */
[----:B------:R-:W-:Y:S02]  /*4330*/  FMNMX.FTZ R14, R161, R14, !PT ;  /* 0x0000000ea10e7209 */ /* 0x000fe40007810000 */
[----:B------:R-:W-:Y:S02]  /*4340*/  ISETP.GT.AND P4, PT, R156, 0x21, PT ;  /* 0x000000219c00780c */ /* 0x000fe40003f84270 */
[----:B0-----:R-:W-:Y:S01]  /*4350*/  FSEL R16, R170, -INF , P3 ;  /* 0xff800000aa107808 */ /* 0x001fe20001800000 */
[----:B------:R-:W-:Y:S01]  /*4360*/  FMUL.FTZ R170, R172, UR26 ;  /* 0x0000001aacaa7c20 */ /* 0x000fe20008410000 */
[----:B------:R-:W-:Y:S01]  /*4370*/  FMNMX.FTZ R19, R163, R14, !PT ;  /* 0x0000000ea3137209 */ /* 0x000fe20007810000 */
[----:B------:R0:W5:Y:S01]  /*4380*/  MUFU.TANH R20, R179 ;  /* 0x000000b300147308 */ /* 0x0001620000002400 */
[----:B------:R-:W-:-:S02]  /*4390*/  ISETP.GT.AND P3, PT, R156, 0x28, PT ;  /* 0x000000289c00780c */ /* 0x000fc40003f64270 */
[----:B--2---:R-:W-:Y:S02]  /*43a0*/  FSEL R13, R171, -INF , P4 ;  /* 0xff800000ab0d7808 */ /* 0x004fe40002000000 */
[----:B------:R-:W-:Y:S02]  /*43b0*/  FMNMX.FTZ R18, R16, R19, !PT ;  /* 0x0000001310127209 */ /* 0x000fe40007810000 */
[----:B------:R-:W-:Y:S01]  /*43c0*/  ISETP.GT.AND P4, PT, R156, 0x29, PT ;  /* 0x000000299c00780c */ /* 0x000fe20003f84270 */
[----:B------:R-:W2:Y:S01]  /*43d0*/  MUFU.TANH R182, R182 ;  /* 0x000000b600b67308 */ /* 0x000ea20000002400 */
[----:B---3--:R-:W-:Y:S01]  /*43e0*/  FSEL R14, R174, -INF , P3 ;  /* 0xff800000ae0e7808 */ /* 0x008fe20001800000 */
[----:B0-----:R-:W-:Y:S01]  /*43f0*/  FMUL.FTZ R179, R188, UR26 ;  /* 0x0000001abcb37c20 */ /* 0x001fe20008410000 */
[----:B------:R-:W-:Y:S01]  /*4400*/  FMNMX.FTZ R19, R13, R18, !PT ;  /* 0x000000120d137209 */ /* 0x000fe20007810000 */
[----:B------:R-:W-:Y:S01]  /*4410*/  FMUL.FTZ R174, R173, UR26 ;  /* 0x0000001aadae7c20 */ /* 0x000fe20008410000 */
[----:B------:R-:W-:Y:S01]  /*4420*/  ISETP.GT.AND P3, PT, R156, 0x30, PT ;  /* 0x000000309c00780c */ /* 0x000fe20003f64270 */
[----:B------:R-:W-:Y:S01]  /*4430*/  FMUL.FTZ R173, R176, UR26 ;  /* 0x0000001ab0ad7c20 */ /* 0x000fe20008410000 */
[----:B-1----:R-:W-:Y:S01]  /*4440*/  FSEL R18, R175, -INF , P4 ;  /* 0xff800000af127808 */ /* 0x002fe20002000000 */
[----:B------:R-:W0:Y:S01]  /*4450*/  MUFU.TANH R183, R183 ;  /* 0x000000b700b77308 */ /* 0x000e220000002400 */
[----:B------:R-:W-:Y:S01]  /*4460*/  FMNMX.FTZ R21, R14, R19, !PT ;  /* 0x000000130e157209 */ /* 0x000fe20007810000 */
[----:B------:R-:W-:Y:S01]  /*4470*/  FMUL.FTZ R176, R177, UR26 ;  /* 0x0000001ab1b07c20 */ /* 0x000fe20008410000 */
[----:B------:R-:W-:Y:S01]  /*4480*/  ISETP.GT.AND P4, PT, R156, 0x31, PT ;  /* 0x000000319c00780c */ /* 0x000fe20003f84270 */
[----:B------:R-:W-:Y:S01]  /*4490*/  FMUL.FTZ R175, R180, UR26 ;  /* 0x0000001ab4af7c20 */ /* 0x000fe20008410000 */
[----:B----4-:R-:W-:Y:S01]  /*44a0*/  FSEL R19, R178, -INF , P3 ;  /* 0xff800000b2137808 */ /* 0x010fe20001800000 */
[----:B------:R-:W-:Y:S01]  /*44b0*/  FMUL.FTZ R177, R181, UR26 ;  /* 0x0000001ab5b17c20 */ /* 0x000fe20008410000 */
[----:B------:R-:W-:Y:S01]  /*44c0*/  FMNMX.FTZ R22, R18, R21, !PT ;  /* 0x0000001512167209 */ /* 0x000fe20007810000 */
[----:B------:R-:W1:Y:S01]  /*44d0*/  MUFU.TANH R186, R186 ;  /* 0x000000ba00ba7308 */ /* 0x000e620000002400 */
[----:B------:R-:W-:Y:S01]  /*44e0*/  ISETP.GT.AND P3, PT, R156, 0x38, PT ;  /* 0x000000389c00780c */ /* 0x000fe20003f64270 */
[----:B------:R-:W-:Y:S01]  /*44f0*/  FMUL.FTZ R178, R184, UR26 ;  /* 0x0000001ab8b27c20 */ /* 0x000fe20008410000 */
[----:B-----5:R-:W-:Y:S01]  /*4500*/  FSEL R20, R20, -INF , P4 ;  /* 0xff80000014147808 */ /* 0x020fe20002000000 */
[----:B------:R-:W-:Y:S01]  /*4510*/  FMUL.FTZ R180, R185, UR26 ;  /* 0x0000001ab9b47c20 */ /* 0x000fe20008410000 */
[----:B------:R-:W-:Y:S01]  /*4520*/  FMNMX.FTZ R23, R19, R22, !PT ;  /* 0x0000001613177209 */ /* 0x000fe20007810000 */
[----:B------:R-:W-:Y:S01]  /*4530*/  FMUL.FTZ R181, R192, UR26 ;  /* 0x0000001ac0b57c20 */ /* 0x000fe20008410000 */
[----:B------:R-:W-:Y:S01]  /*4540*/  ISETP.GT.AND P4, PT, R156, 0x39, PT ;  /* 0x000000399c00780c */ /* 0x000fe20003f84270 */
[----:B------:R-:W3:Y:S01]  /*4550*/  MUFU.TANH R187, R187 ;  /* 0x000000bb00bb7308 */ /* 0x000ee20000002400 */
[----:B--2---:R-:W-:Y:S01]  /*4560*/  FSEL R21, R182, -INF , P3 ;  /* 0xff800000b6157808 */ /* 0x004fe20001800000 */
[----:B------:R-:W-:Y:S01]  /*4570*/  FMUL.FTZ R182, R189, UR26 ;  /* 0x0000001abdb67c20 */ /* 0x000fe20008410000 */
[----:B------:R-:W-:Y:S01]  /*4580*/  FMNMX.FTZ R152, R20, R23, !PT ;  /* 0x0000001714987209 */ /* 0x000fe20007810000 */
[----:B------:R-:W-:Y:S01]  /*4590*/  FMUL.FTZ R184, R193, UR26 ;  /* 0x0000001ac1b87c20 */ /* 0x000fe20008410000 */
[----:B------:R-:W-:Y:S01]  /*45a0*/  ISETP.GT.AND P3, PT, R156, 0x40, PT ;  /* 0x000000409c00780c */ /* 0x000fe20003f64270 */
[----:B------:R-:W-:Y:S01]  /*45b0*/  FMUL.FTZ R185, R196, UR26 ;  /* 0x0000001ac4b97c20 */ /* 0x000fe20008410000 */
[----:B0-----:R-:W-:Y:S01]  /*45c0*/  FSEL R22, R183, -INF , P4 ;  /* 0xff800000b7167808 */ /* 0x001fe20002000000 */
[----:B------:R-:W0:Y:S01]  /*45d0*/  MUFU.TANH R190, R190 ;  /* 0x000000be00be7308 */ /* 0x000e220000002400 */
[----:B------:R-:W-:Y:S01]  /*45e0*/  FMNMX.FTZ R23, R21, R152, !PT ;  /* 0x0000009815177209 */ /* 0x000fe20007810000 */
[----:B------:R-:W2:Y:S01]  /*45f0*/  SHFL.IDX PT, R183, R167, RZ, 0x1c1f ;  /* 0x001c1fffa7b77589 */ /* 0x000ea200000e0000 */
[----:B------:R-:W-:-:S02]  /*4600*/  ISETP.GT.AND P4, PT, R156, 0x41, PT ;  /* 0x000000419c00780c */ /* 0x000fc40003f84270 */
[----:B-1----:R-:W-:Y:S01]  /*4610*/  FSEL R152, R186, -INF , P3 ;  /* 0xff800000ba987808 */ /* 0x002fe20001800000 */
[----:B------:R-:W-:Y:S01]  /*4620*/  FMUL.FTZ R186, R197, UR26 ;  /* 0x0000001ac5ba7c20 */ /* 0x000fe20008410000 */
[----:B------:R-:W-:Y:S01]  /*4630*/  FMNMX.FTZ R153, R22, R23, !PT ;  /* 0x0000001716997209 */ /* 0x000fe20007810000 */
[----:B------:R-:W1:Y:S01]  /*4640*/  MUFU.TANH R191, R191 ;  /* 0x000000bf00bf7308 */ /* 0x000e620000002400 */
[----:B------:R-:W-:Y:S02]  /*4650*/  ISETP.GT.AND P3, PT, R156, 0x48, PT ;  /* 0x000000489c00780c */ /* 0x000fe40003f64270 */
[----:B---3--:R-:W-:Y:S02]  /*4660*/  FSEL R23, R187, -INF , P4 ;  /* 0xff800000bb177808 */ /* 0x008fe40002000000 */
[----:B------:R-:W-:Y:S02]  /*4670*/  FMNMX.FTZ R154, R152, R153, !PT ;  /* 0x00000099989a7209 */ /* 0x000fe40007810000 */
[----:B------:R-:W-:Y:S01]  /*4680*/  ISETP.GT.AND P4, PT, R156, 0x49, PT ;  /* 0x000000499c00780c */ /* 0x000fe20003f84270 */
[----:B------:R-:W3:Y:S01]  /*4690*/  MUFU.TANH R155, R194 ;  /* 0x000000c2009b7308 */ /* 0x000ee20000002400 */
[----:B0-----:R-:W-:-:S02]  /*46a0*/  FSEL R153, R190, -INF , P3 ;  /* 0xff800000be997808 */ /* 0x001fc40001800000 */
[----:B------:R-:W-:Y:S02]  /*46b0*/  FMNMX.FTZ R158, R23, R154, !PT ;  /* 0x0000009a179e7209 */ /* 0x000fe40007810000 */
[C---:B------:R-:W-:Y:S02]  /*46c0*/  ISETP.GT.AND P3, PT, R156.reuse, 0x50, PT ;  /* 0x000000509c00780c */ /* 0x040fe40003f64270 */
[----:B------:R-:W-:Y:S01]  /*46d0*/  FMNMX.FTZ R157, R153, R158, !PT ;  /* 0x0000009e999d7209 */ /* 0x000fe20007810000 */
[----:B------:R-:W0:Y:S01]  /*46e0*/  MUFU.TANH R195, R195 ;  /* 0x000000c300c37308 */ /* 0x000e220000002400 */
[----:B-1----:R-:W-:Y:S02]  /*46f0*/  FSEL R154, R191, -INF , P4 ;  /* 0xff800000bf9a7808 */ /* 0x002fe40002000000 */
[----:B------:R-:W-:Y:S02]  /*4700*/  ISETP.GT.AND P4, PT, R156, 0x51, PT ;  /* 0x000000519c00780c */ /* 0x000fe40003f84270 */
[----:B------:R-:W-:-:S02]  /*4710*/  FMNMX.FTZ R172, R154, R157, !PT ;  /* 0x0000009d9aac7209 */ /* 0x000fc40007810000 */
[----:B--2---:R-:W-:Y:S01]  /*4720*/  IADD3 R183, R183, -UR28, R8 ;  /* 0x8000001cb7b77c10 */ /* 0x004fe2000fffe008 */
[----:B------:R-:W1:Y:S01]  /*4730*/  MUFU.TANH R198, R198 ;  /* 0x000000c600c67308 */ /* 0x000e620000002400 */
[----:B---3--:R-:W-:Y:S02]  /*4740*/  FSEL R155, R155, -INF , P3 ;  /* 0xff8000009b9b7808 */ /* 0x008fe40001800000 */
[----:B------:R-:W-:Y:S02]  /*4750*/  ISETP.GT.AND P3, PT, R156, 0x58, PT ;  /* 0x000000589c00780c */ /* 0x000fe40003f64270 */
[----:B------:R-:W-:Y:S02]  /*4760*/  FMNMX.FTZ R157, R155, R172, !PT ;  /* 0x000000ac9b9d7209 */ /* 0x000fe40007810000 */
[----:B------:R-:W-:Y:S01]  /*4770*/  ISETP.GT.AND P6, PT, R183, 0x1, PT ;  /* 0x00000001b700780c */ /* 0x000fe20003fc4270 */
[----:B------:R-:W2:Y:S01]  /*4780*/  MUFU.TANH R199, R199 ;  /* 0x000000c700c77308 */ /* 0x000ea20000002400 */
[----:B0-----:R-:W-:-:S02]  /*4790*/  FSEL R158, R195, -INF , P4 ;  /* 0xff800000c39e7808 */ /* 0x001fc40002000000 */
[----:B------:R-:W-:Y:S02]  /*47a0*/  ISETP.GT.AND P4, PT, R156, 0x59, PT ;  /* 0x000000599c00780c */ /* 0x000fe40003f84270 */
[----:B------:R-:W-:Y:S02]  /*47b0*/  FMNMX.FTZ R169, R158, R157, !PT ;  /* 0x0000009d9ea97209 */ /* 0x000fe40007810000 */
[C---:B------:R-:W-:Y:S01]  /*47c0*/  ISETP.GT.AND P5, PT, R183.reuse, 0x8, PT ;  /* 0x00000008b700780c */ /* 0x040fe20003fa4270 */
[----:B------:R-:W0:Y:S01]  /*47d0*/  MUFU.TANH R202, R202 ;  /* 0x000000ca00ca7308 */ /* 0x000e220000002400 */
[----:B-1----:R-:W-:Y:S02]  /*47e0*/  FSEL R156, R198, -INF , P3 ;  /* 0xff800000c69c7808 */ /* 0x002fe40001800000 */
[----:B------:R-:W-:Y:S02]  /*47f0*/  ISETP.GT.AND P3, PT, R183, RZ, PT ;  /* 0x000000ffb700720c */ /* 0x000fe40003f64270 */
[----:B------:R-:W-:-:S03]  /*4800*/  FMNMX.FTZ R172, R156, R169, !PT ;  /* 0x000000a99cac7209 */ /* 0x000fc60007810000 */
[----:B------:R-:W1:Y:S01]  /*4810*/  MUFU.TANH R204, R204 ;  /* 0x000000cc00cc7308 */ /* 0x000e620000002400 */
[----:B--2---:R-:W-:Y:S02]  /*4820*/  FSEL R157, R199, -INF , P4 ;  /* 0xff800000c79d7808 */ /* 0x004fe40002000000 */
[----:B------:R-:W-:Y:S02]  /*4830*/  ISETP.GT.AND P4, PT, R183, 0x9, PT ;  /* 0x00000009b700780c */ /* 0x000fe40003f84270 */
[----:B------:R-:W-:-:S03]  /*4840*/  FMNMX.FTZ R172, R157, R172, !PT ;  /* 0x000000ac9dac7209 */ /* 0x000fc60007810000 */
[----:B------:R-:W2:Y:S01]  /*4850*/  MUFU.TANH R203, R203 ;  /* 0x000000cb00cb7308 */ /* 0x000ea20000002400 */
[----:B0-----:R-:W-:Y:S01]  /*4860*/  FSEL R167, R202, -INF , P3 ;  /* 0xff800000caa77808 */ /* 0x001fe20001800000 */
[----:B------:R-:W0:Y:S01]  /*4870*/  SHFL.BFLY PT, R169, R172, 0x2, 0x1f ;  /* 0x0c401f00aca97f89 */ /* 0x000e2200000e0000 */
[----:B------:R-:W-:-:S05]  /*4880*/  ISETP.GT.AND P3, PT, R183, 0x10, PT ;  /* 0x00000010b700780c */ /* 0x000fca0003f64270 */
[----:B------:R-:W3:Y:S01]  /*4890*/  MUFU.TANH R201, R201 ;  /* 0x000000c900c97308 */ /* 0x000ee20000002400 */
[----:B-1----:R-:W-:-:S07]  /*48a0*/  FSEL R204, R204, -INF , P6 ;  /* 0xff800000cccc7808 */ /* 0x002fce0003000000 */
[----:B------:R-:W1:Y:S01]  /*48b0*/  MUFU.TANH R200, R200 ;  /* 0x000000c800c87308 */ /* 0x000e620000002400 */
[----:B--2---:R-:W-:-:S07]  /*48c0*/  FSEL R203, R203, -INF , P5 ;  /* 0xff800000cbcb7808 */ /* 0x004fce0002800000 */
[----:B------:R-:W2:Y:S01]  /*48d0*/  MUFU.TANH R160, R160 ;  /* 0x000000a000a07308 */ /* 0x000ea20000002400 */
[----:B---3--:R-:W-:Y:S02]  /*48e0*/  FSEL R201, R201, -INF , P4 ;  /* 0xff800000c9c97808 */ /* 0x008fe40002000000 */
[----:B0-----:R-:W-:Y:S02]  /*48f0*/  FMNMX.FTZ R169, R172, R169, !PT ;  /* 0x000000a9aca97209 */ /* 0x001fe40007810000 */
[----:B------:R-:W-:-:S03]  /*4900*/  ISETP.GT.AND P4, PT, R183, 0x11, PT ;  /* 0x00000011b700780c */ /* 0x000fc60003f84270 */
[----:B------:R-:W0:Y:S01]  /*4910*/  SHFL.BFLY PT, R172, R169, 0x1, 0x1f ;  /* 0x0c201f00a9ac7f89 */ /* 0x000e2200000e0000 */
[----:B------:R-:W3:Y:S01]  /*4920*/  MUFU.TANH R17, R17 ;  /* 0x0000001100117308 */ /* 0x000ee20000002400 */
[----:B-1----:R-:W-:Y:S02]  /*4930*/  FSEL R200, R200, -INF , P3 ;  /* 0xff800000c8c87808 */ /* 0x002fe40001800000 */
[----:B------:R-:W-:-:S05]  /*4940*/  ISETP.GT.AND P3, PT, R183, 0x18, PT ;  /* 0x00000018b700780c */ /* 0x000fca0003f64270 */
[----:B------:R-:W1:Y:S08]  /*4950*/  MUFU.TANH R15, R15 ;  /* 0x0000000f000f7308 */ /* 0x000e700000002400 */
[----:B------:R-:W4:Y:S01]  /*4960*/  MUFU.TANH R9, R9 ;  /* 0x0000000900097308 */ /* 0x000f220000002400 */
[----:B0-----:R-:W-:-:S07]  /*4970*/  FMNMX.FTZ R8, R169, R172, !PT ;  /* 0x000000aca9087209 */ /* 0x001fce0007810000 */
[----:B------:R-:W-:Y:S01]  /*4980*/  MUFU.TANH R10, R10 ;  /* 0x0000000a000a7308 */ /* 0x000fe20000002400 */
[----:B------:R-:W-:Y:S02]  /*4990*/  FMNMX.FTZ R169, R167, R12, !PT ;  /* 0x0000000ca7a97209 */ /* 0x000fe40007810000 */
[C---:B------:R-:W-:Y:S01]  /*49a0*/  FSETP.NEU.FTZ.AND P6, PT, R8.reuse, -INF , PT ;  /* 0xff8000000800780b */ /* 0x040fe20003fdd000 */
[----:B------:R-:W-:Y:S01]  /*49b0*/  FMUL.FTZ R171, R8, UR7 ;  /* 0x0000000708ab7c20 */ /* 0x000fe20008410000 */
[----:B------:R-:W-:Y:S02]  /*49c0*/  FMNMX.FTZ R172, R204, R169, !PT ;  /* 0x000000a9ccac7209 */ /* 0x000fe40007810000 */
[----:B------:R-:W-:Y:S01]  /*49d0*/  FSEL R192, R8, RZ, P6 ;  /* 0x000000ff08c07208 */ /* 0x000fe20003000000 */
[----:B------:R-:W0:Y:S01]  /*49e0*/  MUFU.TANH R170, R170 ;  /* 0x000000aa00aa7308 */ /* 0x000e220000002400 */
[----:B------:R-:W-:Y:S02]  /*49f0*/  FMNMX.FTZ R172, R203, R172, !PT ;  /* 0x000000accbac7209 */ /* 0x000fe40007810000 */
[----:B------:R-:W-:Y:S01]  /*4a00*/  FSEL R171, R171, RZ, P6 ;  /* 0x000000ffabab7208 */ /* 0x000fe20003000000 */
[----:B------:R-:W-:Y:S01]  /*4a10*/  FADD.FTZ R192, -R192, R11 ;  /* 0x0000000bc0c07221 */ /* 0x000fe20000010100 */
[----:B------:R-:W-:-:S03]  /*4a20*/  FMNMX.FTZ R169, R201, R172, !PT ;  /* 0x000000acc9a97209 */ /* 0x000fc60007810000 */
[--C-:B------:R-:W-:Y:S01]  /*4a30*/  FFMA.FTZ R188, R168, UR7, -R171.reuse ;  /* 0x00000007a8bc7c23 */ /* 0x100fe200080108ab */
[----:B--2---:R-:W-:Y:S01]  /*4a40*/  FSEL R168, R160, -INF , P4 ;  /* 0xff800000a0a87808 */ /* 0x004fe20002000000 */
[--C-:B------:R-:W-:Y:S01]  /*4a50*/  FFMA.FTZ R189, R166, UR7, -R171.reuse ;  /* 0x00000007a6bd7c23 */ /* 0x100fe200080108ab */
[----:B------:R-:W-:Y:S01]  /*4a60*/  FMNMX.FTZ R187, R200, R169, !PT ;  /* 0x000000a9c8bb7209 */ /* 0x000fe20007810000 */
[----:B------:R-:W2:Y:S01]  /*4a70*/  MUFU.TANH R174, R174 ;  /* 0x000000ae00ae7308 */ /* 0x000ea20000002400 */
[----:B------:R-:W-:Y:S01]  /*4a80*/  ISETP.GT.AND P4, PT, R183, 0x19, PT ;  /* 0x00000019b700780c */ /* 0x000fe20003f84270 */
[----:B------:R-:W-:Y:S01]  /*4a90*/  FMUL.FTZ R11, R192, UR7 ;  /* 0x00000007c00b7c20 */ /* 0x000fe20008410000 */
[----:B---3--:R-:W-:Y:S01]  /*4aa0*/  FSEL R169, R17, -INF , P3 ;  /* 0xff80000011a97808 */ /* 0x008fe20001800000 */
[--C-:B------:R-:W-:Y:S01]  /*4ab0*/  FFMA.FTZ R162, R162, UR7, -R171.reuse ;  /* 0x00000007a2a27c23 */ /* 0x100fe200080108ab */
[----:B------:R-:W-:Y:S01]  /*4ac0*/  FMNMX.FTZ R166, R168, R187, !PT ;  /* 0x000000bba8a67209 */ /* 0x000fe20007810000 */
[--C-:B------:R-:W-:Y:S01]  /*4ad0*/  FFMA.FTZ R159, R159, UR7, -R171.reuse ;  /* 0x000000079f9f7c23 */ /* 0x100fe200080108ab */
[----:B------:R-:W-:Y:S01]  /*4ae0*/  ISETP.GT.AND P3, PT, R183, 0x20, PT ;  /* 0x00000020b700780c */ /* 0x000fe20003f64270 */
[----:B------:R-:W3:Y:S01]  /*4af0*/  MUFU.TANH R173, R173 ;  /* 0x000000ad00ad7308 */ /* 0x000ee20000002400 */
[----:B-1----:R-:W-:Y:S01]  /*4b00*/  FSEL R172, R15, -INF , P4 ;  /* 0xff8000000fac7808 */ /* 0x002fe20002000000 */
[--C-:B------:R-:W-:Y:S01]  /*4b10*/  FFMA.FTZ R164, R164, UR7, -R171.reuse ;  /* 0x00000007a4a47c23 */ /* 0x100fe200080108ab */
[----:B------:R-:W-:Y:S01]  /*4b20*/  FMNMX.FTZ R17, R169, R166, !PT ;  /* 0x000000a6a9117209 */ /* 0x000fe20007810000 */
[--C-:B------:R-:W-:Y:S01]  /*4b30*/  FFMA.FTZ R161, R161, UR7, -R171.reuse ;  /* 0x00000007a1a17c23 */ /* 0x100fe200080108ab */
[----:B------:R-:W-:Y:S01]  /*4b40*/  ISETP.GT.AND P4, PT, R183, 0x21, PT ;  /* 0x00000021b700780c */ /* 0x000fe20003f84270 */
[--C-:B------:R-:W-:Y:S01]  /*4b50*/  FFMA.FTZ R16, R16, UR7, -R171.reuse ;  /* 0x0000000710107c23 */ /* 0x100fe200080108ab */
[----:B----4-:R-:W-:Y:S01]  /*4b60*/  FSEL R9, R9, -INF , P3 ;  /* 0xff80000009097808 */ /* 0x010fe20001800000 */
[----:B------:R1:W-:Y:S01]  /*4b70*/  MUFU.EX2 R160, R188 ;  /* 0x000000bc00a07308 */ /* 0x0003e20000000800 */
[----:B------:R-:W-:Y:S01]  /*4b80*/  FMNMX.FTZ R166, R172, R17, !PT ;  /* 0x00000011aca67209 */ /* 0x000fe20007810000 */
[--C-:B------:R-:W-:Y:S01]  /*4b90*/  FFMA.FTZ R13, R13, UR7, -R171.reuse ;  /* 0x000000070d0d7c23 */ /* 0x100fe200080108ab */
[----:B------:R-:W-:Y:S01]  /*4ba0*/  ISETP.GT.AND P3, PT, R183, 0x28, PT ;  /* 0x00000028b700780c */ /* 0x000fe20003f64270 */
[--C-:B------:R-:W-:Y:S01]  /*4bb0*/  FFMA.FTZ R23, R23, UR7, -R171.reuse ;  /* 0x0000000717177c23 */ /* 0x100fe200080108ab */
[----:B------:R-:W-:Y:S01]  /*4bc0*/  FMNMX.FTZ R166, R9, R166, !PT ;  /* 0x000000a609a67209 */ /* 0x000fe20007810000 */
[--C-:B------:R-:W-:Y:S01]  /*4bd0*/  FFMA.FTZ R156, R156, UR7, -R171.reuse ;  /* 0x000000079c9c7c23 */ /* 0x100fe200080108ab */
[----:B0-----:R-:W-:Y:S01]  /*4be0*/  FSEL R170, R170, -INF , P3 ;  /* 0xff800000aaaa7808 */ /* 0x001fe20001800000 */
[----:B------:R-:W0:Y:S01]  /*4bf0*/  MUFU.TANH R176, R176 ;  /* 0x000000b000b07308 */ /* 0x000e220000002400 */
[----:B-1----:R-:W-:Y:S01]  /*4c00*/  FFMA.FTZ R188, R165, UR7, -R171 ;  /* 0x00000007a5bc7c23 */ /* 0x002fe200080108ab */
[----:B------:R-:W-:-:S02]  /*4c10*/  FSEL R165, R10, -INF , P4 ;  /* 0xff8000000aa57808 */ /* 0x000fc40002000000 */
[----:B------:R-:W-:Y:S02]  /*4c20*/  ISETP.GT.AND P4, PT, R183, 0x29, PT ;  /* 0x00000029b700780c */ /* 0x000fe40003f84270 */
[----:B------:R-:W-:Y:S01]  /*4c30*/  FMNMX.FTZ R187, R165, R166, !PT ;  /* 0x000000a6a5bb7209 */ /* 0x000fe20007810000 */
[----:B------:R-:W-:Y:S01]  /*4c40*/  FFMA.FTZ R166, R163, UR7, -R171 ;  /* 0x00000007a3a67c23 */ /* 0x000fe200080108ab */
[----:B------:R-:W1:Y:S01]  /*4c50*/  MUFU.TANH R175, R175 ;  /* 0x000000af00af7308 */ /* 0x000e620000002400 */
[C---:B------:R-:W-:Y:S02]  /*4c60*/  ISETP.GT.AND P3, PT, R183.reuse, 0x30, PT ;  /* 0x00000030b700780c */ /* 0x040fe40003f64270 */
[----:B--2---:R-:W-:Y:S02]  /*4c70*/  FSEL R174, R174, -INF , P4 ;  /* 0xff800000aeae7808 */ /* 0x004fe40002000000 */
[----:B------:R-:W-:Y:S02]  /*4c80*/  FMNMX.FTZ R187, R170, R187, !PT ;  /* 0x000000bbaabb7209 */ /* 0x000fe40007810000 */
[----:B------:R-:W-:Y:S01]  /*4c90*/  ISETP.GT.AND P4, PT, R183, 0x31, PT ;  /* 0x00000031b700780c */ /* 0x000fe20003f84270 */
[----:B------:R-:W2:Y:S01]  /*4ca0*/  MUFU.TANH R177, R177 ;  /* 0x000000b100b17308 */ /* 0x000ea20000002400 */
[----:B---3--:R-:W-:-:S02]  /*4cb0*/  FSEL R173, R173, -INF , P3 ;  /* 0xff800000adad7808 */ /* 0x008fc40001800000 */
[----:B------:R-:W-:Y:S02]  /*4cc0*/  FMNMX.FTZ R10, R174, R187, !PT ;  /* 0x000000bbae0a7209 */ /* 0x000fe40007810000 */
[----:B------:R-:W-:Y:S02]  /*4cd0*/  ISETP.GT.AND P3, PT, R183, 0x38, PT ;  /* 0x00000038b700780c */ /* 0x000fe40003f64270 */
[----:B0-----:R-:W-:Y:S01]  /*4ce0*/  FSEL R176, R176, -INF , P4 ;  /* 0xff800000b0b07808 */ /* 0x001fe20002000000 */
[----:B------:R-:W0:Y:S01]  /*4cf0*/  MUFU.TANH R178, R178 ;  /* 0x000000b200b27308 */ /* 0x000e220000002400 */
[----:B------:R-:W-:Y:S02]  /*4d00*/  FMNMX.FTZ R187, R173, R10, !PT ;  /* 0x0000000aadbb7209 */ /* 0x000fe40007810000 */
[----:B------:R-:W-:Y:S02]  /*4d10*/  ISETP.GT.AND P4, PT, R183, 0x39, PT ;  /* 0x00000039b700780c */ /* 0x000fe40003f84270 */
[----:B-1----:R-:W-:-:S02]  /*4d20*/  FSEL R175, R175, -INF , P3 ;  /* 0xff800000afaf7808 */ /* 0x002fc40001800000 */
[----:B------:R-:W-:Y:S01]  /*4d30*/  FMNMX.FTZ R10, R176, R187, !PT ;  /* 0x000000bbb00a7209 */ /* 0x000fe20007810000 */
[----:B------:R-:W1:Y:S01]  /*4d40*/  MUFU.TANH R180, R180 ;  /* 0x000000b400b47308 */ /* 0x000e620000002400 */
[----:B------:R-:W-:Y:S02]  /*4d50*/  ISETP.GT.AND P3, PT, R183, 0x40, PT ;  /* 0x00000040b700780c */ /* 0x000fe40003f64270 */
[----:B--2---:R-:W-:Y:S02]  /*4d60*/  FSEL R177, R177, -INF , P4 ;  /* 0xff800000b1b17808 */ /* 0x004fe40002000000 */
[----:B------:R-:W-:Y:S02]  /*4d70*/  FMNMX.FTZ R10, R175, R10, !PT ;  /* 0x0000000aaf0a7209 */ /* 0x000fe40007810000 */
[----:B------:R-:W-:Y:S01]  /*4d80*/  ISETP.GT.AND P4, PT, R183, 0x41, PT ;  /* 0x00000041b700780c */ /* 0x000fe20003f84270 */
[----:B------:R-:W2:Y:S01]  /*4d90*/  MUFU.TANH R179, R179 ;  /* 0x000000b300b37308 */ /* 0x000ea20000002400 */
[----:B0-----:R-:W-:-:S02]  /*4da0*/  FSEL R178, R178, -INF , P3 ;  /* 0xff800000b2b27808 */ /* 0x001fc40001800000 */
[----:B------:R-:W-:Y:S02]  /*4db0*/  FMNMX.FTZ R187, R177, R10, !PT ;  /* 0x0000000ab1bb7209 */ /* 0x000fe40007810000 */
[C---:B------:R-:W-:Y:S02]  /*4dc0*/  ISETP.GT.AND P3, PT, R183.reuse, 0x48, PT ;  /* 0x00000048b700780c */ /* 0x040fe40003f64270 */
[----:B------:R-:W-:Y:S01]  /*4dd0*/  FMNMX.FTZ R187, R178, R187, !PT ;  /* 0x000000bbb2bb7209 */ /* 0x000fe20007810000 */
[----:B------:R-:W0:Y:S01]  /*4de0*/  MUFU.TANH R182, R182 ;  /* 0x000000b600b67308 */ /* 0x000e220000002400 */
[----:B-1----:R-:W-:Y:S02]  /*4df0*/  FSEL R180, R180, -INF , P4 ;  /* 0xff800000b4b47808 */ /* 0x002fe40002000000 */
[----:B------:R-:W-:Y:S02]  /*4e00*/  ISETP.GT.AND P4, PT, R183, 0x49, PT ;  /* 0x00000049b700780c */ /* 0x000fe40003f84270 */
[----:B------:R-:W-:Y:S01]  /*4e10*/  FMNMX.FTZ R10, R180, R187, !PT ;  /* 0x000000bbb40a7209 */ /* 0x000fe20007810000 */
[--C-:B------:R-:W-:Y:S01]  /*4e20*/  FFMA.FTZ R187, R14, UR7, -R171.reuse ;  /* 0x000000070ebb7c23 */ /* 0x100fe200080108ab */
[--C-:B------:R-:W-:Y:S01]  /*4e30*/  FFMA.FTZ R14, R18, UR7, -R171.reuse ;  /* 0x00000007120e7c23 */ /* 0x100fe200080108ab */
[----:B------:R-:W1:Y:S01]  /*4e40*/  MUFU.TANH R181, R181 ;  /* 0x000000b500b57308 */ /* 0x000e620000002400 */
[----:B--2---:R-:W-:Y:S01]  /*4e50*/  FSEL R179, R179, -INF , P3 ;  /* 0xff800000b3b37808 */ /* 0x004fe20001800000 */
[--C-:B------:R-:W-:Y:S01]  /*4e60*/  FFMA.FTZ R18, R19, UR7, -R171.reuse ;  /* 0x0000000713127c23 */ /* 0x100fe200080108ab */
[----:B------:R-:W-:Y:S01]  /*4e70*/  ISETP.GT.AND P3, PT, R183, 0x50, PT ;  /* 0x00000050b700780c */ /* 0x000fe20003f64270 */
[--C-:B------:R-:W-:Y:S01]  /*4e80*/  FFMA.FTZ R19, R20, UR7, -R171.reuse ;  /* 0x0000000714137c23 */ /* 0x100fe200080108ab */
[----:B------:R-:W-:Y:S01]  /*4e90*/  FMNMX.FTZ R163, R179, R10, !PT ;  /* 0x0000000ab3a37209 */ /* 0x000fe20007810000 */
[--C-:B------:R-:W-:Y:S01]  /*4ea0*/  FFMA.FTZ R20, R21, UR7, -R171.reuse ;  /* 0x0000000715147c23 */ /* 0x100fe200080108ab */
[--C-:B------:R-:W-:Y:S01]  /*4eb0*/  FFMA.FTZ R21, R22, UR7, -R171.reuse ;  /* 0x0000000716157c23 */ /* 0x100fe200080108ab */
[----:B------:R-:W2:Y:S01]  /*4ec0*/  MUFU.TANH R184, R184 ;  /* 0x000000b800b87308 */ /* 0x000ea20000002400 */
[----:B0-----:R-:W-:Y:S01]  /*4ed0*/  FSEL R182, R182, -INF , P4 ;  /* 0xff800000b6b67808 */ /* 0x001fe20002000000 */
[--C-:B------:R-:W-:Y:S01]  /*4ee0*/  FFMA.FTZ R22, R152, UR7, -R171.reuse ;  /* 0x0000000798167c23 */ /* 0x100fe200080108ab */
[----:B------:R-:W-:Y:S01]  /*4ef0*/  ISETP.GT.AND P4, PT, R183, 0x51, PT ;  /* 0x00000051b700780c */ /* 0x000fe20003f84270 */
[----:B------:R-:W-:Y:S01]  /*4f00*/  FFMA.FTZ R152, R153, UR7, -R171 ;  /* 0x0000000799987c23 */ /* 0x000fe200080108ab */
[----:B------:R-:W-:-:S03]  /*4f10*/  FMNMX.FTZ R10, R182, R163, !PT ;  /* 0x000000a3b60a7209 */ /* 0x000fc60007810000 */
[----:B------:R-:W0:Y:S01]  /*4f20*/  MUFU.TANH R185, R185 ;  /* 0x000000b900b97308 */ /* 0x000e220000002400 */
[----:B-1----:R-:W-:Y:S02]  /*4f30*/  FSEL R181, R181, -INF , P3 ;  /* 0xff800000b5b57808 */ /* 0x002fe40001800000 */
[----:B------:R-:W-:Y:S02]  /*4f40*/  ISETP.GT.AND P3, PT, R183, 0x58, PT ;  /* 0x00000058b700780c */ /* 0x000fe40003f64270 */
[----:B------:R-:W-:-:S03]  /*4f50*/  FMNMX.FTZ R163, R181, R10, !PT ;  /* 0x0000000ab5a37209 */ /* 0x000fc60007810000 */
[----:B------:R-:W1:Y:S01]  /*4f60*/  MUFU.TANH R186, R186 ;  /* 0x000000ba00ba7308 */ /* 0x000e620000002400 */
[----:B--2---:R-:W-:Y:S02]  /*4f70*/  FSEL R184, R184, -INF , P4 ;  /* 0xff800000b8b87808 */ /* 0x004fe40002000000 */
[----:B------:R-:W-:Y:S02]  /*4f80*/  ISETP.GT.AND P4, PT, R183, 0x59, PT ;  /* 0x00000059b700780c */ /* 0x000fe40003f84270 */
[----:B------:R-:W-:-:S03]  /*4f90*/  FMNMX.FTZ R10, R184, R163, !PT ;  /* 0x000000a3b80a7209 */ /* 0x000fc60007810000 */
[----:B------:R-:W2:Y:S01]  /*4fa0*/  MUFU.EX2 R11, R11 ;  /* 0x0000000b000b7308 */ /* 0x000ea20000000800 */
[----:B0-----:R-:W-:-:S04]  /*4fb0*/  FSEL R185, R185, -INF , P3 ;  /* 0xff800000b9b97808 */ /* 0x001fc80001800000 */
[----:B------:R-:W-:-:S03]  /*4fc0*/  FMNMX.FTZ R163, R185, R10, !PT ;  /* 0x0000000ab9a37209 */ /* 0x000fc60007810000 */
[----:B------:R0:W3:Y:S01]  /*4fd0*/  MUFU.EX2 R15, R189 ;  /* 0x000000bd000f7308 */ /* 0x0000e20000000800 */
[----:B-1----:R-:W-:-:S04]  /*4fe0*/  FSEL R186, R186, -INF , P4 ;  /* 0xff800000baba7808 */ /* 0x002fc80002000000 */
[----:B------:R-:W-:-:S03]  /*4ff0*/  FMNMX.FTZ R10, R186, R163, !PT ;  /* 0x000000a3ba0a7209 */ /* 0x000fc60007810000 */
[----:B------:R-:W-:Y:S01]  /*5000*/  MUFU.EX2 R163, R187 ;  /* 0x000000bb00a37308 */ /* 0x000fe20000000800 */
[----:B--2---:R-:W-:Y:S01]  /*5010*/  FFMA.FTZ R192, R11, R3, R160 ;  /* 0x000000030bc07223 */ /* 0x004fe200000100a0 */
[----:B------:R-:W1:Y:S01]  /*5020*/  SHFL.BFLY PT, R183, R10, 0x2, 0x1f ;  /* 0x0c401f000ab77f89 */ /* 0x000e6200000e0000 */
[--C-:B0-----:R-:W-:Y:S01]  /*5030*/  FFMA.FTZ R189, R157, UR7, -R171.reuse ;  /* 0x000000079dbd7c23 */ /* 0x101fe200080108ab */
[-C--:B------:R-:W-:Y:S01]  /*5040*/  FMUL.FTZ R26, R26, R11.reuse ;  /* 0x0000000b1a1a7220 */ /* 0x080fe20000410000 */
[-C--:B------:R-:W-:Y:S01]  /*5050*/  FMUL.FTZ R27, R27, R11.reuse ;  /* 0x0000000b1b1b7220 */ /* 0x080fe20000410000 */
[-C--:B------:R-:W-:Y:S01]  /*5060*/  FMUL.FTZ R30, R30, R11.reuse ;  /* 0x0000000b1e1e7220 */ /* 0x080fe20000410000 */
[-C--:B------:R-:W-:Y:S01]  /*5070*/  FMUL.FTZ R31, R31, R11.reuse ;  /* 0x0000000b1f1f7220 */ /* 0x080fe20000410000 */
[----:B------:R-:W0:Y:S01]  /*5080*/  MUFU.EX2 R17, R188 ;  /* 0x000000bc00117308 */ /* 0x000e220000000800 */
        /* <DEDUP_REMOVED lines=11> */
[-C--:B------:R-:W-:Y:S01]  /*5140*/  FMUL.FTZ R51, R51, R11.reuse ;  /* 0x0000000b33337220 */ /* 0x080fe20000410000 */
[-C--:B------:R-:W-:Y:S01]  /*5150*/  FMUL.FTZ R54, R54, R11.reuse ;  /* 0x0000000b36367220 */ /* 0x080fe20000410000 */
[-C--:B------:R-:W-:Y:S01]  /*5160*/  FMUL.FTZ R55, R55, R11.reuse ;  /* 0x0000000b37377220 */ /* 0x080fe20000410000 */
[----:B------:R-:W-:Y:S01]  /*5170*/  FMUL.FTZ R58, R58, R11 ;  /* 0x0000000b3a3a7220 */ /* 0x000fe20000410000 */
[----:B------:R-:W3:Y:S01]  /*5180*/  MUFU.EX2 R159, R159 ;  /* 0x0000009f009f7308 */ /* 0x000ee20000000800 */
[----:B0-----:R-:W-:Y:S01]  /*5190*/  FADD.FTZ R3, R17, R192 ;  /* 0x000000c011037221 */ /* 0x001fe20000010000 */
[----:B-1----:R-:W-:Y:S01]  /*51a0*/  FMNMX.FTZ R187, R10, R183, !PT ;  /* 0x000000b70abb7209 */ /* 0x002fe20007810000 */
[--C-:B------:R-:W-:Y:S01]  /*51b0*/  FFMA.FTZ R183, R154, UR7, -R171.reuse ;  /* 0x000000079ab77c23 */ /* 0x100fe200080108ab */
[--C-:B------:R-:W-:Y:S01]  /*51c0*/  FFMA.FTZ R154, R155, UR7, -R171.reuse ;  /* 0x000000079b9a7c23 */ /* 0x100fe200080108ab */
[----:B------:R-:W-:Y:S01]  /*51d0*/  FFMA.FTZ R155, R158, UR7, -R171 ;  /* 0x000000079e9b7c23 */ /* 0x000fe200080108ab */
        /* <DEDUP_REMOVED lines=25> */
[----:B0-----:R-:W-:Y:S01]  /*5370*/  FMNMX.FTZ R10, R187, R10, !PT ;  /* 0x0000000abb0a7209 */ /* 0x001fe20007810000 */
[----:B------:R-:W-:Y:S01]  /*5380*/  MUFU.EX2 R16, R16 ;  /* 0x0000001000107308 */ /* 0x000fe20000000800 */
[-C--:B------:R-:W-:Y:S01]  /*5390*/  FMUL.FTZ R102, R102, R11.reuse ;  /* 0x0000000b66667220 */ /* 0x080fe20000410000 */
[-C--:B------:R-:W-:Y:S01]  /*53a0*/  FMUL.FTZ R103, R103, R11.reuse ;  /* 0x0000000b67677220 */ /* 0x080fe20000410000 */
[C---:B------:R-:W-:Y:S01]  /*53b0*/  FSETP.NEU.FTZ.AND P3, PT, R10.reuse, -INF , PT ;  /* 0xff8000000a00780b */ /* 0x040fe20003f7d000 */
[----:B------:R-:W-:Y:S01]  /*53c0*/  FMUL.FTZ R153, R10, UR7 ;  /* 0x000000070a997c20 */ /* 0x000fe20008410000 */
[-C--:B------:R-:W-:Y:S01]  /*53d0*/  FMUL.FTZ R106, R106, R11.reuse ;  /* 0x0000000b6a6a7220 */ /* 0x080fe20000410000 */
[-C--:B------:R-:W-:Y:S01]  /*53e0*/  FMUL.FTZ R107, R107, R11.reuse ;  /* 0x0000000b6b6b7220 */ /* 0x080fe20000410000 */
[-C--:B------:R-:W-:Y:S01]  /*53f0*/  FMUL.FTZ R110, R110, R11.reuse ;  /* 0x0000000b6e6e7220 */ /* 0x080fe20000410000 */
[----:B------:R-:W-:Y:S01]  /*5400*/  MUFU.EX2 R13, R13 ;  /* 0x0000000d000d7308 */ /* 0x000fe20000000800 */
[----:B------:R-:W-:Y:S01]  /*5410*/  FSEL R153, R153, RZ, P3 ;  /* 0x000000ff99997208 */ /* 0x000fe20001800000 */
[-C--:B------:R-:W-:Y:S01]  /*5420*/  FMUL.FTZ R111, R111, R11.reuse ;  /* 0x0000000b6f6f7220 */ /* 0x080fe20000410000 */
[-C--:B------:R-:W-:Y:S01]  /*5430*/  FMUL.FTZ R114, R114, R11.reuse ;  /* 0x0000000b72727220 */ /* 0x080fe20000410000 */
[-C--:B------:R-:W-:Y:S01]  /*5440*/  FMUL.FTZ R115, R115, R11.reuse ;  /* 0x0000000b73737220 */ /* 0x080fe20000410000 */
[-C--:B------:R-:W-:Y:S01]  /*5450*/  FMUL.FTZ R118, R118, R11.reuse ;  /* 0x0000000b76767220 */ /* 0x080fe20000410000 */
[--C-:B------:R-:W-:Y:S01]  /*5460*/  FFMA.FTZ R197, R172, UR7, -R153.reuse ;  /* 0x00000007acc57c23 */ /* 0x100fe20008010899 */
[--C-:B------:R-:W-:Y:S01]  /*5470*/  FFMA.FTZ R172, R9, UR7, -R153.reuse ;  /* 0x0000000709ac7c23 */ /* 0x100fe20008010899 */
[----:B------:R-:W-:Y:S01]  /*5480*/  FSEL R9, R10, RZ, P3 ;  /* 0x000000ff0a097208 */ /* 0x000fe20001800000 */
[--C-:B------:R-:W-:Y:S01]  /*5490*/  FFMA.FTZ R191, R167, UR7, -R153.reuse ;  /* 0x00000007a7bf7c23 */ /* 0x100fe20008010899 */
[--C-:B------:R-:W-:Y:S01]  /*54a0*/  FFMA.FTZ R158, R204, UR7, -R153.reuse ;  /* 0x00000007cc9e7c23 */ /* 0x100fe20008010899 */
[--C-:B------:R-:W-:Y:S01]  /*54b0*/  FFMA.FTZ R188, R203, UR7, -R153.reuse ;  /* 0x00000007cbbc7c23 */ /* 0x100fe20008010899 */
[--C-:B------:R-:W-:Y:S01]  /*54c0*/  FFMA.FTZ R193, R201, UR7, -R153.reuse ;  /* 0x00000007c9c17c23 */ /* 0x100fe20008010899 */
[----:B------:R-:W-:Y:S01]  /*54d0*/  FADD.FTZ R9, -R9, R12 ;  /* 0x0000000c09097221 */ /* 0x000fe20000010100 */
[--C-:B------:R-:W-:Y:S01]  /*54e0*/  FFMA.FTZ R190, R200, UR7, -R153.reuse ;  /* 0x00000007c8be7c23 */ /* 0x100fe20008010899 */
[----:B------:R-:W-:Y:S01]  /*54f0*/  MUFU.EX2 R191, R191 ;  /* 0x000000bf00bf7308 */ /* 0x000fe20000000800 */
[--C-:B------:R-:W-:Y:S01]  /*5500*/  FFMA.FTZ R195, R168, UR7, -R153.reuse ;  /* 0x00000007a8c37c23 */ /* 0x100fe20008010899 */
[----:B------:R-:W-:Y:S01]  /*5510*/  FMUL.FTZ R9, R9, UR7 ;  /* 0x0000000709097c20 */ /* 0x000fe20008410000 */
[----:B------:R-:W-:Y:S01]  /*5520*/  FFMA.FTZ R203, R176, UR7, -R153 ;  /* 0x00000007b0cb7c23 */ /* 0x000fe20008010899 */
[----:B--2---:R-:W-:Y:S01]  /*5530*/  FADD.FTZ R176, R162, R3 ;  /* 0x00000003a2b07221 */ /* 0x004fe20000010000 */
[--C-:B------:R-:W-:Y:S01]  /*5540*/  FFMA.FTZ R168, R169, UR7, -R153.reuse ;  /* 0x00000007a9a87c23 */ /* 0x100fe20008010899 */
[--C-:B------:R-:W-:Y:S01]  /*5550*/  FFMA.FTZ R199, R165, UR7, -R153.reuse ;  /* 0x00000007a5c77c23 */ /* 0x100fe20008010899 */
[--C-:B------:R-:W-:Y:S01]  /*5560*/  FFMA.FTZ R170, R170, UR7, -R153.reuse ;  /* 0x00000007aaaa7c23 */ /* 0x100fe20008010899 */
[----:B------:R3:W0:Y:S01]  /*5570*/  MUFU.EX2 R12, R9 ;  /* 0x00000009000c7308 */ /* 0x0006220000000800 */
        /* <DEDUP_REMOVED lines=8> */
[----:B---3--:R-:W-:Y:S01]  /*5600*/  FADD.FTZ R9, R159, R176 ;  /* 0x000000b09f097221 */ /* 0x008fe20000010000 */
[--C-:B------:R-:W-:Y:S01]  /*5610*/  FFMA.FTZ R181, R181, UR7, -R153.reuse ;  /* 0x00000007b5b57c23 */ /* 0x100fe20008010899 */
[--C-:B------:R-:W-:Y:S01]  /*5620*/  FFMA.FTZ R184, R184, UR7, -R153.reuse ;  /* 0x00000007b8b87c23 */ /* 0x100fe20008010899 */
[----:B------:R-:W-:Y:S01]  /*5630*/  FFMA.FTZ R185, R185, UR7, -R153 ;  /* 0x00000007b9b97c23 */ /* 0x000fe20008010899 */
[----:B-1----:R-:W-:Y:S01]  /*5640*/  FADD.FTZ R176, R164, R9 ;  /* 0x00000009a4b07221 */ /* 0x002fe20000010000 */
[----:B------:R-:W-:Y:S01]  /*5650*/  IADD3 R9, -R2, 0xb, RZ ;  /* 0x0000000b02097810 */ /* 0x000fe20007ffe1ff */
[----:B------:R-:W-:Y:S01]  /*5660*/  FFMA.FTZ R186, R186, UR7, -R153 ;  /* 0x00000007baba7c23 */ /* 0x000fe20008010899 */
[----:B------:R-:W1:Y:S01]  /*5670*/  MUFU.EX2 R188, R188 ;  /* 0x000000bc00bc7308 */ /* 0x000e620000000800 */
[----:B0-----:R-:W-:Y:S01]  /*5680*/  FFMA.FTZ R3, R12, R4, R191 ;  /* 0x000000040c037223 */ /* 0x001fe200000100bf */
[----:B------:R-:W-:Y:S01]  /*5690*/  FFMA.FTZ R4, R175, UR7, -R153 ;  /* 0x00000007af047c23 */ /* 0x000fe20008010899 */
[----:B------:R-:W-:Y:S01]  /*56a0*/  F2FP.BF16.F32.PACK_AB R153, R15, R160 ;  /* 0x000000a00f99723e */ /* 0x000fe200000010ff */
        /* <DEDUP_REMOVED lines=14> */
[----:B------:R-:W-:Y:S01]  /*5790*/  FADD.FTZ R3, R161, R176 ;  /* 0x000000b0a1037221 */ /* 0x000fe20000010000 */
[----:B------:R-:W-:-:S02]  /*57a0*/  IMAD.U32 R176, RZ, RZ, UR29 ;  /* 0x0000001dffb07e24 */ /* 0x000fc4000f8e00ff */
[-C--:B------:R-:W-:Y:S01]  /*57b0*/  FMUL.FTZ R139, R139, R11.reuse ;  /* 0x0000000b8b8b7220 */ /* 0x080fe20000410000 */
[-C--:B------:R-:W-:Y:S01]  /*57c0*/  FMUL.FTZ R142, R142, R11.reuse ;  /* 0x0000000b8e8e7220 */ /* 0x080fe20000410000 */
[----:B------:R-:W-:Y:S01]  /*57d0*/  FADD.FTZ R157, R166, R3 ;  /* 0x00000003a69d7221 */ /* 0x000fe20000010000 */
[----:B------:R-:W-:Y:S01]  /*57e0*/  @!P2 VIADD R3, R176, 0x22840 ;  /* 0x00022840b003a836 */ /* 0x000fe20000000000 */
[----:B------:R-:W1:Y:S01]  /*57f0*/  MUFU.EX2 R195, R195 ;  /* 0x000000c300c37308 */ /* 0x000e620000000800 */
[-C--:B------:R-:W-:Y:S01]  /*5800*/  FMUL.FTZ R143, R143, R11.reuse ;  /* 0x0000000b8f8f7220 */ /* 0x080fe20000410000 */
[----:B------:R-:W-:Y:S01]  /*5810*/  FADD.FTZ R194, R16, R157 ;  /* 0x0000009d10c27221 */ /* 0x000fe20000010000 */
[-C--:B------:R-:W-:Y:S01]  /*5820*/  FMUL.FTZ R146, R146, R11.reuse ;  /* 0x0000000b92927220 */ /* 0x080fe20000410000 */
[----:B------:R-:W-:Y:S01]  /*5830*/  @!P2 PRMT R3, RZ, 0x654, R3 ;  /* 0x00000654ff03a816 */ /* 0x000fe20000000003 */
[----:B------:R3:W-:Y:S06]  /*5840*/  BAR.ARV R9, 0x100 ;  /* 0x000400090000751d */ /* 0x0007ec0000002000 */
[----:B------:R-:W4:Y:S01]  /*5850*/  MUFU.EX2 R168, R168 ;  /* 0x000000a800a87308 */ /* 0x000f220000000800 */
[----:B------:R-:W-:Y:S01]  /*5860*/  FADD.FTZ R194, R13, R194 ;  /* 0x000000c20dc27221 */ /* 0x000fe20000010000 */
[----:B------:R5:W-:Y:S01]  /*5870*/  @!P2 SYNCS.ARRIVE.TRANS64.RED.A1T0 RZ, [R3+URZ], RZ ;  /* 0x000000ff03ffa9a7 */ /* 0x000be2000810043f */
[-C--:B------:R-:W-:Y:S01]  /*5880*/  FMUL.FTZ R147, R147, R11.reuse ;  /* 0x0000000b93937220 */ /* 0x080fe20000410000 */
[-C--:B------:R-:W-:Y:S01]  /*5890*/  FMUL.FTZ R150, R150, R11.reuse ;  /* 0x0000000b96967220 */ /* 0x080fe20000410000 */
[----:B------:R-:W-:Y:S01]  /*58a0*/  FADD.FTZ R157, R163, R194 ;  /* 0x000000c2a39d7221 */ /* 0x000fe20000010000 */
[----:B------:R-:W-:Y:S01]  /*58b0*/  FMUL.FTZ R151, R151, R11 ;  /* 0x0000000b97977220 */ /* 0x000fe20000410000 */
        /* <DEDUP_REMOVED lines=14> */
[----:B--2---:R-:W-:Y:S01]  /*59a0*/  FADD.FTZ R192, R190, R155 ;  /* 0x0000009bbec07221 */ /* 0x004fe20000010000 */
[-C--:B------:R-:W-:Y:S01]  /*59b0*/  FMUL.FTZ R45, R45, R12.reuse ;  /* 0x0000000c2d2d7220 */ /* 0x080fe20000410000 */
[-C--:B------:R-:W-:Y:S01]  /*59c0*/  FMUL.FTZ R48, R48, R12.reuse ;  /* 0x0000000c30307220 */ /* 0x080fe20000410000 */
[----:B------:R-:W0:Y:S01]  /*59d0*/  MUFU.EX2 R172, R172 ;  /* 0x000000ac00ac7308 */ /* 0x000e220000000800 */
[----:B-1----:R-:W-:Y:S01]  /*59e0*/  FADD.FTZ R155, R195, R192 ;  /* 0x000000c0c39b7221 */ /* 0x002fe20000010000 */
[-C--:B------:R-:W-:Y:S01]  /*59f0*/  FMUL.FTZ R49, R49, R12.reuse ;  /* 0x0000000c31317220 */ /* 0x080fe20000410000 */
[-C--:B------:R-:W-:Y:S01]  /*5a00*/  FMUL.FTZ R52, R52, R12.reuse ;  /* 0x0000000c34347220 */ /* 0x080fe20000410000 */
[-C--:B------:R-:W-:Y:S01]  /*5a10*/  FMUL.FTZ R53, R53, R12.reuse ;  /* 0x0000000c35357220 */ /* 0x080fe20000410000 */
[----:B----4-:R-:W-:Y:S01]  /*5a20*/  FADD.FTZ R180, R168, R155 ;  /* 0x0000009ba8b47221 */ /* 0x010fe20000010000 */
        /* <DEDUP_REMOVED lines=10> */
[----:B------:R-:W5:Y:S01]  /*5ad0*/  MUFU.EX2 R199, R199 ;  /* 0x000000c700c77308 */ /* 0x000f620000000800 */
        /* <DEDUP_REMOVED lines=16> */
[----:B-----5:R-:W-:Y:S01]  /*5be0*/  FADD.FTZ R3, R199, R180 ;  /* 0x000000b4c7037221 */ /* 0x020fe20000010000 */
        /* <DEDUP_REMOVED lines=8> */
[----:B------:R-:W-:Y:S01]  /*5c70*/  F2FP.BF16.F32.PACK_AB R157, R164, R159 ;  /* 0x0000009fa49d723e */ /* 0x000fe200000010ff */
[-C--:B------:R-:W-:Y:S01]  /*5c80*/  FMUL.FTZ R105, R105, R12.reuse ;  /* 0x0000000c69697220 */ /* 0x080fe20000410000 */
[----:B------:R-:W-:Y:S01]  /*5c90*/  F2FP.BF16.F32.PACK_AB R159, R166, R161 ;  /* 0x000000a1a69f723e */ /* 0x000fe200000010ff */
[----:B------:R-:W-:Y:S01]  /*5ca0*/  FMUL.FTZ R108, R108, R12 ;  /* 0x0000000c6c6c7220 */ /* 0x000fe20000410000 */
[----:B------:R-:W-:Y:S01]  /*5cb0*/  F2FP.BF16.F32.PACK_AB R161, R13, R16 ;  /* 0x000000100da1723e */ /* 0x000fe200000010ff */
        /* <DEDUP_REMOVED lines=29> */
[----:B------:R-:W-:-:S04]  /*5e90*/  FMUL.FTZ R149, R149, R12 ;  /* 0x0000000c95957220 */ /* 0x000fc80000410000 */
        /* <DEDUP_REMOVED lines=9> */
[----:B--2---:R-:W-:Y:S01]  /*5f30*/  FADD.FTZ R180, R22, R155 ;  /* 0x0000009b16b47221 */ /* 0x004fe20000010000 */
        /* <DEDUP_REMOVED lines=8> */
[----:B------:R-:W-:Y:S02]  /*5fc0*/  F2FP.BF16.F32.PACK_AB R160, R199, R172 ;  /* 0x000000acc7a0723e */ /* 0x000fe400000010ff */
[----:B------:R-:W-:-:S04]  /*5fd0*/  F2FP.BF16.F32.PACK_AB R166, R177, R4 ;  /* 0x00000004b1a6723e */ /* 0x000fc800000010ff */
[----:B------:R-:W2:Y:S01]  /*5fe0*/  MUFU.EX2 R183, R183 ;  /* 0x000000b700b77308 */ /* 0x000ea20000000800 */
[----:B0-----:R-:W-:-:S07]  /*5ff0*/  FADD.FTZ R162, R152, R15 ;  /* 0x0000000f98a27221 */ /* 0x001fce0000010000 */
[----:B------:R-:W0:Y:S01]  /*6000*/  MUFU.EX2 R205, R205 ;  /* 0x000000cd00cd7308 */ /* 0x000e220000000800 */
[----:B-1----:R-:W-:-:S07]  /*6010*/  FADD.FTZ R14, R178, R3 ;  /* 0x00000003b20e7221 */ /* 0x002fce0000010000 */
[----:B------:R-:W1:Y:S01]  /*6020*/  MUFU.EX2 R154, R154 ;  /* 0x0000009a009a7308 */ /* 0x000e620000000800 */
[C---:B--2---:R-:W-:Y:S01]  /*6030*/  FADD.FTZ R13, R183.reuse, R162 ;  /* 0x000000a2b70d7221 */ /* 0x044fe20000010000 */
[----:B------:R-:W-:Y:S02]  /*6040*/  F2FP.BF16.F32.PACK_AB R171, R183, R152 ;  /* 0x00000098b7ab723e */ /* 0x000fe400000010ff */
[----:B------:R-:W-:Y:S02]  /*6050*/  F2FP.BF16.F32.PACK_AB R152, R158, R191 ;  /* 0x000000bf9e98723e */ /* 0x000fe400000010ff */
[----:B------:R-:W-:Y:S02]  /*6060*/  F2FP.BF16.F32.PACK_AB R158, R197, R168 ;  /* 0x000000a8c59e723e */ /* 0x000fe400000010ff */
[----:B------:R-:W2:Y:S01]  /*6070*/  MUFU.EX2 R179, R179 ;  /* 0x000000b300b37308 */ /* 0x000ea20000000800 */
[----:B0-----:R-:W-:Y:S01]  /*6080*/  FADD.FTZ R14, R205, R14 ;  /* 0x0000000ecd0e7221 */ /* 0x001fe20000010000 */
[----:B------:R-:W-:-:S02]  /*6090*/  F2FP.BF16.F32.PACK_AB R162, R201, R170 ;  /* 0x000000aac9a2723e */ /* 0x000fc400000010ff */
[----:B------:R-:W-:-:S04]  /*60a0*/  F2FP.BF16.F32.PACK_AB R168, R205, R178 ;  /* 0x000000b2cda8723e */ /* 0x000fc800000010ff */
[----:B------:R-:W0:Y:S01]  /*60b0*/  MUFU.EX2 R182, R182 ;  /* 0x000000b600b67308 */ /* 0x000e220000000800 */
[----:B-1----:R-:W-:Y:S01]  /*60c0*/  FADD.FTZ R16, R154, R13 ;  /* 0x0000000d9a107221 */ /* 0x002fe20000010000 */
[----:B------:R-:W-:Y:S02]  /*60d0*/  F2FP.BF16.F32.PACK_AB R173, R187, R154 ;  /* 0x0000009abbad723e */ /* 0x000fe400000010ff */
[----:B------:R-:W-:Y:S01]  /*60e0*/  F2FP.BF16.F32.PACK_AB R154, R193, R188 ;  /* 0x000000bcc19a723e */ /* 0x000fe200000010ff */
[----:B------:R-:W-:-:S03]  /*60f0*/  FADD.FTZ R13, R187, R16 ;  /* 0x00000010bb0d7221 */ /* 0x000fc60000010000 */
        /* <DEDUP_REMOVED lines=13> */
[----:B-1----:R-:W-:Y:S01]  /*61d0*/  FADD.FTZ R13, R185, R14 ;  /* 0x0000000eb90d7221 */ /* 0x002fe20000010000 */
[C---:B--2---:R-:W-:Y:S01]  /*61e0*/  F2FP.BF16.F32.PACK_AB R175, R189.reuse, R156 ;  /* 0x0000009cbdaf723e */ /* 0x044fe200000010ff */
[----:B------:R-:W-:Y:S01]  /*61f0*/  FADD.FTZ R3, R189, R16 ;  /* 0x00000010bd037221 */ /* 0x000fe20000010000 */
[----:B------:R-:W-:Y:S01]  /*6200*/  F2FP.BF16.F32.PACK_AB R156, R195, R190 ;  /* 0x000000bec39c723e */ /* 0x000fe200000010ff */
[C---:B0-----:R-:W-:Y:S01]  /*6210*/  FADD.FTZ R4, R186.reuse, R13 ;  /* 0x0000000dba047221 */ /* 0x041fe20000010000 */
[----:B------:R-:W-:Y:S01]  /*6220*/  F2FP.BF16.F32.PACK_AB R174, R186, R185 ;  /* 0x000000b9baae723e */ /* 0x000fe200000010ff */
[----:B------:R-:W-:Y:S06]  /*6230*/  @!P0 BRA `(.L_x_4245) ;  /* 0x0000000000048947 */ /* 0x000fec0003800000 */
[----:B------:R-:W-:Y:S01]  /*6240*/  BPT.TRAP 0x1 ;  /* 0x000000040000795c */ /* 0x000fe20000300000 */
.L_x_4245:
[----:B------:R0:W1:Y:S01]  /*6250*/  SYNCS.PHASECHK.TRANS64.TRYWAIT P3, [UR29+0x22850], R7 ;  /* 0x02285007ff0075a7 */ /* 0x000062000806015d */
[----:B------:R-:W-:Y:S05]  /*6260*/  @!P0 BRA `(.L_x_4246) ;  /* 0x0000000000048947 */ /* 0x000fea0003800000 */
[----:B------:R-:W-:Y:S01]  /*6270*/  BPT.TRAP 0x1 ;  /* 0x000000040000795c */ /* 0x000fe20000300000 */
.L_x_4246:
[----:B-1----:R-:W-:Y:S05]  /*6280*/  @P3 BRA `(.L_x_4247) ;  /* 0x0000000000083947 */ /* 0x002fea0003800000 */
[----:B------:R-:W1:Y:S02]  /*6290*/  SYNCS.PHASECHK.TRANS64.TRYWAIT P3, [UR29+0x22850], R7 ;  /* 0x02285007ff0075a7 */ /* 0x000e64000806015d */
[----:B-1----:R-:W-:Y:S05]  /*62a0*/  @!P3 BRA `(.L_x_4248) ;  /* 0x0000009000a4b947 */ /* 0x002fea0003800000 */
.L_x_4247:
[----:B------:R2:W-:Y:S01]  /*62b0*/  BAR.SYNC.DEFER_BLOCKING R0, 0x100 ;  /* 0x000400000000751d */ /* 0x0005e20000010000 */
[----:B------:R-:W-:Y:S01]  /*62c0*/  UIMAD UR14, UR4, 0xc00, UR24 ;  /* 0x00000c00040e78a4 */ /* 0x000fe2000f8e0218 */
[----:B-1----:R-:W-:Y:S01]  /*62d0*/  @!P2 VIADD R176, R176, 0x22860 ;  /* 0x00022860b0b0a836 */ /* 0x002fe20000000000 */
[----:B------:R-:W-:Y:S01]  /*62e0*/  UISETP.GT.AND UP1, UPT, UR41, UR25, UPT ;  /* 0x000000192900728c */ /* 0x000fe2000bf24270 */
[----:B------:R-:W-:Y:S01]  /*62f0*/  MOV R11, R8 ;  /* 0x00000008000b7202 */ /* 0x000fe20000000f00 */
[----:B------:R-:W-:Y:S01]  /*6300*/  UIADD3 UR41, UR41, -0x1, URZ ;  /* 0xffffffff29297890 */ /* 0x000fe2000fffe03f */
[----:B------:R-:W-:Y:S01]  /*6310*/  IMAD.MOV.U32 R12, RZ, RZ, R10 ;  /* 0x000000ffff0c7224 */ /* 0x000fe200078e000a */
[----:B------:R-:W-:Y:S01]  /*6320*/  UMOV UR11, 0x40000040 ;  /* 0x40000040000b7882 */ /* 0x000fe20000000000 */
[----:B------:R-:W-:Y:S01]  /*6330*/  UMOV UR10, UR14 ;  /* 0x0000000e000a7c82 */ /* 0x000fe20008000000 */
[----:B------:R-:W-:Y:S02]  /*6340*/  PLOP3.LUT P3, PT, PT, PT, UP1, 0x80, 0x0 ;  /* 0x000000000000781c */ /* 0x000fe40003f6f018 */
[----:B------:R-:W-:Y:S01]  /*6350*/  @!P2 PRMT R176, RZ, 0x654, R176 ;  /* 0x00000654ffb0a816 */ /* 0x000fe200000000b0 */
        /* <DEDUP_REMOVED lines=35> */
.L_x_4240:
[----:B------:R-:W-:-:S06]  /*6590*/  UISETP.GE.AND UP0, UPT, UR41, UR38, UPT ;  /* 0x000000262900728c */ /* 0x000fcc000bf06270 */
[----:B------:R-:W-:-:S13]  /*65a0*/  PLOP3.LUT P1, PT, PT, PT, UP0, 0x80, 0x0 ;  /* 0x000000000000781c */ /* 0x000fda0003f2f008 */
[----:B------:R-:W-:Y:S05]  /*65b0*/  @!P1 BRA `(.L_x_4250) ;  /* 0x0000002000a89947 */ /* 0x000fea0003800000 */
[----:B0-----:R-:W-:Y:S01]  /*65c0*/  IMAD.MOV.U32 R7, RZ, RZ, R8 ;  /* 0x000000ffff077224 */ /* 0x001fe200078e0008 */
[----:B------:R-:W-:Y:S01]  /*65d0*/  ULDC UR25, c[0x0][0x9d8] ;  /* 0x0002760000197ab9 */ /* 0x000fe20000000800 */
[----:B------:R-:W-:Y:S01]  /*65e0*/  IMAD.MOV.U32 R201, RZ, RZ, R10 ;  /* 0x000000ffffc97224 */ /* 0x000fe200078e000a */
[----:B------:R-:W-:-:S06]  /*65f0*/  ULDC UR7, c[0x0][0x988] ;  /* 0x0002620000077ab9 */ /* 0x000fcc0000000800 */
.L_x_4259:
[----:B------:R-:W-:-:S04]  /*6600*/  UIADD3 UR4, UR4, 0x1, URZ ;  /* 0x0000000104047890 */ /* 0x000fc8000fffe03f */
[----:B------:R-:W-:-:S04]  /*6610*/  UISETP.NE.AND UP0, UPT, UR4, 0x2, UPT ;  /* 0x000000020400788c */ /* 0x000fc8000bf05270 */
[----:B------:R-:W-:Y:S02]  /*6620*/  USEL UR10, URZ, 0x1, UP0 ;  /* 0x000000013f0a7887 */ /* 0x000fe40008000000 */
[----:B------:R-:W-:Y:S02]  /*6630*/  USEL UR4, UR4, URZ, UP0 ;  /* 0x0000003f04047287 */ /* 0x000fe40008000000 */
[----:B------:R-:W-:Y:S01]  /*6640*/  ULOP3.LUT UR5, UR5, UR10, URZ, 0x3c, !UPT ;  /* 0x0000000a05057292 */ /* 0x000fe2000f8e3c3f */
[----:B0--3--:R-:W-:Y:S11]  /*6650*/  @!P0 BRA `(.L_x_4251) ;  /* 0x0000000000048947 */ /* 0x009ff60003800000 */
[----:B------:R-:W-:Y:S01]  /*6660*/  BPT.TRAP 0x1 ;  /* 0x000000040000795c */ /* 0x000fe20000300000 */
.L_x_4251:
[----:B------:R-:W-:Y:S01]  /*6670*/  ULEA UR26, UR4, UR39, 0x3 ;  /* 0x00000027041a7291 */ /* 0x000fe2000f8e183f */
[----:B------:R-:W-:-:S04]  /*6680*/  MOV R5, UR5 ;  /* 0x0000000500057c02 */ /* 0x000fc80008000f00 */
[----:B------:R-:W-:-:S04]  /*6690*/  SHF.L.U32 R5, R5, 0x1f, RZ ;  /* 0x0000001f05057819 */ /* 0x000fc800000006ff */
[----:B------:R0:W1:Y:S01]  /*66a0*/  SYNCS.PHASECHK.TRANS64.TRYWAIT P1, [UR26+0x22830], R5 ;  /* 0x02283005ff0075a7 */ /* 0x000062000802015a */
[----:B------:R-:W-:Y:S05]  /*66b0*/  @!P0 BRA `(.L_x_4252) ;  /* 0x0000000000048947 */ /* 0x000fea0003800000 */
[----:B------:R-:W-:Y:S01]  /*66c0*/  BPT.TRAP 0x1 ;  /* 0x000000040000795c */ /* 0x000fe20000300000 */
.L_x_4252:
[----:B-1----:R-:W-:Y:S05]  /*66d0*/  @P1 BRA `(.L_x_4253) ;  /* 0x0000000000081947 */ /* 0x002fea0003800000 */
[----:B------:R-:W1:Y:S02]  /*66e0*/  SYNCS.PHASECHK.TRANS64.TRYWAIT P1, [UR26+0x22830], R5 ;  /* 0x02283005ff0075a7 */ /* 0x000e64000802015a */
[----:B-1----:R-:W-:Y:S05]  /*66f0*/  @!P1 BRA `(.L_x_4254) ;  /* 0x0000008c00a49947 */ /* 0x002fea0003800000 */
.L_x_4253:
[----:B------:R-:W-:Y:S01]  /*6700*/  UIMAD UR10, UR4, 0x300, UR6 ;  /* 0x00000300040a78a4 */ /* 0x000fe2000f8e0206 */
[----:B--2---:R-:W-:Y:S01]  /*6710*/  WARPGROUP.ARRIVE ;  /* 0x00000000000079c5 */ /* 0x004fe20000000000 */
        /* <DEDUP_REMOVED lines=21> */
[----:B-1----:R-:W-:Y:S01]  /*6870*/  FMUL.FTZ R6, R154, UR25 ;  /* 0x000000199a067c20 */ /* 0x002fe20008410000 */
        /* <DEDUP_REMOVED lines=55> */
[----:B------:R-:W-:-:S03]  /*6bf0*/  IMAD.U32 R198, RZ, RZ, UR26 ;  /* 0x0000001affc67e24 */ /* 0x000fc6000f8e00ff */
        /* <DEDUP_REMOVED lines=37> */
[----:B---3--:R-:W-:-:S05]  /*6e50*/  FMNMX.FTZ R10, R189, R10, !PT ;  /* 0x0000000abd0a7209 */ /* 0x008fca0007810000 */
[----:B------:R-:W3:Y:S02]  /*6e60*/  SHFL.BFLY PT, R21, R10, 0x2, 0x1f ;  /* 0x0c401f000a157f89 */ /* 0x000ee400000e0000 */
[----:B------:R-:W4:Y:S01]  /*6e70*/  MUFU.TANH R12, R12 ;  /* 0x0000000c000c7308 */ /* 0x000f220000002400 */
[----:B-1----:R-:W-:-:S07]  /*6e80*/  FMNMX.FTZ R182, R6, R7, !PT ;  /* 0x0000000706b67209 */ /* 0x002fce0007810000 */
[----:B------:R-:W1:Y:S01]  /*6e90*/  MUFU.TANH R13, R13 ;  /* 0x0000000d000d7308 */ /* 0x000e620000002400 */
[----:B--2---:R-:W-:-:S07]  /*6ea0*/  FMNMX.FTZ R183, R11, R182, !PT ;  /* 0x000000b60bb77209 */ /* 0x004fce0007810000 */
[----:B------:R-:W2:Y:S01]  /*6eb0*/  MUFU.TANH R14, R14 ;  /* 0x0000000e000e7308 */ /* 0x000ea20000002400 */
[----:B---3--:R-:W-:Y:S01]  /*6ec0*/  FMNMX.FTZ R179, R10, R21, !PT ;  /* 0x000000150ab37209 */ /* 0x008fe20007810000 */
[----:B------:R-:W-:-:S06]  /*6ed0*/  FMUL.FTZ R21, R194, UR25 ;  /* 0x00000019c2157c20 */ /* 0x000fcc0008410000 */
[----:B------:R-:W3:Y:S01]  /*6ee0*/  MUFU.TANH R15, R15 ;  /* 0x0000000f000f7308 */ /* 0x000ee20000002400 */
[----:B------:R-:W5:Y:S07]  /*6ef0*/  SHFL.BFLY PT, R10, R179, 0x1, 0x1f ;  /* 0x0c201f00b30a7f89 */ /* 0x000f6e00000e0000 */
[----:B------:R-:W0:Y:S08]  /*6f00*/  MUFU.TANH R16, R16 ;  /* 0x0000001000107308 */ /* 0x000e300000002400 */
[----:B------:R-:W0:Y:S08]  /*6f10*/  MUFU.TANH R17, R17 ;  /* 0x0000001100117308 */ /* 0x000e300000002400 */
[----:B------:R-:W0:Y:S01]  /*6f20*/  MUFU.TANH R18, R18 ;  /* 0x0000001200127308 */ /* 0x000e220000002400 */
[----:B-----5:R-:W-:-:S05]  /*6f30*/  FMNMX.FTZ R10, R179, R10, !PT ;  /* 0x0000000ab30a7209 */ /* 0x020fca0007810000 */
[C---:B------:R-:W-:Y:S02]  /*6f40*/  FMUL.FTZ R186, R10.reuse, UR7 ;  /* 0x000000070aba7c20 */ /* 0x040fe40008410000 */
[----:B------:R-:W5:Y:S01]  /*6f50*/  MUFU.TANH R19, R19 ;  /* 0x0000001300137308 */ /* 0x000f620000002400 */
[----:B------:R-:W-:Y:S01]  /*6f60*/  FADD.FTZ R179, -R10, R201 ;  /* 0x000000c90ab37221 */ /* 0x000fe20000010100 */
[--C-:B------:R-:W-:Y:S01]  /*6f70*/  FFMA.FTZ R190, R8, UR7, -R186.reuse ;  /* 0x0000000708be7c23 */ /* 0x100fe200080108ba */
[----:B----4-:R-:W-:Y:S01]  /*6f80*/  FMNMX.FTZ R8, R12, R183, !PT ;  /* 0x000000b70c087209 */ /* 0x010fe20007810000 */
[--C-:B------:R-:W-:Y:S01]  /*6f90*/  FFMA.FTZ R183, R152, UR7, -R186.reuse ;  /* 0x0000000798b77c23 */ /* 0x100fe200080108ba */
[----:B------:R-:W-:Y:S01]  /*6fa0*/  FMUL.FTZ R179, R179, UR7 ;  /* 0x00000007b3b37c20 */ /* 0x000fe20008410000 */
[--C-:B------:R-:W-:Y:S01]  /*6fb0*/  FFMA.FTZ R153, R153, UR7, -R186.reuse ;  /* 0x0000000799997c23 */ /* 0x100fe200080108ba */
[----:B-1----:R-:W-:Y:S01]  /*6fc0*/  FMNMX.FTZ R187, R13, R8, !PT ;  /* 0x000000080dbb7209 */ /* 0x002fe20007810000 */
[----:B------:R-:W1:Y:S01]  /*6fd0*/  MUFU.TANH R20, R20 ;  /* 0x0000001400147308 */ /* 0x000e620000002400 */
[--C-:B------:R-:W-:Y:S01]  /*6fe0*/  FFMA.FTZ R154, R154, UR7, -R186.reuse ;  /* 0x000000079a9a7c23 */ /* 0x100fe200080108ba */
[--C-:B------:R-:W-:Y:S01]  /*6ff0*/  FFMA.FTZ R155, R155, UR7, -R186.reuse ;  /* 0x000000079b9b7c23 */ /* 0x100fe200080108ba */
[----:B--2---:R-:W-:Y:S01]  /*7000*/  FMNMX.FTZ R8, R14, R187, !PT ;  /* 0x000000bb0e087209 */ /* 0x004fe20007810000 */
[--C-:B------:R-:W-:Y:S01]  /*7010*/  FFMA.FTZ R156, R156, UR7, -R186.reuse ;  /* 0x000000079c9c7c23 */ /* 0x100fe200080108ba */
[--C-:B------:R-:W-:Y:S01]  /*7020*/  FFMA.FTZ R157, R157, UR7, -R186.reuse ;  /* 0x000000079d9d7c23 */ /* 0x100fe200080108ba */
[--C-:B------:R-:W-:Y:S01]  /*7030*/  FFMA.FTZ R158, R158, UR7, -R186.reuse ;  /* 0x000000079e9e7c23 */ /* 0x100fe200080108ba */
[----:B---3--:R-:W-:Y:S01]  /*7040*/  FMNMX.FTZ R187, R15, R8, !PT ;  /* 0x000000080fbb7209 */ /* 0x008fe20007810000 */
[----:B------:R-:W2:Y:S01]  /*7050*/  MUFU.TANH R159, R159 ;  /* 0x0000009f009f7308 */ /* 0x000ea20000002400 */
[--C-:B------:R-:W-:Y:S01]  /*7060*/  FFMA.FTZ R160, R160, UR7, -R186.reuse ;  /* 0x00000007a0a07c23 */ /* 0x100fe200080108ba */
[--C-:B------:R-:W-:Y:S01]  /*7070*/  FFMA.FTZ R161, R161, UR7, -R186.reuse ;  /* 0x00000007a1a17c23 */ /* 0x100fe200080108ba */
[----:B0-----:R-:W-:Y:S01]  /*7080*/  FMNMX.FTZ R8, R16, R187, !PT ;  /* 0x000000bb10087209 */ /* 0x001fe20007810000 */
[--C-:B------:R-:W-:Y:S01]  /*7090*/  FFMA.FTZ R165, R165, UR7, -R186.reuse ;  /* 0x00000007a5a57c23 */ /* 0x100fe200080108ba */
[--C-:B------:R-:W-:Y:S01]  /*70a0*/  FFMA.FTZ R192, R171, UR7, -R186.reuse ;  /* 0x00000007abc07c23 */ /* 0x100fe200080108ba */
[--C-:B------:R-:W-:Y:S01]  /*70b0*/  FFMA.FTZ R171, R176, UR7, -R186.reuse ;  /* 0x00000007b0ab7c23 */ /* 0x100fe200080108ba */
[----:B------:R-:W-:Y:S01]  /*70c0*/  FMNMX.FTZ R187, R17, R8, !PT ;  /* 0x0000000811bb7209 */ /* 0x000fe20007810000 */
[----:B------:R-:W0:Y:S01]  /*70d0*/  MUFU.TANH R162, R162 ;  /* 0x000000a200a27308 */ /* 0x000e220000002400 */
[--C-:B------:R-:W-:Y:S01]  /*70e0*/  FFMA.FTZ R176, R177, UR7, -R186.reuse ;  /* 0x00000007b1b07c23 */ /* 0x100fe200080108ba */
[--C-:B------:R-:W-:Y:S01]  /*70f0*/  FFMA.FTZ R177, R184, UR7, -R186.reuse ;  /* 0x00000007b8b17c23 */ /* 0x100fe200080108ba */
[----:B------:R-:W-:Y:S01]  /*7100*/  FMNMX.FTZ R8, R18, R187, !PT ;  /* 0x000000bb12087209 */ /* 0x000fe20007810000 */
[----:B------:R-:W-:-:S03]  /*7110*/  FFMA.FTZ R184, R185, UR7, -R186 ;  /* 0x00000007b9b87c23 */ /* 0x000fc600080108ba */
[----:B-----5:R-:W-:Y:S01]  /*7120*/  FMNMX.FTZ R187, R19, R8, !PT ;  /* 0x0000000813bb7209 */ /* 0x020fe20007810000 */
[----:B------:R-:W3:Y:S03]  /*7130*/  MUFU.TANH R163, R163 ;  /* 0x000000a300a37308 */ /* 0x000ee60000002400 */
[----:B-1----:R-:W-:-:S04]  /*7140*/  FMNMX.FTZ R8, R20, R187, !PT ;  /* 0x000000bb14087209 */ /* 0x002fc80007810000 */
[----:B--2---:R-:W-:Y:S01]  /*7150*/  FMNMX.FTZ R187, R159, R8, !PT ;  /* 0x000000089fbb7209 */ /* 0x004fe20007810000 */
[----:B------:R-:W1:Y:S03]  /*7160*/  MUFU.TANH R164, R164 ;  /* 0x000000a400a47308 */ /* 0x000e660000002400 */
[----:B0-----:R-:W-:-:S05]  /*7170*/  FMNMX.FTZ R8, R162, R187, !PT ;  /* 0x000000bba2087209 */ /* 0x001fca0007810000 */
[----:B------:R-:W0:Y:S01]  /*7180*/  MUFU.TANH R166, R166 ;  /* 0x000000a600a67308 */ /* 0x000e220000002400 */
[----:B---3--:R-:W-:-:S07]  /*7190*/  FMNMX.FTZ R187, R163, R8, !PT ;  /* 0x00000008a3bb7209 */ /* 0x008fce0007810000 */
[----:B------:R-:W2:Y:S01]  /*71a0*/  MUFU.TANH R168, R168 ;  /* 0x000000a800a87308 */ /* 0x000ea20000002400 */
[----:B-1----:R-:W-:-:S07]  /*71b0*/  FMNMX.FTZ R187, R164, R187, !PT ;  /* 0x000000bba4bb7209 */ /* 0x002fce0007810000 */
[----:B------:R-:W1:Y:S01]  /*71c0*/  MUFU.TANH R170, R170 ;  /* 0x000000aa00aa7308 */ /* 0x000e620000002400 */
[----:B0-----:R-:W-:-:S07]  /*71d0*/  FMNMX.FTZ R187, R166, R187, !PT ;  /* 0x000000bba6bb7209 */ /* 0x001fce0007810000 */
[----:B------:R-:W0:Y:S01]  /*71e0*/  MUFU.TANH R174, R174 ;  /* 0x000000ae00ae7308 */ /* 0x000e220000002400 */
[----:B--2---:R-:W-:-:S07]  /*71f0*/  FMNMX.FTZ R187, R168, R187, !PT ;  /* 0x000000bba8bb7209 */ /* 0x004fce0007810000 */
        /* <DEDUP_REMOVED lines=10> */
[----:B------:R-:W-:Y:S01]  /*72a0*/  MUFU.EX2 R179, R179 ;  /* 0x000000b300b37308 */ /* 0x000fe20000000800 */
[----:B--2---:R-:W-:-:S07]  /*72b0*/  FMNMX.FTZ R187, R175, R8, !PT ;  /* 0x00000008afbb7209 */ /* 0x004fce0007810000 */
[----:B------:R0:W2:Y:S01]  /*72c0*/  MUFU.EX2 R182, R190 ;  /* 0x000000be00b67308 */ /* 0x0000a20000000800 */
[----:B-1----:R-:W-:-:S05]  /*72d0*/  FMNMX.FTZ R187, R178, R187, !PT ;  /* 0x000000bbb2bb7209 */ /* 0x002fca0007810000 */
[----:B------:R-:W1:Y:S02]  /*72e0*/  SHFL.BFLY PT, R8, R187, 0x2, 0x1f ;  /* 0x0c401f00bb087f89 */ /* 0x000e6400000e0000 */
[----:B------:R-:W3:Y:S01]  /*72f0*/  MUFU.EX2 R183, R183 ;  /* 0x000000b700b77308 */ /* 0x000ee20000000800 */
[--C-:B0-----:R-:W-:Y:S01]  /*7300*/  FFMA.FTZ R190, R167, UR7, -R186.reuse ;  /* 0x00000007a7be7c23 */ /* 0x101fe200080108ba */
[--C-:B------:R-:W-:Y:S01]  /*7310*/  FFMA.FTZ R167, R169, UR7, -R186.reuse ;  /* 0x00000007a9a77c23 */ /* 0x100fe200080108ba */
[--C-:B------:R-:W-:Y:S01]  /*7320*/  FFMA.FTZ R169, R172, UR7, -R186.reuse ;  /* 0x00000007aca97c23 */ /* 0x100fe200080108ba */
[--C-:B------:R-:W-:Y:S01]  /*7330*/  FFMA.FTZ R172, R173, UR7, -R186.reuse ;  /* 0x00000007adac7c23 */ /* 0x100fe200080108ba */
[--C-:B------:R-:W-:Y:S01]  /*7340*/  FFMA.FTZ R173, R180, UR7, -R186.reuse ;  /* 0x00000007b4ad7c23 */ /* 0x100fe200080108ba */
[--C-:B------:R-:W-:Y:S01]  /*7350*/  FFMA.FTZ R180, R181, UR7, -R186.reuse ;  /* 0x00000007b5b47c23 */ /* 0x100fe200080108ba */
[----:B------:R-:W-:Y:S01]  /*7360*/  FFMA.FTZ R181, R188, UR7, -R186 ;  /* 0x00000007bcb57c23 */ /* 0x000fe200080108ba */
[----:B------:R-:W0:Y:S01]  /*7370*/  MUFU.EX2 R153, R153 ;  /* 0x0000009900997308 */ /* 0x000e220000000800 */
[----:B--2---:R-:W-:Y:S01]  /*7380*/  FFMA.FTZ R4, R179, R4, R182 ;  /* 0x00000004b3047223 */ /* 0x004fe200000100b6 */
[----:B------:R-:W-:Y:S01]  /*7390*/  FFMA.FTZ R186, R189, UR7, -R186 ;  /* 0x00000007bdba7c23 */ /* 0x000fe200080108ba */
        /* <DEDUP_REMOVED lines=11> */
[----:B-1----:R-:W-:Y:S01]  /*7450*/  FMNMX.FTZ R152, R187, R8, !PT ;  /* 0x00000008bb987209 */ /* 0x002fe20007810000 */
[-C--:B------:R-:W-:Y:S01]  /*7460*/  FMUL.FTZ R41, R41, R179.reuse ;  /* 0x000000b329297220 */ /* 0x080fe20000410000 */
[----:B------:R-:W1:Y:S01]  /*7470*/  MUFU.EX2 R155, R155 ;  /* 0x0000009b009b7308 */ /* 0x000e620000000800 */
[-C--:B------:R-:W-:Y:S01]  /*7480*/  FMUL.FTZ R44, R44, R179.reuse ;  /* 0x000000b32c2c7220 */ /* 0x080fe20000410000 */
[-C--:B------:R-:W-:Y:S01]  /*7490*/  FMUL.FTZ R45, R45, R179.reuse ;  /* 0x000000b32d2d7220 */ /* 0x080fe20000410000 */
[----:B------:R-:W3:Y:S01]  /*74a0*/  SHFL.BFLY PT, R187, R152, 0x1, 0x1f ;  /* 0x0c201f0098bb7f89 */ /* 0x000ee200000e0000 */
        /* <DEDUP_REMOVED lines=24> */
[----:B------:R-:W-:-:S02]  /*7630*/  @!P2 VIADD R152, R198, 0x22840 ;  /* 0x00022840c698a836 */ /* 0x000fc40000000000 */
[-C--:B------:R-:W-:Y:S01]  /*7640*/  FMUL.FTZ R88, R88, R179.reuse ;  /* 0x000000b358587220 */ /* 0x080fe20000410000 */
[-C--:B------:R-:W-:Y:S01]  /*7650*/  FMUL.FTZ R89, R89, R179.reuse ;  /* 0x000000b359597220 */ /* 0x080fe20000410000 */
[----:B------:R-:W-:Y:S01]  /*7660*/  FMUL.FTZ R92, R92, R179 ;  /* 0x000000b35c5c7220 */ /* 0x000fe20000410000 */
[C---:B------:R-:W-:Y:S01]  /*7670*/  FADD.FTZ R7, -R8.reuse, R7 ;  /* 0x0000000708077221 */ /* 0x040fe20000010100 */
[----:B------:R-:W-:Y:S01]  /*7680*/  FMUL.FTZ R193, R8, UR7 ;  /* 0x0000000708c17c20 */ /* 0x000fe20008410000 */
[----:B------:R-:W3:Y:S01]  /*7690*/  MUFU.EX2 R160, R160 ;  /* 0x000000a000a07308 */ /* 0x000ee20000000800 */
[----:B------:R-:W-:Y:S01]  /*76a0*/  @!P2 PRMT R152, RZ, 0x654, R152 ;  /* 0x00000654ff98a816 */ /* 0x000fe20000000098 */
[----:B------:R-:W-:Y:S01]  /*76b0*/  FMUL.FTZ R188, R7, UR7 ;  /* 0x0000000707bc7c20 */ /* 0x000fe20008410000 */
        /* <DEDUP_REMOVED lines=12> */
[----:B0-----:R-:W-:Y:S01]  /*7780*/  FADD.FTZ R159, R153, R4 ;  /* 0x00000004999f7221 */ /* 0x001fe20000010000 */
[----:B------:R-:W0:Y:S01]  /*7790*/  MUFU.EX2 R161, R161 ;  /* 0x000000a100a17308 */ /* 0x000e220000000800 */
[--C-:B------:R-:W-:Y:S01]  /*77a0*/  FFMA.FTZ R200, R170, UR7, -R193.reuse ;  /* 0x00000007aac87c23 */ /* 0x100fe200080108c1 */
[----:B------:R-:W-:Y:S01]  /*77b0*/  FFMA.FTZ R185, R162, UR7, -R193 ;  /* 0x00000007a2b97c23 */ /* 0x000fe200080108c1 */
[----:B--2---:R-:W-:Y:S01]  /*77c0*/  FADD.FTZ R4, R154, R159 ;  /* 0x0000009f9a047221 */ /* 0x004fe20000010000 */
[--C-:B------:R-:W-:Y:S01]  /*77d0*/  FFMA.FTZ R194, R163, UR7, -R193.reuse ;  /* 0x00000007a3c27c23 */ /* 0x100fe200080108c1 */
[--C-:B------:R-:W-:Y:S01]  /*77e0*/  FFMA.FTZ R187, R164, UR7, -R193.reuse ;  /* 0x00000007a4bb7c23 */ /* 0x100fe200080108c1 */
[--C-:B------:R-:W-:Y:S01]  /*77f0*/  FFMA.FTZ R196, R166, UR7, -R193.reuse ;  /* 0x00000007a6c47c23 */ /* 0x100fe200080108c1 */
[----:B-1----:R-:W-:Y:S01]  /*7800*/  FADD.FTZ R159, R155, R4 ;  /* 0x000000049b9f7221 */ /* 0x002fe20000010000 */
[----:B------:R-:W1:Y:S01]  /*7810*/  MUFU.EX2 R165, R165 ;  /* 0x000000a500a57308 */ /* 0x000e620000000800 */
[--C-:B------:R-:W-:Y:S01]  /*7820*/  FFMA.FTZ R189, R168, UR7, -R193.reuse ;  /* 0x00000007a8bd7c23 */ /* 0x100fe200080108c1 */
[----:B------:R-:W-:Y:S01]  /*7830*/  FFMA.FTZ R191, R174, UR7, -R193 ;  /* 0x00000007aebf7c23 */ /* 0x000fe200080108c1 */
[----:B----4-:R-:W-:Y:S01]  /*7840*/  FADD.FTZ R4, R156, R159 ;  /* 0x0000009f9c047221 */ /* 0x010fe20000010000 */
[--C-:B------:R-:W-:Y:S01]  /*7850*/  FFMA.FTZ R22, R22, UR7, -R193.reuse ;  /* 0x0000000716167c23 */ /* 0x100fe200080108c1 */
[--C-:B------:R-:W-:Y:S01]  /*7860*/  FFMA.FTZ R21, R21, UR7, -R193.reuse ;  /* 0x0000000715157c23 */ /* 0x100fe200080108c1 */
[--C-:B------:R-:W-:Y:S01]  /*7870*/  FFMA.FTZ R23, R23, UR7, -R193.reuse ;  /* 0x0000000717177c23 */ /* 0x100fe200080108c1 */
[----:B-----5:R-:W-:Y:S01]  /*7880*/  FADD.FTZ R159, R157, R4 ;  /* 0x000000049d9f7221 */ /* 0x020fe20000010000 */
[----:B------:R-:W2:Y:S01]  /*7890*/  MUFU.EX2 R190, R190 ;  /* 0x000000be00be7308 */ /* 0x000ea20000000800 */
[--C-:B------:R-:W-:Y:S01]  /*78a0*/  FFMA.FTZ R175, R175, UR7, -R193.reuse ;  /* 0x00000007afaf7c23 */ /* 0x100fe200080108c1 */
[----:B------:R-:W-:Y:S01]  /*78b0*/  FFMA.FTZ R193, R178, UR7, -R193 ;  /* 0x00000007b2c17c23 */ /* 0x000fe200080108c1 */
[----:B------:R-:W-:Y:S01]  /*78c0*/  FADD.FTZ R159, R158, R159 ;  /* 0x0000009f9e9f7221 */ /* 0x000fe20000010000 */
[----:B------:R-:W-:Y:S01]  /*78d0*/  F2FP.BF16.F32.PACK_AB R154, R154, R153 ;  /* 0x000000999a9a723e */ /* 0x000fe200000010ff */
[----:B------:R4:W-:Y:S06]  /*78e0*/  BAR.ARV R9, 0x100 ;  /* 0x000400090000751d */ /* 0x0009ec0000002000 */
[----:B------:R-:W5:Y:S01]  /*78f0*/  MUFU.EX2 R167, R167 ;  /* 0x000000a700a77308 */ /* 0x000f620000000800 */
[----:B---3--:R-:W-:Y:S01]  /*7900*/  FADD.FTZ R4, R160, R159 ;  /* 0x0000009fa0047221 */ /* 0x008fe20000010000 */
[----:B------:R3:W-:Y:S01]  /*7910*/  @!P2 SYNCS.ARRIVE.TRANS64.RED.A1T0 RZ, [R152+URZ], RZ ;  /* 0x000000ff98ffa9a7 */ /* 0x0007e2000810043f */
[----:B------:R-:W-:Y:S01]  /*7920*/  F2FP.BF16.F32.PACK_AB R156, R156, R155 ;  /* 0x0000009b9c9c723e */ /* 0x000fe200000010ff */
[----:B------:R-:W-:Y:S01]  /*7930*/  FMUL.FTZ R93, R93, R179 ;  /* 0x000000b35d5d7220 */ /* 0x000fe20000410000 */
[----:B0-----:R-:W-:Y:S01]  /*7940*/  FADD.FTZ R4, R161, R4 ;  /* 0x00000004a1047221 */ /* 0x001fe20000010000 */
[----:B------:R-:W-:Y:S01]  /*7950*/  F2FP.BF16.F32.PACK_AB R158, R158, R157 ;  /* 0x0000009d9e9e723e */ /* 0x000fe200000010ff */
[-C--:B------:R-:W-:Y:S01]  /*7960*/  FMUL.FTZ R96, R96, R179.reuse ;  /* 0x000000b360607220 */ /* 0x080fe20000410000 */
[----:B------:R-:W0:Y:S01]  /*7970*/  MUFU.EX2 R192, R192 ;  /* 0x000000c000c07308 */ /* 0x000e220000000800 */
[----:B-1----:R-:W-:Y:S01]  /*7980*/  FADD.FTZ R159, R165, R4 ;  /* 0x00000004a59f7221 */ /* 0x002fe20000010000 */
[----:B------:R-:W-:Y:S01]  /*7990*/  F2FP.BF16.F32.PACK_AB R160, R161, R160 ;  /* 0x000000a0a1a0723e */ /* 0x000fe200000010ff */
[----:B------:R-:W-:Y:S01]  /*79a0*/  FMUL.FTZ R97, R97, R179 ;  /* 0x000000b361617220 */ /* 0x000fe20000410000 */
[C---:B--2---:R-:W-:Y:S01]  /*79b0*/  F2FP.BF16.F32.PACK_AB R162, R190.reuse, R165 ;  /* 0x000000a5bea2723e */ /* 0x044fe200000010ff */
[----:B------:R-:W-:Y:S01]  /*79c0*/  FADD.FTZ R4, R190, R159 ;  /* 0x0000009fbe047221 */ /* 0x000fe20000010000 */
        /* <DEDUP_REMOVED lines=37> */
[----:B------:R-:W-:Y:S01]  /*7c20*/  FMUL.FTZ R149, R149, R179 ;  /* 0x000000b395957220 */ /* 0x000fe20000410000 */
[----:B---3--:R-:W-:-:S04]  /*7c30*/  F2FP.BF16.F32.PACK_AB R152, R183, R182 ;  /* 0x000000b6b798723e */ /* 0x008fc800000010ff */
[----:B------:R-:W0:Y:S01]  /*7c40*/  MUFU.EX2 R188, R188 ;  /* 0x000000bc00bc7308 */ /* 0x000e220000000800 */
[C---:B-1----:R-:W-:Y:S01]  /*7c50*/  FADD.FTZ R4, R176.reuse, R159 ;  /* 0x0000009fb0047221 */ /* 0x042fe20000010000 */
[----:B------:R-:W-:-:S06]  /*7c60*/  F2FP.BF16.F32.PACK_AB R168, R176, R171 ;  /* 0x000000abb0a8723e */ /* 0x000fcc00000010ff */
[----:B------:R-:W1:Y:S01]  /*7c70*/  MUFU.EX2 R7, R7 ;  /* 0x0000000700077308 */ /* 0x000e620000000800 */
[----:B--2---:R-:W-:-:S07]  /*7c80*/  FADD.FTZ R159, R173, R4 ;  /* 0x00000004ad9f7221 */ /* 0x004fce0000010000 */
[----:B------:R-:W2:Y:S01]  /*7c90*/  MUFU.EX2 R180, R180 ;  /* 0x000000b400b47308 */ /* 0x000ea20000000800 */
[-C--:B0-----:R-:W-:Y:S01]  /*7ca0*/  FMUL.FTZ R26, R26, R188.reuse ;  /* 0x000000bc1a1a7220 */ /* 0x081fe20000410000 */
[-C--:B------:R-:W-:Y:S01]  /*7cb0*/  FMUL.FTZ R27, R27, R188.reuse ;  /* 0x000000bc1b1b7220 */ /* 0x080fe20000410000 */
[-C--:B------:R-:W-:Y:S01]  /*7cc0*/  FMUL.FTZ R30, R30, R188.reuse ;  /* 0x000000bc1e1e7220 */ /* 0x080fe20000410000 */
[-C--:B------:R-:W-:Y:S01]  /*7cd0*/  FMUL.FTZ R31, R31, R188.reuse ;  /* 0x000000bc1f1f7220 */ /* 0x080fe20000410000 */
[-C--:B------:R-:W-:Y:S01]  /*7ce0*/  FMUL.FTZ R34, R34, R188.reuse ;  /* 0x000000bc22227220 */ /* 0x080fe20000410000 */
[-C--:B------:R-:W-:Y:S01]  /*7cf0*/  FMUL.FTZ R35, R35, R188.reuse ;  /* 0x000000bc23237220 */ /* 0x080fe20000410000 */
[-C--:B------:R-:W-:Y:S01]  /*7d00*/  FMUL.FTZ R38, R38, R188.reuse ;  /* 0x000000bc26267220 */ /* 0x080fe20000410000 */
[----:B------:R-:W0:Y:S01]  /*7d10*/  MUFU.EX2 R6, R6 ;  /* 0x0000000600067308 */ /* 0x000e220000000800 */
[----:B-1----:R-:W-:Y:S01]  /*7d20*/  FFMA.FTZ R3, R188, R3, R7 ;  /* 0x00000003bc037223 */ /* 0x002fe20000010007 */
        /* <DEDUP_REMOVED lines=75> */
[----:B------:R-:W-:Y:S01]  /*81e0*/  FMUL.FTZ R151, R151, R188 ;  /* 0x000000bc97977220 */ /* 0x000fe20000410000 */
[----:B------:R-:W-:-:S02]  /*81f0*/  F2FP.BF16.F32.PACK_AB R155, R12, R11 ;  /* 0x0000000b0c9b723e */ /* 0x000fc400000010ff */
        /* <DEDUP_REMOVED lines=40> */
[----:B--2---:R-:W-:Y:S01]  /*8480*/  FADD.FTZ R4, R186, R153 ;  /* 0x00000099ba047221 */ /* 0x004fe20000010000 */
[----:B------:R-:W-:Y:S02]  /*8490*/  F2FP.BF16.F32.PACK_AB R153, R6, R7 ;  /* 0x000000070699723e */ /* 0x000fe400000010ff */
[----:B------:R-:W-:-:S04]  /*84a0*/  F2FP.BF16.F32.PACK_AB R174, R186, R181 ;  /* 0x000000b5baae723e */ /* 0x000fc800000010ff */
[----:B------:R-:W2:Y:S01]  /*84b0*/  MUFU.EX2 R176, R193 ;  /* 0x000000c100b07308 */ /* 0x000ea20000000800 */
[C---:B0-----:R-:W-:Y:S01]  /*84c0*/  FADD.FTZ R6, R178.reuse, R3 ;  /* 0x00000003b2067221 */ /* 0x041fe20000010000 */
[----:B------:R-:W-:-:S03]  /*84d0*/  F2FP.BF16.F32.PACK_AB R173, R178, R21 ;  /* 0x00000015b2ad723e */ /* 0x000fc600000010ff */
[----:B-1----:R-:W-:-:S04]  /*84e0*/  FADD.FTZ R3, R175, R6 ;  /* 0x00000006af037221 */ /* 0x002fc80000010000 */
[C---:B--2---:R-:W-:Y:S01]  /*84f0*/  FADD.FTZ R3, R176.reuse, R3 ;  /* 0x00000003b0037221 */ /* 0x044fe20000010000 */
[----:B------:R-:W-:Y:S01]  /*8500*/  F2FP.BF16.F32.PACK_AB R175, R176, R175 ;  /* 0x000000afb0af723e */ /* 0x000fe200000010ff */
[----:B----4-:R-:W-:Y:S06]  /*8510*/  @!P0 BRA `(.L_x_4255) ;  /* 0x0000000000048947 */ /* 0x010fec0003800000 */
[----:B------:R-:W-:Y:S01]  /*8520*/  BPT.TRAP 0x1 ;  /* 0x000000040000795c */ /* 0x000fe20000300000 */
.L_x_4255:
[----:B------:R0:W1:Y:S01]  /*8530*/  SYNCS.PHASECHK.TRANS64.TRYWAIT P1, [UR26+0x22850], R5 ;  /* 0x02285005ff0075a7 */ /* 0x000062000802015a */
[----:B------:R-:W-:Y:S05]  /*8540*/  @!P0 BRA `(.L_x_4256) ;  /* 0x0000000000048947 */ /* 0x000fea0003800000 */
[----:B------:R-:W-:Y:S01]  /*8550*/  BPT.TRAP 0x1 ;  /* 0x000000040000795c */ /* 0x000fe20000300000 */
.L_x_4256:
[----:B-1----:R-:W-:Y:S05]  /*8560*/  @P1 BRA `(.L_x_4257) ;  /* 0x0000000000081947 */ /* 0x002fea0003800000 */
[----:B------:R-:W1:Y:S02]  /*8570*/  SYNCS.PHASECHK.TRANS64.TRYWAIT P1, [UR26+0x22850], R5 ;  /* 0x02285005ff0075a7 */ /* 0x000e64000802015a */
[----:B-1----:R-:W-:Y:S05]  /*8580*/  @!P1 BRA `(.L_x_4258) ;  /* 0x0000007000189947 */ /* 0x002fea0003800000 */
.L_x_4257:
[----:B------:R3:W-:Y:S01]  /*8590*/  BAR.SYNC.DEFER_BLOCKING R0, 0x100 ;  /* 0x000400000000751d */ /* 0x0007e20000010000 */
[----:B------:R-:W-:Y:S01]  /*85a0*/  UIMAD UR10, UR4, 0xc00, UR24 ;  /* 0x00000c00040a78a4 */ /* 0x000fe2000f8e0218 */
[----:B-1----:R-:W-:Y:S01]  /*85b0*/  @!P2 VIADD R198, R198, 0x22860 ;  /* 0x00022860c6c6a836 */ /* 0x002fe20000000000 */
[----:B------:R-:W-:Y:S01]  /*85c0*/  UISETP.GT.AND UP0, UPT, UR41, UR38, UPT ;  /* 0x000000262900728c */ /* 0x000fe2000bf04270 */
[----:B------:R-:W-:Y:S01]  /*85d0*/  MOV R7, R8 ;  /* 0x0000000800077202 */ /* 0x000fe20000000f00 */
[----:B------:R-:W-:Y:S01]  /*85e0*/  UIADD3 UR14, UR10, 0x80, URZ ;  /* 0x000000800a0e7890 */ /* 0x000fe2000fffe03f */
[----:B------:R-:W-:Y:S01]  /*85f0*/  IMAD.MOV.U32 R201, RZ, RZ, R10 ;  /* 0x000000ffffc97224 */ /* 0x000fe200078e000a */
[----:B------:R-:W-:Y:S01]  /*8600*/  UMOV UR11, 0x40000040 ;  /* 0x40000040000b7882 */ /* 0x000fe20000000000 */
[----:B------:R-:W-:Y:S01]  /*8610*/  UMOV UR15, 0x40000040 ;  /* 0x40000040000f7882 */ /* 0x000fe20000000000 */
[----:B------:R-:W-:Y:S01]  /*8620*/  PLOP3.LUT P1, PT, PT, PT, UP0, 0x80, 0x0 ;  /* 0x000000000000781c */ /* 0x000fe20003f2f008 */
[----:B------:R-:W-:Y:S01]  /*8630*/  UIADD3 UR41, UR41, -0x1, URZ ;  /* 0xffffffff29297890 */ /* 0x000fe2000fffe03f */
        /* <DEDUP_REMOVED lines=34> */
.L_x_4250:
[----:B0-----:R-:W0:Y:S01]  /*8860*/  SHFL.BFLY PT, R5, R4, 0x2, 0x1f ;  /* 0x0c401f0004057f89 */ /* 0x001e2200000e0000 */
[----:B------:R-:W-:-:S05]  /*8870*/  IADD3 R2, -R2, 0xb, RZ ;  /* 0x0000000b02027810 */ /* 0x000fca0007ffe1ff */
[----:B------:R1:W-:Y:S08]  /*8880*/  BAR.ARV R2, 0x100 ;  /* 0x000400020000751d */ /* 0x0003f00000002000 */
[----:B------:R-:W-:Y:S06]  /*8890*/  BAR.ARV 0x8, 0x180 ;  /* 0x0206000000007b1d */ /* 0x000fec0000002000 */
[----:B------:R-:W-:Y:S01]  /*88a0*/  PLOP3.LUT P0, PT, PT, PT, PT, 0x8, 0x0 ;  /* 0x000000000000781c */ /* 0x000fe20003f0e170 */
[----:B------:R-:W4:Y:S01]  /*88b0*/  SHFL.BFLY PT, R6, R3, 0x2, 0x1f ;  /* 0x0c401f0003067f89 */ /* 0x000f2200000e0000 */
[----:B0-----:R-:W-:Y:S01]  /*88c0*/  FADD.FTZ R5, R5, R4 ;  /* 0x0000000405057221 */ /* 0x001fe20000010000 */
[----:B------:R-:W-:-:S04]  /*88d0*/  IMAD.MOV.U32 R4, RZ, RZ, -0x800000 ;  /* 0xff800000ff047424 */ /* 0x000fc800078e00ff */
[----:B--23--:R-:W0:Y:S01]  /*88e0*/  SHFL.BFLY PT, R0, R5, 0x1, 0x1f ;  /* 0x0c201f0005007f89 */ /* 0x00ce2200000e0000 */
[----:B----4-:R-:W-:Y:S01]  /*88f0*/  FADD.FTZ R6, R6, R3 ;  /* 0x0000000306067221 */ /* 0x010fe20000010000 */
[----:B------:R-:W-:-:S04]  /*8900*/  IMAD.MOV.U32 R3, RZ, RZ, -0x800000 ;  /* 0xff800000ff037424 */ /* 0x000fc800078e00ff */
[----:B------:R-:W2:Y:S01]  /*8910*/  SHFL.BFLY PT, R7, R6, 0x1, 0x1f ;  /* 0x0c201f0006077f89 */ /* 0x000ea200000e0000 */
[----:B0-----:R-:W-:Y:S01]  /*8920*/  FADD.FTZ R11, R5, R0 ;  /* 0x00000000050b7221 */ /* 0x001fe20000010000 */
[----:B------:R-:W-:Y:S01]  /*8930*/  IMAD.MOV.U32 R0, RZ, RZ, RZ ;  /* 0x000000ffff007224 */ /* 0x000fe200078e00ff */
[----:B------:R-:W-:-:S03]  /*8940*/  MOV R5, UR7 ;  /* 0x0000000700057c02 */ /* 0x000fc60008000f00 */
[----:B------:R-:W-:-:S13]  /*8950*/  FSETP.NE.FTZ.AND P1, PT, R11, RZ, PT ;  /* 0x000000ff0b00720b */ /* 0x000fda0003f35000 */
[----:B------:R-:W1:Y:S01]  /*8960*/  @P1 MUFU.LG2 R9, R11 ;  /* 0x0000000b00091308 */ /* 0x000e620000000c00 */
[----:B------:R-:W-:Y:S01]  /*8970*/  @P1 FMUL.FTZ R5, R5, 0.69314718246459960938 ;  /* 0x3f31721805051820 */ /* 0x000fe20000410000 */
[----:B--2---:R-:W-:Y:S01]  /*8980*/  FADD.FTZ R12, R6, R7 ;  /* 0x00000007060c7221 */ /* 0x004fe20000010000 */
[----:B------:R-:W-:-:S04]  /*8990*/  IMAD.MOV.U32 R7, RZ, RZ, RZ ;  /* 0x000000ffff077224 */ /* 0x000fc800078e00ff */
[----:B------:R-:W-:Y:S02]  /*89a0*/  FSETP.NE.FTZ.AND P2, PT, R12, RZ, PT ;  /* 0x000000ff0c00720b */ /* 0x000fe40003f55000 */
[----:B------:R-:W0:Y:S01]  /*89b0*/  @P1 MUFU.RCP R7, R11 ;  /* 0x0000000b00071308 */ /* 0x000e220000001000 */
[----:B-1----:R-:W-:-:S04]  /*89c0*/  @P1 FMUL.FTZ R2, R9, 0.69314718246459960938 ;  /* 0x3f31721809021820 */ /* 0x002fc80000410000 */
[----:B------:R-:W-:-:S06]  /*89d0*/  @P1 FFMA.FTZ R4, R5, R10, R2 ;  /* 0x0000000a05041223 */ /* 0x000fcc0000010002 */
[----:B------:R-:W1:Y:S01]  /*89e0*/  @P2 MUFU.LG2 R6, R12 ;  /* 0x0000000c00062308 */ /* 0x000e620000000c00 */
[-C--:B0-----:R-:W-:Y:S01]  /*89f0*/  FMUL.FTZ R24, R24, R7.reuse ;  /* 0x0000000718187220 */ /* 0x081fe20000410000 */
[----:B------:R-:W-:-:S06]  /*8a00*/  FMUL.FTZ R25, R25, R7 ;  /* 0x0000000719197220 */ /* 0x000fcc0000410000 */
        /* <DEDUP_REMOVED lines=9> */
[----:B0-----:R-:W-:Y:S02]  /*8aa0*/  IMAD.U32 R12, RZ, RZ, UR7 ;  /* 0x00000007ff0c7e24 */ /* 0x001fe4000f8e00ff */
        /* <DEDUP_REMOVED lines=121> */
.L_x_4229:
        /* <DEDUP_REMOVED lines=18> */
[----:B0-----:R-:W-:Y:S01]  /*9360*/  IADD3 R5, R0, -0x80, RZ ;  /* 0xffffff8000057810 */ /* 0x001fe20007ffe0ff */
[----:B---3--:R-:W-:-:S06]  /*9370*/  USHF.R.S32.HI UR10, URZ, 0x1f, UR12 ;  /* 0x0000001f3f0a7899 */ /* 0x008fcc000801140c */
[----:B------:R-:W1:Y:S01]  /*9380*/  LDC R23, c[0x0][0xc50] ;  /* 0x00031400ff177b82 */ /* 0x000e620000000800 */
[----:B------:R-:W-:-:S04]  /*9390*/  SHF.R.S32.HI R2, RZ, 0x1f, R5 ;  /* 0x0000001fff027819 */ /* 0x000fc80000011405 */
[CC--:B------:R-:W-:Y:S02]  /*93a0*/  LEA.HI R6, R2.reuse, R5.reuse, RZ, 0x7 ;  /* 0x0000000502067211 */ /* 0x0c0fe400078f38ff */
[----:B------:R-:W-:Y:S01]  /*93b0*/  LEA.HI R13, R2, R5, RZ, 0x2 ;  /* 0x00000005020d7211 */ /* 0x000fe200078f10ff */
[----:B------:R-:W0:Y:S01]  /*93c0*/  @P0 LDC R14, c[0x0][0xbec] ;  /* 0x0002fb00ff0e0b82 */ /* 0x000e220000000800 */
        /* <DEDUP_REMOVED lines=17> */
[----:B------:R-:W-:Y:S02]  /*94e0*/  LEA.HI R12, R12, R11, RZ, 0x3 ;  /* 0x0000000b0c0c7211 */ /* 0x000fe400078f18ff */
[----:B------:R-:W-:Y:S01]  /*94f0*/  MOV R7, UR5 ;  /* 0x0000000500077c02 */ /* 0x000fe20008000f00 */
[----:B------:R-:W-:Y:S01]  /*9500*/  IMAD.U32 R7, RZ, RZ, UR6 ;  /* 0x00000006ff077e24 */ /* 0x000fe2000f8e00ff */
[----:B------:R-:W-:Y:S01]  /*9510*/  LOP3.LUT R12, R12, 0xfffffff8, RZ, 0xc0, !PT ;  /* 0xfffffff80c0c7812 */ /* 0x000fe200078ec0ff */
[----:B------:R-:W-:Y:S02]  /*9520*/  UIMAD UR6, UR37, UR9, UR7 ;  /* 0x00000009250672a4 */ /* 0x000fe4000f8e0207 */
[----:B------:R-:W5:Y:S01]  /*9530*/  @P0 LDC R153, c[0x0][0xbf0] ;  /* 0x0002fc00ff990b82 */ /* 0x000f620000000800 */
[----:B------:R-:W-:-:S02]  /*9540*/  IADD3 R5, R11, -R12, RZ ;  /* 0x8000000c0b057210 */ /* 0x000fc40007ffe0ff */
[----:B------:R-:W-:Y:S02]  /*9550*/  LOP3.LUT R12, R6, 0x1ffffffe, RZ, 0xc0, !PT ;  /* 0x1ffffffe060c7812 */ /* 0x000fe400078ec0ff */
[----:B------:R-:W-:-:S03]  /*9560*/  SHF.R.S32.HI R6, RZ, 0x5, R9 ;  /* 0x00000005ff067819 */ /* 0x000fc60000011409 */
[----:B------:R-:W-:Y:S02]  /*9570*/  IMAD.IADD R16, R13, 0x1, -R12 ;  /* 0x000000010d107824 */ /* 0x000fe400078e0a0c */
[----:B------:R-:W-:Y:S02]  /*9580*/  IMAD R5, R6, 0x10, R5 ;  /* 0x0000001006057824 */ /* 0x000fe400078e0205 */
[----:B------:R-:W-:Y:S01]  /*9590*/  IMAD.U32 R6, RZ, RZ, UR4 ;  /* 0x00000004ff067e24 */ /* 0x000fe2000f8e00ff */
[----:B------:R-:W-:Y:S01]  /*95a0*/  UIMAD.WIDE.U32 UR4, UR37, UR8, URZ ;  /* 0x00000008250472a5 */ /* 0x000fe2000f8e003f */
[----:B------:R-:W-:Y:S02]  /*95b0*/  IMAD R9, R2, 0x40, R5 ;  /* 0x0000004002097824 */ /* 0x000fe400078e0205 */
[----:B----4-:R-:W-:Y:S01]  /*95c0*/  IMAD R12, R18, UR10, RZ ;  /* 0x0000000a120c7c24 */ /* 0x010fe2000f8e02ff */
[----:B------:R-:W-:Y:S01]  /*95d0*/  UIADD3 UR6, UR5, UR6, URZ ;  /* 0x0000000605067290 */ /* 0x000fe2000fffe03f */
[----:B------:R-:W-:Y:S01]  /*95e0*/  IMAD R2, R16, 0x8, R9 ;  /* 0x0000000810027824 */ /* 0x000fe200078e0209 */
[----:B------:R-:W-:Y:S01]  /*95f0*/  IADD3 R16, RZ, -UR37, RZ ;  /* 0x80000025ff107c10 */ /* 0x000fe2000fffe0ff */
[----:B------:R-:W-:Y:S01]  /*9600*/  IMAD R15, R19, UR12, R12 ;  /* 0x0000000c130f7c24 */ /* 0x000fe2000f8e020c */
[----:B------:R-:W-:Y:S01]  /*9610*/  ULDC.64 UR8, c[0x0][0xb28] ;  /* 0x0002ca0000087ab9 */ /* 0x000fe20000000a00 */
[----:B------:R-:W-:Y:S01]  /*9620*/  IMAD.WIDE.U32 R6, R18, UR12, R6 ;  /* 0x0000000c12067c25 */ /* 0x000fe2000f8e0006 */
[----:B--2---:R-:W-:-:S03]  /*9630*/  LEA R5, R22, R2, 0x7 ;  /* 0x0000000216057211 */ /* 0x004fc600078e38ff */
[----:B-1----:R-:W-:Y:S02]  /*9640*/  IMAD R23, R23, R16, UR11 ;  /* 0x0000000b17177e24 */ /* 0x002fe4000f8e0210 */
[----:B0-----:R-:W-:-:S03]  /*9650*/  @P0 IMAD.HI.U32 R2, R5, R14, RZ ;  /* 0x0000000e05020227 */ /* 0x001fc600078e00ff */
[----:B------:R-:W-:Y:S01]  /*9660*/  SHF.R.S32.HI R16, RZ, 0x1f, R23 ;  /* 0x0000001fff107819 */ /* 0x000fe20000011417 */
[----:B------:R-:W-:Y:S02]  /*9670*/  IMAD.U32 R13, RZ, RZ, UR5 ;  /* 0x00000005ff0d7e24 */ /* 0x000fe4000f8e00ff */
[----:B------:R-:W-:Y:S01]  /*9680*/  IMAD.U32 R12, RZ, RZ, UR4 ;  /* 0x00000004ff0c7e24 */ /* 0x000fe2000f8e00ff */
[----:B------:R-:W-:Y:S01]  /*9690*/  ULDC.64 UR4, c[0x0][0xbe0] ;  /* 0x0002f80000047ab9 */ /* 0x000fe20000000a00 */
[----:B------:R-:W-:Y:S01]  /*96a0*/  IMAD.U32 R13, RZ, RZ, UR6 ;  /* 0x00000006ff0d7e24 */ /* 0x000fe2000f8e00ff */
[----:B------:R-:W-:Y:S01]  /*96b0*/  ULDC.64 UR6, c[0x0][0xb48] ;  /* 0x0002d20000067ab9 */ /* 0x000fe20000000a00 */
[----:B---3--:R-:W-:Y:S02]  /*96c0*/  IMAD R14, R20, UR10, RZ ;  /* 0x0000000a140e7c24 */ /* 0x008fe4000f8e02ff */
[----:B------:R-:W-:Y:S02]  /*96d0*/  IMAD.IADD R7, R7, 0x1, R15 ;  /* 0x0000000107077824 */ /* 0x000fe400078e020f */
[----:B-----5:R-:W-:-:S04]  /*96e0*/  @P0 IMAD.HI.U32 R152, R5, R152, RZ ;  /* 0x0000009805980227 */ /* 0x020fc800078e00ff */
[----:B------:R-:W-:Y:S01]  /*96f0*/  IMAD.MOV.U32 R11, RZ, RZ, R5 ;  /* 0x000000ffff0b7224 */ /* 0x000fe200078e0005 */
[----:B------:R-:W-:Y:S01]  /*9700*/  @P0 SHF.R.U32.HI R11, RZ, R17, R2 ;  /* 0x00000011ff0b0219 */ /* 0x000fe20000011602 */
[----:B------:R-:W-:Y:S02]  /*9710*/  IMAD R17, R21, UR12, R14 ;  /* 0x0000000c15117c24 */ /* 0x000fe4000f8e020e */
[----:B------:R-:W-:-:S04]  /*9720*/  IMAD.WIDE.U32 R12, R20, UR12, R12 ;  /* 0x0000000c140c7c25 */ /* 0x000fc8000f8e000c */
[----:B------:R-:W-:Y:S01]  /*9730*/  IMAD.MOV.U32 R15, RZ, RZ, R5 ;  /* 0x000000ffff0f7224 */ /* 0x000fe200078e0005 */
[----:B------:R-:W-:Y:S01]  /*9740*/  @P0 SHF.R.U32.HI R15, RZ, R153, R152 ;  /* 0x00000099ff0f0219 */ /* 0x000fe20000011698 */
[----:B------:R-:W-:Y:S01]  /*9750*/  IMAD R2, R16, UR4, RZ ;  /* 0x0000000410027c24 */ /* 0x000fe2000f8e02ff */
[----:B------:R-:W-:Y:S01]  /*9760*/  IADD3 R13, R13, R17, RZ ;  /* 0x000000110d0d7210 */ /* 0x000fe20007ffe0ff */
[----:B------:R-:W-:Y:S01]  /*9770*/  IMAD.WIDE.U32 R6, R23, UR4, R6 ;  /* 0x0000000417067c25 */ /* 0x000fe2000f8e0006 */
[----:B------:R-:W-:-:S03]  /*9780*/  SHF.R.S32.HI R17, RZ, 0x1f, R11 ;  /* 0x0000001fff117819 */ /* 0x000fc6000001140b */
        /* <DEDUP_REMOVED lines=8> */
[----:B------:R-:W-:Y:S01]  /*9810*/  IMAD.WIDE.U32 R12, R23, UR6, R12 ;  /* 0x00000006170c7c25 */ /* 0x000fe2000f8e000c */
[----:B------:R-:W-:-:S03]  /*9820*/  ULDC.64 UR6, c[0x0][0xbc8] ;  /* 0x0002f20000067ab9 */ /* 0x000fc60000000a00 */
[----:B------:R-:W-:Y:S02]  /*9830*/  IMAD.MOV R16, RZ, RZ, -R15 ;  /* 0x000000ffff107224 */ /* 0x000fe400078e0a0f */
[----:B------:R-:W-:Y:S02]  /*9840*/  IMAD R2, R2, UR4, RZ ;  /* 0x0000000402027c24 */ /* 0x000fe4000f8e02ff */
[C---:B------:R-:W-:Y:S02]  /*9850*/  IMAD R11, R8.reuse, R11, R5 ;  /* 0x0000000b080b7224 */ /* 0x040fe400078e0205 */
        /* <DEDUP_REMOVED lines=30> */
[----:B------:R-:W-:Y:S01]  /*9a40*/  UIADD3 UR4, UR4, 0x22820, URZ ;  /* 0x0002282004047890 */ /* 0x000fe2000fffe03f */
[C---:B------:R-:W-:Y:S01]  /*9a50*/  IADD3 R9, R11.reuse, 0x8, RZ ;  /* 0x000000080b097810 */ /* 0x040fe20007ffe0ff */
[----:B------:R-:W0:Y:S01]  /*9a60*/  SHFL.IDX PT, R13, R17, RZ, 0x1c1f ;  /* 0x001c1fff110d7589 */ /* 0x000e2200000e0000 */
[-C--:B------:R-:W-:Y:S01]  /*9a70*/  ISETP.GE.OR P1, PT, R11, R8.reuse, P0 ;  /* 0x000000080b00720c */ /* 0x080fe20000726670 */
[----:B------:R-:W-:Y:S01]  /*9a80*/  UPRMT UR4, URZ, 0x654, UR4 ;  /* 0x000006543f047896 */ /* 0x000fe20008000004 */
[-C--:B------:R-:W-:Y:S01]  /*9a90*/  ISETP.GE.OR P0, PT, R9, R8.reuse, P0 ;  /* 0x000000080900720c */ /* 0x080fe20000706670 */
[----:B------:R1:W2:Y:S01]  /*9aa0*/  SHFL.IDX PT, R15, R17, 0x1, 0x1c1f ;  /* 0x003c1f00110f7f89 */ /* 0x0002a200000e0000 */
[----:B------:R-:W-:-:S03]  /*9ab0*/  ISETP.GE.AND P2, PT, R11, R8, PT ;  /* 0x000000080b00720c */ /* 0x000fc60003f46270 */
[----:B------:R3:W4:Y:S03]  /*9ac0*/  SHFL.IDX PT, R6, R2, RZ, 0x1c1f ;  /* 0x001c1fff02067589 */ /* 0x00072600000e0000 */
[----:B------:R-:W-:Y:S01]  /*9ad0*/  SYNCS.ARRIVE.TRANS64.RED.A1T0 RZ, [UR4], RZ ;  /* 0x000000ffffff79a7 */ /* 0x000fe20008100404 */
[----:B-1----:R-:W-:Y:S01]  /*9ae0*/  LOP3.LUT R17, R10, 0x7ffffffc, RZ, 0xc0, !PT ;  /* 0x7ffffffc0a117812 */ /* 0x002fe200078ec0ff */
[----:B------:R3:W1:Y:S04]  /*9af0*/  SHFL.IDX PT, R7, R5, RZ, 0x1c1f ;  /* 0x001c1fff05077589 */ /* 0x00066800000e0000 */
[----:B------:R-:W-:-:S04]  /*9b00*/  IMAD.IADD R0, R0, 0x1, -R17 ;  /* 0x0000000100007824 */ /* 0x000fc800078e0a11 */
[----:B------:R-:W-:Y:S01]  /*9b10*/  IMAD.SHL.U32 R0, R0, 0x2, RZ ;  /* 0x0000000200007824 */ /* 0x000fe200078e00ff */
[----:B0-----:R3:W-:Y:S04]  /*9b20*/  @!P1 ST.E desc[UR44][R12.64], R4 ;  /* 0x000000040c009985 */ /* 0x0017e8000c10192c */
[----:B--2---:R3:W-:Y:S01]  /*9b30*/  @!P0 ST.E desc[UR44][R14.64], R3 ;  /* 0x000000030e008985 */ /* 0x0047e2000c10192c */
[----:B------:R-:W-:Y:S05]  /*9b40*/  @P2 BRA `(.L_x_4262) ;  /* 0x0000000800f82947 */ /* 0x000fea0003800000 */
[C---:B---3--:R-:W-:Y:S01]  /*9b50*/  VIADD R3, R0.reuse, 0x8 ;  /* 0x0000000800037836 */ /* 0x048fe20000000000 */
[C---:B------:R-:W-:Y:S01]  /*9b60*/  IADD3 R4, R0.reuse, 0x10, RZ ;  /* 0x0000001000047810 */ /* 0x040fe20007ffe0ff */
[C---:B------:R-:W-:Y:S01]  /*9b70*/  VIADD R10, R0.reuse, 0x18 ;  /* 0x00000018000a7836 */ /* 0x040fe20000000000 */
[----:B------:R-:W-:Y:S01]  /*9b80*/  ULDC UR4, c[0x0][0xac8] ;  /* 0x0002b20000047ab9 */ /* 0x000fe20000000800 */
        /* <DEDUP_REMOVED lines=19> */
[--C-:B-1--4-:R-:W-:Y:S01]  /*9cc0*/  @!P2 IMAD.WIDE R10, R0, 0x4, R6.reuse ;  /* 0x00000004000aa825 */ /* 0x112fe200078e0206 */
[----:B------:R-:W-:Y:S02]  /*9cd0*/  ISETP.GE.AND P6, PT, R22, UR4, PT ;  /* 0x0000000416007c0c */ /* 0x000fe4000bfc6270 */
[----:B------:R-:W-:Y:S01]  /*9ce0*/  @!P0 LEA.HI R18, R18, R18, RZ, 0x1 ;  /* 0x0000001212128211 */ /* 0x000fe200078f08ff */
[--C-:B------:R-:W-:Y:S01]  /*9cf0*/  @!P3 IMAD.WIDE R12, R3, 0x4, R6.reuse ;  /* 0x00000004030cb825 */ /* 0x100fe200078e0206 */
[----:B------:R-:W-:Y:S01]  /*9d00*/  IADD3 R3, R0, 0x30, RZ ;  /* 0x0000003000037810 */ /* 0x000fe20007ffe0ff */
[----:B------:R0:W-:Y:S01]  /*9d10*/  @!P2 ST.E.64 desc[UR44][R10.64], R24 ;  /* 0x000000180a00a985 */ /* 0x0001e2000c101b2c */
[----:B------:R-:W-:Y:S01]  /*9d20*/  @!P1 LEA.HI R19, R19, R19, RZ, 0x1 ;  /* 0x0000001313139211 */ /* 0x000fe200078f08ff */
[--C-:B------:R-:W-:Y:S01]  /*9d30*/  @!P4 IMAD.WIDE R14, R15, 0x4, R6.reuse ;  /* 0x000000040f0ec825 */ /* 0x100fe200078e0206 */
[----:B------:R-:W-:Y:S01]  /*9d40*/  ISETP.GE.AND P2, PT, R3, UR4, PT ;  /* 0x0000000403007c0c */ /* 0x000fe2000bf46270 */
[----:B------:R1:W-:Y:S01]  /*9d50*/  @!P3 ST.E.64 desc[UR44][R12.64], R28 ;  /* 0x0000001c0c00b985 */ /* 0x0003e2000c101b2c */
[----:B------:R-:W-:Y:S01]  /*9d60*/  ISETP.GE.AND P3, PT, R4, UR4, PT ;  /* 0x0000000404007c0c */ /* 0x000fe2000bf66270 */
[----:B------:R-:W-:-:S02]  /*9d70*/  @!P5 IMAD.WIDE R16, R17, 0x4, R6 ;  /* 0x000000041110d825 */ /* 0x000fc400078e0206 */
[----:B------:R2:W-:Y:S01]  /*9d80*/  @!P4 ST.E.64 desc[UR44][R14.64], R32 ;  /* 0x000000200e00c985 */ /* 0x0005e2000c101b2c */
[----:B------:R-:W-:Y:S02]  /*9d90*/  ISETP.GE.AND P4, PT, R20, UR4, PT ;  /* 0x0000000414007c0c */ /* 0x000fe4000bf86270 */
[----:B------:R-:W-:Y:S01]  /*9da0*/  @!P6 LEA.HI R22, R22, R22, RZ, 0x1 ;  /* 0x000000161616e211 */ /* 0x000fe200078f08ff */
[----:B------:R3:W-:Y:S01]  /*9db0*/  @!P5 ST.E.64 desc[UR44][R16.64], R36 ;  /* 0x000000241000d985 */ /* 0x0007e2000c101b2c */
[----:B------:R-:W-:Y:S01]  /*9dc0*/  ISETP.GE.AND P5, PT, R21, UR4, PT ;  /* 0x0000000415007c0c */ /* 0x000fe2000bfa6270 */
[----:B0-----:R-:W-:Y:S01]  /*9dd0*/  VIADD R24, R0, 0x60 ;  /* 0x0000006000187836 */ /* 0x001fe20000000000 */
[----:B------:R-:W-:Y:S02]  /*9de0*/  @!P0 LOP3.LUT R11, R18, 0xfffffffe, RZ, 0xc0, !PT ;  /* 0xfffffffe120b8812 */ /* 0x000fe400078ec0ff */
[----:B------:R-:W-:Y:S02]  /*9df0*/  @!P2 LEA.HI R3, R3, R3, RZ, 0x1 ;  /* 0x000000030303a211 */ /* 0x000fe400078f08ff */
[----:B-1----:R-:W-:Y:S01]  /*9e00*/  @!P1 LOP3.LUT R13, R19, 0xfffffffe, RZ, 0xc0, !PT ;  /* 0xfffffffe130d9812 */ /* 0x002fe200078ec0ff */
[----:B------:R-:W-:Y:S01]  /*9e10*/  @!P0 IMAD.WIDE R10, R11, 0x4, R6 ;  /* 0x000000040b0a8825 */ /* 0x000fe200078e0206 */
[----:B------:R-:W-:-:S02]  /*9e20*/  @!P3 LEA.HI R4, R4, R4, RZ, 0x1 ;  /* 0x000000040404b211 */ /* 0x000fc400078f08ff */
        /* <DEDUP_REMOVED lines=8> */
[----:B------:R-:W-:Y:S01]  /*9eb0*/  VIADD R20, R0, 0x78 ;  /* 0x0000007800147836 */ /* 0x000fe20000000000 */
[----:B------:R-:W-:-:S02]  /*9ec0*/  @!P5 LOP3.LUT R21, R21, 0xfffffffe, RZ, 0xc0, !PT ;  /* 0xfffffffe1515d812 */ /* 0x000fc400078ec0ff */
[----:B------:R-:W-:Y:S01]  /*9ed0*/  @!P6 LOP3.LUT R19, R22, 0xfffffffe, RZ, 0xc0, !PT ;  /* 0xfffffffe1613e812 */ /* 0x000fe200078ec0ff */
[----:B------:R-:W-:Y:S01]  /*9ee0*/  VIADD R22, R0, 0x88 ;  /* 0x0000008800167836 */ /* 0x000fe20000000000 */
[----:B------:R-:W-:Y:S02]  /*9ef0*/  ISETP.GE.AND P1, PT, R23, UR4, PT ;  /* 0x0000000417007c0c */ /* 0x000fe4000bf26270 */
[----:B------:R-:W-:Y:S01]  /*9f00*/  ISETP.GE.AND P0, PT, R24, UR4, PT ;  /* 0x0000000418007c0c */ /* 0x000fe2000bf06270 */
[----:B0-----:R-:W-:Y:S01]  /*9f10*/  @!P2 IMAD.WIDE R10, R3, 0x4, R6 ;  /* 0x00000004030aa825 */ /* 0x001fe200078e0206 */
[----:B------:R-:W-:-:S03]  /*9f20*/  IADD3 R4, R0, 0x70, RZ ;  /* 0x0000007000047810 */ /* 0x000fc60007ffe0ff */
        /* <DEDUP_REMOVED lines=8> */
[----:B------:R-:W-:Y:S01]  /*9fb0*/  VIADD R3, R0, 0x68 ;  /* 0x0000006800037836 */ /* 0x000fe20000000000 */
[----:B------:R3:W-:Y:S01]  /*9fc0*/  @!P5 ST.E.64 desc[UR44][R16.64], R60 ;  /* 0x0000003c1000d985 */ /* 0x0007e2000c101b2c */
[----:B------:R-:W-:Y:S01]  /*9fd0*/  @!P6 IMAD.WIDE R18, R19, 0x4, R6 ;  /* 0x000000041312e825 */ /* 0x000fe200078e0206 */
[----:B------:R-:W-:Y:S02]  /*9fe0*/  ISETP.GE.AND P5, PT, R20, UR4, PT ;  /* 0x0000000414007c0c */ /* 0x000fe4000bfa6270 */
[----:B------:R-:W-:Y:S01]  /*9ff0*/  ISETP.GE.AND P2, PT, R3, UR4, PT ;  /* 0x0000000403007c0c */ /* 0x000fe2000bf46270 */
[----:B------:R-:W-:Y:S01]  /*a000*/  VIADD R21, R0, 0x80 ;  /* 0x0000008000157836 */ /* 0x000fe20000000000 */
[----:B------:R4:W-:Y:S01]  /*a010*/  @!P6 ST.E.64 desc[UR44][R18.64], R64 ;  /* 0x000000401200e985 */ /* 0x0009e2000c101b2c */
[----:B------:R-:W-:Y:S02]  /*a020*/  ISETP.GE.AND P6, PT, R4, UR4, PT ;  /* 0x0000000404007c0c */ /* 0x000fe4000bfc6270 */
[----:B------:R-:W-:-:S02]  /*a030*/  @!P0 LEA.HI R24, R24, R24, RZ, 0x1 ;  /* 0x0000001818188211 */ /* 0x000fc400078f08ff */
[----:B------:R-:W-:Y:S02]  /*a040*/  ISETP.GE.AND P4, PT, R21, UR4, PT ;  /* 0x0000000415007c0c */ /* 0x000fe4000bf86270 */
        /* <DEDUP_REMOVED lines=15> */
[----:B---3--:R-:W-:Y:S02]  /*a140*/  @!P5 LOP3.LUT R17, R20, 0xfffffffe, RZ, 0xc0, !PT ;  /* 0xfffffffe1411d812 */ /* 0x008fe400078ec0ff */
[----:B------:R-:W-:Y:S02]  /*a150*/  @!P4 LOP3.LUT R21, R21, 0xfffffffe, RZ, 0xc0, !PT ;  /* 0xfffffffe1515c812 */ /* 0x000fe400078ec0ff */
[----:B------:R-:W-:Y:S02]  /*a160*/  IADD3 R23, R0, 0x90, RZ ;  /* 0x0000009000177810 */ /* 0x000fe40007ffe0ff */
[----:B----4-:R-:W-:Y:S01]  /*a170*/  @!P3 LOP3.LUT R19, R22, 0xfffffffe, RZ, 0xc0, !PT ;  /* 0xfffffffe1613b812 */ /* 0x010fe200078ec0ff */
[----:B0-----:R-:W-:Y:S01]  /*a180*/  @!P2 IMAD.WIDE R10, R3, 0x4, R6 ;  /* 0x00000004030aa825 */ /* 0x001fe200078e0206 */
[----:B------:R-:W-:-:S02]  /*a190*/  ISETP.GE.AND P0, PT, R23, UR4, PT ;  /* 0x0000000417007c0c */ /* 0x000fc4000bf06270 */
[----:B------:R-:W-:Y:S01]  /*a1a0*/  ISETP.GE.AND P1, PT, R24, UR4, PT ;  /* 0x0000000418007c0c */ /* 0x000fe2000bf26270 */
[C---:B------:R-:W-:Y:S01]  /*a1b0*/  VIADD R3, R0.reuse, 0xa0 ;  /* 0x000000a000037836 */ /* 0x040fe20000000000 */
[----:B------:R0:W-:Y:S01]  /*a1c0*/  @!P2 ST.E.64 desc[UR44][R10.64], R76 ;  /* 0x0000004c0a00a985 */ /* 0x0001e2000c101b2c */
[--C-:B-1----:R-:W-:Y:S01]  /*a1d0*/  @!P6 IMAD.WIDE R12, R15, 0x4, R6.reuse ;  /* 0x000000040f0ce825 */ /* 0x102fe200078e0206 */
[----:B------:R-:W-:Y:S02]  /*a1e0*/  IADD3 R20, R0, 0xb0, RZ ;  /* 0x000000b000147810 */ /* 0x000fe40007ffe0ff */
[----:B------:R-:W-:Y:S01]  /*a1f0*/  ISETP.GE.AND P2, PT, R3, UR4, PT ;  /* 0x0000000403007c0c */ /* 0x000fe2000bf46270 */
[--C-:B------:R-:W-:Y:S01]  /*a200*/  @!P5 IMAD.WIDE R14, R17, 0x4, R6.reuse ;  /* 0x00000004110ed825 */ /* 0x100fe200078e0206 */
[----:B------:R1:W-:Y:S03]  /*a210*/  @!P6 ST.E.64 desc[UR44][R12.64], R80 ;  /* 0x000000500c00e985 */ /* 0x0003e6000c101b2c */
        /* <DEDUP_REMOVED lines=13> */
[----:B------:R-:W-:Y:S02]  /*a2f0*/  @!P2 LEA.HI R3, R3, R3, RZ, 0x1 ;  /* 0x000000030303a211 */ /* 0x000fe400078f08ff */
[----:B0-----:R-:W-:Y:S02]  /*a300*/  @!P0 LOP3.LUT R11, R23, 0xfffffffe, RZ, 0xc0, !PT ;  /* 0xfffffffe170b8812 */ /* 0x001fe400078ec0ff */
[----:B-1----:R-:W-:Y:S02]  /*a310*/  @!P1 LOP3.LUT R13, R24, 0xfffffffe, RZ, 0xc0, !PT ;  /* 0xfffffffe180d9812 */ /* 0x002fe400078ec0ff */
[----:B------:R-:W-:Y:S01]  /*a320*/  @!P2 LOP3.LUT R3, R3, 0xfffffffe, RZ, 0xc0, !PT ;  /* 0xfffffffe0303a812 */ /* 0x000fe200078ec0ff */
[----:B------:R-:W-:Y:S01]  /*a330*/  @!P0 IMAD.WIDE R10, R11, 0x4, R6 ;  /* 0x000000040b0a8825 */ /* 0x000fe200078e0206 */
[----:B------:R-:W-:-:S02]  /*a340*/  @!P3 LEA.HI R4, R4, R4, RZ, 0x1 ;  /* 0x000000040404b211 */ /* 0x000fc400078f08ff */
[----:B------:R-:W-:Y:S01]  /*a350*/  @!P4 LEA.HI R20, R20, R20, RZ, 0x1 ;  /* 0x000000141414c211 */ /* 0x000fe200078f08ff */
[--C-:B------:R-:W-:Y:S01]  /*a360*/  @!P1 IMAD.WIDE R12, R13, 0x4, R6.reuse ;  /* 0x000000040d0c9825 */ /* 0x100fe200078e0206 */
[----:B------:R-:W-:Y:S01]  /*a370*/  @!P6 LEA.HI R22, R22, R22, RZ, 0x1 ;  /* 0x000000161616e211 */ /* 0x000fe200078f08ff */
[----:B------:R0:W-:Y:S01]  /*a380*/  @!P0 ST.E.64 desc[UR44][R10.64], R96 ;  /* 0x000000600a008985 */ /* 0x0001e2000c101b2c */
[----:B------:R-:W-:Y:S01]  /*a390*/  @!P5 LEA.HI R21, R21, R21, RZ, 0x1 ;  /* 0x000000151515d211 */ /* 0x000fe200078f08ff */
[----:B--2---:R-:W-:Y:S01]  /*a3a0*/  @!P2 IMAD.WIDE R14, R3, 0x4, R6 ;  /* 0x00000004030ea825 */ /* 0x004fe200078e0206 */
[----:B---3--:R-:W-:Y:S01]  /*a3b0*/  @!P3 LOP3.LUT R17, R4, 0xfffffffe, RZ, 0xc0, !PT ;  /* 0xfffffffe0411b812 */ /* 0x008fe200078ec0ff */
[----:B------:R1:W-:Y:S01]  /*a3c0*/  @!P1 ST.E.64 desc[UR44][R12.64], R100 ;  /* 0x000000640c009985 */ /* 0x0003e2000c101b2c */
[----:B----4-:R-:W-:Y:S01]  /*a3d0*/  @!P4 LOP3.LUT R19, R20, 0xfffffffe, RZ, 0xc0, !PT ;  /* 0xfffffffe1413c812 */ /* 0x010fe200078ec0ff */
[----:B------:R-:W-:Y:S01]  /*a3e0*/  VIADD R20, R0, 0xd8 ;  /* 0x000000d800147836 */ /* 0x000fe20000000000 */
[----:B------:R-:W-:Y:S01]  /*a3f0*/  @!P6 LOP3.LUT R3, R22, 0xfffffffe, RZ, 0xc0, !PT ;  /* 0xfffffffe1603e812 */ /* 0x000fe200078ec0ff */
[----:B------:R2:W-:Y:S01]  /*a400*/  @!P2 ST.E.64 desc[UR44][R14.64], R104 ;  /* 0x000000680e00a985 */ /* 0x0005e2000c101b2c */
[----:B------:R-:W-:-:S02]  /*a410*/  @!P5 LOP3.LUT R21, R21, 0xfffffffe, RZ, 0xc0, !PT ;  /* 0xfffffffe1515d812 */ /* 0x000fc400078ec0ff */
[----:B------:R-:W-:Y:S02]  /*a420*/  IADD3 R4, R0, 0xd0, RZ ;  /* 0x000000d000047810 */ /* 0x000fe40007ffe0ff */
[----:B------:R-:W-:Y:S01]  /*a430*/  ISETP.GE.AND P2, PT, R20, UR4, PT ;  /* 0x0000000414007c0c */ /* 0x000fe2000bf46270 */
[----:B0-----:R-:W-:Y:S01]  /*a440*/  @!P3 IMAD.WIDE R10, R17, 0x4, R6 ;  /* 0x00000004110ab825 */ /* 0x001fe200078e0206 */
[----:B------:R-:W-:-:S03]  /*a450*/  ISETP.GE.AND P1, PT, R4, UR4, PT ;  /* 0x0000000404007c0c */ /* 0x000fc6000bf26270 */
[--C-:B-1----:R-:W-:Y:S01]  /*a460*/  @!P4 IMAD.WIDE R12, R19, 0x4, R6.reuse ;  /* 0x00000004130cc825 */ /* 0x102fe200078e0206 */
[----:B------:R0:W-:Y:S03]  /*a470*/  @!P3 ST.E.64 desc[UR44][R10.64], R108 ;  /* 0x0000006c0a00b985 */ /* 0x0001e6000c101b2c */
[--C-:B------:R-:W-:Y:S01]  /*a480*/  @!P6 IMAD.WIDE R18, R3, 0x4, R6.reuse ;  /* 0x000000040312e825 */ /* 0x100fe200078e0206 */
[C---:B--2---:R-:W-:Y:S01]  /*a490*/  IADD3 R15, R0.reuse, 0xf0, RZ ;  /* 0x000000f0000f7810 */ /* 0x044fe20007ffe0ff */
[----:B------:R1:W-:Y:S02]  /*a4a0*/  @!P4 ST.E.64 desc[UR44][R12.64], R112 ;  /* 0x000000700c00c985 */ /* 0x0003e4000c101b2c */
[----:B------:R-:W-:Y:S01]  /*a4b0*/  VIADD R3, R0, 0xc8 ;  /* 0x000000c800037836 */ /* 0x000fe20000000000 */
[----:B------:R-:W-:Y:S01]  /*a4c0*/  @!P2 LEA.HI R20, R20, R20, RZ, 0x1 ;  /* 0x000000141414a211 */ /* 0x000fe200078f08ff */
[----:B------:R-:W-:Y:S01]  /*a4d0*/  @!P5 IMAD.WIDE R16, R21, 0x4, R6 ;  /* 0x000000041510d825 */ /* 0x000fe200078e0206 */
[----:B------:R-:W-:-:S02]  /*a4e0*/  @!P1 LEA.HI R4, R4, R4, RZ, 0x1 ;  /* 0x0000000404049211 */ /* 0x000fc400078f08ff */
[----:B------:R-:W-:Y:S01]  /*a4f0*/  ISETP.GE.AND P0, PT, R3, UR4, PT ;  /* 0x0000000403007c0c */ /* 0x000fe2000bf06270 */
[C---:B------:R-:W-:Y:S01]  /*a500*/  VIADD R21, R0.reuse, 0xe0 ;  /* 0x000000e000157836 */ /* 0x040fe20000000000 */
[----:B------:R2:W-:Y:S01]  /*a510*/  @!P5 ST.E.64 desc[UR44][R16.64], R116 ;  /* 0x000000741000d985 */ /* 0x0005e2000c101b2c */
[C---:B------:R-:W-:Y:S01]  /*a520*/  VIADD R14, R0.reuse, 0xe8 ;  /* 0x000000e8000e7836 */ /* 0x040fe20000000000 */
[----:B------:R-:W-:Y:S01]  /*a530*/  ISETP.GE.AND P5, PT, R15, UR4, PT ;  /* 0x000000040f007c0c */ /* 0x000fe2000bfa6270 */
[----:B0-----:R-:W-:Y:S01]  /*a540*/  VIADD R11, R0, 0xf8 ;  /* 0x000000f8000b7836 */ /* 0x001fe20000000000 */
[----:B------:R0:W-:Y:S01]  /*a550*/  @!P6 ST.E.64 desc[UR44][R18.64], R120 ;  /* 0x000000781200e985 */ /* 0x0001e2000c101b2c */
[----:B------:R-:W-:Y:S02]  /*a560*/  ISETP.GE.AND P3, PT, R21, UR4, PT ;  /* 0x0000000415007c0c */ /* 0x000fe4000bf66270 */
[----:B------:R-:W-:Y:S02]  /*a570*/  ISETP.GE.AND P4, PT, R14, UR4, PT ;  /* 0x000000040e007c0c */ /* 0x000fe4000bf86270 */
[----:B------:R-:W-:-:S02]  /*a580*/  ISETP.GE.AND P6, PT, R11, UR4, PT ;  /* 0x000000040b007c0c */ /* 0x000fc4000bfc6270 */
[----:B------:R-:W-:Y:S02]  /*a590*/  @!P0 LEA.HI R3, R3, R3, RZ, 0x1 ;  /* 0x0000000303038211 */ /* 0x000fe400078f08ff */
[----:B-1----:R-:W-:Y:S02]  /*a5a0*/  @!P1 LOP3.LUT R13, R4, 0xfffffffe, RZ, 0xc0, !PT ;  /* 0xfffffffe040d9812 */ /* 0x002fe400078ec0ff */
[----:B------:R-:W-:Y:S02]  /*a5b0*/  @!P5 LEA.HI R10, R15, R15, RZ, 0x1 ;  /* 0x0000000f0f0ad211 */ /* 0x000fe400078f08ff */
[----:B------:R-:W-:Y:S01]  /*a5c0*/  @!P0 LOP3.LUT R3, R3, 0xfffffffe, RZ, 0xc0, !PT ;  /* 0xfffffffe03038812 */ /* 0x000fe200078ec0ff */
[----:B------:R-:W-:Y:S01]  /*a5d0*/  @!P1 IMAD.WIDE R12, R13, 0x4, R6 ;  /* 0x000000040d0c9825 */ /* 0x000fe200078e0206 */
[----:B------:R-:W-:Y:S02]  /*a5e0*/  @!P3 LEA.HI R21, R21, R21, RZ, 0x1 ;  /* 0x000000151515b211 */ /* 0x000fe400078f08ff */
[----:B------:R-:W-:-:S02]  /*a5f0*/  @!P4 LEA.HI R14, R14, R14, RZ, 0x1 ;  /* 0x0000000e0e0ec211 */ /* 0x000fc400078f08ff */
[----:B------:R-:W-:Y:S02]  /*a600*/  @!P6 LEA.HI R11, R11, R11, RZ, 0x1 ;  /* 0x0000000b0b0be211 */ /* 0x000fe400078f08ff */
[----:B------:R-:W-:Y:S02]  /*a610*/  @!P2 LOP3.LUT R15, R20, 0xfffffffe, RZ, 0xc0, !PT ;  /* 0xfffffffe140fa812 */ /* 0x000fe400078ec0ff */
[----:B--2---:R-:W-:Y:S02]  /*a620*/  @!P3 LOP3.LUT R17, R21, 0xfffffffe, RZ, 0xc0, !PT ;  /* 0xfffffffe1511b812 */ /* 0x004fe400078ec0ff */
[----:B0-----:R-:W-:Y:S01]  /*a630*/  @!P4 LOP3.LUT R19, R14, 0xfffffffe, RZ, 0xc0, !PT ;  /* 0xfffffffe0e13c812 */ /* 0x001fe200078ec0ff */
        /* <DEDUP_REMOVED lines=15> */
.L_x_4262:
[----:B------:R-:W-:Y:S05]  /*a730*/  BSYNC B0 ;  /* 0x0000000000007941 */ /* 0x000fea0003800000 */
.L_x_4261:
[----:B------:R-:W-:Y:S01]  /*a740*/  ISETP.GE.AND P0, PT, R9, R8, PT ;  /* 0x000000080900720c */ /* 0x000fe20003f06270 */
[----:B---3--:R2:W3:Y:S04]  /*a750*/  SHFL.IDX PT, R3, R5, 0x1, 0x1c1f ;  /* 0x003c1f0005037f89 */ /* 0x0084e800000e0000 */
[----:B------:R-:W0:Y:S08]  /*a760*/  SHFL.IDX PT, R2, R2, 0x1, 0x1c1f ;  /* 0x003c1f0002027f89 */ /* 0x000e3000000e0000 */
[----:B--2---:R-:W-:Y:S05]  /*a770*/  @P0 BRA `(.L_x_4227) ;  /* 0x0000004c000c0947 */ /* 0x004fea0003800000 */
[C---:B------:R-:W-:Y:S01]  /*a780*/  VIADD R4, R0.reuse, 0x8 ;  /* 0x0000000800047836 */ /* 0x040fe20000000000 */
[----:B------:R-:W-:Y:S01]  /*a790*/  ULDC UR4, c[0x0][0xac8] ;  /* 0x0002b20000047ab9 */ /* 0x000fe20000000800 */
[C---:B------:R-:W-:Y:S01]  /*a7a0*/  VIADD R5, R0.reuse, 0x10 ;  /* 0x0000001000057836 */ /* 0x040fe20000000000 */
[C---:B------:R-:W-:Y:S01]  /*a7b0*/  ISETP.GE.AND P0, PT, R0.reuse, UR4, PT ;  /* 0x0000000400007c0c */ /* 0x040fe2000bf06270 */
[----:B0-----:R-:W-:Y:S01]  /*a7c0*/  VIADD R11, R0, 0x20 ;  /* 0x00000020000b7836 */ /* 0x001fe20000000000 */
        /* <DEDUP_REMOVED lines=9> */
[C---:B------:R-:W-:Y:S01]  /*a860*/  VIADD R18, R0.reuse, 0x50 ;  /* 0x0000005000127836 */ /* 0x040fe20000000000 */
[C---:B------:R-:W-:Y:S01]  /*a870*/  IADD3 R14, R0.reuse, 0x38, RZ ;  /* 0x00000038000e7810 */ /* 0x040fe20007ffe0ff */
[----:B------:R-:W-:Y:S01]  /*a880*/  VIADD R20, R0, 0x80 ;  /* 0x0000008000147836 */ /* 0x000fe20000000000 */
[----:B------:R-:W-:-:S02]  /*a890*/  ISETP.GE.AND P3, PT, R15, UR4, PT ;  /* 0x000000040f007c0c */ /* 0x000fc4000bf66270 */
[----:B------:R-:W-:Y:S02]  /*a8a0*/  @!P1 LEA.HI R4, R4, R4, RZ, 0x1 ;  /* 0x0000000404049211 */ /* 0x000fe400078f08ff */
[----:B------:R-:W-:Y:S02]  /*a8b0*/  @!P2 LEA.HI R5, R5, R5, RZ, 0x1 ;  /* 0x000000050505a211 */ /* 0x000fe400078f08ff */
[----:B-1----:R-:W-:Y:S02]  /*a8c0*/  @!P1 LOP3.LUT R7, R4, 0xfffffffe, RZ, 0xc0, !PT ;  /* 0xfffffffe04079812 */ /* 0x002fe400078ec0ff */
[----:B------:R-:W-:Y:S01]  /*a8d0*/  @!P2 LOP3.LUT R9, R5, 0xfffffffe, RZ, 0xc0, !PT ;  /* 0xfffffffe0509a812 */ /* 0x000fe200078ec0ff */
[--C-:B---3--:R-:W-:Y:S01]  /*a8e0*/  @!P0 IMAD.WIDE R4, R0, 0x4, R2.reuse ;  /* 0x0000000400048825 */ /* 0x108fe200078e0202 */
[----:B------:R-:W-:Y:S02]  /*a8f0*/  ISETP.GE.AND P4, PT, R16, UR4, PT ;  /* 0x0000000410007c0c */ /* 0x000fe4000bf86270 */
[----:B------:R-:W-:Y:S01]  /*a900*/  @!P5 LEA.HI R10, R10, R10, RZ, 0x1 ;  /* 0x0000000a0a0ad211 */ /* 0x000fe200078f08ff */
[----:B----4-:R-:W-:Y:S01]  /*a910*/  @!P1 IMAD.WIDE R6, R7, 0x4, R2 ;  /* 0x0000000407069825 */ /* 0x010fe200078e0202 */
        /* <DEDUP_REMOVED lines=9> */
[----:B------:R-:W-:-:S02]  /*a9b0*/  @!P4 LEA.HI R16, R16, R16, RZ, 0x1 ;  /* 0x000000101010c211 */ /* 0x000fc400078f08ff */
        /* <DEDUP_REMOVED lines=14> */
[----:B------:R-:W-:Y:S01]  /*aaa0*/  @!P4 LOP3.LUT R17, R16, 0xfffffffe, RZ, 0xc0, !PT ;  /* 0xfffffffe1011c812 */ /* 0x000fe200078ec0ff */
[C---:B------:R-:W-:Y:S01]  /*aab0*/  VIADD R16, R0.reuse, 0x70 ;  /* 0x0000007000107836 */ /* 0x040fe20000000000 */
[----:B------:R-:W-:Y:S02]  /*aac0*/  IADD3 R19, R0, 0x58, RZ ;  /* 0x0000005800137810 */ /* 0x000fe40007ffe0ff */
        /* <DEDUP_REMOVED lines=14> */
[C---:B------:R-:W-:Y:S02]  /*abb0*/  IADD3 R17, R0.reuse, 0x78, RZ ;  /* 0x0000007800117810 */ /* 0x040fe40007ffe0ff */
[----:B------:R-:W-:Y:S01]  /*abc0*/  VIADD R15, R0, 0x68 ;  /* 0x00000068000f7836 */ /* 0x000fe20000000000 */
[----:B------:R4:W-:Y:S01]  /*abd0*/  @!P4 ST.E.64 desc[UR44][R12.64], R62 ;  /* 0x0000003e0c00c985 */ /* 0x0009e2000c101b2c */
        /* <DEDUP_REMOVED lines=19> */
[----:B---3--:R-:W-:Y:S01]  /*ad10*/  @!P2 LOP3.LUT R11, R16, 0xfffffffe, RZ, 0xc0, !PT ;  /* 0xfffffffe100ba812 */ /* 0x008fe200078ec0ff */
[----:B------:R-:W-:Y:S01]  /*ad20*/  VIADD R16, R0, 0xa8 ;  /* 0x000000a800107836 */ /* 0x000fe20000000000 */
[----:B------:R-:W-:Y:S02]  /*ad30*/  @!P1 LOP3.LUT R17, R17, 0xfffffffe, RZ, 0xc0, !PT ;  /* 0xfffffffe11119812 */ /* 0x000fe400078ec0ff */
[----:B----4-:R-:W-:Y:S01]  /*ad40*/  @!P0 LOP3.LUT R13, R20, 0xfffffffe, RZ, 0xc0, !PT ;  /* 0xfffffffe140d8812 */ /* 0x010fe200078ec0ff */
[----:B------:R-:W-:Y:S01]  /*ad50*/  VIADD R20, R0, 0xb8 ;  /* 0x000000b800147836 */ /* 0x000fe20000000000 */
[----:B------:R-:W-:Y:S01]  /*ad60*/  ISETP.GE.AND P6, PT, R18, UR4, PT ;  /* 0x0000000412007c0c */ /* 0x000fe2000bfc6270 */
[----:B0-----:R-:W-:Y:S01]  /*ad70*/  @!P4 IMAD.WIDE R4, R9, 0x4, R2 ;  /* 0x000000040904c825 */ /* 0x001fe200078e0202 */
[----:B------:R-:W-:-:S02]  /*ad80*/  ISETP.GE.AND P5, PT, R19, UR4, PT ;  /* 0x0000000413007c0c */ /* 0x000fc4000bfa6270 */
[----:B------:R-:W-:Y:S01]  /*ad90*/  IADD3 R14, R0, 0x98, RZ ;  /* 0x00000098000e7810 */ /* 0x000fe20007ffe0ff */
        /* <DEDUP_REMOVED lines=19> */
[----:B------:R-:W-:Y:S01]  /*aed0*/  VIADD R18, R0, 0xc0 ;  /* 0x000000c000127836 */ /* 0x000fe20000000000 */
        /* <DEDUP_REMOVED lines=13> */
[----:B---3--:R-:W-:-:S02]  /*afb0*/  @!P3 LOP3.LUT R11, R16, 0xfffffffe, RZ, 0xc0, !PT ;  /* 0xfffffffe100bb812 */ /* 0x008fc400078ec0ff */
[----:B------:R-:W-:Y:S02]  /*afc0*/  @!P2 LOP3.LUT R17, R17, 0xfffffffe, RZ, 0xc0, !PT ;  /* 0xfffffffe1111a812 */ /* 0x000fe400078ec0ff */
[----:B----4-:R-:W-:Y:S01]  /*afd0*/  @!P1 LOP3.LUT R13, R20, 0xfffffffe, RZ, 0xc0, !PT ;  /* 0xfffffffe140d9812 */ /* 0x010fe200078ec0ff */
[C---:B------:R-:W-:Y:S01]  /*afe0*/  VIADD R20, R0.reuse, 0xf0 ;  /* 0x000000f000147836 */ /* 0x040fe20000000000 */
[----:B------:R-:W-:Y:S01]  /*aff0*/  IADD3 R19, R0, 0xc8, RZ ;  /* 0x000000c800137810 */ /* 0x000fe20007ffe0ff */
[--C-:B0-----:R-:W-:Y:S01]  /*b000*/  @!P0 IMAD.WIDE R4, R9, 0x4, R2.reuse ;  /* 0x0000000409048825 */ /* 0x101fe200078e0202 */
[----:B------:R-:W-:Y:S02]  /*b010*/  ISETP.GE.AND P5, PT, R18, UR4, PT ;  /* 0x0000000412007c0c */ /* 0x000fe4000bfa6270 */
[----:B------:R-:W-:Y:S01]  /*b020*/  ISETP.GE.AND P6, PT, R19, UR4, PT ;  /* 0x0000000413007c0c */ /* 0x000fe2000bfc6270 */
[----:B-1----:R-:W-:Y:S01]  /*b030*/  @!P4 IMAD.WIDE R6, R15, 0x4, R2 ;  /* 0x000000040f06c825 */ /* 0x002fe200078e0202 */
[----:B------:R0:W-:Y:S01]  /*b040*/  @!P0 ST.E.64 desc[UR44][R4.64], R102 ;  /* 0x0000006604008985 */ /* 0x0001e2000c101b2c */
[----:B------:R-:W-:-:S02]  /*b050*/  IADD3 R16, R0, 0xe0, RZ ;  /* 0x000000e000107810 */ /* 0x000fc40007ffe0ff */
        /* <DEDUP_REMOVED lines=9> */
[C---:B------:R-:W-:Y:S01]  /*b0f0*/  VIADD R15, R0.reuse, 0xd8 ;  /* 0x000000d8000f7836 */ /* 0x040fe20000000000 */
[----:B------:R4:W-:Y:S01]  /*b100*/  @!P1 ST.E.64 desc[UR44][R12.64], R118 ;  /* 0x000000760c009985 */ /* 0x0009e2000c101b2c */
[----:B------:R-:W-:Y:S01]  /*b110*/  VIADD R17, R0, 0xe8 ;  /* 0x000000e800117836 */ /* 0x000fe20000000000 */
[----:B------:R-:W-:Y:S02]  /*b120*/  @!P5 LEA.HI R18, R18, R18, RZ, 0x1 ;  /* 0x000000121212d211 */ /* 0x000fe400078f08ff */
[----:B------:R-:W-:Y:S02]  /*b130*/  ISETP.GE.AND P1, PT, R15, UR4, PT ;  /* 0x000000040f007c0c */ /* 0x000fe4000bf26270 */
[----:B------:R-:W-:Y:S02]  /*b140*/  ISETP.GE.AND P3, PT, R17, UR4, PT ;  /* 0x0000000411007c0c */ /* 0x000fe4000bf66270 */
[----:B------:R-:W-:Y:S02]  /*b150*/  @!P6 LEA.HI R19, R19, R19, RZ, 0x1 ;  /* 0x000000131313e211 */ /* 0x000fe400078f08ff */
[----:B0-----:R-:W-:-:S02]  /*b160*/  @!P5 LOP3.LUT R5, R18, 0xfffffffe, RZ, 0xc0, !PT ;  /* 0xfffffffe1205d812 */ /* 0x001fc400078ec0ff */
        /* <DEDUP_REMOVED lines=14> */
[----:B----4-:R-:W-:Y:S02]  /*b250*/  @!P4 LOP3.LUT R13, R20, 0xfffffffe, RZ, 0xc0, !PT ;  /* 0xfffffffe140dc812 */ /* 0x010fe400078ec0ff */
[----:B------:R-:W-:Y:S01]  /*b260*/  IADD3 R0, R0, 0xf8, RZ ;  /* 0x000000f800007810 */ /* 0x000fe20007ffe0ff */
        /* <DEDUP_REMOVED lines=13> */
[----:B--2---:R-:W-:-:S05]  /*b340*/  LOP3.LUT R5, R0, 0xfffffffe, RZ, 0xc0, !PT ;  /* 0xfffffffe00057812 */ /* 0x004fca00078ec0ff */
[----:B------:R-:W-:-:S05]  /*b350*/  IMAD.WIDE R2, R5, 0x4, R2 ;  /* 0x0000000405027825 */ /* 0x000fca00078e0202 */
[----:B------:R0:W-:Y:S01]  /*b360*/  ST.E.64 desc[UR44][R2.64], R150 ;  /* 0x0000009602007985 */ /* 0x0001e2000c101b2c */
[----:B------:R-:W-:Y:S05]  /*b370*/  BRA `(.L_x_4227) ;  /* 0x00000040000c7947 */ /* 0x000fea0003800000 */
.L_x_4260:
        /* <DEDUP_REMOVED lines=8> */
[----:B-1----:R-:W-:-:S03]  /*b400*/  IMAD R3, R6, UR4, RZ ;  /* 0x0000000406037c24 */ /* 0x002fc6000f8e02ff */
[----:B------:R-:W-:-:S04]  /*b410*/  IADD3 R0, R0, -0x80, RZ ;  /* 0xffffff8000007810 */ /* 0x000fc80007ffe0ff */
        /* <DEDUP_REMOVED lines=28> */
[----:B0-----:R-:W-:-:S03]  /*b5e0*/  IMAD R9, R8, R7, UR10 ;  /* 0x0000000a08097e24 */ /* 0x001fc6000f8e0207 */
[----:B------:R-:W-:Y:S01]  /*b5f0*/  IADD3 R7, -R5, RZ, RZ ;  /* 0x000000ff05077210 */ /* 0x000fe20007ffe1ff */
        /* <DEDUP_REMOVED lines=16> */
[----:B------:R-:W-:Y:S02]  /*b700*/  LEA.HI.X R5, R2, UR5, R3, 0x2, P0 ;  /* 0x0000000502057c11 */ /* 0x000fe400080f1403 */
[----:B------:R-:W-:-:S05]  /*b710*/  MOV R3, 0xff800000 ;  /* 0xff80000000037802 */ /* 0x000fca0000000f00 */
[----:B------:R0:W-:Y:S01]  /*b720*/  STG.E desc[UR44][R4.64], R3 ;  /* 0x0000000304007986 */ /* 0x0001e2000c10192c */
[----:B------:R-:W-:Y:S05]  /*b730*/  BRA `(.L_x_4227) ;  /* 0x0000003c001c7947 */ /* 0x000fea0003800000 */
.L_x_4225:
        /* <DEDUP_REMOVED lines=18> */
.L_x_4263:
[----:B------:R-:W-:Y:S01]  /*b860*/  ULDC UR40, c[0x0][0xc50] ;  /* 0x0003140000287ab9 */ /* 0x000fe20000000800 */
[----:B------:R-:W-:Y:S01]  /*b870*/  UMOV UR36, UR6 ;  /* 0x0000000600247c82 */ /* 0x000fe20008000000 */
[----:B------:R-:W-:-:S11]  /*b880*/  UISETP.NE.AND UP0, UPT, UR40, 0x1, UPT ;  /* 0x000000012800788c */ /* 0x000fd6000bf05270 */
[----:B------:R-:W-:Y:S01]  /*b890*/  @UP0 ULDC UR4, c[0x0][0xc54] ;  /* 0x0003150000040ab9 */ /* 0x000fe20000000800 */
[----:B------:R-:W-:Y:S01]  /*b8a0*/  @UP0 ULDC UR7, c[0x0][0xc58] ;  /* 0x0003160000070ab9 */ /* 0x000fe20000000800 */
[----:B------:R-:W-:-:S04]  /*b8b0*/  UIMAD.WIDE.U32 UR4, UR6, UR4, URZ ;  /* 0x00000004060472a5 */ /* 0x000fc8000f8e003f */
[----:B------:R-:W-:-:S12]  /*b8c0*/  @UP0 USHF.R.U32.HI UR36, URZ, UR7, UR5 ;  /* 0x000000073f240299 */ /* 0x000fd80008011605 */
.L_x_4264:
[----:B------:R-:W-:Y:S01]  /*b8d0*/  ISETP.GE.AND P0, PT, R17, RZ, PT ;  /* 0x000000ff1100720c */ /* 0x000fe20003f06270 */
[----:B------:R-:W-:Y:S01]  /*b8e0*/  UIADD3 UR4, -UR36, URZ, URZ ;  /* 0x0000003f24047290 */ /* 0x000fe2000fffe13f */
[----:B------:R-:W-:Y:S01]  /*b8f0*/  IMAD.MOV.U32 R0, RZ, RZ, 0x1 ;  /* 0x00000001ff007424 */ /* 0x000fe200078e00ff */
[----:B------:R-:W-:Y:S01]  /*b900*/  MOV R9, 0x1 ;  /* 0x0000000100097802 */ /* 0x000fe20000000f00 */
[----:B------:R-:W-:Y:S01]  /*b910*/  IMAD.MOV.U32 R6, RZ, RZ, RZ ;  /* 0x000000ffff067224 */ /* 0x000fe200078e00ff */
[----:B------:R-:W-:-:S08]  /*b920*/  UIMAD UR40, UR40, UR4, UR6 ;  /* 0x00000004282872a4 */ /* 0x000fd0000f8e0206 */
[----:B------:R-:W-:Y:S05]  /*b930*/  @!P0 BRA `(.L_x_4265) ;  /* 0x0000003400dc8947 */ /* 0x000fea0003800000 */
[----:B------:R-:W0:Y:S01]  /*b940*/  S2UR UR6, SR_CTAID.X ;  /* 0x00000000000679c3 */ /* 0x000e220000002500 */
[----:B------:R-:W-:Y:S01]  /*b950*/  ULDC UR7, c[0x0][0x448] ;  /* 0x0001120000077ab9 */ /* 0x000fe20000000800 */
[----:B------:R-:W-:Y:S01]  /*b960*/  ULDC.64 UR4, c[0x0][0x418] ;  /* 0x0001060000047ab9 */ /* 0x000fe20000000a00 */
[----:B------:R-:W-:Y:S02]  /*b970*/  UISETP.NE.AND UP1, UPT, UR7, 0x1, UPT ;  /* 0x000000010700788c */ /* 0x000fe4000bf25270 */
[----:B------:R-:W-:Y:S01]  /*b980*/  UISETP.NE.U32.AND UP0, UPT, UR4, URZ, UPT ;  /* 0x0000003f0400728c */ /* 0x000fe2000bf05070 */
[----:B------:R-:W-:Y:S01]  /*b990*/  ULDC UR8, c[0x0][0x424] ;  /* 0x0001090000087ab9 */ /* 0x000fe20000000800 */
[----:B------:R-:W-:Y:S02]  /*b9a0*/  ULDC UR7, c[0x0][0x288] ;  /* 0x0000a20000077ab9 */ /* 0x000fe40000000800 */
[----:B------:R-:W-:Y:S02]  /*b9b0*/  UISETP.NE.AND.EX UP0, UPT, UR5, URZ, UPT, UP0 ;  /* 0x0000003f0500728c */ /* 0x000fe4000bf05300 */
[----:B------:R-:W-:-:S02]  /*b9c0*/  UIADD3 UR7, -UR7, 0x60, URZ ;  /* 0x0000006007077890 */ /* 0x000fc4000fffe13f */
[----:B------:R-:W-:Y:S01]  /*b9d0*/  USEL UR8, UR8, 0x1, UP0 ;  /* 0x0000000108087887 */ /* 0x000fe20008000000 */
[----:B------:R-:W-:Y:S01]  /*b9e0*/  @UP1 ULDC UR4, c[0x0][0x44c] ;  /* 0x0001130000041ab9 */ /* 0x000fe20000000800 */
[----:B------:R-:W-:Y:S01]  /*b9f0*/  ULDC UR9, c[0x0][0x2f0] ;  /* 0x0000bc0000097ab9 */ /* 0x000fe20000000800 */
[----:B------:R-:W-:Y:S01]  /*ba00*/  @UP1 ULDC UR10, c[0x0][0x450] ;  /* 0x00011400000a1ab9 */ /* 0x000fe20000000800 */
[----:B------:R-:W-:Y:S01]  /*ba10*/  UIMAD UR7, UR8, UR9, UR7 ;  /* 0x00000009080772a4 */ /* 0x000fe2000f8e0207 */
[----:B------:R-:W-:Y:S01]  /*ba20*/  UMOV UR43, URZ ;  /* 0x0000003f002b7c82 */ /* 0x000fe20008000000 */
[----:B0-----:R-:W-:-:S04]  /*ba30*/  ULEA UR6, UR6, 0x7f, 0x7 ;  /* 0x0000007f06067891 */ /* 0x001fc8000f8e383f */
[----:B------:R-:W-:Y:S02]  /*ba40*/  UIMAD.WIDE.U32 UR4, UR6, UR4, URZ ;  /* 0x00000004060472a5 */ /* 0x000fe4000f8e003f */
[----:B------:R-:W-:Y:S02]  /*ba50*/  UIMAD UR4, UR8, UR9, 0x5f ;  /* 0x0000005f080474a4 */ /* 0x000fe4000f8e0209 */
[----:B------:R-:W-:Y:S02]  /*ba60*/  @UP1 USHF.R.U32.HI UR6, URZ, UR10, UR5 ;  /* 0x0000000a3f061299 */ /* 0x000fe40008011605 */
[----:B------:R-:W-:Y:S02]  /*ba70*/  UIMAD.WIDE UR4, UR4, 0x2aaaaaab, URZ ;  /* 0x2aaaaaab040478a5 */ /* 0x000fe4000f8e023f */
[----:B------:R-:W-:Y:S02]  /*ba80*/  UIADD3 UR7, UR7, UR6, URZ ;  /* 0x0000000607077290 */ /* 0x000fe4000fffe03f */
[----:B------:R-:W-:-:S02]  /*ba90*/  USHF.R.U32.HI UR4, URZ, 0x1f, UR5 ;  /* 0x0000001f3f047899 */ /* 0x000fc40008011605 */
[----:B------:R-:W-:Y:S02]  /*baa0*/  UIMAD.WIDE UR6, UR7, 0x2aaaaaab, URZ ;  /* 0x2aaaaaab070678a5 */ /* 0x000fe4000f8e023f */
[----:B------:R-:W-:Y:S02]  /*bab0*/  ULEA.HI.SX32 UR4, UR5, UR4, 0x1c ;  /* 0x0000000405047291 */ /* 0x000fe4000f8fe23f */
[----:B------:R-:W-:Y:S02]  /*bac0*/  USHF.R.U32.HI UR6, URZ, 0x1f, UR7 ;  /* 0x0000001f3f067899 */ /* 0x000fe40008011607 */
[----:B------:R-:W-:Y:S02]  /*bad0*/  USHF.R.U32.HI UR10, URZ, 0x10, UR40 ;  /* 0x000000103f0a7899 */ /* 0x000fe40008011628 */
[----:B------:R-:W-:Y:S02]  /*bae0*/  ULEA.HI.SX32 UR6, UR7, UR6, 0x1c ;  /* 0x0000000607067291 */ /* 0x000fe4000f8fe23f */
[----:B------:R-:W-:-:S02]  /*baf0*/  ULOP3.LUT UR40, UR40, 0xffff, URZ, 0xc0, !UPT ;  /* 0x0000ffff28287892 */ /* 0x000fc4000f8ec03f */
[----:B------:R-:W-:-:S04]  /*bb00*/  UISETP.LT.AND UP0, UPT, UR4, UR6, UPT ;  /* 0x000000060400728c */ /* 0x000fc8000bf01270 */
[----:B------:R-:W-:Y:S02]  /*bb10*/  USEL UR41, UR4, UR6, UP0 ;  /* 0x0000000604297287 */ /* 0x000fe40008000000 */
[----:B------:R-:W-:Y:S02]  /*bb20*/  UISETP.NE.AND UP0, UPT, UR10, URZ, UPT ;  /* 0x0000003f0a00728c */ /* 0x000fe4000bf05270 */
[----:B------:R-:W-:-:S06]  /*bb30*/  UISETP.GE.AND UP1, UPT, UR41, 0x1, UPT ;  /* 0x000000012900788c */ /* 0x000fcc000bf26270 */
[----:B------:R-:W-:-:S03]  /*bb40*/  PLOP3.LUT P0, PT, PT, PT, UP1, 0x80, 0x0 ;  /* 0x000000000000781c */ /* 0x000fc60003f0f018 */
[----:B------:R-:W-:-:S10]  /*bb50*/  @!UP0 ULDC UR10, c[0x0][0x9f0] ;  /* 0x00027c00000a8ab9 */ /* 0x000fd40000000800 */
[----:B------:R-:W-:Y:S05]  /*bb60*/  @!P0 BRA `(.L_x_4266) ;  /* 0x0000000000848947 */ /* 0x000fea0003800000 */
[----:B------:R-:W-:Y:S01]  /*bb70*/  IMAD.U32 R4, RZ, RZ, UR10 ;  /* 0x0000000aff047e24 */ /* 0x000fe2000f8e00ff */
[----:B------:R-:W-:Y:S01]  /*bb80*/  UIADD3 UR6, UR10, -0x1, UR41 ;  /* 0xffffffff0a067890 */ /* 0x000fe2000fffe029 */
[----:B------:R-:W-:-:S03]  /*bb90*/  UMOV UR4, URZ ;  /* 0x0000003f00047c82 */ /* 0x000fc60008000000 */
[-C--:B------:R-:W-:Y:S02]  /*bba0*/  IABS R2, R4.reuse ;  /* 0x0000000400027213 */ /* 0x080fe40000000000 */
[----:B------:R-:W-:Y:S02]  /*bbb0*/  IABS R5, R4 ;  /* 0x0000000400057213 */ /* 0x000fe40000000000 */
[----:B------:R-:W-:Y:S02]  /*bbc0*/  R2UR UR11, R2 ;  /* 0x00000000020b72ca */ /* 0x000fe400000e0000 */
[----:B------:R-:W-:Y:S01]  /*bbd0*/  MOV R4, UR6 ;  /* 0x0000000600047c02 */ /* 0x000fe20008000f00 */
[----:B------:R-:W-:Y:S01]  /*bbe0*/  IMAD.MOV R5, RZ, RZ, -R5 ;  /* 0x000000ffff057224 */ /* 0x000fe200078e0a05 */
[----:B------:R-:W-:-:S09]  /*bbf0*/  ULOP3.LUT UR6, UR6, UR10, URZ, 0x3c, !UPT ;  /* 0x0000000a06067292 */ /* 0x000fd2000f8e3c3f */
        /* <DEDUP_REMOVED lines=24> */
.L_x_4266:
[----:B------:R-:W-:Y:S01]  /*bd80*/  UIMAD UR39, UR40, UR43, URZ ;  /* 0x0000002b282772a4 */ /* 0x000fe2000f8e023f */
[----:B------:R-:W-:Y:S01]  /*bd90*/  MOV R2, UR41 ;  /* 0x0000002900027c02 */ /* 0x000fe20008000f00 */
[----:B------:R-:W-:Y:S01]  /*bda0*/  IMAD.MOV.U32 R6, RZ, RZ, RZ ;  /* 0x000000ffff067224 */ /* 0x000fe200078e00ff */
[----:B------:R-:W-:-:S03]  /*bdb0*/  MOV R9, 0x1 ;  /* 0x0000000100097802 */ /* 0x000fc60000000f00 */
        /* <DEDUP_REMOVED lines=20> */
[----:B------:R-:W-:Y:S01]  /*bf00*/  MOV R11, UR5 ;  /* 0x00000005000b7c02 */ /* 0x000fe20008000f00 */
[----:B------:R-:W-:Y:S01]  /*bf10*/  IMAD.U32 R7, RZ, RZ, UR9 ;  /* 0x00000009ff077e24 */ /* 0x000fe2000f8e00ff */
[----:B------:R-:W-:Y:S01]  /*bf20*/  MOV R13, RZ ;  /* 0x000000ff000d7202 */ /* 0x000fe20000000f00 */
[----:B------:R-:W-:-:S02]  /*bf30*/  IMAD.U32 R10, RZ, RZ, UR4 ;  /* 0x00000004ff0a7e24 */ /* 0x000fc4000f8e00ff */
[----:B------:R-:W-:Y:S02]  /*bf40*/  IMAD.MOV.U32 R8, RZ, RZ, 0x70 ;  /* 0x00000070ff087424 */ /* 0x000fe400078e00ff */
[----:B------:R-:W-:-:S07]  /*bf50*/  IMAD.MOV.U32 R12, RZ, RZ, 0x1 ;  /* 0x00000001ff0c7424 */ /* 0x000fce00078e00ff */
[----:B------:R-:W-:-:S07]  /*bf60*/  LEPC R20, `(.L_x_4267) ;  /* 0x000000001014794e */ /* 0x000fce0000000000 */
[----:B0-----:R-:W-:Y:S05]  /*bf70*/  CALL.ABS.NOINC R2 ;  /* 0x0000000002007343 */ /* 0x001fea0003c00000 */
.L_x_4267:
        /* <DEDUP_REMOVED lines=20> */
.L_x_4269:
[----:B------:R0:W1:Y:S01]  /*c0c0*/  LDC.64 R2, c[0x4][R16] ;  /* 0x0100000010027b82 */ /* 0x0000620000000a00 */
[----:B------:R-:W-:Y:S01]  /*c0d0*/  ULDC.64 UR6, c[0x4][0x98] ;  /* 0x0100260000067ab9 */ /* 0x000fe20000000a00 */
[----:B------:R-:W-:Y:S01]  /*c0e0*/  ULDC.64 UR8, c[0x4][0xa0] ;  /* 0x0100280000087ab9 */ /* 0x000fe20000000a00 */
[----:B------:R-:W-:Y:S01]  /*c0f0*/  ULDC.64 UR4, c[0x4][0x18] ;  /* 0x0100060000047ab9 */ /* 0x000fe20000000a00 */
        /* <DEDUP_REMOVED lines=11> */
.L_x_4268:
        /* <DEDUP_REMOVED lines=17> */
.L_x_4349:
        /* <DEDUP_REMOVED lines=8> */
.L_x_4352:
[----:B------:R-:W-:Y:S05]  /*c340*/  @!P6 BRA `(.L_x_4271) ;  /* 0x0000000000d4e947 */ /* 0x000fea0003800000 */
[----:B------:R-:W-:Y:S01]  /*c350*/  IMAD.MOV.U32 R16, RZ, RZ, R17 ;  /* 0x000000ffff107224 */ /* 0x000fe200078e0011 */
[----:B------:R-:W-:Y:S06]  /*c360*/  @!P1 BRA `(.L_x_4273) ;  /* 0x0000000000509947 */ /* 0x000fec0003800000 */
[----:B------:R-:W-:Y:S01]  /*c370*/  MOV R8, R0 ;  /* 0x0000000000087202 */ /* 0x000fe20000000f00 */
        /* <DEDUP_REMOVED lines=11> */
[----:B------:R-:W-:-:S03]  /*c430*/  IMAD.WIDE.U32 R4, R17, UR4, R4 ;  /* 0x0000000411047c25 */ /* 0x000fc6000f8e0004 */
[----:B------:R-:W-:Y:S02]  /*c440*/  LEA R2, P0, R4, R2, 0x2 ;  /* 0x0000000204027211 */ /* 0x000fe400078010ff */
[----:B------:R-:W-:-:S04]  /*c450*/  IADD3 R5, R5, R9, RZ ;  /* 0x0000000905057210 */ /* 0x000fc80007ffe0ff */
[----:B------:R-:W-:-:S05]  /*c460*/  LEA.HI.X R3, R4, R3, R5, 0x2, P0 ;  /* 0x0000000304037211 */ /* 0x000fca00000f1405 */
[----:B------:R0:W5:Y:S01]  /*c470*/  LDG.E R16, desc[UR44][R2.64] ;  /* 0x0000002c02107981 */ /* 0x000162000c1e1900 */
[----:B------:R-:W-:-:S04]  /*c480*/  IMAD.MOV R5, RZ, RZ, -R7 ;  /* 0x000000ffff057224 */ /* 0x000fc800078e0a07 */
[----:B------:R-:W-:-:S05]  /*c490*/  IMAD R8, R0, R5, R8 ;  /* 0x0000000500087224 */ /* 0x000fca00078e0208 */
[----:B------:R0:W-:Y:S02]  /*c4a0*/  STL [R1+0x4], R8 ;  /* 0x0000040801007387 */ /* 0x0001e40000100800 */
.L_x_4273:
[----:B------:R-:W-:Y:S01]  /*c4b0*/  IMAD.MOV.U32 R0, RZ, RZ, 0x1 ;  /* 0x00000001ff007424 */ /* 0x000fe200078e00ff */
[----:B0-----:R-:W0:Y:S04]  /*c4c0*/  S2R R8, SR_TID.X ;  /* 0x0000000000087919 */ /* 0x001e280000002100 */
[----:B------:R-:W-:-:S04]  /*c4d0*/  SHF.L.U32 R0, R0, 0x1f, RZ ;  /* 0x0000001f00007819 */ /* 0x000fc800000006ff */
[----:B------:R-:W1:Y:S01]  /*c4e0*/  SYNCS.PHASECHK.TRANS64.TRYWAIT P0, [UR38+0x22840], R0 ;  /* 0x02284000ff0075a7 */ /* 0x000e620008000166 */
[----:B0-----:R-:W-:-:S04]  /*c4f0*/  LOP3.LUT R2, R8, 0x7f, RZ, 0xc0, !PT ;  /* 0x0000007f08027812 */ /* 0x001fc800078ec0ff */
[----:B------:R-:W-:Y:S01]  /*c500*/  ISETP.NE.AND P1, PT, R2, RZ, PT ;  /* 0x000000ff0200720c */ /* 0x000fe20003f25270 */
[----:B-1----:R-:W-:-:S12]  /*c510*/  @!P0 BRA `(.L_x_4274) ;  /* 0x0000003000888947 */ /* 0x002fd80003800000 */
.L_x_4353:
[----:B------:R-:W-:Y:S05]  /*c520*/  @P1 BRA `(.L_x_4275) ;  /* 0x0000000000181947 */ /* 0x000fea0003800000 */
[----:B------:R-:W1:Y:S01]  /*c530*/  S2R R2, SR_TID.X ;  /* 0x0000000000027919 */ /* 0x000e620000002100 */
[----:B0-----:R-:W-:-:S04]  /*c540*/  MOV R0, 0x3000 ;  /* 0x0000300000007802 */ /* 0x001fc80000000f00 */
[----:B------:R2:W-:Y:S01]  /*c550*/  SYNCS.ARRIVE.TRANS64 RZ, [UR38+0x22830], R0 ;  /* 0x02283000ffff79a7 */ /* 0x0005e20008000026 */
[----:B-1----:R-:W-:-:S13]  /*c560*/  LOP3.LUT P0, RZ, R2, 0x1f, RZ, 0xc0, !PT ;  /* 0x0000001f02ff7812 */ /* 0x002fda000780c0ff */
[----:B--2---:R-:W-:Y:S05]  /*c570*/  @!P0 BRA `(.L_x_4275) ;  /* 0x0000000000048947 */ /* 0x004fea0003800000 */
[----:B------:R-:W-:Y:S01]  /*c580*/  BPT.TRAP 0x1 ;  /* 0x000000040000795c */ /* 0x000fe20000300000 */
.L_x_4275:
        /* <DEDUP_REMOVED lines=17> */
.L_x_4271:
        /* <DEDUP_REMOVED lines=22> */
.L_x_4276:
        /* <DEDUP_REMOVED lines=19> */
[----:B---3--:R-:W-:Y:S02]  /*c930*/  IMAD R8, R11, R2, RZ ;  /* 0x000000020b087224 */ /* 0x008fe400078e02ff */
[----:B----4-:R-:W-:Y:S02]  /*c940*/  IMAD R0, R10, 0x80, R9 ;  /* 0x000000800a007824 */ /* 0x010fe400078e0209 */
[----:B------:R-:W-:Y:S02]  /*c950*/  IMAD R9, R14, R3, R8 ;  /* 0x000000030e097224 */ /* 0x000fe400078e0208 */
[----:B0-----:R-:W-:Y:S01]  /*c960*/  @P0 IMAD.HI.U32 R3, R0, R5, RZ ;  /* 0x0000000500030227 */ /* 0x001fe200078e00ff */
[----:B------:R-:W-:-:S04]  /*c970*/  MOV R5, R0 ;  /* 0x0000000000057202 */ /* 0x000fc80000000f00 */
[----:B-1----:R-:W-:Y:S01]  /*c980*/  @P0 SHF.R.U32.HI R5, RZ, R6, R3 ;  /* 0x00000006ff050219 */ /* 0x002fe20000011603 */
[----:B------:R-:W-:Y:S01]  /*c990*/  IMAD.WIDE.U32 R2, R14, R2, UR4 ;  /* 0x000000040e027e25 */ /* 0x000fe2000f8e0002 */
[----:B------:R-:W-:Y:S02]  /*c9a0*/  ULDC.64 UR4, c[0x0][0x2d0] ;  /* 0x0000b40000047ab9 */ /* 0x000fe40000000a00 */
[----:B------:R-:W-:Y:S01]  /*c9b0*/  SHF.R.S32.HI R6, RZ, 0x1f, R5 ;  /* 0x0000001fff067819 */ /* 0x000fe20000011405 */
[----:B------:R-:W-:Y:S02]  /*c9c0*/  IMAD.IADD R3, R3, 0x1, R9 ;  /* 0x0000000103037824 */ /* 0x000fe400078e0209 */
[----:B------:R-:W-:Y:S02]  /*c9d0*/  IMAD.MOV R9, RZ, RZ, -R5 ;  /* 0x000000ffff097224 */ /* 0x000fe400078e0a05 */
[----:B------:R-:W-:Y:S02]  /*c9e0*/  IMAD R6, R6, UR4, RZ ;  /* 0x0000000406067c24 */ /* 0x000fe4000f8e02ff */
[----:B------:R-:W-:-:S02]  /*c9f0*/  IMAD R0, R4, R9, R0 ;  /* 0x0000000904007224 */ /* 0x000fc400078e0200 */
[C---:B------:R-:W-:Y:S01]  /*ca00*/  IMAD R9, R5.reuse, UR5, R6 ;  /* 0x0000000505097c24 */ /* 0x040fe2000f8e0206 */
[----:B------:R-:W-:Y:S01]  /*ca10*/  SHF.L.U32 R6, R12, 0x3, RZ ;  /* 0x000000030c067819 */ /* 0x000fe200000006ff */
[----:B------:R-:W-:Y:S01]  /*ca20*/  IMAD.WIDE.U32 R2, R5, UR4, R2 ;  /* 0x0000000405027c25 */ /* 0x000fe2000f8e0002 */
[----:B------:R-:W-:Y:S01]  /*ca30*/  SHF.R.S32.HI R5, RZ, 0x1f, R0 ;  /* 0x0000001fff057819 */ /* 0x000fe20000011400 */
[----:B------:R-:W-:-:S03]  /*ca40*/  ULDC.64 UR4, c[0x0][0x2c8] ;  /* 0x0000b20000047ab9 */ /* 0x000fc60000000a00 */
        /* <DEDUP_REMOVED lines=19> */
[----:B------:R-:W-:Y:S02]  /*cb80*/  IMAD R7, R10, 0x80, R7 ;  /* 0x000000800a077824 */ /* 0x000fe400078e0207 */
[----:B------:R-:W1:Y:S01]  /*cb90*/  SHFL.IDX PT, R2, R5, RZ, 0x181f ;  /* 0x00181fff05027589 */ /* 0x000e6200000e0000 */
[----:B------:R-:W-:Y:S02]  /*cba0*/  IMAD R4, R4, UR4, RZ ;  /* 0x0000000404047c24 */ /* 0x000fe4000f8e02ff */
[----:B------:R-:W-:-:S03]  /*cbb0*/  VIADD R11, R7, 0x10 ;  /* 0x00000010070b7836 */ /* 0x000fc60000000000 */
[----:B------:R-:W-:-:S13]  /*cbc0*/  ISETP.GE.AND P1, PT, R7, R4, PT ;  /* 0x000000040700720c */ /* 0x000fda0003f26270 */
[----:B------:R-:W-:Y:S02]  /*cbd0*/  @!P1 LEA R9, R6, UR38, 0x1 ;  /* 0x0000002606099c11 */ /* 0x000fe4000f8e08ff */
        /* <DEDUP_REMOVED lines=8> */
[----:B------:R-:W-:-:S09]  /*cc60*/  VIADD R9, R7, 0x20 ;  /* 0x0000002007097836 */ /* 0x000fd20000000000 */
[----:B------:R-:W-:Y:S02]  /*cc70*/  @!P1 LEA R21, R6, UR38, 0x1 ;  /* 0x0000002606159c11 */ /* 0x000fe4000f8e08ff */
[----:B0-----:R-:W-:-:S05]  /*cc80*/  @!P1 LEA R14, P2, R8, R14, 0x1 ;  /* 0x0000000e080e9211 */ /* 0x001fca00078408ff */
[----:B-1----:R-:W-:Y:S01]  /*cc90*/  @!P1 IMAD.X R3, RZ, RZ, R2, P2 ;  /* 0x000000ffff039224 */ /* 0x002fe200010e0602 */
[----:B------:R-:W-:Y:S02]  /*cca0*/  @!P1 MOV R2, R14 ;  /* 0x0000000e00029202 */ /* 0x000fe40000000f00 */
        /* <DEDUP_REMOVED lines=28> */
[----:B------:R-:W-:-:S03]  /*ce70*/  ISETP.GE.AND P1, PT, R11, R4, PT ;  /* 0x000000040b00720c */ /* 0x000fc60003f26270 */
        /* <DEDUP_REMOVED lines=17> */
.L_x_4370:
[----:B------:R-:W-:-:S05]  /*cf90*/  VIADD R7, R7, 0x70 ;  /* 0x0000007007077836 */ /* 0x000fca0000000000 */
[----:B------:R-:W-:Y:S02]  /*cfa0*/  ISETP.GE.AND P1, PT, R7, R4, PT ;  /* 0x000000040700720c */ /* 0x000fe40003f26270 */
[----:B------:R-:W-:-:S04]  /*cfb0*/  MOV R4, 0x1 ;  /* 0x0000000100047802 */ /* 0x000fc80000000f00 */
        /* <DEDUP_REMOVED lines=15> */
.L_x_4371:
[----:B------:R-:W-:Y:S01]  /*d0b0*/  ISETP.NE.AND P0, PT, R19, RZ, PT ;  /* 0x000000ff1300720c */ /* 0x000fe20003f05270 */
        /* <DEDUP_REMOVED lines=8> */
.L_x_4372:
        /* <DEDUP_REMOVED lines=8> */
.L_x_4283:
[----:B------:R-:W-:Y:S05]  /*d1c0*/  BSYNC B1 ;  /* 0x0000000000017941 */ /* 0x000fea0003800000 */
.L_x_4282:
        /* <DEDUP_REMOVED lines=11> */
.L_x_4284:
        /* <DEDUP_REMOVED lines=13> */
.L_x_4285:
        /* <DEDUP_REMOVED lines=13> */
.L_x_4286:
        /* <DEDUP_REMOVED lines=13> */
.L_x_4287:
        /* <DEDUP_REMOVED lines=8> */
.L_x_4280:
[----:B------:R-:W-:Y:S05]  /*d570*/  BSYNC B0 ;  /* 0x0000000000007941 */ /* 0x000fea0003800000 */
.L_x_4279:
[----:B0-----:R-:W2:Y:S01]  /*d580*/  LDL.LU R3, [R1+0x8] ;  /* 0x0000080001037983 */ /* 0x001ea20000300800 */
[----:B------:R-:W-:Y:S02]  /*d590*/  IMAD.MOV.U32 R9, RZ, RZ, RZ ;  /* 0x000000ffff097224 */ /* 0x000fe400078e00ff */
[----:B------:R-:W-:Y:S01]  /*d5a0*/  IMAD.MOV.U32 R6, RZ, RZ, 0x1 ;  /* 0x00000001ff067424 */ /* 0x000fe200078e00ff */
[----:B--2---:R-:W-:-:S04]  /*d5b0*/  IADD3 R7, R3, -0x2, RZ ;  /* 0xfffffffe03077810 */ /* 0x004fc80007ffe0ff */
        /* <DEDUP_REMOVED lines=9> */
[----:B------:R-:W-:-:S04]  /*d650*/  IADD3 R3, RZ, -UR4, RZ ;  /* 0x80000004ff037c10 */ /* 0x000fc8000fffe0ff */
        /* <DEDUP_REMOVED lines=16> */
.L_x_4321:
[----:B------:R-:W-:Y:S01]  /*d760*/  ISETP.NE.AND P0, PT, R19, RZ, PT ;  /* 0x000000ff1300720c */ /* 0x000fe20003f05270 */
[----:B------:R-:W-:Y:S01]  /*d770*/  BSSY B1, `(.L_x_4289) ;  /* 0x0000083000017945 */ /* 0x000fe20003800000 */
[----:B------:R-:W-:-:S04]  /*d780*/  IADD3 R8, R8, -0x2, RZ ;  /* 0xfffffffe08087810 */ /* 0x000fc80007ffe0ff */
[----:B------:R-:W-:-:S07]  /*d790*/  ISETP.NE.AND P1, PT, R8, RZ, PT ;  /* 0x000000ff0800720c */ /* 0x000fce0003f25270 */
[----:B------:R-:W-:Y:S06]  /*d7a0*/  @!P0 BRA `(.L_x_4290) ;  /* 0x0000000400fc8947 */ /* 0x000fec0003800000 */
[----:B------:R-:W2:Y:S01]  /*d7b0*/  LDL R2, [R1] ;  /* 0x0000000001027983 */ /* 0x000ea20000100800 */
[----:B------:R-:W-:Y:S01]  /*d7c0*/  IMAD.MOV.U32 R13, RZ, RZ, R7 ;  /* 0x000000ffff0d7224 */ /* 0x000fe200078e0007 */
        /* <DEDUP_REMOVED lines=21> */
.L_x_4291:
[----:B------:R-:W1:Y:S01]  /*d920*/  S2R R2, SR_TID.X ;  /* 0x0000000000027919 */ /* 0x000e620000002100 */
[----:B------:R-:W-:Y:S01]  /*d930*/  BSSY B2, `(.L_x_4292) ;  /* 0x0000006000027945 */ /* 0x000fe20003800000 */
[----:B-1----:R-:W-:Y:S02]  /*d940*/  LOP3.LUT R3, R2, 0x7f, RZ, 0xc0, !PT ;  /* 0x0000007f02037812 */ /* 0x002fe400078ec0ff */
[----:B------:R-:W-:Y:S02]  /*d950*/  SHF.L.U32 R2, R0, 0x1f, RZ ;  /* 0x0000001f00027819 */ /* 0x000fe400000006ff */
[----:B------:R-:W-:Y:S02]  /*d960*/  ISETP.NE.AND P2, PT, R3, RZ, PT ;  /* 0x000000ff0300720c */ /* 0x000fe40003f45270 */
[----:B------:R-:W1:Y:S02]  /*d970*/  SYNCS.PHASECHK.TRANS64.TRYWAIT P0, [UR38+0x22848], R2 ;  /* 0x02284802ff0075a7 */ /* 0x000e640008000166 */
[----:B-1----:R-:W-:Y:S09]  /*d980*/  @!P0 BRA `(.L_x_4293) ;  /* 0x0000002800208947 */ /* 0x002ff20003800000 */
.L_x_4373:
[----:B------:R-:W-:Y:S05]  /*d990*/  BSYNC B2 ;  /* 0x0000000000027941 */ /* 0x000fea0003800000 */
.L_x_4292:
[----:B------:R-:W-:Y:S04]  /*d9a0*/  BSSY B2, `(.L_x_4294) ;  /* 0x0000007000027945 */ /* 0x000fe80003800000 */
[----:B------:R-:W-:Y:S05]  /*d9b0*/  @P2 BRA `(.L_x_4295) ;  /* 0x0000000000142947 */ /* 0x000fea0003800000 */
[----:B------:R-:W-:Y:S02]  /*d9c0*/  ISETP.NE.AND P0, PT, R10, RZ, PT ;  /* 0x000000ff0a00720c */ /* 0x000fe40003f05270 */
[----:B-1----:R-:W-:-:S04]  /*d9d0*/  MOV R3, 0x3000 ;  /* 0x0000300000037802 */ /* 0x002fc80000000f00 */
[----:B------:R2:W-:Y:S07]  /*d9e0*/  SYNCS.ARRIVE.TRANS64 RZ, [UR38+0x22838], R3 ;  /* 0x02283803ffff79a7 */ /* 0x0005ee0008000026 */
[----:B------:R-:W-:Y:S05]  /*d9f0*/  @!P0 BRA `(.L_x_4295) ;  /* 0x0000000000048947 */ /* 0x000fea0003800000 */
[----:B------:R-:W-:Y:S01]  /*da00*/  BPT.TRAP 0x1 ;  /* 0x000000040000795c */ /* 0x000fe20000300000 */
.L_x_4295:
[----:B------:R-:W-:Y:S05]  /*da10*/  BSYNC B2 ;  /* 0x0000000000027941 */ /* 0x000fea0003800000 */
.L_x_4294:
        /* <DEDUP_REMOVED lines=11> */
.L_x_4296:
        /* <DEDUP_REMOVED lines=10> */
.L_x_4374:
[----:B------:R-:W-:Y:S05]  /*db70*/  BSYNC B2 ;  /* 0x0000000000027941 */ /* 0x000fea0003800000 */
.L_x_4297:
[----:B------:R-:W-:Y:S01]  /*db80*/  BSSY B2, `(.L_x_4299) ;  /* 0x0000009000027945 */ /* 0x000fe20003800000 */
[----:B01----:R-:W-:Y:S01]  /*db90*/  IMAD.MOV.U32 R2, RZ, RZ, 0x0 ;  /* 0x00000000ff027424 */ /* 0x003fe200078e00ff */
[----:B--2---:R-:W-:Y:S02]  /*dba0*/  MOV R3, 0x14f00000 ;  /* 0x14f0000000037802 */ /* 0x004fe40000000f00 */
[----:B------:R-:W-:Y:S05]  /*dbb0*/  @P2 BRA `(.L_x_4300) ;  /* 0x0000000000142947 */ /* 0x000fea0003800000 */
[----:B------:R-:W-:Y:S01]  /*dbc0*/  ISETP.NE.AND P0, PT, R10, RZ, PT ;  /* 0x000000ff0a00720c */ /* 0x000fe20003f05270 */
[----:B------:R-:W-:-:S04]  /*dbd0*/  IMAD.MOV.U32 R12, RZ, RZ, 0xc000 ;  /* 0x0000c000ff0c7424 */ /* 0x000fc800078e00ff */
[----:B------:R0:W-:Y:S08]  /*dbe0*/  SYNCS.ARRIVE.TRANS64 RZ, [UR38+0x22858], R12 ;  /* 0x0228580cffff79a7 */ /* 0x0001f00008000026 */
[----:B0-----:R-:W-:Y:S05]  /*dbf0*/  @!P0 BRA `(.L_x_4300) ;  /* 0x0000000000048947 */ /* 0x001fea0003800000 */
[----:B------:R-:W-:Y:S01]  /*dc00*/  BPT.TRAP 0x1 ;  /* 0x000000040000795c */ /* 0x000fe20000300000 */
.L_x_4300:
[----:B------:R-:W-:Y:S05]  /*dc10*/  BSYNC B2 ;  /* 0x0000000000027941 */ /* 0x000fea0003800000 */
.L_x_4299:
        /* <DEDUP_REMOVED lines=9> */
.L_x_4301:
        /* <DEDUP_REMOVED lines=13> */
.L_x_4302:
        /* <DEDUP_REMOVED lines=13> */
.L_x_4303:
        /* <DEDUP_REMOVED lines=13> */
.L_x_4304:
        /* <DEDUP_REMOVED lines=8> */
.L_x_4290:
[----:B------:R-:W-:Y:S05]  /*dfa0*/  BSYNC B1 ;  /* 0x0000000000017941 */ /* 0x000fea0003800000 */
.L_x_4289:
        /* <DEDUP_REMOVED lines=9> */
[----:B------:R-:W-:Y:S01]  /*e040*/  MOV R13, R12 ;  /* 0x0000000c000d7202 */ /* 0x000fe20000000f00 */
[----:B------:R-:W-:Y:S01]  /*e050*/  ULDC.64 UR4, c[0x0][0x428] ;  /* 0x00010a0000047ab9 */ /* 0x000fe20000000a00 */
[----:B0-----:R-:W-:-:S13]  /*e060*/  ISETP.NE.AND P0, PT, R14, 0x1, PT ;  /* 0x000000010e00780c */ /* 0x001fda0003f05270 */
[----:B------:R-:W0:Y:S02]  /*e070*/  @P0 LDC.64 R2, c[0x0][0x440] ;  /* 0x00011000ff020b82 */ /* 0x000e240000000a00 */
[----:B0-----:R-:W-:-:S05]  /*e080*/  @P0 IMAD.HI.U32 R2, R12, R2, RZ ;  /* 0x000000020c020227 */ /* 0x001fca00078e00ff */
[----:B------:R-:W-:Y:S01]  /*e090*/  @P0 SHF.R.U32.HI R13, RZ, R3, R2 ;  /* 0x00000003ff0d0219 */ /* 0x000fe20000011602 */
[----:B------:R-:W-:-:S03]  /*e0a0*/  IMAD R2, R18, UR4, RZ ;  /* 0x0000000412027c24 */ /* 0x000fc6000f8e02ff */
[--C-:B------:R-:W-:Y:S01]  /*e0b0*/  SHF.R.S32.HI R3, RZ, 0x1f, R13.reuse ;  /* 0x0000001fff037819 */ /* 0x100fe2000001140d */
        /* <DEDUP_REMOVED lines=10> */
.L_x_4307:
[----:B------:R-:W1:Y:S01]  /*e160*/  S2R R2, SR_TID.X ;  /* 0x0000000000027919 */ /* 0x000e620000002100 */
[----:B------:R-:W-:Y:S01]  /*e170*/  BSSY B2, `(.L_x_4308) ;  /* 0x0000006000027945 */ /* 0x000fe20003800000 */
[----:B-1----:R-:W-:Y:S02]  /*e180*/  LOP3.LUT R3, R2, 0x7f, RZ, 0xc0, !PT ;  /* 0x0000007f02037812 */ /* 0x002fe400078ec0ff */
[----:B------:R-:W-:Y:S02]  /*e190*/  SHF.L.U32 R2, R0, 0x1f, RZ ;  /* 0x0000001f00027819 */ /* 0x000fe400000006ff */
[----:B------:R-:W-:Y:S02]  /*e1a0*/  ISETP.NE.AND P2, PT, R3, RZ, PT ;  /* 0x000000ff0300720c */ /* 0x000fe40003f45270 */
[----:B------:R-:W1:Y:S02]  /*e1b0*/  SYNCS.PHASECHK.TRANS64.TRYWAIT P0, [UR38+0x22840], R2 ;  /* 0x02284002ff0075a7 */ /* 0x000e640008000166 */
[----:B-1----:R-:W-:Y:S09]  /*e1c0*/  @!P0 BRA `(.L_x_4309) ;  /* 0x0000002000408947 */ /* 0x002ff20003800000 */
.L_x_4375:
[----:B------:R-:W-:Y:S05]  /*e1d0*/  BSYNC B2 ;  /* 0x0000000000027941 */ /* 0x000fea0003800000 */
.L_x_4308:
[----:B------:R-:W-:Y:S04]  /*e1e0*/  BSSY B2, `(.L_x_4310) ;  /* 0x0000007000027945 */ /* 0x000fe80003800000 */
[----:B------:R-:W-:Y:S05]  /*e1f0*/  @P2 BRA `(.L_x_4311) ;  /* 0x0000000000142947 */ /* 0x000fea0003800000 */
[----:B------:R-:W-:Y:S01]  /*e200*/  ISETP.NE.AND P0, PT, R10, RZ, PT ;  /* 0x000000ff0a00720c */ /* 0x000fe20003f05270 */
[----:B-1----:R-:W-:-:S04]  /*e210*/  IMAD.MOV.U32 R3, RZ, RZ, 0x3000 ;  /* 0x00003000ff037424 */ /* 0x002fc800078e00ff */
[----:B------:R2:W-:Y:S08]  /*e220*/  SYNCS.ARRIVE.TRANS64 RZ, [UR38+0x22830], R3 ;  /* 0x02283003ffff79a7 */ /* 0x0005f00008000026 */
[----:B--2---:R-:W-:Y:S05]  /*e230*/  @!P0 BRA `(.L_x_4311) ;  /* 0x0000000000048947 */ /* 0x004fea0003800000 */
[----:B------:R-:W-:Y:S01]  /*e240*/  BPT.TRAP 0x1 ;  /* 0x000000040000795c */ /* 0x000fe20000300000 */
.L_x_4311:
[----:B------:R-:W-:Y:S05]  /*e250*/  BSYNC B2 ;  /* 0x0000000000027941 */ /* 0x000fea0003800000 */
.L_x_4310:
        /* <DEDUP_REMOVED lines=11> */
.L_x_4312:
        /* <DEDUP_REMOVED lines=11> */
.L_x_4376:
[----:B------:R-:W-:Y:S05]  /*e3c0*/  BSYNC B2 ;  /* 0x0000000000027941 */ /* 0x000fea0003800000 */
.L_x_4313:
        /* <DEDUP_REMOVED lines=9> */
.L_x_4316:
[----:B------:R-:W-:Y:S05]  /*e460*/  BSYNC B2 ;  /* 0x0000000000027941 */ /* 0x000fea0003800000 */
.L_x_4315:
        /* <DEDUP_REMOVED lines=9> */
.L_x_4317:
        /* <DEDUP_REMOVED lines=13> */
.L_x_4318:
        /* <DEDUP_REMOVED lines=13> */
.L_x_4319:
        /* <DEDUP_REMOVED lines=13> */
.L_x_4320:
        /* <DEDUP_REMOVED lines=8> */
.L_x_4306:
[----:B------:R-:W-:Y:S05]  /*e7f0*/  BSYNC B1 ;  /* 0x0000000000017941 */ /* 0x000fea0003800000 */
.L_x_4305:
[----:B------:R-:W-:Y:S01]  /*e800*/  IADD3 R7, R7, -0x2, RZ ;  /* 0xfffffffe07077810 */ /* 0x000fe20007ffe0ff */
[----:B------:R-:W-:Y:S06]  /*e810*/  @P1 BRA `(.L_x_4321) ;  /* 0xffffffec00d01947 */ /* 0x000fec000383ffff */
[----:B------:R-:W-:Y:S05]  /*e820*/  BSYNC B0 ;  /* 0x0000000000007941 */ /* 0x000fea0003800000 */
.L_x_4288:
        /* <DEDUP_REMOVED lines=20> */
[----:B------:R-:W-:-:S04]  /*e970*/  ULDC.64 UR4, c[0x0][0x418] ;  /* 0x0001060000047ab9 */ /* 0x000fc80000000a00 */
[----:B------:R-:W-:Y:S02]  /*e980*/  IADD3 R3, R9, R3, RZ ;  /* 0x0000000309037210 */ /* 0x000fe40007ffe0ff */
[----:B------:R-:W-:-:S04]  /*e990*/  LEA R16, P0, R2, UR4, 0x2 ;  /* 0x0000000402107c11 */ /* 0x000fc8000f8010ff */
[----:B------:R-:W-:-:S05]  /*e9a0*/  LEA.HI.X R17, R2, UR5, R3, 0x2, P0 ;  /* 0x0000000502117c11 */ /* 0x000fca00080f1403 */
[----:B------:R0:W5:Y:S01]  /*e9b0*/  LDG.E R16, desc[UR44][R16.64] ;  /* 0x0000002c10107981 */ /* 0x000162000c1e1900 */
[----:B------:R-:W-:-:S04]  /*e9c0*/  IMAD.MOV R2, RZ, RZ, -R5 ;  /* 0x000000ffff027224 */ /* 0x000fc800078e0a05 */
[----:B------:R-:W-:-:S07]  /*e9d0*/  IMAD R7, R4, R2, R7 ;  /* 0x0000000204077224 */ /* 0x000fce00078e0207 */
.L_x_4324:
[----:B------:R-:W1:Y:S01]  /*e9e0*/  S2R R2, SR_TID.X ;  /* 0x0000000000027919 */ /* 0x000e620000002100 */
[----:B------:R-:W-:Y:S01]  /*e9f0*/  BSSY B1, `(.L_x_4325) ;  /* 0x0000006000017945 */ /* 0x000fe20003800000 */
[----:B-1----:R-:W-:Y:S02]  /*ea00*/  LOP3.LUT R3, R2, 0x7f, RZ, 0xc0, !PT ;  /* 0x0000007f02037812 */ /* 0x002fe400078ec0ff */
[----:B------:R-:W-:Y:S02]  /*ea10*/  SHF.L.U32 R2, R0, 0x1f, RZ ;  /* 0x0000001f00027819 */ /* 0x000fe400000006ff */
[----:B------:R-:W-:Y:S02]  /*ea20*/  ISETP.NE.AND P1, PT, R3, RZ, PT ;  /* 0x000000ff0300720c */ /* 0x000fe40003f25270 */
[----:B------:R-:W1:Y:S02]  /*ea30*/  SYNCS.PHASECHK.TRANS64.TRYWAIT P0, [UR38+0x22848], R2 ;  /* 0x02284802ff0075a7 */ /* 0x000e640008000166 */
[----:B-1----:R-:W-:Y:S09]  /*ea40*/  @!P0 BRA `(.L_x_4326) ;  /* 0x0000001800508947 */ /* 0x002ff20003800000 */
.L_x_4377:
[----:B------:R-:W-:Y:S05]  /*ea50*/  BSYNC B1 ;  /* 0x0000000000017941 */ /* 0x000fea0003800000 */
.L_x_4325:
[----:B------:R-:W-:Y:S04]  /*ea60*/  BSSY B1, `(.L_x_4327) ;  /* 0x0000007000017945 */ /* 0x000fe80003800000 */
[----:B------:R-:W-:Y:S05]  /*ea70*/  @P1 BRA `(.L_x_4328) ;  /* 0x0000000000141947 */ /* 0x000fea0003800000 */
[----:B------:R-:W-:Y:S01]  /*ea80*/  ISETP.NE.AND P0, PT, R10, RZ, PT ;  /* 0x000000ff0a00720c */ /* 0x000fe20003f05270 */
[----:B-1----:R-:W-:-:S04]  /*ea90*/  IMAD.MOV.U32 R3, RZ, RZ, 0x3000 ;  /* 0x00003000ff037424 */ /* 0x002fc800078e00ff */
[----:B------:R2:W-:Y:S08]  /*eaa0*/  SYNCS.ARRIVE.TRANS64 RZ, [UR38+0x22838], R3 ;  /* 0x02283803ffff79a7 */ /* 0x0005f00008000026 */
[----:B--2---:R-:W-:Y:S05]  /*eab0*/  @!P0 BRA `(.L_x_4328) ;  /* 0x0000000000048947 */ /* 0x004fea0003800000 */
[----:B------:R-:W-:Y:S01]  /*eac0*/  BPT.TRAP 0x1 ;  /* 0x000000040000795c */ /* 0x000fe20000300000 */
.L_x_4328:
[----:B------:R-:W-:Y:S05]  /*ead0*/  BSYNC B1 ;  /* 0x0000000000017941 */ /* 0x000fea0003800000 */
.L_x_4327:
[----:B------:R-:W-:Y:S01]  /*eae0*/  MOV R4, RZ ;  /* 0x000000ff00047202 */ /* 0x000fe20000000f00 */
        /* <DEDUP_REMOVED lines=10> */
.L_x_4329:
        /* <DEDUP_REMOVED lines=11> */
.L_x_4378:
[----:B------:R-:W-:Y:S05]  /*ec40*/  BSYNC B1 ;  /* 0x0000000000017941 */ /* 0x000fea0003800000 */
.L_x_4330:
[----:B------:R-:W-:Y:S01]  /*ec50*/  BSSY B1, `(.L_x_4332) ;  /* 0x0000009000017945 */ /* 0x000fe20003800000 */
[----:B-1----:R-:W-:Y:S02]  /*ec60*/  IMAD.MOV.U32 R2, RZ, RZ, 0x0 ;  /* 0x00000000ff027424 */ /* 0x002fe400078e00ff */
[----:B------:R-:W-:Y:S01]  /*ec70*/  IMAD.MOV.U32 R3, RZ, RZ, 0x14f00000 ;  /* 0x14f00000ff037424 */ /* 0x000fe200078e00ff */
[----:B------:R-:W-:Y:S06]  /*ec80*/  @P1 BRA `(.L_x_4333) ;  /* 0x0000000000141947 */ /* 0x000fec0003800000 */
[----:B------:R-:W-:Y:S02]  /*ec90*/  ISETP.NE.AND P0, PT, R10, RZ, PT ;  /* 0x000000ff0a00720c */ /* 0x000fe40003f05270 */
[----:B------:R-:W-:-:S04]  /*eca0*/  MOV R5, 0xc000 ;  /* 0x0000c00000057802 */ /* 0x000fc80000000f00 */
[----:B------:R1:W-:Y:S07]  /*ecb0*/  SYNCS.ARRIVE.TRANS64 RZ, [UR38+0x22858], R5 ;  /* 0x02285805ffff79a7 */ /* 0x0003ee0008000026 */
[----:B------:R-:W-:Y:S05]  /*ecc0*/  @!P0 BRA `(.L_x_4333) ;  /* 0x0000000000048947 */ /* 0x000fea0003800000 */
[----:B------:R-:W-:Y:S01]  /*ecd0*/  BPT.TRAP 0x1 ;  /* 0x000000040000795c */ /* 0x000fe20000300000 */
.L_x_4333:
[----:B------:R-:W-:Y:S05]  /*ece0*/  BSYNC B1 ;  /* 0x0000000000017941 */ /* 0x000fea0003800000 */
.L_x_4332:
        /* <DEDUP_REMOVED lines=9> */
.L_x_4334:
        /* <DEDUP_REMOVED lines=8> */
[----:B------:R-:W-:Y:S01]  /*ee00*/  R2UR UR6, R2 ;  /* 0x00000000020672ca */ /* 0x000fe200000e0000 */
[----:B------:R-:W-:Y:S01]  /*ee10*/  UIADD3 UR8, UR38, 0xf400, URZ ;  /* 0x0000f40026087890 */ /* 0x000fe2000fffe03f */
[----:B------:R-:W-:Y:S01]  /*ee20*/  R2UR UR7, R3 ;  /* 0x00000000030772ca */ /* 0x000fe200000e0000 */
[----:B------:R-:W-:Y:S01]  /*ee30*/  UMOV UR10, 0x40 ;  /* 0x00000040000a7882 */ /* 0x000fe20000000000 */
[----:B------:R-:W-:-:S13]  /*ee40*/  PLOP3.LUT P0, PT, PT, PT, PT, 0x80, 0x0 ;  /* 0x000000000000781c */ /* 0x000fda0003f0f070 */
.L_x_4335:
        /* <DEDUP_REMOVED lines=13> */
.L_x_4336:
        /* <DEDUP_REMOVED lines=13> */
.L_x_4337:
        /* <DEDUP_REMOVED lines=8> */
.L_x_4323:
[----:B------:R-:W-:Y:S05]  /*f070*/  BSYNC B0 ;  /* 0x0000000000007941 */ /* 0x000fea0003800000 */
.L_x_4322:
[----:B------:R-:W-:Y:S01]  /*f080*/  LOP3.LUT R0, R0, 0x1, RZ, 0x3c, !PT ;  /* 0x0000000100007812 */ /* 0x000fe200078e3cff */
[----:B------:R-:W-:Y:S02]  /*f090*/  IMAD.MOV.U32 R6, RZ, RZ, RZ ;  /* 0x000000ffff067224 */ /* 0x000fe400078e00ff */
[----:B------:R-:W-:-:S07]  /*f0a0*/  IMAD.MOV.U32 R9, RZ, RZ, RZ ;  /* 0x000000ffff097224 */ /* 0x000fce00078e00ff */
.L_x_4265:
[----:B------:R-:W2:Y:S01]  /*f0b0*/  S2R R3, SR_CgaCtaId ;  /* 0x0000000000037919 */ /* 0x000ea20000008800 */
[----:B------:R-:W-:Y:S02]  /*f0c0*/  MOV R2, 0x400 ;  /* 0x0000040000027802 */ /* 0x000fe40000000f00 */
[----:B------:R-:W-:Y:S02]  /*f0d0*/  SHF.L.U32 R9, R9, 0x1f, RZ ;  /* 0x0000001f09097819 */ /* 0x000fe400000006ff */
[----:B--2---:R-:W-:-:S04]  /*f0e0*/  LEA R2, R3, R2, 0x18 ;  /* 0x0000000203027211 */ /* 0x004fc800078ec0ff */
[----:B------:R-:W2:Y:S02]  /*f0f0*/  SYNCS.PHASECHK.TRANS64.TRYWAIT P0, [R2+URZ+0x22820], R9 ;  /* 0x02282009020075a7 */ /* 0x000ea4000800017f */
[----:B--2---:R-:W-:Y:S05]  /*f100*/  @!P0 BRA `(.L_x_4338) ;  /* 0x0000001000d08947 */ /* 0x004fea0003800000 */
.L_x_4379:
[----:B------:R-:W-:-:S03]  /*f110*/  UMOV UR4, 0xffffffff ;  /* 0xffffffff00047882 */ /* 0x000fc60000000000 */
[----:B------:R-:W-:Y:S05]  /*f120*/  BRA.DIV UR4, `(.L_x_4339) ;  /* 0x0000001204dc7947 */ /* 0x000fea000b800000 */
[----:B------:R-:W3:Y:S02]  /*f130*/  S2R R3, SR_TID.X ;  /* 0x0000000000037919 */ /* 0x000ee40000002100 */
[----:B---3--:R-:W-:-:S04]  /*f140*/  SHF.R.U32.HI R3, RZ, 0x5, R3 ;  /* 0x00000005ff037819 */ /* 0x008fc80000011603 */
[----:B------:R-:W-:-:S05]  /*f150*/  LOP3.LUT R3, R3, 0x3, RZ, 0xc0, !PT ;  /* 0x0000000303037812 */ /* 0x000fca00078ec0ff */
[----:B------:R3:W4:Y:S02]  /*f160*/  SHFL.IDX PT, R14, R3, RZ, 0x1f ;  /* 0x00001fff030e7589 */ /* 0x00072400000e0000 */
.L_x_4382:
[----:B----4-:R-:W-:-:S13]  /*f170*/  ISETP.NE.AND P0, PT, R14, RZ, PT ;  /* 0x000000ff0e00720c */ /* 0x010fda0003f05270 */
[----:B------:R-:W-:Y:S05]  /*f180*/  @P0 BRA `(.L_x_4227) ;  /* 0x0000000000880947 */ /* 0x000fea0003800000 */
[----:B------:R-:W-:-:S03]  /*f190*/  UMOV UR4, 0xffffffff ;  /* 0xffffffff00047882 */ /* 0x000fc60000000000 */
[----:B------:R-:W-:Y:S05]  /*f1a0*/  BRA.DIV UR4, `(.L_x_4340) ;  /* 0x0000001204f07947 */ /* 0x000fea000b800000 */
[----:B------:R-:W-:-:S13]  /*f1b0*/  ELECT P6, URZ, PT ;  /* 0x00000000003f782f */ /* 0x000fda00038c0000 */
.L_x_4385:
[----:B------:R-:W-:Y:S05]  /*f1c0*/  @!P6 BRA `(.L_x_4227) ;  /* 0x000000000078e947 */ /* 0x000fea0003800000 */
[----:B------:R-:W-:-:S06]  /*f1d0*/  ULOP3.LUT UR4, UR42, 0x2, URZ, 0xfc, !UPT ;  /* 0x000000022a047892 */ /* 0x000fcc000f8efc3f */
[----:B---3--:R-:W-:-:S04]  /*f1e0*/  MOV R3, UR4 ;  /* 0x0000000400037c02 */ /* 0x008fc80008000f00 */
[----:B------:R-:W-:-:S13]  /*f1f0*/  ISETP.NE.AND P2, PT, R3, 0x3, PT ;  /* 0x000000030300780c */ /* 0x000fda0003f45270 */
[----:B------:R-:W-:Y:S05]  /*f200*/  @!P2 BRA `(.L_x_4341) ;  /* 0x000000000004a947 */ /* 0x000fea0003800000 */
[----:B------:R-:W-:Y:S01]  /*f210*/  BPT.TRAP 0x1 ;  /* 0x000000040000795c */ /* 0x000fe20000300000 */
.L_x_4341:
[----:B------:R-:W-:Y:S01]  /*f220*/  VIADD R8, R2, 0x22840 ;  /* 0x0002284002087836 */ /* 0x000fe20000000000 */
[----:B------:R-:W-:Y:S02]  /*f230*/  SHF.L.U32 R4, R0, 0x1f, RZ ;  /* 0x0000001f00047819 */ /* 0x000fe400000006ff */
[C---:B------:R-:W-:Y:S01]  /*f240*/  IADD3 R3, R6.reuse, 0x1, RZ ;  /* 0x0000000106037810 */ /* 0x040fe20007ffe0ff */
[----:B------:R-:W-:-:S03]  /*f250*/  IMAD R7, R6, 0x8, R8 ;  /* 0x0000000806077824 */ /* 0x000fc600078e0208 */
[C---:B------:R-:W-:Y:S01]  /*f260*/  ISETP.NE.AND P1, PT, R3.reuse, 0x2, PT ;  /* 0x000000020300780c */ /* 0x040fe20003f25270 */
[----:B------:R-:W3:Y:S03]  /*f270*/  SYNCS.PHASECHK.TRANS64.TRYWAIT P0, [R7+URZ], R4 ;  /* 0x00000004070075a7 */ /* 0x000ee6000800017f */
[----:B-1----:R-:W-:Y:S02]  /*f280*/  SEL R5, RZ, 0x1, P1 ;  /* 0x00000001ff057807 */ /* 0x002fe40000800000 */
[----:B------:R-:W-:Y:S02]  /*f290*/  SEL R3, R3, RZ, P1 ;  /* 0x000000ff03037207 */ /* 0x000fe40000800000 */
[----:B------:R-:W-:-:S03]  /*f2a0*/  LOP3.LUT R0, R0, R5, RZ, 0x3c, !PT ;  /* 0x0000000500007212 */ /* 0x000fc600078e3cff */
[----:B------:R-:W-:Y:S01]  /*f2b0*/  IMAD R5, R3, 0x8, R8 ;  /* 0x0000000803057824 */ /* 0x000fe200078e0208 */
[----:B------:R-:W-:Y:S01]  /*f2c0*/  SHF.L.U32 R0, R0, 0x1f, RZ ;  /* 0x0000001f00007819 */ /* 0x000fe200000006ff */
[----:B---3--:R-:W-:Y:S06]  /*f2d0*/  @!P0 BRA `(.L_x_4342) ;  /* 0x0000001000c48947 */ /* 0x008fec0003800000 */
.L_x_4386:
[----:B------:R-:W3:Y:S02]  /*f2e0*/  SYNCS.PHASECHK.TRANS64.TRYWAIT P0, [R5+URZ], R0 ;  /* 0x00000000050075a7 */ /* 0x000ee4000800017f */
[----:B---3--:R-:W-:Y:S05]  /*f2f0*/  @!P0 BRA `(.L_x_4343) ;  /* 0x0000001000d08947 */ /* 0x008fea0003800000 */
.L_x_4387:
[----:B------:R-:W-:Y:S05]  /*f300*/  @!P2 BRA `(.L_x_4344) ;  /* 0x000000000004a947 */ /* 0x000fea0003800000 */
[----:B------:R-:W-:Y:S01]  /*f310*/  BPT.TRAP 0x1 ;  /* 0x000000040000795c */ /* 0x000fe20000300000 */
.L_x_4344:
[----:B--2---:R-:W-:-:S05]  /*f320*/  VIADD R2, R2, 0x22860 ;  /* 0x0002286002027836 */ /* 0x004fca0000000000 */
[----:B---3--:R-:W-:-:S04]  /*f330*/  LEA R5, R6, R2, 0x3 ;  /* 0x0000000206057211 */ /* 0x008fc800078e18ff */
[----:B------:R-:W2:Y:S02]  /*f340*/  SYNCS.PHASECHK.TRANS64.TRYWAIT P0, [R5+URZ], R4 ;  /* 0x00000004050075a7 */ /* 0x000ea4000800017f */
[----:B--2---:R-:W-:Y:S05]  /*f350*/  @!P0 BRA `(.L_x_4345) ;  /* 0x0000001000cc8947 */ /* 0x004fea0003800000 */
.L_x_4388:
[----:B------:R-:W-:-:S07]  /*f360*/  IMAD R3, R3, 0x8, R2 ;  /* 0x0000000803037824 */ /* 0x000fce00078e0202 */
.L_x_4346:
[----:B---3--:R3:W4:Y:S02]  /*f370*/  SYNCS.PHASECHK.TRANS64.TRYWAIT P0, [R3+URZ], R0 ;  /* 0x00000000030075a7 */ /* 0x008724000800017f */
[----:B----4-:R-:W-:Y:S05]  /*f380*/  @!P0 NANOSLEEP.SYNCS 0x989680 ;  /* 0x009896800000895d */ /* 0x010fea0003900000 */
[----:B------:R-:W4:Y:S02]  /*f390*/  @!P0 SYNCS.PHASECHK.TRANS64 P0, [R3+URZ], R0 ;  /* 0x00000000030085a7 */ /* 0x000f24000800007f */
[----:B----4-:R-:W-:Y:S05]  /*f3a0*/  @!P0 BRA `(.L_x_4346) ;  /* 0xfffffffc00f08947 */ /* 0x010fea000383ffff */
.L_x_4227:
[----:B------:R-:W-:Y:S05]  /*f3b0*/  BSYNC B6 ;  /* 0x0000000000067941 */ /* 0x000fea0003800000 */
.L_x_4224:
[----:B------:R-:W-:Y:S05]  /*f3c0*/  EXIT ;  /* 0x000000000000794d */ /* 0x000fea0003800000 */
.L_x_4231:
[----:B0-----:R-:W-:-:S04]  /*f3d0*/  IMAD.U32 R4, RZ, RZ, UR39 ;  /* 0x00000027ff047e24 */ /* 0x001fc8000f8e00ff */
[----:B------:R0:W1:Y:S03]  /*f3e0*/  SYNCS.PHASECHK.TRANS64.TRYWAIT P0, [R4+URZ+0x22800], R7 ;  /* 0x02280007040075a7 */ /* 0x000066000800017f */
[----:B-1----:R-:W-:Y:S05]  /*f3f0*/  @!P0 NANOSLEEP.SYNCS 0x989680 ;  /* 0x009896800000895d */ /* 0x002fea0003900000 */
[----:B------:R-:W1:Y:S02]  /*f400*/  @!P0 SYNCS.PHASECHK.TRANS64 P0, [R4+URZ+0x22800], R7 ;  /* 0x02280007040085a7 */ /* 0x000e64000800007f */
[----:B-1----:R-:W-:Y:S05]  /*f410*/  @!P0 BRA `(.L_x_4231) ;  /* 0xfffffffc00ec8947 */ /* 0x002fea000383ffff */
[----:B------:R-:W-:Y:S05]  /*f420*/  BRA `(.L_x_4347) ;  /* 0xffffff2000847947 */ /* 0x000fea000383ffff */
.L_x_4235:
[----:B0-----:R-:W-:-:S04]  /*f430*/  MOV R4, UR39 ;  /* 0x0000002700047c02 */ /* 0x001fc80008000f00 */
[----:B------:R0:W2:Y:S03]  /*f440*/  SYNCS.PHASECHK.TRANS64.TRYWAIT P1, [R4+URZ+0x22830], R7 ;  /* 0x02283007040075a7 */ /* 0x0000a6000802017f */
[----:B--2---:R-:W-:Y:S05]  /*f450*/  @!P1 NANOSLEEP.SYNCS 0x989680 ;  /* 0x009896800000995d */ /* 0x004fea0003900000 */
[----:B------:R-:W2:Y:S02]  /*f460*/  @!P1 SYNCS.PHASECHK.TRANS64 P1, [R4+URZ+0x22830], R7 ;  /* 0x02283007040095a7 */ /* 0x000ea4000802007f */
[----:B--2---:R-:W-:Y:S05]  /*f470*/  @!P1 BRA `(.L_x_4235) ;  /* 0xfffffffc00ec9947 */ /* 0x004fea000383ffff */
[----:B------:R-:W-:Y:S05]  /*f480*/  BRA `(.L_x_4234) ;  /* 0xffffff2000a07947 */ /* 0x000fea000383ffff */
.L_x_4239:
[----:B-1----:R1:W2:Y:S02]  /*f490*/  SYNCS.PHASECHK.TRANS64.TRYWAIT P3, [R12+URZ+0x22850], R7 ;  /* 0x022850070c0075a7 */ /* 0x0022a4000806017f */
[----:B--2---:R-:W-:Y:S05]  /*f4a0*/  @!P3 NANOSLEEP.SYNCS 0x989680 ;  /* 0x009896800000b95d */ /* 0x004fea0003900000 */
[----:B------:R-:W2:Y:S02]  /*f4b0*/  @!P3 SYNCS.PHASECHK.TRANS64 P3, [R12+URZ+0x22850], R7 ;  /* 0x022850070c00b5a7 */ /* 0x000ea4000806007f */
[----:B--2---:R-:W-:Y:S05]  /*f4c0*/  @!P3 BRA `(.L_x_4239) ;  /* 0xfffffffc00f0b947 */ /* 0x004fea000383ffff */
[----:B------:R-:W-:Y:S05]  /*f4d0*/  BRA `(.L_x_4238) ;  /* 0xffffff4000947947 */ /* 0x000fea000383ffff */
.L_x_4244:
[----:B-1----:R-:W-:-:S04]  /*f4e0*/  IMAD.U32 R8, RZ, RZ, UR29 ;  /* 0x0000001dff087e24 */ /* 0x002fc8000f8e00ff */
[----:B------:R1:W2:Y:S03]  /*f4f0*/  SYNCS.PHASECHK.TRANS64.TRYWAIT P3, [R8+URZ+0x22830], R7 ;  /* 0x02283007080075a7 */ /* 0x0002a6000806017f */
[----:B--2---:R-:W-:Y:S05]  /*f500*/  @!P3 NANOSLEEP.SYNCS 0x989680 ;  /* 0x009896800000b95d */ /* 0x004fea0003900000 */
[----:B------:R-:W2:Y:S02]  /*f510*/  @!P3 SYNCS.PHASECHK.TRANS64 P3, [R8+URZ+0x22830], R7 ;  /* 0x022830070800b5a7 */ /* 0x000ea4000806007f */
[----:B--2---:R-:W-:Y:S05]  /*f520*/  @!P3 BRA `(.L_x_4244) ;  /* 0xfffffffc00ecb947 */ /* 0x004fea000383ffff */
[----:B------:R-:W-:Y:S05]  /*f530*/  BRA `(.L_x_4243) ;  /* 0xffffff4400e07947 */ /* 0x000fea000383ffff */
.L_x_4248:
[----:B-1----:R1:W2:Y:S02]  /*f540*/  SYNCS.PHASECHK.TRANS64.TRYWAIT P3, [R176+URZ+0x22850], R7 ;  /* 0x02285007b00075a7 */ /* 0x0022a4000806017f */
[----:B--2---:R-:W-:Y:S05]  /*f550*/  @!P3 NANOSLEEP.SYNCS 0x989680 ;  /* 0x009896800000b95d */ /* 0x004fea0003900000 */
[----:B------:R-:W2:Y:S02]  /*f560*/  @!P3 SYNCS.PHASECHK.TRANS64 P3, [R176+URZ+0x22850], R7 ;  /* 0x02285007b000b5a7 */ /* 0x000ea4000806007f */
[----:B--2---:R-:W-:Y:S05]  /*f570*/  @!P3 BRA `(.L_x_4248) ;  /* 0xfffffffc00f0b947 */ /* 0x004fea000383ffff */
[----:B------:R-:W-:Y:S05]  /*f580*/  BRA `(.L_x_4247) ;  /* 0xffffff6c00487947 */ /* 0x000fea000383ffff */
.L_x_4254:
[----:B-1----:R-:W-:-:S04]  /*f590*/  IMAD.U32 R6, RZ, RZ, UR26 ;  /* 0x0000001aff067e24 */ /* 0x002fc8000f8e00ff */
[----:B------:R1:W3:Y:S03]  /*f5a0*/  SYNCS.PHASECHK.TRANS64.TRYWAIT P1, [R6+URZ+0x22830], R5 ;  /* 0x02283005060075a7 */ /* 0x0002e6000802017f */
[----:B---3--:R-:W-:Y:S05]  /*f5b0*/  @!P1 NANOSLEEP.SYNCS 0x989680 ;  /* 0x009896800000995d */ /* 0x008fea0003900000 */
[----:B------:R-:W3:Y:S02]  /*f5c0*/  @!P1 SYNCS.PHASECHK.TRANS64 P1, [R6+URZ+0x22830], R5 ;  /* 0x02283005060095a7 */ /* 0x000ee4000802007f */
[----:B---3--:R-:W-:Y:S05]  /*f5d0*/  @!P1 BRA `(.L_x_4254) ;  /* 0xfffffffc00ec9947 */ /* 0x008fea000383ffff */
[----:B------:R-:W-:Y:S05]  /*f5e0*/  BRA `(.L_x_4253) ;  /* 0xffffff7000447947 */ /* 0x000fea000383ffff */
.L_x_4258:
[----:B-1----:R1:W2:Y:S02]  /*f5f0*/  SYNCS.PHASECHK.TRANS64.TRYWAIT P1, [R198+URZ+0x22850], R5 ;  /* 0x02285005c60075a7 */ /* 0x0022a4000802017f */
[----:B--2---:R-:W-:Y:S05]  /*f600*/  @!P1 NANOSLEEP.SYNCS 0x989680 ;  /* 0x009896800000995d */ /* 0x004fea0003900000 */
[----:B------:R-:W2:Y:S02]  /*f610*/  @!P1 SYNCS.PHASECHK.TRANS64 P1, [R198+URZ+0x22850], R5 ;  /* 0x02285005c60095a7 */ /* 0x000ea4000802007f */
[----:B--2---:R-:W-:Y:S05]  /*f620*/  @!P1 BRA `(.L_x_4258) ;  /* 0xfffffffc00f09947 */ /* 0x004fea000383ffff */
[----:B------:R-:W-:Y:S05]  /*f630*/  BRA `(.L_x_4257) ;  /* 0xffffff8c00d47947 */ /* 0x000fea000383ffff */
.L_x_4270:
[----:B------:R-:W-:Y:S01]  /*f640*/  MOV R13, R19 ;  /* 0x00000013000d7202 */ /* 0x000fe20000000f00 */
[----:B------:R-:W-:Y:S01]  /*f650*/  IMAD.MOV.U32 R12, RZ, RZ, RZ ;  /* 0x000000ffff0c7224 */ /* 0x000fe200078e00ff */
[----:B------:R-:W-:Y:S01]  /*f660*/  MOV R15, 0xffffffff ;  /* 0xffffffff000f7802 */ /* 0x000fe20000000f00 */
[----:B------:R-:W-:-:S07]  /*f670*/  IMAD.MOV.U32 R11, RZ, RZ, 0x1f ;  /* 0x0000001fff0b7424 */ /* 0x000fce00078e00ff */
[----:B------:R-:W-:Y:S05]  /*f680*/  WARPSYNC.COLLECTIVE R15, `(.L_x_4348) ;  /* 0x000000000f087348 */ /* 0x000fea0003c00000 */
[----:B------:R0:W1:Y:S02]  /*f690*/  SHFL.IDX P6, R14, R13, R12, R11 ;  /* 0x0000000c0d0e7389 */ /* 0x00006400000c000b */
[----:B01----:R-:W-:Y:S01]  /*f6a0*/  ENDCOLLECTIVE ;  /* 0x000000000000791b */ /* 0x003fe20003800000 */
.L_x_4348:
[----:B------:R-:W-:Y:S05]  /*f6b0*/  BRA `(.L_x_4349) ;  /* 0xffffffcc00007947 */ /* 0x000fea000383ffff */
.L_x_4272:
[----:B------:R-:W-:Y:S01]  /*f6c0*/  BSSY B0, `(.L_x_4350) ;  /* 0x0000006000007945 */ /* 0x000fe20003800000 */
[----:B------:R-:W-:-:S07]  /*f6d0*/  IMAD.MOV.U32 R15, RZ, RZ, -0x1 ;  /* 0xffffffffff0f7424 */ /* 0x000fce00078e00ff */
[----:B------:R-:W-:Y:S05]  /*f6e0*/  WARPSYNC.COLLECTIVE R15, `(.L_x_4351) ;  /* 0x000000000f0c7348 */ /* 0x000fea0003c00000 */
[----:B------:R-:W-:Y:S02]  /*f6f0*/  ELECT P6, UR62, PT ;  /* 0x00000000003e782f */ /* 0x000fe400038c0000 */
[----:B------:R-:W-:Y:S01]  /*f700*/  MOV R14, UR62 ;  /* 0x0000003e000e7c02 */ /* 0x000fe20008000f00 */
[----:B------:R-:W-:Y:S10]  /*f710*/  ENDCOLLECTIVE ;  /* 0x000000000000791b */ /* 0x000ff40003800000 */
.L_x_4351:
[----:B------:R-:W-:Y:S05]  /*f720*/  BSYNC B0 ;  /* 0x0000000000007941 */ /* 0x000fea0003800000 */
.L_x_4350:
[----:B------:R-:W-:Y:S05]  /*f730*/  BRA `(.L_x_4352) ;  /* 0xffffffcc00007947 */ /* 0x000fea000383ffff */
.L_x_4274:
[----:B0-----:R-:W-:-:S04]  /*f740*/  IMAD.U32 R3, RZ, RZ, UR38 ;  /* 0x00000026ff037e24 */ /* 0x001fc8000f8e00ff */
[----:B------:R0:W1:Y:S03]  /*f750*/  SYNCS.PHASECHK.TRANS64.TRYWAIT P0, [R3+URZ+0x22840], R0 ;  /* 0x02284000030075a7 */ /* 0x000066000800017f */
[----:B-1----:R-:W-:Y:S05]  /*f760*/  @!P0 NANOSLEEP.SYNCS 0x989680 ;  /* 0x009896800000895d */ /* 0x002fea0003900000 */
[----:B------:R-:W1:Y:S02]  /*f770*/  @!P0 SYNCS.PHASECHK.TRANS64 P0, [R3+URZ+0x22840], R0 ;  /* 0x02284000030085a7 */ /* 0x000e64000800007f */
[----:B-1----:R-:W-:Y:S05]  /*f780*/  @!P0 BRA `(.L_x_4274) ;  /* 0xfffffffc00ec8947 */ /* 0x002fea000383ffff */
[----:B------:R-:W-:Y:S05]  /*f790*/  BRA `(.L_x_4353) ;  /* 0xffffffcc00607947 */ /* 0x000fea000383ffff */
.L_x_4277:
[----:B------:R-:W-:Y:S01]  /*f7a0*/  IMAD.MOV.U32 R13, RZ, RZ, R5 ;  /* 0x000000ffff0d7224 */ /* 0x000fe200078e0005 */
[----:B------:R-:W-:Y:S01]  /*f7b0*/  MOV R11, 0x181f ;  /* 0x0000181f000b7802 */ /* 0x000fe20000000f00 */
[----:B------:R-:W-:Y:S01]  /*f7c0*/  IMAD.MOV.U32 R12, RZ, RZ, RZ ;  /* 0x000000ffff0c7224 */ /* 0x000fe200078e00ff */
[----:B------:R-:W-:Y:S01]  /*f7d0*/  LEA R7, R10, R7, 0x7 ;  /* 0x000000070a077211 */ /* 0x000fe200078e38ff */
[----:B------:R-:W-:-:S03]  /*f7e0*/  IMAD.MOV.U32 R15, RZ, RZ, -0x1 ;  /* 0xffffffffff0f7424 */ /* 0x000fc600078e00ff */
[----:B------:R-:W-:-:S07]  /*f7f0*/  IADD3 R21, R7, 0x10, RZ ;  /* 0x0000001007157810 */ /* 0x000fce0007ffe0ff */
[----:B------:R-:W-:Y:S05]  /*f800*/  WARPSYNC.COLLECTIVE R15, `(.L_x_4354) ;  /* 0x000000000f087348 */ /* 0x000fea0003c00000 */
[----:B------:R0:W1:Y:S02]  /*f810*/  SHFL.IDX P6, R14, R13, R12, R11 ;  /* 0x0000000c0d0e7389 */ /* 0x00006400000c000b */
[----:B01----:R-:W-:Y:S01]  /*f820*/  ENDCOLLECTIVE ;  /* 0x000000000000791b */ /* 0x003fe20003800000 */
.L_x_4354:
[----:B------:R-:W-:Y:S01]  /*f830*/  MOV R13, R0 ;  /* 0x00000000000d7202 */ /* 0x000fe20000000f00 */
[----:B------:R-:W-:-:S07]  /*f840*/  IMAD.MOV.U32 R2, RZ, RZ, R14 ;  /* 0x000000ffff027224 */ /* 0x000fce00078e000e */
[----:B------:R-:W-:Y:S05]  /*f850*/  WARPSYNC.COLLECTIVE R15, `(.L_x_4355) ;  /* 0x000000000f087348 */ /* 0x000fea0003c00000 */
[----:B------:R0:W1:Y:S02]  /*f860*/  SHFL.IDX P6, R14, R13, R12, R11 ;  /* 0x0000000c0d0e7389 */ /* 0x00006400000c000b */
[----:B01----:R-:W-:Y:S01]  /*f870*/  ENDCOLLECTIVE ;  /* 0x000000000000791b */ /* 0x003fe20003800000 */
.L_x_4355:
        /* <DEDUP_REMOVED lines=12> */
.L_x_4356:
[----:B------:R-:W-:Y:S01]  /*f940*/  @!PT LDS RZ, [RZ] ;  /* 0x00000000fffff984 */ /* 0x000fe20000000800 */
[----:B------:R-:W-:Y:S01]  /*f950*/  @!PT LDS RZ, [RZ] ;  /* 0x00000000fffff984 */ /* 0x000fe20000000800 */
[----:B------:R-:W-:Y:S01]  /*f960*/  @!PT LDS RZ, [RZ] ;  /* 0x00000000fffff984 */ /* 0x000fe20000000800 */
[----:B------:R0:W-:Y:S01]  /*f970*/  @!P1 LDGSTS.E.BYPASS.LTC128B.128 [R9+0x18400], desc[UR44][R2.64], !P0 ;  /* 0x1840000002099fae */ /* 0x0001e2000c101d6c */
[----:B------:R-:W-:Y:S01]  /*f980*/  ISETP.GE.AND P1, PT, R21, R4, PT ;  /* 0x000000041500720c */ /* 0x000fe20003f26270 */
[----:B------:R-:W-:Y:S02]  /*f990*/  IMAD.MOV.U32 R13, RZ, RZ, R0 ;  /* 0x000000ffff0d7224 */ /* 0x000fe400078e0000 */
[----:B0-----:R-:W-:-:S10]  /*f9a0*/  VIADD R9, R7, 0x20 ;  /* 0x0000002007097836 */ /* 0x001fd40000000000 */
[----:B------:R-:W-:Y:S02]  /*f9b0*/  @!P1 LEA R21, R6, UR38, 0x1 ;  /* 0x0000002606159c11 */ /* 0x000fe4000f8e08ff */
[----:B------:R-:W-:-:S07]  /*f9c0*/  MOV R2, R14 ;  /* 0x0000000e00027202 */ /* 0x000fce0000000f00 */
[----:B------:R-:W-:Y:S05]  /*f9d0*/  WARPSYNC.COLLECTIVE R15, `(.L_x_4357) ;  /* 0x000000000f087348 */ /* 0x000fea0003c00000 */
[----:B------:R0:W1:Y:S02]  /*f9e0*/  SHFL.IDX P6, R14, R13, R12, R11 ;  /* 0x0000000c0d0e7389 */ /* 0x00006400000c000b */
[----:B01----:R-:W-:Y:S01]  /*f9f0*/  ENDCOLLECTIVE ;  /* 0x000000000000791b */ /* 0x003fe20003800000 */
.L_x_4357:
[----:B------:R-:W-:Y:S01]  /*fa00*/  IMAD.MOV.U32 R13, RZ, RZ, R5 ;  /* 0x000000ffff0d7224 */ /* 0x000fe200078e0005 */
[----:B------:R-:W-:Y:S02]  /*fa10*/  MOV R12, 0x2 ;  /* 0x00000002000c7802 */ /* 0x000fe40000000f00 */
[----:B------:R-:W-:-:S05]  /*fa20*/  @!P1 LEA R14, P2, R8, R14, 0x1 ;  /* 0x0000000e080e9211 */ /* 0x000fca00078408ff */
[----:B------:R-:W-:Y:S01]  /*fa30*/  @!P1 IMAD.X R3, RZ, RZ, R2, P2 ;  /* 0x000000ffff039224 */ /* 0x000fe200010e0602 */
[----:B------:R-:W-:-:S07]  /*fa40*/  @!P1 MOV R2, R14 ;  /* 0x0000000e00029202 */ /* 0x000fce0000000f00 */
[----:B------:R-:W-:Y:S05]  /*fa50*/  WARPSYNC.COLLECTIVE R15, `(.L_x_4358) ;  /* 0x000000000f087348 */ /* 0x000fea0003c00000 */
[----:B------:R0:W1:Y:S02]  /*fa60*/  SHFL.IDX P6, R14, R13, R12, R11 ;  /* 0x0000000c0d0e7389 */ /* 0x00006400000c000b */
[----:B01----:R-:W-:Y:S01]  /*fa70*/  ENDCOLLECTIVE ;  /* 0x000000000000791b */ /* 0x003fe20003800000 */
.L_x_4358:
        /* <DEDUP_REMOVED lines=12> */
.L_x_4359:
[----:B------:R-:W-:Y:S01]  /*fb40*/  MOV R13, R5 ;  /* 0x00000005000d7202 */ /* 0x000fe20000000f00 */
[----:B------:R-:W-:Y:S01]  /*fb50*/  IMAD.MOV.U32 R12, RZ, RZ, 0x3 ;  /* 0x00000003ff0c7424 */ /* 0x000fe200078e00ff */
[----:B------:R-:W-:-:S04]  /*fb60*/  @!P1 LEA R14, P2, R8, R14, 0x1 ;  /* 0x0000000e080e9211 */ /* 0x000fc800078408ff */
[----:B------:R-:W-:Y:S01]  /*fb70*/  @!P1 IADD3.X R3, RZ, R2, RZ, P2, !PT ;  /* 0x00000002ff039210 */ /* 0x000fe200017fe4ff */
[----:B------:R-:W-:-:S08]  /*fb80*/  @!P1 IMAD.MOV.U32 R2, RZ, RZ, R14 ;  /* 0x000000ffff029224 */ /* 0x000fd000078e000e */
[----:B------:R-:W-:Y:S05]  /*fb90*/  WARPSYNC.COLLECTIVE R15, `(.L_x_4360) ;  /* 0x000000000f087348 */ /* 0x000fea0003c00000 */
[----:B------:R0:W1:Y:S02]  /*fba0*/  SHFL.IDX P6, R14, R13, R12, R11 ;  /* 0x0000000c0d0e7389 */ /* 0x00006400000c000b */
[----:B01----:R-:W-:Y:S01]  /*fbb0*/  ENDCOLLECTIVE ;  /* 0x000000000000791b */ /* 0x003fe20003800000 */
.L_x_4360:
[----:B------:R-:W-:Y:S01]  /*fbc0*/  @!PT LDS RZ, [RZ] ;  /* 0x00000000fffff984 */ /* 0x000fe20000000800 */
[----:B------:R-:W-:Y:S01]  /*fbd0*/  @!PT LDS RZ, [RZ] ;  /* 0x00000000fffff984 */ /* 0x000fe20000000800 */
[----:B------:R-:W-:Y:S01]  /*fbe0*/  @!PT LDS RZ, [RZ] ;  /* 0x00000000fffff984 */ /* 0x000fe20000000800 */
[----:B------:R0:W-:Y:S01]  /*fbf0*/  @!P1 LDGSTS.E.BYPASS.LTC128B.128 [R9+0x19400], desc[UR44][R2.64], !P0 ;  /* 0x1940000002099fae */ /* 0x0001e2000c101d6c */
[----:B------:R-:W-:Y:S02]  /*fc00*/  ISETP.GE.AND P1, PT, R21, R4, PT ;  /* 0x000000041500720c */ /* 0x000fe40003f26270 */
[----:B------:R-:W-:Y:S02]  /*fc10*/  MOV R13, R0 ;  /* 0x00000000000d7202 */ /* 0x000fe40000000f00 */
[----:B0-----:R-:W-:-:S09]  /*fc20*/  IADD3 R9, R7, 0x40, RZ ;  /* 0x0000004007097810 */ /* 0x001fd20007ffe0ff */
[----:B------:R-:W-:Y:S01]  /*fc30*/  @!P1 LEA R21, R6, UR38, 0x1 ;  /* 0x0000002606159c11 */ /* 0x000fe2000f8e08ff */
[----:B------:R-:W-:-:S07]  /*fc40*/  IMAD.MOV.U32 R2, RZ, RZ, R14 ;  /* 0x000000ffff027224 */ /* 0x000fce00078e000e */
[----:B------:R-:W-:Y:S05]  /*fc50*/  WARPSYNC.COLLECTIVE R15, `(.L_x_4361) ;  /* 0x000000000f087348 */ /* 0x000fea0003c00000 */
[----:B------:R0:W1:Y:S02]  /*fc60*/  SHFL.IDX P6, R14, R13, R12, R11 ;  /* 0x0000000c0d0e7389 */ /* 0x00006400000c000b */
[----:B01----:R-:W-:Y:S01]  /*fc70*/  ENDCOLLECTIVE ;  /* 0x000000000000791b */ /* 0x003fe20003800000 */
.L_x_4361:
        /* <DEDUP_REMOVED lines=8> */
.L_x_4362:
        /* <DEDUP_REMOVED lines=12> */
.L_x_4363:
        /* <DEDUP_REMOVED lines=8> */
.L_x_4364:
        /* <DEDUP_REMOVED lines=11> */
.L_x_4365:
        /* <DEDUP_REMOVED lines=8> */
.L_x_4366:
[----:B------:R-:W-:Y:S01]  /*ff70*/  @!PT LDS RZ, [RZ] ;  /* 0x00000000fffff984 */ /* 0x000fe20000000800 */
[----:B------:R-:W-:Y:S01]  /*ff80*/  @!PT LDS RZ, [RZ] ;  /* 0x00000000fffff984 */ /* 0x000fe20000000800 */
[----:B------:R-:W-:Y:S01]  /*ff90*/  @!PT LDS RZ, [RZ] ;  /* 0x00000000fffff984 */ /* 0x000fe20000000800 */
[----:B------:R0:W-:Y:S01]  /*ffa0*/  @!P1 LDGSTS.E.BYPASS.LTC128B.128 [R21+0x1ac00], desc[UR44][R2.64], !P0 ;  /* 0x1ac0000002159fae */ /* 0x0001e2000c101d6c */
[----:B------:R-:W-:Y:S01]  /*ffb0*/  IMAD.MOV.U32 R13, RZ, RZ, R0 ;  /* 0x000000ffff0d7224 */ /* 0x000fe200078e0000 */
[----:B0-----:R-:W-:-:S04]  /*ffc0*/  IADD3 R3, R7, 0x60, RZ ;  /* 0x0000006007037810 */ /* 0x001fc80007ffe0ff */
[----:B------:R-:W-:Y:S01]  /*ffd0*/  ISETP.GE.AND P1, PT, R3, R4, PT ;  /* 0x000000040300720c */ /* 0x000fe20003f26270 */
[----:B------:R-:W-:-:S12]  /*ffe0*/  IMAD.MOV.U32 R2, RZ, RZ, R14 ;  /* 0x000000ffff027224 */ /* 0x000fd800078e000e */
[----:B------:R-:W-:Y:S05]  /*fff0*/  WARPSYNC.COLLECTIVE R15, `(.L_x_4367) ;  /* 0x000000000f087348 */ /* 0x000fea0003c00000 */
[----:B------:R0:W1:Y:S02]  /*10000*/  SHFL.IDX P6, R14, R13, R12, R11 ;  /* 0x0000000c0d0e7389 */ /* 0x00006400000c000b */
[----:B01----:R-:W-:Y:S01]  /*10010*/  ENDCOLLECTIVE ;  /* 0x000000000000791b */ /* 0x003fe20003800000 */
.L_x_4367:
[----:B------:R-:W-:Y:S02]  /*10020*/  @!P1 LEA R9, R6, UR38, 0x1 ;  /* 0x0000002606099c11 */ /* 0x000fe4000f8e08ff */
        /* <DEDUP_REMOVED lines=8> */
.L_x_4368:
[----:B------:R-:W-:Y:S01]  /*100b0*/  @!PT LDS RZ, [RZ] ;  /* 0x00000000fffff984 */ /* 0x000fe20000000800 */
[----:B------:R-:W-:Y:S01]  /*100c0*/  @!PT LDS RZ, [RZ] ;  /* 0x00000000fffff984 */ /* 0x000fe20000000800 */
[----:B------:R-:W-:Y:S01]  /*100d0*/  @!PT LDS RZ, [RZ] ;  /* 0x00000000fffff984 */ /* 0x000fe20000000800 */
[----:B------:R0:W-:Y:S01]  /*100e0*/  @!P1 LDGSTS.E.BYPASS.LTC128B.128 [R9+0x1b400], desc[UR44][R2.64], !P0 ;  /* 0x1b40000002099fae */ /* 0x0001e2000c101d6c */
[----:B------:R-:W-:Y:S01]  /*100f0*/  MOV R13, R0 ;  /* 0x00000000000d7202 */ /* 0x000fe20000000f00 */
[----:B------:R-:W-:-:S07]  /*10100*/  IMAD.MOV.U32 R5, RZ, RZ, R14 ;  /* 0x000000ffff057224 */ /* 0x000fce00078e000e */
[----:B0-----:R-:W-:Y:S05]  /*10110*/  WARPSYNC.COLLECTIVE R15, `(.L_x_4369) ;  /* 0x000000000f087348 */ /* 0x001fea0003c00000 */
[----:B------:R1:W2:Y:S02]  /*10120*/  SHFL.IDX P6, R14, R13, R12, R11 ;  /* 0x0000000c0d0e7389 */ /* 0x0002a400000c000b */
[----:B012---:R-:W-:Y:S01]  /*10130*/  ENDCOLLECTIVE ;  /* 0x000000000000791b */ /* 0x007fe20003800000 */
.L_x_4369:
[----:B------:R-:W-:Y:S05]  /*10140*/  BRA `(.L_x_4370) ;  /* 0xffffffcc00907947 */ /* 0x000fea000383ffff */
.L_x_4278:
[----:B0-----:R-:W-:-:S04]  /*10150*/  IMAD.U32 R3, RZ, RZ, UR38 ;  /* 0x00000026ff037e24 */ /* 0x001fc8000f8e00ff */
[----:B------:R0:W1:Y:S03]  /*10160*/  SYNCS.PHASECHK.TRANS64.TRYWAIT P0, [R3+URZ+0x22820], R4 ;  /* 0x02282004030075a7 */ /* 0x000066000800017f */
[----:B-1----:R-:W-:Y:S05]  /*10170*/  @!P0 NANOSLEEP.SYNCS 0x989680 ;  /* 0x009896800000895d */ /* 0x002fea0003900000 */
[----:B------:R-:W1:Y:S02]  /*10180*/  @!P0 SYNCS.PHASECHK.TRANS64 P0, [R3+URZ+0x22820], R4 ;  /* 0x02282004030085a7 */ /* 0x000e64000800007f */
[----:B-1----:R-:W-:Y:S05]  /*10190*/  @!P0 BRA `(.L_x_4278) ;  /* 0xfffffffc00ec8947 */ /* 0x002fea000383ffff */
[----:B------:R-:W-:Y:S05]  /*101a0*/  BRA `(.L_x_4371) ;  /* 0xffffffcc00c07947 */ /* 0x000fea000383ffff */
.L_x_4281:
[----:B0-----:R-:W-:-:S04]  /*101b0*/  IMAD.U32 R3, RZ, RZ, UR38 ;  /* 0x00000026ff037e24 */ /* 0x001fc8000f8e00ff */
[----:B------:R0:W1:Y:S03]  /*101c0*/  SYNCS.PHASECHK.TRANS64.TRYWAIT P0, [R3+URZ+0x22860], R4 ;  /* 0x02286004030075a7 */ /* 0x000066000800017f */
[----:B-1----:R-:W-:Y:S05]  /*101d0*/  @!P0 NANOSLEEP.SYNCS 0x989680 ;  /* 0x009896800000895d */ /* 0x002fea0003900000 */
[----:B------:R-:W1:Y:S02]  /*101e0*/  @!P0 SYNCS.PHASECHK.TRANS64 P0, [R3+URZ+0x22860], R4 ;  /* 0x02286004030085a7 */ /* 0x000e64000800007f */
[----:B-1----:R-:W-:Y:S05]  /*101f0*/  @!P0 BRA `(.L_x_4281) ;  /* 0xfffffffc00ec8947 */ /* 0x002fea000383ffff */
[----:B------:R-:W-:Y:S05]  /*10200*/  BRA `(.L_x_4372) ;  /* 0xffffffcc00cc7947 */ /* 0x000fea000383ffff */
.L_x_4293:
[----:B-1----:R-:W-:-:S04]  /*10210*/  MOV R3, UR38 ;  /* 0x0000002600037c02 */ /* 0x002fc80008000f00 */
[----:B------:R1:W2:Y:S03]  /*10220*/  SYNCS.PHASECHK.TRANS64.TRYWAIT P0, [R3+URZ+0x22848], R2 ;  /* 0x02284802030075a7 */ /* 0x0002a6000800017f */
[----:B--2---:R-:W-:Y:S05]  /*10230*/  @!P0 NANOSLEEP.SYNCS 0x989680 ;  /* 0x009896800000895d */ /* 0x004fea0003900000 */
[----:B------:R-:W2:Y:S02]  /*10240*/  @!P0 SYNCS.PHASECHK.TRANS64 P0, [R3+URZ+0x22848], R2 ;  /* 0x02284802030085a7 */ /* 0x000ea4000800007f */
[----:B--2---:R-:W-:Y:S05]  /*10250*/  @!P0 BRA `(.L_x_4293) ;  /* 0xfffffffc00ec8947 */ /* 0x004fea000383ffff */
[----:B------:R-:W-:Y:S05]  /*10260*/  BRA `(.L_x_4373) ;  /* 0xffffffd400c87947 */ /* 0x000fea000383ffff */
.L_x_4298:
[----:B012---:R-:W-:-:S04]  /*10270*/  IMAD.U32 R3, RZ, RZ, UR38 ;  /* 0x00000026ff037e24 */ /* 0x007fc8000f8e00ff */
[----:B------:R0:W1:Y:S03]  /*10280*/  SYNCS.PHASECHK.TRANS64.TRYWAIT P0, [R3+URZ+0x22868], R2 ;  /* 0x02286802030075a7 */ /* 0x000066000800017f */
[----:B-1----:R-:W-:Y:S05]  /*10290*/  @!P0 NANOSLEEP.SYNCS 0x989680 ;  /* 0x009896800000895d */ /* 0x002fea0003900000 */
[----:B------:R-:W1:Y:S02]  /*102a0*/  @!P0 SYNCS.PHASECHK.TRANS64 P0, [R3+URZ+0x22868], R2 ;  /* 0x02286802030085a7 */ /* 0x000e64000800007f */
[----:B-1----:R-:W-:Y:S05]  /*102b0*/  @!P0 BRA `(.L_x_4298) ;  /* 0xfffffffc00ec8947 */ /* 0x002fea000383ffff */
[----:B------:R-:W-:Y:S05]  /*102c0*/  BRA `(.L_x_4374) ;  /* 0xffffffd800287947 */ /* 0x000fea000383ffff */
.L_x_4309:
[----:B-1----:R-:W-:-:S04]  /*102d0*/  IMAD.U32 R3, RZ, RZ, UR38 ;  /* 0x00000026ff037e24 */ /* 0x002fc8000f8e00ff */
[----:B------:R1:W2:Y:S03]  /*102e0*/  SYNCS.PHASECHK.TRANS64.TRYWAIT P0, [R3+URZ+0x22840], R2 ;  /* 0x02284002030075a7 */ /* 0x0002a6000800017f */
[----:B--2---:R-:W-:Y:S05]  /*102f0*/  @!P0 NANOSLEEP.SYNCS 0x989680 ;  /* 0x009896800000895d */ /* 0x004fea0003900000 */
[----:B------:R-:W2:Y:S02]  /*10300*/  @!P0 SYNCS.PHASECHK.TRANS64 P0, [R3+URZ+0x22840], R2 ;  /* 0x02284002030085a7 */ /* 0x000ea4000800007f */
[----:B--2---:R-:W-:Y:S05]  /*10310*/  @!P0 BRA `(.L_x_4309) ;  /* 0xfffffffc00ec8947 */ /* 0x004fea000383ffff */
[----:B------:R-:W-:Y:S05]  /*10320*/  BRA `(.L_x_4375) ;  /* 0xffffffdc00a87947 */ /* 0x000fea000383ffff */
.L_x_4314:
[----:B01----:R-:W-:-:S04]  /*10330*/  MOV R3, UR38 ;  /* 0x0000002600037c02 */ /* 0x003fc80008000f00 */
[----:B------:R0:W1:Y:S03]  /*10340*/  SYNCS.PHASECHK.TRANS64.TRYWAIT P0, [R3+URZ+0x22860], R2 ;  /* 0x02286002030075a7 */ /* 0x000066000800017f */
[----:B-1----:R-:W-:Y:S05]  /*10350*/  @!P0 NANOSLEEP.SYNCS 0x989680 ;  /* 0x009896800000895d */ /* 0x002fea0003900000 */
[----:B------:R-:W1:Y:S02]  /*10360*/  @!P0 SYNCS.PHASECHK.TRANS64 P0, [R3+URZ+0x22860], R2 ;  /* 0x02286002030085a7 */ /* 0x000e64000800007f */
[----:B-1----:R-:W-:Y:S05]  /*10370*/  @!P0 BRA `(.L_x_4314) ;  /* 0xfffffffc00ec8947 */ /* 0x002fea000383ffff */
[----:B------:R-:W-:Y:S05]  /*10380*/  BRA `(.L_x_4376) ;  /* 0xffffffe0000c7947 */ /* 0x000fea000383ffff */
.L_x_4326:
[----:B-1----:R-:W-:-:S04]  /*10390*/  IMAD.U32 R3, RZ, RZ, UR38 ;  /* 0x00000026ff037e24 */ /* 0x002fc8000f8e00ff */
[----:B------:R1:W2:Y:S03]  /*103a0*/  SYNCS.PHASECHK.TRANS64.TRYWAIT P0, [R3+URZ+0x22848], R2 ;  /* 0x02284802030075a7 */ /* 0x0002a6000800017f */
[----:B--2---:R-:W-:Y:S05]  /*103b0*/  @!P0 NANOSLEEP.SYNCS 0x989680 ;  /* 0x009896800000895d */ /* 0x004fea0003900000 */
[----:B------:R-:W2:Y:S02]  /*103c0*/  @!P0 SYNCS.PHASECHK.TRANS64 P0, [R3+URZ+0x22848], R2 ;  /* 0x02284802030085a7 */ /* 0x000ea4000800007f */
[----:B--2---:R-:W-:Y:S05]  /*103d0*/  @!P0 BRA `(.L_x_4326) ;  /* 0xfffffffc00ec8947 */ /* 0x004fea000383ffff */
[----:B------:R-:W-:Y:S05]  /*103e0*/  BRA `(.L_x_4377) ;  /* 0xffffffe400987947 */ /* 0x000fea000383ffff */
.L_x_4331:
[----:B-1----:R-:W-:-:S04]  /*103f0*/  IMAD.U32 R3, RZ, RZ, UR38 ;  /* 0x00000026ff037e24 */ /* 0x002fc8000f8e00ff */
[----:B------:R1:W2:Y:S03]  /*10400*/  SYNCS.PHASECHK.TRANS64.TRYWAIT P0, [R3+URZ+0x22868], R2 ;  /* 0x02286802030075a7 */ /* 0x0002a6000800017f */
[----:B--2---:R-:W-:Y:S05]  /*10410*/  @!P0 NANOSLEEP.SYNCS 0x989680 ;  /* 0x009896800000895d */ /* 0x004fea0003900000 */
[----:B------:R-:W2:Y:S02]  /*10420*/  @!P0 SYNCS.PHASECHK.TRANS64 P0, [R3+URZ+0x22868], R2 ;  /* 0x02286802030085a7 */ /* 0x000ea4000800007f */
[----:B--2---:R-:W-:Y:S05]  /*10430*/  @!P0 BRA `(.L_x_4331) ;  /* 0xfffffffc00ec8947 */ /* 0x004fea000383ffff */
[----:B------:R-:W-:Y:S05]  /*10440*/  BRA `(.L_x_4378) ;  /* 0xffffffe400fc7947 */ /* 0x000fea000383ffff */
.L_x_4338:
[----:B--2---:R2:W3:Y:S02]  /*10450*/  SYNCS.PHASECHK.TRANS64.TRYWAIT P0, [R2+URZ+0x22820], R9 ;  /* 0x02282009020075a7 */ /* 0x0044e4000800017f */
[----:B---3--:R-:W-:Y:S05]  /*10460*/  @!P0 NANOSLEEP.SYNCS 0x989680 ;  /* 0x009896800000895d */ /* 0x008fea0003900000 */
[----:B------:R-:W3:Y:S02]  /*10470*/  @!P0 SYNCS.PHASECHK.TRANS64 P0, [R2+URZ+0x22820], R9 ;  /* 0x02282009020085a7 */ /* 0x000ee4000800007f */
[----:B---3--:R-:W-:Y:S05]  /*10480*/  @!P0 BRA `(.L_x_4338) ;  /* 0xfffffffc00f08947 */ /* 0x008fea000383ffff */
[----:B------:R-:W-:Y:S05]  /*10490*/  BRA `(.L_x_4379) ;  /* 0xffffffec001c7947 */ /* 0x000fea000383ffff */
.L_x_4339:
[----:B------:R-:W3:Y:S01]  /*104a0*/  S2R R3, SR_TID.X ;  /* 0x0000000000037919 */ /* 0x000ee20000002100 */
[----:B------:R-:W-:Y:S01]  /*104b0*/  BSSY B0, `(.L_x_4380) ;  /* 0x000000a000007945 */ /* 0x000fe20003800000 */
[----:B------:R-:W-:Y:S01]  /*104c0*/  IMAD.MOV.U32 R12, RZ, RZ, RZ ;  /* 0x000000ffff0c7224 */ /* 0x000fe200078e00ff */
[----:B------:R-:W-:Y:S01]  /*104d0*/  MOV R15, 0xffffffff ;  /* 0xffffffff000f7802 */ /* 0x000fe20000000f00 */
[----:B------:R-:W-:Y:S01]  /*104e0*/  IMAD.MOV.U32 R11, RZ, RZ, 0x1f ;  /* 0x0000001fff0b7424 */ /* 0x000fe200078e00ff */
[----:B---3--:R-:W-:-:S04]  /*104f0*/  SHF.R.U32.HI R3, RZ, 0x5, R3 ;  /* 0x00000005ff037819 */ /* 0x008fc80000011603 */
[----:B------:R-:W-:-:S04]  /*10500*/  LOP3.LUT R3, R3, 0x3, RZ, 0xc0, !PT ;  /* 0x0000000303037812 */ /* 0x000fc800078ec0ff */
[----:B------:R-:W-:-:S07]  /*10510*/  MOV R13, R3 ;  /* 0x00000003000d7202 */ /* 0x000fce0000000f00 */
[----:B012---:R-:W-:Y:S05]  /*10520*/  WARPSYNC.COLLECTIVE R15, `(.L_x_4381) ;  /* 0x000000000f087348 */ /* 0x007fea0003c00000 */
[----:B------:R3:W4:Y:S02]  /*10530*/  SHFL.IDX P6, R14, R13, R12, R11 ;  /* 0x0000000c0d0e7389 */ /* 0x00072400000c000b */
[----:B01234-:R-:W-:Y:S01]  /*10540*/  ENDCOLLECTIVE ;  /* 0x000000000000791b */ /* 0x01ffe20003800000 */
.L_x_4381:
[----:B------:R-:W-:Y:S05]  /*10550*/  BSYNC B0 ;  /* 0x0000000000007941 */ /* 0x000fea0003800000 */
.L_x_4380:
[----:B------:R-:W-:Y:S05]  /*10560*/  BRA `(.L_x_4382) ;  /* 0xffffffec00007947 */ /* 0x000fea000383ffff */
.L_x_4340:
[----:B------:R-:W-:Y:S01]  /*10570*/  BSSY B0, `(.L_x_4383) ;  /* 0x0000006000007945 */ /* 0x000fe20003800000 */
[----:B------:R-:W-:-:S07]  /*10580*/  IMAD.MOV.U32 R15, RZ, RZ, -0x1 ;  /* 0xffffffffff0f7424 */ /* 0x000fce00078e00ff */
[----:B0123--:R-:W-:Y:S05]  /*10590*/  WARPSYNC.COLLECTIVE R15, `(.L_x_4384) ;  /* 0x000000000f0c7348 */ /* 0x00ffea0003c00000 */
[----:B------:R-:W-:Y:S02]  /*105a0*/  ELECT P6, UR62, PT ;  /* 0x00000000003e782f */ /* 0x000fe400038c0000 */
[----:B------:R-:W-:Y:S01]  /*105b0*/  MOV R14, UR62 ;  /* 0x0000003e000e7c02 */ /* 0x000fe20008000f00 */
[----:B0123--:R-:W-:Y:S10]  /*105c0*/  ENDCOLLECTIVE ;  /* 0x000000000000791b */ /* 0x00fff40003800000 */
.L_x_4384:
[----:B------:R-:W-:Y:S05]  /*105d0*/  BSYNC B0 ;  /* 0x0000000000007941 */ /* 0x000fea0003800000 */
.L_x_4383:
[----:B------:R-:W-:Y:S05]  /*105e0*/  BRA `(.L_x_4385) ;  /* 0xffffffe800f47947 */ /* 0x000fea000383ffff */
.L_x_4342:
[----:B-1----:R1:W3:Y:S02]  /*105f0*/  SYNCS.PHASECHK.TRANS64.TRYWAIT P0, [R7+URZ], R4 ;  /* 0x00000004070075a7 */ /* 0x0022e4000800017f */
[----:B---3--:R-:W-:Y:S05]  /*10600*/  @!P0 NANOSLEEP.SYNCS 0x989680 ;  /* 0x009896800000895d */ /* 0x008fea0003900000 */
[----:B------:R-:W3:Y:S02]  /*10610*/  @!P0 SYNCS.PHASECHK.TRANS64 P0, [R7+URZ], R4 ;  /* 0x00000004070085a7 */ /* 0x000ee4000800007f */
[----:B---3--:R-:W-:Y:S05]  /*10620*/  @!P0 BRA `(.L_x_4342) ;  /* 0xfffffffc00f08947 */ /* 0x008fea000383ffff */
[----:B------:R-:W-:Y:S05]  /*10630*/  BRA `(.L_x_4386) ;  /* 0xffffffec00287947 */ /* 0x000fea000383ffff */
.L_x_4343:
[----:B---3--:R3:W4:Y:S02]  /*10640*/  SYNCS.PHASECHK.TRANS64.TRYWAIT P0, [R5+URZ], R0 ;  /* 0x00000000050075a7 */ /* 0x008724000800017f */
[----:B----4-:R-:W-:Y:S05]  /*10650*/  @!P0 NANOSLEEP.SYNCS 0x989680 ;  /* 0x009896800000895d */ /* 0x010fea0003900000 */
[----:B------:R-:W4:Y:S02]  /*10660*/  @!P0 SYNCS.PHASECHK.TRANS64 P0, [R5+URZ], R0 ;  /* 0x00000000050085a7 */ /* 0x000f24000800007f */
[----:B----4-:R-:W-:Y:S05]  /*10670*/  @!P0 BRA `(.L_x_4343) ;  /* 0xfffffffc00f08947 */ /* 0x010fea000383ffff */
[----:B------:R-:W-:Y:S05]  /*10680*/  BRA `(.L_x_4387) ;  /* 0xffffffec001c7947 */ /* 0x000fea000383ffff */
.L_x_4345:
[----:B--2---:R2:W3:Y:S02]  /*10690*/  SYNCS.PHASECHK.TRANS64.TRYWAIT P0, [R5+URZ], R4 ;  /* 0x00000004050075a7 */ /* 0x0044e4000800017f */
[----:B---3--:R-:W-:Y:S05]  /*106a0*/  @!P0 NANOSLEEP.SYNCS 0x989680 ;  /* 0x009896800000895d */ /* 0x008fea0003900000 */
[----:B------:R-:W3:Y:S02]  /*106b0*/  @!P0 SYNCS.PHASECHK.TRANS64 P0, [R5+URZ], R4 ;  /* 0x00000004050085a7 */ /* 0x000ee4000800007f */
[----:B---3--:R-:W-:Y:S05]  /*106c0*/  @!P0 BRA `(.L_x_4345) ;  /* 0xfffffffc00f08947 */ /* 0x008fea000383ffff */
[----:B------:R-:W-:Y:S05]  /*106d0*/  BRA `(.L_x_4388) ;  /* 0xffffffec00207947 */ /* 0x000fea000383ffff */
.L_x_4389:
        /* <DEDUP_REMOVED lines=10> */
.L_x_6143:


//--------------------- .text._ZN7cutlass13device_kernelIN5flash11enable_sm90INS1_16FlashAttnFwdSm90INS1_25CollectiveMainloopFwdSm90ILi2EN4cute5tupleIJNS5_1CILi1EEES8_S8_EEENS6_IJNS7_ILi128EEENS7_ILi96EEENS7_ILi64EEEEEELi256ENS_10bfloat16_tEfNS_4arch4Sm90ELb1ELb0ELb1ELb0ELb0ELb0ELb1ELb1ELb0ELb1ELb1ELb0EEENS1_21CollectiveEpilogueFwdINS6_IJSA_NS7_ILi256EEESB_EEES9_SE_SG_Li256ELb0ELb1ELb1ELb0EEENS1_19SingleTileSchedulerILb0ELb1ELb1ELi128EEEEEEEEEvNT_6ParamsE --------------------------
	.section	.text._ZN7cutlass13device_kernelIN5flash11enable_sm90INS1_16FlashAttnFwdSm90INS1_25CollectiveMainloopFwdSm90ILi2EN4cute5tupleIJNS5_1CILi1EEES8_S8_EEENS6_IJNS7_ILi128EEENS7_ILi96EEENS7_ILi64EEEEEELi256ENS_10bfloat16_tEfNS_4arch4Sm90ELb1ELb0ELb1ELb0ELb0ELb0ELb1ELb1ELb0ELb1ELb1ELb0EEENS1_21CollectiveEpilogueFwdINS6_IJSA_NS7_ILi256EEESB_EEES9_SE_SG_Li256ELb0ELb1ELb1ELb0EEENS1_19SingleTileSchedulerILb0ELb1ELb1ELi128EEEEEEEEEvNT_6ParamsE,"ax",@progbits
	.align	128
.text._ZN7cutlass13device_kernelIN5flash11enable_sm90INS1_16FlashAttnFwdSm90INS1_25CollectiveMainloopFwdSm90ILi2EN4cute5tupleIJNS5_1CILi1EEES8_S8_EEENS6_IJNS7_ILi128EEENS7_ILi96EEENS7_ILi64EEEEEELi256ENS_10bfloat16_tEfNS_4arch4Sm90ELb1ELb0ELb1ELb0ELb0ELb0ELb1ELb1ELb0ELb1ELb1ELb0EEENS1_21CollectiveEpilogueFwdINS6_IJSA_NS7_ILi256EEESB_EEES9_SE_SG_Li256ELb0ELb1ELb1ELb0EEENS1_19SingleTileSchedulerILb0ELb1ELb1ELi128EEEEEEEEEvNT_6ParamsE:
        .type           _ZN7cutlass13device_kernelIN5flash11enable_sm90INS1_16FlashAttnFwdSm90INS1_25CollectiveMainloopFwdSm90ILi2EN4cute5tupleIJNS5_1CILi1EEES8_S8_EEENS6_IJNS7_ILi128EEENS7_ILi96EEENS7_ILi64EEEEEELi256ENS_10bfloat16_tEfNS_4arch4Sm90ELb1ELb0ELb1ELb0ELb0ELb0ELb1ELb1ELb0ELb1ELb1ELb0EEENS1_21CollectiveEpilogueFwdINS6_IJSA_NS7_ILi256EEESB_EEES9_SE_SG_Li256ELb0ELb1ELb1ELb0EEENS1_19SingleTileSchedulerILb0ELb1ELb1ELi128EEEEEEEEEvNT_6ParamsE,@function
        .size           _ZN7cutlass13device_kernelIN5flash11enable_sm90INS1_16FlashAttnFwdSm90INS1_25CollectiveMainloopFwdSm90ILi2EN4cute5tupleIJNS5_1CILi1EEES8_S8_EEENS6_IJNS7_ILi128EEENS7_ILi96EEENS7_ILi64EEEEEELi256ENS_10bfloat16_tEfNS_4arch4Sm90ELb1ELb0ELb1ELb0ELb0ELb0ELb1ELb1ELb0ELb1ELb1ELb0EEENS1_21CollectiveEpilogueFwdINS6_IJSA_NS7_ILi256EEESB_EEES9_SE_SG_Li256ELb0ELb1ELb1ELb0EEENS1_19SingleTileSchedulerILb0ELb1ELb1ELi128EEEEEEEEEvNT_6ParamsE,(.L_x_6144 - _ZN7cutlass13device_kernelIN5flash11enable_sm90INS1_16FlashAttnFwdSm90INS1_25CollectiveMainloopFwdSm90ILi2EN4cute5tupleIJNS5_1CILi1EEES8_S8_EEENS6_IJNS7_ILi128EEENS7_ILi96EEENS7_ILi64EEEEEELi256ENS_10bfloat16_tEfNS_4arch4Sm90ELb1ELb0ELb1ELb0ELb0ELb0ELb1ELb1ELb0ELb1ELb1ELb0EEENS1_21CollectiveEpilogueFwdINS6_IJSA_NS7_ILi256EEESB_EEES9_SE_SG_Li256ELb0ELb1ELb1ELb0EEENS1_19SingleTileSchedulerILb0ELb1ELb1ELi128EEEEEEEEEvNT_6ParamsE)
        .other          _ZN7cutlass13device_kernelIN5flash11enable_sm90INS1_16FlashAttnFwdSm90INS1_25CollectiveMainloopFwdSm90ILi2EN4cute5tupleIJNS5_1CILi1EEES8_S8_EEENS6_IJNS7_ILi128EEENS7_ILi96EEENS7_ILi64EEEEEELi256ENS_10bfloat16_tEfNS_4arch4Sm90ELb1ELb0ELb1ELb0ELb0ELb0ELb1ELb1ELb0ELb1ELb1ELb0EEENS1_21CollectiveEpilogueFwdINS6_IJSA_NS7_ILi256EEESB_EEES9_SE_SG_Li256ELb0ELb1ELb1ELb0EEENS1_19SingleTileSchedulerILb0ELb1ELb1ELi128EEEEEEEEEvNT_6ParamsE,@"STO_CUDA_ENTRY STV_DEFAULT"
_ZN7cutlass13device_kernelIN5flash11enable_sm90INS1_16FlashAttnFwdSm90INS1_25CollectiveMainloopFwdSm90ILi2EN4cute5tupleIJNS5_1CILi1EEES8_S8_EEENS6_IJNS7_ILi128EEENS7_ILi96EEENS7_ILi64EEEEEELi256ENS_10bfloat16_tEfNS_4arch4Sm90ELb1ELb0ELb1ELb0ELb0ELb0ELb1ELb1ELb0ELb1ELb1ELb0EEENS1_21CollectiveEpilogueFwdINS6_IJSA_NS7_ILi256EEESB_EEES9_SE_SG_Li256ELb0ELb1ELb1ELb0EEENS1_19SingleTileSchedulerILb0ELb1ELb1ELi128EEEEEEEEEvNT_6ParamsE:
        /* <DEDUP_REMOVED lines=17> */
.L_x_4391:
[----:B------:R-:W-:Y:S05]  /*0110*/  BSYNC B0 ;  /* 0x0000000000007941 */ /* 0x000fea0003800000 */
.L_x_4390:
        /* <DEDUP_REMOVED lines=42> */
.L_x_4392:
        /* <DEDUP_REMOVED lines=22> */
.L_x_4393:
        /* <DEDUP_REMOVED lines=18> */
.L_x_4394:
        /* <DEDUP_REMOVED lines=22> */
.L_x_4395:
        /* <DEDUP_REMOVED lines=22> */
.L_x_4396:
[----:B--2---:R-:W-:Y:S01]  /*0900*/  ISETP.NE.AND P0, PT, R2, RZ, PT ;  /* 0x000000ff0200720c */ /* 0x004fe20003f05270 */
[----:B------:R-:W-:Y:S01]  /*0910*/  IMAD.MOV.U32 R2, RZ, RZ, 0x1 ;  /* 0x00000001ff027424 */ /* 0x000fe200078e00ff */
[----:B------:R-:W-:Y:S01]  /*0920*/  NOP ;  /* 0x0000000000007918 */ /* 0x000fe20000000000 */
[----:B------:R-:W-:Y:S03]  /*0930*/  BSSY B6, `(.L_x_4397) ;  /* 0x000114f000067945 */ /* 0x000fe60003800000 */
[----:B------:R-:W-:-:S05]  /*0940*/  SEL R2, R2, 0x2, !P0 ;  /* 0x0000000202027807 */ /* 0x000fca0004000000 */
[----:B------:R2:W-:Y:S01]  /*0950*/  STL [R1+0x3c], R2 ;  /* 0x00003c0201007387 */ /* 0x0005e20000100800 */
[----:B01-34-:R-:W-:Y:S06]  /*0960*/  BAR.SYNC.DEFER_BLOCKING 0x0 ;  /* 0x0000000000007b1d */ /* 0x01bfec0000010000 */
[----:B------:R-:W-:Y:S05]  /*0970*/  @!P0 BRA `(.L_x_4398) ;  /* 0x000000c8003c8947 */ /* 0x000fea0003800000 */
.L_x_4399:
[----:B------:R-:W-:-:S08]  /*0980*/  NOP ;  /* 0x0000000000007918 */ /* 0x000fd00000000000 */
[----:B------:R-:W0:Y:S02]  /*0990*/  USETMAXREG.TRY_ALLOC.CTAPOOL UP0, 0xf0 ;  /* 0x000000f0000079c8 */ /* 0x000e240008000600 */
[----:B0-----:R-:W-:-:S13]  /*09a0*/  PLOP3.LUT P0, PT, PT, PT, UP0, 0x80, 0x0 ;  /* 0x000000000000781c */ /* 0x001fda0003f0f008 */
[----:B------:R-:W-:Y:S05]  /*09b0*/  @!P0 BRA `(.L_x_4399) ;  /* 0xfffffffc00f08947 */ /* 0x000fea000383ffff */
[----:B------:R-:W0:Y:S01]  /*09c0*/  S2R R0, SR_TID.X ;  /* 0x0000000000007919 */ /* 0x000e220000002100 */
[----:B------:R-:W1:Y:S01]  /*09d0*/  S2UR UR6, SR_CTAID.Y ;  /* 0x00000000000679c3 */ /* 0x000e620000002600 */
[----:B------:R-:W-:Y:S02]  /*09e0*/  ULDC UR7, c[0x0][0xd50] ;  /* 0x0003540000077ab9 */ /* 0x000fe40000000800 */
[----:B------:R-:W-:-:S05]  /*09f0*/  UISETP.NE.AND UP0, UPT, UR7, 0x1, UPT ;  /* 0x000000010700788c */ /* 0x000fca000bf05270 */
[----:B------:R-:W3:Y:S06]  /*0a00*/  S2UR UR8, SR_CTAID.Z ;  /* 0x00000000000879c3 */ /* 0x000eec0000002700 */
[----:B------:R-:W-:Y:S01]  /*0a10*/  @UP0 ULDC UR4, c[0x0][0xd54] ;  /* 0x0003550000040ab9 */ /* 0x000fe20000000800 */
[----:B------:R-:W-:Y:S01]  /*0a20*/  @UP0 ULDC UR9, c[0x0][0xd58] ;  /* 0x0003560000090ab9 */ /* 0x000fe20000000800 */
[----:B-1----:R-:W-:Y:S02]  /*0a30*/  UIMAD.WIDE.U32 UR4, UR6, UR4, URZ ;  /* 0x00000004060472a5 */ /* 0x002fe4000f8e003f */
[----:B------:R-:W-:-:S02]  /*0a40*/  UMOV UR10, UR6 ;  /* 0x00000006000a7c82 */ /* 0x000fc40008000000 */
[----:B------:R-:W-:Y:S01]  /*0a50*/  @UP0 USHF.R.U32.HI UR10, URZ, UR9, UR5 ;  /* 0x000000093f0a0299 */ /* 0x000fe20008011605 */
[----:B0-----:R-:W-:-:S03]  /*0a60*/  SHF.R.U32.HI R16, RZ, 0x7, R0 ;  /* 0x00000007ff107819 */ /* 0x001fc60000011600 */
[----:B------:R-:W-:Y:S02]  /*0a70*/  UIADD3 UR4, -UR10, URZ, URZ ;  /* 0x0000003f0a047290 */ /* 0x000fe4000fffe13f */
[----:B------:R-:W-:Y:S01]  /*0a80*/  IMAD.U32 R0, RZ, RZ, UR10 ;  /* 0x0000000aff007e24 */ /* 0x000fe2000f8e00ff */
[----:B------:R-:W-:Y:S06]  /*0a90*/  BAR.ARV 0x8, 0x180 ;  /* 0x0206000000007b1d */ /* 0x000fec0000002000 */
[----:B------:R-:W-:Y:S01]  /*0aa0*/  ISETP.NE.AND P0, PT, R16, 0x1, PT ;  /* 0x000000011000780c */ /* 0x000fe20003f05270 */
[----:B------:R0:W-:-:S12]  /*0ab0*/  STL [R1], R0 ;  /* 0x0000000001007387 */ /* 0x0001d80000100800 */
[----:B------:R-:W-:Y:S06]  /*0ac0*/  @!P0 BAR.ARV 0x9, 0x100 ;  /* 0x0244000000008b1d */ /* 0x000fec0000002000 */
[----:B---3--:R-:W-:Y:S01]  /*0ad0*/  ISETP.LE.AND P0, PT, RZ, UR8, PT ;  /* 0x00000008ff007c0c */ /* 0x008fe2000bf03270 */
[----:B------:R-:W-:-:S12]  /*0ae0*/  UIMAD UR8, UR7, UR4, UR6 ;  /* 0x00000004070872a4 */ /* 0x000fd8000f8e0206 */
[----:B0-----:R-:W-:Y:S05]  /*0af0*/  @!P0 BRA `(.L_x_4400) ;  /* 0x0000011000c88947 */ /* 0x001fea0003800000 */
        /* <DEDUP_REMOVED lines=12> */
[----:B------:R-:W-:-:S04]  /*0bc0*/  USEL UR57, UR57, 0x1, UP0 ;  /* 0x0000000139397887 */ /* 0x000fc80008000000 */
[----:B------:R-:W-:Y:S02]  /*0bd0*/  UIMAD UR39, UR57, UR39, URZ ;  /* 0x00000027392772a4 */ /* 0x000fe4000f8e023f */
[----:B0-----:R-:W-:-:S04]  /*0be0*/  USHF.L.U32 UR38, UR38, 0x7, URZ ;  /* 0x0000000726267899 */ /* 0x001fc8000800063f */
[----:B------:R-:W-:Y:S02]  /*0bf0*/  @UP1 UIADD3 UR4, UR38, 0x7f, URZ ;  /* 0x0000007f26041890 */ /* 0x000fe4000fffe03f */
[----:B------:R-:W-:Y:S02]  /*0c00*/  UIADD3 UR6, UR38, 0x7f, URZ ;  /* 0x0000007f26067890 */ /* 0x000fe4000fffe03f */
        /* <DEDUP_REMOVED lines=10> */
[----:B------:R-:W-:Y:S02]  /*0cb0*/  ULEA.HI.SX32 UR6, UR7, UR6, 0x1c ;  /* 0x0000000607067291 */ /* 0x000fe4000f8fe23f */
[----:B------:R-:W-:Y:S02]  /*0cc0*/  ULOP3.LUT UR7, UR8, 0xffff, URZ, 0xc0, !UPT ;  /* 0x0000ffff08077892 */ /* 0x000fe4000f8ec03f */
        /* <DEDUP_REMOVED lines=19> */
[----:B------:R-:W0:Y:S08]  /*0e00*/  I2F.RP R0, UR12 ;  /* 0x0000000c00007d06 */ /* 0x000e300008209400 */
[----:B0-----:R-:W2:Y:S02]  /*0e10*/  MUFU.RCP R0, R0 ;  /* 0x0000000000007308 */ /* 0x001ea40000001000 */
[----:B--2---:R-:W-:-:S02]  /*0e20*/  VIADD R2, R0, 0xffffffe ;  /* 0x0ffffffe00027836 */ /* 0x004fc40000000000 */
        /* <DEDUP_REMOVED lines=19> */
.L_x_4401:
[----:B------:R-:W-:Y:S02]  /*0f60*/  UIMAD UR5, UR7, UR4, URZ ;  /* 0x00000004070572a4 */ /* 0x000fe4000f8e023f */
[----:B------:R-:W-:Y:S01]  /*0f70*/  IMAD.U32 R3, RZ, RZ, UR4 ;  /* 0x00000004ff037e24 */ /* 0x000fe2000f8e00ff */
[----:B------:R-:W-:Y:S01]  /*0f80*/  MOV R0, UR10 ;  /* 0x0000000a00007c02 */ /* 0x000fe20008000f00 */
[----:B--2---:R-:W0:Y:S01]  /*0f90*/  S2R R2, SR_TID.X ;  /* 0x0000000000027919 */ /* 0x004e220000002100 */
[----:B------:R-:W-:Y:S02]  /*0fa0*/  PLOP3.LUT P0, PT, PT, PT, PT, 0x80, 0x0 ;  /* 0x000000000000781c */ /* 0x000fe40003f0f070 */
[----:B------:R-:W-:Y:S02]  /*0fb0*/  CS2R R150, SRZ ;  /* 0x0000000000967805 */ /* 0x000fe4000001ff00 */
[----:B------:R-:W-:Y:S01]  /*0fc0*/  VIADDMNMX R0, R3, UR5, R0, PT ;  /* 0x0000000503007c46 */ /* 0x000fe2000b800100 */
[----:B------:R-:W-:Y:S01]  /*0fd0*/  IMAD.U32 R23, RZ, RZ, UR5 ;  /* 0x00000005ff177e24 */ /* 0x000fe2000f8e00ff */
        /* <DEDUP_REMOVED lines=83> */
[----:B------:R-:W-:-:S04]  /*1510*/  UIADD3 UR5, UR4, -UR5, URZ ;  /* 0x8000000504057290 */ /* 0x000fc8000fffe03f */
[----:B------:R-:W-:-:S04]  /*1520*/  ULEA UR5, UR5, UR6, 0xd ;  /* 0x0000000605057291 */ /* 0x000fc8000f8e683f */
[----:B------:R-:W-:Y:S02]  /*1530*/  USHF.R.U32.HI UR4, URZ, 0x4, UR5 ;  /* 0x000000043f047899 */ /* 0x000fe40008011605 */
[----:B------:R-:W-:Y:S02]  /*1540*/  UIADD3 UR5, UR5, 0xa000, URZ ;  /* 0x0000a00005057890 */ /* 0x000fe4000fffe03f */
[----:B------:R-:W-:Y:S02]  /*1550*/  ULOP3.LUT UR4, UR4, 0x3fff, URZ, 0xc0, !UPT ;  /* 0x00003fff04047892 */ /* 0x000fe4000f8ec03f */
[----:B------:R-:W-:Y:S02]  /*1560*/  USHF.R.U32.HI UR5, URZ, 0x4, UR5 ;  /* 0x000000043f057899 */ /* 0x000fe40008011605 */
[----:B------:R-:W-:Y:S02]  /*1570*/  ULOP3.LUT UR37, UR4, 0x10000, URZ, 0xfc, !UPT ;  /* 0x0001000004257892 */ /* 0x000fe4000f8efc3f */
[----:B------:R-:W-:-:S03]  /*1580*/  ULOP3.LUT UR36, UR5, 0x3fff, URZ, 0xc0, !UPT ;  /* 0x00003fff05247892 */ /* 0x000fc6000f8ec03f */
[----:B------:R-:W-:Y:S02]  /*1590*/  UMOV UR5, 0x40000040 ;  /* 0x4000004000057882 */ /* 0x000fe40000000000 */
[----:B------:R-:W-:Y:S01]  /*15a0*/  UMOV UR4, UR37 ;  /* 0x0000002500047c82 */ /* 0x000fe20008000000 */
[----:B------:R-:W-:Y:S02]  /*15b0*/  IMAD.U32 R19, RZ, RZ, UR5 ;  /* 0x00000005ff137e24 */ /* 0x000fe4000f8e00ff */
[----:B------:R-:W-:Y:S01]  /*15c0*/  IMAD.U32 R18, RZ, RZ, UR4 ;  /* 0x00000004ff127e24 */ /* 0x000fe2000f8e00ff */
[----:B------:R-:W-:Y:S06]  /*15d0*/  @!P0 BRA `(.L_x_4403) ;  /* 0x0000000000408947 */ /* 0x000fec0003800000 */
[----:B------:R-:W-:Y:S01]  /*15e0*/  MOV R0, 0x0 ;  /* 0x0000000000007802 */ /* 0x000fe20000000f00 */
[----:B------:R-:W-:Y:S01]  /*15f0*/  ULDC.64 UR4, c[0x4][0x98] ;  /* 0x0100260000047ab9 */ /* 0x000fe20000000a00 */
[----:B------:R-:W-:Y:S01]  /*1600*/  ULDC.64 UR6, c[0x4][0x38] ;  /* 0x01000e0000067ab9 */ /* 0x000fe20000000a00 */
[----:B------:R-:W-:Y:S01]  /*1610*/  IMAD.U32 R4, RZ, RZ, UR4 ;  /* 0x00000004ff047e24 */ /* 0x000fe2000f8e00ff */
[----:B------:R0:W1:Y:S01]  /*1620*/  LDC.64 R2, c[0x4][R0] ;  /* 0x0100000000027b82 */ /* 0x0000620000000a00 */
[----:B------:R-:W-:Y:S01]  /*1630*/  MOV R5, UR5 ;  /* 0x0000000500057c02 */ /* 0x000fe20008000f00 */
        /* <DEDUP_REMOVED lines=10> */
.L_x_4403:
[----:B------:R-:W-:Y:S02]  /*16e0*/  R2UR UR4, R22 ;  /* 0x00000000160472ca */ /* 0x000fe400000e0000 */
[----:B------:R-:W-:Y:S02]  /*16f0*/  SHF.L.U32 R2, RZ, 0x1f, RZ ;  /* 0x0000001fff027819 */ /* 0x000fe400000006ff */
[----:B------:R-:W-:-:S09]  /*1700*/  IADD3 R200, R16, 0x8, RZ ;  /* 0x0000000810c87810 */ /* 0x000fd20007ffe0ff */
[----:B------:R-:W0:Y:S02]  /*1710*/  SYNCS.PHASECHK.TRANS64.TRYWAIT P0, [UR4+0x32400], R2 ;  /* 0x03240002ff0075a7 */ /* 0x000e240008000144 */
[----:B0-----:R-:W-:Y:S05]  /*1720*/  @!P0 BRA `(.L_x_4404) ;  /* 0x0000010400c48947 */ /* 0x001fea0003800000 */
.L_x_4525:
[----:B------:R-:W-:Y:S05]  /*1730*/  WARPSYNC.ALL ;  /* 0x0000000000007948 */ /* 0x000fea0003800000 */
[----:B------:R-:W2:Y:S01]  /*1740*/  LDL.LU R0, [R1+0x3c] ;  /* 0x00003c0001007983 */ /* 0x000ea20000300800 */
[----:B------:R1:W-:Y:S01]  /*1750*/  BAR.SYNC.DEFER_BLOCKING R200, 0x100 ;  /* 0x000400c80000751d */ /* 0x0003e20000010000 */
[----:B--2---:R-:W-:-:S04]  /*1760*/  LOP3.LUT R0, R0, 0x1, RZ, 0xfc, !PT ;  /* 0x0000000100007812 */ /* 0x004fc800078efcff */
[----:B------:R-:W-:-:S13]  /*1770*/  ISETP.NE.AND P0, PT, R0, 0x3, PT ;  /* 0x000000030000780c */ /* 0x000fda0003f05270 */
[----:B-1----:R-:W-:Y:S05]  /*1780*/  @!P0 BRA `(.L_x_4405) ;  /* 0x0000000000048947 */ /* 0x002fea0003800000 */
[----:B------:R-:W-:Y:S01]  /*1790*/  BPT.TRAP 0x1 ;  /* 0x000000040000795c */ /* 0x000fe20000300000 */
.L_x_4405:
[----:B------:R-:W-:-:S13]  /*17a0*/  R2UR UR4, R22 ;  /* 0x00000000160472ca */ /* 0x000fda00000e0000 */
[----:B------:R1:W2:Y:S01]  /*17b0*/  SYNCS.PHASECHK.TRANS64.TRYWAIT P1, [UR4+0x32430], R2 ;  /* 0x03243002ff0075a7 */ /* 0x0002a20008020144 */
[----:B------:R-:W-:Y:S05]  /*17c0*/  @!P0 BRA `(.L_x_4406) ;  /* 0x0000000000048947 */ /* 0x000fea0003800000 */
[----:B------:R-:W-:Y:S01]  /*17d0*/  BPT.TRAP 0x1 ;  /* 0x000000040000795c */ /* 0x000fe20000300000 */
.L_x_4406:
[----:B--2---:R-:W-:Y:S05]  /*17e0*/  @P1 BRA `(.L_x_4407) ;  /* 0x00000000000c1947 */ /* 0x004fea0003800000 */
[----:B------:R-:W-:-:S13]  /*17f0*/  R2UR UR4, R22 ;  /* 0x00000000160472ca */ /* 0x000fda00000e0000 */
[----:B------:R-:W2:Y:S02]  /*1800*/  SYNCS.PHASECHK.TRANS64.TRYWAIT P1, [UR4+0x32430], R2 ;  /* 0x03243002ff0075a7 */ /* 0x000ea40008020144 */
[----:B--2---:R-:W-:Y:S05]  /*1810*/  @!P1 BRA `(.L_x_4408) ;  /* 0x0000010400a49947 */ /* 0x004fea0003800000 */
.L_x_4407:
[----:B------:R-:W-:Y:S01]  /*1820*/  R2UR UR8, R22 ;  /* 0x00000000160872ca */ /* 0x000fe200000e0000 */
[----:B------:R-:W-:Y:S01]  /*1830*/  WARPGROUP.ARRIVE ;  /* 0x00000000000079c5 */ /* 0x000fe20000000000 */
[----:B------:R-:W-:Y:S01]  /*1840*/  UMOV UR6, UR37 ;  /* 0x0000002500067c82 */ /* 0x000fe20008000000 */
[----:B------:R-:W-:Y:S01]  /*1850*/  UMOV UR7, 0x40000040 ;  /* 0x4000004000077882 */ /* 0x000fe20000000000 */
[----:B------:R-:W-:Y:S01]  /*1860*/  UMOV UR11, 0x40000040 ;  /* 0x40000040000b7882 */ /* 0x000fe20000000000 */
[----:B------:R-:W-:Y:S01]  /*1870*/  UMOV UR5, UR7 ;  /* 0x0000000700057c82 */ /* 0x000fe20008000000 */
[----:B------:R-:W-:-:S07]  /*1880*/  IMAD.U32 R9, RZ, RZ, UR11 ;  /* 0x0000000bff097e24 */ /* 0x000fce000f8e00ff */
[----:B------:R-:W-:-:S04]  /*1890*/  UIADD3 UR4, UR8, 0x1c400, URZ ;  /* 0x0001c40008047890 */ /* 0x000fc8000fffe03f */
[----:B------:R-:W-:-:S04]  /*18a0*/  USHF.R.U32.HI UR4, URZ, 0x4, UR4 ;  /* 0x000000043f047899 */ /* 0x000fc80008011604 */
[----:B------:R-:W-:-:S04]  /*18b0*/  ULOP3.LUT UR4, UR4, 0x3fff, URZ, 0xc0, !UPT ;  /* 0x00003fff04047892 */ /* 0x000fc8000f8ec03f */
[----:B------:R-:W-:-:S03]  /*18c0*/  ULOP3.LUT UR9, UR4, 0x10000, URZ, 0xfc, !UPT ;  /* 0x0001000004097892 */ /* 0x000fc6000f8efc3f */
[----:B------:R-:W-:-:S03]  /*18d0*/  UMOV UR4, UR6 ;  /* 0x0000000600047c82 */ /* 0x000fc60008000000 */
[----:B------:R-:W-:Y:S01]  /*18e0*/  IMAD.U32 R20, RZ, RZ, UR9 ;  /* 0x00000009ff147e24 */ /* 0x000fe2000f8e00ff */
[----:B------:R-:W-:Y:S02]  /*18f0*/  UMOV UR6, UR9 ;  /* 0x0000000900067c82 */ /* 0x000fe40008000000 */
[----:B------:R-:W-:Y:S01]  /*1900*/  HGMMA.64x96x16.F32.BF16 R24, gdesc[UR4], RZ, !UPT, gsb0 ;  /* 0x01600000041879f0 */ /* 0x000fe2000c0018ff */
[----:B------:R-:W-:Y:S02]  /*1910*/  UIADD3 UR4, UR37, 0x2, URZ ;  /* 0x0000000225047890 */ /* 0x000fe4000fffe03f */
[----:B------:R-:W-:Y:S01]  /*1920*/  UIADD3 UR6, UR9, 0x2, URZ ;  /* 0x0000000209067890 */ /* 0x000fe2000fffe03f */
[----:B------:R-:W-:Y:S01]  /*1930*/  UMOV UR5, UR11 ;  /* 0x0000000b00057c82 */ /* 0x000fe20008000000 */
[----:B------:R-:W-:Y:S01]  /*1940*/  UMOV UR7, 0x40000040 ;  /* 0x4000004000077882 */ /* 0x000fe20000000000 */
[----:B------:R-:W-:Y:S02]  /*1950*/  UMOV UR11, 0x40000040 ;  /* 0x40000040000b7882 */ /* 0x000fe40000000000 */
[----:B------:R-:W-:Y:S01]  /*1960*/  UMOV UR10, UR4 ;  /* 0x00000004000a7c82 */ /* 0x000fe20008000000 */
[----:B------:R-:W-:Y:S01]  /*1970*/  IMAD.U32 R7, RZ, RZ, UR11 ;  /* 0x0000000bff077e24 */ /* 0x000fe2000f8e00ff */
[----:B------:R-:W-:Y:S01]  /*1980*/  UMOV UR4, UR10 ;  /* 0x0000000a00047c82 */ /* 0x000fe20008000000 */
[----:B------:R-:W-:Y:S01]  /*1990*/  IMAD.U32 R8, RZ, RZ, UR10 ;  /* 0x0000000aff087e24 */ /* 0x000fe2000f8e00ff */
[----:B------:R-:W-:-:S02]  /*19a0*/  WARPGROUP.DEPBAR.LE gsb0, 0x0 ;  /* 0x00008000000079c5 */ /* 0x000fc40000010000 */
        /* <DEDUP_REMOVED lines=22> */
[----:B------:R-:W2:Y:S02]  /*1b10*/  SYNCS.PHASECHK.TRANS64.TRYWAIT P1, [UR8+0x32410], R2 ;  /* 0x03241002ff0075a7 */ /* 0x000ea40008020148 */
[----:B--2---:R-:W-:Y:S05]  /*1b20*/  @!P1 BRA `(.L_x_4409) ;  /* 0x0000010000fc9947 */ /* 0x004fea0003800000 */
.L_x_4526:
[----:B------:R-:W-:Y:S05]  /*1b30*/  @!P0 BRA `(.L_x_4410) ;  /* 0x0000000000048947 */ /* 0x000fea0003800000 */
[----:B------:R-:W-:Y:S01]  /*1b40*/  BPT.TRAP 0x1 ;  /* 0x000000040000795c */ /* 0x000fe20000300000 */
.L_x_4410:
[----:B------:R-:W-:-:S13]  /*1b50*/  R2UR UR4, R22 ;  /* 0x00000000160472ca */ /* 0x000fda00000e0000 */
[----:B------:R2:W3:Y:S01]  /*1b60*/  SYNCS.PHASECHK.TRANS64.TRYWAIT P1, [UR4+0x32450], R2 ;  /* 0x03245002ff0075a7 */ /* 0x0004e20008020144 */
[----:B------:R-:W-:Y:S05]  /*1b70*/  @!P0 BRA `(.L_x_4411) ;  /* 0x0000000000048947 */ /* 0x000fea0003800000 */
[----:B------:R-:W-:Y:S01]  /*1b80*/  BPT.TRAP 0x1 ;  /* 0x000000040000795c */ /* 0x000fe20000300000 */
.L_x_4411:
[----:B---3--:R-:W-:Y:S05]  /*1b90*/  @P1 BRA `(.L_x_4412) ;  /* 0x00000000000c1947 */ /* 0x008fea0003800000 */
[----:B------:R-:W-:-:S13]  /*1ba0*/  R2UR UR4, R22 ;  /* 0x00000000160472ca */ /* 0x000fda00000e0000 */
[----:B------:R-:W3:Y:S02]  /*1bb0*/  SYNCS.PHASECHK.TRANS64.TRYWAIT P1, [UR4+0x32450], R2 ;  /* 0x03245002ff0075a7 */ /* 0x000ee40008020144 */
[----:B---3--:R-:W-:Y:S05]  /*1bc0*/  @!P1 BRA `(.L_x_4413) ;  /* 0x0000010000f09947 */ /* 0x008fea0003800000 */
.L_x_4412:
[----:B------:R-:W-:Y:S01]  /*1bd0*/  R2UR UR14, R22 ;  /* 0x00000000160e72ca */ /* 0x000fe200000e0000 */
[----:B------:R-:W-:Y:S01]  /*1be0*/  ULOP3.LUT UR10, UR36, 0x10000, URZ, 0xfc, !UPT ;  /* 0x00010000240a7892 */ /* 0x000fe2000f8efc3f */
[----:B------:R-:W-:Y:S01]  /*1bf0*/  WARPGROUP.ARRIVE ;  /* 0x00000000000079c5 */ /* 0x000fe20000000000 */
[----:B------:R-:W-:Y:S01]  /*1c00*/  UMOV UR7, 0x40000040 ;  /* 0x4000004000077882 */ /* 0x000fe20000000000 */
[----:B------:R-:W-:Y:S01]  /*1c10*/  UMOV UR9, 0x40000040 ;  /* 0x4000004000097882 */ /* 0x000fe20000000000 */
[----:B------:R-:W-:Y:S01]  /*1c20*/  UMOV UR5, UR7 ;  /* 0x0000000700057c82 */ /* 0x000fe20008000000 */
[----:B------:R-:W-:Y:S01]  /*1c30*/  IMAD.U32 R5, RZ, RZ, UR7 ;  /* 0x00000007ff057e24 */ /* 0x000fe2000f8e00ff */
[----:B------:R-:W-:Y:S01]  /*1c40*/  UIADD3 UR12, UR10, 0x400, URZ ;  /* 0x000004000a0c7890 */ /* 0x000fe2000fffe03f */
[----:B0-----:R-:W-:Y:S01]  /*1c50*/  IMAD.U32 R3, RZ, RZ, UR9 ;  /* 0x00000009ff037e24 */ /* 0x001fe2000f8e00ff */
[----:B------:R-:W-:Y:S01]  /*1c60*/  UMOV UR6, UR10 ;  /* 0x0000000a00067c82 */ /* 0x000fe20008000000 */
[----:B------:R-:W-:Y:S01]  /*1c70*/  UMOV UR13, 0x40000040 ;  /* 0x40000040000d7882 */ /* 0x000fe20000000000 */
[----:B------:R-:W-:Y:S01]  /*1c80*/  MOV R4, UR6 ;  /* 0x0000000600047c02 */ /* 0x000fe20008000f00 */
[----:B------:R-:W-:Y:S01]  /*1c90*/  UIADD3 UR16, UR10, 0x402, URZ ;  /* 0x000004020a107890 */ /* 0x000fe2000fffe03f */
[----:B------:R-:W-:Y:S01]  /*1ca0*/  LOP3.LUT R13, R72, 0xffffff80, RZ, 0xc0, !PT ;  /* 0xffffff80480d7812 */ /* 0x000fe200078ec0ff */
[----:B------:R-:W-:Y:S01]  /*1cb0*/  UIADD3 UR4, UR14, 0x400, URZ ;  /* 0x000004000e047890 */ /* 0x000fe2000fffe03f */
[----:B------:R-:W-:Y:S01]  /*1cc0*/  LEA.HI R73, R73, R152, RZ, 0x2 ;  /* 0x0000009849497211 */ /* 0x000fe200078f10ff */
[----:B------:R-:W-:Y:S01]  /*1cd0*/  UMOV UR17, 0x40000040 ;  /* 0x4000004000117882 */ /* 0x000fe20000000000 */
[----:B------:R-:W-:Y:S01]  /*1ce0*/  UIADD3 UR20, UR10, 0x404, URZ ;  /* 0x000004040a147890 */ /* 0x000fe2000fffe03f */
[C---:B------:R-:W-:Y:S01]  /*1cf0*/  IMAD.IADD R13, R152.reuse, 0x1, -R13 ;  /* 0x00000001980d7824 */ /* 0x040fe200078e0a0d */
[----:B------:R-:W-:Y:S01]  /*1d00*/  USHF.R.U32.HI UR4, URZ, 0x4, UR4 ;  /* 0x000000043f047899 */ /* 0x000fe20008011604 */
[----:B------:R-:W-:Y:S01]  /*1d10*/  LOP3.LUT R73, R73, 0xfffffffc, RZ, 0xc0, !PT ;  /* 0xfffffffc49497812 */ /* 0x000fe200078ec0ff */
[----:B------:R-:W-:Y:S01]  /*1d20*/  UMOV UR21, 0x40000040 ;  /* 0x4000004000157882 */ /* 0x000fe20000000000 */
[----:B------:R-:W-:Y:S01]  /*1d30*/  UIADD3 UR24, UR10, 0x406, URZ ;  /* 0x000004060a187890 */ /* 0x000fe2000fffe03f */
[----:B------:R-:W-:Y:S01]  /*1d40*/  SHF.R.S32.HI R0, RZ, 0x1f, R13 ;  /* 0x0000001fff007819 */ /* 0x000fe2000001140d */
[----:B------:R-:W-:Y:S01]  /*1d50*/  ULOP3.LUT UR11, UR4, 0x3fff, URZ, 0xc0, !UPT ;  /* 0x00003fff040b7892 */ /* 0x000fe2000f8ec03f */
[----:B------:R-:W-:Y:S01]  /*1d60*/  IMAD.IADD R73, R152, 0x1, -R73 ;  /* 0x0000000198497824 */ /* 0x000fe200078e0a49 */
[----:B------:R-:W-:Y:S01]  /*1d70*/  UMOV UR25, 0x40000040 ;  /* 0x4000004000197882 */ /* 0x000fe20000000000 */
[----:B------:R-:W-:Y:S01]  /*1d80*/  UMOV UR4, UR6 ;  /* 0x0000000600047c82 */ /* 0x000fe20008000000 */
[----:B------:R-:W-:Y:S01]  /*1d90*/  ULOP3.LUT UR15, UR11, 0x10000, URZ, 0xfc, !UPT ;  /* 0x000100000b0f7892 */ /* 0x000fe2000f8efc3f */
[----:B------:R-:W-:Y:S01]  /*1da0*/  LEA.HI R12, R0, R13, RZ, 0x2 ;  /* 0x0000000d000c7211 */ /* 0x000fe200078f10ff */
[----:B------:R-:W-:Y:S01]  /*1db0*/  UIADD3 UR28, UR10, 0x800, URZ ;  /* 0x000008000a1c7890 */ /* 0x000fe2000fffe03f */
[----:B------:R-:W0:Y:S01]  /*1dc0*/  S2R R81, SR_TID.X ;  /* 0x0000000000517919 */ /* 0x000e220000002100 */
[----:B------:R-:W-:Y:S01]  /*1dd0*/  UMOV UR29, 0x40000040 ;  /* 0x40000040001d7882 */ /* 0x000fe20000000000 */
[----:B------:R-:W-:Y:S01]  /*1de0*/  UIADD3 UR32, UR10, 0x802, URZ ;  /* 0x000008020a207890 */ /* 0x000fe2000fffe03f */
[----:B------:R-:W-:Y:S01]  /*1df0*/  LOP3.LUT R202, R12, 0x7ffffffc, RZ, 0xc0, !PT ;  /* 0x7ffffffc0cca7812 */ /* 0x000fe200078ec0ff */
[----:B------:R-:W-:Y:S01]  /*1e00*/  UMOV UR6, UR15 ;  /* 0x0000000f00067c82 */ /* 0x000fe20008000000 */
[----:B------:R-:W-:Y:S01]  /*1e10*/  UMOV UR33, 0x40000040 ;  /* 0x4000004000217882 */ /* 0x000fe20000000000 */
[----:B------:R-:W-:Y:S01]  /*1e20*/  HGMMA.64x96x16.F32.BF16 R24, gdesc[UR4], R24, gsb0 ;  /* 0x01600000041879f0 */ /* 0x000fe20008001818 */
[----:B------:R-:W-:Y:S01]  /*1e30*/  UIADD3 UR4, UR10, 0x2, URZ ;  /* 0x000000020a047890 */ /* 0x000fe2000fffe03f */
[----:B------:R-:W-:Y:S01]  /*1e40*/  IADD3 R202, R13, -R202, RZ ;  /* 0x800000ca0dca7210 */ /* 0x000fe20007ffe0ff */
[----:B------:R-:W-:Y:S01]  /*1e50*/  UIADD3 UR6, UR15, 0x2, URZ ;  /* 0x000000020f067890 */ /* 0x000fe2000fffe03f */
[----:B------:R-:W-:Y:S01]  /*1e60*/  IMAD.U32 R170, RZ, RZ, UR14 ;  /* 0x0000000effaa7e24 */ /* 0x000fe2000f8e00ff */
[----:B------:R-:W-:Y:S01]  /*1e70*/  UMOV UR5, UR9 ;  /* 0x0000000900057c82 */ /* 0x000fe20008000000 */
[----:B------:R-:W-:Y:S01]  /*1e80*/  UMOV UR7, 0x40000040 ;  /* 0x4000004000077882 */ /* 0x000fe20000000000 */
[----:B------:R-:W-:Y:S01]  /*1e90*/  UMOV UR9, 0x40000040 ;  /* 0x4000004000097882 */ /* 0x000fe20000000000 */
[----:B------:R-:W-:Y:S01]  /*1ea0*/  UMOV UR8, UR4 ;  /* 0x0000000400087c82 */ /* 0x000fe20008000000 */
[----:B------:R-:W-:Y:S01]  /*1eb0*/  IMAD.U32 R15, RZ, RZ, UR9 ;  /* 0x00000009ff0f7e24 */ /* 0x000fe2000f8e00ff */
[----:B------:R-:W-:Y:S01]  /*1ec0*/  UMOV UR4, UR8 ;  /* 0x0000000800047c82 */ /* 0x000fe20008000000 */
[----:B-12---:R-:W-:Y:S01]  /*1ed0*/  IMAD.U32 R2, RZ, RZ, UR8 ;  /* 0x00000008ff027e24 */ /* 0x006fe2000f8e00ff */
[----:B------:R-:W-:Y:S01]  /*1ee0*/  UIADD3 UR36, UR10, 0x804, URZ ;  /* 0x000008040a247890 */ /* 0x000fe2000fffe03f */
[----:B------:R-:W-:Y:S01]  /*1ef0*/  IMAD.U32 R21, RZ, RZ, UR15 ;  /* 0x0000000fff157e24 */ /* 0x000fe2000f8e00ff */
        /* <DEDUP_REMOVED lines=9> */
[----:B0-----:R-:W-:Y:S01]  /*1f90*/  LOP3.LUT R81, R81, 0x7f, RZ, 0xc0, !PT ;  /* 0x0000007f51517812 */ /* 0x001fe200078ec0ff */
[----:B------:R-:W-:Y:S01]  /*1fa0*/  UMOV UR60, URZ ;  /* 0x0000003f003c7c82 */ /* 0x000fe20008000000 */
[----:B------:R-:W-:-:S02]  /*1fb0*/  WARPGROUP.DEPBAR.LE gsb0, 0x0 ;  /* 0x00008000000079c5 */ /* 0x000fc40000010000 */
[----:B------:R-:W-:-:S06]  /*1fc0*/  WARPGROUP.ARRIVE ;  /* 0x00000000000079c5 */ /* 0x000fcc0000000000 */
[----:B------:R-:W-:Y:S01]  /*1fd0*/  HGMMA.64x96x16.F32.BF16 R24, gdesc[UR4], R24, gsb0 ;  /* 0x01600000041879f0 */ /* 0x000fe20008001818 */
[----:B------:R-:W-:Y:S02]  /*1fe0*/  UIADD3 UR4, UR10, 0x4, URZ ;  /* 0x000000040a047890 */ /* 0x000fe4000fffe03f */
[----:B------:R-:W-:Y:S01]  /*1ff0*/  UIADD3 UR6, UR15, 0x4, URZ ;  /* 0x000000040f067890 */ /* 0x000fe2000fffe03f */
[----:B------:R-:W-:Y:S01]  /*2000*/  UMOV UR5, UR9 ;  /* 0x0000000900057c82 */ /* 0x000fe20008000000 */
[----:B------:R-:W-:Y:S01]  /*2010*/  UMOV UR7, 0x40000040 ;  /* 0x4000004000077882 */ /* 0x000fe20000000000 */
[----:B------:R-:W-:Y:S02]  /*2020*/  UMOV UR9, 0x40000040 ;  /* 0x4000004000097882 */ /* 0x000fe40000000000 */
[----:B------:R-:W-:Y:S02]  /*2030*/  UMOV UR8, UR4 ;  /* 0x0000000400087c82 */ /* 0x000fe40008000000 */
[----:B------:R-:W-:Y:S01]  /*2040*/  UMOV UR4, UR8 ;  /* 0x0000000800047c82 */ /* 0x000fe20008000000 */
[----:B------:R-:W-:Y:S01]  /*2050*/  IMAD.U32 R14, RZ, RZ, UR8 ;  /* 0x00000008ff0e7e24 */ /* 0x000fe2000f8e00ff */
[----:B------:R-:W-:Y:S01]  /*2060*/  UIADD3 UR8, UR10, 0x6, URZ ;  /* 0x000000060a087890 */ /* 0x000fe2000fffe03f */
        /* <DEDUP_REMOVED lines=91> */
[----:B------:R-:W-:Y:S01]  /*2620*/  MOV R11, UR5 ;  /* 0x00000005000b7c02 */ /* 0x000fe20008000f00 */
[----:B------:R-:W-:Y:S01]  /*2630*/  IMAD.U32 R10, RZ, RZ, UR4 ;  /* 0x00000004ff0a7e24 */ /* 0x000fe2000f8e00ff */
[----:B------:R-:W-:Y:S01]  /*2640*/  ULDC UR10, c[0x0][0xa80] ;  /* 0x0002a000000a7ab9 */ /* 0x000fe20000000800 */
[----:B------:R-:W-:Y:S01]  /*2650*/  UMOV UR15, 0x40000040 ;  /* 0x40000040000f7882 */ /* 0x000fe20000000000 */
[----:B------:R-:W-:-:S02]  /*2660*/  WARPGROUP.DEPBAR.LE gsb0, 0x0 ;  /* 0x00008000000079c5 */ /* 0x000fc40000010000 */
[----:B------:R-:W-:-:S06]  /*2670*/  WARPGROUP.ARRIVE ;  /* 0x00000000000079c5 */ /* 0x000fcc0000000000 */
[----:B------:R-:W-:Y:S01]  /*2680*/  HGMMA.64x96x16.F32.BF16 R24, gdesc[UR4], R24, gsb0 ;  /* 0x01600000041879f0 */ /* 0x000fe20008001818 */
[----:B------:R-:W-:Y:S01]  /*2690*/  ULDC UR5, c[0x0][0xad0] ;  /* 0x0002b40000057ab9 */ /* 0x000fe20000000800 */
[----:B------:R-:W-:Y:S01]  /*26a0*/  ULDC UR4, c[0x0][0x448] ;  /* 0x0001120000047ab9 */ /* 0x000fe20000000800 */
[----:B------:R-:W-:Y:S01]  /*26b0*/  ULDC UR6, c[0x0][0x288] ;  /* 0x0000a20000067ab9 */ /* 0x000fe20000000800 */
[----:B------:R-:W-:-:S06]  /*26c0*/  UISETP.NE.AND UP0, UPT, UR4, 0x1, UPT ;  /* 0x000000010400788c */ /* 0x000fcc000bf05270 */
[----:B------:R-:W-:-:S05]  /*26d0*/  PLOP3.LUT P1, PT, PT, PT, UP0, 0x80, 0x0 ;  /* 0x000000000000781c */ /* 0x000fca0003f2f008 */
[----:B------:R-:W-:Y:S01]  /*26e0*/  @UP0 ULDC UR4, c[0x0][0x44c] ;  /* 0x0001130000040ab9 */ /* 0x000fe20000000800 */
[----:B------:R-:W-:Y:S01]  /*26f0*/  @UP0 ULDC UR7, c[0x0][0x450] ;  /* 0x0001140000070ab9 */ /* 0x000fe20000000800 */
[----:B------:R-:W-:Y:S02]  /*2700*/  WARPGROUP.DEPBAR.LE gsb0, 0x0 ;  /* 0x00008000000079c5 */ /* 0x000fe40000010000 */
[----:B------:R-:W-:Y:S01]  /*2710*/  FMUL.FTZ R24, R24, UR5 ;  /* 0x0000000518187c20 */ /* 0x000fe20008410000 */
[----:B------:R-:W-:Y:S01]  /*2720*/  FMUL.FTZ R27, R27, UR5 ;  /* 0x000000051b1b7c20 */ /* 0x000fe20008410000 */
[----:B------:R-:W-:Y:S01]  /*2730*/  FMUL.FTZ R25, R25, UR5 ;  /* 0x0000000519197c20 */ /* 0x000fe20008410000 */
[----:B------:R-:W-:Y:S01]  /*2740*/  FMUL.FTZ R26, R26, UR5 ;  /* 0x000000051a1a7c20 */ /* 0x000fe20008410000 */
[----:B------:R0:W1:Y:S01]  /*2750*/  MUFU.TANH R75, R24 ;  /* 0x00000018004b7308 */ /* 0x0000620000002400 */
[----:B------:R-:W-:Y:S01]  /*2760*/  FMUL.FTZ R33, R33, UR5 ;  /* 0x0000000521217c20 */ /* 0x000fe20008410000 */
[----:B------:R-:W-:Y:S01]  /*2770*/  FMUL.FTZ R32, R32, UR5 ;  /* 0x0000000520207c20 */ /* 0x000fe20008410000 */
[----:B------:R-:W-:Y:S01]  /*2780*/  FMUL.FTZ R36, R36, UR5 ;  /* 0x0000000524247c20 */ /* 0x000fe20008410000 */
[----:B------:R-:W-:Y:S01]  /*2790*/  FMUL.FTZ R28, R28, UR5 ;  /* 0x000000051c1c7c20 */ /* 0x000fe20008410000 */
[----:B------:R-:W-:Y:S01]  /*27a0*/  FMUL.FTZ R41, R41, UR5 ;  /* 0x0000000529297c20 */ /* 0x000fe20008410000 */
[----:B------:R-:W-:Y:S01]  /*27b0*/  FMUL.FTZ R44, R44, UR5 ;  /* 0x000000052c2c7c20 */ /* 0x000fe20008410000 */
[----:B------:R-:W-:Y:S01]  /*27c0*/  FMUL.FTZ R29, R29, UR5 ;  /* 0x000000051d1d7c20 */ /* 0x000fe20008410000 */
[----:B------:R2:W-:Y:S01]  /*27d0*/  MUFU.TANH R78, R27 ;  /* 0x0000001b004e7308 */ /* 0x0005e20000002400 */
[----:B0-----:R-:W-:Y:S01]  /*27e0*/  LEA.HI R24, R74, R74, RZ, 0x1 ;  /* 0x0000004a4a187211 */ /* 0x001fe200078f08ff */
[----:B------:R-:W-:Y:S01]  /*27f0*/  FMUL.FTZ R37, R37, UR5 ;  /* 0x0000000525257c20 */ /* 0x000fe20008410000 */
[----:B------:R-:W-:Y:S01]  /*2800*/  FMUL.FTZ R45, R45, UR5 ;  /* 0x000000052d2d7c20 */ /* 0x000fe20008410000 */
[----:B------:R-:W-:Y:S01]  /*2810*/  FMUL.FTZ R52, R52, UR5 ;  /* 0x0000000534347c20 */ /* 0x000fe20008410000 */
[----:B------:R-:W-:Y:S01]  /*2820*/  FMUL.FTZ R53, R53, UR5 ;  /* 0x0000000535357c20 */ /* 0x000fe20008410000 */
[----:B------:R-:W-:Y:S01]  /*2830*/  FMUL.FTZ R40, R40, UR5 ;  /* 0x0000000528287c20 */ /* 0x000fe20008410000 */
[----:B------:R-:W-:Y:S01]  /*2840*/  FMUL.FTZ R48, R48, UR5 ;  /* 0x0000000530307c20 */ /* 0x000fe20008410000 */
[----:B------:R0:W3:Y:S01]  /*2850*/  MUFU.TANH R76, R25 ;  /* 0x00000019004c7308 */ /* 0x0000e20000002400 */
[----:B--2---:R-:W-:Y:S01]  /*2860*/  LOP3.LUT R27, R24, 0x3fffffe, RZ, 0xc0, !PT ;  /* 0x03fffffe181b7812 */ /* 0x004fe200078ec0ff */
[----:B------:R-:W-:Y:S01]  /*2870*/  FMUL.FTZ R56, R56, UR5 ;  /* 0x0000000538387c20 */ /* 0x000fe20008410000 */
[----:B------:R-:W-:Y:S01]  /*2880*/  LEA.HI R24, R0, R13, RZ, 0x5 ;  /* 0x0000000d00187211 */ /* 0x000fe200078f28ff */
[----:B------:R-:W-:Y:S01]  /*2890*/  FMUL.FTZ R61, R61, UR5 ;  /* 0x000000053d3d7c20 */ /* 0x000fe20008410000 */
[----:B------:R-:W-:Y:S01]  /*28a0*/  SHF.R.S32.HI R0, RZ, 0x2, R12 ;  /* 0x00000002ff007819 */ /* 0x000fe2000001140c */
[----:B------:R-:W-:Y:S01]  /*28b0*/  IMAD.IADD R27, R74, 0x1, -R27 ;  /* 0x000000014a1b7824 */ /* 0x000fe200078e0a1b */
[----:B------:R-:W-:Y:S01]  /*28c0*/  SHF.R.S32.HI R24, RZ, 0x5, R24 ;  /* 0x00000005ff187819 */ /* 0x000fe20000011418 */
[----:B------:R2:W-:Y:S01]  /*28d0*/  MUFU.TANH R77, R26 ;  /* 0x0000001a004d7308 */ /* 0x0005e20000002400 */
[----:B0-----:R-:W-:Y:S01]  /*28e0*/  SHF.R.S32.HI R25, RZ, 0x1f, R12 ;  /* 0x0000001fff197819 */ /* 0x001fe2000001140c */
[----:B------:R-:W-:Y:S01]  /*28f0*/  FMUL.FTZ R64, R64, UR5 ;  /* 0x0000000540407c20 */ /* 0x000fe20008410000 */
[----:B------:R-:W-:Y:S01]  /*2900*/  LEA R24, R24, UR38, 0x4 ;  /* 0x0000002618187c11 */ /* 0x000fe2000f8e20ff */
[----:B------:R-:W-:Y:S01]  /*2910*/  FMUL.FTZ R49, R49, UR5 ;  /* 0x0000000531317c20 */ /* 0x000fe20008410000 */
[-C--:B------:R-:W-:Y:S01]  /*2920*/  LEA.HI R25, R25, R0.reuse, RZ, 0x3 ;  /* 0x0000000019197211 */ /* 0x080fe200078f18ff */
[----:B------:R-:W-:Y:S01]  /*2930*/  FMUL.FTZ R65, R65, UR5 ;  /* 0x0000000541417c20 */ /* 0x000fe20008410000 */
[----:B------:R-:W-:Y:S01]  /*2940*/  FMUL.FTZ R57, R57, UR5 ;  /* 0x0000000539397c20 */ /* 0x000fe20008410000 */
[----:B------:R-:W0:Y:S01]  /*2950*/  MUFU.TANH R182, R32 ;  /* 0x0000002000b67308 */ /* 0x000e220000002400 */
[----:B--2---:R-:W-:Y:S01]  /*2960*/  LEA.HI R26, R73, R73, RZ, 0x1 ;  /* 0x00000049491a7211 */ /* 0x004fe200078f08ff */
[----:B------:R-:W-:Y:S01]  /*2970*/  FMUL.FTZ R30, R30, UR5 ;  /* 0x000000051e1e7c20 */ /* 0x000fe20008410000 */
[----:B------:R-:W-:Y:S01]  /*2980*/  LOP3.LUT R25, R25, 0xfffffff8, RZ, 0xc0, !PT ;  /* 0xfffffff819197812 */ /* 0x000fe200078ec0ff */
[----:B------:R-:W-:Y:S01]  /*2990*/  FMUL.FTZ R68, R68, UR5 ;  /* 0x0000000544447c20 */ /* 0x000fe20008410000 */
[----:B------:R-:W-:Y:S01]  /*29a0*/  LOP3.LUT R26, R26, 0x1ffffffe, RZ, 0xc0, !PT ;  /* 0x1ffffffe1a1a7812 */ /* 0x000fe200078ec0ff */
[----:B------:R-:W-:Y:S01]  /*29b0*/  FMUL.FTZ R60, R60, UR5 ;  /* 0x000000053c3c7c20 */ /* 0x000fe20008410000 */
[----:B------:R-:W-:Y:S01]  /*29c0*/  IADD3 R24, R24, R0, -R25 ;  /* 0x0000000018187210 */ /* 0x000fe20007ffe819 */
[----:B------:R-:W2:Y:S01]  /*29d0*/  MUFU.TANH R33, R33 ;  /* 0x0000002100217308 */ /* 0x000ea20000002400 */
[----:B------:R-:W-:Y:S01]  /*29e0*/  FMUL.FTZ R31, R31, UR5 ;  /* 0x000000051f1f7c20 */ /* 0x000fe20008410000 */
[----:B------:R-:W-:-:S02]  /*29f0*/  IMAD.IADD R26, R73, 0x1, -R26 ;  /* 0x00000001491a7824 */ /* 0x000fc400078e0a1a */
[----:B------:R-:W-:Y:S01]  /*2a00*/  FMUL.FTZ R34, R34, UR5 ;  /* 0x0000000522227c20 */ /* 0x000fe20008410000 */
[----:B------:R-:W-:Y:S02]  /*2a10*/  IMAD R27, R27, 0x40, R24 ;  /* 0x000000401b1b7824 */ /* 0x000fe400078e0218 */
[----:B------:R-:W-:Y:S01]  /*2a20*/  FMUL.FTZ R35, R35, UR5 ;  /* 0x0000000523237c20 */ /* 0x000fe20008410000 */
[----:B------:R-:W-:Y:S01]  /*2a30*/  FMUL.FTZ R38, R38, UR5 ;  /* 0x0000000526267c20 */ /* 0x000fe20008410000 */
[----:B------:R-:W-:Y:S01]  /*2a40*/  FMUL.FTZ R39, R39, UR5 ;  /* 0x0000000527277c20 */ /* 0x000fe20008410000 */
[----:B------:R-:W-:Y:S01]  /*2a50*/  IMAD R201, R26, 0x8, R27 ;  /* 0x000000081ac97824 */ /* 0x000fe200078e021b */
[----:B------:R3:W-:Y:S01]  /*2a60*/  MUFU.TANH R79, R28 ;  /* 0x0000001c004f7308 */ /* 0x0007e20000002400 */
[----:B------:R-:W-:Y:S01]  /*2a70*/  FMUL.FTZ R42, R42, UR5 ;  /* 0x000000052a2a7c20 */ /* 0x000fe20008410000 */
[----:B------:R-:W-:Y:S01]  /*2a80*/  FMUL.FTZ R43, R43, UR5 ;  /* 0x000000052b2b7c20 */ /* 0x000fe20008410000 */
[----:B------:R-:W-:Y:S01]  /*2a90*/  @P1 IMAD.HI.U32 R24, R201, UR4, RZ ;  /* 0x00000004c9181c27 */ /* 0x000fe2000f8e00ff */
[----:B------:R-:W-:-:S03]  /*2aa0*/  @UP0 ULDC UR4, c[0x0][0x450] ;  /* 0x0001140000040ab9 */ /* 0x000fc60000000800 */
[----:B------:R-:W-:Y:S01]  /*2ab0*/  FMUL.FTZ R46, R46, UR5 ;  /* 0x000000052e2e7c20 */ /* 0x000fe20008410000 */
[----:B------:R-:W-:Y:S01]  /*2ac0*/  FMUL.FTZ R47, R47, UR5 ;  /* 0x000000052f2f7c20 */ /* 0x000fe20008410000 */
[----:B------:R-:W-:Y:S01]  /*2ad0*/  IMAD.MOV.U32 R0, RZ, RZ, R201 ;  /* 0x000000ffff007224 */ /* 0x000fe200078e00c9 */
[----:B------:R-:W-:Y:S01]  /*2ae0*/  @P1 SHF.R.U32.HI R0, RZ, UR4, R24 ;  /* 0x00000004ff001c19 */ /* 0x000fe20008011618 */
[----:B------:R-:W-:Y:S01]  /*2af0*/  UIMAD UR4, UR61, -0x60, UR39 ;  /* 0xffffffa03d0478a4 */ /* 0x000fe2000f8e0227 */
[----:B------:R-:W4:Y:S01]  /*2b00*/  MUFU.TANH R36, R36 ;  /* 0x0000002400247308 */ /* 0x000f220000002400 */
[----:B------:R-:W-:Y:S01]  /*2b10*/  FMUL.FTZ R50, R50, UR5 ;  /* 0x0000000532327c20 */ /* 0x000fe20008410000 */
[----:B------:R-:W-:Y:S01]  /*2b20*/  FMUL.FTZ R51, R51, UR5 ;  /* 0x0000000533337c20 */ /* 0x000fe20008410000 */
[----:B------:R-:W5:Y:S01]  /*2b30*/  SHFL.IDX PT, R24, R0, RZ, 0x1c1f ;  /* 0x001c1fff00187589 */ /* 0x000f6200000e0000 */
[----:B------:R-:W-:Y:S01]  /*2b40*/  UIADD3 UR4, UR4, 0x60, URZ ;  /* 0x0000006004047890 */ /* 0x000fe2000fffe03f */
[----:B------:R-:W-:Y:S01]  /*2b50*/  FMUL.FTZ R54, R54, UR5 ;  /* 0x0000000536367c20 */ /* 0x000fe20008410000 */
[----:B------:R-:W-:Y:S01]  /*2b60*/  FMUL.FTZ R55, R55, UR5 ;  /* 0x0000000537377c20 */ /* 0x000fe20008410000 */
[----:B------:R-:W4:Y:S01]  /*2b70*/  SHFL.IDX PT, R25, R0, 0x1, 0x1c1f ;  /* 0x003c1f0000197f89 */ /* 0x000f2200000e0000 */
[----:B------:R-:W4:Y:S01]  /*2b80*/  MUFU.TANH R41, R41 ;  /* 0x0000002900297308 */ /* 0x000f220000002400 */
[----:B------:R-:W-:Y:S01]  /*2b90*/  FMUL.FTZ R58, R58, UR5 ;  /* 0x000000053a3a7c20 */ /* 0x000fe20008410000 */
[----:B------:R-:W-:-:S02]  /*2ba0*/  IMAD.U32 R13, RZ, RZ, UR4 ;  /* 0x00000004ff0d7e24 */ /* 0x000fc4000f8e00ff */
[----:B------:R-:W-:Y:S01]  /*2bb0*/  FMUL.FTZ R59, R59, UR5 ;  /* 0x000000053b3b7c20 */ /* 0x000fe20008410000 */
[----:B------:R-:W-:Y:S01]  /*2bc0*/  FMUL.FTZ R62, R62, UR5 ;  /* 0x000000053e3e7c20 */ /* 0x000fe20008410000 */
[----:B------:R-:W-:Y:S01]  /*2bd0*/  FMUL.FTZ R63, R63, UR5 ;  /* 0x000000053f3f7c20 */ /* 0x000fe20008410000 */
[----:B------:R-:W-:Y:S02]  /*2be0*/  IMAD R12, R202, -0x2, R13 ;  /* 0xfffffffeca0c7824 */ /* 0x000fe400078e020d */
[----:B------:R-:W-:Y:S01]  /*2bf0*/  FMUL.FTZ R66, R66, UR5 ;  /* 0x0000000542427c20 */ /* 0x000fe20008410000 */
[----:B------:R-:W-:Y:S01]  /*2c00*/  IMAD.U32 R13, RZ, RZ, UR6 ;  /* 0x00000006ff0d7e24 */ /* 0x000fe2000f8e00ff */
[----:B------:R-:W4:Y:S01]  /*2c10*/  MUFU.TANH R44, R44 ;  /* 0x0000002c002c7308 */ /* 0x000f220000002400 */
[----:B------:R-:W-:Y:S01]  /*2c20*/  FMUL.FTZ R67, R67, UR5 ;  /* 0x0000000543437c20 */ /* 0x000fe20008410000 */
[----:B------:R-:W-:Y:S01]  /*2c30*/  FMUL.FTZ R69, R69, UR5 ;  /* 0x0000000545457c20 */ /* 0x000fe20008410000 */
[----:B------:R-:W-:Y:S01]  /*2c40*/  FMUL.FTZ R70, R70, UR5 ;  /* 0x0000000546467c20 */ /* 0x000fe20008410000 */
[----:B------:R-:W-:Y:S01]  /*2c50*/  IADD3 R13, R12, 0x1, -R13 ;  /* 0x000000010c0d7810 */ /* 0x000fe20007ffe80d */
[----:B------:R-:W-:Y:S01]  /*2c60*/  FMUL.FTZ R71, R71, UR5 ;  /* 0x0000000547477c20 */ /* 0x000fe20008410000 */
[----:B------:R-:W-:Y:S01]  /*2c70*/  ULOP3.LUT UR5, UR11, 0x3000000, URZ, 0xfc, !UPT ;  /* 0x030000000b057892 */ /* 0x000fe2000f8efc3f */
[----:B------:R-:W-:Y:S01]  /*2c80*/  R2UR UR11, R23 ;  /* 0x00000000170b72ca */ /* 0x000fe200000e0000 */
[----:B------:R-:W4:Y:S01]  /*2c90*/  MUFU.TANH R29, R29 ;  /* 0x0000001d001d7308 */ /* 0x000f220000002400 */
[----:B------:R-:W-:Y:S01]  /*2ca0*/  UIADD3 UR61, UR61, -0x2, URZ ;  /* 0xfffffffe3d3d7890 */ /* 0x000fe2000fffe03f */
[----:B-----5:R-:W-:Y:S01]  /*2cb0*/  VIADDMNMX R24, R24, R13, R12, PT ;  /* 0x0000000d18187246 */ /* 0x020fe2000380010c */
[----:B------:R-:W-:-:S02]  /*2cc0*/  UIADD3 UR4, UR5, 0x80, URZ ;  /* 0x0000008005047890 */ /* 0x000fc4000fffe03f */
[----:B------:R-:W-:Y:S01]  /*2cd0*/  UMOV UR14, UR5 ;  /* 0x00000005000e7c82 */ /* 0x000fe20008000000 */
[C---:B------:R-:W-:Y:S02]  /*2ce0*/  ISETP.GT.AND P6, PT, R24.reuse, RZ, PT ;  /* 0x000000ff1800720c */ /* 0x040fe40003fc4270 */
[----:B------:R-:W-:Y:S01]  /*2cf0*/  MUFU.TANH R37, R37 ;  /* 0x0000002500257308 */ /* 0x000fe20000002400 */
[C---:B------:R-:W-:Y:S02]  /*2d00*/  ISETP.GT.AND P5, PT, R24.reuse, 0x1, PT ;  /* 0x000000011800780c */ /* 0x040fe40003fa4270 */
[----:B-1----:R-:W-:Y:S02]  /*2d10*/  FSEL R26, R75, -INF , P6 ;  /* 0xff8000004b1a7808 */ /* 0x002fe40003000000 */
[C---:B------:R-:W-:Y:S02]  /*2d20*/  ISETP.GT.AND P3, PT, R24.reuse, 0x10, PT ;  /* 0x000000101800780c */ /* 0x040fe40003f64270 */
[C---:B------:R-:W-:Y:S01]  /*2d30*/  ISETP.GT.AND P6, PT, R24.reuse, 0x11, PT ;  /* 0x000000111800780c */ /* 0x040fe20003fc4270 */
[----:B------:R-:W1:Y:S01]  /*2d40*/  MUFU.TANH R45, R45 ;  /* 0x0000002d002d7308 */ /* 0x000e620000002400 */
[----:B------:R-:W-:-:S02]  /*2d50*/  ISETP.GT.AND P2, PT, R24, 0x8, PT ;  /* 0x000000081800780c */ /* 0x000fc40003f44270 */
[----:B---3--:R-:W-:Y:S02]  /*2d60*/  FSEL R28, R76, -INF , P5 ;  /* 0xff8000004c1c7808 */ /* 0x008fe40002800000 */
[----:B------:R-:W-:Y:S02]  /*2d70*/  ISETP.GT.AND P5, PT, R24, 0x18, PT ;  /* 0x000000181800780c */ /* 0x000fe40003fa4270 */
[----:B0-----:R-:W-:Y:S01]  /*2d80*/  FSEL R182, R182, -INF , P3 ;  /* 0xff800000b6b67808 */ /* 0x001fe20001800000 */
[----:B------:R-:W0:Y:S01]  /*2d90*/  MUFU.TANH R52, R52 ;  /* 0x0000003400347308 */ /* 0x000e220000002400 */
[----:B--2---:R-:W-:Y:S02]  /*2da0*/  FSEL R186, R33, -INF , P6 ;  /* 0xff80000021ba7808 */ /* 0x004fe40003000000 */
[C---:B------:R-:W-:Y:S02]  /*2db0*/  ISETP.GT.AND P3, PT, R24.reuse, 0x21, PT ;  /* 0x000000211800780c */ /* 0x040fe40003f64270 */
[----:B------:R-:W-:-:S02]  /*2dc0*/  ISETP.GT.AND P6, PT, R24, 0x28, PT ;  /* 0x000000281800780c */ /* 0x000fc40003fc4270 */
[----:B------:R-:W-:Y:S01]  /*2dd0*/  ISETP.GT.AND P4, PT, R24, 0x9, PT ;  /* 0x000000091800780c */ /* 0x000fe20003f84270 */
[----:B------:R-:W2:Y:S01]  /*2de0*/  MUFU.TANH R53, R53 ;  /* 0x0000003500357308 */ /* 0x000ea20000002400 */
[----:B----4-:R-:W-:Y:S02]  /*2df0*/  VIADDMNMX R25, R25, R13, R12, PT ;  /* 0x0000000d19197246 */ /* 0x010fe4000380010c */
[----:B------:R-:W-:Y:S02]  /*2e00*/  FSEL R188, R36, -INF , P5 ;  /* 0xff80000024bc7808 */ /* 0x000fe40002800000 */
[----:B------:R-:W-:Y:S02]  /*2e10*/  ISETP.GT.AND P5, PT, R24, 0x29, PT ;  /* 0x000000291800780c */ /* 0x000fe40003fa4270 */
[----:B------:R-:W-:Y:S01]  /*2e20*/  FSEL R196, R41, -INF , P3 ;  /* 0xff80000029c47808 */ /* 0x000fe20001800000 */
[----:B------:R-:W3:Y:S01]  /*2e30*/  MUFU.TANH R40, R40 ;  /* 0x0000002800287308 */ /* 0x000ee20000002400 */
[----:B------:R-:W-:-:S02]  /*2e40*/  FSEL R194, R44, -INF , P6 ;  /* 0xff8000002cc27808 */ /* 0x000fc40003000000 */
[C---:B------:R-:W-:Y:S02]  /*2e50*/  ISETP.GT.AND P3, PT, R24.reuse, 0x38, PT ;  /* 0x000000381800780c */ /* 0x040fe40003f64270 */
[C---:B------:R-:W-:Y:S02]  /*2e60*/  ISETP.GT.AND P6, PT, R24.reuse, 0x39, PT ;  /* 0x000000391800780c */ /* 0x040fe40003fc4270 */
[----:B------:R-:W-:Y:S01]  /*2e70*/  FSEL R32, R29, -INF , P4 ;  /* 0xff8000001d207808 */ /* 0x000fe20002000000 */
[----:B------:R-:W-:Y:S01]  /*2e80*/  MUFU.TANH R48, R48 ;  /* 0x0000003000307308 */ /* 0x000fe20000002400 */
[C---:B------:R-:W-:Y:S02]  /*2e90*/  ISETP.GT.AND P4, PT, R24.reuse, 0x20, PT ;  /* 0x000000201800780c */ /* 0x040fe40003f84270 */
[----:B-1----:R-:W-:Y:S02]  /*2ea0*/  FSEL R192, R45, -INF , P5 ;  /* 0xff8000002dc07808 */ /* 0x002fe40002800000 */
[----:B------:R-:W-:-:S02]  /*2eb0*/  ISETP.GT.AND P5, PT, R24, 0x40, PT ;  /* 0x000000401800780c */ /* 0x000fc40003fa4270 */
[----:B0-----:R-:W-:Y:S01]  /*2ec0*/  FSEL R160, R52, -INF , P3 ;  /* 0xff80000034a07808 */ /* 0x001fe20001800000 */
[----:B------:R-:W0:Y:S01]  /*2ed0*/  MUFU.TANH R56, R56 ;  /* 0x0000003800387308 */ /* 0x000e220000002400 */
[----:B--2---:R-:W-:Y:S02]  /*2ee0*/  FSEL R167, R53, -INF , P6 ;  /* 0xff80000035a77808 */ /* 0x004fe40003000000 */
[C---:B------:R-:W-:Y:S02]  /*2ef0*/  ISETP.GT.AND P3, PT, R24.reuse, 0x49, PT ;  /* 0x000000491800780c */ /* 0x040fe40003f64270 */
[----:B------:R-:W-:Y:S02]  /*2f00*/  ISETP.GT.AND P6, PT, R24, 0x50, PT ;  /* 0x000000501800780c */ /* 0x000fe40003fc4270 */
[----:B---3--:R-:W-:Y:S01]  /*2f10*/  FSEL R198, R40, -INF , P4 ;  /* 0xff80000028c67808 */ /* 0x008fe20002000000 */
[----:B------:R-:W1:Y:S01]  /*2f20*/  MUFU.TANH R61, R61 ;  /* 0x0000003d003d7308 */ /* 0x000e620000002400 */
[----:B------:R-:W-:-:S02]  /*2f30*/  ISETP.GT.AND P4, PT, R24, 0x31, PT ;  /* 0x000000311800780c */ /* 0x000fc40003f84270 */
[----:B------:R-:W-:-:S05]  /*2f40*/  FMNMX.FTZ R27, R26, R28, !PT ;  /* 0x0000001c1a1b7209 */ /* 0x000fca0007810000 */
[----:B------:R-:W2:Y:S01]  /*2f50*/  MUFU.TANH R64, R64 ;  /* 0x0000004000407308 */ /* 0x000ea20000002400 */
[----:B0-----:R-:W-:Y:S02]  /*2f60*/  FSEL R158, R56, -INF , P5 ;  /* 0xff800000389e7808 */ /* 0x001fe40002800000 */
[----:B------:R-:W-:-:S05]  /*2f70*/  ISETP.GT.AND P5, PT, R24, 0x51, PT ;  /* 0x000000511800780c */ /* 0x000fca0003fa4270 */
[----:B------:R-:W0:Y:S01]  /*2f80*/  MUFU.TANH R49, R49 ;  /* 0x0000003100317308 */ /* 0x000e220000002400 */
[----:B-1----:R-:W-:Y:S02]  /*2f90*/  FSEL R190, R61, -INF , P3 ;  /* 0xff8000003dbe7808 */ /* 0x002fe40001800000 */
[----:B------:R-:W-:-:S04]  /*2fa0*/  ISETP.GT.AND P3, PT, R25, RZ, PT ;  /* 0x000000ff1900720c */ /* 0x000fc80003f64270 */
[----:B------:R-:W-:Y:S01]  /*2fb0*/  FSEL R13, R77, -INF , P3 ;  /* 0xff8000004d0d7808 */ /* 0x000fe20001800000 */
[----:B------:R-:W-:Y:S01]  /*2fc0*/  MUFU.TANH R0, R57 ;  /* 0x0000003900007308 */ /* 0x000fe20000002400 */
[----:B--2---:R-:W-:Y:S02]  /*2fd0*/  FSEL R180, R64, -INF , P6 ;  /* 0xff80000040b47808 */ /* 0x004fe40003000000 */
[C---:B------:R-:W-:Y:S02]  /*2fe0*/  ISETP.GT.AND P6, PT, R25.reuse, 0x1, PT ;  /* 0x000000011900780c */ /* 0x040fe40003fc4270 */
[----:B------:R-:W-:-:S03]  /*2ff0*/  ISETP.GT.AND P3, PT, R25, 0x10, PT ;  /* 0x000000101900780c */ /* 0x000fc60003f64270 */
[----:B------:R1:W-:Y:S01]  /*3000*/  MUFU.TANH R80, R30 ;  /* 0x0000001e00507308 */ /* 0x0003e20000002400 */
[----:B0-----:R-:W-:Y:S02]  /*3010*/  FSEL R159, R49, -INF , P4 ;  /* 0xff800000319f7808 */ /* 0x001fe40002000000 */
[----:B------:R-:W-:-:S05]  /*3020*/  ISETP.GT.AND P4, PT, R24, 0x48, PT ;  /* 0x000000481800780c */ /* 0x000fca0003f84270 */
[----:B------:R-:W0:Y:S01]  /*3030*/  MUFU.TANH R65, R65 ;  /* 0x0000004100417308 */ /* 0x000e220000002400 */
[----:B-1----:R-:W-:Y:S02]  /*3040*/  FSEL R30, R79, -INF , P2 ;  /* 0xff8000004f1e7808 */ /* 0x002fe40001000000 */
[----:B------:R-:W-:Y:S02]  /*3050*/  ISETP.GT.AND P2, PT, R24, 0x19, PT ;  /* 0x000000191800780c */ /* 0x000fe40003f44270 */
[----:B------:R-:W-:Y:S02]  /*3060*/  FMNMX.FTZ R29, R30, R27, !PT ;  /* 0x0000001b1e1d7209 */ /* 0x000fe40007810000 */
[----:B------:R-:W-:Y:S01]  /*3070*/  FSEL R184, R37, -INF , P2 ;  /* 0xff80000025b87808 */ /* 0x000fe20001000000 */
[----:B------:R-:W1:Y:S01]  /*3080*/  MUFU.TANH R12, R60 ;  /* 0x0000003c000c7308 */ /* 0x000e620000002400 */
[----:B------:R-:W-:Y:S02]  /*3090*/  ISETP.GT.AND P2, PT, R24, 0x30, PT ;  /* 0x000000301800780c */ /* 0x000fe40003f44270 */
[----:B------:R-:W-:-:S02]  /*30a0*/  FSEL R27, R78, -INF , P6 ;  /* 0xff8000004e1b7808 */ /* 0x000fc40003000000 */
[----:B------:R-:W-:Y:S02]  /*30b0*/  FSEL R161, R48, -INF , P2 ;  /* 0xff80000030a17808 */ /* 0x000fe40001000000 */
[----:B------:R-:W-:Y:S01]  /*30c0*/  ISETP.GT.AND P2, PT, R24, 0x41, PT ;  /* 0x000000411800780c */ /* 0x000fe20003f44270 */
[----:B------:R-:W2:Y:S01]  /*30d0*/  MUFU.TANH R68, R68 ;  /* 0x0000004400447308 */ /* 0x000ea20000002400 */
[----:B0-----:R-:W-:Y:S02]  /*30e0*/  FSEL R172, R65, -INF , P5 ;  /* 0xff80000041ac7808 */ /* 0x001fe40002800000 */
[----:B------:R-:W-:Y:S02]  /*30f0*/  FSEL R0, R0, -INF , P2 ;  /* 0xff80000000007808 */ /* 0x000fe40001000000 */
[----:B------:R-:W-:Y:S02]  /*3100*/  ISETP.GT.AND P2, PT, R24, 0x58, PT ;  /* 0x000000581800780c */ /* 0x000fe40003f44270 */
[----:B------:R-:W-:Y:S01]  /*3110*/  ISETP.GT.AND P5, PT, R25, 0x8, PT ;  /* 0x000000081900780c */ /* 0x000fe20003fa4270 */
[----:B------:R-:W0:Y:S01]  /*3120*/  MUFU.TANH R31, R31 ;  /* 0x0000001f001f7308 */ /* 0x000e220000002400 */
[----:B-1----:R-:W-:-:S02]  /*3130*/  FSEL R12, R12, -INF , P4 ;  /* 0xff8000000c0c7808 */ /* 0x002fc40002000000 */
[----:B------:R-:W-:Y:S02]  /*3140*/  ISETP.GT.AND P4, PT, R24, 0x59, PT ;  /* 0x000000591800780c */ /* 0x000fe40003f84270 */
[----:B------:R-:W-:Y:S02]  /*3150*/  FMNMX.FTZ R33, R32, R29, !PT ;  /* 0x0000001d20217209 */ /* 0x000fe40007810000 */
[----:B------:R-:W-:Y:S01]  /*3160*/  FSEL R29, R80, -INF , P5 ;  /* 0xff800000501d7808 */ /* 0x000fe20002800000 */
[----:B------:R-:W1:Y:S01]  /*3170*/  MUFU.TANH R34, R34 ;  /* 0x0000002200227308 */ /* 0x000e620000002400 */
[----:B--2---:R-:W-:Y:S02]  /*3180*/  FSEL R174, R68, -INF , P2 ;  /* 0xff80000044ae7808 */ /* 0x004fe40001000000 */
[----:B------:R-:W-:Y:S02]  /*3190*/  ISETP.GT.AND P2, PT, R25, 0x9, PT ;  /* 0x000000091900780c */ /* 0x000fe40003f44270 */
[----:B------:R-:W-:-:S02]  /*31a0*/  FMNMX.FTZ R24, R13, R27, !PT ;  /* 0x0000001b0d187209 */ /* 0x000fc40007810000 */
[----:B------:R-:W-:Y:S01]  /*31b0*/  FMNMX.FTZ R33, R182, R33, !PT ;  /* 0x00000021b6217209 */ /* 0x000fe20007810000 */
[----:B------:R-:W2:Y:S01]  /*31c0*/  MUFU.TANH R35, R35 ;  /* 0x0000002300237308 */ /* 0x000ea20000002400 */
[----:B0-----:R-:W-:Y:S02]  /*31d0*/  FSEL R31, R31, -INF , P2 ;  /* 0xff8000001f1f7808 */ /* 0x001fe40001000000 */
[----:B------:R-:W-:Y:S02]  /*31e0*/  FMNMX.FTZ R24, R29, R24, !PT ;  /* 0x000000181d187209 */ /* 0x000fe40007810000 */
[----:B------:R-:W-:Y:S02]  /*31f0*/  ISETP.GT.AND P6, PT, R25, 0x11, PT ;  /* 0x000000111900780c */ /* 0x000fe40003fc4270 */
[----:B------:R-:W-:Y:S01]  /*3200*/  FMNMX.FTZ R24, R31, R24, !PT ;  /* 0x000000181f187209 */ /* 0x000fe20007810000 */
[----:B------:R-:W0:Y:S01]  /*3210*/  MUFU.TANH R38, R38 ;  /* 0x0000002600267308 */ /* 0x000e220000002400 */
[----:B-1----:R-:W-:-:S02]  /*3220*/  FSEL R183, R34, -INF , P3 ;  /* 0xff80000022b77808 */ /* 0x002fc40001800000 */
[----:B------:R-:W-:Y:S02]  /*3230*/  FMNMX.FTZ R33, R186, R33, !PT ;  /* 0x00000021ba217209 */ /* 0x000fe40007810000 */
[----:B------:R-:W-:Y:S02]  /*3240*/  ISETP.GT.AND P5, PT, R25, 0x18, PT ;  /* 0x000000181900780c */ /* 0x000fe40003fa4270 */
[----:B------:R-:W-:Y:S01]  /*3250*/  FMNMX.FTZ R24, R183, R24, !PT ;  /* 0x00000018b7187209 */ /* 0x000fe20007810000 */
[----:B------:R-:W1:Y:S01]  /*3260*/  MUFU.TANH R39, R39 ;  /* 0x0000002700277308 */ /* 0x000e620000002400 */
[----:B--2---:R-:W-:Y:S02]  /*3270*/  FSEL R211, R35, -INF , P6 ;  /* 0xff80000023d37808 */ /* 0x004fe40003000000 */
[----:B------:R-:W-:Y:S02]  /*3280*/  FMNMX.FTZ R33, R188, R33, !PT ;  /* 0x00000021bc217209 */ /* 0x000fe40007810000 */
[----:B------:R-:W-:-:S02]  /*3290*/  ISETP.GT.AND P2, PT, R25, 0x19, PT ;  /* 0x000000191900780c */ /* 0x000fc40003f44270 */
        /* <DEDUP_REMOVED lines=82> */
[----:B-1----:R-:W-:-:S04]  /*37c0*/  FSEL R178, R69, -INF , P4 ;  /* 0xff80000045b27808 */ /* 0x002fc80002000000 */
[----:B------:R-:W-:Y:S02]  /*37d0*/  FMNMX.FTZ R33, R178, R33, !PT ;  /* 0x00000021b2217209 */ /* 0x000fe40007810000 */
[----:B--2---:R-:W-:-:S03]  /*37e0*/  FSEL R175, R70, -INF , P3 ;  /* 0xff80000046af7808 */ /* 0x004fc60001800000 */
[----:B------:R-:W1:Y:S01]  /*37f0*/  SHFL.BFLY PT, R34, R33, 0x2, 0x1f ;  /* 0x0c401f0021227f89 */ /* 0x000e6200000e0000 */
[----:B------:R-:W-:Y:S02]  /*3800*/  FMNMX.FTZ R24, R175, R24, !PT ;  /* 0x00000018af187209 */ /* 0x000fe40007810000 */
[----:B0-----:R-:W-:-:S04]  /*3810*/  FSEL R181, R71, -INF , P2 ;  /* 0xff80000047b57808 */ /* 0x001fc80001000000 */
[----:B------:R-:W-:-:S05]  /*3820*/  FMNMX.FTZ R24, R181, R24, !PT ;  /* 0x00000018b5187209 */ /* 0x000fca0007810000 */
[----:B------:R-:W0:Y:S01]  /*3830*/  SHFL.BFLY PT, R35, R24, 0x2, 0x1f ;  /* 0x0c401f0018237f89 */ /* 0x000e2200000e0000 */
[----:B-1----:R-:W-:-:S05]  /*3840*/  FMNMX.FTZ R34, R33, R34, !PT ;  /* 0x0000002221227209 */ /* 0x002fca0007810000 */
[----:B------:R-:W1:Y:S01]  /*3850*/  SHFL.BFLY PT, R25, R34, 0x1, 0x1f ;  /* 0x0c201f0022197f89 */ /* 0x000e6200000e0000 */
[----:B0-----:R-:W-:-:S05]  /*3860*/  FMNMX.FTZ R35, R24, R35, !PT ;  /* 0x0000002318237209 */ /* 0x001fca0007810000 */
[----:B------:R-:W0:Y:S01]  /*3870*/  SHFL.BFLY PT, R36, R35, 0x1, 0x1f ;  /* 0x0c201f0023247f89 */ /* 0x000e2200000e0000 */
[----:B-1----:R-:W-:-:S04]  /*3880*/  FMNMX.FTZ R156, R34, R25, !PT ;  /* 0x00000019229c7209 */ /* 0x002fc80007810000 */
[C---:B------:R-:W-:Y:S01]  /*3890*/  FSETP.NEU.FTZ.AND P2, PT, R156.reuse, -INF , PT ;  /* 0xff8000009c00780b */ /* 0x040fe20003f5d000 */
[----:B------:R-:W-:-:S05]  /*38a0*/  FMUL.FTZ R177, R156, UR10 ;  /* 0x0000000a9cb17c20 */ /* 0x000fca0008410000 */
[----:B------:R-:W-:-:S05]  /*38b0*/  FSEL R177, R177, RZ, P2 ;  /* 0x000000ffb1b17208 */ /* 0x000fca0001000000 */
[--C-:B------:R-:W-:Y:S01]  /*38c0*/  FFMA.FTZ R163, R26, UR10, -R177.reuse ;  /* 0x0000000a1aa37c23 */ /* 0x100fe200080108b1 */
[----:B0-----:R-:W-:Y:S01]  /*38d0*/  FMNMX.FTZ R157, R35, R36, !PT ;  /* 0x00000024239d7209 */ /* 0x001fe20007810000 */
[--C-:B------:R-:W-:Y:S01]  /*38e0*/  FFMA.FTZ R162, R28, UR10, -R177.reuse ;  /* 0x0000000a1ca27c23 */ /* 0x100fe200080108b1 */
[--C-:B------:R-:W-:Y:S01]  /*38f0*/  FFMA.FTZ R165, R30, UR10, -R177.reuse ;  /* 0x0000000a1ea57c23 */ /* 0x100fe200080108b1 */
[--C-:B------:R-:W-:Y:S01]  /*3900*/  FFMA.FTZ R166, R32, UR10, -R177.reuse ;  /* 0x0000000a20a67c23 */ /* 0x100fe200080108b1 */
[C---:B------:R-:W-:Y:S01]  /*3910*/  FSETP.NEU.FTZ.AND P2, PT, R157.reuse, -INF , PT ;  /* 0xff8000009d00780b */ /* 0x040fe20003f5d000 */
[----:B------:R-:W-:Y:S01]  /*3920*/  FMUL.FTZ R176, R157, UR10 ;  /* 0x0000000a9db07c20 */ /* 0x000fe20008410000 */
[----:B------:R-:W-:Y:S01]  /*3930*/  MUFU.EX2 R163, R163 ;  /* 0x000000a300a37308 */ /* 0x000fe20000000800 */
[--C-:B------:R-:W-:Y:S01]  /*3940*/  FFMA.FTZ R185, R186, UR10, -R177.reuse ;  /* 0x0000000abab97c23 */ /* 0x100fe200080108b1 */
[--C-:B------:R-:W-:Y:S01]  /*3950*/  FFMA.FTZ R186, R188, UR10, -R177.reuse ;  /* 0x0000000abcba7c23 */ /* 0x100fe200080108b1 */
[--C-:B------:R-:W-:Y:S01]  /*3960*/  FFMA.FTZ R189, R184, UR10, -R177.reuse ;  /* 0x0000000ab8bd7c23 */ /* 0x100fe200080108b1 */
[----:B------:R-:W-:Y:S01]  /*3970*/  FSEL R176, R176, RZ, P2 ;  /* 0x000000ffb0b07208 */ /* 0x000fe20001000000 */
[--C-:B------:R-:W-:Y:S01]  /*3980*/  FFMA.FTZ R182, R182, UR10, -R177.reuse ;  /* 0x0000000ab6b67c23 */ /* 0x100fe200080108b1 */
[----:B------:R-:W-:Y:S01]  /*3990*/  ISETP.NE.AND P2, PT, R81, RZ, PT ;  /* 0x000000ff5100720c */ /* 0x000fe20003f45270 */
[--C-:B------:R-:W-:Y:S01]  /*39a0*/  FFMA.FTZ R198, R198, UR10, -R177.reuse ;  /* 0x0000000ac6c67c23 */ /* 0x100fe200080108b1 */
[----:B------:R-:W0:Y:S01]  /*39b0*/  S2R R81, SR_TID.X ;  /* 0x0000000000517919 */ /* 0x000e220000002100 */
        /* <DEDUP_REMOVED lines=11> */
[----:B------:R-:W-:Y:S01]  /*3a70*/  FFMA.FTZ R213, R192, UR10, -R177 ;  /* 0x0000000ac0d57c23 */ /* 0x000fe200080108b1 */
[----:B------:R-:W-:Y:S01]  /*3a80*/  MUFU.EX2 R165, R165 ;  /* 0x000000a500a57308 */ /* 0x000fe20000000800 */
[--C-:B------:R-:W-:Y:S01]  /*3a90*/  FFMA.FTZ R192, R215, UR10, -R176.reuse ;  /* 0x0000000ad7c07c23 */ /* 0x100fe200080108b0 */
[--C-:B------:R-:W-:Y:S01]  /*3aa0*/  FFMA.FTZ R196, R217, UR10, -R176.reuse ;  /* 0x0000000ad9c47c23 */ /* 0x100fe200080108b0 */
[----:B------:R-:W-:Y:S01]  /*3ab0*/  @!P2 PRMT R13, RZ, 0x654, R13 ;  /* 0x00000654ff0da816 */ /* 0x000fe2000000000d */
[--C-:B------:R-:W-:Y:S01]  /*3ac0*/  FFMA.FTZ R194, R194, UR10, -R177.reuse ;  /* 0x0000000ac2c27c23 */ /* 0x100fe200080108b1 */
[--C-:B------:R-:W-:Y:S01]  /*3ad0*/  FFMA.FTZ R215, R221, UR10, -R176.reuse ;  /* 0x0000000addd77c23 */ /* 0x100fe200080108b0 */
[--C-:B------:R-:W-:Y:S01]  /*3ae0*/  FFMA.FTZ R217, R219, UR10, -R176.reuse ;  /* 0x0000000adbd97c23 */ /* 0x100fe200080108b0 */
[--C-:B------:R-:W-:Y:S01]  /*3af0*/  FFMA.FTZ R204, R159, UR10, -R177.reuse ;  /* 0x0000000a9fcc7c23 */ /* 0x100fe200080108b1 */
[----:B------:R-:W2:Y:S01]  /*3b00*/  MUFU.EX2 R166, R166 ;  /* 0x000000a600a67308 */ /* 0x000ea20000000800 */
        /* <DEDUP_REMOVED lines=9> */
[----:B------:R-:W-:Y:S01]  /*3ba0*/  FFMA.FTZ R205, R0, UR10, -R177 ;  /* 0x0000000a00cd7c23 */ /* 0x000fe200080108b1 */
[----:B0-----:R-:W-:Y:S01]  /*3bb0*/  SHF.R.U32.HI R81, RZ, 0x7, R81 ;  /* 0x00000007ff517819 */ /* 0x001fe20000011651 */
[--C-:B------:R-:W-:Y:S01]  /*3bc0*/  FFMA.FTZ R0, R12, UR10, -R177.reuse ;  /* 0x0000000a0c007c23 */ /* 0x100fe200080108b1 */
[--C-:B------:R-:W-:Y:S01]  /*3bd0*/  FFMA.FTZ R12, R191, UR10, -R176.reuse ;  /* 0x0000000abf0c7c23 */ /* 0x100fe200080108b0 */
[--C-:B------:R-:W-:Y:S01]  /*3be0*/  FFMA.FTZ R207, R190, UR10, -R177.reuse ;  /* 0x0000000abecf7c23 */ /* 0x100fe200080108b1 */
[----:B------:R-:W-:Y:S01]  /*3bf0*/  IADD3 R203, -R81, 0xb, RZ ;  /* 0x0000000b51cb7810 */ /* 0x000fe20007ffe1ff */
[----:B------:R-:W0:Y:S01]  /*3c00*/  MUFU.EX2 R171, R171 ;  /* 0x000000ab00ab7308 */ /* 0x000e220000000800 */
[----:B--2---:R-:W-:Y:S01]  /*3c10*/  F2FP.BF16.F32.PACK_AB R154, R166, R165 ;  /* 0x000000a5a69a723e */ /* 0x004fe200000010ff */
[--C-:B------:R-:W-:Y:S01]  /*3c20*/  FFMA.FTZ R191, R193, UR10, -R176.reuse ;  /* 0x0000000ac1bf7c23 */ /* 0x100fe200080108b0 */
[--C-:B------:R-:W-:Y:S01]  /*3c30*/  FFMA.FTZ R158, R158, UR10, -R177.reuse ;  /* 0x0000000a9e9e7c23 */ /* 0x100fe200080108b1 */
[----:B------:R1:W-:Y:S06]  /*3c40*/  BAR.ARV R203, 0x100 ;  /* 0x000400cb0000751d */ /* 0x0003ec0000002000 */
[----:B------:R2:W-:Y:S01]  /*3c50*/  @!P2 SYNCS.ARRIVE.TRANS64.RED.A1T0 RZ, [R13+URZ], RZ ;  /* 0x000000ff0dffa9a7 */ /* 0x0005e2000810043f */
[----:B------:R-:W-:Y:S01]  /*3c60*/  MUFU.EX2 R168, R168 ;  /* 0x000000a800a87308 */ /* 0x000fe20000000800 */
[--C-:B------:R-:W-:Y:S01]  /*3c70*/  FFMA.FTZ R190, R195, UR10, -R176.reuse ;  /* 0x0000000ac3be7c23 */ /* 0x100fe200080108b0 */
[--C-:B------:R-:W-:Y:S01]  /*3c80*/  FFMA.FTZ R193, R197, UR10, -R176.reuse ;  /* 0x0000000ac5c17c23 */ /* 0x100fe200080108b0 */
[--C-:B------:R-:W-:Y:S01]  /*3c90*/  FFMA.FTZ R195, R172, UR10, -R177.reuse ;  /* 0x0000000aacc37c23 */ /* 0x100fe200080108b1 */
[--C-:B------:R-:W-:Y:S01]  /*3ca0*/  FFMA.FTZ R172, R174, UR10, -R177.reuse ;  /* 0x0000000aaeac7c23 */ /* 0x100fe200080108b1 */
[--C-:B------:R-:W-:Y:S01]  /*3cb0*/  FFMA.FTZ R180, R180, UR10, -R177.reuse ;  /* 0x0000000ab4b47c23 */ /* 0x100fe200080108b1 */
[----:B0-----:R-:W-:Y:S01]  /*3cc0*/  F2FP.BF16.F32.PACK_AB R153, R171, R164 ;  /* 0x000000a4ab99723e */ /* 0x001fe200000010ff */
[--C-:B------:R-:W-:Y:S01]  /*3cd0*/  FFMA.FTZ R174, R179, UR10, -R176.reuse ;  /* 0x0000000ab3ae7c23 */ /* 0x100fe200080108b0 */
[----:B------:R-:W0:Y:S01]  /*3ce0*/  MUFU.EX2 R169, R169 ;  /* 0x000000a900a97308 */ /* 0x000e220000000800 */
[--C-:B------:R-:W-:Y:S01]  /*3cf0*/  FFMA.FTZ R173, R173, UR10, -R176.reuse ;  /* 0x0000000aadad7c23 */ /* 0x100fe200080108b0 */
[--C-:B------:R-:W-:Y:S01]  /*3d00*/  FFMA.FTZ R175, R175, UR10, -R176.reuse ;  /* 0x0000000aafaf7c23 */ /* 0x100fe200080108b0 */
[----:B------:R-:W-:Y:S01]  /*3d10*/  FFMA.FTZ R177, R178, UR10, -R177 ;  /* 0x0000000ab2b17c23 */ /* 0x000fe200080108b1 */
[----:B------:R-:W-:Y:S01]  /*3d20*/  FFMA.FTZ R176, R181, UR10, -R176 ;  /* 0x0000000ab5b07c23 */ /* 0x000fe200080108b0 */
[----:B------:R-:W-:Y:S01]  /*3d30*/  FADD.FTZ R162, R163, R162 ;  /* 0x000000a2a3a27221 */ /* 0x000fe20000010000 */
[----:B------:R-:W-:Y:S01]  /*3d40*/  FADD.FTZ R171, R164, R171 ;  /* 0x000000aba4ab7221 */ /* 0x000fe20000010000 */
[----:B--2---:R-:W-:Y:S01]  /*3d50*/  IMAD.U32 R13, RZ, RZ, UR5 ;  /* 0x00000005ff0d7e24 */ /* 0x004fe2000f8e00ff */
[----:B------:R-:W-:Y:S01]  /*3d60*/  MUFU.EX2 R182, R182 ;  /* 0x000000b600b67308 */ /* 0x000fe20000000800 */
[----:B------:R-:W-:Y:S01]  /*3d70*/  FADD.FTZ R165, R165, R162 ;  /* 0x000000a2a5a57221 */ /* 0x000fe20000010000 */
[----:B------:R-:W-:-:S03]  /*3d80*/  @!P2 VIADD R170, R170, 0x32460 ;  /* 0x00032460aaaaa836 */ /* 0x000fc60000000000 */
[----:B------:R-:W-:Y:S02]  /*3d90*/  FADD.FTZ R165, R166, R165 ;  /* 0x000000a5a6a57221 */ /* 0x000fe40000010000 */
[----:B------:R-:W-:Y:S01]  /*3da0*/  @!P2 PRMT R170, RZ, 0x654, R170 ;  /* 0x00000654ffaaa816 */ /* 0x000fe200000000aa */
[----:B------:R-:W2:Y:S01]  /*3db0*/  MUFU.EX2 R185, R185 ;  /* 0x000000b900b97308 */ /* 0x000ea20000000800 */
[----:B0-----:R-:W-:Y:S01]  /*3dc0*/  F2FP.BF16.F32.PACK_AB R155, R169, R168 ;  /* 0x000000a8a99b723e */ /* 0x001fe200000010ff */
[----:B------:R1:W-:Y:S01]  /*3dd0*/  BAR.SYNC.DEFER_BLOCKING R200, 0x100 ;  /* 0x000400c80000751d */ /* 0x0003e20000010000 */
[----:B------:R-:W-:-:S04]  /*3de0*/  FADD.FTZ R168, R168, R171 ;  /* 0x000000aba8a87221 */ /* 0x000fc80000010000 */
[----:B------:R-:W-:Y:S01]  /*3df0*/  FADD.FTZ R168, R169, R168 ;  /* 0x000000a8a9a87221 */ /* 0x000fe20000010000 */
[----:B------:R-:W-:Y:S08]  /*3e00*/  MUFU.EX2 R186, R186 ;  /* 0x000000ba00ba7308 */ /* 0x000ff00000000800 */
[----:B------:R-:W-:Y:S08]  /*3e10*/  MUFU.EX2 R189, R189 ;  /* 0x000000bd00bd7308 */ /* 0x000ff00000000800 */
[----:B------:R-:W-:Y:S01]  /*3e20*/  MUFU.EX2 R183, R183 ;  /* 0x000000b700b77308 */ /* 0x000fe20000000800 */
[----:B------:R-:W-:-:S06]  /*3e30*/  WARPGROUP.ARRIVE ;  /* 0x00000000000079c5 */ /* 0x000fcc0000000000 */
[----:B------:R-:W-:Y:S01]  /*3e40*/  HGMMA.64x256x16.F32.BF16 R24, R152, gdesc[UR12].tnspB, RZ, !UPT, gsb0 ;  /* 0x43e0000c98187df0 */ /* 0x000fe2000c0018ff */
[----:B------:R-:W0:Y:S01]  /*3e50*/  MUFU.EX2 R184, R184 ;  /* 0x000000b800b87308 */ /* 0x000e220000000800 */
[----:B------:R-:W-:Y:S01]  /*3e60*/  UMOV UR14, UR4 ;  /* 0x00000004000e7c82 */ /* 0x000fe20008000000 */
[----:B------:R-:W-:Y:S01]  /*3e70*/  UMOV UR15, 0x40000040 ;  /* 0x40000040000f7882 */ /* 0x000fe20000000000 */
[----:B------:R-:W-:-:S05]  /*3e80*/  UIADD3 UR4, UR5, 0x100, URZ ;  /* 0x0000010005047890 */ /* 0x000fca000fffe03f */
        /* <DEDUP_REMOVED lines=9> */
[----:B------:R-:W1:Y:S08]  /*3f20*/  MUFU.EX2 R217, R217 ;  /* 0x000000d900d97308 */ /* 0x000e700000000800 */
[----:B------:R-:W-:Y:S08]  /*3f30*/  MUFU.EX2 R161, R161 ;  /* 0x000000a100a17308 */ /* 0x000ff00000000800 */
[----:B------:R-:W1:Y:S08]  /*3f40*/  MUFU.EX2 R204, R204 ;  /* 0x000000cc00cc7308 */ /* 0x000e700000000800 */
[----:B------:R-:W-:Y:S08]  /*3f50*/  MUFU.EX2 R159, R159 ;  /* 0x0000009f009f7308 */ /* 0x000ff00000000800 */
[----:B------:R-:W-:Y:S08]  /*3f60*/  MUFU.EX2 R160, R160 ;  /* 0x000000a000a07308 */ /* 0x000ff00000000800 */
[----:B------:R-:W-:Y:S08]  /*3f70*/  MUFU.EX2 R167, R167 ;  /* 0x000000a700a77308 */ /* 0x000ff00000000800 */
[----:B------:R-:W1:Y:S08]  /*3f80*/  MUFU.EX2 R206, R206 ;  /* 0x000000ce00ce7308 */ /* 0x000e700000000800 */
        /* <DEDUP_REMOVED lines=16> */
[----:B------:R-:W-:Y:S01]  /*4090*/  MUFU.EX2 R175, R175 ;  /* 0x000000af00af7308 */ /* 0x000fe20000000800 */
[----:B------:R-:W-:-:S02]  /*40a0*/  WARPGROUP.DEPBAR.LE gsb0, 0x0 ;  /* 0x00008000000079c5 */ /* 0x000fc40000010000 */
[----:B--2---:R-:W-:-:S05]  /*40b0*/  F2FP.BF16.F32.PACK_AB R152, R185, R182 ;  /* 0x000000b6b998723e */ /* 0x004fca00000010ff */
[----:B------:R-:W2:Y:S01]  /*40c0*/  MUFU.EX2 R176, R176 ;  /* 0x000000b000b07308 */ /* 0x000ea20000000800 */
[----:B0-----:R-:W-:Y:S01]  /*40d0*/  F2FP.BF16.F32.PACK_AB R153, R184, R183 ;  /* 0x000000b7b899723e */ /* 0x001fe200000010ff */
        /* <DEDUP_REMOVED lines=11> */
[----:B------:R-:W-:Y:S01]  /*4190*/  UMOV UR14, UR4 ;  /* 0x00000004000e7c82 */ /* 0x000fe20008000000 */
[----:B------:R-:W-:Y:S01]  /*41a0*/  UMOV UR15, 0x40000040 ;  /* 0x40000040000f7882 */ /* 0x000fe20000000000 */
[----:B------:R-:W-:Y:S01]  /*41b0*/  UIADD3 UR4, UR5, 0x180, URZ ;  /* 0x0000018005047890 */ /* 0x000fe2000fffe03f */
        /* <DEDUP_REMOVED lines=14> */
[----:B------:R-:W-:-:S06]  /*42a0*/  FADD.FTZ R196, R217, R196 ;  /* 0x000000c4d9c47221 */ /* 0x000fcc0000010000 */
[----:B------:R-:W-:Y:S01]  /*42b0*/  HGMMA.64x256x16.F32.BF16 R24, R152, gdesc[UR12].tnspB, R24, gsb0 ;  /* 0x43e0000c98187df0 */ /* 0x000fe20008001818 */
[----:B------:R-:W-:Y:S01]  /*42c0*/  UMOV UR14, UR4 ;  /* 0x00000004000e7c82 */ /* 0x000fe20008000000 */
[----:B------:R-:W-:Y:S01]  /*42d0*/  UMOV UR15, 0x40000040 ;  /* 0x40000040000f7882 */ /* 0x000fe20000000000 */
[----:B------:R-:W-:Y:S01]  /*42e0*/  UIADD3 UR4, UR5, 0x200, URZ ;  /* 0x0000020005047890 */ /* 0x000fe2000fffe03f */
        /* <DEDUP_REMOVED lines=13> */
[----:B------:R-:W-:-:S07]  /*43c0*/  FADD.FTZ R199, R208, R199 ;  /* 0x000000c7d0c77221 */ /* 0x000fce0000010000 */
        /* <DEDUP_REMOVED lines=21> */
[----:B------:R-:W-:Y:S02]  /*4520*/  @UP0 ULDC UR4, c[0x0][0x44c] ;  /* 0x0001130000040ab9 */ /* 0x000fe40000000800 */
[----:B------:R-:W-:-:S04]  /*4530*/  UIMAD.WIDE.U32 UR4, UR38, UR4, URZ ;  /* 0x00000004260472a5 */ /* 0x000fc8000f8e003f */
[----:B------:R-:W-:-:S04]  /*4540*/  @UP0 USHF.R.U32.HI UR38, URZ, UR7, UR5 ;  /* 0x000000073f260299 */ /* 0x000fc80008011605 */
[----:B------:R-:W-:-:S04]  /*4550*/  UIADD3 UR4, UR38, -UR6, UR39 ;  /* 0x8000000626047290 */ /* 0x000fc8000fffe027 */
[----:B------:R-:W-:-:S04]  /*4560*/  UIMAD.WIDE UR4, UR4, 0x2aaaaaab, URZ ;  /* 0x2aaaaaab040478a5 */ /* 0x000fc8000f8e023f */
[----:B------:R-:W-:-:S04]  /*4570*/  USHF.R.U32.HI UR4, URZ, 0x1f, UR5 ;  /* 0x0000001f3f047899 */ /* 0x000fc80008011605 */
[----:B------:R-:W-:-:S04]  /*4580*/  ULEA.HI.SX32 UR4, UR5, UR4, 0x1c ;  /* 0x0000000405047291 */ /* 0x000fc8000f8fe23f */
[----:B------:R-:W-:-:S04]  /*4590*/  UISETP.LT.AND UP1, UPT, UR11, UR4, UPT ;  /* 0x000000040b00728c */ /* 0x000fc8000bf21270 */
[----:B------:R-:W-:-:S03]  /*45a0*/  USEL UR56, UR11, UR4, !UP1 ;  /* 0x000000040b387287 */ /* 0x000fc6000c800000 */
[----:B------:R-:W-:Y:S01]  /*45b0*/  UMOV UR4, URZ ;  /* 0x0000003f00047c82 */ /* 0x000fe20008000000 */
        /* <DEDUP_REMOVED lines=20> */
[----:B------:R-:W-:Y:S01]  /*4700*/  IMAD.MOV.U32 R204, RZ, RZ, R157 ;  /* 0x000000ffffcc7224 */ /* 0x000fe200078e009d */
[----:B------:R-:W-:Y:S01]  /*4710*/  MOV R205, R156 ;  /* 0x0000009c00cd7202 */ /* 0x000fe20000000f00 */
[----:B------:R-:W-:Y:S01]  /*4720*/  UMOV UR60, URZ ;  /* 0x0000003f003c7c82 */ /* 0x000fe20008000000 */
[----:B------:R-:W-:Y:S01]  /*4730*/  UMOV UR7, UR61 ;  /* 0x0000003d00077c82 */ /* 0x000fe20008000000 */
[----:B------:R-:W-:-:S05]  /*4740*/  UMOV UR4, URZ ;  /* 0x0000003f00047c82 */ /* 0x000fca0008000000 */
.L_x_4423:
[----:B------:R-:W-:-:S04]  /*4750*/  UIADD3 UR4, UR4, 0x1, URZ ;  /* 0x0000000104047890 */ /* 0x000fc8000fffe03f */
[----:B------:R-:W-:-:S04]  /*4760*/  UISETP.NE.AND UP1, UPT, UR4, 0x2, UPT ;  /* 0x000000020400788c */ /* 0x000fc8000bf25270 */
[----:B------:R-:W-:Y:S02]  /*4770*/  USEL UR5, URZ, 0x1, UP1 ;  /* 0x000000013f057887 */ /* 0x000fe40008800000 */
[----:B------:R-:W-:Y:S02]  /*4780*/  USEL UR4, UR4, URZ, UP1 ;  /* 0x0000003f04047287 */ /* 0x000fe40008800000 */
[----:B------:R-:W-:Y:S01]  /*4790*/  ULOP3.LUT UR60, UR60, UR5, URZ, 0x3c, !UPT ;  /* 0x000000053c3c7292 */ /* 0x000fe2000f8e3c3f */
[----:B-1----:R-:W-:Y:S11]  /*47a0*/  @!P0 BRA `(.L_x_4415) ;  /* 0x0000000000048947 */ /* 0x002ff60003800000 */
[----:B------:R-:W-:Y:S01]  /*47b0*/  BPT.TRAP 0x1 ;  /* 0x000000040000795c */ /* 0x000fe20000300000 */
.L_x_4415:
[----:B------:R-:W-:Y:S01]  /*47c0*/  R2UR UR5, R22 ;  /* 0x00000000160572ca */ /* 0x000fe200000e0000 */
[----:B------:R-:W-:-:S05]  /*47d0*/  IMAD.U32 R203, RZ, RZ, UR60 ;  /* 0x0000003cffcb7e24 */ /* 0x000fca000f8e00ff */
[----:B------:R-:W-:-:S07]  /*47e0*/  SHF.L.U32 R203, R203, 0x1f, RZ ;  /* 0x0000001fcbcb7819 */ /* 0x000fce00000006ff */
[----:B------:R-:W-:-:S09]  /*47f0*/  ULEA UR5, UR4, UR5, 0x3 ;  /* 0x0000000504057291 */ /* 0x000fd2000f8e183f */
[----:B------:R1:W2:Y:S01]  /*4800*/  SYNCS.PHASECHK.TRANS64.TRYWAIT P3, [UR5+0x32430], R203 ;  /* 0x032430cbff0075a7 */ /* 0x0002a20008060145 */
[----:B------:R-:W-:Y:S05]  /*4810*/  @!P0 BRA `(.L_x_4416) ;  /* 0x0000000000048947 */ /* 0x000fea0003800000 */
[----:B------:R-:W-:Y:S01]  /*4820*/  BPT.TRAP 0x1 ;  /* 0x000000040000795c */ /* 0x000fe20000300000 */
.L_x_4416:
[----:B--2---:R-:W-:Y:S05]  /*4830*/  @P3 BRA `(.L_x_4417) ;  /* 0x0000000000083947 */ /* 0x004fea0003800000 */
[----:B------:R-:W2:Y:S02]  /*4840*/  SYNCS.PHASECHK.TRANS64.TRYWAIT P3, [UR5+0x32430], R203 ;  /* 0x032430cbff0075a7 */ /* 0x000ea40008060145 */
[----:B--2---:R-:W-:Y:S05]  /*4850*/  @!P3 BRA `(.L_x_4418) ;  /* 0x000000d400e8b947 */ /* 0x004fea0003800000 */
.L_x_4417:
        /* <DEDUP_REMOVED lines=51> */
.L_x_4419:
[----:B------:R0:W2:Y:S01]  /*4b90*/  SYNCS.PHASECHK.TRANS64.TRYWAIT P3, [UR5+0x32450], R203 ;  /* 0x032450cbff0075a7 */ /* 0x0000a20008060145 */
[----:B------:R-:W-:Y:S05]  /*4ba0*/  @!P0 BRA `(.L_x_4420) ;  /* 0x0000000000048947 */ /* 0x000fea0003800000 */
[----:B------:R-:W-:Y:S01]  /*4bb0*/  BPT.TRAP 0x1 ;  /* 0x000000040000795c */ /* 0x000fe20000300000 */
.L_x_4420:
[----:B--2---:R-:W-:Y:S05]  /*4bc0*/  @P3 BRA `(.L_x_4421) ;  /* 0x0000000000083947 */ /* 0x004fea0003800000 */
[----:B------:R-:W2:Y:S02]  /*4bd0*/  SYNCS.PHASECHK.TRANS64.TRYWAIT P3, [UR5+0x32450], R203 ;  /* 0x032450cbff0075a7 */ /* 0x000ea40008060145 */
[----:B--2---:R-:W-:Y:S05]  /*4be0*/  @!P3 BRA `(.L_x_4422) ;  /* 0x000000d4001cb947 */ /* 0x004fea0003800000 */
.L_x_4421:
        /* <DEDUP_REMOVED lines=17> */
[----:B------:R-:W-:Y:S01]  /*4d00*/  UIADD3 UR10, UR6, 0x2, URZ ;  /* 0x00000002060a7890 */ /* 0x000fe2000fffe03f */
[----:B------:R-:W-:Y:S01]  /*4d10*/  MOV R209, UR57 ;  /* 0x0000003900d17c02 */ /* 0x000fe20008000f00 */
[----:B------:R-:W-:Y:S01]  /*4d20*/  UIADD3 UR14, UR6, 0x300, URZ ;  /* 0x00000300060e7890 */ /* 0x000fe2000fffe03f */
[----:B------:R-:W-:Y:S01]  /*4d30*/  MOV R210, UR56 ;  /* 0x0000003800d27c02 */ /* 0x000fe20008000f00 */
[----:B------:R-:W-:Y:S01]  /*4d40*/  UMOV UR50, UR6 ;  /* 0x0000000600327c82 */ /* 0x000fe20008000000 */
[----:B------:R-:W-:Y:S01]  /*4d50*/  R2UR UR56, R14 ;  /* 0x000000000e3872ca */ /* 0x000fe200000e0000 */
[----:B------:R-:W-:Y:S01]  /*4d60*/  HGMMA.64x96x16.F32.BF16 R152, gdesc[UR48], R152, gsb0 ;  /* 0x01600000309879f0 */ /* 0x000fe20008001898 */
[----:B------:R-:W-:Y:S01]  /*4d70*/  UMOV UR54, UR10 ;  /* 0x0000000a00367c82 */ /* 0x000fe20008000000 */
[----:B------:R-:W-:Y:S01]  /*4d80*/  R2UR UR57, R15 ;  /* 0x000000000f3972ca */ /* 0x000fe200000e0000 */
[----:B------:R-:W-:Y:S01]  /*4d90*/  UIADD3 UR10, UR6, 0x4, URZ ;  /* 0x00000004060a7890 */ /* 0x000fe2000fffe03f */
[----:B------:R-:W-:Y:S01]  /*4da0*/  R2UR UR49, R203 ;  /* 0x00000000cb3172ca */ /* 0x000fe200000e0000 */
[----:B------:R-:W-:Y:S01]  /*4db0*/  UIADD3 UR18, UR6, 0x302, URZ ;  /* 0x0000030206127890 */ /* 0x000fe2000fffe03f */
[----:B------:R-:W-:Y:S01]  /*4dc0*/  R2UR UR48, R206 ;  /* 0x00000000ce3072ca */ /* 0x000fe200000e0000 */
[----:B------:R-:W-:Y:S01]  /*4dd0*/  UIADD3 UR22, UR6, 0x304, URZ ;  /* 0x0000030406167890 */ /* 0x000fe2000fffe03f */
[----:B------:R-:W0:Y:S01]  /*4de0*/  S2R R212, SR_TID.X ;  /* 0x0000000000d47919 */ /* 0x000e220000002100 */
[----:B------:R-:W-:Y:S01]  /*4df0*/  UMOV UR23, 0x40000040 ;  /* 0x4000004000177882 */ /* 0x000fe20000000000 */
[----:B------:R-:W-:Y:S01]  /*4e00*/  UMOV UR58, UR10 ;  /* 0x0000000a003a7c82 */ /* 0x000fe20008000000 */
[----:B------:R-:W-:-:S02]  /*4e10*/  UIADD3 UR10, UR6, 0x6, URZ ;  /* 0x00000006060a7890 */ /* 0x000fc4000fffe03f */
        /* <DEDUP_REMOVED lines=14> */
[----:B0-----:R-:W-:Y:S01]  /*4f00*/  SHF.R.U32.HI R212, RZ, 0x7, R212 ;  /* 0x00000007ffd47819 */ /* 0x001fe200000116d4 */
        /* <DEDUP_REMOVED lines=11> */
[----:B------:R-:W-:Y:S01]  /*4fc0*/  R2UR UR56, R10 ;  /* 0x000000000a3872ca */ /* 0x000fe200000e0000 */
[----:B------:R-:W-:Y:S01]  /*4fd0*/  UMOV UR58, UR6 ;  /* 0x00000006003a7c82 */ /* 0x000fe20008000000 */
[----:B------:R-:W-:Y:S01]  /*4fe0*/  R2UR UR57, R11 ;  /* 0x000000000b3972ca */ /* 0x000fe200000e0000 */
[----:B------:R-:W-:Y:S01]  /*4ff0*/  UMOV UR59, 0x40000040 ;  /* 0x40000040003b7882 */ /* 0x000fe20000000000 */
[----:B------:R-:W-:Y:S01]  /*5000*/  @UP0 ULDC UR6, c[0x0][0x44c] ;  /* 0x0001130000060ab9 */ /* 0x000fe20000000800 */
[----:B------:R-:W-:Y:S02]  /*5010*/  WARPGROUP.DEPBAR.LE gsb0, 0x0 ;  /* 0x00008000000079c5 */ /* 0x000fe40000010000 */
[----:B------:R-:W-:-:S06]  /*5020*/  WARPGROUP.ARRIVE ;  /* 0x00000000000079c5 */ /* 0x000fcc0000000000 */
[----:B------:R-:W-:Y:S01]  /*5030*/  HGMMA.64x96x16.F32.BF16 R152, gdesc[UR8], R152, gsb0 ;  /* 0x01600000089879f0 */ /* 0x000fe20008001898 */
[----:B------:R-:W-:Y:S01]  /*5040*/  ULDC UR10, c[0x0][0xad0] ;  /* 0x0002b400000a7ab9 */ /* 0x000fe20000000800 */
[----:B------:R-:W-:Y:S01]  /*5050*/  ULDC UR11, c[0x0][0x2f0] ;  /* 0x0000bc00000b7ab9 */ /* 0x000fe20000000800 */
[----:B------:R-:W-:Y:S02]  /*5060*/  WARPGROUP.DEPBAR.LE gsb0, 0x0 ;  /* 0x00008000000079c5 */ /* 0x000fe40000010000 */
[----:B------:R-:W-:-:S06]  /*5070*/  WARPGROUP.ARRIVE ;  /* 0x00000000000079c5 */ /* 0x000fcc0000000000 */
[----:B------:R-:W-:Y:S01]  /*5080*/  HGMMA.64x96x16.F32.BF16 R152, gdesc[UR12], R152, gsb0 ;  /* 0x016000000c9879f0 */ /* 0x000fe20008001898 */
[----:B------:R-:W-:Y:S01]  /*5090*/  R2UR UR14, R13 ;  /* 0x000000000d0e72ca */ /* 0x000fe200000e0000 */
        /* <DEDUP_REMOVED lines=34> */
[----:B------:R-:W-:Y:S02]  /*52c0*/  R2UR UR57, R209 ;  /* 0x00000000d13972ca */ /* 0x000fe400000e0000 */
[----:B------:R-:W-:-:S13]  /*52d0*/  R2UR UR56, R210 ;  /* 0x00000000d23872ca */ /* 0x000fda00000e0000 */
[----:B------:R-:W-:Y:S01]  /*52e0*/  UISETP.GT.AND UP1, UPT, UR7, UR56, UPT ;  /* 0x000000380700728c */ /* 0x000fe2000bf24270 */
[----:B------:R-:W-:Y:S02]  /*52f0*/  WARPGROUP.DEPBAR.LE gsb0, 0x0 ;  /* 0x00008000000079c5 */ /* 0x000fe40000010000 */
[----:B------:R-:W-:Y:S01]  /*5300*/  FMUL.FTZ R219, R162, UR10 ;  /* 0x0000000aa2db7c20 */ /* 0x000fe20008410000 */
[----:B------:R-:W-:-:S04]  /*5310*/  @P1 IMAD.HI.U32 R162, R201, UR6, RZ ;  /* 0x00000006c9a21c27 */ /* 0x000fc8000f8e00ff */
[----:B------:R-:W-:Y:S01]  /*5320*/  FMUL.FTZ R206, R153, UR10 ;  /* 0x0000000a99ce7c20 */ /* 0x000fe20008410000 */
[----:B------:R-:W-:Y:S01]  /*5330*/  @UP0 ULDC UR6, c[0x0][0x450] ;  /* 0x0001140000060ab9 */ /* 0x000fe20000000800 */
[----:B------:R-:W-:Y:S01]  /*5340*/  FMUL.FTZ R221, R166, UR10 ;  /* 0x0000000aa6dd7c20 */ /* 0x000fe20008410000 */
[----:B------:R-:W-:Y:S01]  /*5350*/  IMAD.MOV.U32 R153, RZ, RZ, R201 ;  /* 0x000000ffff997224 */ /* 0x000fe200078e00c9 */
[----:B------:R-:W-:Y:S01]  /*5360*/  @P1 SHF.R.U32.HI R153, RZ, UR6, R162 ;  /* 0x00000006ff991c19 */ /* 0x000fe200080116a2 */
[----:B------:R-:W-:Y:S01]  /*5370*/  FMUL.FTZ R166, R169, UR10 ;  /* 0x0000000aa9a67c20 */ /* 0x000fe20008410000 */
[----:B------:R-:W-:Y:S01]  /*5380*/  UMOV UR6, 0x1 ;  /* 0x0000000100067882 */ /* 0x000fe20000000000 */
[----:B------:R-:W-:Y:S01]  /*5390*/  FMUL.FTZ R207, R171, UR10 ;  /* 0x0000000aabcf7c20 */ /* 0x000fe20008410000 */
[----:B------:R-:W-:Y:S01]  /*53a0*/  FMUL.FTZ R152, R152, UR10 ;  /* 0x0000000a98987c20 */ /* 0x000fe20008410000 */
[----:B------:R-:W0:Y:S01]  /*53b0*/  SHFL.IDX PT, R169, R153, RZ, 0x1c1f ;  /* 0x001c1fff99a97589 */ /* 0x000e2200000e0000 */
[----:B------:R-:W-:Y:S01]  /*53c0*/  FMUL.FTZ R208, R157, UR10 ;  /* 0x0000000a9dd07c20 */ /* 0x000fe20008410000 */
[----:B------:R-:W-:Y:S01]  /*53d0*/  UIMAD UR6, UR7, -0x60, UR6 ;  /* 0xffffffa0070678a4 */ /* 0x000fe2000f8e0206 */
[----:B------:R-:W-:Y:S01]  /*53e0*/  FMUL.FTZ R157, R159, UR10 ;  /* 0x0000000a9f9d7c20 */ /* 0x000fe20008410000 */
[----:B------:R0:W1:Y:S01]  /*53f0*/  SHFL.IDX PT, R171, R153, 0x1, 0x1c1f ;  /* 0x003c1f0099ab7f89 */ /* 0x00006200000e0000 */
[----:B------:R-:W-:Y:S01]  /*5400*/  FMUL.FTZ R215, R175, UR10 ;  /* 0x0000000aafd77c20 */ /* 0x000fe20008410000 */
[----:B------:R-:W-:Y:S01]  /*5410*/  FMUL.FTZ R203, R154, UR10 ;  /* 0x0000000a9acb7c20 */ /* 0x000fe20008410000 */
[----:B------:R-:W-:Y:S01]  /*5420*/  FMUL.FTZ R159, R161, UR10 ;  /* 0x0000000aa19f7c20 */ /* 0x000fe20008410000 */
[----:B------:R-:W-:-:S02]  /*5430*/  IMAD.MOV.U32 R175, RZ, RZ, -0x2 ;  /* 0xfffffffeffaf7424 */ /* 0x000fc400078e00ff */
[----:B------:R-:W-:Y:S01]  /*5440*/  FMUL.FTZ R154, R156, UR10 ;  /* 0x0000000a9c9a7c20 */ /* 0x000fe20008410000 */
[----:B------:R-:W-:Y:S01]  /*5450*/  FMUL.FTZ R161, R165, UR10 ;  /* 0x0000000aa5a17c20 */ /* 0x000fe20008410000 */
[----:B------:R-:W-:Y:S01]  /*5460*/  FMUL.FTZ R156, R158, UR10 ;  /* 0x0000000a9e9c7c20 */ /* 0x000fe20008410000 */
[----:B------:R-:W-:Y:S01]  /*5470*/  FMUL.FTZ R165, R168, UR10 ;  /* 0x0000000aa8a57c20 */ /* 0x000fe20008410000 */
[----:B------:R-:W-:Y:S01]  /*5480*/  FMUL.FTZ R158, R160, UR10 ;  /* 0x0000000aa09e7c20 */ /* 0x000fe20008410000 */
[----:B------:R-:W-:Y:S01]  /*5490*/  FMUL.FTZ R168, R173, UR10 ;  /* 0x0000000aada87c20 */ /* 0x000fe20008410000 */
[----:B------:R-:W2:Y:S01]  /*54a0*/  MUFU.TANH R152, R152 ;  /* 0x0000009800987308 */ /* 0x000ea20000002400 */
[----:B------:R-:W-:Y:S02]  /*54b0*/  IMAD.U32 R173, RZ, RZ, UR11 ;  /* 0x0000000bffad7e24 */ /* 0x000fe4000f8e00ff */
[----:B------:R-:W-:Y:S01]  /*54c0*/  FMUL.FTZ R160, R164, UR10 ;  /* 0x0000000aa4a07c20 */ /* 0x000fe20008410000 */
[----:B------:R-:W-:Y:S01]  /*54d0*/  IMAD R162, R202, R175, UR6 ;  /* 0x00000006caa27e24 */ /* 0x000fe2000f8e02af */
[----:B------:R-:W-:Y:S01]  /*54e0*/  ULDC UR6, c[0x0][0x288] ;  /* 0x0000a20000067ab9 */ /* 0x000fe20000000800 */
[----:B------:R-:W-:Y:S01]  /*54f0*/  FMUL.FTZ R223, R163, UR10 ;  /* 0x0000000aa3df7c20 */ /* 0x000fe20008410000 */
[----:B------:R-:W-:Y:S01]  /*5500*/  FMUL.FTZ R163, R176, UR10 ;  /* 0x0000000ab0a37c20 */ /* 0x000fe20008410000 */
[----:B------:R-:W-:Y:S01]  /*5510*/  IMAD R162, R173, UR57, R162 ;  /* 0x00000039ada27c24 */ /* 0x000fe2000f8e02a2 */
[----:B------:R-:W3:Y:S01]  /*5520*/  MUFU.TANH R206, R206 ;  /* 0x000000ce00ce7308 */ /* 0x000ee20000002400 */
[----:B------:R-:W-:Y:S01]  /*5530*/  FMUL.FTZ R177, R177, UR10 ;  /* 0x0000000ab1b17c20 */ /* 0x000fe20008410000 */
[----:B------:R-:W-:Y:S01]  /*5540*/  FMUL.FTZ R217, R167, UR10 ;  /* 0x0000000aa7d97c20 */ /* 0x000fe20008410000 */
[----:B------:R-:W-:Y:S01]  /*5550*/  FMUL.FTZ R209, R174, UR10 ;  /* 0x0000000aaed17c20 */ /* 0x000fe20008410000 */
[--C-:B0-----:R-:W-:Y:S01]  /*5560*/  IADD3 R153, R169, -UR6, R162.reuse ;  /* 0x80000006a9997c10 */ /* 0x101fe2000fffe0a2 */
[----:B------:R-:W-:Y:S01]  /*5570*/  FMUL.FTZ R167, R172, UR10 ;  /* 0x0000000aaca77c20 */ /* 0x000fe20008410000 */
[----:B------:R-:W-:Y:S01]  /*5580*/  FMUL.FTZ R180, R180, UR10 ;  /* 0x0000000ab4b47c20 */ /* 0x000fe20008410000 */
[----:B------:R-:W-:Y:S01]  /*5590*/  FMUL.FTZ R181, R181, UR10 ;  /* 0x0000000ab5b57c20 */ /* 0x000fe20008410000 */
[----:B------:R-:W0:Y:S01]  /*55a0*/  MUFU.TANH R154, R154 ;  /* 0x0000009a009a7308 */ /* 0x000e220000002400 */
[----:B------:R-:W-:Y:S01]  /*55b0*/  ISETP.GT.AND P6, PT, R153, RZ, PT ;  /* 0x000000ff9900720c */ /* 0x000fe20003fc4270 */
[----:B------:R-:W-:Y:S01]  /*55c0*/  FMUL.FTZ R185, R185, UR10 ;  /* 0x0000000ab9b97c20 */ /* 0x000fe20008410000 */
[----:B------:R-:W-:Y:S01]  /*55d0*/  ISETP.GT.AND P5, PT, R153, 0x1, PT ;  /* 0x000000019900780c */ /* 0x000fe20003fa4270 */
[----:B------:R-:W-:Y:S01]  /*55e0*/  FMUL.FTZ R155, R155, UR10 ;  /* 0x0000000a9b9b7c20 */ /* 0x000fe20008410000 */
[----:B--2---:R-:W-:Y:S01]  /*55f0*/  FSEL R174, R152, -INF , P6 ;  /* 0xff80000098ae7808 */ /* 0x004fe20003000000 */
[----:B------:R-:W-:Y:S01]  /*5600*/  FMUL.FTZ R188, R188, UR10 ;  /* 0x0000000abcbc7c20 */ /* 0x000fe20008410000 */
[----:B-1----:R-:W-:Y:S01]  /*5610*/  IADD3 R169, R171, -UR6, R162 ;  /* 0x80000006aba97c10 */ /* 0x002fe2000fffe0a2 */
[----:B------:R-:W-:Y:S01]  /*5620*/  MUFU.TANH R158, R158 ;  /* 0x0000009e009e7308 */ /* 0x000fe20000002400 */
[C---:B------:R-:W-:Y:S01]  /*5630*/  ISETP.GT.AND P3, PT, R153.reuse, 0x8, PT ;  /* 0x000000089900780c */ /* 0x040fe20003f64270 */
[----:B------:R-:W-:Y:S01]  /*5640*/  FMUL.FTZ R162, R184, UR10 ;  /* 0x0000000ab8a27c20 */ /* 0x000fe20008410000 */
[C---:B------:R-:W-:Y:S01]  /*5650*/  ISETP.GT.AND P6, PT, R153.reuse, 0x10, PT ;  /* 0x000000109900780c */ /* 0x040fe20003fc4270 */
[----:B------:R-:W-:Y:S01]  /*5660*/  FMUL.FTZ R170, R170, UR10 ;  /* 0x0000000aaaaa7c20 */ /* 0x000fe20008410000 */
[C---:B------:R-:W-:Y:S01]  /*5670*/  ISETP.GT.AND P4, PT, R153.reuse, 0x9, PT ;  /* 0x000000099900780c */ /* 0x040fe20003f84270 */
[----:B------:R-:W-:Y:S01]  /*5680*/  FMUL.FTZ R175, R178, UR10 ;  /* 0x0000000ab2af7c20 */ /* 0x000fe20008410000 */
[----:B---3--:R-:W-:Y:S01]  /*5690*/  FSEL R176, R206, -INF , P5 ;  /* 0xff800000ceb07808 */ /* 0x008fe20002800000 */
[----:B------:R-:W1:Y:S01]  /*56a0*/  MUFU.TANH R208, R208 ;  /* 0x000000d000d07308 */ /* 0x000e620000002400 */
[----:B------:R-:W-:Y:S01]  /*56b0*/  ISETP.GT.AND P5, PT, R153, 0x11, PT ;  /* 0x000000119900780c */ /* 0x000fe20003fa4270 */
[----:B------:R-:W-:Y:S01]  /*56c0*/  FMUL.FTZ R178, R179, UR10 ;  /* 0x0000000ab3b27c20 */ /* 0x000fe20008410000 */
[----:B0-----:R-:W-:Y:S01]  /*56d0*/  FSEL R152, R154, -INF , P3 ;  /* 0xff8000009a987808 */ /* 0x001fe20001800000 */
[----:B------:R-:W-:Y:S01]  /*56e0*/  FMUL.FTZ R211, R183, UR10 ;  /* 0x0000000ab7d37c20 */ /* 0x000fe20008410000 */
[----:B------:R-:W-:Y:S01]  /*56f0*/  ISETP.GT.AND P3, PT, R153, 0x18, PT ;  /* 0x000000189900780c */ /* 0x000fe20003f64270 */
[----:B------:R-:W-:Y:S01]  /*5700*/  FMUL.FTZ R187, R187, UR10 ;  /* 0x0000000abbbb7c20 */ /* 0x000fe20008410000 */
[----:B------:R-:W-:Y:S01]  /*5710*/  FMUL.FTZ R190, R190, UR10 ;  /* 0x0000000abebe7c20 */ /* 0x000fe20008410000 */
[----:B------:R-:W-:Y:S01]  /*5720*/  MUFU.TANH R159, R159 ;  /* 0x0000009f009f7308 */ /* 0x000fe20000002400 */
[----:B------:R-:W-:Y:S01]  /*5730*/  FMUL.FTZ R213, R191, UR10 ;  /* 0x0000000abfd57c20 */ /* 0x000fe20008410000 */
[----:B------:R-:W-:Y:S01]  /*5740*/  FMUL.FTZ R198, R198, UR10 ;  /* 0x0000000ac6c67c20 */ /* 0x000fe20008410000 */
[----:B------:R-:W-:Y:S01]  /*5750*/  FMUL.FTZ R195, R195, UR10 ;  /* 0x0000000ac3c37c20 */ /* 0x000fe20008410000 */
[----:B------:R-:W-:Y:S01]  /*5760*/  FMUL.FTZ R197, R197, UR10 ;  /* 0x0000000ac5c57c20 */ /* 0x000fe20008410000 */
[----:B------:R-:W-:-:S03]  /*5770*/  UIADD3 UR7, UR7, -0x1, URZ ;  /* 0xffffffff07077890 */ /* 0x000fc6000fffe03f */
[----:B------:R-:W0:Y:S01]  /*5780*/  MUFU.TANH R161, R161 ;  /* 0x000000a100a17308 */ /* 0x000e220000002400 */
[----:B-1----:R-:W-:Y:S01]  /*5790*/  FSEL R154, R208, -INF , P4 ;  /* 0xff800000d09a7808 */ /* 0x002fe20002000000 */
[----:B------:R-:W-:Y:S01]  /*57a0*/  FMUL.FTZ R208, R189, UR10 ;  /* 0x0000000abdd07c20 */ /* 0x000fe20008410000 */
[----:B------:R-:W-:-:S05]  /*57b0*/  ISETP.GT.AND P4, PT, R153, 0x19, PT ;  /* 0x000000199900780c */ /* 0x000fca0003f84270 */
[----:B------:R-:W-:Y:S08]  /*57c0*/  MUFU.TANH R165, R165 ;  /* 0x000000a500a57308 */ /* 0x000ff00000002400 */
[----:B------:R-:W-:Y:S01]  /*57d0*/  MUFU.TANH R166, R166 ;  /* 0x000000a600a67308 */ /* 0x000fe20000002400 */
[----:B0-----:R-:W-:Y:S02]  /*57e0*/  FSEL R184, R161, -INF , P4 ;  /* 0xff800000a1b87808 */ /* 0x001fe40002000000 */
[----:B------:R-:W-:-:S05]  /*57f0*/  ISETP.GT.AND P4, PT, R153, 0x29, PT ;  /* 0x000000299900780c */ /* 0x000fca0003f84270 */
[----:B------:R-:W-:Y:S08]  /*5800*/  MUFU.TANH R160, R160 ;  /* 0x000000a000a07308 */ /* 0x000ff00000002400 */
[----:B------:R-:W0:Y:S08]  /*5810*/  MUFU.TANH R168, R168 ;  /* 0x000000a800a87308 */ /* 0x000e300000002400 */
[----:B------:R-:W1:Y:S08]  /*5820*/  MUFU.TANH R163, R163 ;  /* 0x000000a300a37308 */ /* 0x000e700000002400 */
[----:B------:R2:W3:Y:S01]  /*5830*/  MUFU.TANH R164, R177 ;  /* 0x000000b100a47308 */ /* 0x0004e20000002400 */
[----:B0-----:R-:W-:-:S02]  /*5840*/  FSEL R168, R168, -INF , P4 ;  /* 0xff800000a8a87808 */ /* 0x001fc40002000000 */
[----:B------:R-:W-:-:S05]  /*5850*/  ISETP.GT.AND P4, PT, R153, 0x39, PT ;  /* 0x000000399900780c */ /* 0x000fca0003f84270 */
[----:B------:R0:W-:Y:S01]  /*5860*/  MUFU.TANH R171, R180 ;  /* 0x000000b400ab7308 */ /* 0x0001e20000002400 */
[----:B--2---:R-:W-:Y:S02]  /*5870*/  FSEL R177, R159, -INF , P5 ;  /* 0xff8000009fb17808 */ /* 0x004fe40002800000 */
[----:B------:R-:W-:-:S04]  /*5880*/  ISETP.GT.AND P5, PT, R153, 0x21, PT ;  /* 0x000000219900780c */ /* 0x000fc80003fa4270 */
[----:B------:R-:W-:Y:S01]  /*5890*/  FSEL R166, R166, -INF , P5 ;  /* 0xff800000a6a67808 */ /* 0x000fe20002800000 */
[----:B------:R2:W4:Y:S01]  /*58a0*/  MUFU.TANH R172, R181 ;  /* 0x000000b500ac7308 */ /* 0x0005220000002400 */
[----:B0-----:R-:W-:Y:S02]  /*58b0*/  FSEL R180, R158, -INF , P6 ;  /* 0xff8000009eb47808 */ /* 0x001fe40003000000 */
[C---:B------:R-:W-:Y:S02]  /*58c0*/  ISETP.GT.AND P6, PT, R153.reuse, 0x20, PT ;  /* 0x000000209900780c */ /* 0x040fe40003fc4270 */
[----:B------:R-:W-:Y:S02]  /*58d0*/  ISETP.GT.AND P5, PT, R153, 0x31, PT ;  /* 0x000000319900780c */ /* 0x000fe40003fa4270 */
[----:B------:R-:W-:Y:S01]  /*58e0*/  FSEL R165, R165, -INF , P6 ;  /* 0xff800000a5a57808 */ /* 0x000fe20003000000 */
[----:B------:R-:W0:Y:S01]  /*58f0*/  MUFU.TANH R167, R167 ;  /* 0x000000a700a77308 */ /* 0x000e220000002400 */
[----:B------:R-:W-:-:S02]  /*5900*/  ISETP.GT.AND P6, PT, R153, 0x30, PT ;  /* 0x000000309900780c */ /* 0x000fc40003fc4270 */
[----:B--2---:R-:W-:Y:S02]  /*5910*/  FSEL R181, R160, -INF , P3 ;  /* 0xff800000a0b57808 */ /* 0x004fe40001800000 */
[----:B-1----:R-:W-:Y:S02]  /*5920*/  FSEL R163, R163, -INF , P6 ;  /* 0xff800000a3a37808 */ /* 0x002fe40003000000 */
[C---:B------:R-:W-:Y:S01]  /*5930*/  ISETP.GT.AND P3, PT, R153.reuse, 0x28, PT ;  /* 0x000000289900780c */ /* 0x040fe20003f64270 */
[----:B------:R-:W1:Y:S01]  /*5940*/  MUFU.TANH R158, R162 ;  /* 0x000000a2009e7308 */ /* 0x000e620000002400 */
[C---:B------:R-:W-:Y:S02]  /*5950*/  ISETP.GT.AND P6, PT, R153.reuse, 0x40, PT ;  /* 0x000000409900780c */ /* 0x040fe40003fc4270 */
[----:B---3--:R-:W-:Y:S02]  /*5960*/  FSEL R161, R164, -INF , P5 ;  /* 0xff800000a4a17808 */ /* 0x008fe40002800000 */
[----:B------:R-:W-:-:S02]  /*5970*/  ISETP.GT.AND P5, PT, R153, 0x41, PT ;  /* 0x000000419900780c */ /* 0x000fc40003fa4270 */
[----:B----4-:R-:W-:Y:S01]  /*5980*/  FSEL R164, R172, -INF , P4 ;  /* 0xff800000aca47808 */ /* 0x010fe20002000000 */
[----:B------:R-:W2:Y:S01]  /*5990*/  MUFU.TANH R185, R185 ;  /* 0x000000b900b97308 */ /* 0x000ea20000002400 */
[----:B------:R-:W-:Y:S01]  /*59a0*/  ISETP.GT.AND P4, PT, R169, RZ, PT ;  /* 0x000000ffa900720c */ /* 0x000fe20003f84270 */
[----:B------:R-:W-:Y:S01]  /*59b0*/  FMUL.FTZ R172, R182, UR10 ;  /* 0x0000000ab6ac7c20 */ /* 0x000fe20008410000 */
[----:B0-----:R-:W-:Y:S02]  /*59c0*/  FSEL R167, R167, -INF , P3 ;  /* 0xff800000a7a77808 */ /* 0x001fe40001800000 */
[----:B------:R-:W-:-:S03]  /*59d0*/  ISETP.GT.AND P3, PT, R153, 0x38, PT ;  /* 0x000000389900780c */ /* 0x000fc60003f64270 */
[----:B------:R-:W0:Y:S01]  /*59e0*/  MUFU.TANH R203, R203 ;  /* 0x000000cb00cb7308 */ /* 0x000e220000002400 */
[----:B-1----:R-:W-:Y:S02]  /*59f0*/  FSEL R159, R158, -INF , P6 ;  /* 0xff8000009e9f7808 */ /* 0x002fe40003000000 */
[----:B------:R-:W-:Y:S02]  /*5a00*/  ISETP.GT.AND P6, PT, R169, 0x1, PT ;  /* 0x00000001a900780c */ /* 0x000fe40003fc4270 */
[----:B------:R-:W-:Y:S02]  /*5a10*/  FSEL R162, R171, -INF , P3 ;  /* 0xff800000aba27808 */ /* 0x000fe40001800000 */
[----:B------:R-:W-:Y:S01]  /*5a20*/  ISETP.GT.AND P3, PT, R153, 0x48, PT ;  /* 0x000000489900780c */ /* 0x000fe20003f64270 */
        /* <DEDUP_REMOVED lines=9> */
[----:B------:R-:W-:Y:S02]  /*5ac0*/  FMNMX.FTZ R156, R203, R204, !PT ;  /* 0x000000cccb9c7209 */ /* 0x000fe40007810000 */
[----:B------:R-:W-:-:S03]  /*5ad0*/  ISETP.GT.AND P5, PT, R169, 0x18, PT ;  /* 0x00000018a900780c */ /* 0x000fc60003fa4270 */
[----:B------:R-:W1:Y:S01]  /*5ae0*/  MUFU.TANH R157, R157 ;  /* 0x0000009d009d7308 */ /* 0x000e620000002400 */
[----:B--2---:R-:W-:Y:S02]  /*5af0*/  FSEL R155, R155, -INF , P6 ;  /* 0xff8000009b9b7808 */ /* 0x004fe40003000000 */
[----:B------:R-:W-:Y:S02]  /*5b00*/  ISETP.GT.AND P6, PT, R169, 0x11, PT ;  /* 0x00000011a900780c */ /* 0x000fe40003fc4270 */
[----:B------:R-:W-:-:S03]  /*5b10*/  FMNMX.FTZ R156, R155, R156, !PT ;  /* 0x0000009c9b9c7209 */ /* 0x000fc60007810000 */
[----:B------:R-:W2:Y:S01]  /*5b20*/  MUFU.TANH R219, R219 ;  /* 0x000000db00db7308 */ /* 0x000ea20000002400 */
[----:B0-----:R-:W-:Y:S02]  /*5b30*/  FSEL R160, R160, -INF , P3 ;  /* 0xff800000a0a07808 */ /* 0x001fe40001800000 */
[----:B------:R-:W-:Y:S02]  /*5b40*/  ISETP.GT.AND P3, PT, R169, 0x9, PT ;  /* 0x00000009a900780c */ /* 0x000fe40003f64270 */
[----:B------:R-:W-:-:S03]  /*5b50*/  FMNMX.FTZ R156, R173, R156, !PT ;  /* 0x0000009cad9c7209 */ /* 0x000fc60007810000 */
[----:B------:R-:W0:Y:S01]  /*5b60*/  MUFU.TANH R223, R223 ;  /* 0x000000df00df7308 */ /* 0x000e220000002400 */
[----:B-1----:R-:W-:Y:S02]  /*5b70*/  FSEL R171, R157, -INF , P3 ;  /* 0xff8000009dab7808 */ /* 0x002fe40001800000 */
[----:B------:R-:W-:Y:S02]  /*5b80*/  FMNMX.FTZ R157, R174, R205, !PT ;  /* 0x000000cdae9d7209 */ /* 0x000fe40007810000 */
[----:B------:R-:W-:Y:S02]  /*5b90*/  FMNMX.FTZ R156, R171, R156, !PT ;  /* 0x0000009cab9c7209 */ /* 0x000fe40007810000 */
[----:B------:R-:W-:Y:S01]  /*5ba0*/  ISETP.GT.AND P3, PT, R169, 0x19, PT ;  /* 0x00000019a900780c */ /* 0x000fe20003f64270 */
[----:B------:R-:W1:Y:S01]  /*5bb0*/  MUFU.TANH R221, R221 ;  /* 0x000000dd00dd7308 */ /* 0x000e620000002400 */
[----:B--2---:R-:W-:Y:S02]  /*5bc0*/  FSEL R219, R219, -INF , P4 ;  /* 0xff800000dbdb7808 */ /* 0x004fe40002000000 */
[----:B------:R-:W-:-:S02]  /*5bd0*/  ISETP.GT.AND P4, PT, R169, 0x20, PT ;  /* 0x00000020a900780c */ /* 0x000fc40003f84270 */
[----:B------:R-:W-:Y:S02]  /*5be0*/  FMNMX.FTZ R156, R219, R156, !PT ;  /* 0x0000009cdb9c7209 */ /* 0x000fe40007810000 */
[----:B------:R-:W-:Y:S01]  /*5bf0*/  FMNMX.FTZ R157, R176, R157, !PT ;  /* 0x0000009db09d7209 */ /* 0x000fe20007810000 */
[----:B------:R-:W2:Y:S01]  /*5c00*/  MUFU.TANH R170, R170 ;  /* 0x000000aa00aa7308 */ /* 0x000ea20000002400 */
[----:B0-----:R-:W-:Y:S02]  /*5c10*/  FSEL R223, R223, -INF , P6 ;  /* 0xff800000dfdf7808 */ /* 0x001fe40003000000 */
[----:B------:R-:W-:Y:S02]  /*5c20*/  FMNMX.FTZ R157, R152, R157, !PT ;  /* 0x0000009d989d7209 */ /* 0x000fe40007810000 */
[----:B------:R-:W-:Y:S02]  /*5c30*/  FMNMX.FTZ R156, R223, R156, !PT ;  /* 0x0000009cdf9c7209 */ /* 0x000fe40007810000 */
[----:B------:R-:W-:Y:S01]  /*5c40*/  ISETP.GT.AND P6, PT, R169, 0x21, PT ;  /* 0x00000021a900780c */ /* 0x000fe20003fc4270 */
[----:B------:R-:W0:Y:S01]  /*5c50*/  MUFU.TANH R217, R217 ;  /* 0x000000d900d97308 */ /* 0x000e220000002400 */
[----:B-1----:R-:W-:-:S02]  /*5c60*/  FSEL R221, R221, -INF , P5 ;  /* 0xff800000dddd7808 */ /* 0x002fc40002800000 */
[----:B------:R-:W-:-:S05]  /*5c70*/  ISETP.GT.AND P5, PT, R169, 0x28, PT ;  /* 0x00000028a900780c */ /* 0x000fca0003fa4270 */
[----:B------:R-:W1:Y:S01]  /*5c80*/  MUFU.TANH R209, R209 ;  /* 0x000000d100d17308 */ /* 0x000e620000002400 */
[----:B--2---:R-:W-:Y:S02]  /*5c90*/  FSEL R188, R170, -INF , P4 ;  /* 0xff800000aabc7808 */ /* 0x004fe40002000000 */
[----:B------:R-:W-:Y:S02]  /*5ca0*/  ISETP.GT.AND P4, PT, R169, 0x30, PT ;  /* 0x00000030a900780c */ /* 0x000fe40003f84270 */
[----:B------:R-:W-:Y:S01]  /*5cb0*/  FMNMX.FTZ R170, R221, R156, !PT ;  /* 0x0000009cddaa7209 */ /* 0x000fe20007810000 */
[----:B------:R-:W-:Y:S02]  /*5cc0*/  FMUL.FTZ R156, R192, UR10 ;  /* 0x0000000ac09c7c20 */ /* 0x000fe40008410000 */
[----:B------:R-:W2:Y:S01]  /*5cd0*/  MUFU.TANH R175, R175 ;  /* 0x000000af00af7308 */ /* 0x000ea20000002400 */
[----:B0-----:R-:W-:Y:S02]  /*5ce0*/  FSEL R217, R217, -INF , P3 ;  /* 0xff800000d9d97808 */ /* 0x001fe40001800000 */
[----:B------:R-:W-:-:S02]  /*5cf0*/  ISETP.GT.AND P3, PT, R169, 0x29, PT ;  /* 0x00000029a900780c */ /* 0x000fc40003f64270 */
[----:B------:R-:W-:-:S03]  /*5d00*/  FMNMX.FTZ R179, R217, R170, !PT ;  /* 0x000000aad9b37209 */ /* 0x000fc60007810000 */
[----:B------:R-:W0:Y:S01]  /*5d10*/  MUFU.TANH R172, R172 ;  /* 0x000000ac00ac7308 */ /* 0x000e220000002400 */
[----:B-1----:R-:W-:Y:S02]  /*5d20*/  FSEL R209, R209, -INF , P5 ;  /* 0xff800000d1d17808 */ /* 0x002fe40002800000 */
[----:B------:R-:W-:-:S05]  /*5d30*/  ISETP.GT.AND P5, PT, R169, 0x38, PT ;  /* 0x00000038a900780c */ /* 0x000fca0003fa4270 */
[----:B------:R-:W1:Y:S01]  /*5d40*/  MUFU.TANH R207, R207 ;  /* 0x000000cf00cf7308 */ /* 0x000e620000002400 */
[----:B--2---:R-:W-:Y:S02]  /*5d50*/  FSEL R183, R175, -INF , P4 ;  /* 0xff800000afb77808 */ /* 0x004fe40002000000 */
[----:B------:R-:W-:Y:S01]  /*5d60*/  FMNMX.FTZ R175, R154, R157, !PT ;  /* 0x0000009d9aaf7209 */ /* 0x000fe20007810000 */
[----:B------:R-:W-:Y:S01]  /*5d70*/  FMUL.FTZ R157, R194, UR10 ;  /* 0x0000000ac29d7c20 */ /* 0x000fe20008410000 */
[----:B------:R-:W-:Y:S02]  /*5d80*/  ISETP.GT.AND P4, PT, R169, 0x40, PT ;  /* 0x00000040a900780c */ /* 0x000fe40003f84270 */
[----:B------:R-:W-:Y:S01]  /*5d90*/  FMNMX.FTZ R170, R180, R175, !PT ;  /* 0x000000afb4aa7209 */ /* 0x000fe20007810000 */
[----:B------:R-:W2:Y:S01]  /*5da0*/  MUFU.TANH R215, R215 ;  /* 0x000000d700d77308 */ /* 0x000ea20000002400 */
[----:B0-----:R-:W-:Y:S02]  /*5db0*/  FSEL R189, R172, -INF , P5 ;  /* 0xff800000acbd7808 */ /* 0x001fe40002800000 */
[----:B------:R-:W-:-:S02]  /*5dc0*/  FMNMX.FTZ R172, R188, R179, !PT ;  /* 0x000000b3bcac7209 */ /* 0x000fc40007810000 */
[----:B------:R-:W-:Y:S02]  /*5dd0*/  FMNMX.FTZ R170, R177, R170, !PT ;  /* 0x000000aab1aa7209 */ /* 0x000fe40007810000 */
[----:B------:R-:W-:Y:S01]  /*5de0*/  ISETP.GT.AND P5, PT, R169, 0x48, PT ;  /* 0x00000048a900780c */ /* 0x000fe20003fa4270 */
[----:B------:R-:W0:Y:S01]  /*5df0*/  MUFU.TANH R178, R178 ;  /* 0x000000b200b27308 */ /* 0x000e220000002400 */
[----:B-1----:R-:W-:Y:S02]  /*5e00*/  FSEL R207, R207, -INF , P6 ;  /* 0xff800000cfcf7808 */ /* 0x002fe40003000000 */
[----:B------:R-:W-:Y:S02]  /*5e10*/  FMNMX.FTZ R175, R181, R170, !PT ;  /* 0x000000aab5af7209 */ /* 0x000fe40007810000 */
[----:B------:R-:W-:Y:S02]  /*5e20*/  FMNMX.FTZ R172, R207, R172, !PT ;  /* 0x000000accfac7209 */ /* 0x000fe40007810000 */
[----:B------:R-:W-:Y:S01]  /*5e30*/  ISETP.GT.AND P6, PT, R169, 0x31, PT ;  /* 0x00000031a900780c */ /* 0x000fe20003fc4270 */
[----:B------:R-:W1:Y:S01]  /*5e40*/  MUFU.TANH R211, R211 ;  /* 0x000000d300d37308 */ /* 0x000e620000002400 */
[----:B--2---:R-:W-:-:S02]  /*5e50*/  FSEL R215, R215, -INF , P3 ;  /* 0xff800000d7d77808 */ /* 0x004fc40001800000 */
[----:B------:R-:W-:Y:S02]  /*5e60*/  FMNMX.FTZ R172, R209, R172, !PT ;  /* 0x000000acd1ac7209 */ /* 0x000fe40007810000 */
[----:B------:R-:W-:Y:S02]  /*5e70*/  FMNMX.FTZ R170, R184, R175, !PT ;  /* 0x000000afb8aa7209 */ /* 0x000fe40007810000 */
[----:B------:R-:W-:Y:S01]  /*5e80*/  FMNMX.FTZ R172, R215, R172, !PT ;  /* 0x000000acd7ac7209 */ /* 0x000fe20007810000 */
[----:B------:R-:W2:Y:S01]  /*5e90*/  MUFU.TANH R185, R185 ;  /* 0x000000b900b97308 */ /* 0x000ea20000002400 */
[----:B0-----:R-:W-:Y:S02]  /*5ea0*/  FSEL R186, R178, -INF , P6 ;  /* 0xff800000b2ba7808 */ /* 0x001fe40003000000 */
[----:B------:R-:W-:Y:S02]  /*5eb0*/  FMNMX.FTZ R179, R183, R172, !PT ;  /* 0x000000acb7b37209 */ /* 0x000fe40007810000 */
[----:B------:R-:W-:-:S02]  /*5ec0*/  FMNMX.FTZ R175, R165, R170, !PT ;  /* 0x000000aaa5af7209 */ /* 0x000fc40007810000 */
[----:B------:R-:W-:Y:S01]  /*5ed0*/  ISETP.GT.AND P3, PT, R169, 0x39, PT ;  /* 0x00000039a900780c */ /* 0x000fe20003f64270 */
[----:B------:R-:W0:Y:S01]  /*5ee0*/  MUFU.TANH R187, R187 ;  /* 0x000000bb00bb7308 */ /* 0x000e220000002400 */
[----:B------:R-:W-:Y:S02]  /*5ef0*/  FMNMX.FTZ R172, R186, R179, !PT ;  /* 0x000000b3baac7209 */ /* 0x000fe40007810000 */
[----:B------:R-:W-:Y:S02]  /*5f00*/  FMNMX.FTZ R170, R166, R175, !PT ;  /* 0x000000afa6aa7209 */ /* 0x000fe40007810000 */
[----:B-1----:R-:W-:Y:S02]  /*5f10*/  FSEL R211, R211, -INF , P3 ;  /* 0xff800000d3d37808 */ /* 0x002fe40001800000 */
[----:B------:R-:W-:Y:S01]  /*5f20*/  FMNMX.FTZ R178, R189, R172, !PT ;  /* 0x000000acbdb27209 */ /* 0x000fe20007810000 */
[----:B------:R-:W1:Y:S01]  /*5f30*/  MUFU.TANH R190, R190 ;  /* 0x000000be00be7308 */ /* 0x000e620000002400 */
[----:B------:R-:W-:Y:S01]  /*5f40*/  FMNMX.FTZ R175, R167, R170, !PT ;  /* 0x000000aaa7af7209 */ /* 0x000fe20007810000 */
[----:B------:R-:W-:Y:S01]  /*5f50*/  FMUL.FTZ R172, R199, UR10 ;  /* 0x0000000ac7ac7c20 */ /* 0x000fe20008410000 */
[----:B--2---:R-:W-:-:S02]  /*5f60*/  FSEL R185, R185, -INF , P4 ;  /* 0xff800000b9b97808 */ /* 0x004fc40002000000 */
[----:B------:R-:W-:Y:S02]  /*5f70*/  FMNMX.FTZ R178, R211, R178, !PT ;  /* 0x000000b2d3b27209 */ /* 0x000fe40007810000 */
[----:B------:R-:W-:Y:S01]  /*5f80*/  FMNMX.FTZ R170, R168, R175, !PT ;  /* 0x000000afa8aa7209 */ /* 0x000fe20007810000 */
[----:B------:R-:W2:Y:S01]  /*5f90*/  MUFU.TANH R213, R213 ;  /* 0x000000d500d57308 */ /* 0x000ea20000002400 */
[----:B------:R-:W-:Y:S02]  /*5fa0*/  FMNMX.FTZ R182, R185, R178, !PT ;  /* 0x000000b2b9b67209 */ /* 0x000fe40007810000 */
[----:B------:R-:W-:Y:S01]  /*5fb0*/  FMNMX.FTZ R178, R163, R170, !PT ;  /* 0x000000aaa3b27209 */ /* 0x000fe20007810000 */
[----:B------:R-:W-:Y:S01]  /*5fc0*/  FMUL.FTZ R170, R196, UR10 ;  /* 0x0000000ac4aa7c20 */ /* 0x000fe20008410000 */
[----:B------:R-:W-:Y:S02]  /*5fd0*/  ISETP.GT.AND P6, PT, R169, 0x41, PT ;  /* 0x00000041a900780c */ /* 0x000fe40003fc4270 */
[----:B------:R-:W-:Y:S01]  /*5fe0*/  FMNMX.FTZ R175, R161, R178, !PT ;  /* 0x000000b2a1af7209 */ /* 0x000fe20007810000 */
[----:B------:R-:W3:Y:S01]  /*5ff0*/  MUFU.TANH R157, R157 ;  /* 0x0000009d009d7308 */ /* 0x000ee20000002400 */
[----:B------:R-:W-:-:S02]  /*6000*/  ISETP.GT.AND P3, PT, R169, 0x49, PT ;  /* 0x00000049a900780c */ /* 0x000fc40003f64270 */
[----:B------:R-:W-:Y:S02]  /*6010*/  FMNMX.FTZ R175, R162, R175, !PT ;  /* 0x000000afa2af7209 */ /* 0x000fe40007810000 */
[----:B0-----:R-:W-:Y:S02]  /*6020*/  FSEL R187, R187, -INF , P6 ;  /* 0xff800000bbbb7808 */ /* 0x001fe40003000000 */
[----:B-1----:R-:W-:Y:S01]  /*6030*/  FSEL R190, R190, -INF , P5 ;  /* 0xff800000bebe7808 */ /* 0x002fe20002800000 */
[----:B------:R-:W0:Y:S01]  /*6040*/  MUFU.TANH R198, R198 ;  /* 0x000000c600c67308 */ /* 0x000e220000002400 */
[----:B--2---:R-:W-:Y:S02]  /*6050*/  FSEL R213, R213, -INF , P3 ;  /* 0xff800000d5d57808 */ /* 0x004fe40001800000 */
[C---:B------:R-:W-:Y:S02]  /*6060*/  ISETP.GT.AND P4, PT, R169.reuse, 0x50, PT ;  /* 0x00000050a900780c */ /* 0x040fe40003f84270 */
[----:B------:R-:W-:-:S02]  /*6070*/  ISETP.GT.AND P6, PT, R169, 0x51, PT ;  /* 0x00000051a900780c */ /* 0x000fc40003fc4270 */
[C---:B------:R-:W-:Y:S01]  /*6080*/  ISETP.GT.AND P5, PT, R169.reuse, 0x58, PT ;  /* 0x00000058a900780c */ /* 0x040fe20003fa4270 */
[----:B------:R-:W1:Y:S01]  /*6090*/  MUFU.TANH R208, R208 ;  /* 0x000000d000d07308 */ /* 0x000e620000002400 */
[----:B------:R-:W-:Y:S01]  /*60a0*/  ISETP.GT.AND P3, PT, R169, 0x59, PT ;  /* 0x00000059a900780c */ /* 0x000fe20003f64270 */
[----:B------:R-:W-:Y:S01]  /*60b0*/  FMUL.FTZ R169, R193, UR10 ;  /* 0x0000000ac1a97c20 */ /* 0x000fe20008410000 */
[----:B---3--:R-:W-:Y:S01]  /*60c0*/  FSEL R199, R157, -INF , P4 ;  /* 0xff8000009dc77808 */ /* 0x008fe20002000000 */
[----:B------:R-:W-:Y:S01]  /*60d0*/  ULDC UR10, c[0x0][0xa80] ;  /* 0x0002a000000a7ab9 */ /* 0x000fe20000000800 */
[----:B------:R-:W-:Y:S02]  /*60e0*/  FMNMX.FTZ R179, R187, R182, !PT ;  /* 0x000000b6bbb37209 */ /* 0x000fe40007810000 */
[----:B------:R-:W-:Y:S01]  /*60f0*/  ISETP.GT.AND P4, PT, R153, 0x49, PT ;  /* 0x000000499900780c */ /* 0x000fe20003f84270 */
[----:B------:R-:W2:Y:S01]  /*6100*/  MUFU.TANH R191, R195 ;  /* 0x000000c300bf7308 */ /* 0x000ea20000002400 */
[----:B0-----:R-:W-:-:S02]  /*6110*/  FSEL R193, R198, -INF , P5 ;  /* 0xff800000c6c17808 */ /* 0x001fc40002800000 */
[----:B------:R-:W-:Y:S02]  /*6120*/  FMNMX.FTZ R178, R190, R179, !PT ;  /* 0x000000b3beb27209 */ /* 0x000fe40007810000 */
[----:B------:R-:W-:Y:S02]  /*6130*/  ISETP.GT.AND P5, PT, R153, 0x50, PT ;  /* 0x000000509900780c */ /* 0x000fe40003fa4270 */
[----:B------:R-:W-:Y:S01]  /*6140*/  FMNMX.FTZ R178, R213, R178, !PT ;  /* 0x000000b2d5b27209 */ /* 0x000fe20007810000 */
[----:B------:R0:W3:Y:S01]  /*6150*/  MUFU.TANH R195, R172 ;  /* 0x000000ac00c37308 */ /* 0x0000e20000002400 */
[----:B-1----:R-:W-:Y:S02]  /*6160*/  FSEL R208, R208, -INF , P4 ;  /* 0xff800000d0d07808 */ /* 0x002fe40002000000 */
[----:B------:R-:W-:Y:S02]  /*6170*/  FMNMX.FTZ R178, R199, R178, !PT ;  /* 0x000000b2c7b27209 */ /* 0x000fe40007810000 */
[----:B------:R-:W-:-:S03]  /*6180*/  ISETP.GT.AND P4, PT, R153, 0x58, PT ;  /* 0x000000589900780c */ /* 0x000fc60003f84270 */
[----:B------:R-:W1:Y:S01]  /*6190*/  MUFU.TANH R156, R156 ;  /* 0x0000009c009c7308 */ /* 0x000e620000002400 */
[----:B0-----:R-:W-:Y:S02]  /*61a0*/  FMNMX.FTZ R172, R164, R175, !PT ;  /* 0x000000afa4ac7209 */ /* 0x001fe40007810000 */
[----:B--2---:R-:W-:Y:S02]  /*61b0*/  FSEL R191, R191, -INF , P6 ;  /* 0xff800000bfbf7808 */ /* 0x004fe40003000000 */
[----:B------:R-:W-:Y:S02]  /*61c0*/  FMNMX.FTZ R157, R159, R172, !PT ;  /* 0x000000ac9f9d7209 */ /* 0x000fe40007810000 */
[----:B------:R-:W-:Y:S01]  /*61d0*/  FMNMX.FTZ R178, R191, R178, !PT ;  /* 0x000000b2bfb27209 */ /* 0x000fe20007810000 */
[----:B------:R0:W2:Y:S01]  /*61e0*/  MUFU.TANH R192, R169 ;  /* 0x000000a900c07308 */ /* 0x0000a20000002400 */
[----:B------:R-:W-:Y:S02]  /*61f0*/  FMNMX.FTZ R157, R158, R157, !PT ;  /* 0x0000009d9e9d7209 */ /* 0x000fe40007810000 */
[----:B---3--:R-:W-:-:S02]  /*6200*/  FSEL R196, R195, -INF , P3 ;  /* 0xff800000c3c47808 */ /* 0x008fc40001800000 */
[----:B------:R-:W-:Y:S02]  /*6210*/  FMNMX.FTZ R157, R160, R157, !PT ;  /* 0x0000009da09d7209 */ /* 0x000fe40007810000 */
[----:B------:R-:W-:Y:S01]  /*6220*/  ISETP.GT.AND P3, PT, R153, 0x51, PT ;  /* 0x000000519900780c */ /* 0x000fe20003f64270 */
[----:B------:R-:W3:Y:S01]  /*6230*/  MUFU.TANH R194, R170 ;  /* 0x000000aa00c27308 */ /* 0x000ee20000002400 */
[----:B-1----:R-:W-:Y:S02]  /*6240*/  FSEL R195, R156, -INF , P5 ;  /* 0xff8000009cc37808 */ /* 0x002fe40002800000 */
[----:B------:R-:W-:Y:S02]  /*6250*/  FMNMX.FTZ R156, R208, R157, !PT ;  /* 0x0000009dd09c7209 */ /* 0x000fe40007810000 */
[----:B0-----:R-:W-:Y:S01]  /*6260*/  FMNMX.FTZ R169, R193, R178, !PT ;  /* 0x000000b2c1a97209 */ /* 0x001fe20007810000 */
[----:B------:R-:W-:Y:S01]  /*6270*/  IMAD.U32 R178, RZ, RZ, UR5 ;  /* 0x00000005ffb27e24 */ /* 0x000fe2000f8e00ff */
[----:B------:R-:W-:Y:S01]  /*6280*/  FMNMX.FTZ R157, R195, R156, !PT ;  /* 0x0000009cc39d7209 */ /* 0x000fe20007810000 */
[----:B------:R-:W0:Y:S01]  /*6290*/  MUFU.TANH R197, R197 ;  /* 0x000000c500c57308 */ /* 0x000e220000002400 */
[----:B--2---:R-:W-:Y:S01]  /*62a0*/  FSEL R192, R192, -INF , P3 ;  /* 0xff800000c0c07808 */ /* 0x004fe20001800000 */
[----:B------:R-:W-:Y:S01]  /*62b0*/  UIMAD UR5, UR4, 0xc00, UR14 ;  /* 0x00000c00040578a4 */ /* 0x000fe2000f8e020e */
[----:B------:R-:W-:-:S02]  /*62c0*/  ISETP.GT.AND P3, PT, R153, 0x59, PT ;  /* 0x000000599900780c */ /* 0x000fc40003f64270 */
[----:B------:R-:W-:Y:S01]  /*62d0*/  FMNMX.FTZ R157, R192, R157, !PT ;  /* 0x0000009dc09d7209 */ /* 0x000fe20007810000 */
[----:B------:R-:W-:Y:S01]  /*62e0*/  UIADD3 UR6, UR5, 0x280, URZ ;  /* 0x0000028005067890 */ /* 0x000fe2000fffe03f */
[----:B------:R-:W-:Y:S02]  /*62f0*/  FMNMX.FTZ R169, R196, R169, !PT ;  /* 0x000000a9c4a97209 */ /* 0x000fe40007810000 */
[----:B---3--:R-:W-:Y:S01]  /*6300*/  FSEL R194, R194, -INF , P4 ;  /* 0xff800000c2c27808 */ /* 0x008fe20002000000 */
[----:B------:R-:W-:Y:S02]  /*6310*/  UMOV UR14, UR5 ;  /* 0x00000005000e7c82 */ /* 0x000fe40008000000 */
        /* <DEDUP_REMOVED lines=11> */
[----:B------:R-:W-:-:S03]  /*63d0*/  FMUL.FTZ R198, R157, UR10 ;  /* 0x0000000a9dc67c20 */ /* 0x000fc60008410000 */
[----:B------:R-:W-:Y:S02]  /*63e0*/  FSEL R153, R157, RZ, P4 ;  /* 0x000000ff9d997208 */ /* 0x000fe40002000000 */
[----:B------:R-:W-:-:S03]  /*63f0*/  FSEL R198, R198, RZ, P4 ;  /* 0x000000ffc6c67208 */ /* 0x000fc60002000000 */
[----:B------:R-:W-:Y:S01]  /*6400*/  FADD.FTZ R153, -R153, R204 ;  /* 0x000000cc99997221 */ /* 0x000fe20000010100 */
[----:B0-----:R-:W-:Y:S01]  /*6410*/  FMNMX.FTZ R156, R172, R175, !PT ;  /* 0x000000afac9c7209 */ /* 0x001fe20007810000 */
[--C-:B------:R-:W-:Y:S01]  /*6420*/  FFMA.FTZ R172, R173, UR10, -R198.reuse ;  /* 0x0000000aadac7c23 */ /* 0x100fe200080108c6 */
[--C-:B------:R-:W-:Y:S01]  /*6430*/  FFMA.FTZ R169, R203, UR10, -R198.reuse ;  /* 0x0000000acba97c23 */ /* 0x100fe200080108c6 */
[----:B------:R-:W-:Y:S01]  /*6440*/  IADD3 R203, -R212, 0xb, RZ ;  /* 0x0000000bd4cb7810 */ /* 0x000fe20007ffe1ff */
[--C-:B------:R-:W-:Y:S01]  /*6450*/  FFMA.FTZ R175, R171, UR10, -R198.reuse ;  /* 0x0000000aabaf7c23 */ /* 0x100fe200080108c6 */
[C---:B------:R-:W-:Y:S01]  /*6460*/  FMUL.FTZ R197, R156.reuse, UR10 ;  /* 0x0000000a9cc57c20 */ /* 0x040fe20008410000 */
[----:B------:R-:W-:Y:S01]  /*6470*/  FSETP.NEU.FTZ.AND P3, PT, R156, -INF , PT ;  /* 0xff8000009c00780b */ /* 0x000fe20003f7d000 */
[----:B------:R-:W-:Y:S01]  /*6480*/  FMUL.FTZ R182, R153, UR10 ;  /* 0x0000000a99b67c20 */ /* 0x000fe20008410000 */
[--C-:B------:R-:W-:Y:S01]  /*6490*/  FFMA.FTZ R170, R155, UR10, -R198.reuse ;  /* 0x0000000a9baa7c23 */ /* 0x100fe200080108c6 */
[----:B------:R-:W-:Y:S01]  /*64a0*/  MUFU.EX2 R169, R169 ;  /* 0x000000a900a97308 */ /* 0x000fe20000000800 */
[----:B------:R-:W-:Y:S01]  /*64b0*/  FSEL R197, R197, RZ, P3 ;  /* 0x000000ffc5c57208 */ /* 0x000fe20001800000 */
[--C-:B------:R-:W-:Y:S01]  /*64c0*/  FFMA.FTZ R204, R219, UR10, -R198.reuse ;  /* 0x0000000adbcc7c23 */ /* 0x100fe200080108c6 */
[--C-:B------:R-:W-:Y:S01]  /*64d0*/  FFMA.FTZ R210, R221, UR10, -R198.reuse ;  /* 0x0000000addd27c23 */ /* 0x100fe200080108c6 */
[--C-:B------:R-:W-:Y:S01]  /*64e0*/  FFMA.FTZ R217, R217, UR10, -R198.reuse ;  /* 0x0000000ad9d97c23 */ /* 0x100fe200080108c6 */
[--C-:B------:R-:W-:Y:S01]  /*64f0*/  FFMA.FTZ R188, R188, UR10, -R198.reuse ;  /* 0x0000000abcbc7c23 */ /* 0x100fe200080108c6 */
[--C-:B------:R-:W-:Y:S01]  /*6500*/  FFMA.FTZ R173, R152, UR10, -R197.reuse ;  /* 0x0000000a98ad7c23 */ /* 0x100fe200080108c5 */
[----:B------:R-:W-:Y:S01]  /*6510*/  FSEL R152, R156, RZ, P3 ;  /* 0x000000ff9c987208 */ /* 0x000fe20001800000 */
[--C-:B------:R-:W-:Y:S01]  /*6520*/  FFMA.FTZ R171, R176, UR10, -R197.reuse ;  /* 0x0000000ab0ab7c23 */ /* 0x100fe200080108c5 */
[--C-:B------:R-:W-:Y:S01]  /*6530*/  FFMA.FTZ R174, R174, UR10, -R197.reuse ;  /* 0x0000000aaeae7c23 */ /* 0x100fe200080108c5 */
[----:B------:R-:W-:Y:S01]  /*6540*/  FFMA.FTZ R176, R154, UR10, -R197 ;  /* 0x0000000a9ab07c23 */ /* 0x000fe200080108c5 */
[----:B------:R-:W0:Y:S01]  /*6550*/  MUFU.EX2 R182, R182 ;  /* 0x000000b600b67308 */ /* 0x000e220000000800 */
[----:B------:R-:W-:Y:S01]  /*6560*/  FADD.FTZ R152, -R152, R205 ;  /* 0x000000cd98987221 */ /* 0x000fe20000010100 */
[----:B------:R-:W-:Y:S01]  /*6570*/  FFMA.FTZ R205, R223, UR10, -R198 ;  /* 0x0000000adfcd7c23 */ /* 0x000fe200080108c6 */
[--C-:B------:R-:W-:Y:S01]  /*6580*/  FFMA.FTZ R180, R180, UR10, -R197.reuse ;  /* 0x0000000ab4b47c23 */ /* 0x100fe200080108c5 */
[----:B------:R-:W-:Y:S01]  /*6590*/  FFMA.FTZ R177, R177, UR10, -R197 ;  /* 0x0000000ab1b17c23 */ /* 0x000fe200080108c5 */
[----:B------:R-:W-:Y:S01]  /*65a0*/  FMUL.FTZ R179, R152, UR10 ;  /* 0x0000000a98b37c20 */ /* 0x000fe20008410000 */
[----:B------:R-:W-:-:S02]  /*65b0*/  @!P2 VIADD R152, R178, 0x32440 ;  /* 0x00032440b298a836 */ /* 0x000fc40000000000 */
[--C-:B------:R-:W-:Y:S01]  /*65c0*/  FFMA.FTZ R181, R181, UR10, -R197.reuse ;  /* 0x0000000ab5b57c23 */ /* 0x100fe200080108c5 */
[----:B------:R-:W-:Y:S01]  /*65d0*/  MUFU.EX2 R170, R170 ;  /* 0x000000aa00aa7308 */ /* 0x000fe20000000800 */
[--C-:B------:R-:W-:Y:S01]  /*65e0*/  FFMA.FTZ R184, R184, UR10, -R197.reuse ;  /* 0x0000000ab8b87c23 */ /* 0x100fe200080108c5 */
[----:B------:R-:W-:Y:S01]  /*65f0*/  FFMA.FTZ R207, R207, UR10, -R198 ;  /* 0x0000000acfcf7c23 */ /* 0x000fe200080108c6 */
[----:B------:R-:W-:Y:S01]  /*6600*/  @!P2 PRMT R152, RZ, 0x654, R152 ;  /* 0x00000654ff98a816 */ /* 0x000fe20000000098 */
[----:B------:R1:W-:Y:S06]  /*6610*/  BAR.ARV R203, 0x100 ;  /* 0x000400cb0000751d */ /* 0x0003ec0000002000 */
[----:B------:R2:W-:Y:S01]  /*6620*/  @!P2 SYNCS.ARRIVE.TRANS64.RED.A1T0 RZ, [R152+URZ], RZ ;  /* 0x000000ff98ffa9a7 */ /* 0x0005e2000810043f */
[----:B------:R-:W3:Y:S01]  /*6630*/  MUFU.EX2 R179, R179 ;  /* 0x000000b300b37308 */ /* 0x000ee20000000800 */
[-C--:B0-----:R-:W-:Y:S01]  /*6640*/  FMUL.FTZ R26, R26, R182.reuse ;  /* 0x000000b61a1a7220 */ /* 0x081fe20000410000 */
        /* <DEDUP_REMOVED lines=15> */
[-C--:B---3--:R-:W-:Y:S01]  /*6740*/  FMUL.FTZ R24, R24, R179.reuse ;  /* 0x000000b318187220 */ /* 0x088fe20000410000 */
        /* <DEDUP_REMOVED lines=117> */
[----:B------:R-:W-:Y:S01]  /*6ea0*/  F2FP.BF16.F32.PACK_AB R153, R170, R169 ;  /* 0x000000a9aa99723e */ /* 0x000fe200000010ff */
[----:B------:R-:W-:Y:S01]  /*6eb0*/  MUFU.EX2 R204, R204 ;  /* 0x000000cc00cc7308 */ /* 0x000fe20000000800 */
[----:B0-----:R-:W-:Y:S01]  /*6ec0*/  F2FP.BF16.F32.PACK_AB R155, R175, R172 ;  /* 0x000000acaf9b723e */ /* 0x001fe200000010ff */
[--C-:B------:R-:W-:Y:S01]  /*6ed0*/  FFMA.FTZ R209, R209, UR10, -R198.reuse ;  /* 0x0000000ad1d17c23 */ /* 0x100fe200080108c6 */
[----:B--2---:R-:W-:Y:S01]  /*6ee0*/  F2FP.BF16.F32.PACK_AB R152, R171, R174 ;  /* 0x000000aeab98723e */ /* 0x004fe200000010ff */
[--C-:B------:R-:W-:Y:S01]  /*6ef0*/  FFMA.FTZ R165, R165, UR10, -R197.reuse ;  /* 0x0000000aa5a57c23 */ /* 0x100fe200080108c5 */
[----:B---3--:R-:W-:Y:S01]  /*6f00*/  F2FP.BF16.F32.PACK_AB R154, R176, R173 ;  /* 0x000000adb09a723e */ /* 0x008fe200000010ff */
[----:B------:R1:W-:Y:S01]  /*6f10*/  BAR.SYNC.DEFER_BLOCKING R200, 0x100 ;  /* 0x000400c80000751d */ /* 0x0003e20000010000 */
        /* <DEDUP_REMOVED lines=23> */
[----:B------:R-:W-:Y:S01]  /*7090*/  WARPGROUP.ARRIVE ;  /* 0x00000000000079c5 */ /* 0x000fe20000000000 */
[--C-:B------:R-:W-:Y:S01]  /*70a0*/  FFMA.FTZ R208, R191, UR10, -R198.reuse ;  /* 0x0000000abfd07c23 */ /* 0x100fe200080108c6 */
[--C-:B------:R-:W-:Y:S01]  /*70b0*/  FFMA.FTZ R191, R193, UR10, -R198.reuse ;  /* 0x0000000ac1bf7c23 */ /* 0x100fe200080108c6 */
[--C-:B------:R-:W-:Y:S01]  /*70c0*/  FFMA.FTZ R193, R195, UR10, -R197.reuse ;  /* 0x0000000ac3c17c23 */ /* 0x100fe200080108c5 */
[--C-:B------:R-:W-:Y:S01]  /*70d0*/  FFMA.FTZ R199, R199, UR10, -R198.reuse ;  /* 0x0000000ac7c77c23 */ /* 0x100fe200080108c6 */
[--C-:B------:R-:W-:Y:S01]  /*70e0*/  FFMA.FTZ R192, R192, UR10, -R197.reuse ;  /* 0x0000000ac0c07c23 */ /* 0x100fe200080108c5 */
[----:B------:R-:W-:Y:S01]  /*70f0*/  HGMMA.64x256x16.F32.BF16 R24, R152, gdesc[UR12].tnspB, R24, gsb0 ;  /* 0x43e0000c98187df0 */ /* 0x000fe20008001818 */
[----:B------:R-:W-:Y:S01]  /*7100*/  MUFU.EX2 R180, R180 ;  /* 0x000000b400b47308 */ /* 0x000fe20000000800 */
[----:B------:R-:W-:Y:S01]  /*7110*/  UIADD3 UR14, UR5, 0x80, URZ ;  /* 0x00000080050e7890 */ /* 0x000fe2000fffe03f */
[--C-:B------:R-:W-:Y:S01]  /*7120*/  FFMA.FTZ R194, R194, UR10, -R197.reuse ;  /* 0x0000000ac2c27c23 */ /* 0x100fe200080108c5 */
[----:B------:R-:W-:Y:S01]  /*7130*/  UMOV UR15, 0x40000040 ;  /* 0x40000040000f7882 */ /* 0x000fe20000000000 */
[----:B------:R-:W-:Y:S01]  /*7140*/  FFMA.FTZ R195, R206, UR10, -R197 ;  /* 0x0000000acec37c23 */ /* 0x000fe200080108c5 */
[----:B------:R-:W-:Y:S01]  /*7150*/  FFMA.FTZ R196, R196, UR10, -R198 ;  /* 0x0000000ac4c47c23 */ /* 0x000fe200080108c6 */
[----:B------:R-:W-:Y:S01]  /*7160*/  FFMA.FTZ R169, R182, R12, R169 ;  /* 0x0000000cb6a97223 */ /* 0x000fe200000100a9 */
[----:B------:R-:W-:Y:S01]  /*7170*/  FFMA.FTZ R0, R179, R0, R174 ;  /* 0x00000000b3007223 */ /* 0x000fe200000100ae */
[----:B------:R-:W3:Y:S01]  /*7180*/  MUFU.EX2 R177, R177 ;  /* 0x000000b100b17308 */ /* 0x000ee20000000800 */
[----:B------:R-:W-:Y:S01]  /*7190*/  PLOP3.LUT P3, PT, PT, PT, UP1, 0x80, 0x0 ;  /* 0x000000000000781c */ /* 0x000fe20003f6f018 */
[----:B------:R-:W-:Y:S01]  /*71a0*/  FADD.FTZ R169, R170, R169 ;  /* 0x000000a9aaa97221 */ /* 0x000fe20000010000 */
[----:B------:R-:W-:Y:S01]  /*71b0*/  FADD.FTZ R0, R171, R0 ;  /* 0x00000000ab007221 */ /* 0x000fe20000010000 */
[----:B------:R-:W-:-:S02]  /*71c0*/  @!P2 VIADD R178, R178, 0x32460 ;  /* 0x00032460b2b2a836 */ /* 0x000fc40000000000 */
[----:B------:R-:W-:Y:S01]  /*71d0*/  FADD.FTZ R172, R172, R169 ;  /* 0x000000a9acac7221 */ /* 0x000fe20000010000 */
[----:B------:R-:W-:Y:S01]  /*71e0*/  FADD.FTZ R173, R173, R0 ;  /* 0x00000000adad7221 */ /* 0x000fe20000010000 */
[----:B------:R-:W-:Y:S01]  /*71f0*/  MUFU.EX2 R181, R181 ;  /* 0x000000b500b57308 */ /* 0x000fe20000000800 */
[----:B------:R-:W-:Y:S01]  /*7200*/  @!P2 PRMT R178, RZ, 0x654, R178 ;  /* 0x00000654ffb2a816 */ /* 0x000fe200000000b2 */
[----:B------:R-:W-:Y:S01]  /*7210*/  FADD.FTZ R175, R175, R172 ;  /* 0x000000acafaf7221 */ /* 0x000fe20000010000 */
[----:B------:R-:W-:-:S05]  /*7220*/  FADD.FTZ R173, R176, R173 ;  /* 0x000000adb0ad7221 */ /* 0x000fca0000010000 */
[----:B------:R-:W4:Y:S08]  /*7230*/  MUFU.EX2 R184, R184 ;  /* 0x000000b800b87308 */ /* 0x000f300000000800 */
[----:B------:R-:W-:Y:S08]  /*7240*/  MUFU.EX2 R188, R188 ;  /* 0x000000bc00bc7308 */ /* 0x000ff00000000800 */
[----:B------:R-:W5:Y:S08]  /*7250*/  MUFU.EX2 R207, R207 ;  /* 0x000000cf00cf7308 */ /* 0x000f700000000800 */
[----:B------:R-:W-:Y:S08]  /*7260*/  MUFU.EX2 R209, R209 ;  /* 0x000000d100d17308 */ /* 0x000ff00000000800 */
[----:B------:R-:W-:Y:S08]  /*7270*/  MUFU.EX2 R165, R165 ;  /* 0x000000a500a57308 */ /* 0x000ff00000000800 */
[----:B------:R-:W1:Y:S08]  /*7280*/  MUFU.EX2 R166, R166 ;  /* 0x000000a600a67308 */ /* 0x000e700000000800 */
[----:B------:R-:W-:Y:S08]  /*7290*/  MUFU.EX2 R167, R167 ;  /* 0x000000a700a77308 */ /* 0x000ff00000000800 */
[----:B------:R-:W1:Y:S08]  /*72a0*/  MUFU.EX2 R168, R168 ;  /* 0x000000a800a87308 */ /* 0x000e700000000800 */
[----:B------:R-:W1:Y:S08]  /*72b0*/  MUFU.EX2 R212, R212 ;  /* 0x000000d400d47308 */ /* 0x000e700000000800 */
[----:B------:R-:W-:Y:S08]  /*72c0*/  MUFU.EX2 R183, R183 ;  /* 0x000000b700b77308 */ /* 0x000ff00000000800 */
[----:B------:R-:W-:Y:S08]  /*72d0*/  MUFU.EX2 R186, R186 ;  /* 0x000000ba00ba7308 */ /* 0x000ff00000000800 */
        /* <DEDUP_REMOVED lines=19> */
[----:B------:R-:W-:Y:S01]  /*7410*/  MUFU.EX2 R194, R194 ;  /* 0x000000c200c27308 */ /* 0x000fe20000000800 */
[----:B------:R-:W-:-:S02]  /*7420*/  WARPGROUP.DEPBAR.LE gsb0, 0x0 ;  /* 0x00008000000079c5 */ /* 0x000fc40000010000 */
[----:B0-----:R-:W-:-:S05]  /*7430*/  F2FP.BF16.F32.PACK_AB R153, R205, R204 ;  /* 0x000000cccd99723e */ /* 0x001fca00000010ff */
[----:B------:R-:W0:Y:S01]  /*7440*/  MUFU.EX2 R195, R195 ;  /* 0x000000c300c37308 */ /* 0x000e220000000800 */
[----:B--2---:R-:W-:Y:S01]  /*7450*/  F2FP.BF16.F32.PACK_AB R155, R217, R210 ;  /* 0x000000d2d99b723e */ /* 0x004fe200000010ff */
[----:B------:R-:W-:Y:S01]  /*7460*/  FADD.FTZ R204, R204, R175 ;  /* 0x000000afcccc7221 */ /* 0x000fe20000010000 */
[----:B---3--:R-:W-:Y:S01]  /*7470*/  F2FP.BF16.F32.PACK_AB R152, R177, R180 ;  /* 0x000000b4b198723e */ /* 0x008fe200000010ff */
[----:B------:R-:W-:Y:S01]  /*7480*/  FADD.FTZ R180, R180, R173 ;  /* 0x000000adb4b47221 */ /* 0x000fe20000010000 */
[----:B----4-:R-:W-:Y:S01]  /*7490*/  F2FP.BF16.F32.PACK_AB R154, R184, R181 ;  /* 0x000000b5b89a723e */ /* 0x010fe200000010ff */
[----:B------:R-:W-:Y:S01]  /*74a0*/  FADD.FTZ R205, R205, R204 ;  /* 0x000000cccdcd7221 */ /* 0x000fe20000010000 */
[----:B------:R-:W-:Y:S01]  /*74b0*/  MOV R204, R157 ;  /* 0x0000009d00cc7202 */ /* 0x000fe20000000f00 */
[----:B------:R-:W2:Y:S01]  /*74c0*/  MUFU.EX2 R196, R196 ;  /* 0x000000c400c47308 */ /* 0x000ea20000000800 */
[----:B------:R-:W-:Y:S01]  /*74d0*/  WARPGROUP.ARRIVE ;  /* 0x00000000000079c5 */ /* 0x000fe20000000000 */
[----:B------:R-:W-:Y:S01]  /*74e0*/  FADD.FTZ R180, R177, R180 ;  /* 0x000000b4b1b47221 */ /* 0x000fe20000010000 */
[----:B------:R-:W-:Y:S01]  /*74f0*/  FADD.FTZ R210, R210, R205 ;  /* 0x000000cdd2d27221 */ /* 0x000fe20000010000 */
[----:B------:R-:W-:-:S02]  /*7500*/  IMAD.MOV.U32 R205, RZ, RZ, R156 ;  /* 0x000000ffffcd7224 */ /* 0x000fc400078e009c */
[----:B------:R-:W-:Y:S01]  /*7510*/  FADD.FTZ R181, R181, R180 ;  /* 0x000000b4b5b57221 */ /* 0x000fe20000010000 */
[----:B------:R-:W-:Y:S01]  /*7520*/  HGMMA.64x256x16.F32.BF16 R24, R152, gdesc[UR12].tnspB, R24, gsb0 ;  /* 0x43e0000c98187df0 */ /* 0x000fe20008001818 */
[----:B------:R-:W-:Y:S01]  /*7530*/  UIADD3 UR14, UR5, 0x100, URZ ;  /* 0x00000100050e7890 */ /* 0x000fe2000fffe03f */
[----:B------:R-:W-:Y:S01]  /*7540*/  FADD.FTZ R217, R217, R210 ;  /* 0x000000d2d9d97221 */ /* 0x000fe20000010000 */
[----:B------:R-:W-:Y:S01]  /*7550*/  UMOV UR15, 0x40000040 ;  /* 0x40000040000f7882 */ /* 0x000fe20000000000 */
[----:B------:R-:W-:Y:S01]  /*7560*/  FADD.FTZ R184, R184, R181 ;  /* 0x000000b5b8b87221 */ /* 0x000fe20000010000 */
[----:B------:R-:W-:Y:S02]  /*7570*/  WARPGROUP.DEPBAR.LE gsb0, 0x0 ;  /* 0x00008000000079c5 */ /* 0x000fe40000010000 */
[----:B-----5:R-:W-:Y:S01]  /*7580*/  F2FP.BF16.F32.PACK_AB R153, R207, R188 ;  /* 0x000000bccf99723e */ /* 0x020fe200000010ff */
[----:B------:R-:W-:Y:S01]  /*7590*/  FADD.FTZ R188, R188, R217 ;  /* 0x000000d9bcbc7221 */ /* 0x000fe20000010000 */
[----:B-1----:R-:W-:Y:S01]  /*75a0*/  F2FP.BF16.F32.PACK_AB R152, R166, R165 ;  /* 0x000000a5a698723e */ /* 0x002fe200000010ff */
        /* <DEDUP_REMOVED lines=9> */
[----:B------:R-:W-:-:S06]  /*7640*/  FADD.FTZ R168, R168, R167 ;  /* 0x000000a7a8a87221 */ /* 0x000fcc0000010000 */
        /* <DEDUP_REMOVED lines=35> */
[----:B------:R-:W-:Y:S01]  /*7880*/  UMOV UR14, UR6 ;  /* 0x00000006000e7c82 */ /* 0x000fe20008000000 */
[----:B------:R-:W-:Y:S01]  /*7890*/  UMOV UR15, 0x40000040 ;  /* 0x40000040000f7882 */ /* 0x000fe20000000000 */
[----:B------:R-:W-:Y:S02]  /*78a0*/  WARPGROUP.DEPBAR.LE gsb0, 0x0 ;  /* 0x00008000000079c5 */ /* 0x000fe40000010000 */
[----:B------:R-:W-:Y:S01]  /*78b0*/  F2FP.BF16.F32.PACK_AB R152, R192, R193 ;  /* 0x000000c1c098723e */ /* 0x000fe200000010ff */
[----:B------:R-:W-:Y:S01]  /*78c0*/  FADD.FTZ R193, R193, R160 ;  /* 0x000000a0c1c17221 */ /* 0x000fe20000010000 */
[----:B------:R-:W-:Y:S01]  /*78d0*/  F2FP.BF16.F32.PACK_AB R153, R208, R199 ;  /* 0x000000c7d099723e */ /* 0x000fe200000010ff */
[----:B------:R-:W-:Y:S01]  /*78e0*/  FADD.FTZ R199, R199, R190 ;  /* 0x000000bec7c77221 */ /* 0x000fe20000010000 */
[----:B0-----:R-:W-:Y:S01]  /*78f0*/  F2FP.BF16.F32.PACK_AB R154, R195, R194 ;  /* 0x000000c2c39a723e */ /* 0x001fe200000010ff */
[----:B------:R-:W-:Y:S01]  /*7900*/  FADD.FTZ R193, R192, R193 ;  /* 0x000000c1c0c17221 */ /* 0x000fe20000010000 */
[----:B--2---:R-:W-:Y:S01]  /*7910*/  F2FP.BF16.F32.PACK_AB R155, R196, R191 ;  /* 0x000000bfc49b723e */ /* 0x004fe200000010ff */
        /* <DEDUP_REMOVED lines=10> */
[----:B------:R-:W-:-:S05]  /*79c0*/  UMOV UR61, UR7 ;  /* 0x00000007003d7c82 */ /* 0x000fca0008000000 */
.L_x_4414:
[----:B------:R-:W-:-:S13]  /*79d0*/  R2UR UR5, R23 ;  /* 0x00000000170572ca */ /* 0x000fda00000e0000 */
[----:B------:R-:W-:-:S06]  /*79e0*/  UISETP.GE.AND UP0, UPT, UR61, UR5, UPT ;  /* 0x000000053d00728c */ /* 0x000fcc000bf06270 */
[----:B------:R-:W-:-:S13]  /*79f0*/  PLOP3.LUT P1, PT, PT, PT, UP0, 0x80, 0x0 ;  /* 0x000000000000781c */ /* 0x000fda0003f2f008 */
[----:B------:R-:W-:Y:S05]  /*7a00*/  @!P1 BRA `(.L_x_4424) ;  /* 0x0000002800349947 */ /* 0x000fea0003800000 */
[----:B------:R-:W-:Y:S01]  /*7a10*/  IMAD.MOV.U32 R202, RZ, RZ, R157 ;  /* 0x000000ffffca7224 */ /* 0x000fe200078e009d */
[----:B------:R-:W-:Y:S01]  /*7a20*/  ULDC UR6, c[0x0][0xad0] ;  /* 0x0002b40000067ab9 */ /* 0x000fe20000000800 */
[----:B------:R-:W-:-:S07]  /*7a30*/  IMAD.MOV.U32 R201, RZ, RZ, R156 ;  /* 0x000000ffffc97224 */ /* 0x000fce00078e009c */
.L_x_4433:
[----:B------:R-:W-:-:S04]  /*7a40*/  UIADD3 UR4, UR4, 0x1, URZ ;  /* 0x0000000104047890 */ /* 0x000fc8000fffe03f */
[----:B------:R-:W-:-:S04]  /*7a50*/  UISETP.NE.AND UP0, UPT, UR4, 0x2, UPT ;  /* 0x000000020400788c */ /* 0x000fc8000bf05270 */
[----:B------:R-:W-:Y:S02]  /*7a60*/  USEL UR5, URZ, 0x1, UP0 ;  /* 0x000000013f057887 */ /* 0x000fe40008000000 */
[----:B------:R-:W-:Y:S02]  /*7a70*/  USEL UR4, UR4, URZ, UP0 ;  /* 0x0000003f04047287 */ /* 0x000fe40008000000 */
[----:B------:R-:W-:Y:S01]  /*7a80*/  ULOP3.LUT UR60, UR60, UR5, URZ, 0x3c, !UPT ;  /* 0x000000053c3c7292 */ /* 0x000fe2000f8e3c3f */
[----:B--2---:R-:W-:Y:S11]  /*7a90*/  @!P0 BRA `(.L_x_4425) ;  /* 0x0000000000048947 */ /* 0x004ff60003800000 */
[----:B------:R-:W-:Y:S01]  /*7aa0*/  BPT.TRAP 0x1 ;  /* 0x000000040000795c */ /* 0x000fe20000300000 */
.L_x_4425:
[----:B------:R-:W-:Y:S01]  /*7ab0*/  R2UR UR5, R22 ;  /* 0x00000000160572ca */ /* 0x000fe200000e0000 */
[----:B------:R-:W-:-:S05]  /*7ac0*/  IMAD.U32 R204, RZ, RZ, UR60 ;  /* 0x0000003cffcc7e24 */ /* 0x000fca000f8e00ff */
[----:B------:R-:W-:-:S07]  /*7ad0*/  SHF.L.U32 R204, R204, 0x1f, RZ ;  /* 0x0000001fcccc7819 */ /* 0x000fce00000006ff */
[----:B------:R-:W-:-:S09]  /*7ae0*/  ULEA UR7, UR4, UR5, 0x3 ;  /* 0x0000000504077291 */ /* 0x000fd2000f8e183f */
[----:B------:R2:W3:Y:S01]  /*7af0*/  SYNCS.PHASECHK.TRANS64.TRYWAIT P1, [UR7+0x32430], R204 ;  /* 0x032430ccff0075a7 */ /* 0x0004e20008020147 */
[----:B------:R-:W-:Y:S05]  /*7b00*/  @!P0 BRA `(.L_x_4426) ;  /* 0x0000000000048947 */ /* 0x000fea0003800000 */
[----:B------:R-:W-:Y:S01]  /*7b10*/  BPT.TRAP 0x1 ;  /* 0x000000040000795c */ /* 0x000fe20000300000 */
.L_x_4426:
[----:B---3--:R-:W-:Y:S05]  /*7b20*/  @P1 BRA `(.L_x_4427) ;  /* 0x0000000000081947 */ /* 0x008fea0003800000 */
[----:B------:R-:W3:Y:S02]  /*7b30*/  SYNCS.PHASECHK.TRANS64.TRYWAIT P1, [UR7+0x32430], R204 ;  /* 0x032430ccff0075a7 */ /* 0x000ee40008020147 */
[----:B---3--:R-:W-:Y:S05]  /*7b40*/  @!P1 BRA `(.L_x_4428) ;  /* 0x000000a4005c9947 */ /* 0x008fea0003800000 */
.L_x_4427:
[----:B------:R-:W-:Y:S01]  /*7b50*/  R2UR UR5, R20 ;  /* 0x00000000140572ca */ /* 0x000fe200000e0000 */
[----:B01-3--:R-:W-:Y:S01]  /*7b60*/  WARPGROUP.ARRIVE ;  /* 0x00000000000079c5 */ /* 0x00bfe20000000000 */
[----:B------:R-:W-:Y:S01]  /*7b70*/  R2UR UR56, R18 ;  /* 0x00000000123872ca */ /* 0x000fe200000e0000 */
[----:B------:R-:W-:Y:S01]  /*7b80*/  UMOV UR59, 0x40000040 ;  /* 0x40000040003b7882 */ /* 0x000fe20000000000 */
[----:B------:R-:W-:-:S09]  /*7b90*/  R2UR UR57, R19 ;  /* 0x00000000133972ca */ /* 0x000fd200000e0000 */
[----:B------:R-:W-:-:S07]  /*7ba0*/  UIMAD UR5, UR4, 0x300, UR5 ;  /* 0x00000300040578a4 */ /* 0x000fce000f8e0205 */
[----:B------:R-:W-:Y:S02]  /*7bb0*/  UMOV UR58, UR5 ;  /* 0x00000005003a7c82 */ /* 0x000fe40008000000 */
        /* <DEDUP_REMOVED lines=25> */
.L_x_4429:
[----:B------:R0:W1:Y:S01]  /*7d50*/  SYNCS.PHASECHK.TRANS64.TRYWAIT P1, [UR7+0x32450], R204 ;  /* 0x032450ccff0075a7 */ /* 0x0000620008020147 */
[----:B------:R-:W-:Y:S05]  /*7d60*/  @!P0 BRA `(.L_x_4430) ;  /* 0x0000000000048947 */ /* 0x000fea0003800000 */
[----:B------:R-:W-:Y:S01]  /*7d70*/  BPT.TRAP 0x1 ;  /* 0x000000040000795c */ /* 0x000fe20000300000 */
.L_x_4430:
[----:B-1----:R-:W-:Y:S05]  /*7d80*/  @P1 BRA `(.L_x_4431) ;  /* 0x0000000000081947 */ /* 0x002fea0003800000 */
[----:B------:R-:W1:Y:S02]  /*7d90*/  SYNCS.PHASECHK.TRANS64.TRYWAIT P1, [UR7+0x32450], R204 ;  /* 0x032450ccff0075a7 */ /* 0x000e640008020147 */
[----:B-1----:R-:W-:Y:S05]  /*7da0*/  @!P1 BRA `(.L_x_4432) ;  /* 0x000000a000dc9947 */ /* 0x002fea0003800000 */
.L_x_4431:
[----:B------:R-:W-:Y:S01]  /*7db0*/  R2UR UR5, R21 ;  /* 0x00000000150572ca */ /* 0x000fe200000e0000 */
[----:B------:R-:W-:Y:S01]  /*7dc0*/  WARPGROUP.ARRIVE ;  /* 0x00000000000079c5 */ /* 0x000fe20000000000 */
[----:B------:R-:W-:Y:S01]  /*7dd0*/  R2UR UR56, R4 ;  /* 0x00000000043872ca */ /* 0x000fe200000e0000 */
[----:B------:R-:W-:Y:S01]  /*7de0*/  UMOV UR59, 0x40000040 ;  /* 0x40000040003b7882 */ /* 0x000fe20000000000 */
[----:B------:R-:W-:Y:S01]  /*7df0*/  R2UR UR57, R5 ;  /* 0x00000000053972ca */ /* 0x000fe200000e0000 */
[----:B------:R-:W-:Y:S01]  /*7e00*/  UMOV UR11, 0x40000040 ;  /* 0x40000040000b7882 */ /* 0x000fe20000000000 */
[----:B------:R-:W-:Y:S01]  /*7e10*/  UMOV UR15, 0x40000040 ;  /* 0x40000040000f7882 */ /* 0x000fe20000000000 */
[----:B------:R-:W-:Y:S01]  /*7e20*/  UMOV UR19, 0x40000040 ;  /* 0x4000004000137882 */ /* 0x000fe20000000000 */
[----:B------:R-:W-:Y:S01]  /*7e30*/  UMOV UR23, 0x40000040 ;  /* 0x4000004000177882 */ /* 0x000fe20000000000 */
[----:B------:R-:W-:Y:S01]  /*7e40*/  UMOV UR27, 0x40000040 ;  /* 0x40000040001b7882 */ /* 0x000fe20000000000 */
[----:B------:R-:W-:Y:S01]  /*7e50*/  UMOV UR31, 0x40000040 ;  /* 0x40000040001f7882 */ /* 0x000fe20000000000 */
[----:B------:R-:W-:Y:S01]  /*7e60*/  UMOV UR35, 0x40000040 ;  /* 0x4000004000237882 */ /* 0x000fe20000000000 */
[----:B------:R-:W-:Y:S01]  /*7e70*/  UMOV UR39, 0x40000040 ;  /* 0x4000004000277882 */ /* 0x000fe20000000000 */
[----:B------:R-:W-:Y:S01]  /*7e80*/  UIMAD UR5, UR4, 0xc00, UR5 ;  /* 0x00000c00040578a4 */ /* 0x000fe2000f8e0205 */
[----:B------:R-:W-:Y:S01]  /*7e90*/  UMOV UR43, 0x40000040 ;  /* 0x40000040002b7882 */ /* 0x000fe20000000000 */
[----:B------:R-:W-:-:S02]  /*7ea0*/  UMOV UR47, 0x40000040 ;  /* 0x40000040002f7882 */ /* 0x000fc40000000000 */
[----:B------:R-:W-:Y:S02]  /*7eb0*/  UIADD3 UR10, UR5, 0x6, URZ ;  /* 0x00000006050a7890 */ /* 0x000fe4000fffe03f */
[----:B------:R-:W-:Y:S02]  /*7ec0*/  UIADD3 UR14, UR5, 0x300, URZ ;  /* 0x00000300050e7890 */ /* 0x000fe4000fffe03f */
[----:B------:R-:W-:Y:S01]  /*7ed0*/  UMOV UR58, UR5 ;  /* 0x00000005003a7c82 */ /* 0x000fe20008000000 */
[----:B------:R-:W-:Y:S01]  /*7ee0*/  UIADD3 UR18, UR5, 0x302, URZ ;  /* 0x0000030205127890 */ /* 0x000fe2000fffe03f */
[----:B------:R-:W-:Y:S01]  /*7ef0*/  HGMMA.64x96x16.F32.BF16 R152, gdesc[UR56], R152, gsb0 ;  /* 0x01600000389879f0 */ /* 0x000fe20008001898 */
[----:B------:R-:W-:Y:S01]  /*7f00*/  R2UR UR56, R2 ;  /* 0x00000000023872ca */ /* 0x000fe200000e0000 */
[----:B------:R-:W-:Y:S01]  /*7f10*/  UIADD3 UR58, UR5, 0x2, URZ ;  /* 0x00000002053a7890 */ /* 0x000fe2000fffe03f */
[----:B------:R-:W-:Y:S01]  /*7f20*/  R2UR UR57, R3 ;  /* 0x00000000033972ca */ /* 0x000fe200000e0000 */
[----:B------:R-:W-:Y:S01]  /*7f30*/  UMOV UR59, 0x40000040 ;  /* 0x40000040003b7882 */ /* 0x000fe20000000000 */
[----:B------:R-:W-:-:S02]  /*7f40*/  UIADD3 UR22, UR5, 0x304, URZ ;  /* 0x0000030405167890 */ /* 0x000fc4000fffe03f */
[----:B------:R-:W-:Y:S02]  /*7f50*/  UIADD3 UR26, UR5, 0x306, URZ ;  /* 0x00000306051a7890 */ /* 0x000fe4000fffe03f */
[----:B------:R-:W-:Y:S02]  /*7f60*/  UIADD3 UR30, UR5, 0x600, URZ ;  /* 0x00000600051e7890 */ /* 0x000fe4000fffe03f */
[----:B------:R-:W-:Y:S02]  /*7f70*/  UIADD3 UR34, UR5, 0x602, URZ ;  /* 0x0000060205227890 */ /* 0x000fe4000fffe03f */
[----:B------:R-:W-:Y:S02]  /*7f80*/  UIADD3 UR38, UR5, 0x604, URZ ;  /* 0x0000060405267890 */ /* 0x000fe4000fffe03f */
[----:B------:R-:W-:Y:S02]  /*7f90*/  UIADD3 UR42, UR5, 0x606, URZ ;  /* 0x00000606052a7890 */ /* 0x000fe4000fffe03f */
[----:B------:R-:W-:-:S02]  /*7fa0*/  UIADD3 UR46, UR5, 0x900, URZ ;  /* 0x00000900052e7890 */ /* 0x000fc4000fffe03f */
[----:B------:R-:W-:Y:S01]  /*7fb0*/  UIADD3 UR50, UR5, 0x902, URZ ;  /* 0x0000090205327890 */ /* 0x000fe2000fffe03f */
[----:B------:R-:W-:Y:S01]  /*7fc0*/  UMOV UR51, 0x40000040 ;  /* 0x4000004000337882 */ /* 0x000fe20000000000 */
[----:B------:R-:W-:Y:S01]  /*7fd0*/  UIADD3 UR54, UR5, 0x904, URZ ;  /* 0x0000090405367890 */ /* 0x000fe2000fffe03f */
[----:B------:R-:W-:Y:S01]  /*7fe0*/  UMOV UR55, 0x40000040 ;  /* 0x4000004000377882 */ /* 0x000fe20000000000 */
[----:B------:R-:W-:Y:S02]  /*7ff0*/  WARPGROUP.DEPBAR.LE gsb0, 0x0 ;  /* 0x00008000000079c5 */ /* 0x000fe40000010000 */
        /* <DEDUP_REMOVED lines=13> */
[----:B------:R-:W-:-:S13]  /*80d0*/  R2UR UR5, R13 ;  /* 0x000000000d0572ca */ /* 0x000fda00000e0000 */
[----:B------:R-:W-:Y:S01]  /*80e0*/  UIMAD UR5, UR4, 0xc00, UR5 ;  /* 0x00000c00040578a4 */ /* 0x000fe2000f8e0205 */
[----:B------:R-:W-:Y:S02]  /*80f0*/  WARPGROUP.DEPBAR.LE gsb0, 0x0 ;  /* 0x00008000000079c5 */ /* 0x000fe40000010000 */
[----:B------:R-:W-:-:S06]  /*8100*/  WARPGROUP.ARRIVE ;  /* 0x00000000000079c5 */ /* 0x000fcc0000000000 */
[----:B------:R-:W-:Y:S01]  /*8110*/  HGMMA.64x96x16.F32.BF16 R152, gdesc[UR8], R152, gsb0 ;  /* 0x01600000089879f0 */ /* 0x000fe20008001898 */
[----:B------:R-:W-:Y:S02]  /*8120*/  ULDC UR10, c[0x0][0xa80] ;  /* 0x0002a000000a7ab9 */ /* 0x000fe40000000800 */
        /* <DEDUP_REMOVED lines=41> */
[----:B-1----:R-:W-:Y:S01]  /*83c0*/  FMUL.FTZ R205, R154, UR6 ;  /* 0x000000069acd7c20 */ /* 0x002fe20008410000 */
[----:B------:R-:W-:Y:S01]  /*83d0*/  FMUL.FTZ R154, R155, UR6 ;  /* 0x000000069b9a7c20 */ /* 0x000fe20008410000 */
[----:B------:R-:W-:Y:S01]  /*83e0*/  FMUL.FTZ R155, R156, UR6 ;  /* 0x000000069c9b7c20 */ /* 0x000fe20008410000 */
[----:B0-2---:R-:W-:Y:S01]  /*83f0*/  FMUL.FTZ R204, R157, UR6 ;  /* 0x000000069dcc7c20 */ /* 0x005fe20008410000 */
        /* <DEDUP_REMOVED lines=125> */
[----:B-1----:R-:W-:-:S05]  /*8bd0*/  FMNMX.FTZ R193, R194, R193, !PT ;  /* 0x000000c1c2c17209 */ /* 0x002fca0007810000 */
[----:B------:R-:W1:Y:S02]  /*8be0*/  SHFL.BFLY PT, R196, R193, 0x2, 0x1f ;  /* 0x0c401f00c1c47f89 */ /* 0x000e6400000e0000 */
[----:B------:R-:W3:Y:S01]  /*8bf0*/  MUFU.TANH R191, R191 ;  /* 0x000000bf00bf7308 */ /* 0x000ee20000002400 */
[----:B--2---:R-:W-:-:S07]  /*8c00*/  FMNMX.FTZ R156, R184, R157, !PT ;  /* 0x0000009db89c7209 */ /* 0x004fce0007810000 */
[----:B------:R-:W2:Y:S01]  /*8c10*/  MUFU.TANH R190, R190 ;  /* 0x000000be00be7308 */ /* 0x000ea20000002400 */
[----:B0-----:R-:W-:-:S07]  /*8c20*/  FMNMX.FTZ R156, R189, R156, !PT ;  /* 0x0000009cbd9c7209 */ /* 0x001fce0007810000 */
[----:B------:R-:W0:Y:S01]  /*8c30*/  MUFU.TANH R195, R195 ;  /* 0x000000c300c37308 */ /* 0x000e220000002400 */
[----:B---3--:R-:W-:Y:S02]  /*8c40*/  FMNMX.FTZ R157, R191, R156, !PT ;  /* 0x0000009cbf9d7209 */ /* 0x008fe40007810000 */
[----:B-1----:R-:W-:-:S05]  /*8c50*/  FMNMX.FTZ R197, R193, R196, !PT ;  /* 0x000000c4c1c57209 */ /* 0x002fca0007810000 */
[----:B------:R-:W1:Y:S01]  /*8c60*/  MUFU.TANH R198, R198 ;  /* 0x000000c600c67308 */ /* 0x000e620000002400 */
[----:B--2---:R-:W-:-:S07]  /*8c70*/  FMNMX.FTZ R156, R190, R157, !PT ;  /* 0x0000009dbe9c7209 */ /* 0x004fce0007810000 */
[----:B------:R-:W2:Y:S01]  /*8c80*/  MUFU.TANH R209, R209 ;  /* 0x000000d100d17308 */ /* 0x000ea20000002400 */
[----:B0-----:R-:W-:-:S04]  /*8c90*/  FMNMX.FTZ R157, R195, R156, !PT ;  /* 0x0000009cc39d7209 */ /* 0x001fc80007810000 */
[----:B-1----:R-:W-:-:S04]  /*8ca0*/  FMNMX.FTZ R156, R198, R157, !PT ;  /* 0x0000009dc69c7209 */ /* 0x002fc80007810000 */
[----:B--2---:R-:W-:Y:S02]  /*8cb0*/  FMNMX.FTZ R157, R209, R156, !PT ;  /* 0x0000009cd19d7209 */ /* 0x004fe40007810000 */
[----:B------:R-:W0:Y:S04]  /*8cc0*/  SHFL.BFLY PT, R156, R197, 0x1, 0x1f ;  /* 0x0c201f00c59c7f89 */ /* 0x000e2800000e0000 */
[----:B------:R-:W1:Y:S01]  /*8cd0*/  SHFL.BFLY PT, R196, R157, 0x2, 0x1f ;  /* 0x0c401f009dc47f89 */ /* 0x000e6200000e0000 */
[----:B0-----:R-:W-:Y:S02]  /*8ce0*/  FMNMX.FTZ R156, R197, R156, !PT ;  /* 0x0000009cc59c7209 */ /* 0x001fe40007810000 */
[----:B-1----:R-:W-:-:S03]  /*8cf0*/  FMNMX.FTZ R199, R157, R196, !PT ;  /* 0x000000c49dc77209 */ /* 0x002fc60007810000 */
[C---:B------:R-:W-:Y:S01]  /*8d00*/  FADD.FTZ R193, -R156.reuse, R201 ;  /* 0x000000c99cc17221 */ /* 0x040fe20000010100 */
[----:B------:R-:W-:Y:S01]  /*8d10*/  FMUL.FTZ R201, R156, UR10 ;  /* 0x0000000a9cc97c20 */ /* 0x000fe20008410000 */
[----:B------:R-:W0:Y:S03]  /*8d20*/  SHFL.BFLY PT, R210, R199, 0x1, 0x1f ;  /* 0x0c201f00c7d27f89 */ /* 0x000e2600000e0000 */
        /* <DEDUP_REMOVED lines=14> */
[----:B------:R-:W1:Y:S08]  /*8e10*/  MUFU.EX2 R193, R193 ;  /* 0x000000c100c17308 */ /* 0x000e700000000800 */
[----:B------:R-:W-:Y:S01]  /*8e20*/  MUFU.EX2 R197, R197 ;  /* 0x000000c500c57308 */ /* 0x000fe20000000800 */
[----:B0-----:R-:W-:Y:S01]  /*8e30*/  FMNMX.FTZ R157, R199, R210, !PT ;  /* 0x000000d2c79d7209 */ /* 0x001fe20007810000 */
[----:B------:R-:W-:Y:S01]  /*8e40*/  IMAD.U32 R210, RZ, RZ, UR7 ;  /* 0x00000007ffd27e24 */ /* 0x000fe2000f8e00ff */
[----:B------:R-:W-:-:S03]  /*8e50*/  R2UR UR7, R23 ;  /* 0x00000000170772ca */ /* 0x000fc600000e0000 */
[C---:B------:R-:W-:Y:S01]  /*8e60*/  FADD.FTZ R152, -R157.reuse, R202 ;  /* 0x000000ca9d987221 */ /* 0x040fe20000010100 */
[----:B------:R-:W-:Y:S01]  /*8e70*/  FMUL.FTZ R212, R157, UR10 ;  /* 0x0000000a9dd47c20 */ /* 0x000fe20008410000 */
[----:B------:R-:W-:Y:S01]  /*8e80*/  MUFU.EX2 R199, R155 ;  /* 0x0000009b00c77308 */ /* 0x000fe20000000800 */
[-C--:B-1----:R-:W-:Y:S01]  /*8e90*/  FMUL.FTZ R24, R24, R193.reuse ;  /* 0x000000c118187220 */ /* 0x082fe20000410000 */
[----:B------:R-:W-:Y:S01]  /*8ea0*/  FMUL.FTZ R211, R152, UR10 ;  /* 0x0000000a98d37c20 */ /* 0x000fe20008410000 */
[----:B------:R-:W-:Y:S02]  /*8eb0*/  @!P2 VIADD R152, R210, 0x32440 ;  /* 0x00032440d298a836 */ /* 0x000fe40000000000 */
[--C-:B------:R-:W-:Y:S01]  /*8ec0*/  FFMA.FTZ R204, R205, UR10, -R212.reuse ;  /* 0x0000000acdcc7c23 */ /* 0x100fe200080108d4 */
[--C-:B------:R-:W-:Y:S01]  /*8ed0*/  FFMA.FTZ R205, R154, UR10, -R212.reuse ;  /* 0x0000000a9acd7c23 */ /* 0x100fe200080108d4 */
[--C-:B------:R-:W-:Y:S01]  /*8ee0*/  FFMA.FTZ R206, R206, UR10, -R212.reuse ;  /* 0x0000000acece7c23 */ /* 0x100fe200080108d4 */
[----:B------:R-:W-:Y:S01]  /*8ef0*/  FFMA.FTZ R207, R207, UR10, -R212 ;  /* 0x0000000acfcf7c23 */ /* 0x000fe200080108d4 */
[----:B------:R-:W-:Y:S01]  /*8f00*/  @!P2 PRMT R152, RZ, 0x654, R152 ;  /* 0x00000654ff98a816 */ /* 0x000fe20000000098 */
[----:B------:R2:W-:Y:S06]  /*8f10*/  BAR.ARV R203, 0x100 ;  /* 0x000400cb0000751d */ /* 0x0005ec0000002000 */
[----:B------:R0:W-:Y:S01]  /*8f20*/  @!P2 SYNCS.ARRIVE.TRANS64.RED.A1T0 RZ, [R152+URZ], RZ ;  /* 0x000000ff98ffa9a7 */ /* 0x0001e2000810043f */
        /* <DEDUP_REMOVED lines=135> */
[----:B---3--:R-:W-:Y:S01]  /*97a0*/  F2FP.BF16.F32.PACK_AB R154, R202, R199 ;  /* 0x000000c7ca9a723e */ /* 0x008fe200000010ff */
[--C-:B------:R-:W-:Y:S01]  /*97b0*/  FFMA.FTZ R161, R161, UR10, -R212.reuse ;  /* 0x0000000aa1a17c23 */ /* 0x100fe200080108d4 */
[----:B----4-:R-:W-:Y:S01]  /*97c0*/  F2FP.BF16.F32.PACK_AB R153, R205, R204 ;  /* 0x000000cccd99723e */ /* 0x010fe200000010ff */
[--C-:B------:R-:W-:Y:S01]  /*97d0*/  FFMA.FTZ R164, R166, UR10, -R212.reuse ;  /* 0x0000000aa6a47c23 */ /* 0x100fe200080108d4 */
[----:B-----5:R-:W-:Y:S01]  /*97e0*/  F2FP.BF16.F32.PACK_AB R155, R207, R206 ;  /* 0x000000cecf9b723e */ /* 0x020fe200000010ff */
[----:B------:R2:W-:Y:S01]  /*97f0*/  BAR.SYNC.DEFER_BLOCKING R200, 0x100 ;  /* 0x000400c80000751d */ /* 0x0005e20000010000 */
        /* <DEDUP_REMOVED lines=30> */
[----:B------:R-:W1:Y:S01]  /*99e0*/  MUFU.EX2 R213, R213 ;  /* 0x000000d500d57308 */ /* 0x000e620000000800 */
[----:B------:R-:W-:Y:S01]  /*99f0*/  UIADD3 UR14, UR5, 0x80, URZ ;  /* 0x00000080050e7890 */ /* 0x000fe2000fffe03f */
[----:B------:R-:W-:Y:S01]  /*9a00*/  FFMA.FTZ R189, R194, UR10, -R201 ;  /* 0x0000000ac2bd7c23 */ /* 0x000fe200080108c9 */
[----:B------:R-:W-:Y:S01]  /*9a10*/  UMOV UR15, 0x40000040 ;  /* 0x40000040000f7882 */ /* 0x000fe20000000000 */
[--C-:B------:R-:W-:Y:S01]  /*9a20*/  FFMA.FTZ R190, R190, UR10, -R212.reuse ;  /* 0x0000000abebe7c23 */ /* 0x100fe200080108d4 */
[--C-:B------:R-:W-:Y:S01]  /*9a30*/  FFMA.FTZ R192, R198, UR10, -R212.reuse ;  /* 0x0000000ac6c07c23 */ /* 0x100fe200080108d4 */
[----:B------:R-:W-:Y:S01]  /*9a40*/  FFMA.FTZ R195, R209, UR10, -R212 ;  /* 0x0000000ad1c37c23 */ /* 0x000fe200080108d4 */
[----:B------:R-:W-:Y:S01]  /*9a50*/  FFMA.FTZ R0, R193, R0, R196 ;  /* 0x00000000c1007223 */ /* 0x000fe200000100c4 */
[----:B------:R-:W-:Y:S01]  /*9a60*/  MUFU.EX2 R160, R160 ;  /* 0x000000a000a07308 */ /* 0x000fe20000000800 */
[----:B------:R-:W-:Y:S01]  /*9a70*/  FFMA.FTZ R12, R211, R12, R204 ;  /* 0x0000000cd30c7223 */ /* 0x000fe200000100cc */
[----:B------:R-:W-:Y:S01]  /*9a80*/  UISETP.GT.AND UP0, UPT, UR61, UR7, UPT ;  /* 0x000000073d00728c */ /* 0x000fe2000bf04270 */
[----:B------:R-:W-:Y:S01]  /*9a90*/  FADD.FTZ R0, R197, R0 ;  /* 0x00000000c5007221 */ /* 0x000fe20000010000 */
[----:B------:R-:W-:-:S02]  /*9aa0*/  @!P2 VIADD R210, R210, 0x32460 ;  /* 0x00032460d2d2a836 */ /* 0x000fc40000000000 */
[----:B------:R-:W-:Y:S01]  /*9ab0*/  FADD.FTZ R205, R205, R12 ;  /* 0x0000000ccdcd7221 */ /* 0x000fe20000010000 */
[----:B------:R-:W-:Y:S01]  /*9ac0*/  UIADD3 UR61, UR61, -0x1, URZ ;  /* 0xffffffff3d3d7890 */ /* 0x000fe2000fffe03f */
[----:B------:R-:W-:Y:S01]  /*9ad0*/  FADD.FTZ R199, R199, R0 ;  /* 0x00000000c7c77221 */ /* 0x000fe20000010000 */
[----:B------:R-:W3:Y:S01]  /*9ae0*/  MUFU.EX2 R161, R161 ;  /* 0x000000a100a17308 */ /* 0x000ee20000000800 */
[----:B------:R-:W-:Y:S01]  /*9af0*/  FADD.FTZ R206, R206, R205 ;  /* 0x000000cdcece7221 */ /* 0x000fe20000010000 */
[----:B------:R-:W-:Y:S01]  /*9b00*/  PLOP3.LUT P1, PT, PT, PT, UP0, 0x80, 0x0 ;  /* 0x000000000000781c */ /* 0x000fe20003f2f008 */
[----:B------:R-:W-:Y:S01]  /*9b10*/  FADD.FTZ R199, R202, R199 ;  /* 0x000000c7cac77221 */ /* 0x000fe20000010000 */
[----:B------:R-:W-:Y:S01]  /*9b20*/  @!P2 PRMT R210, RZ, 0x654, R210 ;  /* 0x00000654ffd2a816 */ /* 0x000fe200000000d2 */
[----:B------:R-:W-:Y:S01]  /*9b30*/  FADD.FTZ R207, R207, R206 ;  /* 0x000000cecfcf7221 */ /* 0x000fe20000010000 */
[----:B------:R-:W-:Y:S01]  /*9b40*/  MOV R202, R157 ;  /* 0x0000009d00ca7202 */ /* 0x000fe20000000f00 */
[----:B------:R-:W-:Y:S01]  /*9b50*/  IMAD.MOV.U32 R201, RZ, RZ, R156 ;  /* 0x000000ffffc97224 */ /* 0x000fe200078e009c */
[----:B------:R-:W-:Y:S08]  /*9b60*/  MUFU.EX2 R164, R164 ;  /* 0x000000a400a47308 */ /* 0x000ff00000000800 */
[----:B------:R-:W4:Y:S08]  /*9b70*/  MUFU.EX2 R215, R215 ;  /* 0x000000d700d77308 */ /* 0x000f300000000800 */
[----:B------:R-:W-:Y:S08]  /*9b80*/  MUFU.EX2 R163, R163 ;  /* 0x000000a300a37308 */ /* 0x000ff00000000800 */
[----:B------:R-:W5:Y:S08]  /*9b90*/  MUFU.EX2 R166, R166 ;  /* 0x000000a600a67308 */ /* 0x000f700000000800 */
[----:B------:R-:W-:Y:S08]  /*9ba0*/  MUFU.EX2 R165, R165 ;  /* 0x000000a500a57308 */ /* 0x000ff00000000800 */
[----:B------:R-:W2:Y:S08]  /*9bb0*/  MUFU.EX2 R208, R208 ;  /* 0x000000d000d07308 */ /* 0x000eb00000000800 */
        /* <DEDUP_REMOVED lines=24> */
[----:B------:R-:W-:Y:S01]  /*9d40*/  MUFU.EX2 R190, R190 ;  /* 0x000000be00be7308 */ /* 0x000fe20000000800 */
[----:B------:R-:W-:-:S02]  /*9d50*/  WARPGROUP.DEPBAR.LE gsb0, 0x0 ;  /* 0x00008000000079c5 */ /* 0x000fc40000010000 */
[----:B0-----:R-:W-:-:S05]  /*9d60*/  F2FP.BF16.F32.PACK_AB R152, R159, R158 ;  /* 0x0000009e9f98723e */ /* 0x001fca00000010ff */
[----:B------:R-:W0:Y:S01]  /*9d70*/  MUFU.EX2 R191, R191 ;  /* 0x000000bf00bf7308 */ /* 0x000e220000000800 */
[----:B-1----:R-:W-:Y:S01]  /*9d80*/  F2FP.BF16.F32.PACK_AB R154, R213, R162 ;  /* 0x000000a2d59a723e */ /* 0x002fe200000010ff */
[----:B------:R-:W-:Y:S01]  /*9d90*/  FADD.FTZ R158, R158, R199 ;  /* 0x000000c79e9e7221 */ /* 0x000fe20000010000 */
[----:B---3--:R-:W-:Y:S01]  /*9da0*/  F2FP.BF16.F32.PACK_AB R153, R161, R160 ;  /* 0x000000a0a199723e */ /* 0x008fe200000010ff */
[----:B------:R-:W-:Y:S01]  /*9db0*/  FADD.FTZ R160, R160, R207 ;  /* 0x000000cfa0a07221 */ /* 0x000fe20000010000 */
[----:B----4-:R-:W-:Y:S01]  /*9dc0*/  F2FP.BF16.F32.PACK_AB R155, R215, R164 ;  /* 0x000000a4d79b723e */ /* 0x010fe200000010ff */
        /* <DEDUP_REMOVED lines=13> */
[----:B-----5:R-:W-:Y:S01]  /*9ea0*/  F2FP.BF16.F32.PACK_AB R152, R166, R163 ;  /* 0x000000a3a698723e */ /* 0x020fe200000010ff */
[----:B------:R-:W-:Y:S01]  /*9eb0*/  FADD.FTZ R163, R163, R162 ;  /* 0x000000a2a3a37221 */ /* 0x000fe20000010000 */
[----:B--2---:R-:W-:-:S02]  /*9ec0*/  F2FP.BF16.F32.PACK_AB R154, R208, R165 ;  /* 0x000000a5d09a723e */ /* 0x004fc400000010ff */
[----:B------:R-:W-:Y:S01]  /*9ed0*/  F2FP.BF16.F32.PACK_AB R153, R168, R167 ;  /* 0x000000a7a899723e */ /* 0x000fe200000010ff */
[----:B------:R-:W-:Y:S01]  /*9ee0*/  FADD.FTZ R167, R167, R164 ;  /* 0x000000a4a7a77221 */ /* 0x000fe20000010000 */
[----:B------:R-:W-:Y:S01]  /*9ef0*/  F2FP.BF16.F32.PACK_AB R155, R214, R169 ;  /* 0x000000a9d69b723e */ /* 0x000fe200000010ff */
[----:B------:R-:W-:Y:S02]  /*9f00*/  FADD.FTZ R166, R166, R163 ;  /* 0x000000a3a6a67221 */ /* 0x000fe40000010000 */
[----:B------:R-:W-:Y:S01]  /*9f10*/  FADD.FTZ R168, R168, R167 ;  /* 0x000000a7a8a87221 */ /* 0x000fe20000010000 */
[----:B------:R-:W-:Y:S01]  /*9f20*/  WARPGROUP.ARRIVE ;  /* 0x00000000000079c5 */ /* 0x000fe20000000000 */
[----:B------:R-:W-:Y:S02]  /*9f30*/  FADD.FTZ R165, R165, R166 ;  /* 0x000000a6a5a57221 */ /* 0x000fe40000010000 */
[----:B------:R-:W-:Y:S02]  /*9f40*/  FADD.FTZ R169, R169, R168 ;  /* 0x000000a8a9a97221 */ /* 0x000fe40000010000 */
[----:B------:R-:W-:-:S05]  /*9f50*/  FADD.FTZ R165, R208, R165 ;  /* 0x000000a5d0a57221 */ /* 0x000fca0000010000 */
[----:B------:R-:W-:Y:S01]  /*9f60*/  HGMMA.64x256x16.F32.BF16 R24, R152, gdesc[UR12].tnspB, R24, gsb0 ;  /* 0x43e0000c98187df0 */ /* 0x000fe20008001818 */
[----:B------:R-:W-:Y:S01]  /*9f70*/  UIADD3 UR14, UR5, 0x180, URZ ;  /* 0x00000180050e7890 */ /* 0x000fe2000fffe03f */
[----:B------:R-:W-:Y:S01]  /*9f80*/  FADD.FTZ R169, R214, R169 ;  /* 0x000000a9d6a97221 */ /* 0x000fe20000010000 */
[----:B------:R-:W-:Y:S01]  /*9f90*/  UMOV UR15, 0x40000040 ;  /* 0x40000040000f7882 */ /* 0x000fe20000000000 */
[----:B------:R-:W-:Y:S02]  /*9fa0*/  WARPGROUP.DEPBAR.LE gsb0, 0x0 ;  /* 0x00008000000079c5 */ /* 0x000fe40000010000 */
[----:B------:R-:W-:Y:S01]  /*9fb0*/  F2FP.BF16.F32.PACK_AB R152, R171, R170 ;  /* 0x000000aaab98723e */ /* 0x000fe200000010ff */
[----:B------:R-:W-:Y:S01]  /*9fc0*/  FADD.FTZ R170, R170, R165 ;  /* 0x000000a5aaaa7221 */ /* 0x000fe20000010000 */
[----:B------:R-:W-:Y:S02]  /*9fd0*/  F2FP.BF16.F32.PACK_AB R154, R173, R172 ;  /* 0x000000acad9a723e */ /* 0x000fe400000010ff */
        /* <DEDUP_REMOVED lines=34> */
[----:B0-----:R-:W-:Y:S01]  /*a200*/  F2FP.BF16.F32.PACK_AB R153, R191, R190 ;  /* 0x000000bebf99723e */ /* 0x001fe200000010ff */
[----:B------:R-:W-:Y:S01]  /*a210*/  FADD.FTZ R190, R190, R185 ;  /* 0x000000b9bebe7221 */ /* 0x000fe20000010000 */
[----:B-1----:R-:W-:Y:S01]  /*a220*/  F2FP.BF16.F32.PACK_AB R155, R195, R192 ;  /* 0x000000c0c39b723e */ /* 0x002fe200000010ff */
[----:B------:R-:W-:-:S02]  /*a230*/  FADD.FTZ R187, R187, R186 ;  /* 0x000000babbbb7221 */ /* 0x000fc40000010000 */
[----:B------:R-:W-:Y:S01]  /*a240*/  FADD.FTZ R191, R191, R190 ;  /* 0x000000bebfbf7221 */ /* 0x000fe20000010000 */
[----:B------:R-:W-:Y:S01]  /*a250*/  WARPGROUP.ARRIVE ;  /* 0x00000000000079c5 */ /* 0x000fe20000000000 */
[----:B------:R-:W-:Y:S02]  /*a260*/  FADD.FTZ R0, R188, R187 ;  /* 0x000000bbbc007221 */ /* 0x000fe40000010000 */
[----:B------:R-:W-:Y:S02]  /*a270*/  FADD.FTZ R12, R192, R191 ;  /* 0x000000bfc00c7221 */ /* 0x000fe40000010000 */
[----:B------:R-:W-:-:S07]  /*a280*/  FADD.FTZ R0, R189, R0 ;  /* 0x00000000bd007221 */ /* 0x000fce0000010000 */
[----:B------:R-:W-:Y:S01]  /*a290*/  HGMMA.64x256x16.F32.BF16 R24, R152, gdesc[UR12].tnspB, R24, gsb0 ;  /* 0x43e0000c98187df0 */ /* 0x000fe20008001818 */
[----:B------:R-:W-:Y:S02]  /*a2a0*/  FADD.FTZ R12, R195, R12 ;  /* 0x0000000cc30c7221 */ /* 0x000fe40000010000 */
[----:B------:R-:W-:Y:S02]  /*a2b0*/  WARPGROUP.DEPBAR.LE gsb0, 0x0 ;  /* 0x00008000000079c5 */ /* 0x000fe40000010000 */
[----:B------:R2:W-:Y:S01]  /*a2c0*/  @!P2 SYNCS.ARRIVE.TRANS64.RED.A1T0 RZ, [R210+URZ], RZ ;  /* 0x000000ffd2ffa9a7 */ /* 0x0005e2000810043f */
[----:B------:R-:W-:Y:S05]  /*a2d0*/  @P1 BRA `(.L_x_4433) ;  /* 0xffffffd400d81947 */ /* 0x000fea000383ffff */
.L_x_4424:
[----:B------:R-:W3:Y:S01]  /*a2e0*/  SHFL.BFLY PT, R3, R0, 0x2, 0x1f ;  /* 0x0c401f0000037f89 */ /* 0x000ee200000e0000 */
[----:B------:R-:W-:-:S03]  /*a2f0*/  PLOP3.LUT P0, PT, PT, PT, PT, 0x8, 0x0 ;  /* 0x000000000000781c */ /* 0x000fc60003f0e170 */
[----:B------:R-:W4:Y:S01]  /*a300*/  SHFL.BFLY PT, R5, R12, 0x2, 0x1f ;  /* 0x0c401f000c057f89 */ /* 0x000f2200000e0000 */
[----:B------:R-:W5:Y:S01]  /*a310*/  S2R R152, SR_TID.X ;  /* 0x0000000000987919 */ /* 0x000f620000002100 */
[----:B---3--:R-:W-:Y:S01]  /*a320*/  FADD.FTZ R3, R3, R0 ;  /* 0x0000000003037221 */ /* 0x008fe20000010000 */
[----:B------:R-:W-:Y:S02]  /*a330*/  IMAD.MOV.U32 R0, RZ, RZ, RZ ;  /* 0x000000ffff007224 */ /* 0x000fe400078e00ff */
[----:B----4-:R-:W-:Y:S02]  /*a340*/  FADD.FTZ R5, R5, R12 ;  /* 0x0000000c05057221 */ /* 0x010fe40000010000 */
[----:B------:R-:W3:Y:S04]  /*a350*/  SHFL.BFLY PT, R2, R3, 0x1, 0x1f ;  /* 0x0c201f0003027f89 */ /* 0x000ee800000e0000 */
[----:B------:R-:W4:Y:S01]  /*a360*/  SHFL.BFLY PT, R4, R5, 0x1, 0x1f ;  /* 0x0c201f0005047f89 */ /* 0x000f2200000e0000 */
[----:B-----5:R-:W-:Y:S01]  /*a370*/  SHF.R.U32.HI R152, RZ, 0x7, R152 ;  /* 0x00000007ff987819 */ /* 0x020fe20000011698 */
[----:B---3--:R-:W-:-:S03]  /*a380*/  FADD.FTZ R7, R3, R2 ;  /* 0x0000000203077221 */ /* 0x008fc60000010000 */
[----:B------:R-:W-:Y:S01]  /*a390*/  IADD3 R3, -R152, 0xb, RZ ;  /* 0x0000000b98037810 */ /* 0x000fe20007ffe1ff */
[----:B------:R-:W-:Y:S02]  /*a3a0*/  IMAD.MOV.U32 R2, RZ, RZ, RZ ;  /* 0x000000ffff027224 */ /* 0x000fe400078e00ff */
[----:B----4-:R-:W-:Y:S02]  /*a3b0*/  FADD.FTZ R8, R5, R4 ;  /* 0x0000000405087221 */ /* 0x010fe40000010000 */
[----:B------:R3:W-:Y:S08]  /*a3c0*/  BAR.ARV R3, 0x100 ;  /* 0x000400030000751d */ /* 0x0007f00000002000 */
[----:B------:R-:W-:Y:S06]  /*a3d0*/  BAR.ARV 0x8, 0x180 ;  /* 0x0206000000007b1d */ /* 0x000fec0000002000 */
[----:B------:R-:W-:Y:S01]  /*a3e0*/  FSETP.NE.FTZ.AND P1, PT, R7, RZ, PT ;  /* 0x000000ff0700720b */ /* 0x000fe20003f35000 */
[----:B------:R-:W-:Y:S01]  /*a3f0*/  IMAD.U32 R5, RZ, RZ, UR10 ;  /* 0x0000000aff057e24 */ /* 0x000fe2000f8e00ff */
[----:B------:R-:W-:Y:S01]  /*a400*/  FSETP.NE.FTZ.AND P2, PT, R8, RZ, PT ;  /* 0x000000ff0800720b */ /* 0x000fe20003f55000 */
[----:B---3--:R-:W-:-:S10]  /*a410*/  IMAD.MOV.U32 R3, RZ, RZ, -0x800000 ;  /* 0xff800000ff037424 */ /* 0x008fd400078e00ff */
[----:B------:R-:W3:Y:S01]  /*a420*/  @P1 MUFU.LG2 R4, R7 ;  /* 0x0000000700041308 */ /* 0x000ee20000000c00 */
[----:B------:R-:W-:-:S07]  /*a430*/  @P1 FMUL.FTZ R5, R5, 0.69314718246459960938 ;  /* 0x3f31721805051820 */ /* 0x000fce0000410000 */
[----:B------:R-:W4:Y:S08]  /*a440*/  @P2 MUFU.LG2 R6, R8 ;  /* 0x0000000800062308 */ /* 0x000f300000000c00 */
[----:B------:R5:W0:Y:S01]  /*a450*/  @P1 MUFU.RCP R2, R7 ;  /* 0x0000000700021308 */ /* 0x000a220000001000 */
[----:B---3--:R-:W-:-:S04]  /*a460*/  @P1 FMUL.FTZ R4, R4, 0.69314718246459960938 ;  /* 0x3f31721804041820 */ /* 0x008fc80000410000 */
[----:B------:R-:W-:-:S03]  /*a470*/  @P1 FFMA.FTZ R3, R5, R156, R4 ;  /* 0x0000009c05031223 */ /* 0x000fc60000010004 */
[----:B------:R-:W3:Y:S01]  /*a480*/  @P2 MUFU.RCP R0, R8 ;  /* 0x0000000800002308 */ /* 0x000ee20000001000 */
[----:B-----5:R-:W-:Y:S02]  /*a490*/  IMAD.U32 R7, RZ, RZ, UR10 ;  /* 0x0000000aff077e24 */ /* 0x020fe4000f8e00ff */
[----:B----4-:R-:W-:Y:S02]  /*a4a0*/  @P2 FMUL.FTZ R6, R6, 0.69314718246459960938 ;  /* 0x3f31721806062820 */ /* 0x010fe40000410000 */
[----:B------:R-:W-:Y:S01]  /*a4b0*/  @P2 FMUL.FTZ R7, R7, 0.69314718246459960938 ;  /* 0x3f31721807072820 */ /* 0x000fe20000410000 */
        /* <DEDUP_REMOVED lines=130> */
.L_x_4402:
[----:B------:R-:W-:Y:S05]  /*ace0*/  @P0 BRA `(.L_x_4434) ;  /* 0x0000002000640947 */ /* 0x000fea0003800000 */
[----:B------:R-:W3:Y:S01]  /*acf0*/  LDL R0, [R1] ;  /* 0x0000000001007983 */ /* 0x000ee20000100800 */
[----:B------:R-:W0:Y:S01]  /*ad00*/  LDC R8, c[0x0][0xce8] ;  /* 0x00033a00ff087b82 */ /* 0x000e220000000800 */
[----:B------:R-:W-:Y:S01]  /*ad10*/  ULDC.64 UR8, c[0x0][0xcd0] ;  /* 0x0003340000087ab9 */ /* 0x000fe20000000a00 */
[----:B------:R-:W-:Y:S01]  /*ad20*/  ULDC.64 UR14, c[0x0][0x208] ;  /* 0x00008200000e7ab9 */ /* 0x000fe20000000a00 */
[----:B------:R-:W4:Y:S01]  /*ad30*/  S2R R22, SR_CTAID.X ;  /* 0x0000000000167919 */ /* 0x000f220000002500 */
[----:B------:R-:W-:Y:S04]  /*ad40*/  BSSY B0, `(.L_x_4435) ;  /* 0x000014d000007945 */ /* 0x000fe80003800000 */
[----:B------:R-:W5:Y:S08]  /*ad50*/  S2UR UR12, SR_CTAID.Z ;  /* 0x00000000000c79c3 */ /* 0x000f700000002700 */
[----:B------:R-:W1:Y:S08]  /*ad60*/  LDC.64 R18, c[0x0][0xcd8] ;  /* 0x00033600ff127b82 */ /* 0x000e700000000a00 */
[----:B------:R-:W-:Y:S01]  /*ad70*/  BAR.SYNC.DEFER_BLOCKING 0x1, 0x100 ;  /* 0x0044000000007b1d */ /* 0x000fe20000010000 */
[----:B0-----:R-:W-:-:S07]  /*ad80*/  ISETP.NE.AND P0, PT, R8, 0x1, PT ;  /* 0x000000010800780c */ /* 0x001fce0003f05270 */
[----:B------:R-:W0:Y:S01]  /*ad90*/  S2UR UR11, SR_CTAID.Y ;  /* 0x00000000000b79c3 */ /* 0x000e220000002600 */
[----:B-----5:R-:W-:-:S07]  /*ada0*/  USHF.R.S32.HI UR10, URZ, 0x1f, UR12 ;  /* 0x0000001f3f0a7899 */ /* 0x020fce000801140c */
[----:B------:R-:W0:Y:S08]  /*adb0*/  LDC R23, c[0x0][0xd50] ;  /* 0x00035400ff177b82 */ /* 0x000e300000000800 */
[----:B------:R-:W5:Y:S08]  /*adc0*/  @P0 LDC R14, c[0x0][0xcec] ;  /* 0x00033b00ff0e0b82 */ /* 0x000f700000000800 */
[----:B------:R-:W2:Y:S08]  /*add0*/  LDC.64 R20, c[0x0][0xc40] ;  /* 0x00031000ff147b82 */ /* 0x000eb00000000a00 */
[----:B------:R-:W2:Y:S08]  /*ade0*/  @P0 LDC R152, c[0x0][0xcec] ;  /* 0x00033b00ff980b82 */ /* 0x000eb00000000800 */
[----:B------:R-:W2:Y:S08]  /*adf0*/  @P0 LDC R17, c[0x0][0xcf0] ;  /* 0x00033c00ff110b82 */ /* 0x000eb00000000800 */
[----:B------:R-:W2:Y:S01]  /*ae00*/  @P0 LDC R153, c[0x0][0xcf0] ;  /* 0x00033c00ff990b82 */ /* 0x000ea20000000800 */
[----:B---3--:R-:W-:-:S02]  /*ae10*/  R2UR UR13, R0 ;  /* 0x00000000000d72ca */ /* 0x008fc400000e0000 */
[----:B------:R-:W3:Y:S11]  /*ae20*/  S2R R0, SR_TID.X ;  /* 0x0000000000007919 */ /* 0x000ef60000002100 */
[----:B------:R-:W-:-:S02]  /*ae30*/  USHF.R.S32.HI UR7, URZ, 0x1f, UR13 ;  /* 0x0000001f3f077899 */ /* 0x000fc4000801140d */
[----:B------:R-:W-:Y:S02]  /*ae40*/  UIMAD.WIDE.U32 UR4, UR13, UR8, URZ ;  /* 0x000000080d0472a5 */ /* 0x000fe4000f8e003f */
[----:B------:R-:W-:-:S04]  /*ae50*/  UIMAD UR6, UR7, UR8, URZ ;  /* 0x00000008070672a4 */ /* 0x000fc8000f8e023f */
[----:B------:R-:W-:-:S03]  /*ae60*/  UIMAD UR6, UR13, UR9, UR6 ;  /* 0x000000090d0672a4 */ /* 0x000fc6000f8e0206 */
[----:B------:R-:W-:Y:S01]  /*ae70*/  ULDC.64 UR8, c[0x0][0xc38] ;  /* 0x00030e0000087ab9 */ /* 0x000fe20000000a00 */
[----:B------:R-:W-:Y:S02]  /*ae80*/  UIADD3 UR6, UR5, UR6, URZ ;  /* 0x0000000605067290 */ /* 0x000fe4000fffe03f */
[----:B------:R-:W-:Y:S01]  /*ae90*/  UIMAD UR7, UR7, UR8, URZ ;  /* 0x00000008070772a4 */ /* 0x000fe2000f8e023f */
[----:B---3--:R-:W-:-:S04]  /*aea0*/  IADD3 R5, R0, -0x80, RZ ;  /* 0xffffff8000057810 */ /* 0x008fc80007ffe0ff */
[----:B------:R-:W-:-:S04]  /*aeb0*/  SHF.R.S32.HI R4, RZ, 0x1f, R5 ;  /* 0x0000001fff047819 */ /* 0x000fc80000011405 */
[CC--:B------:R-:W-:Y:S02]  /*aec0*/  LEA.HI R6, R4.reuse, R5.reuse, RZ, 0x7 ;  /* 0x0000000504067211 */ /* 0x0c0fe400078f38ff */
[----:B------:R-:W-:Y:S02]  /*aed0*/  LEA.HI R13, R4, R5, RZ, 0x2 ;  /* 0x00000005040d7211 */ /* 0x000fe400078f10ff */
[----:B------:R-:W-:Y:S02]  /*aee0*/  LOP3.LUT R0, R6, 0xffffff80, RZ, 0xc0, !PT ;  /* 0xffffff8006007812 */ /* 0x000fe400078ec0ff */
[----:B------:R-:W-:-:S03]  /*aef0*/  SHF.R.S32.HI R7, RZ, 0x7, R6 ;  /* 0x00000007ff077819 */ /* 0x000fc60000011406 */
[----:B------:R-:W-:Y:S01]  /*af00*/  IMAD.IADD R0, R5, 0x1, -R0 ;  /* 0x0000000105007824 */ /* 0x000fe200078e0a00 */
[----:B------:R-:W-:Y:S02]  /*af10*/  LEA.HI R4, R6, R7, RZ, 0x1 ;  /* 0x0000000706047211 */ /* 0x000fe400078f08ff */
[----:B------:R-:W-:Y:S02]  /*af20*/  LOP3.LUT R6, R13, 0xfffffffc, RZ, 0xc0, !PT ;  /* 0xfffffffc0d067812 */ /* 0x000fe400078ec0ff */
[----:B------:R-:W-:Y:S02]  /*af30*/  SHF.R.S32.HI R9, RZ, 0x1f, R0 ;  /* 0x0000001fff097819 */ /* 0x000fe40000011400 */
[----:B------:R-:W-:Y:S01]  /*af40*/  LOP3.LUT R4, R4, 0x3fffffe, RZ, 0xc0, !PT ;  /* 0x03fffffe04047812 */ /* 0x000fe200078ec0ff */
[----:B------:R-:W-:Y:S01]  /*af50*/  IMAD.IADD R5, R5, 0x1, -R6 ;  /* 0x0000000105057824 */ /* 0x000fe200078e0a06 */
[CC--:B------:R-:W-:Y:S02]  /*af60*/  LEA.HI R10, R9.reuse, R0.reuse, RZ, 0x2 ;  /* 0x00000000090a7211 */ /* 0x0c0fe400078f10ff */
[----:B------:R-:W-:Y:S01]  /*af70*/  LEA.HI R9, R9, R0, RZ, 0x5 ;  /* 0x0000000009097211 */ /* 0x000fe200078f28ff */
[----:B------:R-:W-:Y:S01]  /*af80*/  IMAD.IADD R6, R7, 0x1, -R4 ;  /* 0x0000000107067824 */ /* 0x000fe200078e0a04 */
[----:B------:R-:W-:-:S02]  /*af90*/  SHF.R.S32.HI R11, RZ, 0x2, R10 ;  /* 0x00000002ff0b7819 */ /* 0x000fc4000001140a */
[----:B------:R-:W-:Y:S02]  /*afa0*/  SHF.R.S32.HI R12, RZ, 0x1f, R10 ;  /* 0x0000001fff0c7819 */ /* 0x000fe4000001140a */
[----:B------:R-:W-:Y:S02]  /*afb0*/  LEA.HI R7, R5, R5, RZ, 0x1 ;  /* 0x0000000505077211 */ /* 0x000fe400078f08ff */
[----:B------:R-:W-:-:S04]  /*afc0*/  LEA.HI R12, R12, R11, RZ, 0x3 ;  /* 0x0000000b0c0c7211 */ /* 0x000fc800078f18ff */
[----:B------:R-:W-:-:S05]  /*afd0*/  LOP3.LUT R12, R12, 0xfffffff8, RZ, 0xc0, !PT ;  /* 0xfffffff80c0c7812 */ /* 0x000fca00078ec0ff */
[----:B------:R-:W-:Y:S01]  /*afe0*/  IMAD.IADD R4, R11, 0x1, -R12 ;  /* 0x000000010b047824 */ /* 0x000fe200078e0a0c */
[----:B------:R-:W-:Y:S02]  /*aff0*/  LOP3.LUT R12, R7, 0x1ffffffe, RZ, 0xc0, !PT ;  /* 0x1ffffffe070c7812 */ /* 0x000fe400078ec0ff */
[----:B------:R-:W-:-:S03]  /*b000*/  SHF.R.S32.HI R7, RZ, 0x5, R9 ;  /* 0x00000005ff077819 */ /* 0x000fc60000011409 */
[----:B------:R-:W-:Y:S01]  /*b010*/  IMAD.IADD R16, R5, 0x1, -R12 ;  /* 0x0000000105107824 */ /* 0x000fe200078e0a0c */
[----:B------:R-:W-:Y:S01]  /*b020*/  MOV R5, UR5 ;  /* 0x0000000500057c02 */ /* 0x000fe20008000f00 */
[----:B------:R-:W-:Y:S02]  /*b030*/  IMAD R7, R7, 0x10, R4 ;  /* 0x0000001007077824 */ /* 0x000fe400078e0204 */
[----:B------:R-:W-:Y:S01]  /*b040*/  IMAD.U32 R4, RZ, RZ, UR4 ;  /* 0x00000004ff047e24 */ /* 0x000fe2000f8e00ff */
[----:B------:R-:W-:Y:S01]  /*b050*/  UIMAD.WIDE.U32 UR4, UR13, UR8, URZ ;  /* 0x000000080d0472a5 */ /* 0x000fe2000f8e003f */
[----:B------:R-:W-:Y:S02]  /*b060*/  IMAD R9, R6, 0x40, R7 ;  /* 0x0000004006097824 */ /* 0x000fe400078e0207 */
[----:B------:R-:W-:Y:S01]  /*b070*/  IMAD.U32 R5, RZ, RZ, UR6 ;  /* 0x00000006ff057e24 */ /* 0x000fe2000f8e00ff */
[----:B------:R-:W-:Y:S01]  /*b080*/  UIMAD UR6, UR13, UR9, UR7 ;  /* 0x000000090d0672a4 */ /* 0x000fe2000f8e0207 */
[----:B------:R-:W-:Y:S01]  /*b090*/  IMAD R6, R16, 0x8, R9 ;  /* 0x0000000810067824 */ /* 0x000fe200078e0209 */
[----:B------:R-:W-:Y:S01]  /*b0a0*/  IADD3 R16, RZ, -UR13, RZ ;  /* 0x8000000dff107c10 */ /* 0x000fe2000fffe0ff */
[----:B-1----:R-:W-:Y:S01]  /*b0b0*/  IMAD R12, R18, UR10, RZ ;  /* 0x0000000a120c7c24 */ /* 0x002fe2000f8e02ff */
[----:B------:R-:W-:Y:S01]  /*b0c0*/  UIADD3 UR6, UR5, UR6, URZ ;  /* 0x0000000605067290 */ /* 0x000fe2000fffe03f */
[----:B----4-:R-:W-:Y:S01]  /*b0d0*/  IMAD R11, R22, 0x80, R6 ;  /* 0x00000080160b7824 */ /* 0x010fe200078e0206 */
[----:B------:R-:W-:Y:S01]  /*b0e0*/  ULDC.64 UR8, c[0x0][0xc28] ;  /* 0x00030a0000087ab9 */ /* 0x000fe20000000a00 */
[----:B0-----:R-:W-:-:S02]  /*b0f0*/  IMAD R23, R23, R16, UR11 ;  /* 0x0000000b17177e24 */ /* 0x001fc4000f8e0210 */
[----:B------:R-:W-:Y:S02]  /*b100*/  IMAD R15, R19, UR12, R12 ;  /* 0x0000000c130f7c24 */ /* 0x000fe4000f8e020c */
[----:B------:R-:W-:Y:S01]  /*b110*/  IMAD.WIDE.U32 R4, R18, UR12, R4 ;  /* 0x0000000c12047c25 */ /* 0x000fe2000f8e0004 */
[----:B------:R-:W-:-:S03]  /*b120*/  SHF.R.S32.HI R16, RZ, 0x1f, R23 ;  /* 0x0000001fff107819 */ /* 0x000fc60000011417 */
[----:B-----5:R-:W-:-:S04]  /*b130*/  @P0 IMAD.HI.U32 R12, R11, R14, RZ ;  /* 0x0000000e0b0c0227 */ /* 0x020fc800078e00ff */
[----:B------:R-:W-:Y:S02]  /*b140*/  IMAD.U32 R7, RZ, RZ, UR5 ;  /* 0x00000005ff077e24 */ /* 0x000fe4000f8e00ff */
[----:B------:R-:W-:Y:S01]  /*b150*/  IMAD.U32 R6, RZ, RZ, UR4 ;  /* 0x00000004ff067e24 */ /* 0x000fe2000f8e00ff */
[----:B------:R-:W-:Y:S01]  /*b160*/  ULDC.64 UR4, c[0x0][0xce0] ;  /* 0x0003380000047ab9 */ /* 0x000fe20000000a00 */
[----:B------:R-:W-:Y:S01]  /*b170*/  IMAD.U32 R7, RZ, RZ, UR6 ;  /* 0x00000006ff077e24 */ /* 0x000fe2000f8e00ff */
[----:B------:R-:W-:Y:S01]  /*b180*/  ULDC.64 UR6, c[0x0][0xc48] ;  /* 0x0003120000067ab9 */ /* 0x000fe20000000a00 */
[----:B------:R-:W-:Y:S02]  /*b190*/  IMAD.IADD R5, R5, 0x1, R15 ;  /* 0x0000000105057824 */ /* 0x000fe400078e020f */
[----:B--2---:R-:W-:Y:S02]  /*b1a0*/  IMAD R14, R20, UR10, RZ ;  /* 0x0000000a140e7c24 */ /* 0x004fe4000f8e02ff */
[----:B------:R-:W-:-:S04]  /*b1b0*/  @P0 IMAD.HI.U32 R152, R11, R152, RZ ;  /* 0x000000980b980227 */ /* 0x000fc800078e00ff */
        /* <DEDUP_REMOVED lines=83> */
[----:B------:R-:W-:Y:S01]  /*b6f0*/  ISETP.GE.AND P0, PT, R16, UR4, PT ;  /* 0x0000000410007c0c */ /* 0x000fe2000bf06270 */
[C---:B------:R-:W-:Y:S01]  /*b700*/  VIADD R20, R0.reuse, 0x40 ;  /* 0x0000004000147836 */ /* 0x040fe20000000000 */
[----:B------:R-:W-:Y:S01]  /*b710*/  ISETP.GE.AND P1, PT, R17, UR4, PT ;  /* 0x0000000411007c0c */ /* 0x000fe2000bf26270 */
[C---:B------:R-:W-:Y:S01]  /*b720*/  VIADD R21, R0.reuse, 0x48 ;  /* 0x0000004800157836 */ /* 0x040fe20000000000 */
[C---:B------:R-:W-:Y:S01]  /*b730*/  IADD3 R22, R0.reuse, 0x50, RZ ;  /* 0x0000005000167810 */ /* 0x040fe20007ffe0ff */
[----:B------:R-:W-:Y:S01]  /*b740*/  VIADD R23, R0, 0x58 ;  /* 0x0000005800177836 */ /* 0x000fe20000000000 */
[----:B------:R-:W-:-:S02]  /*b750*/  @!P3 LEA.HI R2, R2, R2, RZ, 0x1 ;  /* 0x000000020202b211 */ /* 0x000fc400078f08ff */
[----:B------:R-:W-:Y:S02]  /*b760*/  @!P4 LEA.HI R3, R3, R3, RZ, 0x1 ;  /* 0x000000030303c211 */ /* 0x000fe400078f08ff */
[----:B------:R-:W-:Y:S02]  /*b770*/  @!P5 LEA.HI R10, R10, R10, RZ, 0x1 ;  /* 0x0000000a0a0ad211 */ /* 0x000fe400078f08ff */
[----:B------:R-:W-:Y:S02]  /*b780*/  @!P3 LOP3.LUT R11, R2, 0xfffffffe, RZ, 0xc0, !PT ;  /* 0xfffffffe020bb812 */ /* 0x000fe400078ec0ff */
[----:B------:R-:W-:Y:S01]  /*b790*/  @!P4 LOP3.LUT R13, R3, 0xfffffffe, RZ, 0xc0, !PT ;  /* 0xfffffffe030dc812 */ /* 0x000fe200078ec0ff */
[--C-:B-1--4-:R-:W-:Y:S01]  /*b7a0*/  @!P2 IMAD.WIDE R2, R0, 0x4, R4.reuse ;  /* 0x000000040002a825 */ /* 0x112fe200078e0204 */
[----:B------:R-:W-:Y:S02]  /*b7b0*/  @!P5 LOP3.LUT R15, R10, 0xfffffffe, RZ, 0xc0, !PT ;  /* 0xfffffffe0a0fd812 */ /* 0x000fe400078ec0ff */
[----:B------:R-:W-:Y:S01]  /*b7c0*/  ISETP.GE.AND P6, PT, R22, UR4, PT ;  /* 0x0000000416007c0c */ /* 0x000fe2000bfc6270 */
        /* <DEDUP_REMOVED lines=11> */
[----:B------:R-:W-:Y:S01]  /*b880*/  ISETP.GE.AND P5, PT, R21, UR4, PT ;  /* 0x0000000415007c0c */ /* 0x000fe2000bfa6270 */
[----:B0-----:R-:W-:Y:S01]  /*b890*/  VIADD R24, R0, 0x60 ;  /* 0x0000006000187836 */ /* 0x001fe20000000000 */
[----:B------:R-:W-:-:S02]  /*b8a0*/  @!P1 LEA.HI R17, R17, R17, RZ, 0x1 ;  /* 0x0000001111119211 */ /* 0x000fc400078f08ff */
[----:B------:R-:W-:Y:S02]  /*b8b0*/  @!P0 LOP3.LUT R3, R16, 0xfffffffe, RZ, 0xc0, !PT ;  /* 0xfffffffe10038812 */ /* 0x000fe400078ec0ff */
        /* <DEDUP_REMOVED lines=97> */
[----:B------:R2:W-:Y:S01]  /*bed0*/  @!P2 ST.E.64 desc[UR6][R12.64], R104 ;  /* 0x000000680c00a985 */ /* 0x0005e2000c101b06 */
[----:B------:R-:W-:Y:S01]  /*bee0*/  @!P5 LOP3.LUT R21, R21, 0xfffffffe, RZ, 0xc0, !PT ;  /* 0xfffffffe1515d812 */ /* 0x000fe200078ec0ff */
[----:B------:R-:W-:Y:S01]  /*bef0*/  VIADD R20, R0, 0xd8 ;  /* 0x000000d800147836 */ /* 0x000fe20000000000 */
[----:B----4-:R-:W-:-:S02]  /*bf00*/  @!P6 LOP3.LUT R17, R22, 0xfffffffe, RZ, 0xc0, !PT ;  /* 0xfffffffe1611e812 */ /* 0x010fc400078ec0ff */
[----:B------:R-:W-:Y:S01]  /*bf10*/  ISETP.GE.AND P0, PT, R18, UR4, PT ;  /* 0x0000000412007c0c */ /* 0x000fe2000bf06270 */
[--C-:B0-----:R-:W-:Y:S01]  /*bf20*/  @!P3 IMAD.WIDE R2, R19, 0x4, R4.reuse ;  /* 0x000000041302b825 */ /* 0x101fe200078e0204 */
[----:B------:R-:W-:Y:S02]  /*bf30*/  IADD3 R19, R0, 0xd0, RZ ;  /* 0x000000d000137810 */ /* 0x000fe40007ffe0ff */
[----:B------:R-:W-:Y:S01]  /*bf40*/  ISETP.GE.AND P2, PT, R20, UR4, PT ;  /* 0x0000000414007c0c */ /* 0x000fe2000bf46270 */
[--C-:B-1----:R-:W-:Y:S01]  /*bf50*/  @!P4 IMAD.WIDE R10, R15, 0x4, R4.reuse ;  /* 0x000000040f0ac825 */ /* 0x102fe200078e0204 */
[----:B------:R0:W-:Y:S01]  /*bf60*/  @!P3 ST.E.64 desc[UR6][R2.64], R108 ;  /* 0x0000006c0200b985 */ /* 0x0001e2000c101b06 */
[----:B------:R-:W-:Y:S02]  /*bf70*/  ISETP.GE.AND P1, PT, R19, UR4, PT ;  /* 0x0000000413007c0c */ /* 0x000fe4000bf26270 */
[--C-:B------:R-:W-:Y:S01]  /*bf80*/  @!P5 IMAD.WIDE R14, R21, 0x4, R4.reuse ;  /* 0x00000004150ed825 */ /* 0x100fe200078e0204 */
[----:B------:R1:W-:Y:S03]  /*bf90*/  @!P4 ST.E.64 desc[UR6][R10.64], R112 ;  /* 0x000000700a00c985 */ /* 0x0003e6000c101b06 */
[----:B------:R-:W-:Y:S01]  /*bfa0*/  @!P6 IMAD.WIDE R16, R17, 0x4, R4 ;  /* 0x000000041110e825 */ /* 0x000fe200078e0204 */
[----:B------:R3:W-:Y:S01]  /*bfb0*/  @!P5 ST.E.64 desc[UR6][R14.64], R116 ;  /* 0x000000740e00d985 */ /* 0x0007e2000c101b06 */
[----:B------:R-:W-:-:S02]  /*bfc0*/  @!P0 LEA.HI R18, R18, R18, RZ, 0x1 ;  /* 0x0000001212128211 */ /* 0x000fc400078f08ff */
[C---:B------:R-:W-:Y:S01]  /*bfd0*/  VIADD R21, R0.reuse, 0xe0 ;  /* 0x000000e000157836 */ /* 0x040fe20000000000 */
[----:B------:R4:W-:Y:S01]  /*bfe0*/  @!P6 ST.E.64 desc[UR6][R16.64], R120 ;  /* 0x000000781000e985 */ /* 0x0009e2000c101b06 */
[C---:B--2---:R-:W-:Y:S01]  /*bff0*/  VIADD R12, R0.reuse, 0xe8 ;  /* 0x000000e8000c7836 */ /* 0x044fe20000000000 */
[----:B------:R-:W-:Y:S01]  /*c000*/  @!P1 LEA.HI R19, R19, R19, RZ, 0x1 ;  /* 0x0000001313139211 */ /* 0x000fe200078f08ff */
[C---:B0-----:R-:W-:Y:S01]  /*c010*/  VIADD R3, R0.reuse, 0xf8 ;  /* 0x000000f800037836 */ /* 0x041fe20000000000 */
[----:B------:R-:W-:Y:S01]  /*c020*/  ISETP.GE.AND P3, PT, R21, UR4, PT ;  /* 0x0000000415007c0c */ /* 0x000fe2000bf66270 */
[----:B------:R-:W-:Y:S01]  /*c030*/  VIADD R13, R0, 0xf0 ;  /* 0x000000f0000d7836 */ /* 0x000fe20000000000 */
[----:B------:R-:W-:Y:S02]  /*c040*/  ISETP.GE.AND P4, PT, R12, UR4, PT ;  /* 0x000000040c007c0c */ /* 0x000fe4000bf86270 */
[----:B------:R-:W-:Y:S02]  /*c050*/  ISETP.GE.AND P6, PT, R3, UR4, PT ;  /* 0x0000000403007c0c */ /* 0x000fe4000bfc6270 */
[----:B------:R-:W-:-:S02]  /*c060*/  ISETP.GE.AND P5, PT, R13, UR4, PT ;  /* 0x000000040d007c0c */ /* 0x000fc4000bfa6270 */
[----:B------:R-:W-:Y:S02]  /*c070*/  @!P2 LEA.HI R20, R20, R20, RZ, 0x1 ;  /* 0x000000141414a211 */ /* 0x000fe400078f08ff */
[----:B-1----:R-:W-:-:S03]  /*c080*/  @!P1 LOP3.LUT R11, R19, 0xfffffffe, RZ, 0xc0, !PT ;  /* 0xfffffffe130b9812 */ /* 0x002fc600078ec0ff */
[----:B------:R-:W-:Y:S02]  /*c090*/  @!P3 LEA.HI R21, R21, R21, RZ, 0x1 ;  /* 0x000000151515b211 */ /* 0x000fe400078f08ff */
[----:B------:R-:W-:Y:S02]  /*c0a0*/  @!P4 LEA.HI R12, R12, R12, RZ, 0x1 ;  /* 0x0000000c0c0cc211 */ /* 0x000fe400078f08ff */
[----:B------:R-:W-:Y:S02]  /*c0b0*/  @!P6 LEA.HI R10, R3, R3, RZ, 0x1 ;  /* 0x00000003030ae211 */ /* 0x000fe400078f08ff */
[----:B------:R-:W-:Y:S02]  /*c0c0*/  @!P5 LEA.HI R2, R13, R13, RZ, 0x1 ;  /* 0x0000000d0d02d211 */ /* 0x000fe400078f08ff */
[----:B------:R-:W-:Y:S02]  /*c0d0*/  @!P0 LOP3.LUT R3, R18, 0xfffffffe, RZ, 0xc0, !PT ;  /* 0xfffffffe12038812 */ /* 0x000fe400078ec0ff */
[----:B------:R-:W-:-:S02]  /*c0e0*/  @!P2 LOP3.LUT R13, R20, 0xfffffffe, RZ, 0xc0, !PT ;  /* 0xfffffffe140da812 */ /* 0x000fc400078ec0ff */
[----:B---3--:R-:W-:Y:S02]  /*c0f0*/  @!P3 LOP3.LUT R15, R21, 0xfffffffe, RZ, 0xc0, !PT ;  /* 0xfffffffe150fb812 */ /* 0x008fe400078ec0ff */
[----:B----4-:R-:W-:Y:S01]  /*c100*/  @!P4 LOP3.LUT R17, R12, 0xfffffffe, RZ, 0xc0, !PT ;  /* 0xfffffffe0c11c812 */ /* 0x010fe200078ec0ff */
        /* <DEDUP_REMOVED lines=16> */
.L_x_4436:
[----:B------:R-:W-:Y:S05]  /*c210*/  BSYNC B0 ;  /* 0x0000000000007941 */ /* 0x000fea0003800000 */
.L_x_4435:
[----:B------:R-:W-:Y:S01]  /*c220*/  ISETP.GE.AND P0, PT, R9, R8, PT ;  /* 0x000000080900720c */ /* 0x000fe20003f06270 */
[----:B0--3--:R0:W3:Y:S04]  /*c230*/  SHFL.IDX PT, R3, R7, 0x1, 0x1c1f ;  /* 0x003c1f0007037f89 */ /* 0x0090e800000e0000 */
[----:B------:R0:W2:Y:S08]  /*c240*/  SHFL.IDX PT, R2, R6, 0x1, 0x1c1f ;  /* 0x003c1f0006027f89 */ /* 0x0000b000000e0000 */
        /* <DEDUP_REMOVED lines=9> */
[C---:B------:R-:W-:Y:S01]  /*c2e0*/  VIADD R13, R0.reuse, 0x30 ;  /* 0x00000030000d7836 */ /* 0x040fe20000000000 */
[C---:B------:R-:W-:Y:S01]  /*c2f0*/  IADD3 R10, R0.reuse, 0x18, RZ ;  /* 0x00000018000a7810 */ /* 0x040fe20007ffe0ff */
[----:B------:R-:W-:Y:S01]  /*c300*/  ULDC.64 UR6, c[0x0][0x208] ;  /* 0x0000820000067ab9 */ /* 0x000fe20000000a00 */
[----:B------:R-:W-:Y:S01]  /*c310*/  ISETP.GE.AND P6, PT, R11, UR4, PT ;  /* 0x000000040b007c0c */ /* 0x000fe2000bfc6270 */
[----:B------:R-:W-:Y:S01]  /*c320*/  VIADD R14, R0, 0x38 ;  /* 0x00000038000e7836 */ /* 0x000fe20000000000 */
[----:B------:R-:W-:Y:S01]  /*c330*/  ISETP.GE.AND P5, PT, R10, UR4, PT ;  /* 0x000000040a007c0c */ /* 0x000fe2000bfa6270 */
[C---:B------:R-:W-:Y:S01]  /*c340*/  VIADD R15, R0.reuse, 0x40 ;  /* 0x00000040000f7836 */ /* 0x040fe20000000000 */
[C---:B------:R-:W-:Y:S01]  /*c350*/  IADD3 R19, R0.reuse, 0x58, RZ ;  /* 0x0000005800137810 */ /* 0x040fe20007ffe0ff */
[----:B------:R-:W-:-:S02]  /*c360*/  VIADD R16, R0, 0x48 ;  /* 0x0000004800107836 */ /* 0x000fc40000000000 */
[----:B------:R-:W-:Y:S01]  /*c370*/  @!P1 LEA.HI R4, R4, R4, RZ, 0x1 ;  /* 0x0000000404049211 */ /* 0x000fe200078f08ff */
[C---:B------:R-:W-:Y:S01]  /*c380*/  VIADD R18, R0.reuse, 0x50 ;  /* 0x0000005000127836 */ /* 0x040fe20000000000 */
[----:B------:R-:W-:Y:S01]  /*c390*/  @!P2 LEA.HI R5, R5, R5, RZ, 0x1 ;  /* 0x000000050505a211 */ /* 0x000fe200078f08ff */
[----:B------:R-:W-:Y:S01]  /*c3a0*/  VIADD R20, R0, 0x80 ;  /* 0x0000008000147836 */ /* 0x000fe20000000000 */
[----:B------:R-:W-:Y:S02]  /*c3b0*/  @!P1 LOP3.LUT R7, R4, 0xfffffffe, RZ, 0xc0, !PT ;  /* 0xfffffffe04079812 */ /* 0x000fe400078ec0ff */
[----:B------:R-:W-:Y:S01]  /*c3c0*/  @!P2 LOP3.LUT R9, R5, 0xfffffffe, RZ, 0xc0, !PT ;  /* 0xfffffffe0509a812 */ /* 0x000fe200078ec0ff */
[--C-:B--23--:R-:W-:Y:S01]  /*c3d0*/  @!P0 IMAD.WIDE R4, R0, 0x4, R2.reuse ;  /* 0x0000000400048825 */ /* 0x10cfe200078e0202 */
[----:B------:R-:W-:Y:S02]  /*c3e0*/  ISETP.GE.AND P3, PT, R15, UR4, PT ;  /* 0x000000040f007c0c */ /* 0x000fe4000bf66270 */
[----:B------:R-:W-:Y:S01]  /*c3f0*/  ISETP.GE.AND P4, PT, R16, UR4, PT ;  /* 0x0000000410007c0c */ /* 0x000fe2000bf86270 */
        /* <DEDUP_REMOVED lines=18> */
[----:B------:R-:W-:Y:S01]  /*c520*/  @!P4 LEA.HI R16, R16, R16, RZ, 0x1 ;  /* 0x000000101010c211 */ /* 0x000fe200078f08ff */
[----:B------:R0:W-:Y:S01]  /*c530*/  @!P5 ST.E.64 desc[UR6][R4.64], R38 ;  /* 0x000000260400d985 */ /* 0x0001e2000c101b06 */
[----:B--2---:R-:W-:-:S02]  /*c540*/  @!P0 LOP3.LUT R9, R12, 0xfffffffe, RZ, 0xc0, !PT ;  /* 0xfffffffe0c098812 */ /* 0x004fc400078ec0ff */
[----:B------:R-:W-:Y:S01]  /*c550*/  @!P1 LOP3.LUT R13, R13, 0xfffffffe, RZ, 0xc0, !PT ;  /* 0xfffffffe0d0d9812 */ /* 0x000fe200078ec0ff */
[----:B------:R1:W-:Y:S01]  /*c560*/  @!P6 ST.E.64 desc[UR6][R6.64], R42 ;  /* 0x0000002a0600e985 */ /* 0x0003e2000c101b06 */
[----:B------:R-:W-:Y:S01]  /*c570*/  @!P2 LOP3.LUT R11, R14, 0xfffffffe, RZ, 0xc0, !PT ;  /* 0xfffffffe0e0ba812 */ /* 0x000fe200078ec0ff */
[----:B------:R-:W-:Y:S01]  /*c580*/  VIADD R14, R0, 0x60 ;  /* 0x00000060000e7836 */ /* 0x000fe20000000000 */
[----:B------:R-:W-:Y:S02]  /*c590*/  @!P3 LOP3.LUT R15, R15, 0xfffffffe, RZ, 0xc0, !PT ;  /* 0xfffffffe0f0fb812 */ /* 0x000fe400078ec0ff */
        /* <DEDUP_REMOVED lines=61> */
[----:B------:R-:W-:Y:S01]  /*c970*/  VIADD R17, R0, 0xb0 ;  /* 0x000000b000117836 */ /* 0x000fe20000000000 */
        /* <DEDUP_REMOVED lines=31> */
[----:B------:R-:W-:-:S02]  /*cb70*/  IADD3 R15, R0, 0xd8, RZ ;  /* 0x000000d8000f7810 */ /* 0x000fc40007ffe0ff */
[--C-:B------:R-:W-:Y:S01]  /*cb80*/  @!P2 IMAD.WIDE R10, R17, 0x4, R2.reuse ;  /* 0x00000004110aa825 */ /* 0x100fe200078e0202 */
[----:B------:R2:W-:Y:S01]  /*cb90*/  @!P3 ST.E.64 desc[UR6][R8.64], R110 ;  /* 0x0000006e0800b985 */ /* 0x0005e2000c101b06 */
[----:B------:R-:W-:Y:S02]  /*cba0*/  @!P5 LEA.HI R18, R18, R18, RZ, 0x1 ;  /* 0x000000121212d211 */ /* 0x000fe400078f08ff */
[----:B------:R-:W-:Y:S01]  /*cbb0*/  @!P1 IMAD.WIDE R12, R13, 0x4, R2 ;  /* 0x000000040d0c9825 */ /* 0x000fe200078e0202 */
[----:B------:R-:W-:Y:S01]  /*cbc0*/  @!P2 ST.E.64 desc[UR6][R10.64], R114 ;  /* 0x000000720a00a985 */ /* 0x000fe2000c101b06 */
[----:B------:R-:W-:Y:S02]  /*cbd0*/  ISETP.GE.AND P2, PT, R16, UR4, PT ;  /* 0x0000000410007c0c */ /* 0x000fe4000bf46270 */
[C---:B------:R-:W-:Y:S01]  /*cbe0*/  VIADD R17, R0.reuse, 0xe8 ;  /* 0x000000e800117836 */ /* 0x040fe20000000000 */
[----:B------:R-:W-:Y:S01]  /*cbf0*/  @!P1 ST.E.64 desc[UR6][R12.64], R118 ;  /* 0x000000760c009985 */ /* 0x000fe2000c101b06 */
[C---:B------:R-:W-:Y:S01]  /*cc00*/  VIADD R20, R0.reuse, 0xf0 ;  /* 0x000000f000147836 */ /* 0x040fe20000000000 */
[----:B------:R-:W-:Y:S01]  /*cc10*/  ISETP.GE.AND P1, PT, R15, UR4, PT ;  /* 0x000000040f007c0c */ /* 0x000fe2000bf26270 */
[----:B------:R-:W-:Y:S01]  /*cc20*/  VIADD R0, R0, 0xf8 ;  /* 0x000000f800007836 */ /* 0x000fe20000000000 */
[----:B0-----:R-:W-:-:S02]  /*cc30*/  @!P5 LOP3.LUT R5, R18, 0xfffffffe, RZ, 0xc0, !PT ;  /* 0xfffffffe1205d812 */ /* 0x001fc400078ec0ff */
[----:B------:R-:W-:Y:S02]  /*cc40*/  @!P6 LEA.HI R19, R19, R19, RZ, 0x1 ;  /* 0x000000131313e211 */ /* 0x000fe400078f08ff */
[----:B------:R-:W-:Y:S01]  /*cc50*/  ISETP.GE.AND P3, PT, R17, UR4, PT ;  /* 0x0000000411007c0c */ /* 0x000fe2000bf66270 */
[----:B------:R-:W-:Y:S01]  /*cc60*/  @!P5 IMAD.WIDE R4, R5, 0x4, R2 ;  /* 0x000000040504d825 */ /* 0x000fe200078e0202 */
[----:B------:R-:W-:Y:S02]  /*cc70*/  ISETP.GE.AND P4, PT, R20, UR4, PT ;  /* 0x0000000414007c0c */ /* 0x000fe4000bf86270 */
[----:B------:R-:W-:Y:S02]  /*cc80*/  @!P0 LEA.HI R14, R14, R14, RZ, 0x1 ;  /* 0x0000000e0e0e8211 */ /* 0x000fe400078f08ff */
[----:B-1----:R-:W-:Y:S01]  /*cc90*/  @!P6 LOP3.LUT R7, R19, 0xfffffffe, RZ, 0xc0, !PT ;  /* 0xfffffffe1307e812 */ /* 0x002fe200078ec0ff */
[----:B------:R0:W-:Y:S01]  /*cca0*/  @!P5 ST.E.64 desc[UR6][R4.64], R122 ;  /* 0x0000007a0400d985 */ /* 0x0001e2000c101b06 */
[----:B--2---:R-:W-:-:S02]  /*ccb0*/  @!P0 LOP3.LUT R9, R14, 0xfffffffe, RZ, 0xc0, !PT ;  /* 0xfffffffe0e098812 */ /* 0x004fc400078ec0ff */
[----:B------:R-:W-:Y:S01]  /*ccc0*/  @!P1 LEA.HI R15, R15, R15, RZ, 0x1 ;  /* 0x0000000f0f0f9211 */ /* 0x000fe200078f08ff */
[--C-:B------:R-:W-:Y:S01]  /*ccd0*/  @!P6 IMAD.WIDE R6, R7, 0x4, R2.reuse ;  /* 0x000000040706e825 */ /* 0x100fe200078e0202 */
[----:B------:R-:W-:Y:S02]  /*cce0*/  @!P2 LEA.HI R16, R16, R16, RZ, 0x1 ;  /* 0x000000101010a211 */ /* 0x000fe400078f08ff */
[----:B------:R-:W-:Y:S02]  /*ccf0*/  @!P3 LEA.HI R17, R17, R17, RZ, 0x1 ;  /* 0x000000111111b211 */ /* 0x000fe400078f08ff */
[----:B------:R1:W-:Y:S01]  /*cd00*/  @!P6 ST.E.64 desc[UR6][R6.64], R126 ;  /* 0x0000007e0600e985 */ /* 0x0003e2000c101b06 */
[----:B------:R-:W-:Y:S02]  /*cd10*/  @!P4 LEA.HI R20, R20, R20, RZ, 0x1 ;  /* 0x000000141414c211 */ /* 0x000fe400078f08ff */
[----:B------:R-:W-:Y:S01]  /*cd20*/  @!P1 LOP3.LUT R15, R15, 0xfffffffe, RZ, 0xc0, !PT ;  /* 0xfffffffe0f0f9812 */ /* 0x000fe200078ec0ff */
[----:B0-----:R-:W-:Y:S01]  /*cd30*/  @!P0 IMAD.WIDE R4, R9, 0x4, R2 ;  /* 0x0000000409048825 */ /* 0x001fe200078e0202 */
[----:B------:R-:W-:-:S02]  /*cd40*/  @!P2 LOP3.LUT R11, R16, 0xfffffffe, RZ, 0xc0, !PT ;  /* 0xfffffffe100ba812 */ /* 0x000fc400078ec0ff */
[----:B------:R-:W-:Y:S02]  /*cd50*/  @!P3 LOP3.LUT R17, R17, 0xfffffffe, RZ, 0xc0, !PT ;  /* 0xfffffffe1111b812 */ /* 0x000fe400078ec0ff */
[----:B------:R0:W-:Y:S01]  /*cd60*/  @!P0 ST.E.64 desc[UR6][R4.64], R130 ;  /* 0x0000008204008985 */ /* 0x0001e2000c101b06 */
[----:B------:R-:W-:Y:S01]  /*cd70*/  ISETP.GE.AND P0, PT, R0, UR4, PT ;  /* 0x0000000400007c0c */ /* 0x000fe2000bf06270 */
        /* <DEDUP_REMOVED lines=12> */
[----:B0-----:R-:W-:-:S05]  /*ce40*/  LOP3.LUT R5, R0, 0xfffffffe, RZ, 0xc0, !PT ;  /* 0xfffffffe00057812 */ /* 0x001fca00078ec0ff */
[----:B------:R-:W-:-:S05]  /*ce50*/  IMAD.WIDE R2, R5, 0x4, R2 ;  /* 0x0000000405027825 */ /* 0x000fca00078e0202 */
[----:B------:R0:W-:Y:S01]  /*ce60*/  ST.E.64 desc[UR4][R2.64], R150 ;  /* 0x0000009602007985 */ /* 0x0001e2000c101b04 */
[----:B------:R-:W-:Y:S05]  /*ce70*/  BRA `(.L_x_4400) ;  /* 0x0000004c00e87947 */ /* 0x000fea0003800000 */
.L_x_4434:
[----:B------:R-:W0:Y:S02]  /*ce80*/  S2R R0, SR_TID.X ;  /* 0x0000000000007919 */ /* 0x000e240000002100 */
[----:B0-----:R-:W-:-:S05]  /*ce90*/  VIADD R2, R0, 0xffffff80 ;  /* 0xffffff8000027836 */ /* 0x001fca0000000000 */
[----:B------:R-:W-:-:S13]  /*cea0*/  ISETP.GT.AND P0, PT, R2, 0x7f, PT ;  /* 0x0000007f0200780c */ /* 0x000fda0003f04270 */
[----:B------:R-:W-:Y:S05]  /*ceb0*/  @P0 BRA `(.L_x_4400) ;  /* 0x0000004c00d80947 */ /* 0x000fea0003800000 */
[----:B------:R-:W0:Y:S01]  /*cec0*/  S2R R3, SR_CTAID.X ;  /* 0x0000000000037919 */ /* 0x000e220000002500 */
[----:B------:R-:W3:Y:S01]  /*ced0*/  LDC R6, c[0x0][0xce8] ;  /* 0x00033a00ff067b82 */ /* 0x000ee20000000800 */
[----:B------:R-:W-:Y:S01]  /*cee0*/  ULDC UR4, c[0x0][0xb88] ;  /* 0x0002e20000047ab9 */ /* 0x000fe20000000800 */
[----:B0-----:R-:W-:Y:S02]  /*cef0*/  IMAD R0, R3, 0x80, R0 ;  /* 0x0000008003007824 */ /* 0x001fe400078e0200 */
[----:B---3--:R-:W-:Y:S02]  /*cf00*/  IMAD R3, R6, UR4, RZ ;  /* 0x0000000406037c24 */ /* 0x008fe4000f8e02ff */
[----:B------:R-:W-:-:S05]  /*cf10*/  VIADD R0, R0, 0xffffff80 ;  /* 0xffffff8000007836 */ /* 0x000fca0000000000 */
[----:B------:R-:W-:-:S13]  /*cf20*/  ISETP.GE.AND P0, PT, R0, R3, PT ;  /* 0x000000030000720c */ /* 0x000fda0003f06270 */
[----:B------:R-:W-:Y:S05]  /*cf30*/  @P0 BRA `(.L_x_4400) ;  /* 0x0000004c00b80947 */ /* 0x000fea0003800000 */
[----:B------:R-:W3:Y:S01]  /*cf40*/  LDL R4, [R1] ;  /* 0x0000000001047983 */ /* 0x000ee20000100800 */
[----:B------:R-:W-:Y:S01]  /*cf50*/  ISETP.NE.AND P0, PT, R6, 0x1, PT ;  /* 0x000000010600780c */ /* 0x000fe20003f05270 */
[----:B------:R-:W-:Y:S01]  /*cf60*/  S2UR UR7, SR_CTAID.Z ;  /* 0x00000000000779c3 */ /* 0x000fe20000002700 */
[----:B------:R-:W-:Y:S01]  /*cf70*/  ULDC.64 UR8, c[0x0][0xcd0] ;  /* 0x0003340000087ab9 */ /* 0x000fe20000000a00 */
[----:B------:R-:W-:Y:S01]  /*cf80*/  MOV R5, R0 ;  /* 0x0000000000057202 */ /* 0x000fe20000000f00 */
[----:B------:R-:W-:-:S05]  /*cf90*/  ULDC.64 UR12, c[0x0][0x208] ;  /* 0x00008200000c7ab9 */ /* 0x000fca0000000a00 */
[----:B------:R-:W0:Y:S08]  /*cfa0*/  LDC.64 R10, c[0x0][0xcd8] ;  /* 0x00033600ff0a7b82 */ /* 0x000e300000000a00 */
[----:B------:R-:W4:Y:S08]  /*cfb0*/  @P0 LDC R7, c[0x0][0xcec] ;  /* 0x00033b00ff070b82 */ /* 0x000f300000000800 */
[----:B------:R-:W5:Y:S08]  /*cfc0*/  @P0 LDC R9, c[0x0][0xcf0] ;  /* 0x00033c00ff090b82 */ /* 0x000f700000000800 */
[----:B------:R-:W1:Y:S08]  /*cfd0*/  S2UR UR10, SR_CTAID.Y ;  /* 0x00000000000a79c3 */ /* 0x000e700000002600 */
[----:B------:R-:W1:Y:S01]  /*cfe0*/  LDC R8, c[0x0][0xd50] ;  /* 0x00035400ff087b82 */ /* 0x000e620000000800 */
[----:B---3--:R-:W-:Y:S01]  /*cff0*/  R2UR UR11, R4 ;  /* 0x00000000040b72ca */ /* 0x008fe200000e0000 */
[----:B----4-:R-:W-:-:S05]  /*d000*/  @P0 IMAD.HI.U32 R4, R0, R7, RZ ;  /* 0x0000000700040227 */ /* 0x010fca00078e00ff */
[----:B-----5:R-:W-:-:S07]  /*d010*/  @P0 SHF.R.U32.HI R5, RZ, R9, R4 ;  /* 0x00000009ff050219 */ /* 0x020fce0000011604 */
[----:B------:R-:W-:Y:S02]  /*d020*/  USHF.R.S32.HI UR6, URZ, 0x1f, UR11 ;  /* 0x0000001f3f067899 */ /* 0x000fe4000801140b */
[----:B------:R-:W-:Y:S01]  /*d030*/  IMAD R7, RZ, RZ, -UR11 ;  /* 0x8000000bff077e24 */ /* 0x000fe2000f8e02ff */
[----:B------:R-:W-:Y:S02]  /*d040*/  UIMAD.WIDE.U32 UR4, UR11, UR8, URZ ;  /* 0x000000080b0472a5 */ /* 0x000fe4000f8e003f */
[----:B------:R-:W-:Y:S01]  /*d050*/  UIMAD UR6, UR6, UR8, URZ ;  /* 0x00000008060672a4 */ /* 0x000fe2000f8e023f */
[----:B-1----:R-:W-:Y:S01]  /*d060*/  IMAD R9, R8, R7, UR10 ;  /* 0x0000000a08097e24 */ /* 0x002fe2000f8e0207 */
[----:B------:R-:W-:Y:S01]  /*d070*/  USHF.R.S32.HI UR8, URZ, 0x1f, UR7 ;  /* 0x0000001f3f087899 */ /* 0x000fe20008011407 */
[----:B------:R-:W-:Y:S01]  /*d080*/  IMAD.MOV R7, RZ, RZ, -R5 ;  /* 0x000000ffff077224 */ /* 0x000fe200078e0a05 */
[----:B------:R-:W-:Y:S01]  /*d090*/  UIMAD UR6, UR11, UR9, UR6 ;  /* 0x000000090b0672a4 */ /* 0x000fe2000f8e0206 */
[----:B------:R-:W-:Y:S01]  /*d0a0*/  IMAD.U32 R3, RZ, RZ, UR5 ;  /* 0x00000005ff037e24 */ /* 0x000fe2000f8e00ff */
[----:B------:R-:W-:Y:S01]  /*d0b0*/  SHF.R.S32.HI R4, RZ, 0x1f, R9 ;  /* 0x0000001fff047819 */ /* 0x000fe20000011409 */
[----:B------:R-:W-:Y:S01]  /*d0c0*/  IMAD.U32 R2, RZ, RZ, UR4 ;  /* 0x00000004ff027e24 */ /* 0x000fe2000f8e00ff */
[----:B------:R-:W-:Y:S01]  /*d0d0*/  UIADD3 UR6, UR5, UR6, URZ ;  /* 0x0000000605067290 */ /* 0x000fe2000fffe03f */
[----:B0-----:R-:W-:-:S02]  /*d0e0*/  IMAD R12, R10, UR8, RZ ;  /* 0x000000080a0c7c24 */ /* 0x001fc4000f8e02ff */
[----:B------:R-:W-:Y:S01]  /*d0f0*/  ULDC.64 UR4, c[0x0][0xce0] ;  /* 0x0003380000047ab9 */ /* 0x000fe20000000a00 */
[----:B------:R-:W-:Y:S02]  /*d100*/  IMAD R7, R6, R7, R0 ;  /* 0x0000000706077224 */ /* 0x000fe400078e0200 */
[----:B------:R-:W-:Y:S02]  /*d110*/  IMAD.U32 R3, RZ, RZ, UR6 ;  /* 0x00000006ff037e24 */ /* 0x000fe4000f8e00ff */
[----:B------:R-:W-:Y:S01]  /*d120*/  IMAD R11, R11, UR7, R12 ;  /* 0x000000070b0b7c24 */ /* 0x000fe2000f8e020c */
[----:B------:R-:W-:Y:S01]  /*d130*/  SHF.R.S32.HI R0, RZ, 0x1f, R7 ;  /* 0x0000001fff007819 */ /* 0x000fe20000011407 */
[----:B------:R-:W-:-:S04]  /*d140*/  IMAD.WIDE.U32 R2, R10, UR7, R2 ;  /* 0x000000070a027c25 */ /* 0x000fc8000f8e0002 */
[----:B------:R-:W-:Y:S02]  /*d150*/  IMAD.IADD R3, R11, 0x1, R3 ;  /* 0x000000010b037824 */ /* 0x000fe400078e0203 */
[----:B------:R-:W-:Y:S02]  /*d160*/  IMAD R4, R4, UR4, RZ ;  /* 0x0000000404047c24 */ /* 0x000fe4000f8e02ff */
[----:B------:R-:W-:-:S04]  /*d170*/  IMAD.WIDE.U32 R2, R9, UR4, R2 ;  /* 0x0000000409027c25 */ /* 0x000fc8000f8e0002 */
[----:B------:R-:W-:Y:S01]  /*d180*/  IMAD R4, R9, UR5, R4 ;  /* 0x0000000509047c24 */ /* 0x000fe2000f8e0204 */
[----:B------:R-:W-:Y:S01]  /*d190*/  SHF.R.S32.HI R9, RZ, 0x1f, R5 ;  /* 0x0000001fff097819 */ /* 0x000fe20000011405 */
[----:B------:R-:W-:Y:S01]  /*d1a0*/  ULDC.64 UR4, c[0x0][0xcc8] ;  /* 0x0003320000047ab9 */ /* 0x000fe20000000a00 */
[----:B------:R-:W-:Y:S01]  /*d1b0*/  IADD3 R2, P0, R5, R2, RZ ;  /* 0x0000000205027210 */ /* 0x000fe20007f1e0ff */
[----:B------:R-:W-:-:S03]  /*d1c0*/  IMAD R0, R0, UR4, RZ ;  /* 0x0000000400007c24 */ /* 0x000fc6000f8e02ff */
[----:B------:R-:W-:Y:S01]  /*d1d0*/  IADD3.X R3, R9, R3, R4, P0, !PT ;  /* 0x0000000309037210 */ /* 0x000fe200007fe404 */
        /* <DEDUP_REMOVED lines=9> */
.L_x_4398:
[----:B------:R-:W-:-:S08]  /*d270*/  NOP ;  /* 0x0000000000007918 */ /* 0x000fd00000000000 */
[----:B--2---:R-:W0:-:S00]  /*d280*/  USETMAXREG.DEALLOC.CTAPOOL 0x18 ;  /* 0x00000018000079c8 */ /* 0x004e0000080e0500 */
        /* <DEDUP_REMOVED lines=16> */
.L_x_4437:
[----:B------:R-:W-:Y:S01]  /*d390*/  ULDC UR43, c[0x0][0xd50] ;  /* 0x00035400002b7ab9 */ /* 0x000fe20000000800 */
[----:B------:R-:W-:Y:S01]  /*d3a0*/  UMOV UR36, UR6 ;  /* 0x0000000600247c82 */ /* 0x000fe20008000000 */
[----:B------:R-:W-:-:S11]  /*d3b0*/  UISETP.NE.AND UP0, UPT, UR43, 0x1, UPT ;  /* 0x000000012b00788c */ /* 0x000fd6000bf05270 */
[----:B------:R-:W-:Y:S01]  /*d3c0*/  @UP0 ULDC UR4, c[0x0][0xd54] ;  /* 0x0003550000040ab9 */ /* 0x000fe20000000800 */
[----:B------:R-:W-:Y:S01]  /*d3d0*/  @UP0 ULDC UR7, c[0x0][0xd58] ;  /* 0x0003560000070ab9 */ /* 0x000fe20000000800 */
[----:B------:R-:W-:-:S04]  /*d3e0*/  UIMAD.WIDE.U32 UR4, UR6, UR4, URZ ;  /* 0x00000004060472a5 */ /* 0x000fc8000f8e003f */
[----:B------:R-:W-:-:S12]  /*d3f0*/  @UP0 USHF.R.U32.HI UR36, URZ, UR7, UR5 ;  /* 0x000000073f240299 */ /* 0x000fd80008011605 */
.L_x_4438:
[----:B------:R-:W-:Y:S01]  /*d400*/  ISETP.LE.AND P0, PT, RZ, UR44, PT ;  /* 0x0000002cff007c0c */ /* 0x000fe2000bf03270 */
        /* <DEDUP_REMOVED lines=74> */
.L_x_4440:
[----:B------:R-:W-:Y:S01]  /*d8b0*/  UIMAD UR40, UR43, UR41, URZ ;  /* 0x000000292b2872a4 */ /* 0x000fe2000f8e023f */
[----:B------:R-:W-:Y:S02]  /*d8c0*/  IMAD.U32 R2, RZ, RZ, UR39 ;  /* 0x00000027ff027e24 */ /* 0x000fe4000f8e00ff */
        /* <DEDUP_REMOVED lines=21> */
[----:B------:R-:W-:Y:S02]  /*da20*/  IMAD.U32 R5, RZ, RZ, UR7 ;  /* 0x00000007ff057e24 */ /* 0x000fe4000f8e00ff */
[----:B------:R-:W-:Y:S02]  /*da30*/  IMAD.U32 R6, RZ, RZ, UR8 ;  /* 0x00000008ff067e24 */ /* 0x000fe4000f8e00ff */
[----:B------:R-:W-:-:S02]  /*da40*/  IMAD.U32 R10, RZ, RZ, UR4 ;  /* 0x00000004ff0a7e24 */ /* 0x000fc4000f8e00ff */
[----:B------:R-:W-:Y:S02]  /*da50*/  IMAD.U32 R11, RZ, RZ, UR5 ;  /* 0x00000005ff0b7e24 */ /* 0x000fe4000f8e00ff */
[----:B------:R-:W-:Y:S02]  /*da60*/  IMAD.MOV.U32 R8, RZ, RZ, 0x70 ;  /* 0x00000070ff087424 */ /* 0x000fe400078e00ff */
[----:B------:R-:W-:Y:S02]  /*da70*/  IMAD.MOV.U32 R12, RZ, RZ, 0x1 ;  /* 0x00000001ff0c7424 */ /* 0x000fe400078e00ff */
[----:B------:R-:W-:-:S07]  /*da80*/  IMAD.MOV.U32 R13, RZ, RZ, RZ ;  /* 0x000000ffff0d7224 */ /* 0x000fce00078e00ff */
[----:B------:R-:W-:-:S07]  /*da90*/  LEPC R20, `(.L_x_4441) ;  /* 0x000000001014794e */ /* 0x000fce0000000000 */
[----:B0-----:R-:W-:Y:S05]  /*daa0*/  CALL.ABS.NOINC R2 ;  /* 0x0000000002007343 */ /* 0x001fea0003c00000 */
.L_x_4441:
        /* <DEDUP_REMOVED lines=20> */
.L_x_4443:
[----:B------:R0:W1:Y:S01]  /*dbf0*/  LDC.64 R2, c[0x4][R16] ;  /* 0x0100000010027b82 */ /* 0x0000620000000a00 */
[----:B------:R-:W-:Y:S01]  /*dc00*/  ULDC.64 UR6, c[0x4][0x98] ;  /* 0x0100260000067ab9 */ /* 0x000fe20000000a00 */
[----:B------:R-:W-:Y:S01]  /*dc10*/  ULDC.64 UR8, c[0x4][0xa0] ;  /* 0x0100280000087ab9 */ /* 0x000fe20000000a00 */
[----:B------:R-:W-:Y:S01]  /*dc20*/  ULDC.64 UR4, c[0x4][0x18] ;  /* 0x0100060000047ab9 */ /* 0x000fe20000000a00 */
        /* <DEDUP_REMOVED lines=11> */
.L_x_4442:
[----:B------:R-:W-:Y:S01]  /*dce0*/  ULDC.64 UR4, c[0x0][0xaf0] ;  /* 0x0002bc0000047ab9 */ /* 0x000fe20000000a00 */
[----:B------:R-:W-:Y:S01]  /*dcf0*/  MOV R18, UR44 ;  /* 0x0000002c00127c02 */ /* 0x000fe20008000f00 */
[----:B------:R-:W-:Y:S01]  /*dd00*/  UISETP.NE.U32.AND UP0, UPT, UR4, URZ, UPT ;  /* 0x0000003f0400728c */ /* 0x000fe2000bf05070 */
[----:B------:R-:W0:Y:S01]  /*dd10*/  LDC.64 R4, c[0x0][0x418] ;  /* 0x00010600ff047b82 */ /* 0x000e220000000a00 */
[----:B------:R-:W-:Y:S02]  /*dd20*/  ULDC.64 UR6, c[0x0][0x208] ;  /* 0x0000820000067ab9 */ /* 0x000fe40000000a00 */
[----:B------:R-:W-:-:S06]  /*dd30*/  UISETP.NE.AND.EX UP0, UPT, UR5, URZ, UPT, UP0 ;  /* 0x0000003f0500728c */ /* 0x000fcc000bf05300 */
[----:B------:R-:W-:-:S05]  /*dd40*/  PLOP3.LUT P0, PT, PT, PT, UP0, 0x80, 0x0 ;  /* 0x000000000000781c */ /* 0x000fca0003f0f008 */
[----:B------:R-:W-:Y:S02]  /*dd50*/  @UP0 ULDC.64 UR4, c[0x0][0xaf0] ;  /* 0x0002bc0000040ab9 */ /* 0x000fe40000000a00 */
[----:B------:R-:W-:-:S06]  /*dd60*/  @UP0 UIMAD.WIDE UR4, UR44, 0x4, UR4 ;  /* 0x000000042c0408a5 */ /* 0x000fcc000f8e0204 */
[----:B------:R-:W-:Y:S02]  /*dd70*/  IMAD.U32 R2, RZ, RZ, UR4 ;  /* 0x00000004ff027e24 */ /* 0x000fe4000f8e00ff */
[----:B------:R-:W-:-:S05]  /*dd80*/  IMAD.U32 R3, RZ, RZ, UR5 ;  /* 0x00000005ff037e24 */ /* 0x000fca000f8e00ff */
[----:B------:R-:W2:Y:S01]  /*dd90*/  @P0 LDG.E R18, desc[UR6][R2.64] ;  /* 0x0000000602120981 */ /* 0x000ea2000c1e1900 */
[----:B0-----:R-:W-:Y:S01]  /*dda0*/  ISETP.NE.U32.AND P0, PT, R4, RZ, PT ;  /* 0x000000ff0400720c */ /* 0x001fe20003f05070 */
        /* <DEDUP_REMOVED lines=12> */
.L_x_4528:
        /* <DEDUP_REMOVED lines=9> */
.L_x_4531:
        /* <DEDUP_REMOVED lines=24> */
.L_x_4447:
[----:B------:R-:W-:Y:S01]  /*e080*/  IMAD.MOV.U32 R0, RZ, RZ, 0x1 ;  /* 0x00000001ff007424 */ /* 0x000fe200078e00ff */
[----:B01----:R-:W0:Y:S04]  /*e090*/  S2R R6, SR_TID.X ;  /* 0x0000000000067919 */ /* 0x003e280000002100 */
[----:B------:R-:W-:-:S04]  /*e0a0*/  SHF.L.U32 R0, R0, 0x1f, RZ ;  /* 0x0000001f00007819 */ /* 0x000fc800000006ff */
[----:B------:R-:W1:Y:S01]  /*e0b0*/  SYNCS.PHASECHK.TRANS64.TRYWAIT P0, [UR38+0x32440], R0 ;  /* 0x03244000ff0075a7 */ /* 0x000e620008000166 */
[----:B0-----:R-:W-:-:S04]  /*e0c0*/  LOP3.LUT R2, R6, 0x7f, RZ, 0xc0, !PT ;  /* 0x0000007f06027812 */ /* 0x001fc800078ec0ff */
[----:B------:R-:W-:Y:S01]  /*e0d0*/  ISETP.NE.AND P1, PT, R2, RZ, PT ;  /* 0x000000ff0200720c */ /* 0x000fe20003f25270 */
[----:B-1----:R-:W-:-:S12]  /*e0e0*/  @!P0 BRA `(.L_x_4448) ;  /* 0x0000004000648947 */ /* 0x002fd80003800000 */
.L_x_4532:
[----:B------:R-:W-:Y:S05]  /*e0f0*/  @P1 BRA `(.L_x_4449) ;  /* 0x0000000000181947 */ /* 0x000fea0003800000 */
[----:B------:R-:W1:Y:S01]  /*e100*/  S2R R2, SR_TID.X ;  /* 0x0000000000027919 */ /* 0x000e620000002100 */
[----:B0-----:R-:W-:-:S04]  /*e110*/  IMAD.MOV.U32 R0, RZ, RZ, 0x3000 ;  /* 0x00003000ff007424 */ /* 0x001fc800078e00ff */
[----:B------:R2:W-:Y:S01]  /*e120*/  SYNCS.ARRIVE.TRANS64 RZ, [UR38+0x32430], R0 ;  /* 0x03243000ffff79a7 */ /* 0x0005e20008000026 */
[----:B-1----:R-:W-:-:S13]  /*e130*/  LOP3.LUT P0, RZ, R2, 0x1f, RZ, 0xc0, !PT ;  /* 0x0000001f02ff7812 */ /* 0x002fda000780c0ff */
[----:B--2---:R-:W-:Y:S05]  /*e140*/  @!P0 BRA `(.L_x_4449) ;  /* 0x0000000000048947 */ /* 0x004fea0003800000 */
[----:B------:R-:W-:Y:S01]  /*e150*/  BPT.TRAP 0x1 ;  /* 0x000000040000795c */ /* 0x000fe20000300000 */
.L_x_4449:
        /* <DEDUP_REMOVED lines=18> */
.L_x_4445:
        /* <DEDUP_REMOVED lines=14> */
[----:B------:R-:W1:Y:S01]  /*e360*/  LDC.64 R2, c[0x4][R2] ;  /* 0x0100000002027b82 */ /* 0x000e620000000a00 */
[----:B------:R-:W-:Y:S02]  /*e370*/  IMAD.U32 R5, RZ, RZ, UR7 ;  /* 0x00000007ff057e24 */ /* 0x000fe4000f8e00ff */
[----:B0-----:R-:W-:Y:S02]  /*e380*/  IMAD.U32 R6, RZ, RZ, UR8 ;  /* 0x00000008ff067e24 */ /* 0x001fe4000f8e00ff */
[----:B------:R-:W-:-:S02]  /*e390*/  IMAD.U32 R7, RZ, RZ, UR9 ;  /* 0x00000009ff077e24 */ /* 0x000fc4000f8e00ff */
[----:B------:R-:W-:Y:S02]  /*e3a0*/  IMAD.U32 R11, RZ, RZ, UR5 ;  /* 0x00000005ff0b7e24 */ /* 0x000fe4000f8e00ff */
[----:B------:R-:W-:Y:S02]  /*e3b0*/  IMAD.MOV.U32 R8, RZ, RZ, 0x70 ;  /* 0x00000070ff087424 */ /* 0x000fe400078e00ff */
[----:B------:R-:W-:Y:S02]  /*e3c0*/  IMAD.MOV.U32 R12, RZ, RZ, 0x1 ;  /* 0x00000001ff0c7424 */ /* 0x000fe400078e00ff */
[----:B------:R-:W-:-:S07]  /*e3d0*/  IMAD.MOV.U32 R13, RZ, RZ, RZ ;  /* 0x000000ffff0d7224 */ /* 0x000fce00078e00ff */
[----:B------:R-:W-:-:S07]  /*e3e0*/  LEPC R20, `(.L_x_4450) ;  /* 0x000000001014794e */ /* 0x000fce0000000000 */
[----:B-1----:R-:W-:Y:S05]  /*e3f0*/  CALL.ABS.NOINC R2 ;  /* 0x0000000002007343 */ /* 0x002fea0003c00000 */
.L_x_4450:
        /* <DEDUP_REMOVED lines=21> */
[----:B------:R-:W0:Y:S02]  /*e550*/  @P0 LDC R5, c[0x0][0x450] ;  /* 0x00011400ff050b82 */ /* 0x000e240000000800 */
[----:B---3--:R-:W-:Y:S01]  /*e560*/  IMAD R10, R8, 0x80, R3 ;  /* 0x00000080080a7824 */ /* 0x008fe200078e0203 */
[----:B------:R-:W-:-:S03]  /*e570*/  MOV R3, UR6 ;  /* 0x0000000600037c02 */ /* 0x000fc60008000f00 */
[----:B------:R-:W-:Y:S01]  /*e580*/  IMAD.MOV.U32 R9, RZ, RZ, R10 ;  /* 0x000000ffff097224 */ /* 0x000fe200078e000a */
[----:B------:R2:W-:Y:S01]  /*e590*/  STL [R1+0x8], R10 ;  /* 0x0000080a01007387 */ /* 0x0005e20000100800 */
        /* <DEDUP_REMOVED lines=17> */
[----:B------:R-:W-:Y:S01]  /*e6b0*/  LEA R0, P0, R2, UR4, 0x1 ;  /* 0x0000000402007c11 */ /* 0x000fe2000f8008ff */
[----:B------:R-:W-:Y:S01]  /*e6c0*/  IMAD.IADD R3, R3, 0x1, R9 ;  /* 0x0000000103037824 */ /* 0x000fe200078e0209 */
[----:B------:R-:W-:-:S04]  /*e6d0*/  ULDC UR4, c[0x0][0x2b8] ;  /* 0x0000ae0000047ab9 */ /* 0x000fc80000000800 */
[----:B------:R-:W-:Y:S01]  /*e6e0*/  LEA.HI.X R3, R2, UR5, R3, 0x1, P0 ;  /* 0x0000000502037c11 */ /* 0x000fe200080f0c03 */
[----:B------:R-:W-:-:S05]  /*e6f0*/  IMAD.SHL.U32 R2, R13, 0x8, RZ ;  /* 0x000000080d027824 */ /* 0x000fca00078e00ff */
[C---:B--2---:R-:W-:Y:S02]  /*e700*/  LOP3.LUT R10, R2.reuse, 0x38, RZ, 0xc0, !PT ;  /* 0x00000038020a7812 */ /* 0x044fe400078ec0ff */
[----:B------:R-:W-:Y:S02]  /*e710*/  LOP3.LUT R2, R2, 0x1f8, RZ, 0xc0, !PT ;  /* 0x000001f802027812 */ /* 0x000fe400078ec0ff */
[----:B------:R-:W-:Y:S01]  /*e720*/  ISETP.GE.AND P0, PT, R10, UR4, PT ;  /* 0x000000040a007c0c */ /* 0x000fe2000bf06270 */
[----:B------:R-:W-:Y:S01]  /*e730*/  UMOV UR4, 0xffffffff ;  /* 0xffffffff00047882 */ /* 0x000fe20000000000 */
[----:B------:R-:W-:Y:S02]  /*e740*/  LOP3.LUT R5, R2, 0x38, R13, 0x78, !PT ;  /* 0x0000003802057812 */ /* 0x000fe400078e780d */
[----:B------:R-:W-:-:S04]  /*e750*/  SHF.L.U32 R2, R12, 0x3, RZ ;  /* 0x000000030c027819 */ /* 0x000fc800000006ff */
[----:B------:R-:W-:-:S05]  /*e760*/  LOP3.LUT R9, R5, 0x200, R2, 0xf8, !PT ;  /* 0x0000020005097812 */ /* 0x000fca00078ef802 */
[----:B------:R0:W-:Y:S01]  /*e770*/  STL [R1], R9 ;  /* 0x0000000901007387 */ /* 0x0001e20000100800 */
[----:B------:R-:W-:Y:S05]  /*e780*/  BRA.DIV UR4, `(.L_x_4451) ;  /* 0x0000003a04d47947 */ /* 0x000fea000b800000 */
[----:B------:R-:W1:Y:S01]  /*e790*/  SHFL.IDX PT, R5, R0, RZ, 0x181f ;  /* 0x00181fff00057589 */ /* 0x000e6200000e0000 */
[----:B------:R-:W-:Y:S01]  /*e7a0*/  ULDC UR4, c[0x0][0x288] ;  /* 0x0000a20000047ab9 */ /* 0x000fe20000000800 */
[----:B------:R-:W-:Y:S01]  /*e7b0*/  IMAD R11, R8, 0x80, R6 ;  /* 0x00000080080b7824 */ /* 0x000fe200078e0206 */
[----:B------:R-:W-:Y:S01]  /*e7c0*/  ULDC.64 UR6, c[0x0][0x208] ;  /* 0x0000820000067ab9 */ /* 0x000fe20000000a00 */
[----:B------:R-:W2:Y:S01]  /*e7d0*/  SHFL.IDX PT, R4, R3, RZ, 0x181f ;  /* 0x00181fff03047589 */ /* 0x000ea200000e0000 */
[----:B------:R-:W-:Y:S02]  /*e7e0*/  IMAD R2, R7, UR4, RZ ;  /* 0x0000000407027c24 */ /* 0x000fe4000f8e02ff */
[C---:B------:R-:W-:Y:S01]  /*e7f0*/  VIADD R12, R11.reuse, 0x10 ;  /* 0x000000100b0c7836 */ /* 0x040fe20000000000 */
[----:B------:R-:W3:Y:S02]  /*e800*/  SHFL.IDX PT, R7, R0, 0x1, 0x181f ;  /* 0x00381f0000077f89 */ /* 0x000ee400000e0000 */
[----:B------:R-:W-:-:S02]  /*e810*/  ISETP.GE.AND P1, PT, R11, R2, PT ;  /* 0x000000020b00720c */ /* 0x000fc40003f26270 */
[----:B------:R-:W4:Y:S01]  /*e820*/  SHFL.IDX PT, R6, R3, 0x1, 0x181f ;  /* 0x00381f0003067f89 */ /* 0x000f2200000e0000 */
[----:B------:R-:W-:-:S03]  /*e830*/  ISETP.GE.AND P2, PT, R12, R2, PT ;  /* 0x000000020c00720c */ /* 0x000fc60003f46270 */
[----:B------:R-:W5:Y:S04]  /*e840*/  SHFL.IDX PT, R14, R0, 0x2, 0x181f ;  /* 0x00581f00000e7f89 */ /* 0x000f6800000e0000 */
[----:B------:R-:W-:Y:S03]  /*e850*/  STL [R1+0x4], R11 ;  /* 0x0000040b01007387 */ /* 0x000fe60000100800 */
[----:B------:R-:W-:Y:S01]  /*e860*/  @!P1 LEA R8, R9, UR38, 0x1 ;  /* 0x0000002609089c11 */ /* 0x000fe2000f8e08ff */
[----:B------:R0:W-:Y:S01]  /*e870*/  STL [R1+0x14], R12 ;  /* 0x0000140c01007387 */ /* 0x0001e20000100800 */
[----:B-1----:R-:W-:-:S05]  /*e880*/  @!P1 LEA R5, P3, R10, R5, 0x1 ;  /* 0x000000050a059211 */ /* 0x002fca00078608ff */
[----:B--2---:R-:W-:Y:S02]  /*e890*/  @!P1 IMAD.X R4, RZ, RZ, R4, P3 ;  /* 0x000000ffff049224 */ /* 0x004fe400018e0604 */
[----:B0-----:R-:W-:-:S03]  /*e8a0*/  VIADD R12, R11, 0x20 ;  /* 0x000000200b0c7836 */ /* 0x001fc60000000000 */
[----:B------:R-:W-:-:S04]  /*e8b0*/  @!P1 LOP3.LUT R5, R5, R4, RZ, 0x3c, !PT ;  /* 0x0000000405059212 */ /* 0x000fc800078e3cff */
[C---:B------:R-:W-:Y:S01]  /*e8c0*/  @!P1 LOP3.LUT R4, R5.reuse, R4, RZ, 0x3c, !PT ;  /* 0x0000000405049212 */ /* 0x040fe200078e3cff */
[----:B------:R-:W-:Y:S03]  /*e8d0*/  STL [R1+0x18], R12 ;  /* 0x0000180c01007387 */ /* 0x000fe60000100800 */
[----:B------:R-:W-:-:S05]  /*e8e0*/  @!P1 LOP3.LUT R5, R5, R4, RZ, 0x3c, !PT ;  /* 0x0000000405059212 */ /* 0x000fca00078e3cff */
[----:B------:R3:W-:Y:S02]  /*e8f0*/  @!P1 LDGSTS.E.BYPASS.LTC128B.128 [R8+0x18400], desc[UR6][R4.64], !P0 ;  /* 0x1840000004089fae */ /* 0x0007e4000c101d46 */
[----:B---3--:R-:W-:Y:S02]  /*e900*/  @!P2 LEA R4, P1, R10, R7, 0x1 ;  /* 0x000000070a04a211 */ /* 0x008fe400078208ff */
[----:B------:R-:W-:-:S03]  /*e910*/  @!P2 LEA R7, R9, UR38, 0x1 ;  /* 0x000000260907ac11 */ /* 0x000fc6000f8e08ff */
[----:B----4-:R-:W-:Y:S01]  /*e920*/  @!P2 IMAD.X R5, RZ, RZ, R6, P1 ;  /* 0x000000ffff05a224 */ /* 0x010fe200008e0606 */
[----:B------:R-:W-:-:S04]  /*e930*/  ISETP.GE.AND P1, PT, R12, R2, PT ;  /* 0x000000020c00720c */ /* 0x000fc80003f26270 */
[----:B------:R0:W-:Y:S09]  /*e940*/  @!P2 LDGSTS.E.BYPASS.LTC128B.128 [R7+0x18c00], desc[UR6][R4.64], !P0 ;  /* 0x18c000000407afae */ /* 0x0001f2000c101d46 */
[----:B------:R-:W-:Y:S01]  /*e950*/  @!P1 LEA R6, R9, UR38, 0x1 ;  /* 0x0000002609069c11 */ /* 0x000fe2000f8e08ff */
[----:B0-----:R-:W0:Y:S01]  /*e960*/  SHFL.IDX PT, R4, R3, 0x2, 0x181f ;  /* 0x00581f0003047f89 */ /* 0x001e2200000e0000 */
[----:B-----5:R-:W-:Y:S01]  /*e970*/  @!P1 LEA R5, P2, R10, R14, 0x1 ;  /* 0x0000000e0a059211 */ /* 0x020fe200078408ff */
[----:B------:R-:W-:-:S05]  /*e980*/  VIADD R7, R11, 0x30 ;  /* 0x000000300b077836 */ /* 0x000fca0000000000 */
[----:B------:R1:W-:Y:S01]  /*e990*/  STL [R1+0x1c], R7 ;  /* 0x00001c0701007387 */ /* 0x0003e20000100800 */
[----:B0-----:R-:W-:-:S05]  /*e9a0*/  @!P1 IMAD.X R4, RZ, RZ, R4, P2 ;  /* 0x000000ffff049224 */ /* 0x001fca00010e0604 */
[----:B------:R-:W-:-:S04]  /*e9b0*/  @!P1 LOP3.LUT R5, R5, R4, RZ, 0x3c, !PT ;  /* 0x0000000405059212 */ /* 0x000fc800078e3cff */
[----:B------:R-:W-:-:S04]  /*e9c0*/  @!P1 LOP3.LUT R4, R5, R4, RZ, 0x3c, !PT ;  /* 0x0000000405049212 */ /* 0x000fc800078e3cff */
[----:B------:R-:W-:-:S05]  /*e9d0*/  @!P1 LOP3.LUT R5, R5, R4, RZ, 0x3c, !PT ;  /* 0x0000000405059212 */ /* 0x000fca00078e3cff */
[----:B------:R0:W-:Y:S01]  /*e9e0*/  @!P1 LDGSTS.E.BYPASS.LTC128B.128 [R6+0x19400], desc[UR6][R4.64], !P0 ;  /* 0x1940000004069fae */ /* 0x0001e2000c101d46 */
[----:B------:R-:W-:Y:S01]  /*e9f0*/  ISETP.GE.AND P1, PT, R7, R2, PT ;  /* 0x000000020700720c */ /* 0x000fe20003f26270 */
[----:B-1----:R-:W-:-:S05]  /*ea00*/  VIADD R7, R11, 0x40 ;  /* 0x000000400b077836 */ /* 0x002fca0000000000 */
[----:B------:R-:W-:Y:S04]  /*ea10*/  STL [R1+0x20], R7 ;  /* 0x0000200701007387 */ /* 0x000fe80000100800 */
[----:B0-----:R-:W0:Y:S03]  /*ea20*/  SHFL.IDX PT, R5, R0, 0x3, 0x181f ;  /* 0x00781f0000057f89 */ /* 0x001e2600000e0000 */
[----:B------:R-:W-:Y:S01]  /*ea30*/  @!P1 LEA R6, R9, UR38, 0x1 ;  /* 0x0000002609069c11 */ /* 0x000fe2000f8e08ff */
[----:B------:R-:W1:Y:S01]  /*ea40*/  SHFL.IDX PT, R4, R3, 0x3, 0x181f ;  /* 0x00781f0003047f89 */ /* 0x000e6200000e0000 */
[----:B0-----:R-:W-:-:S04]  /*ea50*/  @!P1 LEA R5, P2, R10, R5, 0x1 ;  /* 0x000000050a059211 */ /* 0x001fc800078408ff */
[----:B-1----:R-:W-:-:S04]  /*ea60*/  @!P1 IADD3.X R4, RZ, R4, RZ, P2, !PT ;  /* 0x00000004ff049210 */ /* 0x002fc800017fe4ff */
        /* <DEDUP_REMOVED lines=28> */
[----:B------:R-:W-:-:S03]  /*ec30*/  ISETP.GE.AND P1, PT, R7, R2, PT ;  /* 0x000000020700720c */ /* 0x000fc60003f26270 */
[----:B0-----:R-:W0:Y:S10]  /*ec40*/  SHFL.IDX PT, R5, R0, 0x6, 0x181f ;  /* 0x00d81f0000057f89 */ /* 0x001e3400000e0000 */
[----:B------:R-:W-:Y:S01]  /*ec50*/  @!P1 LEA R6, R9, UR38, 0x1 ;  /* 0x0000002609069c11 */ /* 0x000fe2000f8e08ff */
[----:B------:R-:W1:Y:S04]  /*ec60*/  SHFL.IDX PT, R4, R3, 0x6, 0x181f ;  /* 0x00d81f0003047f89 */ /* 0x000e6800000e0000 */
[----:B------:R-:W2:Y:S04]  /*ec70*/  SHFL.IDX PT, R3, R3, 0x7, 0x181f ;  /* 0x00f81f0003037f89 */ /* 0x000ea800000e0000 */
[----:B------:R-:W3:Y:S01]  /*ec80*/  SHFL.IDX PT, R0, R0, 0x7, 0x181f ;  /* 0x00f81f0000007f89 */ /* 0x000ee200000e0000 */
[----:B0-----:R-:W-:-:S05]  /*ec90*/  @!P1 LEA R5, P2, R10, R5, 0x1 ;  /* 0x000000050a059211 */ /* 0x001fca00078408ff */
[----:B-1----:R-:W-:-:S05]  /*eca0*/  @!P1 IMAD.X R4, RZ, RZ, R4, P2 ;  /* 0x000000ffff049224 */ /* 0x002fca00010e0604 */
[----:B------:R-:W-:-:S04]  /*ecb0*/  @!P1 LOP3.LUT R5, R5, R4, RZ, 0x3c, !PT ;  /* 0x0000000405059212 */ /* 0x000fc800078e3cff */
[----:B------:R-:W-:-:S04]  /*ecc0*/  @!P1 LOP3.LUT R4, R5, R4, RZ, 0x3c, !PT ;  /* 0x0000000405049212 */ /* 0x000fc800078e3cff */
[----:B------:R-:W-:-:S05]  /*ecd0*/  @!P1 LOP3.LUT R5, R5, R4, RZ, 0x3c, !PT ;  /* 0x0000000405059212 */ /* 0x000fca00078e3cff */
[----:B--23--:R0:W-:Y:S02]  /*ece0*/  @!P1 LDGSTS.E.BYPASS.LTC128B.128 [R6+0x1b400], desc[UR6][R4.64], !P0 ;  /* 0x1b40000004069fae */ /* 0x00c1e4000c101d46 */
.L_x_4549:
[----:B0-----:R-:W2:Y:S01]  /*ecf0*/  LDL R4, [R1+0x4] ;  /* 0x0000040001047983 */ /* 0x001ea20000100800 */
[----:B------:R-:W-:Y:S01]  /*ed00*/  ULDC.64 UR4, c[0x0][0x208] ;  /* 0x0000820000047ab9 */ /* 0x000fe20000000a00 */
[----:B--2---:R-:W-:-:S05]  /*ed10*/  VIADD R4, R4, 0x70 ;  /* 0x0000007004047836 */ /* 0x004fca0000000000 */
[----:B------:R-:W-:Y:S01]  /*ed20*/  ISETP.GE.AND P1, PT, R4, R2, PT ;  /* 0x000000020400720c */ /* 0x000fe20003f26270 */
[----:B------:R0:W-:-:S12]  /*ed30*/  STL [R1+0x38], R4 ;  /* 0x0000380401007387 */ /* 0x0001d80000100800 */
[----:B------:R-:W-:Y:S02]  /*ed40*/  @!P1 LEA R2, P2, R10, R0, 0x1 ;  /* 0x000000000a029211 */ /* 0x000fe400078408ff */
[----:B------:R-:W-:Y:S02]  /*ed50*/  @!P1 LEA R0, R9, UR38, 0x1 ;  /* 0x0000002609009c11 */ /* 0x000fe4000f8e08ff */
[----:B------:R-:W-:-:S05]  /*ed60*/  @!P1 IADD3.X R3, RZ, R3, RZ, P2, !PT ;  /* 0x00000003ff039210 */ /* 0x000fca00017fe4ff */
        /* <DEDUP_REMOVED lines=24> */
[----:B0-----:R-:W-:Y:S01]  /*eef0*/  IMAD.U32 R4, RZ, RZ, UR6 ;  /* 0x00000006ff047e24 */ /* 0x001fe2000f8e00ff */
        /* <DEDUP_REMOVED lines=11> */
.L_x_4452:
[----:B------:R-:W2:Y:S01]  /*efb0*/  LDL.LU.64 R6, [R1+0x30] ;  /* 0x0000300001067983 */ /* 0x000ea20000300a00 */
[----:B------:R-:W-:-:S03]  /*efc0*/  ULDC.64 UR8, c[0x0][0x3e0] ;  /* 0x0000f80000087ab9 */ /* 0x000fc60000000a00 */
[----:B------:R-:W3:Y:S04]  /*efd0*/  LDL.LU R2, [R1+0x40] ;  /* 0x0000400001027983 */ /* 0x000ee80000300800 */
[----:B0-----:R-:W4:Y:S01]  /*efe0*/  LDL.LU R4, [R1+0x8] ;  /* 0x0000080001047983 */ /* 0x001f220000300800 */
[----:B------:R-:W-:Y:S01]  /*eff0*/  UIMAD UR6, UR45, UR8, URZ ;  /* 0x000000082d0672a4 */ /* 0x000fe2000f8e023f */
[----:B------:R-:W0:Y:S03]  /*f000*/  S2R R5, SR_TID.X ;  /* 0x0000000000057919 */ /* 0x000e260000002100 */
[----:B------:R-:W-:Y:S01]  /*f010*/  UIMAD UR6, UR44, UR9, UR6 ;  /* 0x000000092c0672a4 */ /* 0x000fe2000f8e0206 */
[----:B0-----:R-:W-:-:S05]  /*f020*/  IMAD.SHL.U32 R8, R5, 0x8, RZ ;  /* 0x0000000805087824 */ /* 0x001fca00078e00ff */
[----:B------:R-:W-:Y:S02]  /*f030*/  LOP3.LUT R8, R8, 0x38, RZ, 0xc0, !PT ;  /* 0x0000003808087812 */ /* 0x000fe400078ec0ff */
[----:B--2---:R-:W-:Y:S02]  /*f040*/  R2UR UR4, R6 ;  /* 0x00000000060472ca */ /* 0x004fe400000e0000 */
[----:B------:R-:W0:Y:S01]  /*f050*/  LDC R6, c[0x0][0x448] ;  /* 0x00011200ff067b82 */ /* 0x000e220000000800 */
[----:B------:R-:W-:Y:S02]  /*f060*/  R2UR UR5, R7 ;  /* 0x00000000070572ca */ /* 0x000fe400000e0000 */
[----:B---3--:R-:W-:Y:S01]  /*f070*/  R2UR UR5, R2 ;  /* 0x00000000020572ca */ /* 0x008fe200000e0000 */
[----:B----4-:R-:W-:-:S12]  /*f080*/  IMAD.MOV.U32 R2, RZ, RZ, R4 ;  /* 0x000000ffff027224 */ /* 0x010fd800078e0004 */
[----:B------:R-:W-:-:S03]  /*f090*/  UIMAD.WIDE.U32 UR4, UR44, UR8, UR4 ;  /* 0x000000082c0472a5 */ /* 0x000fc6000f8e0004 */
[----:B------:R-:W-:Y:S01]  /*f0a0*/  ULDC.64 UR8, c[0x0][0x3d0] ;  /* 0x0000f40000087ab9 */ /* 0x000fe20000000a00 */
[----:B------:R-:W-:Y:S01]  /*f0b0*/  UIADD3 UR5, UR5, UR6, URZ ;  /* 0x0000000605057290 */ /* 0x000fe2000fffe03f */
[----:B0-----:R-:W-:-:S13]  /*f0c0*/  ISETP.NE.AND P0, PT, R6, 0x1, PT ;  /* 0x000000010600780c */ /* 0x001fda0003f05270 */
[----:B------:R-:W0:Y:S08]  /*f0d0*/  @P0 LDC R0, c[0x0][0x44c] ;  /* 0x00011300ff000b82 */ /* 0x000e300000000800 */
[----:B------:R-:W1:Y:S01]  /*f0e0*/  @P0 LDC R3, c[0x0][0x450] ;  /* 0x00011400ff030b82 */ /* 0x000e620000000800 */
[----:B0-----:R-:W-:-:S05]  /*f0f0*/  @P0 IMAD.HI.U32 R0, R4, R0, RZ ;  /* 0x0000000004000227 */ /* 0x001fca00078e00ff */
[----:B-1----:R-:W-:Y:S01]  /*f100*/  @P0 SHF.R.U32.HI R2, RZ, R3, R0 ;  /* 0x00000003ff020219 */ /* 0x002fe20000011600 */
[----:B------:R-:W-:-:S04]  /*f110*/  IMAD.U32 R3, RZ, RZ, UR8 ;  /* 0x00000008ff037e24 */ /* 0x000fc8000f8e00ff */
        /* <DEDUP_REMOVED lines=14> */
[----:B------:R-:W-:Y:S01]  /*f200*/  LEA R5, P0, R2, UR4, 0x1 ;  /* 0x0000000402057c11 */ /* 0x000fe2000f8008ff */
[----:B------:R-:W-:Y:S01]  /*f210*/  ULDC UR4, c[0x0][0x3b8] ;  /* 0x0000ee0000047ab9 */ /* 0x000fe20000000800 */
[----:B------:R-:W-:Y:S02]  /*f220*/  IADD3 R4, R3, R4, RZ ;  /* 0x0000000403047210 */ /* 0x000fe40007ffe0ff */
        /* <DEDUP_REMOVED lines=13> */
[----:B------:R-:W4:Y:S04]  /*f300*/  LDL.LU R15, [R1+0x18] ;  /* 0x00001800010f7983 */ /* 0x000f280000300800 */
[----:B------:R-:W5:Y:S01]  /*f310*/  LDL.LU R13, [R1+0x1c] ;  /* 0x00001c00010d7983 */ /* 0x000f620000300800 */
[----:B------:R-:W0:Y:S01]  /*f320*/  S2R R7, SR_TID.X ;  /* 0x0000000000077919 */ /* 0x000e220000002100 */
[----:B------:R-:W1:Y:S01]  /*f330*/  S2R R10, SR_TID.X ;  /* 0x00000000000a7919 */ /* 0x000e620000002100 */
[----:B------:R-:W-:Y:S01]  /*f340*/  ULDC.64 UR6, c[0x0][0x208] ;  /* 0x0000820000067ab9 */ /* 0x000fe20000000a00 */
[----:B------:R-:W-:Y:S04]  /*f350*/  SHFL.IDX PT, R6, R4, 0x1, 0x181f ;  /* 0x00381f0004067f89 */ /* 0x000fe800000e0000 */
[----:B------:R-:W5:Y:S01]  /*f360*/  LDL.LU R8, [R1+0x20] ;  /* 0x0000200001087983 */ /* 0x000f620000300800 */
[----:B0-----:R-:W-:Y:S01]  /*f370*/  IMAD.SHL.U32 R12, R7, 0x8, RZ ;  /* 0x00000008070c7824 */ /* 0x001fe200078e00ff */
[----:B-1----:R-:W-:-:S04]  /*f380*/  LOP3.LUT R10, R10, 0x7f, RZ, 0xc0, !PT ;  /* 0x0000007f0a0a7812 */ /* 0x002fc800078ec0ff */
[----:B------:R-:W-:Y:S01]  /*f390*/  LOP3.LUT R12, R12, 0x38, RZ, 0xc0, !PT ;  /* 0x000000380c0c7812 */ /* 0x000fe200078ec0ff */
[----:B------:R-:W-:Y:S02]  /*f3a0*/  IMAD.SHL.U32 R11, R10, 0x8, RZ ;  /* 0x000000080a0b7824 */ /* 0x000fe400078e00ff */
[----:B------:R-:W-:-:S05]  /*f3b0*/  IMAD.SHL.U32 R10, R7, 0x8, RZ ;  /* 0x00000008070a7824 */ /* 0x000fca00078e00ff */
[----:B------:R-:W-:-:S04]  /*f3c0*/  LOP3.LUT R10, R10, 0x1f8, RZ, 0xc0, !PT ;  /* 0x000001f80a0a7812 */ /* 0x000fc800078ec0ff */
[----:B------:R-:W-:-:S04]  /*f3d0*/  LOP3.LUT R10, R10, 0x38, R7, 0x78, !PT ;  /* 0x000000380a0a7812 */ /* 0x000fc800078e7807 */
[----:B------:R-:W-:Y:S02]  /*f3e0*/  LOP3.LUT R10, R10, 0x200, R11, 0xf8, !PT ;  /* 0x000002000a0a7812 */ /* 0x000fe400078ef80b */
[-C--:B--2---:R-:W-:Y:S02]  /*f3f0*/  ISETP.GE.AND P5, PT, R3, R0.reuse, PT ;  /* 0x000000000300720c */ /* 0x084fe40003fa6270 */
[----:B------:R-:W0:Y:S01]  /*f400*/  SHFL.IDX PT, R3, R5, RZ, 0x181f ;  /* 0x00181fff05037589 */ /* 0x000e2200000e0000 */
[----:B---3--:R-:W-:-:S03]  /*f410*/  ISETP.GE.AND P4, PT, R2, R0, PT ;  /* 0x000000000200720c */ /* 0x008fc60003f86270 */
[----:B------:R-:W1:Y:S07]  /*f420*/  SHFL.IDX PT, R2, R4, RZ, 0x181f ;  /* 0x00181fff04027589 */ /* 0x000e6e00000e0000 */
        /* <DEDUP_REMOVED lines=19> */
[----:B------:R-:W-:Y:S04]  /*f560*/  SHFL.IDX PT, R6, R4, 0x2, 0x181f ;  /* 0x00581f0004067f89 */ /* 0x000fe800000e0000 */
[----:B------:R-:W2:Y:S04]  /*f570*/  LDL.LU R15, [R1+0x24] ;  /* 0x00002400010f7983 */ /* 0x000ea80000300800 */
[----:B0-----:R-:W0:Y:S02]  /*f580*/  SHFL.IDX PT, R2, R5, 0x2, 0x181f ;  /* 0x00581f0005027f89 */ /* 0x001e2400000e0000 */
[----:B------:R-:W-:-:S02]  /*f590*/  @!P4 LEA R9, R10, UR38, 0x1 ;  /* 0x000000260a09cc11 */ /* 0x000fc4000f8e08ff */
[----:B0-----:R-:W-:-:S05]  /*f5a0*/  @!P4 LEA R2, P6, R12, R2, 0x1 ;  /* 0x000000020c02c211 */ /* 0x001fca00078c08ff */
[----:B------:R-:W-:-:S05]  /*f5b0*/  @!P4 IMAD.X R3, RZ, RZ, R6, P6 ;  /* 0x000000ffff03c224 */ /* 0x000fca00030e0606 */
[----:B------:R-:W-:Y:S04]  /*f5c0*/  @!P4 LDGSTS.E.BYPASS.LTC128B.128 [R9+0x23400], desc[UR6][R2.64], !P3 ;  /* 0x234000000209cfae */ /* 0x000fe8000d901d46 */
[----:B------:R-:W-:Y:S04]  /*f5d0*/  @!P4 LDGSTS.E.BYPASS.LTC128B.128 [R9+0x27400], desc[UR6][R2.64+0x80], !P0 ;  /* 0x274000800209cfae */ /* 0x000fe8000c101d46 */
[----:B------:R-:W-:Y:S04]  /*f5e0*/  @!P4 LDGSTS.E.BYPASS.LTC128B.128 [R9+0x2b400], desc[UR6][R2.64+0x100], !P1 ;  /* 0x2b4001000209cfae */ /* 0x000fe8000c901d46 */
[----:B------:R0:W-:Y:S01]  /*f5f0*/  @!P4 LDGSTS.E.BYPASS.LTC128B.128 [R9+0x2f400], desc[UR6][R2.64+0x180], !P2 ;  /* 0x2f4001800209cfae */ /* 0x0001e2000d101d46 */
[----:B-----5:R-:W-:-:S03]  /*f600*/  ISETP.GE.AND P4, PT, R13, R0, PT ;  /* 0x000000000d00720c */ /* 0x020fc60003f86270 */
[----:B------:R-:W3:Y:S04]  /*f610*/  LDL.LU R13, [R1+0x28] ;  /* 0x00002800010d7983 */ /* 0x000ee80000300800 */
[----:B------:R-:W0:Y:S04]  /*f620*/  SHFL.IDX PT, R14, R5, 0x3, 0x181f ;  /* 0x00781f00050e7f89 */ /* 0x000e2800000e0000 */
[----:B------:R-:W1:Y:S02]  /*f630*/  SHFL.IDX PT, R6, R4, 0x3, 0x181f ;  /* 0x00781f0004067f89 */ /* 0x000e6400000e0000 */
[----:B------:R-:W-:-:S02]  /*f640*/  @!P4 LEA R7, R10, UR38, 0x1 ;  /* 0x000000260a07cc11 */ /* 0x000fc4000f8e08ff */
[----:B0-----:R-:W-:Y:S02]  /*f650*/  @!P4 LEA R2, P6, R12, R14, 0x1 ;  /* 0x0000000e0c02c211 */ /* 0x001fe400078c08ff */
[----:B------:R-:W0:Y:S03]  /*f660*/  SHFL.IDX PT, R14, R5, 0x4, 0x181f ;  /* 0x00981f00050e7f89 */ /* 0x000e2600000e0000 */
[----:B-1----:R-:W-:Y:S02]  /*f670*/  @!P4 IMAD.X R3, RZ, RZ, R6, P6 ;  /* 0x000000ffff03c224 */ /* 0x002fe400030e0606 */
[----:B------:R-:W1:Y:S04]  /*f680*/  SHFL.IDX PT, R6, R4, 0x4, 0x181f ;  /* 0x00981f0004067f89 */ /* 0x000e6800000e0000 */
[----:B------:R-:W-:Y:S04]  /*f690*/  @!P4 LDGSTS.E.BYPASS.LTC128B.128 [R7+0x23c00], desc[UR6][R2.64], !P3 ;  /* 0x23c000000207cfae */ /* 0x000fe8000d901d46 */
[----:B------:R-:W-:Y:S04]  /*f6a0*/  @!P4 LDGSTS.E.BYPASS.LTC128B.128 [R7+0x27c00], desc[UR6][R2.64+0x80], !P0 ;  /* 0x27c000800207cfae */ /* 0x000fe8000c101d46 */
[----:B------:R-:W-:Y:S04]  /*f6b0*/  @!P4 LDGSTS.E.BYPASS.LTC128B.128 [R7+0x2bc00], desc[UR6][R2.64+0x100], !P1 ;  /* 0x2bc001000207cfae */ /* 0x000fe8000c901d46 */
[----:B------:R4:W-:Y:S01]  /*f6c0*/  @!P4 LDGSTS.E.BYPASS.LTC128B.128 [R7+0x2fc00], desc[UR6][R2.64+0x180], !P2 ;  /* 0x2fc001800207cfae */ /* 0x0009e2000d101d46 */
[----:B------:R-:W-:-:S13]  /*f6d0*/  ISETP.GE.AND P4, PT, R8, R0, PT ;  /* 0x000000000800720c */ /* 0x000fda0003f86270 */
[----:B0-----:R-:W-:-:S04]  /*f6e0*/  @!P4 LEA R8, P6, R12, R14, 0x1 ;  /* 0x0000000e0c08c211 */ /* 0x001fc800078c08ff */
[----:B-1----:R-:W-:Y:S01]  /*f6f0*/  @!P4 IADD3.X R21, RZ, R6, RZ, P6, !PT ;  /* 0x00000006ff15c210 */ /* 0x002fe200037fe4ff */
[----:B------:R-:W0:Y:S01]  /*f700*/  SHFL.IDX PT, R14, R5, 0x5, 0x181f ;  /* 0x00b81f00050e7f89 */ /* 0x000e2200000e0000 */
[----:B------:R-:W-:Y:S01]  /*f710*/  @!P4 LEA R9, R10, UR38, 0x1 ;  /* 0x000000260a09cc11 */ /* 0x000fe2000f8e08ff */
[----:B----4-:R-:W-:Y:S02]  /*f720*/  @!P4 IMAD.MOV.U32 R2, RZ, RZ, R8 ;  /* 0x000000ffff02c224 */ /* 0x010fe400078e0008 */
[----:B------:R-:W-:Y:S01]  /*f730*/  @!P4 IMAD.MOV.U32 R3, RZ, RZ, R21 ;  /* 0x000000ffff03c224 */ /* 0x000fe200078e0015 */
[----:B------:R-:W1:Y:S04]  /*f740*/  SHFL.IDX PT, R6, R4, 0x5, 0x181f ;  /* 0x00b81f0004067f89 */ /* 0x000e6800000e0000 */
[----:B------:R-:W-:Y:S04]  /*f750*/  @!P4 LDGSTS.E.BYPASS.LTC128B.128 [R9+0x24400], desc[UR6][R2.64], !P3 ;  /* 0x244000000209cfae */ /* 0x000fe8000d901d46 */
[----:B------:R-:W-:Y:S04]  /*f760*/  @!P4 LDGSTS.E.BYPASS.LTC128B.128 [R9+0x28400], desc[UR6][R2.64+0x80], !P0 ;  /* 0x284000800209cfae */ /* 0x000fe8000c101d46 */
[----:B------:R-:W-:Y:S04]  /*f770*/  @!P4 LDGSTS.E.BYPASS.LTC128B.128 [R9+0x2c400], desc[UR6][R2.64+0x100], !P1 ;  /* 0x2c4001000209cfae */ /* 0x000fe8000c901d46 */
[----:B------:R4:W-:Y:S01]  /*f780*/  @!P4 LDGSTS.E.BYPASS.LTC128B.128 [R9+0x30400], desc[UR6][R2.64+0x180], !P2 ;  /* 0x304001800209cfae */ /* 0x0009e2000d101d46 */
[----:B--2---:R-:W-:-:S13]  /*f790*/  ISETP.GE.AND P4, PT, R15, R0, PT ;  /* 0x000000000f00720c */ /* 0x004fda0003f86270 */
[----:B0-----:R-:W-:-:S05]  /*f7a0*/  @!P4 LEA R14, P6, R12, R14, 0x1 ;  /* 0x0000000e0c0ec211 */ /* 0x001fca00078c08ff */
[----:B-1----:R-:W-:Y:S02]  /*f7b0*/  @!P4 IMAD.X R21, RZ, RZ, R6, P6 ;  /* 0x000000ffff15c224 */ /* 0x002fe400030e0606 */
[----:B----4-:R-:W-:Y:S02]  /*f7c0*/  @!P4 IMAD.MOV.U32 R2, RZ, RZ, R14 ;  /* 0x000000ffff02c224 */ /* 0x010fe400078e000e */
        /* <DEDUP_REMOVED lines=8> */
[----:B---3--:R-:W-:-:S13]  /*f850*/  ISETP.GE.AND P4, PT, R13, R0, PT ;  /* 0x000000000d00720c */ /* 0x008fda0003f86270 */
[----:B0-----:R-:W-:-:S05]  /*f860*/  @!P4 LEA R14, P6, R12, R14, 0x1 ;  /* 0x0000000e0c0ec211 */ /* 0x001fca00078c08ff */
[----:B-1----:R-:W-:Y:S01]  /*f870*/  @!P4 IMAD.X R9, RZ, RZ, R6, P6 ;  /* 0x000000ffff09c224 */ /* 0x002fe200030e0606 */
[----:B------:R-:W-:Y:S01]  /*f880*/  @!P4 LEA R21, R10, UR38, 0x1 ;  /* 0x000000260a15cc11 */ /* 0x000fe2000f8e08ff */
[----:B--2---:R-:W-:-:S03]  /*f890*/  @!P4 IMAD.MOV.U32 R2, RZ, RZ, R14 ;  /* 0x000000ffff02c224 */ /* 0x004fc600078e000e */
[----:B------:R-:W-:Y:S01]  /*f8a0*/  @!P4 MOV R3, R9 ;  /* 0x000000090003c202 */ /* 0x000fe20000000f00 */
[----:B------:R0:W1:Y:S04]  /*f8b0*/  SHFL.IDX PT, R6, R4, 0x7, 0x181f ;  /* 0x00f81f0004067f89 */ /* 0x00006800000e0000 */
[----:B------:R0:W-:Y:S04]  /*f8c0*/  @!P4 LDGSTS.E.BYPASS.LTC128B.128 [R21+0x25400], desc[UR6][R2.64], !P3 ;  /* 0x254000000215cfae */ /* 0x0001e8000d901d46 */
[----:B------:R0:W-:Y:S04]  /*f8d0*/  @!P4 LDGSTS.E.BYPASS.LTC128B.128 [R21+0x29400], desc[UR6][R2.64+0x80], !P0 ;  /* 0x294000800215cfae */ /* 0x0001e8000c101d46 */
[----:B------:R0:W-:Y:S04]  /*f8e0*/  @!P4 LDGSTS.E.BYPASS.LTC128B.128 [R21+0x2d400], desc[UR6][R2.64+0x100], !P1 ;  /* 0x2d4001000215cfae */ /* 0x0001e8000c901d46 */
[----:B------:R0:W-:Y:S04]  /*f8f0*/  @!P4 LDGSTS.E.BYPASS.LTC128B.128 [R21+0x31400], desc[UR6][R2.64+0x180], !P2 ;  /* 0x314001800215cfae */ /* 0x0001e8000d101d46 */
[----:B------:R0:W2:Y:S02]  /*f900*/  SHFL.IDX PT, R14, R5, 0x7, 0x181f ;  /* 0x00f81f00050e7f89 */ /* 0x0000a400000e0000 */
.L_x_4567:
[----:B------:R-:W3:Y:S01]  /*f910*/  LDL.LU R10, [R1+0x38] ;  /* 0x00003800010a7983 */ /* 0x000ee20000300800 */
[----:B------:R-:W-:Y:S01]  /*f920*/  BSSY B0, `(.L_x_4454) ;  /* 0x0000018000007945 */ /* 0x000fe20003800000 */
[----:B---3--:R-:W-:-:S13]  /*f930*/  ISETP.GE.AND P4, PT, R10, R0, PT ;  /* 0x000000000a00720c */ /* 0x008fda0003f86270 */
[----:B------:R-:W-:Y:S05]  /*f940*/  @P4 BRA `(.L_x_4455) ;  /* 0x0000000000544947 */ /* 0x000fea0003800000 */
[----:B------:R-:W3:Y:S01]  /*f950*/  S2R R10, SR_TID.X ;  /* 0x00000000000a7919 */ /* 0x000ee20000002100 */
[----:B------:R-:W-:Y:S01]  /*f960*/  ULDC.64 UR4, c[0x0][0x208] ;  /* 0x0000820000047ab9 */ /* 0x000fe20000000a00 */
[----:B0-----:R-:W0:Y:S01]  /*f970*/  S2R R3, SR_TID.X ;  /* 0x0000000000037919 */ /* 0x001e220000002100 */
[----:B---3--:R-:W-:Y:S01]  /*f980*/  LOP3.LUT R10, R10, 0x7f, RZ, 0xc0, !PT ;  /* 0x0000007f0a0a7812 */ /* 0x008fe200078ec0ff */
[----:B0-----:R-:W-:-:S04]  /*f990*/  IMAD.SHL.U32 R2, R3, 0x8, RZ ;  /* 0x0000000803027824 */ /* 0x001fc800078e00ff */
        /* <DEDUP_REMOVED lines=16> */
.L_x_4455:
[----:B------:R-:W-:Y:S05]  /*faa0*/  BSYNC B0 ;  /* 0x0000000000007941 */ /* 0x000fea0003800000 */
.L_x_4454:
        /* <DEDUP_REMOVED lines=9> */
.L_x_4568:
        /* <DEDUP_REMOVED lines=9> */
.L_x_4569:
        /* <DEDUP_REMOVED lines=8> */
.L_x_4461:
[----:B------:R-:W-:Y:S05]  /*fc50*/  BSYNC B1 ;  /* 0x0000000000017941 */ /* 0x000fea0003800000 */
.L_x_4460:
        /* <DEDUP_REMOVED lines=11> */
.L_x_4462:
        /* <DEDUP_REMOVED lines=13> */
.L_x_4463:
        /* <DEDUP_REMOVED lines=13> */
.L_x_4464:
        /* <DEDUP_REMOVED lines=13> */
.L_x_4465:
        /* <DEDUP_REMOVED lines=8> */
.L_x_4458:
[----:B------:R-:W-:Y:S05]  /*10000*/  BSYNC B0 ;  /* 0x0000000000007941 */ /* 0x000fea0003800000 */
.L_x_4457:
[----:B0-----:R-:W3:Y:S01]  /*10010*/  LDL.LU R3, [R1+0x2c] ;  /* 0x00002c0001037983 */ /* 0x001ee20000300800 */
[----:B------:R-:W-:Y:S02]  /*10020*/  IMAD.MOV.U32 R8, RZ, RZ, RZ ;  /* 0x000000ffff087224 */ /* 0x000fe400078e00ff */
[----:B-1----:R-:W-:Y:S01]  /*10030*/  IMAD.MOV.U32 R6, RZ, RZ, 0x1 ;  /* 0x00000001ff067424 */ /* 0x002fe200078e00ff */
[----:B---3--:R-:W-:-:S04]  /*10040*/  IADD3 R7, R3, -0x2, RZ ;  /* 0xfffffffe03077810 */ /* 0x008fc80007ffe0ff */
        /* <DEDUP_REMOVED lines=16> */
[----:B------:R-:W-:Y:S01]  /*10150*/  ISETP.NE.AND P0, PT, R0, UR6, PT ;  /* 0x0000000600007c0c */ /* 0x000fe2000bf05270 */
[----:B------:R-:W-:Y:S02]  /*10160*/  IMAD.MOV.U32 R0, RZ, RZ, 0x1 ;  /* 0x00000001ff007424 */ /* 0x000fe400078e00ff */
[----:B------:R-:W-:-:S05]  /*10170*/  IMAD.U32 R11, RZ, RZ, UR5 ;  /* 0x00000005ff0b7e24 */ /* 0x000fca000f8e00ff */
[----:B------:R-:W-:-:S05]  /*10180*/  LOP3.LUT R11, R11, 0x1, RZ, 0xc0, !PT ;  /* 0x000000010b0b7812 */ /* 0x000fca00078ec0ff */
[----:B------:R-:W-:Y:S05]  /*10190*/  @!P0 BRA `(.L_x_4466) ;  /* 0x0000001000448947 */ /* 0x000fea0003800000 */
[----:B------:R-:W-:Y:S01]  /*101a0*/  R2UR UR4, R11 ;  /* 0x000000000b0472ca */ /* 0x000fe200000e0000 */
[----:B------:R-:W-:Y:S01]  /*101b0*/  BSSY B0, `(.L_x_4466) ;  /* 0x000010f000007945 */ /* 0x000fe20003800000 */
[----:B------:R-:W-:-:S11]  /*101c0*/  IMAD.MOV.U32 R0, RZ, RZ, 0x1 ;  /* 0x00000001ff007424 */ /* 0x000fd600078e00ff */
[----:B------:R-:W-:-:S06]  /*101d0*/  UIADD3 UR4, UR5, -UR4, URZ ;  /* 0x8000000405047290 */ /* 0x000fcc000fffe03f */
[----:B------:R-:W-:-:S07]  /*101e0*/  MOV R9, UR4 ;  /* 0x0000000400097c02 */ /* 0x000fce0008000f00 */
.L_x_4499:
        /* <DEDUP_REMOVED lines=28> */
.L_x_4469:
[----:B------:R-:W1:Y:S01]  /*103b0*/  S2R R2, SR_TID.X ;  /* 0x0000000000027919 */ /* 0x000e620000002100 */
[----:B------:R-:W-:Y:S01]  /*103c0*/  BSSY B2, `(.L_x_4470) ;  /* 0x0000006000027945 */ /* 0x000fe20003800000 */
[----:B-1----:R-:W-:Y:S02]  /*103d0*/  LOP3.LUT R3, R2, 0x7f, RZ, 0xc0, !PT ;  /* 0x0000007f02037812 */ /* 0x002fe400078ec0ff */
[----:B------:R-:W-:Y:S02]  /*103e0*/  SHF.L.U32 R2, R0, 0x1f, RZ ;  /* 0x0000001f00027819 */ /* 0x000fe400000006ff */
[----:B------:R-:W-:Y:S02]  /*103f0*/  ISETP.NE.AND P2, PT, R3, RZ, PT ;  /* 0x000000ff0300720c */ /* 0x000fe40003f45270 */
[----:B------:R-:W1:Y:S02]  /*10400*/  SYNCS.PHASECHK.TRANS64.TRYWAIT P0, [UR38+0x32448], R2 ;  /* 0x03244802ff0075a7 */ /* 0x000e640008000166 */
[----:B-1----:R-:W-:Y:S09]  /*10410*/  @!P0 BRA `(.L_x_4471) ;  /* 0x0000003800388947 */ /* 0x002ff20003800000 */
.L_x_4570:
[----:B------:R-:W-:Y:S05]  /*10420*/  BSYNC B2 ;  /* 0x0000000000027941 */ /* 0x000fea0003800000 */
.L_x_4470:
[----:B------:R-:W-:Y:S04]  /*10430*/  BSSY B2, `(.L_x_4472) ;  /* 0x0000007000027945 */ /* 0x000fe80003800000 */
[----:B------:R-:W-:Y:S05]  /*10440*/  @P2 BRA `(.L_x_4473) ;  /* 0x0000000000142947 */ /* 0x000fea0003800000 */
[----:B------:R-:W-:Y:S01]  /*10450*/  ISETP.NE.AND P0, PT, R10, RZ, PT ;  /* 0x000000ff0a00720c */ /* 0x000fe20003f05270 */
[----:B-1----:R-:W-:-:S04]  /*10460*/  IMAD.MOV.U32 R3, RZ, RZ, 0x3000 ;  /* 0x00003000ff037424 */ /* 0x002fc800078e00ff */
[----:B------:R3:W-:Y:S08]  /*10470*/  SYNCS.ARRIVE.TRANS64 RZ, [UR38+0x32438], R3 ;  /* 0x03243803ffff79a7 */ /* 0x0007f00008000026 */
[----:B---3--:R-:W-:Y:S05]  /*10480*/  @!P0 BRA `(.L_x_4473) ;  /* 0x0000000000048947 */ /* 0x008fea0003800000 */
[----:B------:R-:W-:Y:S01]  /*10490*/  BPT.TRAP 0x1 ;  /* 0x000000040000795c */ /* 0x000fe20000300000 */
.L_x_4473:
[----:B------:R-:W-:Y:S05]  /*104a0*/  BSYNC B2 ;  /* 0x0000000000027941 */ /* 0x000fea0003800000 */
.L_x_4472:
        /* <DEDUP_REMOVED lines=11> */
.L_x_4474:
        /* <DEDUP_REMOVED lines=10> */
.L_x_4571:
[----:B------:R-:W-:Y:S05]  /*10600*/  BSYNC B2 ;  /* 0x0000000000027941 */ /* 0x000fea0003800000 */
.L_x_4475:
        /* <DEDUP_REMOVED lines=9> */
.L_x_4478:
[----:B------:R-:W-:Y:S05]  /*106a0*/  BSYNC B2 ;  /* 0x0000000000027941 */ /* 0x000fea0003800000 */
.L_x_4477:
        /* <DEDUP_REMOVED lines=9> */
.L_x_4479:
        /* <DEDUP_REMOVED lines=13> */
.L_x_4480:
        /* <DEDUP_REMOVED lines=13> */
.L_x_4481:
        /* <DEDUP_REMOVED lines=13> */
.L_x_4482:
        /* <DEDUP_REMOVED lines=8> */
.L_x_4468:
[----:B------:R-:W-:Y:S05]  /*10a30*/  BSYNC B1 ;  /* 0x0000000000017941 */ /* 0x000fea0003800000 */
.L_x_4467:
        /* <DEDUP_REMOVED lines=26> */
.L_x_4485:
[----:B------:R-:W1:Y:S01]  /*10be0*/  S2R R2, SR_TID.X ;  /* 0x0000000000027919 */ /* 0x000e620000002100 */
[----:B------:R-:W-:Y:S01]  /*10bf0*/  BSSY B2, `(.L_x_4486) ;  /* 0x0000006000027945 */ /* 0x000fe20003800000 */
[----:B-1----:R-:W-:Y:S02]  /*10c00*/  LOP3.LUT R3, R2, 0x7f, RZ, 0xc0, !PT ;  /* 0x0000007f02037812 */ /* 0x002fe400078ec0ff */
[----:B------:R-:W-:Y:S02]  /*10c10*/  SHF.L.U32 R2, R0, 0x1f, RZ ;  /* 0x0000001f00027819 */ /* 0x000fe400000006ff */
[----:B------:R-:W-:Y:S02]  /*10c20*/  ISETP.NE.AND P2, PT, R3, RZ, PT ;  /* 0x000000ff0300720c */ /* 0x000fe40003f45270 */
[----:B------:R-:W1:Y:S02]  /*10c30*/  SYNCS.PHASECHK.TRANS64.TRYWAIT P0, [UR38+0x32440], R2 ;  /* 0x03244002ff0075a7 */ /* 0x000e640008000166 */
[----:B-1----:R-:W-:Y:S09]  /*10c40*/  @!P0 BRA `(.L_x_4487) ;  /* 0x00000030005c8947 */ /* 0x002ff20003800000 */
.L_x_4572:
[----:B------:R-:W-:Y:S05]  /*10c50*/  BSYNC B2 ;  /* 0x0000000000027941 */ /* 0x000fea0003800000 */
.L_x_4486:
[----:B------:R-:W-:Y:S04]  /*10c60*/  BSSY B2, `(.L_x_4488) ;  /* 0x0000007000027945 */ /* 0x000fe80003800000 */
[----:B------:R-:W-:Y:S05]  /*10c70*/  @P2 BRA `(.L_x_4489) ;  /* 0x0000000000142947 */ /* 0x000fea0003800000 */
[----:B------:R-:W-:Y:S02]  /*10c80*/  ISETP.NE.AND P0, PT, R10, RZ, PT ;  /* 0x000000ff0a00720c */ /* 0x000fe40003f05270 */
[----:B-1----:R-:W-:-:S04]  /*10c90*/  MOV R3, 0x3000 ;  /* 0x0000300000037802 */ /* 0x002fc80000000f00 */
[----:B------:R3:W-:Y:S07]  /*10ca0*/  SYNCS.ARRIVE.TRANS64 RZ, [UR38+0x32430], R3 ;  /* 0x03243003ffff79a7 */ /* 0x0007ee0008000026 */
[----:B------:R-:W-:Y:S05]  /*10cb0*/  @!P0 BRA `(.L_x_4489) ;  /* 0x0000000000048947 */ /* 0x000fea0003800000 */
[----:B------:R-:W-:Y:S01]  /*10cc0*/  BPT.TRAP 0x1 ;  /* 0x000000040000795c */ /* 0x000fe20000300000 */
.L_x_4489:
[----:B------:R-:W-:Y:S05]  /*10cd0*/  BSYNC B2 ;  /* 0x0000000000027941 */ /* 0x000fea0003800000 */
.L_x_4488:
        /* <DEDUP_REMOVED lines=11> */
.L_x_4490:
        /* <DEDUP_REMOVED lines=11> */
.L_x_4573:
[----:B------:R-:W-:Y:S05]  /*10e40*/  BSYNC B2 ;  /* 0x0000000000027941 */ /* 0x000fea0003800000 */
.L_x_4491:
[----:B------:R-:W-:Y:S01]  /*10e50*/  BSSY B2, `(.L_x_4493) ;  /* 0x0000009000027945 */ /* 0x000fe20003800000 */
[----:B01----:R-:W-:Y:S02]  /*10e60*/  IMAD.MOV.U32 R2, RZ, RZ, 0x0 ;  /* 0x00000000ff027424 */ /* 0x003fe400078e00ff */
[----:B---3--:R-:W-:Y:S01]  /*10e70*/  IMAD.MOV.U32 R3, RZ, RZ, 0x14f00000 ;  /* 0x14f00000ff037424 */ /* 0x008fe200078e00ff */
[----:B------:R-:W-:Y:S06]  /*10e80*/  @P2 BRA `(.L_x_4494) ;  /* 0x0000000000142947 */ /* 0x000fec0003800000 */
[----:B------:R-:W-:Y:S01]  /*10e90*/  ISETP.NE.AND P0, PT, R10, RZ, PT ;  /* 0x000000ff0a00720c */ /* 0x000fe20003f05270 */
[----:B------:R-:W-:-:S04]  /*10ea0*/  IMAD.MOV.U32 R5, RZ, RZ, 0xc000 ;  /* 0x0000c000ff057424 */ /* 0x000fc800078e00ff */
[----:B------:R0:W-:Y:S08]  /*10eb0*/  SYNCS.ARRIVE.TRANS64 RZ, [UR38+0x32450], R5 ;  /* 0x03245005ffff79a7 */ /* 0x0001f00008000026 */
[----:B0-----:R-:W-:Y:S05]  /*10ec0*/  @!P0 BRA `(.L_x_4494) ;  /* 0x0000000000048947 */ /* 0x001fea0003800000 */
[----:B------:R-:W-:Y:S01]  /*10ed0*/  BPT.TRAP 0x1 ;  /* 0x000000040000795c */ /* 0x000fe20000300000 */
.L_x_4494:
[----:B------:R-:W-:Y:S05]  /*10ee0*/  BSYNC B2 ;  /* 0x0000000000027941 */ /* 0x000fea0003800000 */
.L_x_4493:
        /* <DEDUP_REMOVED lines=9> */
.L_x_4495:
        /* <DEDUP_REMOVED lines=13> */
.L_x_4496:
        /* <DEDUP_REMOVED lines=13> */
.L_x_4497:
        /* <DEDUP_REMOVED lines=13> */
.L_x_4498:
        /* <DEDUP_REMOVED lines=8> */
.L_x_4484:
[----:B------:R-:W-:Y:S05]  /*11270*/  BSYNC B1 ;  /* 0x0000000000017941 */ /* 0x000fea0003800000 */
.L_x_4483:
[----:B------:R-:W-:Y:S01]  /*11280*/  VIADD R7, R7, 0xfffffffe ;  /* 0xfffffffe07077836 */ /* 0x000fe20000000000 */
[----:B------:R-:W-:Y:S06]  /*11290*/  @P1 BRA `(.L_x_4499) ;  /* 0xffffffec00d41947 */ /* 0x000fec000383ffff */
[----:B------:R-:W-:Y:S05]  /*112a0*/  BSYNC B0 ;  /* 0x0000000000007941 */ /* 0x000fea0003800000 */
.L_x_4466:
        /* <DEDUP_REMOVED lines=26> */
.L_x_4502:
[----:B------:R-:W1:Y:S01]  /*11450*/  S2R R2, SR_TID.X ;  /* 0x0000000000027919 */ /* 0x000e620000002100 */
[----:B------:R-:W-:Y:S01]  /*11460*/  BSSY B1, `(.L_x_4503) ;  /* 0x0000006000017945 */ /* 0x000fe20003800000 */
[----:B-1----:R-:W-:Y:S02]  /*11470*/  LOP3.LUT R3, R2, 0x7f, RZ, 0xc0, !PT ;  /* 0x0000007f02037812 */ /* 0x002fe400078ec0ff */
[----:B------:R-:W-:Y:S02]  /*11480*/  SHF.L.U32 R2, R0, 0x1f, RZ ;  /* 0x0000001f00027819 */ /* 0x000fe400000006ff */
[----:B------:R-:W-:Y:S02]  /*11490*/  ISETP.NE.AND P1, PT, R3, RZ, PT ;  /* 0x000000ff0300720c */ /* 0x000fe40003f25270 */
[----:B------:R-:W1:Y:S02]  /*114a0*/  SYNCS.PHASECHK.TRANS64.TRYWAIT P0, [UR38+0x32448], R2 ;  /* 0x03244802ff0075a7 */ /* 0x000e640008000166 */
[----:B-1----:R-:W-:Y:S09]  /*114b0*/  @!P0 BRA `(.L_x_4504) ;  /* 0x0000002800708947 */ /* 0x002ff20003800000 */
.L_x_4574:
[----:B------:R-:W-:Y:S05]  /*114c0*/  BSYNC B1 ;  /* 0x0000000000017941 */ /* 0x000fea0003800000 */
.L_x_4503:
[----:B------:R-:W-:Y:S04]  /*114d0*/  BSSY B1, `(.L_x_4505) ;  /* 0x0000007000017945 */ /* 0x000fe80003800000 */
[----:B------:R-:W-:Y:S05]  /*114e0*/  @P1 BRA `(.L_x_4506) ;  /* 0x0000000000141947 */ /* 0x000fea0003800000 */
[----:B------:R-:W-:Y:S01]  /*114f0*/  ISETP.NE.AND P0, PT, R10, RZ, PT ;  /* 0x000000ff0a00720c */ /* 0x000fe20003f05270 */
[----:B-1----:R-:W-:-:S04]  /*11500*/  IMAD.MOV.U32 R3, RZ, RZ, 0x3000 ;  /* 0x00003000ff037424 */ /* 0x002fc800078e00ff */
[----:B------:R3:W-:Y:S08]  /*11510*/  SYNCS.ARRIVE.TRANS64 RZ, [UR38+0x32438], R3 ;  /* 0x03243803ffff79a7 */ /* 0x0007f00008000026 */
[----:B---3--:R-:W-:Y:S05]  /*11520*/  @!P0 BRA `(.L_x_4506) ;  /* 0x0000000000048947 */ /* 0x008fea0003800000 */
[----:B------:R-:W-:Y:S01]  /*11530*/  BPT.TRAP 0x1 ;  /* 0x000000040000795c */ /* 0x000fe20000300000 */
.L_x_4506:
[----:B------:R-:W-:Y:S05]  /*11540*/  BSYNC B1 ;  /* 0x0000000000017941 */ /* 0x000fea0003800000 */
.L_x_4505:
        /* <DEDUP_REMOVED lines=11> */
.L_x_4507:
        /* <DEDUP_REMOVED lines=11> */
.L_x_4575:
[----:B------:R-:W-:Y:S05]  /*116b0*/  BSYNC B1 ;  /* 0x0000000000017941 */ /* 0x000fea0003800000 */
.L_x_4508:
        /* <DEDUP_REMOVED lines=9> */
.L_x_4511:
[----:B------:R-:W-:Y:S05]  /*11750*/  BSYNC B1 ;  /* 0x0000000000017941 */ /* 0x000fea0003800000 */
.L_x_4510:
        /* <DEDUP_REMOVED lines=9> */
.L_x_4512:
        /* <DEDUP_REMOVED lines=13> */
.L_x_4513:
        /* <DEDUP_REMOVED lines=13> */
.L_x_4514:
        /* <DEDUP_REMOVED lines=13> */
.L_x_4515:
        /* <DEDUP_REMOVED lines=8> */
.L_x_4501:
[----:B------:R-:W-:Y:S05]  /*11ae0*/  BSYNC B0 ;  /* 0x0000000000007941 */ /* 0x000fea0003800000 */
.L_x_4500:
[----:B------:R-:W-:Y:S01]  /*11af0*/  LOP3.LUT R0, R0, 0x1, RZ, 0x3c, !PT ;  /* 0x0000000100007812 */ /* 0x000fe200078e3cff */
[----:B------:R-:W-:Y:S02]  /*11b00*/  IMAD.MOV.U32 R6, RZ, RZ, RZ ;  /* 0x000000ffff067224 */ /* 0x000fe400078e00ff */
[----:B------:R-:W-:-:S07]  /*11b10*/  IMAD.MOV.U32 R8, RZ, RZ, RZ ;  /* 0x000000ffff087224 */ /* 0x000fce00078e00ff */
.L_x_4439:
[----:B------:R-:W1:Y:S01]  /*11b20*/  S2R R3, SR_CgaCtaId ;  /* 0x0000000000037919 */ /* 0x000e620000008800 */
[----:B------:R-:W-:-:S04]  /*11b30*/  MOV R2, 0x400 ;  /* 0x0000040000027802 */ /* 0x000fc80000000f00 */
[----:B-1----:R-:W-:Y:S02]  /*11b40*/  LEA R2, R3, R2, 0x18 ;  /* 0x0000000203027211 */ /* 0x002fe400078ec0ff */
[----:B------:R-:W-:-:S04]  /*11b50*/  SHF.L.U32 R3, R8, 0x1f, RZ ;  /* 0x0000001f08037819 */ /* 0x000fc800000006ff */
[----:B------:R-:W1:Y:S02]  /*11b60*/  SYNCS.PHASECHK.TRANS64.TRYWAIT P0, [R2+URZ+0x32420], R3 ;  /* 0x03242003020075a7 */ /* 0x000e64000800017f */
[----:B-1----:R-:W-:Y:S05]  /*11b70*/  @!P0 BRA `(.L_x_4516) ;  /* 0x0000002000f08947 */ /* 0x002fea0003800000 */
.L_x_4576:
[----:B------:R-:W-:-:S03]  /*11b80*/  UMOV UR4, 0xffffffff ;  /* 0xffffffff00047882 */ /* 0x000fc60000000000 */
[----:B------:R-:W-:Y:S05]  /*11b90*/  BRA.DIV UR4, `(.L_x_4517) ;  /* 0x0000002204fc7947 */ /* 0x000fea000b800000 */
[----:B-1----:R-:W1:Y:S02]  /*11ba0*/  S2R R3, SR_TID.X ;  /* 0x0000000000037919 */ /* 0x002e640000002100 */
[----:B-1----:R-:W-:-:S04]  /*11bb0*/  SHF.R.U32.HI R3, RZ, 0x5, R3 ;  /* 0x00000005ff037819 */ /* 0x002fc80000011603 */
[----:B------:R-:W-:-:S05]  /*11bc0*/  LOP3.LUT R3, R3, 0x3, RZ, 0xc0, !PT ;  /* 0x0000000303037812 */ /* 0x000fca00078ec0ff */
[----:B--2---:R1:W2:Y:S02]  /*11bd0*/  SHFL.IDX PT, R14, R3, RZ, 0x1f ;  /* 0x00001fff030e7589 */ /* 0x0042a400000e0000 */
.L_x_4579:
[----:B--2---:R-:W-:-:S13]  /*11be0*/  ISETP.NE.AND P0, PT, R14, RZ, PT ;  /* 0x000000ff0e00720c */ /* 0x004fda0003f05270 */
[----:B------:R-:W-:Y:S05]  /*11bf0*/  @P0 BRA `(.L_x_4400) ;  /* 0x0000000000880947 */ /* 0x000fea0003800000 */
[----:B------:R-:W-:-:S03]  /*11c00*/  UMOV UR4, 0xffffffff ;  /* 0xffffffff00047882 */ /* 0x000fc60000000000 */
[----:B------:R-:W-:Y:S05]  /*11c10*/  BRA.DIV UR4, `(.L_x_4518) ;  /* 0x0000002604107947 */ /* 0x000fea000b800000 */
[----:B------:R-:W-:-:S13]  /*11c20*/  ELECT P6, URZ, PT ;  /* 0x00000000003f782f */ /* 0x000fda00038c0000 */
.L_x_4582:
[----:B------:R-:W-:Y:S05]  /*11c30*/  @!P6 BRA `(.L_x_4400) ;  /* 0x000000000078e947 */ /* 0x000fea0003800000 */
[----:B-1----:R-:W2:Y:S02]  /*11c40*/  LDL.LU R3, [R1+0x3c] ;  /* 0x00003c0001037983 */ /* 0x002ea40000300800 */
[----:B--2---:R-:W-:-:S04]  /*11c50*/  LOP3.LUT R3, R3, 0x2, RZ, 0xfc, !PT ;  /* 0x0000000203037812 */ /* 0x004fc800078efcff */
[----:B------:R-:W-:-:S13]  /*11c60*/  ISETP.NE.AND P2, PT, R3, 0x3, PT ;  /* 0x000000030300780c */ /* 0x000fda0003f45270 */
[----:B------:R-:W-:Y:S05]  /*11c70*/  @!P2 BRA `(.L_x_4519) ;  /* 0x000000000004a947 */ /* 0x000fea0003800000 */
[----:B------:R-:W-:Y:S01]  /*11c80*/  BPT.TRAP 0x1 ;  /* 0x000000040000795c */ /* 0x000fe20000300000 */
.L_x_4519:
[----:B------:R-:W-:Y:S01]  /*11c90*/  IADD3 R8, R2, 0x32440, RZ ;  /* 0x0003244002087810 */ /* 0x000fe20007ffe0ff */
[----:B------:R-:W-:Y:S01]  /*11ca0*/  VIADD R3, R6, 0x1 ;  /* 0x0000000106037836 */ /* 0x000fe20000000000 */
[----:B------:R-:W-:-:S03]  /*11cb0*/  SHF.L.U32 R4, R0, 0x1f, RZ ;  /* 0x0000001f00047819 */ /* 0x000fc600000006ff */
[----:B------:R-:W-:Y:S01]  /*11cc0*/  IMAD R7, R6, 0x8, R8 ;  /* 0x0000000806077824 */ /* 0x000fe200078e0208 */
[----:B------:R-:W-:-:S03]  /*11cd0*/  ISETP.NE.AND P1, PT, R3, 0x2, PT ;  /* 0x000000020300780c */ /* 0x000fc60003f25270 */
[----:B------:R-:W1:Y:S01]  /*11ce0*/  SYNCS.PHASECHK.TRANS64.TRYWAIT P0, [R7+URZ], R4 ;  /* 0x00000004070075a7 */ /* 0x000e62000800017f */
[----:B------:R-:W-:Y:S02]  /*11cf0*/  SEL R5, RZ, 0x1, P1 ;  /* 0x00000001ff057807 */ /* 0x000fe40000800000 */
[----:B------:R-:W-:Y:S02]  /*11d00*/  SEL R3, R3, RZ, P1 ;  /* 0x000000ff03037207 */ /* 0x000fe40000800000 */
[----:B------:R-:W-:-:S03]  /*11d10*/  LOP3.LUT R0, R0, R5, RZ, 0x3c, !PT ;  /* 0x0000000500007212 */ /* 0x000fc600078e3cff */
[----:B------:R-:W-:Y:S01]  /*11d20*/  IMAD R5, R3, 0x8, R8 ;  /* 0x0000000803057824 */ /* 0x000fe200078e0208 */
[----:B------:R-:W-:Y:S01]  /*11d30*/  SHF.L.U32 R0, R0, 0x1f, RZ ;  /* 0x0000001f00007819 */ /* 0x000fe200000006ff */
[----:B-1----:R-:W-:Y:S06]  /*11d40*/  @!P0 BRA `(.L_x_4520) ;  /* 0x0000002000e48947 */ /* 0x002fec0003800000 */
.L_x_4583:
[----:B------:R-:W2:Y:S02]  /*11d50*/  SYNCS.PHASECHK.TRANS64.TRYWAIT P0, [R5+URZ], R0 ;  /* 0x00000000050075a7 */ /* 0x000ea4000800017f */
[----:B--2---:R-:W-:Y:S05]  /*11d60*/  @!P0 BRA `(.L_x_4521) ;  /* 0x0000002000f08947 */ /* 0x004fea0003800000 */
.L_x_4584:
[----:B------:R-:W-:Y:S05]  /*11d70*/  @!P2 BRA `(.L_x_4522) ;  /* 0x000000000004a947 */ /* 0x000fea0003800000 */
[----:B------:R-:W-:Y:S01]  /*11d80*/  BPT.TRAP 0x1 ;  /* 0x000000040000795c */ /* 0x000fe20000300000 */
.L_x_4522:
[----:B------:R-:W-:-:S04]  /*11d90*/  VIADD R2, R2, 0x32460 ;  /* 0x0003246002027836 */ /* 0x000fc80000000000 */
[----:B--2---:R-:W-:-:S04]  /*11da0*/  IMAD R5, R6, 0x8, R2 ;  /* 0x0000000806057824 */ /* 0x004fc800078e0202 */
[----:B------:R-:W2:Y:S02]  /*11db0*/  SYNCS.PHASECHK.TRANS64.TRYWAIT P0, [R5+URZ], R4 ;  /* 0x00000004050075a7 */ /* 0x000ea4000800017f */
[----:B--2---:R-:W-:Y:S05]  /*11dc0*/  @!P0 BRA `(.L_x_4523) ;  /* 0x0000002000ec8947 */ /* 0x004fea0003800000 */
.L_x_4585:
[----:B------:R-:W-:-:S07]  /*11dd0*/  IMAD R3, R3, 0x8, R2 ;  /* 0x0000000803037824 */ /* 0x000fce00078e0202 */
.L_x_4524:
[----:B---3--:R3:W4:Y:S02]  /*11de0*/  SYNCS.PHASECHK.TRANS64.TRYWAIT P0, [R3+URZ], R0 ;  /* 0x00000000030075a7 */ /* 0x008724000800017f */
[----:B----4-:R-:W-:Y:S05]  /*11df0*/  @!P0 NANOSLEEP.SYNCS 0x989680 ;  /* 0x009896800000895d */ /* 0x010fea0003900000 */
[----:B------:R-:W4:Y:S02]  /*11e00*/  @!P0 SYNCS.PHASECHK.TRANS64 P0, [R3+URZ], R0 ;  /* 0x00000000030085a7 */ /* 0x000f24000800007f */
[----:B----4-:R-:W-:Y:S05]  /*11e10*/  @!P0 BRA `(.L_x_4524) ;  /* 0xfffffffc00f08947 */ /* 0x010fea000383ffff */
.L_x_4400:
[----:B------:R-:W-:Y:S05]  /*11e20*/  BSYNC B6 ;  /* 0x0000000000067941 */ /* 0x000fea0003800000 */
.L_x_4397:
[----:B------:R-:W-:Y:S05]  /*11e30*/  EXIT ;  /* 0x000000000000794d */ /* 0x000fea0003800000 */
.L_x_4404:
[----:B------:R-:W-:-:S13]  /*11e40*/  R2UR UR4, R22 ;  /* 0x00000000160472ca */ /* 0x000fda00000e0000 */
[----:B0-----:R-:W-:-:S04]  /*11e50*/  IMAD.U32 R3, RZ, RZ, UR4 ;  /* 0x00000004ff037e24 */ /* 0x001fc8000f8e00ff */
[----:B------:R0:W1:Y:S03]  /*11e60*/  SYNCS.PHASECHK.TRANS64.TRYWAIT P0, [R3+URZ+0x32400], R2 ;  /* 0x03240002030075a7 */ /* 0x000066000800017f */
[----:B-1----:R-:W-:Y:S05]  /*11e70*/  @!P0 NANOSLEEP.SYNCS 0x989680 ;  /* 0x009896800000895d */ /* 0x002fea0003900000 */
[----:B------:R-:W1:Y:S02]  /*11e80*/  @!P0 SYNCS.PHASECHK.TRANS64 P0, [R3+URZ+0x32400], R2 ;  /* 0x03240002030085a7 */ /* 0x000e64000800007f */
[----:B-1----:R-:W-:Y:S05]  /*11e90*/  @!P0 BRA `(.L_x_4404) ;  /* 0xfffffffc00e88947 */ /* 0x002fea000383ffff */
[----:B------:R-:W-:Y:S05]  /*11ea0*/  BRA `(.L_x_4525) ;  /* 0xfffffef800207947 */ /* 0x000fea000383ffff */
.L_x_4408:
[----:B------:R-:W-:-:S13]  /*11eb0*/  R2UR UR4, R22 ;  /* 0x00000000160472ca */ /* 0x000fda00000e0000 */
[----:B0-----:R-:W-:-:S04]  /*11ec0*/  MOV R3, UR4 ;  /* 0x0000000400037c02 */ /* 0x001fc80008000f00 */
[----:B------:R0:W2:Y:S03]  /*11ed0*/  SYNCS.PHASECHK.TRANS64.TRYWAIT P1, [R3+URZ+0x32430], R2 ;  /* 0x03243002030075a7 */ /* 0x0000a6000802017f */
[----:B--2---:R-:W-:Y:S05]  /*11ee0*/  @!P1 NANOSLEEP.SYNCS 0x989680 ;  /* 0x009896800000995d */ /* 0x004fea0003900000 */
[----:B------:R-:W2:Y:S02]  /*11ef0*/  @!P1 SYNCS.PHASECHK.TRANS64 P1, [R3+URZ+0x32430], R2 ;  /* 0x03243002030095a7 */ /* 0x000ea4000802007f */
[----:B--2---:R-:W-:Y:S05]  /*11f00*/  @!P1 BRA `(.L_x_4408) ;  /* 0xfffffffc00e89947 */ /* 0x004fea000383ffff */
[----:B------:R-:W-:Y:S05]  /*11f10*/  BRA `(.L_x_4407) ;  /* 0xfffffef800407947 */ /* 0x000fea000383ffff */
.L_x_4409:
[----:B------:R-:W-:-:S13]  /*11f20*/  R2UR UR4, R22 ;  /* 0x00000000160472ca */ /* 0x000fda00000e0000 */
[----:B0-----:R-:W-:-:S04]  /*11f30*/  IMAD.U32 R3, RZ, RZ, UR4 ;  /* 0x00000004ff037e24 */ /* 0x001fc8000f8e00ff */
[----:B------:R0:W2:Y:S03]  /*11f40*/  SYNCS.PHASECHK.TRANS64.TRYWAIT P1, [R3+URZ+0x32410], R2 ;  /* 0x03241002030075a7 */ /* 0x0000a6000802017f */
[----:B--2---:R-:W-:Y:S05]  /*11f50*/  @!P1 NANOSLEEP.SYNCS 0x989680 ;  /* 0x009896800000995d */ /* 0x004fea0003900000 */
[----:B------:R-:W2:Y:S02]  /*11f60*/  @!P1 SYNCS.PHASECHK.TRANS64 P1, [R3+URZ+0x32410], R2 ;  /* 0x03241002030095a7 */ /* 0x000ea4000802007f */
[----:B--2---:R-:W-:Y:S05]  /*11f70*/  @!P1 BRA `(.L_x_4409) ;  /* 0xfffffffc00e89947 */ /* 0x004fea000383ffff */
[----:B------:R-:W-:Y:S05]  /*11f80*/  BRA `(.L_x_4526) ;  /* 0xfffffef800e87947 */ /* 0x000fea000383ffff */
.L_x_4413:
[----:B------:R-:W-:-:S13]  /*11f90*/  R2UR UR4, R22 ;  /* 0x00000000160472ca */ /* 0x000fda00000e0000 */
[----:B0-----:R-:W-:-:S04]  /*11fa0*/  IMAD.U32 R3, RZ, RZ, UR4 ;  /* 0x00000004ff037e24 */ /* 0x001fc8000f8e00ff */
[----:B------:R0:W3:Y:S03]  /*11fb0*/  SYNCS.PHASECHK.TRANS64.TRYWAIT P1, [R3+URZ+0x32450], R2 ;  /* 0x03245002030075a7 */ /* 0x0000e6000802017f */
[----:B---3--:R-:W-:Y:S05]  /*11fc0*/  @!P1 NANOSLEEP.SYNCS 0x989680 ;  /* 0x009896800000995d */ /* 0x008fea0003900000 */
[----:B------:R-:W3:Y:S02]  /*11fd0*/  @!P1 SYNCS.PHASECHK.TRANS64 P1, [R3+URZ+0x32450], R2 ;  /* 0x03245002030095a7 */ /* 0x000ee4000802007f */
[----:B---3--:R-:W-:Y:S05]  /*11fe0*/  @!P1 BRA `(.L_x_4413) ;  /* 0xfffffffc00e89947 */ /* 0x008fea000383ffff */
[----:B------:R-:W-:Y:S05]  /*11ff0*/  BRA `(.L_x_4412) ;  /* 0xfffffef800f47947 */ /* 0x000fea000383ffff */
.L_x_4418:
[----:B--2---:R-:W-:-:S04]  /*12000*/  IMAD.U32 R152, RZ, RZ, UR5 ;  /* 0x00000005ff987e24 */ /* 0x004fc8000f8e00ff */
[----:B------:R2:W3:Y:S03]  /*12010*/  SYNCS.PHASECHK.TRANS64.TRYWAIT P3, [R152+URZ+0x32430], R203 ;  /* 0x032430cb980075a7 */ /* 0x0004e6000806017f */
[----:B---3--:R-:W-:Y:S05]  /*12020*/  @!P3 NANOSLEEP.SYNCS 0x989680 ;  /* 0x009896800000b95d */ /* 0x008fea0003900000 */
[----:B------:R-:W3:Y:S02]  /*12030*/  @!P3 SYNCS.PHASECHK.TRANS64 P3, [R152+URZ+0x32430], R203 ;  /* 0x032430cb9800b5a7 */ /* 0x000ee4000806007f */
[----:B---3--:R-:W-:Y:S05]  /*12040*/  @!P3 BRA `(.L_x_4418) ;  /* 0xfffffffc00ecb947 */ /* 0x008fea000383ffff */
[----:B------:R-:W-:Y:S05]  /*12050*/  BRA `(.L_x_4417) ;  /* 0xffffff2800007947 */ /* 0x000fea000383ffff */
.L_x_4422:
[----:B--2---:R-:W-:-:S04]  /*12060*/  IMAD.U32 R206, RZ, RZ, UR5 ;  /* 0x00000005ffce7e24 */ /* 0x004fc8000f8e00ff */
[----:B------:R2:W3:Y:S03]  /*12070*/  SYNCS.PHASECHK.TRANS64.TRYWAIT P3, [R206+URZ+0x32450], R203 ;  /* 0x032450cbce0075a7 */ /* 0x0004e6000806017f */
[----:B---3--:R-:W-:Y:S05]  /*12080*/  @!P3 NANOSLEEP.SYNCS 0x989680 ;  /* 0x009896800000b95d */ /* 0x008fea0003900000 */
[----:B------:R-:W3:Y:S02]  /*12090*/  @!P3 SYNCS.PHASECHK.TRANS64 P3, [R206+URZ+0x32450], R203 ;  /* 0x032450cbce00b5a7 */ /* 0x000ee4000806007f */
[----:B---3--:R-:W-:Y:S05]  /*120a0*/  @!P3 BRA `(.L_x_4422) ;  /* 0xfffffffc00ecb947 */ /* 0x008fea000383ffff */
[----:B------:R-:W-:Y:S05]  /*120b0*/  BRA `(.L_x_4421) ;  /* 0xffffff2800cc7947 */ /* 0x000fea000383ffff */
.L_x_4428:
[----:B---3--:R-:W-:-:S04]  /*120c0*/  IMAD.U32 R153, RZ, RZ, UR7 ;  /* 0x00000007ff997e24 */ /* 0x008fc8000f8e00ff */
[----:B------:R3:W4:Y:S03]  /*120d0*/  SYNCS.PHASECHK.TRANS64.TRYWAIT P1, [R153+URZ+0x32430], R204 ;  /* 0x032430cc990075a7 */ /* 0x000726000802017f */
[----:B----4-:R-:W-:Y:S05]  /*120e0*/  @!P1 NANOSLEEP.SYNCS 0x989680 ;  /* 0x009896800000995d */ /* 0x010fea0003900000 */
[----:B------:R-:W4:Y:S02]  /*120f0*/  @!P1 SYNCS.PHASECHK.TRANS64 P1, [R153+URZ+0x32430], R204 ;  /* 0x032430cc990095a7 */ /* 0x000f24000802007f */
[----:B----4-:R-:W-:Y:S05]  /*12100*/  @!P1 BRA `(.L_x_4428) ;  /* 0xfffffffc00ec9947 */ /* 0x010fea000383ffff */
[----:B------:R-:W-:Y:S05]  /*12110*/  BRA `(.L_x_4427) ;  /* 0xffffff58008c7947 */ /* 0x000fea000383ffff */
.L_x_4432:
[----:B-1----:R-:W-:-:S04]  /*12120*/  IMAD.U32 R205, RZ, RZ, UR7 ;  /* 0x00000007ffcd7e24 */ /* 0x002fc8000f8e00ff */
[----:B------:R1:W3:Y:S03]  /*12130*/  SYNCS.PHASECHK.TRANS64.TRYWAIT P1, [R205+URZ+0x32450], R204 ;  /* 0x032450cccd0075a7 */ /* 0x0002e6000802017f */
[----:B---3--:R-:W-:Y:S05]  /*12140*/  @!P1 NANOSLEEP.SYNCS 0x989680 ;  /* 0x009896800000995d */ /* 0x008fea0003900000 */
[----:B------:R-:W3:Y:S02]  /*12150*/  @!P1 SYNCS.PHASECHK.TRANS64 P1, [R205+URZ+0x32450], R204 ;  /* 0x032450cccd0095a7 */ /* 0x000ee4000802007f */
[----:B---3--:R-:W-:Y:S05]  /*12160*/  @!P1 BRA `(.L_x_4432) ;  /* 0xfffffffc00ec9947 */ /* 0x008fea000383ffff */
[----:B------:R-:W-:Y:S05]  /*12170*/  BRA `(.L_x_4431) ;  /* 0xffffff5c000c7947 */ /* 0x000fea000383ffff */
.L_x_4444:
[----:B------:R-:W-:Y:S01]  /*12180*/  IMAD.MOV.U32 R13, RZ, RZ, R6 ;  /* 0x000000ffff0d7224 */ /* 0x000fe200078e0006 */
[----:B------:R-:W-:Y:S01]  /*12190*/  MOV R12, RZ ;  /* 0x000000ff000c7202 */ /* 0x000fe20000000f00 */
[----:B------:R-:W-:Y:S02]  /*121a0*/  IMAD.MOV.U32 R11, RZ, RZ, 0x1f ;  /* 0x0000001fff0b7424 */ /* 0x000fe400078e00ff */
[----:B------:R-:W-:-:S07]  /*121b0*/  IMAD.MOV.U32 R15, RZ, RZ, -0x1 ;  /* 0xffffffffff0f7424 */ /* 0x000fce00078e00ff */
[----:B------:R-:W-:Y:S05]  /*121c0*/  WARPSYNC.COLLECTIVE R15, `(.L_x_4527) ;  /* 0x000000000f087348 */ /* 0x000fea0003c00000 */
[----:B------:R0:W1:Y:S02]  /*121d0*/  SHFL.IDX P6, R14, R13, R12, R11 ;  /* 0x0000000c0d0e7389 */ /* 0x00006400000c000b */
[----:B01----:R-:W-:Y:S01]  /*121e0*/  ENDCOLLECTIVE ;  /* 0x000000000000791b */ /* 0x003fe20003800000 */
.L_x_4527:
[----:B------:R-:W-:Y:S05]  /*121f0*/  BRA `(.L_x_4528) ;  /* 0xffffffbc001c7947 */ /* 0x000fea000383ffff */
.L_x_4446:
[----:B------:R-:W-:Y:S01]  /*12200*/  BSSY B0, `(.L_x_4529) ;  /* 0x0000006000007945 */ /* 0x000fe20003800000 */
[----:B------:R-:W-:-:S07]  /*12210*/  IMAD.MOV.U32 R15, RZ, RZ, -0x1 ;  /* 0xffffffffff0f7424 */ /* 0x000fce00078e00ff */
[----:B0-----:R-:W-:Y:S05]  /*12220*/  WARPSYNC.COLLECTIVE R15, `(.L_x_4530) ;  /* 0x000000000f0c7348 */ /* 0x001fea0003c00000 */
[----:B------:R-:W-:Y:S02]  /*12230*/  ELECT P6, UR62, PT ;  /* 0x00000000003e782f */ /* 0x000fe400038c0000 */
[----:B------:R-:W-:Y:S01]  /*12240*/  MOV R14, UR62 ;  /* 0x0000003e000e7c02 */ /* 0x000fe20008000f00 */
[----:B0-----:R-:W-:Y:S10]  /*12250*/  ENDCOLLECTIVE ;  /* 0x000000000000791b */ /* 0x001ff40003800000 */
.L_x_4530:
[----:B------:R-:W-:Y:S05]  /*12260*/  BSYNC B0 ;  /* 0x0000000000007941 */ /* 0x000fea0003800000 */
.L_x_4529:
[----:B------:R-:W-:Y:S05]  /*12270*/  BRA `(.L_x_4531) ;  /* 0xffffffbc00207947 */ /* 0x000fea000383ffff */
.L_x_4448:
[----:B0-----:R-:W-:-:S04]  /*12280*/  IMAD.U32 R3, RZ, RZ, UR38 ;  /* 0x00000026ff037e24 */ /* 0x001fc8000f8e00ff */
[----:B------:R0:W1:Y:S03]  /*12290*/  SYNCS.PHASECHK.TRANS64.TRYWAIT P0, [R3+URZ+0x32440], R0 ;  /* 0x03244000030075a7 */ /* 0x000066000800017f */
[----:B-1----:R-:W-:Y:S05]  /*122a0*/  @!P0 NANOSLEEP.SYNCS 0x989680 ;  /* 0x009896800000895d */ /* 0x002fea0003900000 */
[----:B------:R-:W1:Y:S02]  /*122b0*/  @!P0 SYNCS.PHASECHK.TRANS64 P0, [R3+URZ+0x32440], R0 ;  /* 0x03244000030085a7 */ /* 0x000e64000800007f */
[----:B-1----:R-:W-:Y:S05]  /*122c0*/  @!P0 BRA `(.L_x_4448) ;  /* 0xfffffffc00ec8947 */ /* 0x002fea000383ffff */
[----:B------:R-:W-:Y:S05]  /*122d0*/  BRA `(.L_x_4532) ;  /* 0xffffffbc00847947 */ /* 0x000fea000383ffff */
.L_x_4451:
[----:B------:R-:W-:Y:S01]  /*122e0*/  IMAD.MOV.U32 R13, RZ, RZ, R3 ;  /* 0x000000ffff0d7224 */ /* 0x000fe200078e0003 */
[----:B------:R-:W-:Y:S01]  /*122f0*/  MOV R11, 0x181f ;  /* 0x0000181f000b7802 */ /* 0x000fe20000000f00 */
[----:B------:R-:W-:Y:S02]  /*12300*/  IMAD.MOV.U32 R12, RZ, RZ, RZ ;  /* 0x000000ffff0c7224 */ /* 0x000fe400078e00ff */
[----:B------:R-:W-:Y:S02]  /*12310*/  IMAD.MOV.U32 R15, RZ, RZ, -0x1 ;  /* 0xffffffffff0f7424 */ /* 0x000fe400078e00ff */
[----:B------:R-:W-:-:S07]  /*12320*/  IMAD R6, R8, 0x80, R6 ;  /* 0x0000008008067824 */ /* 0x000fce00078e0206 */
[----:B0-----:R-:W-:Y:S05]  /*12330*/  WARPSYNC.COLLECTIVE R15, `(.L_x_4533) ;  /* 0x000000000f087348 */ /* 0x001fea0003c00000 */
[----:B------:R1:W2:Y:S02]  /*12340*/  SHFL.IDX P6, R14, R13, R12, R11 ;  /* 0x0000000c0d0e7389 */ /* 0x0002a400000c000b */
[----:B012---:R-:W-:Y:S01]  /*12350*/  ENDCOLLECTIVE ;  /* 0x000000000000791b */ /* 0x007fe20003800000 */
.L_x_4533:
[----:B------:R0:W-:Y:S01]  /*12360*/  STL [R1+0x4], R6 ;  /* 0x0000040601007387 */ /* 0x0001e20000100800 */
[----:B------:R-:W-:Y:S02]  /*12370*/  IMAD.MOV.U32 R13, RZ, RZ, R0 ;  /* 0x000000ffff0d7224 */ /* 0x000fe400078e0000 */
[----:B------:R-:W-:-:S07]  /*12380*/  IMAD.MOV.U32 R4, RZ, RZ, R14 ;  /* 0x000000ffff047224 */ /* 0x000fce00078e000e */
[----:B0-----:R-:W-:Y:S05]  /*12390*/  WARPSYNC.COLLECTIVE R15, `(.L_x_4534) ;  /* 0x000000000f087348 */ /* 0x001fea0003c00000 */
[----:B------:R1:W2:Y:S02]  /*123a0*/  SHFL.IDX P6, R14, R13, R12, R11 ;  /* 0x0000000c0d0e7389 */ /* 0x0002a400000c000b */
[----:B012---:R-:W-:Y:S01]  /*123b0*/  ENDCOLLECTIVE ;  /* 0x000000000000791b */ /* 0x007fe20003800000 */
.L_x_4534:
[----:B------:R-:W-:Y:S01]  /*123c0*/  ULDC UR4, c[0x0][0x288] ;  /* 0x0000a20000047ab9 */ /* 0x000fe20000000800 */
[----:B------:R-:W-:Y:S01]  /*123d0*/  ULDC.64 UR6, c[0x0][0x208] ;  /* 0x0000820000067ab9 */ /* 0x000fe20000000a00 */
[----:B------:R-:W-:-:S05]  /*123e0*/  IMAD R2, R7, UR4, RZ ;  /* 0x0000000407027c24 */ /* 0x000fca000f8e02ff */
[----:B------:R-:W-:Y:S01]  /*123f0*/  ISETP.GE.AND P1, PT, R6, R2, PT ;  /* 0x000000020600720c */ /* 0x000fe20003f26270 */
[----:B------:R-:W-:Y:S01]  /*12400*/  IMAD.MOV.U32 R13, RZ, RZ, R3 ;  /* 0x000000ffff0d7224 */ /* 0x000fe200078e0003 */
[----:B------:R-:W-:-:S11]  /*12410*/  MOV R12, 0x1 ;  /* 0x00000001000c7802 */ /* 0x000fd60000000f00 */
[----:B------:R-:W-:Y:S01]  /*12420*/  @!P1 LEA R8, R9, UR38, 0x1 ;  /* 0x0000002609089c11 */ /* 0x000fe2000f8e08ff */
        /* <DEDUP_REMOVED lines=13> */
.L_x_4535:
[----:B------:R-:W-:-:S04]  /*12500*/  IMAD.MOV.U32 R8, RZ, RZ, R6 ;  /* 0x000000ffff087224 */ /* 0x000fc800078e0006 */
[----:B------:R-:W-:Y:S02]  /*12510*/  VIADD R4, R8, 0x10 ;  /* 0x0000001008047836 */ /* 0x000fe40000000000 */
[----:B------:R-:W-:-:S03]  /*12520*/  IMAD.MOV.U32 R13, RZ, RZ, R0 ;  /* 0x000000ffff0d7224 */ /* 0x000fc600078e0000 */
[----:B------:R-:W-:Y:S01]  /*12530*/  ISETP.GE.AND P2, PT, R4, R2, PT ;  /* 0x000000020400720c */ /* 0x000fe20003f46270 */
[----:B------:R0:W-:Y:S01]  /*12540*/  STL [R1+0x14], R4 ;  /* 0x0000140401007387 */ /* 0x0001e20000100800 */
[----:B------:R-:W-:-:S11]  /*12550*/  IMAD.MOV.U32 R6, RZ, RZ, R14 ;  /* 0x000000ffff067224 */ /* 0x000fd600078e000e */
[----:B0-----:R-:W-:Y:S05]  /*12560*/  WARPSYNC.COLLECTIVE R15, `(.L_x_4536) ;  /* 0x000000000f087348 */ /* 0x001fea0003c00000 */
[----:B------:R1:W2:Y:S02]  /*12570*/  SHFL.IDX P6, R14, R13, R12, R11 ;  /* 0x0000000c0d0e7389 */ /* 0x0002a400000c000b */
[----:B012---:R-:W-:Y:S01]  /*12580*/  ENDCOLLECTIVE ;  /* 0x000000000000791b */ /* 0x007fe20003800000 */
.L_x_4536:
[----:B------:R-:W-:Y:S01]  /*12590*/  ULDC.64 UR4, c[0x0][0x208] ;  /* 0x0000820000047ab9 */ /* 0x000fe20000000a00 */
[----:B------:R-:W-:Y:S02]  /*125a0*/  IMAD.MOV.U32 R13, RZ, RZ, R3 ;  /* 0x000000ffff0d7224 */ /* 0x000fe400078e0003 */
[----:B------:R-:W-:Y:S02]  /*125b0*/  IMAD.MOV.U32 R12, RZ, RZ, 0x2 ;  /* 0x00000002ff0c7424 */ /* 0x000fe400078e00ff */
[----:B------:R-:W-:-:S05]  /*125c0*/  IMAD.MOV.U32 R7, RZ, RZ, R14 ;  /* 0x000000ffff077224 */ /* 0x000fca00078e000e */
[----:B------:R-:W-:Y:S02]  /*125d0*/  @!P2 LEA R4, P1, R10, R7, 0x1 ;  /* 0x000000070a04a211 */ /* 0x000fe400078208ff */
[----:B------:R-:W-:-:S03]  /*125e0*/  @!P2 LEA R7, R9, UR38, 0x1 ;  /* 0x000000260907ac11 */ /* 0x000fc6000f8e08ff */
[----:B------:R-:W-:Y:S02]  /*125f0*/  @!P2 IMAD.X R5, RZ, RZ, R6, P1 ;  /* 0x000000ffff05a224 */ /* 0x000fe400008e0606 */
        /* <DEDUP_REMOVED lines=9> */
.L_x_4537:
[----:B------:R0:W-:Y:S01]  /*12690*/  STL [R1+0x18], R6 ;  /* 0x0000180601007387 */ /* 0x0001e20000100800 */
[----:B------:R-:W-:-:S05]  /*126a0*/  VIADD R7, R8, 0x30 ;  /* 0x0000003008077836 */ /* 0x000fca0000000000 */
[----:B------:R1:W-:Y:S01]  /*126b0*/  STL [R1+0x1c], R7 ;  /* 0x00001c0701007387 */ /* 0x0003e20000100800 */
[----:B------:R-:W-:Y:S01]  /*126c0*/  IMAD.MOV.U32 R13, RZ, RZ, R0 ;  /* 0x000000ffff0d7224 */ /* 0x000fe200078e0000 */
[----:B0-----:R-:W-:Y:S02]  /*126d0*/  @!P1 LEA R6, R9, UR38, 0x1 ;  /* 0x0000002609069c11 */ /* 0x001fe4000f8e08ff */
[----:B------:R-:W-:-:S07]  /*126e0*/  MOV R4, R14 ;  /* 0x0000000e00047202 */ /* 0x000fce0000000f00 */
[----:B-1----:R-:W-:Y:S05]  /*126f0*/  WARPSYNC.COLLECTIVE R15, `(.L_x_4538) ;  /* 0x000000000f087348 */ /* 0x002fea0003c00000 */
[----:B------:R0:W2:Y:S02]  /*12700*/  SHFL.IDX P6, R14, R13, R12, R11 ;  /* 0x0000000c0d0e7389 */ /* 0x0000a400000c000b */
[----:B012---:R-:W-:Y:S01]  /*12710*/  ENDCOLLECTIVE ;  /* 0x000000000000791b */ /* 0x007fe20003800000 */
.L_x_4538:
[----:B------:R-:W-:Y:S01]  /*12720*/  ULDC.64 UR4, c[0x0][0x208] ;  /* 0x0000820000047ab9 */ /* 0x000fe20000000a00 */
[----:B------:R-:W-:Y:S02]  /*12730*/  IMAD.MOV.U32 R13, RZ, RZ, R3 ;  /* 0x000000ffff0d7224 */ /* 0x000fe400078e0003 */
[----:B------:R-:W-:Y:S01]  /*12740*/  IMAD.MOV.U32 R12, RZ, RZ, 0x3 ;  /* 0x00000003ff0c7424 */ /* 0x000fe200078e00ff */
        /* <DEDUP_REMOVED lines=14> */
.L_x_4539:
[----:B------:R0:W-:Y:S01]  /*12830*/  STL [R1+0x20], R7 ;  /* 0x0000200701007387 */ /* 0x0001e20000100800 */
[----:B------:R-:W-:Y:S01]  /*12840*/  @!P1 LEA R6, R9, UR38, 0x1 ;  /* 0x0000002609069c11 */ /* 0x000fe2000f8e08ff */
[----:B------:R-:W-:Y:S02]  /*12850*/  IMAD.MOV.U32 R13, RZ, RZ, R0 ;  /* 0x000000ffff0d7224 */ /* 0x000fe400078e0000 */
[----:B------:R-:W-:-:S07]  /*12860*/  IMAD.MOV.U32 R4, RZ, RZ, R14 ;  /* 0x000000ffff047224 */ /* 0x000fce00078e000e */
[----:B0-----:R-:W-:Y:S05]  /*12870*/  WARPSYNC.COLLECTIVE R15, `(.L_x_4540) ;  /* 0x000000000f087348 */ /* 0x001fea0003c00000 */
[----:B------:R1:W2:Y:S02]  /*12880*/  SHFL.IDX P6, R14, R13, R12, R11 ;  /* 0x0000000c0d0e7389 */ /* 0x0002a400000c000b */
[----:B012---:R-:W-:Y:S01]  /*12890*/  ENDCOLLECTIVE ;  /* 0x000000000000791b */ /* 0x007fe20003800000 */
.L_x_4540:
[----:B------:R-:W-:Y:S01]  /*128a0*/  ULDC.64 UR4, c[0x0][0x208] ;  /* 0x0000820000047ab9 */ /* 0x000fe20000000a00 */
[----:B------:R-:W-:Y:S02]  /*128b0*/  IMAD.MOV.U32 R13, RZ, RZ, R3 ;  /* 0x000000ffff0d7224 */ /* 0x000fe400078e0003 */
[----:B------:R-:W-:Y:S01]  /*128c0*/  IMAD.MOV.U32 R12, RZ, RZ, 0x4 ;  /* 0x00000004ff0c7424 */ /* 0x000fe200078e00ff */
[----:B------:R-:W-:-:S04]  /*128d0*/  MOV R5, R14 ;  /* 0x0000000e00057202 */ /* 0x000fc80000000f00 */
        /* <DEDUP_REMOVED lines=14> */
.L_x_4541:
[----:B------:R0:W-:Y:S01]  /*129c0*/  STL [R1+0x24], R7 ;  /* 0x0000240701007387 */ /* 0x0001e20000100800 */
[----:B------:R-:W-:Y:S01]  /*129d0*/  @!P1 LEA R6, R9, UR38, 0x1 ;  /* 0x0000002609069c11 */ /* 0x000fe2000f8e08ff */
[----:B------:R-:W-:Y:S02]  /*129e0*/  IMAD.MOV.U32 R13, RZ, RZ, R0 ;  /* 0x000000ffff0d7224 */ /* 0x000fe400078e0000 */
[----:B------:R-:W-:-:S07]  /*129f0*/  IMAD.MOV.U32 R4, RZ, RZ, R14 ;  /* 0x000000ffff047224 */ /* 0x000fce00078e000e */
[----:B0-----:R-:W-:Y:S05]  /*12a00*/  WARPSYNC.COLLECTIVE R15, `(.L_x_4542) ;  /* 0x000000000f087348 */ /* 0x001fea0003c00000 */
[----:B------:R1:W2:Y:S02]  /*12a10*/  SHFL.IDX P6, R14, R13, R12, R11 ;  /* 0x0000000c0d0e7389 */ /* 0x0002a400000c000b */
[----:B012---:R-:W-:Y:S01]  /*12a20*/  ENDCOLLECTIVE ;  /* 0x000000000000791b */ /* 0x007fe20003800000 */
.L_x_4542:
        /* <DEDUP_REMOVED lines=18> */
.L_x_4543:
[----:B------:R0:W-:Y:S01]  /*12b50*/  STL [R1+0x28], R7 ;  /* 0x0000280701007387 */ /* 0x0001e20000100800 */
[----:B------:R-:W-:Y:S01]  /*12b60*/  @!P1 LEA R6, R9, UR38, 0x1 ;  /* 0x0000002609069c11 */ /* 0x000fe2000f8e08ff */
[----:B------:R-:W-:Y:S02]  /*12b70*/  IMAD.MOV.U32 R13, RZ, RZ, R0 ;  /* 0x000000ffff0d7224 */ /* 0x000fe400078e0000 */
[----:B------:R-:W-:-:S07]  /*12b80*/  IMAD.MOV.U32 R4, RZ, RZ, R14 ;  /* 0x000000ffff047224 */ /* 0x000fce00078e000e */
[----:B0-----:R-:W-:Y:S05]  /*12b90*/  WARPSYNC.COLLECTIVE R15, `(.L_x_4544) ;  /* 0x000000000f087348 */ /* 0x001fea0003c00000 */
[----:B------:R1:W2:Y:S02]  /*12ba0*/  SHFL.IDX P6, R14, R13, R12, R11 ;  /* 0x0000000c0d0e7389 */ /* 0x0002a400000c000b */
[----:B012---:R-:W-:Y:S01]  /*12bb0*/  ENDCOLLECTIVE ;  /* 0x000000000000791b */ /* 0x007fe20003800000 */
.L_x_4544:
[----:B------:R-:W-:Y:S01]  /*12bc0*/  ULDC.64 UR4, c[0x0][0x208] ;  /* 0x0000820000047ab9 */ /* 0x000fe20000000a00 */
[----:B------:R-:W-:Y:S02]  /*12bd0*/  IMAD.MOV.U32 R13, RZ, RZ, R3 ;  /* 0x000000ffff0d7224 */ /* 0x000fe400078e0003 */
[----:B------:R-:W-:Y:S02]  /*12be0*/  IMAD.MOV.U32 R12, RZ, RZ, 0x6 ;  /* 0x00000006ff0c7424 */ /* 0x000fe400078e00ff */
[----:B------:R-:W-:-:S05]  /*12bf0*/  IMAD.MOV.U32 R5, RZ, RZ, R14 ;  /* 0x000000ffff057224 */ /* 0x000fca00078e000e */
[----:B------:R-:W-:-:S04]  /*12c00*/  @!P1 LEA R5, P2, R10, R5, 0x1 ;  /* 0x000000050a059211 */ /* 0x000fc800078408ff */
[----:B------:R-:W-:-:S04]  /*12c10*/  @!P1 IADD3.X R4, RZ, R4, RZ, P2, !PT ;  /* 0x00000004ff049210 */ /* 0x000fc800017fe4ff */
        /* <DEDUP_REMOVED lines=11> */
.L_x_4545:
[----:B------:R-:W-:Y:S01]  /*12cd0*/  @!P1 LEA R6, R9, UR38, 0x1 ;  /* 0x0000002609069c11 */ /* 0x000fe2000f8e08ff */
[----:B------:R-:W-:Y:S02]  /*12ce0*/  IMAD.MOV.U32 R13, RZ, RZ, R0 ;  /* 0x000000ffff0d7224 */ /* 0x000fe400078e0000 */
[----:B------:R-:W-:-:S07]  /*12cf0*/  IMAD.MOV.U32 R4, RZ, RZ, R14 ;  /* 0x000000ffff047224 */ /* 0x000fce00078e000e */
[----:B------:R-:W-:Y:S05]  /*12d00*/  WARPSYNC.COLLECTIVE R15, `(.L_x_4546) ;  /* 0x000000000f087348 */ /* 0x000fea0003c00000 */
[----:B------:R0:W1:Y:S02]  /*12d10*/  SHFL.IDX P6, R14, R13, R12, R11 ;  /* 0x0000000c0d0e7389 */ /* 0x00006400000c000b */
[----:B01----:R-:W-:Y:S01]  /*12d20*/  ENDCOLLECTIVE ;  /* 0x000000000000791b */ /* 0x003fe20003800000 */
.L_x_4546:
[----:B------:R-:W-:Y:S01]  /*12d30*/  ULDC.64 UR4, c[0x0][0x208] ;  /* 0x0000820000047ab9 */ /* 0x000fe20000000a00 */
[----:B------:R-:W-:Y:S01]  /*12d40*/  MOV R13, R3 ;  /* 0x00000003000d7202 */ /* 0x000fe20000000f00 */
        /* <DEDUP_REMOVED lines=14> */
.L_x_4547:
[----:B------:R-:W-:Y:S02]  /*12e30*/  IMAD.MOV.U32 R13, RZ, RZ, R0 ;  /* 0x000000ffff0d7224 */ /* 0x000fe400078e0000 */
[----:B------:R-:W-:-:S07]  /*12e40*/  IMAD.MOV.U32 R3, RZ, RZ, R14 ;  /* 0x000000ffff037224 */ /* 0x000fce00078e000e */
[----:B------:R-:W-:Y:S05]  /*12e50*/  WARPSYNC.COLLECTIVE R15, `(.L_x_4548) ;  /* 0x000000000f087348 */ /* 0x000fea0003c00000 */
[----:B------:R0:W1:Y:S02]  /*12e60*/  SHFL.IDX P6, R14, R13, R12, R11 ;  /* 0x0000000c0d0e7389 */ /* 0x00006400000c000b */
[----:B01----:R-:W-:Y:S01]  /*12e70*/  ENDCOLLECTIVE ;  /* 0x000000000000791b */ /* 0x003fe20003800000 */
.L_x_4548:
[----:B------:R-:W-:Y:S01]  /*12e80*/  IMAD.MOV.U32 R0, RZ, RZ, R14 ;  /* 0x000000ffff007224 */ /* 0x000fe200078e000e */
[----:B------:R-:W-:Y:S06]  /*12e90*/  BRA `(.L_x_4549) ;  /* 0xffffffbc00947947 */ /* 0x000fec000383ffff */
.L_x_4453:
[----:B------:R-:W-:Y:S01]  /*12ea0*/  BSSY B0, `(.L_x_4550) ;  /* 0x0000008000007945 */ /* 0x000fe20003800000 */
[----:B------:R-:W-:Y:S01]  /*12eb0*/  IMAD.MOV.U32 R13, RZ, RZ, R4 ;  /* 0x000000ffff0d7224 */ /* 0x000fe200078e0004 */
[----:B------:R-:W-:Y:S01]  /*12ec0*/  MOV R15, 0xffffffff ;  /* 0xffffffff000f7802 */ /* 0x000fe20000000f00 */
[----:B------:R-:W-:Y:S02]  /*12ed0*/  IMAD.MOV.U32 R12, RZ, RZ, RZ ;  /* 0x000000ffff0c7224 */ /* 0x000fe400078e00ff */
[----:B------:R-:W-:-:S07]  /*12ee0*/  IMAD.MOV.U32 R11, RZ, RZ, 0x181f ;  /* 0x0000181fff0b7424 */ /* 0x000fce00078e00ff */
[----:B------:R-:W-:Y:S05]  /*12ef0*/  WARPSYNC.COLLECTIVE R15, `(.L_x_4551) ;  /* 0x000000000f087348 */ /* 0x000fea0003c00000 */
[----:B------:R0:W1:Y:S02]  /*12f00*/  SHFL.IDX P6, R14, R13, R12, R11 ;  /* 0x0000000c0d0e7389 */ /* 0x00006400000c000b */
[----:B01----:R-:W-:Y:S01]  /*12f10*/  ENDCOLLECTIVE ;  /* 0x000000000000791b */ /* 0x003fe20003800000 */
.L_x_4551:
[----:B------:R-:W-:Y:S05]  /*12f20*/  BSYNC B0 ;  /* 0x0000000000007941 */ /* 0x000fea0003800000 */
.L_x_4550:
[----:B------:R-:W-:Y:S01]  /*12f30*/  IMAD.MOV.U32 R13, RZ, RZ, R5 ;  /* 0x000000ffff0d7224 */ /* 0x000fe200078e0005 */
[----:B------:R0:W5:Y:S01]  /*12f40*/  LDL.LU R9, [R1+0x24] ;  /* 0x0000240001097983 */ /* 0x0001620000300800 */
[----:B------:R-:W-:Y:S02]  /*12f50*/  IMAD.MOV.U32 R12, RZ, RZ, RZ ;  /* 0x000000ffff0c7224 */ /* 0x000fe400078e00ff */
[----:B------:R-:W-:Y:S01]  /*12f60*/  IMAD.MOV.U32 R11, RZ, RZ, 0x181f ;  /* 0x0000181fff0b7424 */ /* 0x000fe200078e00ff */
[----:B------:R0:W5:Y:S01]  /*12f70*/  LDL.LU R7, [R1+0x28] ;  /* 0x0000280001077983 */ /* 0x0001620000300800 */
[----:B------:R-:W-:Y:S02]  /*12f80*/  IMAD.MOV.U32 R15, RZ, RZ, -0x1 ;  /* 0xffffffffff0f7424 */ /* 0x000fe400078e00ff */
[----:B------:R-:W-:Y:S01]  /*12f90*/  IMAD.MOV.U32 R2, RZ, RZ, R14 ;  /* 0x000000ffff027224 */ /* 0x000fe200078e000e */
[----:B------:R0:W5:Y:S06]  /*12fa0*/  LDL R10, [R1] ;  /* 0x00000000010a7983 */ /* 0x00016c0000100800 */
[----:B0----5:R-:W-:Y:S05]  /*12fb0*/  WARPSYNC.COLLECTIVE R15, `(.L_x_4552) ;  /* 0x000000000f087348 */ /* 0x021fea0003c00000 */
[----:B------:R1:W2:Y:S02]  /*12fc0*/  SHFL.IDX P6, R14, R13, R12, R11 ;  /* 0x0000000c0d0e7389 */ /* 0x0002a400000c000b */
[----:B012--5:R-:W-:Y:S01]  /*12fd0*/  ENDCOLLECTIVE ;  /* 0x000000000000791b */ /* 0x027fe20003800000 */
.L_x_4552:
        /* <DEDUP_REMOVED lines=10> */
[----:B--2---:R-:W-:Y:S02]  /*13080*/  ISETP.GE.AND P6, PT, R13, R0, PT ;  /* 0x000000000d00720c */ /* 0x004fe40003fc6270 */
[----:B------:R-:W-:Y:S02]  /*13090*/  MOV R13, R4 ;  /* 0x00000004000d7202 */ /* 0x000fe40000000f00 */
[----:B---3--:R-:W-:Y:S01]  /*130a0*/  ISETP.GE.AND P5, PT, R12, R0, PT ;  /* 0x000000000c00720c */ /* 0x008fe20003fa6270 */
[----:B------:R-:W-:-:S08]  /*130b0*/  IMAD.MOV.U32 R12, RZ, RZ, 0x1 ;  /* 0x00000001ff0c7424 */ /* 0x000fd000078e00ff */
        /* <DEDUP_REMOVED lines=15> */
[----:B------:R-:W-:-:S04]  /*131b0*/  LOP3.LUT R17, R17, 0xffffff7f, RZ, 0xc0, !PT ;  /* 0xffffff7f11117812 */ /* 0x000fc800078ec0ff */
[----:B------:R-:W-:-:S04]  /*131c0*/  LOP3.LUT R17, R17, 0xfffffffb, RZ, 0xc0, !PT ;  /* 0xfffffffb11117812 */ /* 0x000fc800078ec0ff */
[----:B------:R-:W-:Y:S02]  /*131d0*/  @P6 LOP3.LUT R17, R17, 0x4, RZ, 0xfc, !PT ;  /* 0x0000000411116812 */ /* 0x000fe400078efcff */
[----:B------:R-:W-:Y:S02]  /*131e0*/  @!P4 LEA R3, P6, R8, R3, 0x1 ;  /* 0x000000030803c211 */ /* 0x000fe400078c08ff */
[----:B------:R-:W-:-:S03]  /*131f0*/  @P5 LOP3.LUT R17, R17, 0x80, RZ, 0xfc, !PT ;  /* 0x0000008011115812 */ /* 0x000fc600078efcff */
[----:B------:R-:W-:Y:S01]  /*13200*/  @!P4 IMAD.X R2, RZ, RZ, R2, P6 ;  /* 0x000000ffff02c224 */ /* 0x000fe200030e0602 */
[----:B------:R-:W-:-:S04]  /*13210*/  LOP3.LUT P5, RZ, R17, 0x20, RZ, 0xc0, !PT ;  /* 0x0000002011ff7812 */ /* 0x000fc800078ac0ff */
        /* <DEDUP_REMOVED lines=14> */
.L_x_4553:
[C---:B------:R-:W-:Y:S02]  /*13300*/  @!P5 LEA R9, R10.reuse, UR38, 0x1 ;  /* 0x000000260a09dc11 */ /* 0x040fe4000f8e08ff */
[----:B------:R-:W-:Y:S01]  /*13310*/  @!P4 LEA R7, R10, UR38, 0x1 ;  /* 0x000000260a07cc11 */ /* 0x000fe2000f8e08ff */
[----:B------:R-:W-:Y:S02]  /*13320*/  IMAD.MOV.U32 R13, RZ, RZ, R5 ;  /* 0x000000ffff0d7224 */ /* 0x000fe400078e0005 */
[----:B------:R-:W-:-:S07]  /*13330*/  IMAD.MOV.U32 R6, RZ, RZ, R14 ;  /* 0x000000ffff067224 */ /* 0x000fce00078e000e */
[----:B------:R-:W-:Y:S05]  /*13340*/  WARPSYNC.COLLECTIVE R15, `(.L_x_4554) ;  /* 0x000000000f087348 */ /* 0x000fea0003c00000 */
[----:B------:R0:W1:Y:S02]  /*13350*/  SHFL.IDX P6, R14, R13, R12, R11 ;  /* 0x0000000c0d0e7389 */ /* 0x00006400000c000b */
[----:B01----:R-:W-:Y:S01]  /*13360*/  ENDCOLLECTIVE ;  /* 0x000000000000791b */ /* 0x003fe20003800000 */
.L_x_4554:
        /* <DEDUP_REMOVED lines=17> */
.L_x_4555:
[----:B------:R-:W-:Y:S01]  /*13480*/  @!P4 LEA R7, R10, UR38, 0x1 ;  /* 0x000000260a07cc11 */ /* 0x000fe2000f8e08ff */
[----:B------:R-:W-:Y:S02]  /*13490*/  IMAD.MOV.U32 R13, RZ, RZ, R5 ;  /* 0x000000ffff0d7224 */ /* 0x000fe400078e0005 */
[----:B------:R-:W-:-:S07]  /*134a0*/  IMAD.MOV.U32 R6, RZ, RZ, R14 ;  /* 0x000000ffff067224 */ /* 0x000fce00078e000e */
[----:B------:R-:W-:Y:S05]  /*134b0*/  WARPSYNC.COLLECTIVE R15, `(.L_x_4556) ;  /* 0x000000000f087348 */ /* 0x000fea0003c00000 */
[----:B------:R0:W1:Y:S02]  /*134c0*/  SHFL.IDX P6, R14, R13, R12, R11 ;  /* 0x0000000c0d0e7389 */ /* 0x00006400000c000b */
[----:B01----:R-:W-:Y:S01]  /*134d0*/  ENDCOLLECTIVE ;  /* 0x000000000000791b */ /* 0x003fe20003800000 */
.L_x_4556:
        /* <DEDUP_REMOVED lines=17> */
.L_x_4557:
[----:B------:R-:W-:Y:S01]  /*135f0*/  IMAD.MOV.U32 R13, RZ, RZ, R5 ;  /* 0x000000ffff0d7224 */ /* 0x000fe200078e0005 */
[----:B------:R-:W-:-:S07]  /*13600*/  MOV R6, R14 ;  /* 0x0000000e00067202 */ /* 0x000fce0000000f00 */
[----:B------:R-:W-:Y:S05]  /*13610*/  WARPSYNC.COLLECTIVE R15, `(.L_x_4558) ;  /* 0x000000000f087348 */ /* 0x000fea0003c00000 */
[----:B------:R0:W1:Y:S02]  /*13620*/  SHFL.IDX P6, R14, R13, R12, R11 ;  /* 0x0000000c0d0e7389 */ /* 0x00006400000c000b */
[----:B01----:R-:W-:Y:S01]  /*13630*/  ENDCOLLECTIVE ;  /* 0x000000000000791b */ /* 0x003fe20003800000 */
.L_x_4558:
[----:B------:R-:W-:Y:S01]  /*13640*/  ULDC.64 UR4, c[0x0][0x208] ;  /* 0x0000820000047ab9 */ /* 0x000fe20000000a00 */
[----:B------:R-:W-:Y:S02]  /*13650*/  IMAD.MOV.U32 R13, RZ, RZ, R4 ;  /* 0x000000ffff0d7224 */ /* 0x000fe400078e0004 */
        /* <DEDUP_REMOVED lines=14> */
.L_x_4559:
[----:B------:R-:W0:Y:S01]  /*13740*/  S2R R7, SR_TID.X ;  /* 0x0000000000077919 */ /* 0x000e220000002100 */
[----:B------:R-:W-:Y:S02]  /*13750*/  IMAD.MOV.U32 R13, RZ, RZ, R5 ;  /* 0x000000ffff0d7224 */ /* 0x000fe400078e0005 */
[----:B------:R-:W-:-:S07]  /*13760*/  IMAD.MOV.U32 R6, RZ, RZ, R14 ;  /* 0x000000ffff067224 */ /* 0x000fce00078e000e */
[----:B0-----:R-:W-:Y:S05]  /*13770*/  WARPSYNC.COLLECTIVE R15, `(.L_x_4560) ;  /* 0x000000000f087348 */ /* 0x001fea0003c00000 */
[----:B------:R1:W2:Y:S02]  /*13780*/  SHFL.IDX P6, R14, R13, R12, R11 ;  /* 0x0000000c0d0e7389 */ /* 0x0002a400000c000b */
[----:B012---:R-:W-:Y:S01]  /*13790*/  ENDCOLLECTIVE ;  /* 0x000000000000791b */ /* 0x007fe20003800000 */
.L_x_4560:
[----:B------:R-:W-:Y:S01]  /*137a0*/  ULDC.64 UR4, c[0x0][0x208] ;  /* 0x0000820000047ab9 */ /* 0x000fe20000000a00 */
[----:B------:R-:W-:Y:S02]  /*137b0*/  IMAD.MOV.U32 R13, RZ, RZ, R4 ;  /* 0x000000ffff0d7224 */ /* 0x000fe400078e0004 */
[----:B------:R-:W-:Y:S01]  /*137c0*/  IMAD.MOV.U32 R12, RZ, RZ, 0x5 ;  /* 0x00000005ff0c7424 */ /* 0x000fe200078e00ff */
[----:B------:R-:W-:-:S05]  /*137d0*/  @!P5 LEA R8, P6, R8, R14, 0x1 ;  /* 0x0000000e0808d211 */ /* 0x000fca00078c08ff */
[----:B------:R-:W-:Y:S01]  /*137e0*/  @!P5 IMAD.X R21, RZ, RZ, R6, P6 ;  /* 0x000000ffff15d224 */ /* 0x000fe200030e0606 */
[C---:B------:R-:W-:Y:S02]  /*137f0*/  LOP3.LUT P6, RZ, R17.reuse, 0x8, RZ, 0xc0, !PT ;  /* 0x0000000811ff7812 */ /* 0x040fe400078cc0ff */
[----:B------:R-:W-:-:S11]  /*13800*/  LOP3.LUT P5, RZ, R17, 0x80, RZ, 0xc0, !PT ;  /* 0x0000008011ff7812 */ /* 0x000fd600078ac0ff */
[C---:B------:R-:W-:Y:S01]  /*13810*/  @!P6 LEA R9, R10.reuse, UR38, 0x1 ;  /* 0x000000260a09ec11 */ /* 0x040fe2000f8e08ff */
[----:B------:R-:W-:Y:S01]  /*13820*/  @!P6 IMAD.MOV.U32 R3, RZ, RZ, R21 ;  /* 0x000000ffff03e224 */ /* 0x000fe200078e0015 */
[----:B------:R-:W-:Y:S01]  /*13830*/  @!P6 MOV R2, R8 ;  /* 0x000000080002e202 */ /* 0x000fe20000000f00 */
[----:B------:R-:W-:Y:S01]  /*13840*/  IMAD.SHL.U32 R8, R7, 0x8, RZ ;  /* 0x0000000807087824 */ /* 0x000fe200078e00ff */
[----:B------:R-:W-:-:S03]  /*13850*/  @!P4 LEA R7, R10, UR38, 0x1 ;  /* 0x000000260a07cc11 */ /* 0x000fc6000f8e08ff */
[----:B------:R-:W-:Y:S01]  /*13860*/  @!PT LDS RZ, [RZ] ;  /* 0x00000000fffff984 */ /* 0x000fe20000000800 */
[----:B------:R-:W-:Y:S01]  /*13870*/  @!PT LDS RZ, [RZ] ;  /* 0x00000000fffff984 */ /* 0x000fe20000000800 */
[----:B------:R-:W-:Y:S01]  /*13880*/  @!PT LDS RZ, [RZ] ;  /* 0x00000000fffff984 */ /* 0x000fe20000000800 */
[----:B------:R0:W-:Y:S01]  /*13890*/  @!P6 LDGSTS.E.BYPASS.LTC128B.128 [R9+0x24400], desc[UR4][R2.64], !P3 ;  /* 0x244000000209efae */ /* 0x0001e2000d901d44 */
[----:B------:R-:W-:-:S03]  /*138a0*/  LOP3.LUT R8, R8, 0x38, RZ, 0xc0, !PT ;  /* 0x0000003808087812 */ /* 0x000fc600078ec0ff */
[----:B------:R0:W-:Y:S04]  /*138b0*/  @!P6 LDGSTS.E.BYPASS.LTC128B.128 [R9+0x28400], desc[UR4][R2.64+0x80], !P0 ;  /* 0x284000800209efae */ /* 0x0001e8000c101d44 */
[----:B------:R0:W-:Y:S04]  /*138c0*/  @!P6 LDGSTS.E.BYPASS.LTC128B.128 [R9+0x2c400], desc[UR4][R2.64+0x100], !P1 ;  /* 0x2c4001000209efae */ /* 0x0001e8000c901d44 */
[----:B------:R0:W-:Y:S02]  /*138d0*/  @!P6 LDGSTS.E.BYPASS.LTC128B.128 [R9+0x30400], desc[UR4][R2.64+0x180], !P2 ;  /* 0x304001800209efae */ /* 0x0001e4000d101d44 */
[----:B0-----:R-:W-:Y:S05]  /*138e0*/  WARPSYNC.COLLECTIVE R15, `(.L_x_4561) ;  /* 0x000000000f087348 */ /* 0x001fea0003c00000 */
[----:B------:R1:W2:Y:S02]  /*138f0*/  SHFL.IDX P6, R14, R13, R12, R11 ;  /* 0x0000000c0d0e7389 */ /* 0x0002a400000c000b */
[----:B012---:R-:W-:Y:S01]  /*13900*/  ENDCOLLECTIVE ;  /* 0x000000000000791b */ /* 0x007fe20003800000 */
.L_x_4561:
[----:B------:R-:W-:Y:S02]  /*13910*/  IMAD.MOV.U32 R13, RZ, RZ, R5 ;  /* 0x000000ffff0d7224 */ /* 0x000fe400078e0005 */
[----:B------:R-:W-:-:S07]  /*13920*/  IMAD.MOV.U32 R6, RZ, RZ, R14 ;  /* 0x000000ffff067224 */ /* 0x000fce00078e000e */
[----:B------:R-:W-:Y:S05]  /*13930*/  WARPSYNC.COLLECTIVE R15, `(.L_x_4562) ;  /* 0x000000000f087348 */ /* 0x000fea0003c00000 */
[----:B------:R0:W1:Y:S02]  /*13940*/  SHFL.IDX P6, R14, R13, R12, R11 ;  /* 0x0000000c0d0e7389 */ /* 0x00006400000c000b */
[----:B01----:R-:W-:Y:S01]  /*13950*/  ENDCOLLECTIVE ;  /* 0x000000000000791b */ /* 0x003fe20003800000 */
.L_x_4562:
[----:B------:R-:W-:Y:S01]  /*13960*/  ULDC.64 UR4, c[0x0][0x208] ;  /* 0x0000820000047ab9 */ /* 0x000fe20000000a00 */
[----:B------:R-:W-:Y:S02]  /*13970*/  IMAD.MOV.U32 R13, RZ, RZ, R4 ;  /* 0x000000ffff0d7224 */ /* 0x000fe400078e0004 */
[----:B------:R-:W-:Y:S01]  /*13980*/  IMAD.MOV.U32 R12, RZ, RZ, 0x6 ;  /* 0x00000006ff0c7424 */ /* 0x000fe200078e00ff */
[----:B------:R-:W-:-:S04]  /*13990*/  @!P4 LEA R14, P6, R8, R14, 0x1 ;  /* 0x0000000e080ec211 */ /* 0x000fc800078c08ff */
[----:B------:R-:W-:Y:S01]  /*139a0*/  @!P4 IADD3.X R21, RZ, R6, RZ, P6, !PT ;  /* 0x00000006ff15c210 */ /* 0x000fe200037fe4ff */
[----:B------:R-:W-:-:S04]  /*139b0*/  @!P4 IMAD.MOV.U32 R2, RZ, RZ, R14 ;  /* 0x000000ffff02c224 */ /* 0x000fc800078e000e */
        /* <DEDUP_REMOVED lines=12> */
.L_x_4563:
[----:B------:R-:W-:Y:S02]  /*13a80*/  IMAD.MOV.U32 R13, RZ, RZ, R5 ;  /* 0x000000ffff0d7224 */ /* 0x000fe400078e0005 */
[----:B------:R-:W-:-:S07]  /*13a90*/  IMAD.MOV.U32 R6, RZ, RZ, R14 ;  /* 0x000000ffff067224 */ /* 0x000fce00078e000e */
[----:B------:R-:W-:Y:S05]  /*13aa0*/  WARPSYNC.COLLECTIVE R15, `(.L_x_4564) ;  /* 0x000000000f087348 */ /* 0x000fea0003c00000 */
[----:B------:R0:W1:Y:S02]  /*13ab0*/  SHFL.IDX P6, R14, R13, R12, R11 ;  /* 0x0000000c0d0e7389 */ /* 0x00006400000c000b */
[----:B01----:R-:W-:Y:S01]  /*13ac0*/  ENDCOLLECTIVE ;  /* 0x000000000000791b */ /* 0x003fe20003800000 */
.L_x_4564:
[----:B------:R-:W-:Y:S01]  /*13ad0*/  ULDC.64 UR4, c[0x0][0x208] ;  /* 0x0000820000047ab9 */ /* 0x000fe20000000a00 */
[----:B------:R-:W-:Y:S02]  /*13ae0*/  IMAD.MOV.U32 R13, RZ, RZ, R4 ;  /* 0x000000ffff0d7224 */ /* 0x000fe400078e0004 */
[----:B------:R-:W-:Y:S01]  /*13af0*/  IMAD.MOV.U32 R12, RZ, RZ, 0x7 ;  /* 0x00000007ff0c7424 */ /* 0x000fe200078e00ff */
[----:B------:R-:W-:-:S04]  /*13b00*/  @!P5 LEA R14, P6, R8, R14, 0x1 ;  /* 0x0000000e080ed211 */ /* 0x000fc800078c08ff */
[----:B------:R-:W-:Y:S01]  /*13b10*/  @!P5 IADD3.X R9, RZ, R6, RZ, P6, !PT ;  /* 0x00000006ff09d210 */ /* 0x000fe200037fe4ff */
[----:B------:R-:W-:-:S04]  /*13b20*/  @!P5 IMAD.MOV.U32 R2, RZ, RZ, R14 ;  /* 0x000000ffff02d224 */ /* 0x000fc800078e000e */
        /* <DEDUP_REMOVED lines=11> */
.L_x_4565:
[----:B------:R-:W-:Y:S02]  /*13be0*/  IMAD.MOV.U32 R13, RZ, RZ, R5 ;  /* 0x000000ffff0d7224 */ /* 0x000fe400078e0005 */
[----:B------:R-:W-:-:S07]  /*13bf0*/  IMAD.MOV.U32 R6, RZ, RZ, R14 ;  /* 0x000000ffff067224 */ /* 0x000fce00078e000e */
[----:B------:R-:W-:Y:S05]  /*13c00*/  WARPSYNC.COLLECTIVE R15, `(.L_x_4566) ;  /* 0x000000000f087348 */ /* 0x000fea0003c00000 */
[----:B------:R0:W1:Y:S02]  /*13c10*/  SHFL.IDX P6, R14, R13, R12, R11 ;  /* 0x0000000c0d0e7389 */ /* 0x00006400000c000b */
[----:B01----:R-:W-:Y:S01]  /*13c20*/  ENDCOLLECTIVE ;  /* 0x000000000000791b */ /* 0x003fe20003800000 */
.L_x_4566:
[----:B------:R-:W-:Y:S05]  /*13c30*/  BRA `(.L_x_4567) ;  /* 0xffffffbc00347947 */ /* 0x000fea000383ffff */
.L_x_4456:
[----:B0-----:R-:W-:-:S04]  /*13c40*/  MOV R3, UR38 ;  /* 0x0000002600037c02 */ /* 0x001fc80008000f00 */
[----:B------:R0:W3:Y:S03]  /*13c50*/  SYNCS.PHASECHK.TRANS64.TRYWAIT P0, [R3+URZ+0x32420], R2 ;  /* 0x03242002030075a7 */ /* 0x0000e6000800017f */
[----:B---3--:R-:W-:Y:S05]  /*13c60*/  @!P0 NANOSLEEP.SYNCS 0x989680 ;  /* 0x009896800000895d */ /* 0x008fea0003900000 */
[----:B------:R-:W3:Y:S02]  /*13c70*/  @!P0 SYNCS.PHASECHK.TRANS64 P0, [R3+URZ+0x32420], R2 ;  /* 0x03242002030085a7 */ /* 0x000ee4000800007f */
[----:B---3--:R-:W-:Y:S05]  /*13c80*/  @!P0 BRA `(.L_x_4456) ;  /* 0xfffffffc00ec8947 */ /* 0x008fea000383ffff */
[----:B------:R-:W-:Y:S05]  /*13c90*/  BRA `(.L_x_4568) ;  /* 0xffffffbc00a87947 */ /* 0x000fea000383ffff */
.L_x_4459:
[----:B0-----:R-:W-:-:S04]  /*13ca0*/  IMAD.U32 R3, RZ, RZ, UR38 ;  /* 0x00000026ff037e24 */ /* 0x001fc8000f8e00ff */
[----:B------:R0:W3:Y:S03]  /*13cb0*/  SYNCS.PHASECHK.TRANS64.TRYWAIT P0, [R3+URZ+0x32460], R2 ;  /* 0x03246002030075a7 */ /* 0x0000e6000800017f */
[----:B---3--:R-:W-:Y:S05]  /*13cc0*/  @!P0 NANOSLEEP.SYNCS 0x989680 ;  /* 0x009896800000895d */ /* 0x008fea0003900000 */
[----:B------:R-:W3:Y:S02]  /*13cd0*/  @!P0 SYNCS.PHASECHK.TRANS64 P0, [R3+URZ+0x32460], R2 ;  /* 0x03246002030085a7 */ /* 0x000ee4000800007f */
[----:B---3--:R-:W-:Y:S05]  /*13ce0*/  @!P0 BRA `(.L_x_4459) ;  /* 0xfffffffc00ec8947 */ /* 0x008fea000383ffff */
[----:B------:R-:W-:Y:S05]  /*13cf0*/  BRA `(.L_x_4569) ;  /* 0xffffffbc00b47947 */ /* 0x000fea000383ffff */
.L_x_4471:
[----:B-1----:R-:W-:-:S04]  /*13d00*/  IMAD.U32 R3, RZ, RZ, UR38 ;  /* 0x00000026ff037e24 */ /* 0x002fc8000f8e00ff */
[----:B------:R1:W3:Y:S03]  /*13d10*/  SYNCS.PHASECHK.TRANS64.TRYWAIT P0, [R3+URZ+0x32448], R2 ;  /* 0x03244802030075a7 */ /* 0x0002e6000800017f */
[----:B---3--:R-:W-:Y:S05]  /*13d20*/  @!P0 NANOSLEEP.SYNCS 0x989680 ;  /* 0x009896800000895d */ /* 0x008fea0003900000 */
[----:B------:R-:W3:Y:S02]  /*13d30*/  @!P0 SYNCS.PHASECHK.TRANS64 P0, [R3+URZ+0x32448], R2 ;  /* 0x03244802030085a7 */ /* 0x000ee4000800007f */
[----:B---3--:R-:W-:Y:S05]  /*13d40*/  @!P0 BRA `(.L_x_4471) ;  /* 0xfffffffc00ec8947 */ /* 0x008fea000383ffff */
[----:B------:R-:W-:Y:S05]  /*13d50*/  BRA `(.L_x_4570) ;  /* 0xffffffc400b07947 */ /* 0x000fea000383ffff */
.L_x_4476:
[----:B01----:R-:W-:-:S04]  /*13d60*/  IMAD.U32 R3, RZ, RZ, UR38 ;  /* 0x00000026ff037e24 */ /* 0x003fc8000f8e00ff */
[----:B------:R0:W1:Y:S03]  /*13d70*/  SYNCS.PHASECHK.TRANS64.TRYWAIT P0, [R3+URZ+0x32468], R2 ;  /* 0x03246802030075a7 */ /* 0x000066000800017f */
[----:B-1----:R-:W-:Y:S05]  /*13d80*/  @!P0 NANOSLEEP.SYNCS 0x989680 ;  /* 0x009896800000895d */ /* 0x002fea0003900000 */
[----:B------:R-:W1:Y:S02]  /*13d90*/  @!P0 SYNCS.PHASECHK.TRANS64 P0, [R3+URZ+0x32468], R2 ;  /* 0x03246802030085a7 */ /* 0x000e64000800007f */
[----:B-1----:R-:W-:Y:S05]  /*13da0*/  @!P0 BRA `(.L_x_4476) ;  /* 0xfffffffc00ec8947 */ /* 0x002fea000383ffff */
[----:B------:R-:W-:Y:S05]  /*13db0*/  BRA `(.L_x_4571) ;  /* 0xffffffc800107947 */ /* 0x000fea000383ffff */
.L_x_4487:
[----:B-1----:R-:W-:-:S04]  /*13dc0*/  IMAD.U32 R3, RZ, RZ, UR38 ;  /* 0x00000026ff037e24 */ /* 0x002fc8000f8e00ff */
[----:B------:R1:W3:Y:S03]  /*13dd0*/  SYNCS.PHASECHK.TRANS64.TRYWAIT P0, [R3+URZ+0x32440], R2 ;  /* 0x03244002030075a7 */ /* 0x0002e6000800017f */
[----:B---3--:R-:W-:Y:S05]  /*13de0*/  @!P0 NANOSLEEP.SYNCS 0x989680 ;  /* 0x009896800000895d */ /* 0x008fea0003900000 */
[----:B------:R-:W3:Y:S02]  /*13df0*/  @!P0 SYNCS.PHASECHK.TRANS64 P0, [R3+URZ+0x32440], R2 ;  /* 0x03244002030085a7 */ /* 0x000ee4000800007f */
[----:B---3--:R-:W-:Y:S05]  /*13e00*/  @!P0 BRA `(.L_x_4487) ;  /* 0xfffffffc00ec8947 */ /* 0x008fea000383ffff */
[----:B------:R-:W-:Y:S05]  /*13e10*/  BRA `(.L_x_4572) ;  /* 0xffffffcc008c7947 */ /* 0x000fea000383ffff */
.L_x_4492:
[----:B01-3--:R-:W-:-:S04]  /*13e20*/  IMAD.U32 R3, RZ, RZ, UR38 ;  /* 0x00000026ff037e24 */ /* 0x00bfc8000f8e00ff */
[----:B------:R0:W1:Y:S03]  /*13e30*/  SYNCS.PHASECHK.TRANS64.TRYWAIT P0, [R3+URZ+0x32460], R2 ;  /* 0x03246002030075a7 */ /* 0x000066000800017f */
[----:B-1----:R-:W-:Y:S05]  /*13e40*/  @!P0 NANOSLEEP.SYNCS 0x989680 ;  /* 0x009896800000895d */ /* 0x002fea0003900000 */
[----:B------:R-:W1:Y:S02]  /*13e50*/  @!P0 SYNCS.PHASECHK.TRANS64 P0, [R3+URZ+0x32460], R2 ;  /* 0x03246002030085a7 */ /* 0x000e64000800007f */
[----:B-1----:R-:W-:Y:S05]  /*13e60*/  @!P0 BRA `(.L_x_4492) ;  /* 0xfffffffc00ec8947 */ /* 0x002fea000383ffff */
[----:B------:R-:W-:Y:S05]  /*13e70*/  BRA `(.L_x_4573) ;  /* 0xffffffcc00f07947 */ /* 0x000fea000383ffff */
.L_x_4504:
[----:B-1----:R-:W-:-:S04]  /*13e80*/  IMAD.U32 R3, RZ, RZ, UR38 ;  /* 0x00000026ff037e24 */ /* 0x002fc8000f8e00ff */
[----:B------:R1:W3:Y:S03]  /*13e90*/  SYNCS.PHASECHK.TRANS64.TRYWAIT P0, [R3+URZ+0x32448], R2 ;  /* 0x03244802030075a7 */ /* 0x0002e6000800017f */
[----:B---3--:R-:W-:Y:S05]  /*13ea0*/  @!P0 NANOSLEEP.SYNCS 0x989680 ;  /* 0x009896800000895d */ /* 0x008fea0003900000 */
[----:B------:R-:W3:Y:S02]  /*13eb0*/  @!P0 SYNCS.PHASECHK.TRANS64 P0, [R3+URZ+0x32448], R2 ;  /* 0x03244802030085a7 */ /* 0x000ee4000800007f */
[----:B---3--:R-:W-:Y:S05]  /*13ec0*/  @!P0 BRA `(.L_x_4504) ;  /* 0xfffffffc00ec8947 */ /* 0x008fea000383ffff */
[----:B------:R-:W-:Y:S05]  /*13ed0*/  BRA `(.L_x_4574) ;  /* 0xffffffd400787947 */ /* 0x000fea000383ffff */
.L_x_4509:
[----:B-1----:R-:W-:-:S04]  /*13ee0*/  MOV R3, UR38 ;  /* 0x0000002600037c02 */ /* 0x002fc80008000f00 */
[----:B------:R1:W3:Y:S03]  /*13ef0*/  SYNCS.PHASECHK.TRANS64.TRYWAIT P0, [R3+URZ+0x32468], R2 ;  /* 0x03246802030075a7 */ /* 0x0002e6000800017f */
[----:B---3--:R-:W-:Y:S05]  /*13f00*/  @!P0 NANOSLEEP.SYNCS 0x989680 ;  /* 0x009896800000895d */ /* 0x008fea0003900000 */
[----:B------:R-:W3:Y:S02]  /*13f10*/  @!P0 SYNCS.PHASECHK.TRANS64 P0, [R3+URZ+0x32468], R2 ;  /* 0x03246802030085a7 */ /* 0x000ee4000800007f */
[----:B---3--:R-:W-:Y:S05]  /*13f20*/  @!P0 BRA `(.L_x_4509) ;  /* 0xfffffffc00ec8947 */ /* 0x008fea000383ffff */
[----:B------:R-:W-:Y:S05]  /*13f30*/  BRA `(.L_x_4575) ;  /* 0xffffffd400dc7947 */ /* 0x000fea000383ffff */
.L_x_4516:
[----:B-1----:R1:W3:Y:S02]  /*13f40*/  SYNCS.PHASECHK.TRANS64.TRYWAIT P0, [R2+URZ+0x32420], R3 ;  /* 0x03242003020075a7 */ /* 0x0022e4000800017f */
[----:B---3--:R-:W-:Y:S05]  /*13f50*/  @!P0 NANOSLEEP.SYNCS 0x989680 ;  /* 0x009896800000895d */ /* 0x008fea0003900000 */
[----:B------:R-:W3:Y:S02]  /*13f60*/  @!P0 SYNCS.PHASECHK.TRANS64 P0, [R2+URZ+0x32420], R3 ;  /* 0x03242003020085a7 */ /* 0x000ee4000800007f */
[----:B---3--:R-:W-:Y:S05]  /*13f70*/  @!P0 BRA `(.L_x_4516) ;  /* 0xfffffffc00f08947 */ /* 0x008fea000383ffff */
[----:B------:R-:W-:Y:S05]  /*13f80*/  BRA `(.L_x_4576) ;  /* 0xffffffd800fc7947 */ /* 0x000fea000383ffff */
.L_x_4517:
[----:B------:R-:W3:Y:S01]  /*13f90*/  S2R R4, SR_TID.X ;  /* 0x0000000000047919 */ /* 0x000ee20000002100 */
[----:B------:R-:W-:Y:S01]  /*13fa0*/  BSSY B0, `(.L_x_4577) ;  /* 0x000000a000007945 */ /* 0x000fe20003800000 */
[----:B------:R-:W-:Y:S02]  /*13fb0*/  IMAD.MOV.U32 R12, RZ, RZ, RZ ;  /* 0x000000ffff0c7224 */ /* 0x000fe400078e00ff */
[----:B------:R-:W-:Y:S02]  /*13fc0*/  IMAD.MOV.U32 R11, RZ, RZ, 0x1f ;  /* 0x0000001fff0b7424 */ /* 0x000fe400078e00ff */
[----:B------:R-:W-:Y:S01]  /*13fd0*/  IMAD.MOV.U32 R15, RZ, RZ, -0x1 ;  /* 0xffffffffff0f7424 */ /* 0x000fe200078e00ff */
[----:B---3--:R-:W-:-:S04]  /*13fe0*/  SHF.R.U32.HI R4, RZ, 0x5, R4 ;  /* 0x00000005ff047819 */ /* 0x008fc80000011604 */
[----:B------:R-:W-:-:S05]  /*13ff0*/  LOP3.LUT R4, R4, 0x3, RZ, 0xc0, !PT ;  /* 0x0000000304047812 */ /* 0x000fca00078ec0ff */
[----:B------:R-:W-:-:S07]  /*14000*/  IMAD.MOV.U32 R13, RZ, RZ, R4 ;  /* 0x000000ffff0d7224 */ /* 0x000fce00078e0004 */
[----:B012---:R-:W-:Y:S05]  /*14010*/  WARPSYNC.COLLECTIVE R15, `(.L_x_4578) ;  /* 0x000000000f087348 */ /* 0x007fea0003c00000 */
[----:B--2---:R2:W3:Y:S02]  /*14020*/  SHFL.IDX P6, R14, R13, R12, R11 ;  /* 0x0000000c0d0e7389 */ /* 0x0044e400000c000b */
[----:B0123--:R-:W-:Y:S01]  /*14030*/  ENDCOLLECTIVE ;  /* 0x000000000000791b */ /* 0x00ffe20003800000 */
.L_x_4578:
[----:B------:R-:W-:Y:S05]  /*14040*/  BSYNC B0 ;  /* 0x0000000000007941 */ /* 0x000fea0003800000 */
.L_x_4577:
[----:B------:R-:W-:Y:S05]  /*14050*/  BRA `(.L_x_4579) ;  /* 0xffffffd800e07947 */ /* 0x000fea000383ffff */
.L_x_4518:
[----:B------:R-:W-:Y:S01]  /*14060*/  BSSY B0, `(.L_x_4580) ;  /* 0x0000006000007945 */ /* 0x000fe20003800000 */
[----:B------:R-:W-:-:S07]  /*14070*/  IMAD.MOV.U32 R15, RZ, RZ, -0x1 ;  /* 0xffffffffff0f7424 */ /* 0x000fce00078e00ff */
[----:B01----:R-:W-:Y:S05]  /*14080*/  WARPSYNC.COLLECTIVE R15, `(.L_x_4581) ;  /* 0x000000000f0c7348 */ /* 0x003fea0003c00000 */
[----:B------:R-:W-:Y:S02]  /*14090*/  ELECT P6, UR62, PT ;  /* 0x00000000003e782f */ /* 0x000fe400038c0000 */
[----:B------:R-:W-:Y:S01]  /*140a0*/  MOV R14, UR62 ;  /* 0x0000003e000e7c02 */ /* 0x000fe20008000f00 */
[----:B01----:R-:W-:Y:S10]  /*140b0*/  ENDCOLLECTIVE ;  /* 0x000000000000791b */ /* 0x003ff40003800000 */
.L_x_4581:
[----:B------:R-:W-:Y:S05]  /*140c0*/  BSYNC B0 ;  /* 0x0000000000007941 */ /* 0x000fea0003800000 */
.L_x_4580:
[----:B------:R-:W-:Y:S05]  /*140d0*/  BRA `(.L_x_4582) ;  /* 0xffffffd800d47947 */ /* 0x000fea000383ffff */
.L_x_4520:
[----:B-1----:R1:W2:Y:S02]  /*140e0*/  SYNCS.PHASECHK.TRANS64.TRYWAIT P0, [R7+URZ], R4 ;  /* 0x00000004070075a7 */ /* 0x0022a4000800017f */
[----:B--2---:R-:W-:Y:S05]  /*140f0*/  @!P0 NANOSLEEP.SYNCS 0x989680 ;  /* 0x009896800000895d */ /* 0x004fea0003900000 */
[----:B------:R-:W2:Y:S02]  /*14100*/  @!P0 SYNCS.PHASECHK.TRANS64 P0, [R7+URZ], R4 ;  /* 0x00000004070085a7 */ /* 0x000ea4000800007f */
[----:B--2---:R-:W-:Y:S05]  /*14110*/  @!P0 BRA `(.L_x_4520) ;  /* 0xfffffffc00f08947 */ /* 0x004fea000383ffff */
[----:B------:R-:W-:Y:S05]  /*14120*/  BRA `(.L_x_4583) ;  /* 0xffffffdc00087947 */ /* 0x000fea000383ffff */
.L_x_4521:
[----:B--2---:R2:W3:Y:S02]  /*14130*/  SYNCS.PHASECHK.TRANS64.TRYWAIT P0, [R5+URZ], R0 ;  /* 0x00000000050075a7 */ /* 0x0044e4000800017f */
[----:B---3--:R-:W-:Y:S05]  /*14140*/  @!P0 NANOSLEEP.SYNCS 0x989680 ;  /* 0x009896800000895d */ /* 0x008fea0003900000 */
[----:B------:R-:W3:Y:S02]  /*14150*/  @!P0 SYNCS.PHASECHK.TRANS64 P0, [R5+URZ], R0 ;  /* 0x00000000050085a7 */ /* 0x000ee4000800007f */
[----:B---3--:R-:W-:Y:S05]  /*14160*/  @!P0 BRA `(.L_x_4521) ;  /* 0xfffffffc00f08947 */ /* 0x008fea000383ffff */
[----:B------:R-:W-:Y:S05]  /*14170*/  BRA `(.L_x_4584) ;  /* 0xffffffd800fc7947 */ /* 0x000fea000383ffff */
.L_x_4523:
[----:B--2---:R2:W3:Y:S02]  /*14180*/  SYNCS.PHASECHK.TRANS64.TRYWAIT P0, [R5+URZ], R4 ;  /* 0x00000004050075a7 */ /* 0x0044e4000800017f */
[----:B---3--:R-:W-:Y:S05]  /*14190*/  @!P0 NANOSLEEP.SYNCS 0x989680 ;  /* 0x009896800000895d */ /* 0x008fea0003900000 */
[----:B------:R-:W3:Y:S02]  /*141a0*/  @!P0 SYNCS.PHASECHK.TRANS64 P0, [R5+URZ], R4 ;  /* 0x00000004050085a7 */ /* 0x000ee4000800007f */
[----:B---3--:R-:W-:Y:S05]  /*141b0*/  @!P0 BRA `(.L_x_4523) ;  /* 0xfffffffc00f08947 */ /* 0x008fea000383ffff */
[----:B------:R-:W-:Y:S05]  /*141c0*/  BRA `(.L_x_4585) ;  /* 0xffffffdc00007947 */ /* 0x000fea000383ffff */
.L_x_4586:
        /* <DEDUP_REMOVED lines=11> */
.L_x_6144:


//--------------------- .text._ZN7cutlass13device_kernelIN5flash11enable_sm90INS1_16FlashAttnFwdSm90INS1_25CollectiveMainloopFwdSm90ILi2EN4cute5tupleIJNS5_1CILi1EEES8_S8_EEENS6_IJNS7_ILi128EEENS7_ILi96EEENS7_ILi64EEEEEELi256ENS_10bfloat16_tEfNS_4arch4Sm90ELb1ELb0ELb1ELb1ELb0ELb0ELb0ELb1ELb0ELb1ELb1ELb0EEENS1_21CollectiveEpilogueFwdINS6_IJSA_NS7_ILi256EEESB_EEES9_SE_SG_Li256ELb1ELb1ELb1ELb0EEENS1_36VarlenDynamicPersistentTileSchedulerILi128ELi96ELi256ELi128ELb1ELb1ELb1ELb1ELb1ELb1EEEEEEEEEvNT_6ParamsE --------------------------
	.section	.text._ZN7cutlass13device_kernelIN5flash11enable_sm90INS1_16FlashAttnFwdSm90INS1_25CollectiveMainloopFwdSm90ILi2EN4cute5tupleIJNS5_1CILi1EEES8_S8_EEENS6_IJNS7_ILi128EEENS7_ILi96EEENS7_ILi64EEEEEELi256ENS_10bfloat16_tEfNS_4arch4Sm90ELb1ELb0ELb1ELb1ELb0ELb0ELb0ELb1ELb0ELb1ELb1ELb0EEENS1_21CollectiveEpilogueFwdINS6_IJSA_NS7_ILi256EEESB_EEES9_SE_SG_Li256ELb1ELb1ELb1ELb0EEENS1_36VarlenDynamicPersistentTileSchedulerILi128ELi96ELi256ELi128ELb1ELb1ELb1ELb1ELb1ELb1EEEEEEEEEvNT_6ParamsE,"ax",@progbits
	.align	128
.text._ZN7cutlass13device_kernelIN5flash11enable_sm90INS1_16FlashAttnFwdSm90INS1_25CollectiveMainloopFwdSm90ILi2EN4cute5tupleIJNS5_1CILi1EEES8_S8_EEENS6_IJNS7_ILi128EEENS7_ILi96EEENS7_ILi64EEEEEELi256ENS_10bfloat16_tEfNS_4arch4Sm90ELb1ELb0ELb1ELb1ELb0ELb0ELb0ELb1ELb0ELb1ELb1ELb0EEENS1_21CollectiveEpilogueFwdINS6_IJSA_NS7_ILi256EEESB_EEES9_SE_SG_Li256ELb1ELb1ELb1ELb0EEENS1_36VarlenDynamicPersistentTileSchedulerILi128ELi96ELi256ELi128ELb1ELb1ELb1ELb1ELb1ELb1EEEEEEEEEvNT_6ParamsE:
        .type           _ZN7cutlass13device_kernelIN5flash11enable_sm90INS1_16FlashAttnFwdSm90INS1_25CollectiveMainloopFwdSm90ILi2EN4cute5tupleIJNS5_1CILi1EEES8_S8_EEENS6_IJNS7_ILi128EEENS7_ILi96EEENS7_ILi64EEEEEELi256ENS_10bfloat16_tEfNS_4arch4Sm90ELb1ELb0ELb1ELb1ELb0ELb0ELb0ELb1ELb0ELb1ELb1ELb0EEENS1_21CollectiveEpilogueFwdINS6_IJSA_NS7_ILi256EEESB_EEES9_SE_SG_Li256ELb1ELb1ELb1ELb0EEENS1_36VarlenDynamicPersistentTileSchedulerILi128ELi96ELi256ELi128ELb1ELb1ELb1ELb1ELb1ELb1EEEEEEEEEvNT_6ParamsE,@function
        .size           _ZN7cutlass13device_kernelIN5flash11enable_sm90INS1_16FlashAttnFwdSm90INS1_25CollectiveMainloopFwdSm90ILi2EN4cute5tupleIJNS5_1CILi1EEES8_S8_EEENS6_IJNS7_ILi128EEENS7_ILi96EEENS7_ILi64EEEEEELi256ENS_10bfloat16_tEfNS_4arch4Sm90ELb1ELb0ELb1ELb1ELb0ELb0ELb0ELb1ELb0ELb1ELb1ELb0EEENS1_21CollectiveEpilogueFwdINS6_IJSA_NS7_ILi256EEESB_EEES9_SE_SG_Li256ELb1ELb1ELb1ELb0EEENS1_36VarlenDynamicPersistentTileSchedulerILi128ELi96ELi256ELi128ELb1ELb1ELb1ELb1ELb1ELb1EEEEEEEEEvNT_6ParamsE,(.L_x_6145 - _ZN7cutlass13device_kernelIN5flash11enable_sm90INS1_16FlashAttnFwdSm90INS1_25CollectiveMainloopFwdSm90ILi2EN4cute5tupleIJNS5_1CILi1EEES8_S8_EEENS6_IJNS7_ILi128EEENS7_ILi96EEENS7_ILi64EEEEEELi256ENS_10bfloat16_tEfNS_4arch4Sm90ELb1ELb0ELb1ELb1ELb0ELb0ELb0ELb1ELb0ELb1ELb1ELb0EEENS1_21CollectiveEpilogueFwdINS6_IJSA_NS7_ILi256EEESB_EEES9_SE_SG_Li256ELb1ELb1ELb1ELb0EEENS1_36VarlenDynamicPersistentTileSchedulerILi128ELi96ELi256ELi128ELb1ELb1ELb1ELb1ELb1ELb1EEEEEEEEEvNT_6ParamsE)
        .other          _ZN7cutlass13device_kernelIN5flash11enable_sm90INS1_16FlashAttnFwdSm90INS1_25CollectiveMainloopFwdSm90ILi2EN4cute5tupleIJNS5_1CILi1EEES8_S8_EEENS6_IJNS7_ILi128EEENS7_ILi96EEENS7_ILi64EEEEEELi256ENS_10bfloat16_tEfNS_4arch4Sm90ELb1ELb0ELb1ELb1ELb0ELb0ELb0ELb1ELb0ELb1ELb1ELb0EEENS1_21CollectiveEpilogueFwdINS6_IJSA_NS7_ILi256EEESB_EEES9_SE_SG_Li256ELb1ELb1ELb1ELb0EEENS1_36VarlenDynamicPersistentTileSchedulerILi128ELi96ELi256ELi128ELb1ELb1ELb1ELb1ELb1ELb1EEEEEEEEEvNT_6ParamsE,@"STO_CUDA_ENTRY STV_DEFAULT"
_ZN7cutlass13device_kernelIN5flash11enable_sm90INS1_16FlashAttnFwdSm90INS1_25CollectiveMainloopFwdSm90ILi2EN4cute5tupleIJNS5_1CILi1EEES8_S8_EEENS6_IJNS7_ILi128EEENS7_ILi96EEENS7_ILi64EEEEEELi256ENS_10bfloat16_tEfNS_4arch4Sm90ELb1ELb0ELb1ELb1ELb0ELb0ELb0ELb1ELb0ELb1ELb1ELb0EEENS1_21CollectiveEpilogueFwdINS6_IJSA_NS7_ILi256EEESB_EEES9_SE_SG_Li256ELb1ELb1ELb1ELb0EEENS1_36VarlenDynamicPersistentTileSchedulerILi128ELi96ELi256ELi128ELb1ELb1ELb1ELb1ELb1ELb1EEEEEEEEEvNT_6ParamsE:
        /* <DEDUP_REMOVED lines=18> */
.L_x_4588:
[----:B------:R-:W-:Y:S05]  /*0120*/  BSYNC B0 ;  /* 0x0000000000007941 */ /* 0x000fea0003800000 */
.L_x_4587:
        /* <DEDUP_REMOVED lines=41> */
.L_x_4589:
        /* <DEDUP_REMOVED lines=22> */
.L_x_4590:
        /* <DEDUP_REMOVED lines=18> */
.L_x_4591:
        /* <DEDUP_REMOVED lines=22> */
.L_x_4592:
        /* <DEDUP_REMOVED lines=22> */
.L_x_4593:
[----:B------:R-:W-:Y:S01]  /*0900*/  PLOP3.LUT P0, PT, PT, PT, UP0, 0x80, 0x0 ;  /* 0x000000000000781c */ /* 0x000fe20003f0f008 */
[----:B------:R-:W-:Y:S01]  /*0910*/  UMOV UR36, 0x1 ;  /* 0x0000000100247882 */ /* 0x000fe20000000000 */
[----:B------:R-:W-:Y:S01]  /*0920*/  NOP ;  /* 0x0000000000007918 */ /* 0x000fe20000000000 */
[----:B------:R-:W-:Y:S01]  /*0930*/  USEL UR36, UR36, 0x2, !UP0 ;  /* 0x0000000224247887 */ /* 0x000fe2000c000000 */
[----:B------:R-:W-:Y:S01]  /*0940*/  ULDC.64 UR38, c[0x0][0x208] ;  /* 0x0000820000267ab9 */ /* 0x000fe20000000a00 */
[----:B012-4-:R-:W-:Y:S08]  /*0950*/  BAR.SYNC.DEFER_BLOCKING 0x0 ;  /* 0x0000000000007b1d */ /* 0x017ff00000010000 */
[----:B------:R-:W-:Y:S05]  /*0960*/  @!P0 BRA `(.L_x_4594) ;  /* 0x000000dc00088947 */ /* 0x000fea0003800000 */
.L_x_4595:
        /* <DEDUP_REMOVED lines=45> */
[----:B------:R-:W-:Y:S02]  /*0c40*/  LEA.HI R0, R0, R3, RZ, 0x1 ;  /* 0x0000000300007211 */ /* 0x000fe400078f08ff */
        /* <DEDUP_REMOVED lines=9> */
[----:B------:R-:W-:Y:S01]  /*0ce0*/  LEA.HI R2, R13, R13, RZ, 0x1 ;  /* 0x0000000d0d027211 */ /* 0x000fe200078f08ff */
[----:B------:R-:W-:Y:S01]  /*0cf0*/  IMAD.IADD R0, R3, 0x1, -R0 ;  /* 0x0000000103007824 */ /* 0x000fe200078e0a00 */
[----:B------:R-:W-:Y:S01]  /*0d00*/  LOP3.LUT R4, R9, 0x7ffffffc, RZ, 0xc0, !PT ;  /* 0x7ffffffc09047812 */ /* 0x000fe200078ec0ff */
[----:B------:R-:W-:Y:S01]  /*0d10*/  IMAD R11, R8, 0x10, R11 ;  /* 0x00000010080b7824 */ /* 0x000fe200078e020b */
[----:B------:R-:W-:Y:S01]  /*0d20*/  LOP3.LUT R2, R2, 0x1ffffffe, RZ, 0xc0, !PT ;  /* 0x1ffffffe02027812 */ /* 0x000fe200078ec0ff */
[----:B------:R-:W-:-:S02]  /*0d30*/  IMAD R3, R7, 0x8, R6 ;  /* 0x0000000807037824 */ /* 0x000fc400078e0206 */
[----:B------:R-:W-:Y:S02]  /*0d40*/  IMAD R0, R0, 0x40, R11 ;  /* 0x0000004000007824 */ /* 0x000fe400078e020b */
[----:B------:R-:W-:Y:S01]  /*0d50*/  IMAD.IADD R4, R223, 0x1, -R4 ;  /* 0x00000001df047824 */ /* 0x000fe200078e0a04 */
[----:B------:R0:W-:Y:S01]  /*0d60*/  STL [R1+0x3c], R3 ;  /* 0x00003c0301007387 */ /* 0x0001e20000100800 */
[----:B------:R-:W-:Y:S02]  /*0d70*/  IMAD.IADD R16, R13, 0x1, -R2 ;  /* 0x000000010d107824 */ /* 0x000fe400078e0a02 */
[----:B------:R-:W-:Y:S01]  /*0d80*/  IMAD.SHL.U32 R2, R4, 0x2, RZ ;  /* 0x0000000204027824 */ /* 0x000fe200078e00ff */
[----:B------:R1:W-:Y:S01]  /*0d90*/  STL [R1+0x38], R0 ;  /* 0x0000380001007387 */ /* 0x0003e20000100800 */
[----:B------:R-:W-:Y:S02]  /*0da0*/  IMAD R16, R16, 0x8, R0 ;  /* 0x0000000810107824 */ /* 0x000fe400078e0200 */
[----:B------:R-:W-:-:S02]  /*0db0*/  VIADD R222, R2, 0x8 ;  /* 0x0000000802de7836 */ /* 0x000fc40000000000 */
        /* <DEDUP_REMOVED lines=53> */
[----:B-1----:R-:W-:-:S07]  /*1110*/  SHF.R.S32.HI R224, RZ, 0x1f, R18 ;  /* 0x0000001fffe07819 */ /* 0x002fce0000011412 */
.L_x_4653:
[----:B------:R-:W-:Y:S01]  /*1120*/  ULDC.64 UR8, c[0x0][0xc88] ;  /* 0x0003220000087ab9 */ /* 0x000fe20000000a00 */
[----:B------:R-:W-:Y:S01]  /*1130*/  ULDC.64 UR10, c[0x0][0xa18] ;  /* 0x00028600000a7ab9 */ /* 0x000fe20000000a00 */
[----:B------:R-:W-:Y:S02]  /*1140*/  UIMAD.WIDE UR8, UR7, 0x4, UR8 ;  /* 0x00000004070878a5 */ /* 0x000fe4000f8e0208 */
[----:B------:R-:W-:Y:S02]  /*1150*/  UISETP.NE.U32.AND UP1, UPT, UR10, URZ, UPT ;  /* 0x0000003f0a00728c */ /* 0x000fe4000bf25070 */
[----:B------:R-:W-:Y:S02]  /*1160*/  ULOP3.LUT UR4, UR6, 0xff000000, URZ, 0xc0, !UPT ;  /* 0xff00000006047892 */ /* 0x000fe4000f8ec03f */
[----:B01-34-:R-:W-:Y:S01]  /*1170*/  IMAD.U32 R4, RZ, RZ, UR8 ;  /* 0x00000008ff047e24 */ /* 0x01bfe2000f8e00ff */
[----:B------:R-:W-:Y:S01]  /*1180*/  ULDC UR7, c[0x0][0x424] ;  /* 0x0001090000077ab9 */ /* 0x000fe20000000800 */
[----:B------:R-:W-:Y:S01]  /*1190*/  IMAD.U32 R5, RZ, RZ, UR9 ;  /* 0x00000009ff057e24 */ /* 0x000fe2000f8e00ff */
[----:B------:R-:W-:-:S04]  /*11a0*/  ULDC.64 UR8, c[0x0][0xa28] ;  /* 0x00028a0000087ab9 */ /* 0x000fc80000000a00 */
[----:B--2---:R-:W2:Y:S01]  /*11b0*/  LDG.E R4, desc[UR38][R4.64] ;  /* 0x0000002604047981 */ /* 0x004ea2000c1e1900 */
        /* <DEDUP_REMOVED lines=14> */
[----:B------:R-:W-:-:S03]  /*12a0*/  IMAD.U32 R6, RZ, RZ, UR10 ;  /* 0x0000000aff067e24 */ /* 0x000fc6000f8e00ff */
[----:B------:R-:W-:Y:S01]  /*12b0*/  IMAD.U32 R7, RZ, RZ, UR11 ;  /* 0x0000000bff077e24 */ /* 0x000fe2000f8e00ff */
[----:B------:R-:W2:Y:S01]  /*12c0*/  @P0 LDG.E R4, desc[UR38][R4.64] ;  /* 0x0000002604040981 */ /* 0x000ea2000c1e1900 */
[----:B------:R-:W-:Y:S01]  /*12d0*/  UISETP.NE.U32.AND UP0, UPT, UR8, URZ, UPT ;  /* 0x0000003f0800728c */ /* 0x000fe2000bf05070 */
[----:B------:R-:W-:Y:S02]  /*12e0*/  ULDC.64 UR10, c[0x0][0xa20] ;  /* 0x00028800000a7ab9 */ /* 0x000fe40000000a00 */
[----:B------:R-:W3:Y:S01]  /*12f0*/  @P2 LDG.E R6, desc[UR38][R6.64] ;  /* 0x0000002606062981 */ /* 0x000ee2000c1e1900 */
[----:B------:R-:W-:Y:S01]  /*1300*/  UISETP.NE.AND.EX UP0, UPT, UR9, URZ, UPT, UP0 ;  /* 0x0000003f0900728c */ /* 0x000fe2000bf05300 */
[----:B------:R-:W-:Y:S01]  /*1310*/  ISETP.NE.U32.AND P1, PT, RZ, UR10, PT ;  /* 0x0000000aff007c0c */ /* 0x000fe2000bf25070 */
[----:B------:R-:W-:Y:S02]  /*1320*/  ULOP3.LUT UR41, UR6, 0xff0000, URZ, 0xc0, !UPT ;  /* 0x00ff000006297892 */ /* 0x000fe4000f8ec03f */
[----:B------:R-:W-:Y:S01]  /*1330*/  USHF.R.U32.HI UR4, URZ, 0x8, UR4 ;  /* 0x000000083f047899 */ /* 0x000fe20008011604 */
[----:B------:R-:W-:Y:S01]  /*1340*/  ISETP.NE.AND.EX P1, PT, RZ, UR11, PT, P1 ;  /* 0x0000000bff007c0c */ /* 0x000fe2000bf25310 */
[----:B------:R-:W-:Y:S01]  /*1350*/  USEL UR7, UR7, 0x1, UP0 ;  /* 0x0000000107077887 */ /* 0x000fe20008000000 */
[----:B------:R-:W-:Y:S01]  /*1360*/  ULDC UR8, c[0x0][0x2f0] ;  /* 0x0000bc0000087ab9 */ /* 0x000fe20000000800 */
[----:B------:R-:W-:Y:S01]  /*1370*/  UMOV UR50, URZ ;  /* 0x0000003f00327c82 */ /* 0x000fe20008000000 */
[----:B------:R-:W-:Y:S01]  /*1380*/  ULEA.HI UR41, UR41, UR4, URZ, 0x10 ;  /* 0x0000000429297291 */ /* 0x000fe2000f8f803f */
[----:B------:R-:W-:Y:S01]  /*1390*/  ULDC UR51, c[0x0][0x288] ;  /* 0x0000a20000337ab9 */ /* 0x000fe20000000800 */
[----:B------:R-:W-:-:S02]  /*13a0*/  UIMAD UR4, UR7, UR8, URZ ;  /* 0x00000008070472a4 */ /* 0x000fc4000f8e023f */
        /* <DEDUP_REMOVED lines=17> */
.L_x_4596:
[----:B------:R-:W-:Y:S05]  /*14c0*/  @!P1 BRA `(.L_x_4597) ;  /* 0x00000000001c9947 */ /* 0x000fea0003800000 */
[----:B------:R-:W-:-:S04]  /*14d0*/  ULEA UR4, UP0, UR46, UR10, 0x2 ;  /* 0x0000000a2e047291 */ /* 0x000fc8000f80103f */
[----:B------:R-:W-:Y:S02]  /*14e0*/  ULEA.HI.X UR6, UR46, UR11, UR45, 0x2, UP0 ;  /* 0x0000000b2e067291 */ /* 0x000fe400080f142d */
[----:B------:R-:W-:-:S04]  /*14f0*/  IMAD.U32 R4, RZ, RZ, UR4 ;  /* 0x00000004ff047e24 */ /* 0x000fc8000f8e00ff */
[----:B------:R-:W-:-:S05]  /*1500*/  IMAD.U32 R5, RZ, RZ, UR6 ;  /* 0x00000006ff057e24 */ /* 0x000fca000f8e00ff */
[----:B------:R-:W2:Y:S02]  /*1510*/  LDG.E R4, desc[UR38][R4.64] ;  /* 0x0000002604047981 */ /* 0x000ea4000c1e1900 */
[----:B--2---:R-:W-:Y:S01]  /*1520*/  R2UR UR4, R4 ;  /* 0x00000000040472ca */ /* 0x004fe200000e0000 */
[----:B------:R-:W-:-:S14]  /*1530*/  BRA `(.L_x_4598) ;  /* 0x0000000000347947 */ /* 0x000fdc0003800000 */
.L_x_4597:
        /* <DEDUP_REMOVED lines=13> */
.L_x_4598:
[----:B------:R-:W-:Y:S01]  /*1610*/  ULDC UR6, c[0x0][0x448] ;  /* 0x0001120000067ab9 */ /* 0x000fe20000000800 */
[----:B------:R-:W-:Y:S02]  /*1620*/  USHF.L.U32 UR43, UR5, 0x7, URZ ;  /* 0x00000007052b7899 */ /* 0x000fe4000800063f */
[----:B------:R-:W-:Y:S02]  /*1630*/  UISETP.NE.AND UP0, UPT, UR6, 0x1, UPT ;  /* 0x000000010600788c */ /* 0x000fe4000bf05270 */
[----:B------:R-:W-:Y:S02]  /*1640*/  UIADD3 UR6, UR43, 0x7f, URZ ;  /* 0x0000007f2b067890 */ /* 0x000fe4000fffe03f */
[----:B------:R-:W-:Y:S02]  /*1650*/  UIADD3 UR50, -UR50, UR4, URZ ;  /* 0x0000000432327290 */ /* 0x000fe4000fffe13f */
[----:B------:R-:W-:Y:S02]  /*1660*/  ULOP3.LUT UR42, UR41, 0xff, URZ, 0xc0, !UPT ;  /* 0x000000ff292a7892 */ /* 0x000fe4000f8ec03f */
[----:B------:R-:W-:-:S02]  /*1670*/  UIADD3 UR7, UR50, 0x60, -UR51 ;  /* 0x0000006032077890 */ /* 0x000fc4000fffe833 */
[----:B------:R-:W-:Y:S01]  /*1680*/  USHF.R.U32.HI UR41, URZ, 0x10, UR41 ;  /* 0x000000103f297899 */ /* 0x000fe20008011629 */
[----:B------:R-:W-:Y:S01]  /*1690*/  @UP0 ULDC UR4, c[0x0][0x44c] ;  /* 0x0001130000040ab9 */ /* 0x000fe20000000800 */
[----:B------:R-:W-:Y:S01]  /*16a0*/  @UP0 ULDC UR8, c[0x0][0x450] ;  /* 0x0001140000080ab9 */ /* 0x000fe20000000800 */
[----:B------:R-:W-:Y:S02]  /*16b0*/  UIMAD.WIDE.U32 UR4, UR6, UR4, URZ ;  /* 0x00000004060472a5 */ /* 0x000fe4000f8e003f */
[----:B------:R-:W-:Y:S02]  /*16c0*/  UIADD3 UR4, UR50, 0x5f, URZ ;  /* 0x0000005f32047890 */ /* 0x000fe4000fffe03f */
[----:B------:R-:W-:Y:S02]  /*16d0*/  @UP0 USHF.R.U32.HI UR6, URZ, UR8, UR5 ;  /* 0x000000083f060299 */ /* 0x000fe40008011605 */
[----:B------:R-:W-:Y:S02]  /*16e0*/  UIMAD.WIDE UR4, UR4, 0x2aaaaaab, URZ ;  /* 0x2aaaaaab040478a5 */ /* 0x000fe4000f8e023f */
[----:B------:R-:W-:-:S02]  /*16f0*/  UIADD3 UR6, UR7, UR6, URZ ;  /* 0x0000000607067290 */ /* 0x000fc4000fffe03f */
[----:B------:R-:W-:Y:S02]  /*1700*/  USHF.R.U32.HI UR4, URZ, 0x1f, UR5 ;  /* 0x0000001f3f047899 */ /* 0x000fe40008011605 */
[----:B------:R-:W-:Y:S02]  /*1710*/  UIMAD.WIDE UR6, UR6, 0x2aaaaaab, URZ ;  /* 0x2aaaaaab060678a5 */ /* 0x000fe4000f8e023f */
[----:B------:R-:W-:Y:S02]  /*1720*/  ULEA.HI.SX32 UR4, UR5, UR4, 0x1c ;  /* 0x0000000405047291 */ /* 0x000fe4000f8fe23f */
[----:B------:R-:W-:-:S04]  /*1730*/  USHF.R.U32.HI UR6, URZ, 0x1f, UR7 ;  /* 0x0000001f3f067899 */ /* 0x000fc80008011607 */
[----:B------:R-:W-:-:S04]  /*1740*/  ULEA.HI.SX32 UR6, UR7, UR6, 0x1c ;  /* 0x0000000607067291 */ /* 0x000fc8000f8fe23f */
[----:B------:R-:W-:-:S04]  /*1750*/  UISETP.LT.AND UP0, UPT, UR4, UR6, UPT ;  /* 0x000000060400728c */ /* 0x000fc8000bf01270 */
[----:B------:R-:W-:-:S03]  /*1760*/  USEL UR9, UR4, UR6, UP0 ;  /* 0x0000000604097287 */ /* 0x000fc60008000000 */
[----:B------:R-:W-:Y:S01]  /*1770*/  UMOV UR4, URZ ;  /* 0x0000003f00047c82 */ /* 0x000fe20008000000 */
[----:B------:R-:W-:-:S06]  /*1780*/  UISETP.GE.AND UP0, UPT, UR9, 0x1, UPT ;  /* 0x000000010900788c */ /* 0x000fcc000bf06270 */
[----:B------:R-:W-:-:S13]  /*1790*/  PLOP3.LUT P0, PT, PT, PT, UP0, 0x80, 0x0 ;  /* 0x000000000000781c */ /* 0x000fda0003f0f008 */
[----:B------:R-:W-:Y:S05]  /*17a0*/  @!P0 BRA `(.L_x_4599) ;  /* 0x0000000000908947 */ /* 0x000fea0003800000 */
        /* <DEDUP_REMOVED lines=36> */
.L_x_4599:
[----:B------:R-:W-:Y:S01]  /*19f0*/  UIMAD UR40, UR42, UR4, URZ ;  /* 0x000000042a2872a4 */ /* 0x000fe2000f8e023f */
[----:B------:R-:W-:Y:S01]  /*1a00*/  IMAD.U32 R0, RZ, RZ, UR9 ;  /* 0x00000009ff007e24 */ /* 0x000fe2000f8e00ff */
[----:B------:R-:W-:Y:S01]  /*1a10*/  PLOP3.LUT P0, PT, PT, PT, PT, 0x80, 0x0 ;  /* 0x000000000000781c */ /* 0x000fe20003f0f070 */
[----:B------:R-:W-:Y:S01]  /*1a20*/  IMAD.U32 R3, RZ, RZ, UR4 ;  /* 0x00000004ff037e24 */ /* 0x000fe2000f8e00ff */
[----:B------:R-:W-:Y:S01]  /*1a30*/  CS2R R150, SRZ ;  /* 0x0000000000967805 */ /* 0x000fe2000001ff00 */
[----:B------:R-:W-:Y:S01]  /*1a40*/  IMAD.MOV.U32 R6, RZ, RZ, RZ ;  /* 0x000000ffff067224 */ /* 0x000fe200078e00ff */
[----:B------:R-:W-:Y:S02]  /*1a50*/  CS2R R148, SRZ ;  /* 0x0000000000947805 */ /* 0x000fe4000001ff00 */
        /* <DEDUP_REMOVED lines=104> */
.L_x_4601:
        /* <DEDUP_REMOVED lines=13> */
.L_x_4780:
[----:B------:R-:W-:Y:S01]  /*21b0*/  IMAD.U32 R0, RZ, RZ, UR49 ;  /* 0x00000031ff007e24 */ /* 0x000fe2000f8e00ff */
[----:B------:R-:W-:Y:S05]  /*21c0*/  WARPSYNC.ALL ;  /* 0x0000000000007948 */ /* 0x000fea0003800000 */
[----:B------:R1:W-:Y:S01]  /*21d0*/  BAR.SYNC.DEFER_BLOCKING R7, 0x100 ;  /* 0x000400070000751d */ /* 0x0003e20000010000 */
[----:B------:R-:W-:-:S13]  /*21e0*/  ISETP.NE.AND P0, PT, R0, 0x3, PT ;  /* 0x000000030000780c */ /* 0x000fda0003f05270 */
[----:B-1----:R-:W-:Y:S05]  /*21f0*/  @!P0 BRA `(.L_x_4603) ;  /* 0x0000000000048947 */ /* 0x002fea0003800000 */
[----:B------:R-:W-:Y:S01]  /*2200*/  BPT.TRAP 0x1 ;  /* 0x000000040000795c */ /* 0x000fe20000300000 */
.L_x_4603:
[----:B------:R-:W-:Y:S01]  /*2210*/  R2UR UR22, R6 ;  /* 0x00000000061672ca */ /* 0x000fe200000e0000 */
[----:B------:R-:W-:-:S05]  /*2220*/  IMAD.U32 R9, RZ, RZ, UR47 ;  /* 0x0000002fff097e24 */ /* 0x000fca000f8e00ff */
[----:B------:R-:W-:-:S07]  /*2230*/  SHF.L.U32 R9, R9, 0x1f, RZ ;  /* 0x0000001f09097819 */ /* 0x000fce00000006ff */
[----:B------:R-:W-:-:S09]  /*2240*/  ULEA UR22, UR37, UR22, 0x3 ;  /* 0x0000001625167291 */ /* 0x000fd2000f8e183f */
[----:B------:R1:W2:Y:S01]  /*2250*/  SYNCS.PHASECHK.TRANS64.TRYWAIT P1, [UR22+0x22830], R9 ;  /* 0x02283009ff0075a7 */ /* 0x0002a20008020156 */
[----:B------:R-:W-:Y:S05]  /*2260*/  @!P0 BRA `(.L_x_4604) ;  /* 0x0000000000048947 */ /* 0x000fea0003800000 */
[----:B------:R-:W-:Y:S01]  /*2270*/  BPT.TRAP 0x1 ;  /* 0x000000040000795c */ /* 0x000fe20000300000 */
.L_x_4604:
[----:B--2---:R-:W-:Y:S05]  /*2280*/  @P1 BRA `(.L_x_4605) ;  /* 0x0000000000081947 */ /* 0x004fea0003800000 */
[----:B------:R-:W2:Y:S02]  /*2290*/  SYNCS.PHASECHK.TRANS64.TRYWAIT P1, [UR22+0x22830], R9 ;  /* 0x02283009ff0075a7 */ /* 0x000ea40008020156 */
[----:B--2---:R-:W-:Y:S05]  /*22a0*/  @!P1 BRA `(.L_x_4606) ;  /* 0x0000013000789947 */ /* 0x004fea0003800000 */
.L_x_4605:
        /* <DEDUP_REMOVED lines=8> */
[----:B------:R-:W-:Y:S01]  /*2330*/  VIADD R5, R16, UR43 ;  /* 0x0000002b10057c36 */ /* 0x000fe20008000000 */
[----:B------:R-:W-:Y:S01]  /*2340*/  UMOV UR9, 0x40000040 ;  /* 0x4000004000097882 */ /* 0x000fe20000000000 */
[----:B------:R-:W-:Y:S01]  /*2350*/  UMOV UR11, 0x40000040 ;  /* 0x40000040000b7882 */ /* 0x000fe20000000000 */
[----:B------:R-:W-:Y:S01]  /*2360*/  UIADD3 UR12, UR16, 0x6, URZ ;  /* 0x00000006100c7890 */ /* 0x000fe2000fffe03f */
[----:B------:R-:W3:Y:S01]  /*2370*/  S2R R72, SR_TID.X ;  /* 0x0000000000487919 */ /* 0x000ee20000002100 */
[----:B------:R-:W-:Y:S01]  /*2380*/  UIADD3 UR4, UR4, 0x1c400, URZ ;  /* 0x0001c40004047890 */ /* 0x000fe2000fffe03f */
[----:B------:R-:W-:Y:S01]  /*2390*/  UMOV UR13, 0x40000040 ;  /* 0x40000040000d7882 */ /* 0x000fe20000000000 */
[----:B------:R-:W-:-:S02]  /*23a0*/  UMOV UR15, 0x40000040 ;  /* 0x40000040000f7882 */ /* 0x000fc40000000000 */
[----:B------:R-:W-:-:S04]  /*23b0*/  USHF.R.U32.HI UR4, URZ, 0x4, UR4 ;  /* 0x000000043f047899 */ /* 0x000fc80008011604 */
[----:B------:R-:W-:-:S04]  /*23c0*/  ULOP3.LUT UR4, UR4, 0x3fff, URZ, 0xc0, !UPT ;  /* 0x00003fff04047892 */ /* 0x000fc8000f8ec03f */
[----:B------:R-:W-:Y:S02]  /*23d0*/  ULOP3.LUT UR20, UR4, 0x10000, URZ, 0xfc, !UPT ;  /* 0x0001000004147892 */ /* 0x000fe4000f8efc3f */
[----:B------:R-:W-:Y:S02]  /*23e0*/  UIADD3 UR4, UR16, 0x2, URZ ;  /* 0x0000000210047890 */ /* 0x000fe4000fffe03f */
[----:B------:R-:W-:-:S04]  /*23f0*/  UIMAD UR18, UR37, 0x300, UR20 ;  /* 0x00000300251278a4 */ /* 0x000fc8000f8e0214 */
[----:B------:R-:W-:Y:S02]  /*2400*/  UIADD3 UR6, UR18, 0x2, URZ ;  /* 0x0000000212067890 */ /* 0x000fe4000fffe03f */
[----:B------:R-:W-:Y:S02]  /*2410*/  UIADD3 UR10, UR18, 0x4, URZ ;  /* 0x00000004120a7890 */ /* 0x000fe4000fffe03f */
[----:B------:R-:W-:Y:S02]  /*2420*/  UIADD3 UR14, UR18, 0x6, URZ ;  /* 0x00000006120e7890 */ /* 0x000fe4000fffe03f */
[----:B------:R-:W-:Y:S01]  /*2430*/  HGMMA.64x96x16.F32.BF16 R24, gdesc[UR16], RZ, !UPT, gsb0 ;  /* 0x01600000101879f0 */ /* 0x000fe2000c0018ff */
[----:B---3--:R-:W-:Y:S02]  /*2440*/  LOP3.LUT R72, R72, 0x7f, RZ, 0xc0, !PT ;  /* 0x0000007f48487812 */ /* 0x008fe400078ec0ff */
[----:B------:R-:W-:Y:S02]  /*2450*/  WARPGROUP.DEPBAR.LE gsb0, 0x0 ;  /* 0x00008000000079c5 */ /* 0x000fe40000010000 */
[----:B------:R-:W-:-:S06]  /*2460*/  WARPGROUP.ARRIVE ;  /* 0x00000000000079c5 */ /* 0x000fcc0000000000 */
[----:B------:R-:W-:Y:S01]  /*2470*/  HGMMA.64x96x16.F32.BF16 R24, gdesc[UR4], R24, gsb0 ;  /* 0x01600000041879f0 */ /* 0x000fe20008001818 */
[----:B------:R-:W-:Y:S01]  /*2480*/  ULDC UR6, c[0x0][0x448] ;  /* 0x0001120000067ab9 */ /* 0x000fe20000000800 */
[----:B------:R-:W-:Y:S01]  /*2490*/  ULDC UR7, c[0x0][0x9d8] ;  /* 0x0002760000077ab9 */ /* 0x000fe20000000800 */
[----:B------:R-:W-:-:S06]  /*24a0*/  UISETP.NE.AND UP0, UPT, UR6, 0x1, UPT ;  /* 0x000000010600788c */ /* 0x000fcc000bf05270 */
[----:B------:R-:W-:-:S05]  /*24b0*/  PLOP3.LUT P1, PT, PT, PT, UP0, 0x80, 0x0 ;  /* 0x000000000000781c */ /* 0x000fca0003f2f008 */
[----:B------:R-:W-:-:S08]  /*24c0*/  @UP0 ULDC UR6, c[0x0][0x44c] ;  /* 0x0001130000060ab9 */ /* 0x000fd00000000800 */
[----:B------:R-:W-:Y:S01]  /*24d0*/  @P1 IMAD.HI.U32 R20, R5, UR6, RZ ;  /* 0x0000000605141c27 */ /* 0x000fe2000f8e00ff */
[----:B------:R-:W-:-:S04]  /*24e0*/  @UP0 ULDC UR6, c[0x0][0x450] ;  /* 0x0001140000060ab9 */ /* 0x000fc80000000800 */
[----:B------:R-:W-:Y:S01]  /*24f0*/  @P1 SHF.R.U32.HI R5, RZ, UR6, R20 ;  /* 0x00000006ff051c19 */ /* 0x000fe20008011614 */
[----:B------:R-:W-:-:S04]  /*2500*/  UIMAD UR6, UR52, -0x60, UR50 ;  /* 0xffffffa0340678a4 */ /* 0x000fc8000f8e0232 */
[----:B------:R-:W3:Y:S04]  /*2510*/  SHFL.IDX PT, R21, R5, 0x1, 0x1c1f ;  /* 0x003c1f0005157f89 */ /* 0x000ee800000e0000 */
[----:B------:R-:W4:Y:S01]  /*2520*/  SHFL.IDX PT, R5, R5, RZ, 0x1c1f ;  /* 0x001c1fff05057589 */ /* 0x000f2200000e0000 */
        /* <DEDUP_REMOVED lines=11> */
[----:B------:R-:W-:Y:S02]  /*25e0*/  IMAD.U32 R33, RZ, RZ, UR6 ;  /* 0x00000006ff217e24 */ /* 0x000fe4000f8e00ff */
[----:B------:R-:W-:Y:S01]  /*25f0*/  FMUL.FTZ R30, R30, UR7 ;  /* 0x000000071e1e7c20 */ /* 0x000fe20008410000 */
[----:B------:R-:W-:Y:S01]  /*2600*/  FMUL.FTZ R43, R43, UR7 ;  /* 0x000000072b2b7c20 */ /* 0x000fe20008410000 */
[----:B------:R-:W-:Y:S01]  /*2610*/  FMUL.FTZ R42, R42, UR7 ;  /* 0x000000072a2a7c20 */ /* 0x000fe20008410000 */
[----:B------:R-:W5:Y:S01]  /*2620*/  MUFU.TANH R26, R26 ;  /* 0x0000001a001a7308 */ /* 0x000f620000002400 */
[----:B------:R-:W-:Y:S01]  /*2630*/  IADD3 R20, -R2, 0x61, R33 ;  /* 0x0000006102147810 */ /* 0x000fe20007ffe121 */
[----:B------:R-:W-:Y:S01]  /*2640*/  FMUL.FTZ R8, R36, UR7 ;  /* 0x0000000724087c20 */ /* 0x000fe20008410000 */
[----:B------:R-:W-:Y:S01]  /*2650*/  FMUL.FTZ R31, R31, UR7 ;  /* 0x000000071f1f7c20 */ /* 0x000fe20008410000 */
[----:B--2---:R-:W-:Y:S01]  /*2660*/  FMUL.FTZ R0, R37, UR7 ;  /* 0x0000000725007c20 */ /* 0x004fe20008410000 */
        /* <DEDUP_REMOVED lines=12> */
[----:B------:R-:W-:Y:S01]  /*2730*/  FMUL.FTZ R51, R51, UR7 ;  /* 0x0000000733337c20 */ /* 0x000fe20008410000 */
[----:B------:R-:W-:Y:S01]  /*2740*/  FMUL.FTZ R15, R25, UR7 ;  /* 0x00000007190f7c20 */ /* 0x000fe20008410000 */
[----:B------:R-:W-:Y:S01]  /*2750*/  FMUL.FTZ R11, R24, UR7 ;  /* 0x00000007180b7c20 */ /* 0x000fe20008410000 */
[----:B0-----:R-:W-:Y:S01]  /*2760*/  FMUL.FTZ R3, R41, UR7 ;  /* 0x0000000729037c20 */ /* 0x001fe20008410000 */
[----:B------:R-:W-:Y:S01]  /*2770*/  FMUL.FTZ R4, R40, UR7 ;  /* 0x0000000728047c20 */ /* 0x000fe20008410000 */
[----:B------:R-:W-:Y:S01]  /*2780*/  FMUL.FTZ R54, R54, UR7 ;  /* 0x0000000736367c20 */ /* 0x000fe20008410000 */
[----:B------:R-:W-:Y:S01]  /*2790*/  FMUL.FTZ R55, R55, UR7 ;  /* 0x0000000737377c20 */ /* 0x000fe20008410000 */
[----:B------:R-:W-:Y:S01]  /*27a0*/  MUFU.TANH R30, R30 ;  /* 0x0000001e001e7308 */ /* 0x000fe20000002400 */
[----:B-1----:R-:W-:-:S02]  /*27b0*/  VIADD R43, R20, -UR51 ;  /* 0x80000033142b7c36 */ /* 0x002fc40008000000 */
        /* <DEDUP_REMOVED lines=15> */
[----:B0-----:R-:W-:Y:S01]  /*28b0*/  IADD3 R42, -R2, 0x60, R33 ;  /* 0x00000060022a7810 */ /* 0x001fe20007ffe121 */
[----:B------:R-:W-:Y:S01]  /*28c0*/  FMUL.FTZ R52, R52, UR7 ;  /* 0x0000000734347c20 */ /* 0x000fe20008410000 */
[----:B------:R-:W-:Y:S01]  /*28d0*/  FMUL.FTZ R53, R53, UR7 ;  /* 0x0000000735357c20 */ /* 0x000fe20008410000 */
[----:B------:R-:W-:Y:S01]  /*28e0*/  FMUL.FTZ R57, R57, UR7 ;  /* 0x0000000739397c20 */ /* 0x000fe20008410000 */
[-CC-:B---3--:R-:W-:Y:S01]  /*28f0*/  VIADDMNMX R20, R21, R43.reuse, R42.reuse, PT ;  /* 0x0000002b15147246 */ /* 0x188fe2000380012a */
[----:B------:R-:W-:Y:S01]  /*2900*/  FMUL.FTZ R60, R60, UR7 ;  /* 0x000000073c3c7c20 */ /* 0x000fe20008410000 */
[----:B----4-:R-:W-:Y:S01]  /*2910*/  VIADDMNMX R42, R5, R43, R42, PT ;  /* 0x0000002b052a7246 */ /* 0x010fe2000380012a */
[----:B------:R-:W0:Y:S01]  /*2920*/  MUFU.TANH R34, R34 ;  /* 0x0000002200227308 */ /* 0x000e220000002400 */
[C---:B------:R-:W-:Y:S01]  /*2930*/  ISETP.GT.AND P2, PT, R20.reuse, RZ, PT ;  /* 0x000000ff1400720c */ /* 0x040fe20003f44270 */
[----:B------:R-:W-:Y:S01]  /*2940*/  FMUL.FTZ R61, R61, UR7 ;  /* 0x000000073d3d7c20 */ /* 0x000fe20008410000 */
[----:B------:R-:W-:Y:S01]  /*2950*/  ISETP.GT.AND P3, PT, R20, 0x1, PT ;  /* 0x000000011400780c */ /* 0x000fe20003f64270 */
[----:B------:R-:W-:Y:S01]  /*2960*/  FMUL.FTZ R64, R64, UR7 ;  /* 0x0000000740407c20 */ /* 0x000fe20008410000 */
[----:B------:R-:W-:Y:S01]  /*2970*/  ISETP.GT.AND P4, PT, R20, 0x8, PT ;  /* 0x000000081400780c */ /* 0x000fe20003f84270 */
[----:B------:R-:W-:Y:S01]  /*2980*/  FMUL.FTZ R65, R65, UR7 ;  /* 0x0000000741417c20 */ /* 0x000fe20008410000 */
[C---:B------:R-:W-:Y:S01]  /*2990*/  ISETP.GT.AND P5, PT, R42.reuse, RZ, PT ;  /* 0x000000ff2a00720c */ /* 0x040fe20003fa4270 */
[----:B------:R-:W-:Y:S01]  /*29a0*/  MUFU.TANH R35, R35 ;  /* 0x0000002300237308 */ /* 0x000fe20000002400 */
[----:B------:R-:W-:Y:S01]  /*29b0*/  ISETP.GT.AND P6, PT, R42, 0x1, PT ;  /* 0x000000012a00780c */ /* 0x000fe20003fc4270 */
[----:B------:R-:W-:Y:S01]  /*29c0*/  FMUL.FTZ R68, R68, UR7 ;  /* 0x0000000744447c20 */ /* 0x000fe20008410000 */
[----:B------:R-:W-:-:S05]  /*29d0*/  FMUL.FTZ R69, R69, UR7 ;  /* 0x0000000745457c20 */ /* 0x000fca0008410000 */
[----:B------:R5:W-:Y:S08]  /*29e0*/  MUFU.TANH R29, R46 ;  /* 0x0000002e001d7308 */ /* 0x000bf00000002400 */
[----:B------:R2:W-:Y:S01]  /*29f0*/  MUFU.TANH R32, R47 ;  /* 0x0000002f00207308 */ /* 0x0005e20000002400 */
[----:B-----5:R-:W-:Y:S02]  /*2a00*/  FSEL R46, R26, -INF , P2 ;  /* 0xff8000001a2e7808 */ /* 0x020fe40001000000 */
[----:B------:R-:W-:-:S05]  /*2a10*/  ISETP.GT.AND P2, PT, R20, 0x9, PT ;  /* 0x000000091400780c */ /* 0x000fca0003f44270 */
[----:B------:R-:W1:Y:S01]  /*2a20*/  MUFU.TANH R38, R38 ;  /* 0x0000002600267308 */ /* 0x000e620000002400 */
[----:B--2---:R-:W-:Y:S02]  /*2a30*/  FSEL R47, R27, -INF , P3 ;  /* 0xff8000001b2f7808 */ /* 0x004fe40001800000 */
[----:B------:R-:W-:Y:S02]  /*2a40*/  ISETP.GT.AND P3, PT, R20, 0x10, PT ;  /* 0x000000101400780c */ /* 0x000fe40003f64270 */
[----:B------:R-:W-:Y:S02]  /*2a50*/  FMNMX.FTZ R21, R46, R47, !PT ;  /* 0x0000002f2e157209 */ /* 0x000fe40007810000 */
[----:B0-----:R-:W-:Y:S01]  /*2a60*/  FSEL R41, R34, -INF , P3 ;  /* 0xff80000022297808 */ /* 0x001fe20001800000 */
[----:B------:R0:W-:Y:S01]  /*2a70*/  MUFU.TANH R28, R50 ;  /* 0x00000032001c7308 */ /* 0x0001e20000002400 */
[----:B------:R-:W-:-:S07]  /*2a80*/  ISETP.GT.AND P3, PT, R20, 0x18, PT ;  /* 0x000000181400780c */ /* 0x000fce0003f64270 */
[----:B------:R1:W2:Y:S01]  /*2a90*/  MUFU.TANH R25, R39 ;  /* 0x0000002700197308 */ /* 0x0002a20000002400 */
[----:B0-----:R-:W-:Y:S02]  /*2aa0*/  FSEL R50, R30, -INF , P4 ;  /* 0xff8000001e327808 */ /* 0x001fe40002000000 */
[----:B------:R-:W-:Y:S02]  /*2ab0*/  ISETP.GT.AND P4, PT, R42, 0x8, PT ;  /* 0x000000082a00780c */ /* 0x000fe40003f84270 */
[----:B------:R-:W-:-:S03]  /*2ac0*/  FMNMX.FTZ R24, R50, R21, !PT ;  /* 0x0000001532187209 */ /* 0x000fc60007810000 */
[----:B------:R0:W3:Y:S01]  /*2ad0*/  MUFU.TANH R33, R51 ;  /* 0x0000003300217308 */ /* 0x0000e20000002400 */
[----:B-1----:R-:W-:Y:S02]  /*2ae0*/  FSEL R39, R38, -INF , P3 ;  /* 0xff80000026277808 */ /* 0x002fe40001800000 */
[----:B------:R-:W-:-:S04]  /*2af0*/  ISETP.GT.AND P3, PT, R20, 0x20, PT ;  /* 0x000000201400780c */ /* 0x000fc80003f64270 */
[----:B------:R-:W-:Y:S01]  /*2b00*/  FSEL R37, R37, -INF , P3 ;  /* 0xff80000025257808 */ /* 0x000fe20001800000 */
[----:B------:R-:W1:Y:S01]  /*2b10*/  MUFU.TANH R54, R54 ;  /* 0x0000003600367308 */ /* 0x000e620000002400 */
[----:B0-----:R-:W-:Y:S02]  /*2b20*/  FSEL R51, R31, -INF , P2 ;  /* 0xff8000001f337808 */ /* 0x001fe40001000000 */
[----:B------:R-:W-:Y:S02]  /*2b30*/  ISETP.GT.AND P2, PT, R20, 0x11, PT ;  /* 0x000000111400780c */ /* 0x000fe40003f44270 */
[----:B------:R-:W-:Y:S02]  /*2b40*/  FMNMX.FTZ R24, R51, R24, !PT ;  /* 0x0000001833187209 */ /* 0x000fe40007810000 */
[----:B------:R-:W-:Y:S01]  /*2b50*/  FSEL R40, R35, -INF , P2 ;  /* 0xff80000023287808 */ /* 0x000fe20001000000 */
[----:B------:R-:W0:Y:S01]  /*2b60*/  MUFU.TANH R55, R55 ;  /* 0x0000003700377308 */ /* 0x000e220000002400 */
[----:B------:R-:W-:-:S02]  /*2b70*/  FMNMX.FTZ R21, R41, R24, !PT ;  /* 0x0000001829157209 */ /* 0x000fc40007810000 */
[----:B------:R-:W-:Y:S02]  /*2b80*/  ISETP.GT.AND P2, PT, R20, 0x19, PT ;  /* 0x000000191400780c */ /* 0x000fe40003f44270 */
[----:B------:R-:W-:Y:S02]  /*2b90*/  FMNMX.FTZ R24, R40, R21, !PT ;  /* 0x0000001528187209 */ /* 0x000fe40007810000 */
[----:B--2---:R-:W-:Y:S01]  /*2ba0*/  FSEL R38, R25, -INF , P2 ;  /* 0xff80000019267808 */ /* 0x004fe20001000000 */
[----:B------:R-:W2:Y:S01]  /*2bb0*/  MUFU.TANH R31, R58 ;  /* 0x0000003a001f7308 */ /* 0x000ea20000002400 */
[----:B------:R-:W-:Y:S02]  /*2bc0*/  FMNMX.FTZ R21, R39, R24, !PT ;  /* 0x0000001827157209 */ /* 0x000fe40007810000 */
[----:B------:R-:W-:Y:S02]  /*2bd0*/  ISETP.GT.AND P2, PT, R20, 0x21, PT ;  /* 0x000000211400780c */ /* 0x000fe40003f44270 */
[----:B------:R-:W-:-:S02]  /*2be0*/  FMNMX.FTZ R24, R38, R21, !PT ;  /* 0x0000001526187209 */ /* 0x000fc40007810000 */
[----:B------:R-:W-:Y:S01]  /*2bf0*/  ISETP.GT.AND P3, PT, R20, 0x28, PT ;  /* 0x000000281400780c */ /* 0x000fe20003f64270 */
[----:B------:R-:W4:Y:S01]  /*2c00*/  MUFU.TANH R59, R59 ;  /* 0x0000003b003b7308 */ /* 0x000f220000002400 */
[----:B------:R-:W-:Y:S02]  /*2c10*/  FSEL R36, R36, -INF , P2 ;  /* 0xff80000024247808 */ /* 0x000fe40001000000 */
[----:B------:R-:W-:Y:S02]  /*2c20*/  FMNMX.FTZ R21, R37, R24, !PT ;  /* 0x0000001825157209 */ /* 0x000fe40007810000 */
[----:B------:R-:W-:Y:S02]  /*2c30*/  ISETP.GT.AND P2, PT, R20, 0x29, PT ;  /* 0x000000291400780c */ /* 0x000fe40003f44270 */
[----:B------:R-:W-:Y:S01]  /*2c40*/  FSEL R29, R29, -INF , P3 ;  /* 0xff8000001d1d7808 */ /* 0x000fe20001800000 */
[----:B------:R-:W5:Y:S01]  /*2c50*/  MUFU.TANH R26, R62 ;  /* 0x0000003e001a7308 */ /* 0x000f620000002400 */
[----:B------:R-:W-:-:S02]  /*2c60*/  FMNMX.FTZ R24, R36, R21, !PT ;  /* 0x0000001524187209 */ /* 0x000fc40007810000 */
[----:B------:R-:W-:Y:S02]  /*2c70*/  ISETP.GT.AND P3, PT, R20, 0x30, PT ;  /* 0x000000301400780c */ /* 0x000fe40003f64270 */
[----:B------:R-:W-:Y:S02]  /*2c80*/  FSEL R32, R32, -INF , P2 ;  /* 0xff80000020207808 */ /* 0x000fe40001000000 */
[----:B------:R-:W-:Y:S01]  /*2c90*/  FMNMX.FTZ R21, R29, R24, !PT ;  /* 0x000000181d157209 */ /* 0x000fe20007810000 */
[----:B------:R-:W5:Y:S01]  /*2ca0*/  MUFU.TANH R63, R63 ;  /* 0x0000003f003f7308 */ /* 0x000f620000002400 */
[----:B------:R-:W-:Y:S02]  /*2cb0*/  ISETP.GT.AND P2, PT, R20, 0x31, PT ;  /* 0x000000311400780c */ /* 0x000fe40003f44270 */
[----:B------:R-:W-:Y:S02]  /*2cc0*/  FSEL R30, R28, -INF , P3 ;  /* 0xff8000001c1e7808 */ /* 0x000fe40001800000 */
[----:B------:R-:W-:-:S02]  /*2cd0*/  FMNMX.FTZ R21, R32, R21, !PT ;  /* 0x0000001520157209 */ /* 0x000fc40007810000 */
[----:B------:R-:W-:Y:S01]  /*2ce0*/  ISETP.GT.AND P3, PT, R20, 0x38, PT ;  /* 0x000000381400780c */ /* 0x000fe20003f64270 */
[----:B------:R-:W5:Y:S01]  /*2cf0*/  MUFU.TANH R66, R66 ;  /* 0x0000004200427308 */ /* 0x000f620000002400 */
[----:B---3--:R-:W-:Y:S02]  /*2d00*/  FSEL R35, R33, -INF , P2 ;  /* 0xff80000021237808 */ /* 0x008fe40001000000 */
[----:B------:R-:W-:Y:S02]  /*2d10*/  FMNMX.FTZ R24, R30, R21, !PT ;  /* 0x000000151e187209 */ /* 0x000fe40007810000 */
[----:B------:R-:W-:Y:S02]  /*2d20*/  ISETP.GT.AND P2, PT, R20, 0x39, PT ;  /* 0x000000391400780c */ /* 0x000fe40003f44270 */
[----:B-1----:R-:W-:Y:S01]  /*2d30*/  FSEL R33, R54, -INF , P3 ;  /* 0xff80000036217808 */ /* 0x002fe20001800000 */
[----:B------:R-:W1:Y:S01]  /*2d40*/  MUFU.TANH R27, R67 ;  /* 0x00000043001b7308 */ /* 0x000e620000002400 */
[----:B------:R-:W-:-:S02]  /*2d50*/  FMNMX.FTZ R24, R35, R24, !PT ;  /* 0x0000001823187209 */ /* 0x000fc40007810000 */
[C---:B------:R-:W-:Y:S02]  /*2d60*/  ISETP.GT.AND P3, PT, R20.reuse, 0x40, PT ;  /* 0x000000401400780c */ /* 0x040fe40003f64270 */
[----:B0-----:R-:W-:Y:S02]  /*2d70*/  FSEL R34, R55, -INF , P2 ;  /* 0xff80000037227808 */ /* 0x001fe40001000000 */
[----:B------:R-:W-:Y:S01]  /*2d80*/  FMNMX.FTZ R21, R33, R24, !PT ;  /* 0x0000001821157209 */ /* 0x000fe20007810000 */
[----:B------:R-:W0:Y:S01]  /*2d90*/  MUFU.TANH R70, R70 ;  /* 0x0000004600467308 */ /* 0x000e220000002400 */
[----:B------:R-:W-:Y:S02]  /*2da0*/  ISETP.GT.AND P2, PT, R20, 0x41, PT ;  /* 0x000000411400780c */ /* 0x000fe40003f44270 */
[----:B--2---:R-:W-:Y:S02]  /*2db0*/  FSEL R31, R31, -INF , P3 ;  /* 0xff8000001f1f7808 */ /* 0x004fe40001800000 */
[----:B------:R-:W-:-:S02]  /*2dc0*/  FMNMX.FTZ R24, R34, R21, !PT ;  /* 0x0000001522187209 */ /* 0x000fc40007810000 */
[C---:B------:R-:W-:Y:S01]  /*2dd0*/  ISETP.GT.AND P3, PT, R20.reuse, 0x48, PT ;  /* 0x000000481400780c */ /* 0x040fe20003f64270 */
[----:B------:R-:W2:Y:S01]  /*2de0*/  MUFU.TANH R71, R71 ;  /* 0x0000004700477308 */ /* 0x000ea20000002400 */
[----:B----4-:R-:W-:Y:S02]  /*2df0*/  FSEL R21, R59, -INF , P2 ;  /* 0xff8000003b157808 */ /* 0x010fe40001000000 */
[----:B------:R-:W-:Y:S02]  /*2e00*/  FMNMX.FTZ R24, R31, R24, !PT ;  /* 0x000000181f187209 */ /* 0x000fe40007810000 */
[----:B------:R-:W-:Y:S02]  /*2e10*/  ISETP.GT.AND P2, PT, R20, 0x49, PT ;  /* 0x000000491400780c */ /* 0x000fe40003f44270 */
[----:B-----5:R-:W-:Y:S01]  /*2e20*/  FSEL R26, R26, -INF , P3 ;  /* 0xff8000001a1a7808 */ /* 0x020fe20001800000 */
[----:B------:R-:W-:Y:S01]  /*2e30*/  MUFU.TANH R58, R44 ;  /* 0x0000002c003a7308 */ /* 0x000fe20000002400 */
[----:B------:R-:W-:-:S02]  /*2e40*/  FMNMX.FTZ R25, R21, R24, !PT ;  /* 0x0000001815197209 */ /* 0x000fc40007810000 */
[----:B------:R-:W-:Y:S02]  /*2e50*/  ISETP.GT.AND P3, PT, R20, 0x50, PT ;  /* 0x000000501400780c */ /* 0x000fe40003f64270 */
[----:B------:R-:W-:Y:S02]  /*2e60*/  FSEL R28, R63, -INF , P2 ;  /* 0xff8000003f1c7808 */ /* 0x000fe40001000000 */
[----:B------:R-:W-:Y:S01]  /*2e70*/  FMNMX.FTZ R25, R26, R25, !PT ;  /* 0x000000191a197209 */ /* 0x000fe20007810000 */
[----:B------:R-:W-:Y:S01]  /*2e80*/  MUFU.TANH R59, R45 ;  /* 0x0000002d003b7308 */ /* 0x000fe20000002400 */
[----:B------:R-:W-:Y:S02]  /*2e90*/  ISETP.GT.AND P2, PT, R20, 0x51, PT ;  /* 0x000000511400780c */ /* 0x000fe40003f44270 */
[----:B------:R-:W-:Y:S02]  /*2ea0*/  FSEL R24, R66, -INF , P3 ;  /* 0xff80000042187808 */ /* 0x000fe40001800000 */
[----:B------:R-:W-:-:S02]  /*2eb0*/  FMNMX.FTZ R25, R28, R25, !PT ;  /* 0x000000191c197209 */ /* 0x000fc40007810000 */
[----:B------:R-:W-:Y:S01]  /*2ec0*/  ISETP.GT.AND P3, PT, R20, 0x58, PT ;  /* 0x000000581400780c */ /* 0x000fe20003f64270 */
[----:B------:R-:W3:Y:S01]  /*2ed0*/  MUFU.TANH R11, R11 ;  /* 0x0000000b000b7308 */ /* 0x000ee20000002400 */
[----:B-1----:R-:W-:Y:S02]  /*2ee0*/  FSEL R27, R27, -INF , P2 ;  /* 0xff8000001b1b7808 */ /* 0x002fe40001000000 */
[----:B------:R-:W-:Y:S02]  /*2ef0*/  FMNMX.FTZ R54, R24, R25, !PT ;  /* 0x0000001918367209 */ /* 0x000fe40007810000 */
[----:B------:R-:W-:Y:S02]  /*2f00*/  ISETP.GT.AND P2, PT, R20, 0x59, PT ;  /* 0x000000591400780c */ /* 0x000fe40003f44270 */
[----:B0-----:R-:W-:Y:S01]  /*2f10*/  FSEL R25, R70, -INF , P3 ;  /* 0xff80000046197808 */ /* 0x001fe20001800000 */
[----:B------:R-:W-:Y:S01]  /*2f20*/  MUFU.TANH R15, R15 ;  /* 0x0000000f000f7308 */ /* 0x000fe20000002400 */
[----:B------:R-:W-:-:S02]  /*2f30*/  FMNMX.FTZ R54, R27, R54, !PT ;  /* 0x000000361b367209 */ /* 0x000fc40007810000 */
[----:B--2---:R-:W-:Y:S02]  /*2f40*/  FSEL R20, R71, -INF , P2 ;  /* 0xff80000047147808 */ /* 0x004fe40001000000 */
[----:B------:R-:W-:Y:S02]  /*2f50*/  FMNMX.FTZ R55, R25, R54, !PT ;  /* 0x0000003619377209 */ /* 0x000fe40007810000 */
[----:B------:R-:W-:Y:S01]  /*2f60*/  ISETP.GT.AND P3, PT, R42, 0x9, PT ;  /* 0x000000092a00780c */ /* 0x000fe20003f64270 */
[----:B------:R-:W-:Y:S01]  /*2f70*/  MUFU.TANH R14, R14 ;  /* 0x0000000e000e7308 */ /* 0x000fe20000002400 */
[----:B------:R-:W-:Y:S02]  /*2f80*/  FMNMX.FTZ R55, R20, R55, !PT ;  /* 0x0000003714377209 */ /* 0x000fe40007810000 */
[----:B---3--:R-:W-:Y:S02]  /*2f90*/  FSEL R11, R11, -INF , P5 ;  /* 0xff8000000b0b7808 */ /* 0x008fe40002800000 */
[----:B------:R-:W-:Y:S01]  /*2fa0*/  ISETP.GT.AND P2, PT, R42, 0x10, PT ;  /* 0x000000102a00780c */ /* 0x000fe20003f44270 */
[----:B------:R-:W0:Y:S02]  /*2fb0*/  SHFL.BFLY PT, R44, R55, 0x2, 0x1f ;  /* 0x0c401f00372c7f89 */ /* 0x000e2400000e0000 */
[----:B------:R-:W1:Y:S08]  /*2fc0*/  MUFU.TANH R13, R13 ;  /* 0x0000000d000d7308 */ /* 0x000e700000002400 */
[----:B------:R-:W2:Y:S08]  /*2fd0*/  MUFU.TANH R12, R12 ;  /* 0x0000000c000c7308 */ /* 0x000eb00000002400 */
[----:B------:R-:W3:Y:S01]  /*2fe0*/  MUFU.TANH R10, R10 ;  /* 0x0000000a000a7308 */ /* 0x000ee20000002400 */
[----:B-1----:R-:W-:-:S02]  /*2ff0*/  FSEL R13, R13, -INF , P3 ;  /* 0xff8000000d0d7808 */ /* 0x002fc40001800000 */
[----:B------:R-:W-:Y:S02]  /*3000*/  ISETP.GT.AND P3, PT, R42, 0x11, PT ;  /* 0x000000112a00780c */ /* 0x000fe40003f64270 */
[----:B0-----:R-:W-:-:S03]  /*3010*/  FMNMX.FTZ R44, R55, R44, !PT ;  /* 0x0000002c372c7209 */ /* 0x001fc60007810000 */
[----:B------:R-:W0:Y:S02]  /*3020*/  MUFU.TANH R8, R8 ;  /* 0x0000000800087308 */ /* 0x000e240000002400 */
[----:B------:R-:W1:Y:S06]  /*3030*/  SHFL.BFLY PT, R45, R44, 0x1, 0x1f ;  /* 0x0c201f002c2d7f89 */ /* 0x000e6c00000e0000 */
[----:B------:R-:W4:Y:S08]  /*3040*/  MUFU.TANH R0, R0 ;  /* 0x0000000000007308 */ /* 0x000f300000002400 */
[----:B------:R-:W5:Y:S08]  /*3050*/  MUFU.TANH R4, R4 ;  /* 0x0000000400047308 */ /* 0x000f700000002400 */
[----:B------:R2:W-:Y:S01]  /*3060*/  MUFU.TANH R63, R56 ;  /* 0x00000038003f7308 */ /* 0x0005e20000002400 */
[----:B-1----:R-:W-:-:S02]  /*3070*/  FMNMX.FTZ R5, R44, R45, !PT ;  /* 0x0000002d2c057209 */ /* 0x002fc40007810000 */
[----:B------:R-:W-:Y:S02]  /*3080*/  FSEL R44, R15, -INF , P6 ;  /* 0xff8000000f2c7808 */ /* 0x000fe40003000000 */
[----:B------:R-:W-:Y:S01]  /*3090*/  FSEL R15, R14, -INF , P4 ;  /* 0xff8000000e0f7808 */ /* 0x000fe20002000000 */
[----:B------:R-:W-:Y:S01]  /*30a0*/  FMUL.FTZ R43, R5, UR10 ;  /* 0x0000000a052b7c20 */ /* 0x000fe20008410000 */
[----:B------:R-:W-:Y:S01]  /*30b0*/  FMNMX.FTZ R14, R11, R44, !PT ;  /* 0x0000002c0b0e7209 */ /* 0x000fe20007810000 */
[----:B------:R-:W1:Y:S01]  /*30c0*/  MUFU.TANH R3, R3 ;  /* 0x0000000300037308 */ /* 0x000e620000002400 */
[----:B------:R-:W-:Y:S02]  /*30d0*/  FSETP.NEU.FTZ.AND P5, PT, R5, -INF , PT ;  /* 0xff8000000500780b */ /* 0x000fe40003fbd000 */
[----:B------:R-:W-:Y:S02]  /*30e0*/  FMNMX.FTZ R14, R15, R14, !PT ;  /* 0x0000000e0f0e7209 */ /* 0x000fe40007810000 */
[----:B--2---:R-:W-:-:S02]  /*30f0*/  FSEL R56, R43, RZ, P5 ;  /* 0x000000ff2b387208 */ /* 0x004fc40002800000 */
[----:B------:R-:W-:Y:S01]  /*3100*/  FSEL R43, R12, -INF , P2 ;  /* 0xff8000000c2b7808 */ /* 0x000fe20001000000 */
[----:B------:R2:W-:Y:S01]  /*3110*/  MUFU.TANH R62, R49 ;  /* 0x00000031003e7308 */ /* 0x0005e20000002400 */
[----:B------:R-:W-:Y:S01]  /*3120*/  FMNMX.FTZ R14, R13, R14, !PT ;  /* 0x0000000e0d0e7209 */ /* 0x000fe20007810000 */
[--C-:B------:R-:W-:Y:S01]  /*3130*/  FFMA.FTZ R153, R46, UR10, -R56.reuse ;  /* 0x0000000a2e997c23 */ /* 0x100fe20008010838 */
[----:B------:R-:W-:Y:S01]  /*3140*/  ISETP.GT.AND P2, PT, R42, 0x18, PT ;  /* 0x000000182a00780c */ /* 0x000fe20003f44270 */
[--C-:B------:R-:W-:Y:S01]  /*3150*/  FFMA.FTZ R155, R50, UR10, -R56.reuse ;  /* 0x0000000a329b7c23 */ /* 0x100fe20008010838 */
[----:B---3--:R-:W-:Y:S01]  /*3160*/  FSEL R45, R10, -INF , P3 ;  /* 0xff8000000a2d7808 */ /* 0x008fe20001800000 */
[--C-:B------:R-:W-:Y:S01]  /*3170*/  FFMA.FTZ R10, R47, UR10, -R56.reuse ;  /* 0x0000000a2f0a7c23 */ /* 0x100fe20008010838 */
[----:B------:R-:W-:Y:S01]  /*3180*/  FMNMX.FTZ R14, R43, R14, !PT ;  /* 0x0000000e2b0e7209 */ /* 0x000fe20007810000 */
[----:B------:R-:W3:Y:S01]  /*3190*/  MUFU.TANH R54, R48 ;  /* 0x0000003000367308 */ /* 0x000ee20000002400 */
[----:B------:R-:W-:Y:S01]  /*31a0*/  ISETP.GT.AND P3, PT, R42, 0x19, PT ;  /* 0x000000192a00780c */ /* 0x000fe20003f64270 */
[--C-:B------:R-:W-:Y:S01]  /*31b0*/  FFMA.FTZ R157, R41, UR10, -R56.reuse ;  /* 0x0000000a299d7c23 */ /* 0x100fe20008010838 */
[----:B0-----:R-:W-:Y:S01]  /*31c0*/  FSEL R8, R8, -INF , P2 ;  /* 0xff80000008087808 */ /* 0x001fe20001000000 */
[--C-:B------:R-:W-:Y:S01]  /*31d0*/  FFMA.FTZ R12, R40, UR10, -R56.reuse ;  /* 0x0000000a280c7c23 */ /* 0x100fe20008010838 */
[----:B------:R-:W-:Y:S01]  /*31e0*/  FMNMX.FTZ R47, R45, R14, !PT ;  /* 0x0000000e2d2f7209 */ /* 0x000fe20007810000 */
[--C-:B------:R-:W-:Y:S01]  /*31f0*/  FFMA.FTZ R159, R39, UR10, -R56.reuse ;  /* 0x0000000a279f7c23 */ /* 0x100fe20008010838 */
[----:B------:R-:W-:Y:S01]  /*3200*/  ISETP.GT.AND P2, PT, R42, 0x20, PT ;  /* 0x000000202a00780c */ /* 0x000fe20003f44270 */
[----:B------:R-:W0:Y:S01]  /*3210*/  MUFU.TANH R52, R52 ;  /* 0x0000003400347308 */ /* 0x000e220000002400 */
[----:B----4-:R-:W-:Y:S01]  /*3220*/  FSEL R46, R0, -INF , P3 ;  /* 0xff800000002e7808 */ /* 0x010fe20001800000 */
[--C-:B------:R-:W-:Y:S01]  /*3230*/  FFMA.FTZ R14, R38, UR10, -R56.reuse ;  /* 0x0000000a260e7c23 */ /* 0x100fe20008010838 */
[----:B--2---:R-:W-:Y:S01]  /*3240*/  FMNMX.FTZ R49, R8, R47, !PT ;  /* 0x0000002f08317209 */ /* 0x004fe20007810000 */
[--C-:B------:R-:W-:Y:S01]  /*3250*/  FFMA.FTZ R161, R37, UR10, -R56.reuse ;  /* 0x0000000a25a17c23 */ /* 0x100fe20008010838 */
[----:B-----5:R-:W-:Y:S01]  /*3260*/  FSEL R47, R4, -INF , P2 ;  /* 0xff800000042f7808 */ /* 0x020fe20001000000 */
[--C-:B------:R-:W-:Y:S01]  /*3270*/  FFMA.FTZ R29, R29, UR10, -R56.reuse ;  /* 0x0000000a1d1d7c23 */ /* 0x100fe20008010838 */
[----:B------:R-:W-:Y:S01]  /*3280*/  ISETP.GT.AND P3, PT, R42, 0x21, PT ;  /* 0x000000212a00780c */ /* 0x000fe20003f64270 */
[----:B------:R2:W-:Y:S01]  /*3290*/  MUFU.EX2 R0, R10 ;  /* 0x0000000a00007308 */ /* 0x0005e20000000800 */
[----:B------:R-:W-:Y:S01]  /*32a0*/  FMNMX.FTZ R4, R46, R49, !PT ;  /* 0x000000312e047209 */ /* 0x000fe20007810000 */
[--C-:B------:R-:W-:Y:S01]  /*32b0*/  FFMA.FTZ R21, R21, UR10, -R56.reuse ;  /* 0x0000000a15157c23 */ /* 0x100fe20008010838 */
[----:B------:R-:W-:Y:S01]  /*32c0*/  ISETP.GT.AND P2, PT, R42, 0x28, PT ;  /* 0x000000282a00780c */ /* 0x000fe20003f44270 */
[--C-:B------:R-:W-:Y:S01]  /*32d0*/  FFMA.FTZ R32, R32, UR10, -R56.reuse ;  /* 0x0000000a20207c23 */ /* 0x100fe20008010838 */
[----:B-1----:R-:W-:Y:S01]  /*32e0*/  FSEL R3, R3, -INF , P3 ;  /* 0xff80000003037808 */ /* 0x002fe20001800000 */
[--C-:B------:R-:W-:Y:S01]  /*32f0*/  FFMA.FTZ R30, R30, UR10, -R56.reuse ;  /* 0x0000000a1e1e7c23 */ /* 0x100fe20008010838 */
[----:B------:R-:W-:Y:S01]  /*3300*/  FMNMX.FTZ R4, R47, R4, !PT ;  /* 0x000000042f047209 */ /* 0x000fe20007810000 */
[----:B------:R-:W1:Y:S01]  /*3310*/  MUFU.TANH R53, R53 ;  /* 0x0000003500357308 */ /* 0x000e620000002400 */
[--C-:B--2---:R-:W-:Y:S01]  /*3320*/  FFMA.FTZ R10, R51, UR10, -R56.reuse ;  /* 0x0000000a330a7c23 */ /* 0x104fe20008010838 */
[----:B------:R-:W-:Y:S01]  /*3330*/  ISETP.GT.AND P3, PT, R42, 0x29, PT ;  /* 0x000000292a00780c */ /* 0x000fe20003f64270 */
[--C-:B------:R-:W-:Y:S01]  /*3340*/  FFMA.FTZ R35, R35, UR10, -R56.reuse ;  /* 0x0000000a23237c23 */ /* 0x100fe20008010838 */
[----:B------:R-:W-:Y:S01]  /*3350*/  FSEL R48, R58, -INF , P2 ;  /* 0xff8000003a307808 */ /* 0x000fe20001000000 */
[--C-:B------:R-:W-:Y:S01]  /*3360*/  FFMA.FTZ R33, R33, UR10, -R56.reuse ;  /* 0x0000000a21217c23 */ /* 0x100fe20008010838 */
[----:B------:R-:W-:Y:S01]  /*3370*/  FMNMX.FTZ R51, R3, R4, !PT ;  /* 0x0000000403337209 */ /* 0x000fe20007810000 */
[--C-:B------:R-:W-:Y:S01]  /*3380*/  FFMA.FTZ R34, R34, UR10, -R56.reuse ;  /* 0x0000000a22227c23 */ /* 0x100fe20008010838 */
[----:B------:R-:W-:Y:S01]  /*3390*/  ISETP.GT.AND P2, PT, R42, 0x30, PT ;  /* 0x000000302a00780c */ /* 0x000fe20003f44270 */
[----:B------:R-:W2:Y:S01]  /*33a0*/  MUFU.TANH R57, R57 ;  /* 0x0000003900397308 */ /* 0x000ea20000002400 */
[----:B------:R-:W-:Y:S01]  /*33b0*/  FSEL R49, R59, -INF , P3 ;  /* 0xff8000003b317808 */ /* 0x000fe20001800000 */
[--C-:B------:R-:W-:Y:S01]  /*33c0*/  FFMA.FTZ R31, R31, UR10, -R56.reuse ;  /* 0x0000000a1f1f7c23 */ /* 0x100fe20008010838 */
[----:B------:R-:W-:Y:S01]  /*33d0*/  FMNMX.FTZ R4, R48, R51, !PT ;  /* 0x0000003330047209 */ /* 0x000fe20007810000 */
[--C-:B------:R-:W-:Y:S01]  /*33e0*/  FFMA.FTZ R26, R26, UR10, -R56.reuse ;  /* 0x0000000a1a1a7c23 */ /* 0x100fe20008010838 */
[----:B------:R-:W-:Y:S01]  /*33f0*/  ISETP.GT.AND P3, PT, R42, 0x31, PT ;  /* 0x000000312a00780c */ /* 0x000fe20003f64270 */
[--C-:B------:R-:W-:Y:S01]  /*3400*/  FFMA.FTZ R28, R28, UR10, -R56.reuse ;  /* 0x0000000a1c1c7c23 */ /* 0x100fe20008010838 */
[----:B---3--:R-:W-:Y:S01]  /*3410*/  FSEL R50, R54, -INF , P2 ;  /* 0xff80000036327808 */ /* 0x008fe20001000000 */
[----:B------:R-:W3:Y:S01]  /*3420*/  MUFU.TANH R60, R60 ;  /* 0x0000003c003c7308 */ /* 0x000ee20000002400 */
[----:B------:R-:W-:Y:S01]  /*3430*/  FMNMX.FTZ R51, R49, R4, !PT ;  /* 0x0000000431337209 */ /* 0x000fe20007810000 */
[--C-:B------:R-:W-:Y:S01]  /*3440*/  FFMA.FTZ R24, R24, UR10, -R56.reuse ;  /* 0x0000000a18187c23 */ /* 0x100fe20008010838 */
[----:B------:R-:W-:Y:S01]  /*3450*/  ISETP.GT.AND P2, PT, R42, 0x38, PT ;  /* 0x000000382a00780c */ /* 0x000fe20003f44270 */
[--C-:B------:R-:W-:Y:S01]  /*3460*/  FFMA.FTZ R27, R27, UR10, -R56.reuse ;  /* 0x0000000a1b1b7c23 */ /* 0x100fe20008010838 */
[----:B------:R-:W-:Y:S01]  /*3470*/  FSEL R41, R62, -INF , P3 ;  /* 0xff8000003e297808 */ /* 0x000fe20001800000 */
[----:B------:R-:W-:Y:S01]  /*3480*/  FFMA.FTZ R25, R25, UR10, -R56 ;  /* 0x0000000a19197c23 */ /* 0x000fe20008010838 */
[----:B------:R-:W-:Y:S01]  /*3490*/  FMNMX.FTZ R4, R50, R51, !PT ;  /* 0x0000003332047209 */ /* 0x000fe20007810000 */
[----:B------:R-:W4:Y:S01]  /*34a0*/  MUFU.TANH R61, R61 ;  /* 0x0000003d003d7308 */ /* 0x000f220000002400 */
[----:B------:R-:W-:-:S02]  /*34b0*/  ISETP.GT.AND P3, PT, R42, 0x39, PT ;  /* 0x000000392a00780c */ /* 0x000fc40003f64270 */
[----:B0-----:R-:W-:Y:S02]  /*34c0*/  FSEL R51, R52, -INF , P2 ;  /* 0xff80000034337808 */ /* 0x001fe40001000000 */
[----:B------:R-:W-:Y:S02]  /*34d0*/  FMNMX.FTZ R4, R41, R4, !PT ;  /* 0x0000000429047209 */ /* 0x000fe40007810000 */
[----:B-1----:R-:W-:Y:S01]  /*34e0*/  FSEL R40, R53, -INF , P3 ;  /* 0xff80000035287808 */ /* 0x002fe20001800000 */
[----:B------:R-:W0:Y:S01]  /*34f0*/  MUFU.TANH R64, R64 ;  /* 0x0000004000407308 */ /* 0x000e220000002400 */
[C---:B------:R-:W-:Y:S02]  /*3500*/  ISETP.GT.AND P2, PT, R42.reuse, 0x40, PT ;  /* 0x000000402a00780c */ /* 0x040fe40003f44270 */
[----:B------:R-:W-:Y:S02]  /*3510*/  FMNMX.FTZ R53, R51, R4, !PT ;  /* 0x0000000433357209 */ /* 0x000fe40007810000 */
[----:B------:R-:W-:-:S02]  /*3520*/  ISETP.GT.AND P3, PT, R42, 0x41, PT ;  /* 0x000000412a00780c */ /* 0x000fc40003f64270 */
[----:B------:R-:W-:Y:S01]  /*3530*/  FSEL R52, R63, -INF , P2 ;  /* 0xff8000003f347808 */ /* 0x000fe20001000000 */
[----:B------:R-:W1:Y:S01]  /*3540*/  MUFU.TANH R65, R65 ;  /* 0x0000004100417308 */ /* 0x000e620000002400 */
[----:B------:R-:W-:Y:S02]  /*3550*/  FMNMX.FTZ R53, R40, R53, !PT ;  /* 0x0000003528357209 */ /* 0x000fe40007810000 */
[----:B------:R-:W-:Y:S02]  /*3560*/  ISETP.GT.AND P2, PT, R42, 0x48, PT ;  /* 0x000000482a00780c */ /* 0x000fe40003f44270 */
[----:B--2---:R-:W-:Y:S01]  /*3570*/  FSEL R39, R57, -INF , P3 ;  /* 0xff80000039277808 */ /* 0x004fe20001800000 */
[--C-:B------:R-:W-:Y:S01]  /*3580*/  FFMA.FTZ R57, R36, UR10, -R56.reuse ;  /* 0x0000000a24397c23 */ /* 0x100fe20008010838 */
[----:B------:R-:W-:Y:S01]  /*3590*/  FMNMX.FTZ R4, R52, R53, !PT ;  /* 0x0000003534047209 */ /* 0x000fe20007810000 */
[----:B------:R-:W2:Y:S01]  /*35a0*/  MUFU.TANH R68, R68 ;  /* 0x0000004400447308 */ /* 0x000ea20000002400 */
[----:B------:R-:W-:Y:S01]  /*35b0*/  ISETP.GT.AND P3, PT, R42, 0x49, PT ;  /* 0x000000492a00780c */ /* 0x000fe20003f64270 */
[----:B------:R-:W-:Y:S01]  /*35c0*/  FFMA.FTZ R56, R20, UR10, -R56 ;  /* 0x0000000a14387c23 */ /* 0x000fe20008010838 */
[----:B---3--:R-:W-:-:S02]  /*35d0*/  FSEL R53, R60, -INF , P2 ;  /* 0xff8000003c357808 */ /* 0x008fc40001000000 */
[----:B------:R-:W-:Y:S02]  /*35e0*/  FMNMX.FTZ R4, R39, R4, !PT ;  /* 0x0000000427047209 */ /* 0x000fe40007810000 */
[C---:B------:R-:W-:Y:S01]  /*35f0*/  ISETP.GT.AND P2, PT, R42.reuse, 0x50, PT ;  /* 0x000000502a00780c */ /* 0x040fe20003f44270 */
[----:B------:R-:W3:Y:S01]  /*3600*/  MUFU.TANH R69, R69 ;  /* 0x0000004500457308 */ /* 0x000ee20000002400 */
[----:B----4-:R-:W-:Y:S02]  /*3610*/  FSEL R38, R61, -INF , P3 ;  /* 0xff8000003d267808 */ /* 0x010fe40001800000 */
[----:B------:R-:W-:Y:S02]  /*3620*/  FMNMX.FTZ R55, R53, R4, !PT ;  /* 0x0000000435377209 */ /* 0x000fe40007810000 */
[----:B------:R-:W-:Y:S02]  /*3630*/  ISETP.GT.AND P3, PT, R42, 0x51, PT ;  /* 0x000000512a00780c */ /* 0x000fe40003f64270 */
[----:B0-----:R-:W-:Y:S01]  /*3640*/  FSEL R54, R64, -INF , P2 ;  /* 0xff80000040367808 */ /* 0x001fe20001000000 */
[----:B------:R0:W-:Y:S01]  /*3650*/  MUFU.EX2 R163, R29 ;  /* 0x0000001d00a37308 */ /* 0x0001e20000000800 */
[----:B------:R-:W-:-:S02]  /*3660*/  FMNMX.FTZ R55, R38, R55, !PT ;  /* 0x0000003726377209 */ /* 0x000fc40007810000 */
[----:B------:R-:W-:Y:S02]  /*3670*/  ISETP.GT.AND P2, PT, R42, 0x58, PT ;  /* 0x000000582a00780c */ /* 0x000fe40003f44270 */
[----:B-1----:R-:W-:Y:S02]  /*3680*/  FSEL R37, R65, -INF , P3 ;  /* 0xff80000041257808 */ /* 0x002fe40001800000 */
[----:B------:R-:W-:Y:S01]  /*3690*/  FMNMX.FTZ R4, R54, R55, !PT ;  /* 0x0000003736047209 */ /* 0x000fe20007810000 */
[----:B------:R1:W-:Y:S01]  /*36a0*/  MUFU.EX2 R60, R21 ;  /* 0x00000015003c7308 */ /* 0x0003e20000000800 */
[----:B------:R-:W-:Y:S02]  /*36b0*/  ISETP.GT.AND P3, PT, R42, 0x59, PT ;  /* 0x000000592a00780c */ /* 0x000fe40003f64270 */
[----:B--2---:R-:W-:Y:S02]  /*36c0*/  FSEL R42, R68, -INF , P2 ;  /* 0xff800000442a7808 */ /* 0x004fe40001000000 */
[----:B------:R-:W-:-:S02]  /*36d0*/  FMNMX.FTZ R55, R37, R4, !PT ;  /* 0x0000000425377209 */ /* 0x000fc40007810000 */
[----:B---3--:R-:W-:Y:S01]  /*36e0*/  FSEL R36, R69, -INF , P3 ;  /* 0xff80000045247808 */ /* 0x008fe20001800000 */
[----:B------:R-:W2:Y:S01]  /*36f0*/  MUFU.EX2 R153, R153 ;  /* 0x0000009900997308 */ /* 0x000ea20000000800 */
[----:B------:R-:W-:-:S04]  /*3700*/  FMNMX.FTZ R55, R42, R55, !PT ;  /* 0x000000372a377209 */ /* 0x000fc80007810000 */
[----:B------:R-:W-:-:S03]  /*3710*/  FMNMX.FTZ R55, R36, R55, !PT ;  /* 0x0000003724377209 */ /* 0x000fc60007810000 */
[----:B------:R-:W-:Y:S02]  /*3720*/  MUFU.EX2 R155, R155 ;  /* 0x0000009b009b7308 */ /* 0x000fe40000000800 */
[----:B------:R-:W0:Y:S06]  /*3730*/  SHFL.BFLY PT, R4, R55, 0x2, 0x1f ;  /* 0x0c401f0037047f89 */ /* 0x000e2c00000e0000 */
[----:B------:R-:W-:Y:S08]  /*3740*/  MUFU.EX2 R10, R10 ;  /* 0x0000000a000a7308 */ /* 0x000ff00000000800 */
[----:B------:R-:W-:Y:S08]  /*3750*/  MUFU.EX2 R157, R157 ;  /* 0x0000009d009d7308 */ /* 0x000ff00000000800 */
[----:B------:R-:W-:Y:S01]  /*3760*/  MUFU.EX2 R12, R12 ;  /* 0x0000000c000c7308 */ /* 0x000fe20000000800 */
[----:B0-----:R-:W-:-:S05]  /*3770*/  FMNMX.FTZ R29, R55, R4, !PT ;  /* 0x00000004371d7209 */ /* 0x001fca0007810000 */
[----:B------:R-:W0:Y:S02]  /*3780*/  SHFL.BFLY PT, R4, R29, 0x1, 0x1f ;  /* 0x0c201f001d047f89 */ /* 0x000e2400000e0000 */
[----:B------:R-:W-:Y:S08]  /*3790*/  MUFU.EX2 R159, R159 ;  /* 0x0000009f009f7308 */ /* 0x000ff00000000800 */
[----:B------:R-:W-:Y:S08]  /*37a0*/  MUFU.EX2 R14, R14 ;  /* 0x0000000e000e7308 */ /* 0x000ff00000000800 */
[----:B------:R-:W-:Y:S01]  /*37b0*/  MUFU.EX2 R161, R161 ;  /* 0x000000a100a17308 */ /* 0x000fe20000000800 */
[----:B0-----:R-:W-:-:S07]  /*37c0*/  FMNMX.FTZ R4, R29, R4, !PT ;  /* 0x000000041d047209 */ /* 0x001fce0007810000 */
[----:B------:R-:W-:Y:S01]  /*37d0*/  MUFU.EX2 R58, R57 ;  /* 0x00000039003a7308 */ /* 0x000fe20000000800 */
[----:B------:R-:W-:Y:S01]  /*37e0*/  IMAD.U32 R29, RZ, RZ, UR22 ;  /* 0x00000016ff1d7e24 */ /* 0x000fe2000f8e00ff */
[C---:B------:R-:W-:Y:S01]  /*37f0*/  FSETP.NEU.FTZ.AND P2, PT, R4.reuse, -INF , PT ;  /* 0xff8000000400780b */ /* 0x040fe20003f5d000 */
[----:B-1----:R-:W-:-:S05]  /*3800*/  FMUL.FTZ R21, R4, UR10 ;  /* 0x0000000a04157c20 */ /* 0x002fca0008410000 */
        /* <DEDUP_REMOVED lines=30> */
[----:B------:R-:W-:-:S04]  /*39f0*/  FFMA.FTZ R20, R36, UR10, -R20 ;  /* 0x0000000a24147c23 */ /* 0x000fc80008010814 */
[----:B------:R-:W3:Y:S01]  /*3a00*/  MUFU.EX2 R15, R15 ;  /* 0x0000000f000f7308 */ /* 0x000ee20000000800 */
[----:B--2---:R-:W-:Y:S01]  /*3a10*/  FADD.FTZ R8, R153, R0 ;  /* 0x0000000099087221 */ /* 0x004fe20000010000 */
[----:B0-----:R-:W-:Y:S02]  /*3a20*/  SHF.R.U32.HI R72, RZ, 0x7, R72 ;  /* 0x00000007ff487819 */ /* 0x001fe40000011648 */
[----:B------:R-:W-:Y:S02]  /*3a30*/  F2FP.BF16.F32.PACK_AB R153, R0, R153 ;  /* 0x000000990099723e */ /* 0x000fe400000010ff */
[----:B-1----:R-:W-:Y:S02]  /*3a40*/  F2FP.BF16.F32.PACK_AB R152, R44, R11 ;  /* 0x0000000b2c98723e */ /* 0x002fe400000010ff */
[----:B------:R0:W1:Y:S08]  /*3a50*/  MUFU.EX2 R154, R13 ;  /* 0x0000000d009a7308 */ /* 0x0000700000000800 */
[----:B------:R-:W2:Y:S01]  /*3a60*/  MUFU.EX2 R43, R43 ;  /* 0x0000002b002b7308 */ /* 0x000ea20000000800 */
[----:B0-----:R-:W-:Y:S01]  /*3a70*/  FADD.FTZ R13, R155, R8 ;  /* 0x000000089b0d7221 */ /* 0x001fe20000010000 */
[----:B------:R-:W-:-:S03]  /*3a80*/  F2FP.BF16.F32.PACK_AB R155, R10, R155 ;  /* 0x0000009b0a9b723e */ /* 0x000fc600000010ff */
[----:B------:R-:W-:-:S03]  /*3a90*/  FADD.FTZ R8, R10, R13 ;  /* 0x0000000d0a087221 */ /* 0x000fc60000010000 */
[----:B------:R0:W-:Y:S08]  /*3aa0*/  MUFU.EX2 R160, R3 ;  /* 0x0000000300a07308 */ /* 0x0001f00000000800 */
[----:B------:R-:W4:Y:S01]  /*3ab0*/  MUFU.EX2 R156, R45 ;  /* 0x0000002d009c7308 */ /* 0x000f220000000800 */
[----:B0-----:R-:W-:Y:S01]  /*3ac0*/  FADD.FTZ R3, R157, R8 ;  /* 0x000000089d037221 */ /* 0x001fe20000010000 */
[----:B------:R-:W-:Y:S01]  /*3ad0*/  FADD.FTZ R8, R11, R44 ;  /* 0x0000002c0b087221 */ /* 0x000fe20000010000 */
[----:B------:R-:W-:-:S02]  /*3ae0*/  F2FP.BF16.F32.PACK_AB R157, R12, R157 ;  /* 0x0000009d0c9d723e */ /* 0x000fc400000010ff */
[----:B------:R-:W-:Y:S01]  /*3af0*/  FADD.FTZ R28, R12, R3 ;  /* 0x000000030c1c7221 */ /* 0x000fe20000010000 */
[----:B---3--:R-:W-:Y:S01]  /*3b00*/  FADD.FTZ R3, R15, R8 ;  /* 0x000000080f037221 */ /* 0x008fe20000010000 */
[----:B------:R-:W-:Y:S01]  /*3b10*/  IADD3 R8, -R72, 0xb, RZ ;  /* 0x0000000b48087810 */ /* 0x000fe20007ffe1ff */
[----:B------:R0:W3:Y:S01]  /*3b20*/  MUFU.EX2 R21, R46 ;  /* 0x0000002e00157308 */ /* 0x0000e20000000800 */
[----:B------:R-:W-:Y:S01]  /*3b30*/  FADD.FTZ R13, R159, R28 ;  /* 0x0000001c9f0d7221 */ /* 0x000fe20000010000 */
[----:B-1----:R-:W-:Y:S01]  /*3b40*/  FADD.FTZ R28, R154, R3 ;  /* 0x000000039a1c7221 */ /* 0x002fe20000010000 */
[----:B------:R-:W-:Y:S01]  /*3b50*/  @!P2 VIADD R3, R29, 0x22840 ;  /* 0x000228401d03a836 */ /* 0x000fe20000000000 */
[----:B------:R-:W-:Y:S02]  /*3b60*/  F2FP.BF16.F32.PACK_AB R159, R14, R159 ;  /* 0x0000009f0e9f723e */ /* 0x000fe400000010ff */
[----:B------:R-:W-:Y:S02]  /*3b70*/  F2FP.BF16.F32.PACK_AB R154, R154, R15 ;  /* 0x0000000f9a9a723e */ /* 0x000fe400000010ff */
[----:B------:R-:W1:Y:S01]  /*3b80*/  MUFU.EX2 R32, R32 ;  /* 0x0000002000207308 */ /* 0x000e620000000800 */
[----:B0-----:R-:W-:Y:S01]  /*3b90*/  FADD.FTZ R46, R14, R13 ;  /* 0x0000000d0e2e7221 */ /* 0x001fe20000010000 */
[----:B--2---:R-:W-:Y:S01]  /*3ba0*/  FADD.FTZ R13, R43, R28 ;  /* 0x0000001c2b0d7221 */ /* 0x004fe20000010000 */
[----:B------:R-:W-:Y:S01]  /*3bb0*/  @!P2 PRMT R3, RZ, 0x654, R3 ;  /* 0x00000654ff03a816 */ /* 0x000fe20000000003 */
[----:B------:R0:W-:Y:S06]  /*3bc0*/  BAR.ARV R8, 0x100 ;  /* 0x000400080000751d */ /* 0x0001ec0000002000 */
[----:B------:R-:W2:Y:S01]  /*3bd0*/  MUFU.EX2 R47, R47 ;  /* 0x0000002f002f7308 */ /* 0x000ea20000000800 */
[----:B------:R-:W-:Y:S01]  /*3be0*/  FADD.FTZ R29, R161, R46 ;  /* 0x0000002ea11d7221 */ /* 0x000fe20000010000 */
[----:B----4-:R-:W-:Y:S01]  /*3bf0*/  FADD.FTZ R13, R156, R13 ;  /* 0x0000000d9c0d7221 */ /* 0x010fe20000010000 */
[----:B------:R2:W-:Y:S01]  /*3c00*/  @!P2 SYNCS.ARRIVE.TRANS64.RED.A1T0 RZ, [R3+URZ], RZ ;  /* 0x000000ff03ffa9a7 */ /* 0x0005e2000810043f */
[C---:B------:R-:W-:Y:S01]  /*3c10*/  F2FP.BF16.F32.PACK_AB R161, R58.reuse, R161 ;  /* 0x000000a13aa1723e */ /* 0x040fe200000010ff */
[----:B------:R-:W-:Y:S01]  /*3c20*/  FADD.FTZ R46, R58, R29 ;  /* 0x0000001d3a2e7221 */ /* 0x000fe20000010000 */
[----:B------:R-:W-:Y:S01]  /*3c30*/  FADD.FTZ R28, R158, R13 ;  /* 0x0000000d9e1c7221 */ /* 0x000fe20000010000 */
[----:B------:R-:W-:Y:S01]  /*3c40*/  F2FP.BF16.F32.PACK_AB R156, R156, R43 ;  /* 0x0000002b9c9c723e */ /* 0x000fe200000010ff */
[----:B------:R-:W4:Y:S01]  /*3c50*/  MUFU.EX2 R30, R30 ;  /* 0x0000001e001e7308 */ /* 0x000f220000000800 */
[----:B------:R-:W-:Y:S01]  /*3c60*/  FADD.FTZ R13, R163, R46 ;  /* 0x0000002ea30d7221 */ /* 0x000fe20000010000 */
[----:B---3--:R-:W-:Y:S01]  /*3c70*/  FADD.FTZ R28, R21, R28 ;  /* 0x0000001c151c7221 */ /* 0x008fe20000010000 */
[----:B-1----:R-:W-:-:S02]  /*3c80*/  F2FP.BF16.F32.PACK_AB R163, R32, R163 ;  /* 0x000000a320a3723e */ /* 0x002fc400000010ff */
[----:B------:R-:W-:Y:S01]  /*3c90*/  FADD.FTZ R13, R32, R13 ;  /* 0x0000000d200d7221 */ /* 0x000fe20000010000 */
[----:B------:R-:W-:Y:S02]  /*3ca0*/  F2FP.BF16.F32.PACK_AB R158, R21, R158 ;  /* 0x0000009e159e723e */ /* 0x000fe400000010ff */
[----:B------:R-:W1:Y:S01]  /*3cb0*/  MUFU.EX2 R35, R35 ;  /* 0x0000002300237308 */ /* 0x000e620000000800 */
[----:B--2---:R-:W-:-:S04]  /*3cc0*/  FADD.FTZ R3, R47, R28 ;  /* 0x0000001c2f037221 */ /* 0x004fc80000010000 */
[C---:B------:R-:W-:Y:S01]  /*3cd0*/  FADD.FTZ R3, R160.reuse, R3 ;  /* 0x00000003a0037221 */ /* 0x040fe20000010000 */
[----:B------:R-:W-:Y:S02]  /*3ce0*/  F2FP.BF16.F32.PACK_AB R160, R160, R47 ;  /* 0x0000002fa0a0723e */ /* 0x000fe400000010ff */
[----:B------:R-:W2:Y:S01]  /*3cf0*/  MUFU.EX2 R48, R48 ;  /* 0x0000003000307308 */ /* 0x000ea20000000800 */
[----:B----4-:R-:W-:-:S07]  /*3d00*/  FADD.FTZ R28, R30, R13 ;  /* 0x0000000d1e1c7221 */ /* 0x010fce0000010000 */
        /* <DEDUP_REMOVED lines=16> */
[----:B-1----:R-:W-:Y:S01]  /*3e10*/  FADD.FTZ R3, R31, R28 ;  /* 0x0000001c1f037221 */ /* 0x002fe20000010000 */
[----:B------:R-:W-:-:S03]  /*3e20*/  F2FP.BF16.F32.PACK_AB R169, R60, R31 ;  /* 0x0000001f3ca9723e */ /* 0x000fc600000010ff */
[----:B------:R-:W-:-:S03]  /*3e30*/  FADD.FTZ R13, R60, R3 ;  /* 0x000000033c0d7221 */ /* 0x000fc60000010000 */
[----:B------:R-:W1:Y:S01]  /*3e40*/  MUFU.EX2 R26, R26 ;  /* 0x0000001a001a7308 */ /* 0x000e620000000800 */
[C---:B--2---:R-:W-:Y:S01]  /*3e50*/  FADD.FTZ R0, R41.reuse, R0 ;  /* 0x0000000029007221 */ /* 0x044fe20000010000 */
[----:B------:R-:W-:-:S06]  /*3e60*/  F2FP.BF16.F32.PACK_AB R164, R41, R50 ;  /* 0x0000003229a4723e */ /* 0x000fcc00000010ff */
[----:B------:R-:W2:Y:S01]  /*3e70*/  MUFU.EX2 R40, R40 ;  /* 0x0000002800287308 */ /* 0x000ea20000000800 */
[----:B---3--:R-:W-:-:S07]  /*3e80*/  FADD.FTZ R3, R51, R0 ;  /* 0x0000000033037221 */ /* 0x008fce0000010000 */
[----:B------:R-:W3:Y:S01]  /*3e90*/  MUFU.EX2 R52, R52 ;  /* 0x0000003400347308 */ /* 0x000ee20000000800 */
[----:B-1----:R-:W-:-:S04]  /*3ea0*/  FADD.FTZ R0, R26, R13 ;  /* 0x0000000d1a007221 */ /* 0x002fc80000010000 */
[C---:B------:R-:W-:Y:S01]  /*3eb0*/  FADD.FTZ R13, R171.reuse, R0 ;  /* 0x00000000ab0d7221 */ /* 0x040fe20000010000 */
[----:B------:R-:W-:Y:S02]  /*3ec0*/  F2FP.BF16.F32.PACK_AB R171, R171, R26 ;  /* 0x0000001aabab723e */ /* 0x000fe400000010ff */
        /* <DEDUP_REMOVED lines=26> */
[----:B---3--:R-:W-:Y:S01]  /*4070*/  FADD.FTZ R10, R42, R3 ;  /* 0x000000032a0a7221 */ /* 0x008fe20000010000 */
[C---:B-1----:R-:W-:Y:S01]  /*4080*/  FADD.FTZ R0, R56.reuse, R29 ;  /* 0x0000001d38007221 */ /* 0x042fe20000010000 */
[----:B------:R-:W-:Y:S02]  /*4090*/  F2FP.BF16.F32.PACK_AB R175, R56, R25 ;  /* 0x0000001938af723e */ /* 0x000fe400000010ff */
[C---:B--2---:R-:W-:Y:S01]  /*40a0*/  FADD.FTZ R3, R13.reuse, R10 ;  /* 0x0000000a0d037221 */ /* 0x044fe20000010000 */
[----:B------:R-:W-:Y:S01]  /*40b0*/  F2FP.BF16.F32.PACK_AB R174, R13, R42 ;  /* 0x0000002a0dae723e */ /* 0x000fe200000010ff */
[----:B0-----:R-:W-:Y:S06]  /*40c0*/  @!P0 BRA `(.L_x_4607) ;  /* 0x0000000000048947 */ /* 0x001fec0003800000 */
[----:B------:R-:W-:Y:S01]  /*40d0*/  BPT.TRAP 0x1 ;  /* 0x000000040000795c */ /* 0x000fe20000300000 */
.L_x_4607:
[----:B------:R0:W1:Y:S01]  /*40e0*/  SYNCS.PHASECHK.TRANS64.TRYWAIT P3, [UR22+0x22850], R9 ;  /* 0x02285009ff0075a7 */ /* 0x0000620008060156 */
[----:B------:R-:W-:Y:S05]  /*40f0*/  @!P0 BRA `(.L_x_4608) ;  /* 0x0000000000048947 */ /* 0x000fea0003800000 */
[----:B------:R-:W-:Y:S01]  /*4100*/  BPT.TRAP 0x1 ;  /* 0x000000040000795c */ /* 0x000fe20000300000 */
.L_x_4608:
[----:B-1----:R-:W-:Y:S05]  /*4110*/  @P3 BRA `(.L_x_4609) ;  /* 0x0000000000083947 */ /* 0x002fea0003800000 */
[----:B------:R-:W1:Y:S02]  /*4120*/  SYNCS.PHASECHK.TRANS64.TRYWAIT P3, [UR22+0x22850], R9 ;  /* 0x02285009ff0075a7 */ /* 0x000e640008060156 */
[----:B-1----:R-:W-:Y:S05]  /*4130*/  @!P3 BRA `(.L_x_4610) ;  /* 0x0000011000ecb947 */ /* 0x002fea0003800000 */
.L_x_4609:
[----:B------:R-:W-:Y:S01]  /*4140*/  R2UR UR6, R6 ;  /* 0x00000000060672ca */ /* 0x000fe200000e0000 */
[----:B------:R2:W-:Y:S01]  /*4150*/  BAR.SYNC.DEFER_BLOCKING R7, 0x100 ;  /* 0x000400070000751d */ /* 0x0005e20000010000 */
[----:B------:R-:W-:-:S05]  /*4160*/  UIADD3 UR23, UR52, -0x2, URZ ;  /* 0xfffffffe34177890 */ /* 0x000fca000fffe03f */
[----:B------:R-:W-:Y:S01]  /*4170*/  UMOV UR7, 0x40000040 ;  /* 0x4000004000077882 */ /* 0x000fe20000000000 */
[----:B------:R-:W-:Y:S01]  /*4180*/  @UP0 ULDC UR14, c[0x0][0x450] ;  /* 0x00011400000e0ab9 */ /* 0x000fe20000000800 */
[----:B------:R-:W-:-:S04]  /*4190*/  VOTEU.ALL UP1, P2 ;  /* 0x00000000003f7886 */ /* 0x000fc80001020000 */
        /* <DEDUP_REMOVED lines=35> */
[----:B------:R-:W-:Y:S02]  /*43d0*/  UMOV UR7, 0x40000040 ;  /* 0x4000004000077882 */ /* 0x000fe40000000000 */
[----:B------:R-:W-:Y:S01]  /*43e0*/  UMOV UR11, UR43 ;  /* 0x0000002b000b7c82 */ /* 0x000fe20008000000 */
[----:B------:R-:W-:Y:S02]  /*43f0*/  WARPGROUP.DEPBAR.LE gsb0, 0x0 ;  /* 0x00008000000079c5 */ /* 0x000fe40000010000 */
[----:B------:R-:W-:-:S15]  /*4400*/  WARPGROUP.ARRIVE ;  /* 0x00000000000079c5 */ /* 0x000fde0000000000 */
[----:B------:R-:W-:-:S06]  /*4410*/  NOP ;  /* 0x0000000000007918 */ /* 0x000fcc0000000000 */
[----:B------:R-:W-:Y:S01]  /*4420*/  HGMMA.64x256x16.F32.BF16 R24, R172, gdesc[UR4].tnspB, R24, gsb0 ;  /* 0x43e00004ac187df0 */ /* 0x000fe20008001818 */
[----:B------:R-:W-:Y:S02]  /*4430*/  @UP0 ULDC UR6, c[0x0][0x44c] ;  /* 0x0001130000060ab9 */ /* 0x000fe40000000800 */
[----:B------:R-:W-:-:S04]  /*4440*/  UIMAD.WIDE.U32 UR6, UR43, UR6, URZ ;  /* 0x000000062b0672a5 */ /* 0x000fc8000f8e003f */
[----:B------:R-:W-:-:S04]  /*4450*/  @UP0 USHF.R.U32.HI UR11, URZ, UR14, UR7 ;  /* 0x0000000e3f0b0299 */ /* 0x000fc80008011607 */
[----:B------:R-:W-:-:S04]  /*4460*/  UIADD3 UR6, UR11, UR50, -UR51 ;  /* 0x000000320b067290 */ /* 0x000fc8000fffe833 */
[----:B------:R-:W-:-:S04]  /*4470*/  UIMAD.WIDE UR6, UR6, 0x2aaaaaab, URZ ;  /* 0x2aaaaaab060678a5 */ /* 0x000fc8000f8e023f */
[----:B------:R-:W-:-:S04]  /*4480*/  USHF.R.U32.HI UR6, URZ, 0x1f, UR7 ;  /* 0x0000001f3f067899 */ /* 0x000fc80008011607 */
[----:B------:R-:W-:-:S04]  /*4490*/  ULEA.HI.SX32 UR6, UR7, UR6, 0x1c ;  /* 0x0000000607067291 */ /* 0x000fc8000f8fe23f */
[----:B------:R-:W-:Y:S01]  /*44a0*/  UISETP.LT.AND UP1, UPT, UR40, UR6, UPT ;  /* 0x000000062800728c */ /* 0x000fe2000bf21270 */
[----:B------:R-:W-:Y:S02]  /*44b0*/  WARPGROUP.DEPBAR.LE gsb0, 0x0 ;  /* 0x00008000000079c5 */ /* 0x000fe40000010000 */
[----:B------:R-:W-:Y:S01]  /*44c0*/  @!P2 SYNCS.ARRIVE.TRANS64.RED.A1T0 RZ, [UR22], RZ ;  /* 0x000000ffffffa9a7 */ /* 0x000fe20008100416 */
[----:B------:R-:W-:-:S04]  /*44d0*/  USEL UR22, UR40, UR6, !UP1 ;  /* 0x0000000628167287 */ /* 0x000fc8000c800000 */
[----:B------:R-:W-:-:S06]  /*44e0*/  UISETP.GE.AND UP1, UPT, UR23, UR22, UPT ;  /* 0x000000161700728c */ /* 0x000fcc000bf26270 */
[----:B------:R-:W-:-:S13]  /*44f0*/  PLOP3.LUT P3, PT, PT, PT, UP1, 0x80, 0x0 ;  /* 0x000000000000781c */ /* 0x000fda0003f6f018 */
[----:B--2---:R-:W-:Y:S05]  /*4500*/  @!P3 BRA `(.L_x_4611) ;  /* 0x0000002800e0b947 */ /* 0x004fea0003800000 */
[----:B-1----:R-:W-:Y:S01]  /*4510*/  IMAD.MOV.U32 R10, RZ, RZ, R5 ;  /* 0x000000ffff0a7224 */ /* 0x002fe200078e0005 */
[----:B------:R-:W-:Y:S01]  /*4520*/  ULDC UR24, c[0x0][0x9d8] ;  /* 0x0002760000187ab9 */ /* 0x000fe20000000800 */
[----:B------:R-:W-:Y:S01]  /*4530*/  IMAD.MOV.U32 R7, RZ, RZ, R4 ;  /* 0x000000ffff077224 */ /* 0x000fe200078e0004 */
[----:B------:R-:W-:-:S06]  /*4540*/  ULDC UR25, c[0x0][0x988] ;  /* 0x0002620000197ab9 */ /* 0x000fcc0000000800 */
.L_x_4620:
[----:B------:R-:W-:-:S04]  /*4550*/  UIADD3 UR37, UR37, 0x1, URZ ;  /* 0x0000000125257890 */ /* 0x000fc8000fffe03f */
[----:B------:R-:W-:-:S04]  /*4560*/  UISETP.NE.AND UP1, UPT, UR37, 0x2, UPT ;  /* 0x000000022500788c */ /* 0x000fc8000bf25270 */
[----:B------:R-:W-:Y:S02]  /*4570*/  USEL UR6, URZ, 0x1, UP1 ;  /* 0x000000013f067887 */ /* 0x000fe40008800000 */
[----:B------:R-:W-:Y:S02]  /*4580*/  USEL UR37, UR37, URZ, UP1 ;  /* 0x0000003f25257287 */ /* 0x000fe40008800000 */
[----:B------:R-:W-:Y:S01]  /*4590*/  ULOP3.LUT UR47, UR47, UR6, URZ, 0x3c, !UPT ;  /* 0x000000062f2f7292 */ /* 0x000fe2000f8e3c3f */
[----:B------:R-:W-:Y:S11]  /*45a0*/  @!P0 BRA `(.L_x_4612) ;  /* 0x0000000000048947 */ /* 0x000ff60003800000 */
[----:B------:R-:W-:Y:S01]  /*45b0*/  BPT.TRAP 0x1 ;  /* 0x000000040000795c */ /* 0x000fe20000300000 */
.L_x_4612:
[----:B------:R-:W1:Y:S01]  /*45c0*/  S2UR UR7, SR_CgaCtaId ;  /* 0x00000000000779c3 */ /* 0x000e620000008800 */
[----:B------:R-:W-:Y:S01]  /*45d0*/  UMOV UR6, 0x400 ;  /* 0x0000040000067882 */ /* 0x000fe20000000000 */
[----:B------:R-:W-:-:S05]  /*45e0*/  IMAD.U32 R6, RZ, RZ, UR47 ;  /* 0x0000002fff067e24 */ /* 0x000fca000f8e00ff */
[----:B------:R-:W-:Y:S01]  /*45f0*/  SHF.L.U32 R6, R6, 0x1f, RZ ;  /* 0x0000001f06067819 */ /* 0x000fe200000006ff */
[----:B-1----:R-:W-:-:S04]  /*4600*/  ULEA UR6, UR7, UR6, 0x18 ;  /* 0x0000000607067291 */ /* 0x002fc8000f8ec03f */
[----:B------:R-:W-:-:S09]  /*4610*/  ULEA UR26, UR37, UR6, 0x3 ;  /* 0x00000006251a7291 */ /* 0x000fd2000f8e183f */
[----:B------:R1:W2:Y:S01]  /*4620*/  SYNCS.PHASECHK.TRANS64.TRYWAIT P3, [UR26+0x22830], R6 ;  /* 0x02283006ff0075a7 */ /* 0x0002a2000806015a */
[----:B------:R-:W-:Y:S05]  /*4630*/  @!P0 BRA `(.L_x_4613) ;  /* 0x0000000000048947 */ /* 0x000fea0003800000 */
[----:B------:R-:W-:Y:S01]  /*4640*/  BPT.TRAP 0x1 ;  /* 0x000000040000795c */ /* 0x000fe20000300000 */
.L_x_4613:
[----:B------:R-:W-:Y:S01]  /*4650*/  VIADD R8, R16, UR43 ;  /* 0x0000002b10087c36 */ /* 0x000fe20008000000 */
[----:B--2---:R-:W-:Y:S06]  /*4660*/  @P3 BRA `(.L_x_4614) ;  /* 0x0000000000083947 */ /* 0x004fec0003800000 */
[----:B------:R-:W2:Y:S02]  /*4670*/  SYNCS.PHASECHK.TRANS64.TRYWAIT P3, [UR26+0x22830], R6 ;  /* 0x02283006ff0075a7 */ /* 0x000ea4000806015a */
[----:B--2---:R-:W-:Y:S05]  /*4680*/  @!P3 BRA `(.L_x_4615) ;  /* 0x0000010c00b0b947 */ /* 0x004fea0003800000 */
.L_x_4614:
[----:B------:R-:W-:Y:S01]  /*4690*/  UIMAD UR18, UR37, 0x300, UR20 ;  /* 0x00000300251278a4 */ /* 0x000fe2000f8e0214 */
[----:B------:R-:W-:Y:S01]  /*46a0*/  WARPGROUP.ARRIVE ;  /* 0x00000000000079c5 */ /* 0x000fe20000000000 */
[----:B------:R-:W-:Y:S01]  /*46b0*/  UMOV UR19, 0x40000040 ;  /* 0x4000004000137882 */ /* 0x000fe20000000000 */
[----:B------:R-:W-:Y:S01]  /*46c0*/  @UP0 ULDC UR6, c[0x0][0x44c] ;  /* 0x0001130000060ab9 */ /* 0x000fe20000000800 */
[----:B------:R-:W-:Y:S01]  /*46d0*/  UMOV UR7, 0x40000040 ;  /* 0x4000004000077882 */ /* 0x000fe20000000000 */
[----:B------:R-:W-:Y:S01]  /*46e0*/  @P1 IMAD.HI.U32 R4, R8, UR6, RZ ;  /* 0x0000000608041c27 */ /* 0x000fe2000f8e00ff */
[----:B------:R-:W-:Y:S01]  /*46f0*/  @UP0 ULDC UR6, c[0x0][0x450] ;  /* 0x0001140000060ab9 */ /* 0x000fe20000000800 */
[----:B------:R-:W-:Y:S01]  /*4700*/  UIADD3 UR10, UR18, 0x4, URZ ;  /* 0x00000004120a7890 */ /* 0x000fe2000fffe03f */
[----:B--2---:R-:W-:Y:S01]  /*4710*/  LOP3.LUT R5, R5, 0xffffdfff, RZ, 0xc0, !PT ;  /* 0xffffdfff05057812 */ /* 0x004fe200078ec0ff */
[----:B------:R-:W-:Y:S01]  /*4720*/  HGMMA.64x96x16.F32.BF16 R152, gdesc[UR16], RZ, !UPT, gsb0 ;  /* 0x01600000109879f0 */ /* 0x000fe2000c0018ff */
[----:B------:R-:W-:Y:S01]  /*4730*/  @P1 SHF.R.U32.HI R8, RZ, UR6, R4 ;  /* 0x00000006ff081c19 */ /* 0x000fe20008011604 */
[----:B------:R-:W-:Y:S01]  /*4740*/  UIMAD UR6, UR23, -0x60, URZ ;  /* 0xffffffa0170678a4 */ /* 0x000fe2000f8e023f */
[----:B------:R-:W-:Y:S01]  /*4750*/  @P2 LOP3.LUT R5, R5, 0x2000, RZ, 0xfc, !PT ;  /* 0x0000200005052812 */ /* 0x000fe200078efcff */
[----:B------:R-:W-:Y:S01]  /*4760*/  UMOV UR11, 0x40000040 ;  /* 0x40000040000b7882 */ /* 0x000fe20000000000 */
[----:B------:R-:W-:Y:S01]  /*4770*/  UIADD3 UR14, UR18, 0x6, URZ ;  /* 0x00000006120e7890 */ /* 0x000fe2000fffe03f */
[----:B0-----:R-:W0:Y:S01]  /*4780*/  SHFL.IDX PT, R9, R8, RZ, 0x1c1f ;  /* 0x001c1fff08097589 */ /* 0x001e2200000e0000 */
[----:B------:R-:W-:Y:S01]  /*4790*/  UMOV UR15, 0x40000040 ;  /* 0x40000040000f7882 */ /* 0x000fe20000000000 */
[----:B------:R-:W-:Y:S01]  /*47a0*/  IMAD.U32 R13, RZ, RZ, UR6 ;  /* 0x00000006ff0d7e24 */ /* 0x000fe2000f8e00ff */
[----:B------:R-:W-:Y:S01]  /*47b0*/  UIADD3 UR6, UR18, 0x2, URZ ;  /* 0x0000000212067890 */ /* 0x000fe2000fffe03f */
[----:B------:R-:W2:Y:S01]  /*47c0*/  SHFL.IDX PT, R11, R8, 0x1, 0x1c1f ;  /* 0x003c1f00080b7f89 */ /* 0x000ea200000e0000 */
[----:B------:R-:W-:Y:S01]  /*47d0*/  IMAD.U32 R15, RZ, RZ, UR51 ;  /* 0x00000033ff0f7e24 */ /* 0x000fe2000f8e00ff */
[----:B------:R-:W-:-:S02]  /*47e0*/  LOP3.LUT R5, R5, 0xffffefff, RZ, 0xc0, !PT ;  /* 0xffffefff05057812 */ /* 0x000fc400078ec0ff */
[----:B------:R-:W-:Y:S02]  /*47f0*/  IADD3 R4, -R2, 0x1, R13 ;  /* 0x0000000102047810 */ /* 0x000fe40007ffe10d */
[----:B------:R-:W-:Y:S02]  /*4800*/  @P0 LOP3.LUT R5, R5, 0x1000, RZ, 0xfc, !PT ;  /* 0x0000100005050812 */ /* 0x000fe400078efcff */
[----:B------:R-:W-:Y:S02]  /*4810*/  IADD3 R14, -R15, UR50, R4 ;  /* 0x000000320f0e7c10 */ /* 0x000fe4000fffe104 */
[----:B------:R-:W-:-:S04]  /*4820*/  LOP3.LUT R5, R5, 0xffffbfff, RZ, 0xc0, !PT ;  /* 0xffffbfff05057812 */ /* 0x000fc800078ec0ff */
[----:B------:R-:W-:-:S04]  /*4830*/  @P1 LOP3.LUT R5, R5, 0x4000, RZ, 0xfc, !PT ;  /* 0x0000400005051812 */ /* 0x000fc800078efcff */
[----:B------:R-:W-:Y:S01]  /*4840*/  LOP3.LUT R5, R5, 0xffff7fff, RZ, 0xc0, !PT ;  /* 0xffff7fff05057812 */ /* 0x000fe200078ec0ff */
[C---:B0-----:R-:W-:Y:S02]  /*4850*/  IMAD.IADD R4, R14.reuse, 0x1, R9 ;  /* 0x000000010e047824 */ /* 0x041fe400078e0209 */
[----:B--2---:R-:W-:-:S05]  /*4860*/  IMAD.IADD R14, R14, 0x1, R11 ;  /* 0x000000010e0e7824 */ /* 0x004fca00078e020b */
[C---:B------:R-:W-:Y:S02]  /*4870*/  ISETP.GT.AND P1, PT, R14.reuse, 0x41, PT ;  /* 0x000000410e00780c */ /* 0x040fe40003f24270 */
[C---:B------:R-:W-:Y:S02]  /*4880*/  ISETP.GT.AND P2, PT, R14.reuse, 0x48, PT ;  /* 0x000000480e00780c */ /* 0x040fe40003f44270 */
[C---:B------:R-:W-:Y:S02]  /*4890*/  ISETP.GT.AND P0, PT, R14.reuse, 0x49, PT ;  /* 0x000000490e00780c */ /* 0x040fe40003f04270 */
[C---:B------:R-:W-:Y:S02]  /*48a0*/  ISETP.GT.AND P3, PT, R14.reuse, 0x50, PT ;  /* 0x000000500e00780c */ /* 0x040fe40003f64270 */
[C---:B------:R-:W-:Y:S02]  /*48b0*/  ISETP.GT.AND P4, PT, R14.reuse, 0x51, PT ;  /* 0x000000510e00780c */ /* 0x040fe40003f84270 */
[----:B------:R-:W-:-:S02]  /*48c0*/  ISETP.GT.AND P5, PT, R14, 0x58, PT ;  /* 0x000000580e00780c */ /* 0x000fc40003fa4270 */
[----:B------:R-:W-:Y:S02]  /*48d0*/  ISETP.GT.AND P6, PT, R14, 0x59, PT ;  /* 0x000000590e00780c */ /* 0x000fe40003fc4270 */
[----:B------:R-:W-:Y:S02]  /*48e0*/  @P1 LOP3.LUT R5, R5, 0x8000, RZ, 0xfc, !PT ;  /* 0x0000800005051812 */ /* 0x000fe400078efcff */
[----:B------:R-:W-:Y:S02]  /*48f0*/  ISETP.GT.AND P1, PT, R4, 0x1, PT ;  /* 0x000000010400780c */ /* 0x000fe40003f24270 */
[----:B------:R-:W-:-:S04]  /*4900*/  LOP3.LUT R5, R5, 0xfffeffff, RZ, 0xc0, !PT ;  /* 0xfffeffff05057812 */ /* 0x000fc800078ec0ff */
[----:B------:R-:W-:Y:S02]  /*4910*/  @P2 LOP3.LUT R5, R5, 0x10000, RZ, 0xfc, !PT ;  /* 0x0001000005052812 */ /* 0x000fe400078efcff */
[----:B------:R-:W-:Y:S01]  /*4920*/  ISETP.GT.AND P2, PT, R4, RZ, PT ;  /* 0x000000ff0400720c */ /* 0x000fe20003f44270 */
[----:B------:R-:W-:Y:S02]  /*4930*/  WARPGROUP.DEPBAR.LE gsb0, 0x0 ;  /* 0x00008000000079c5 */ /* 0x000fe40000010000 */
        /* <DEDUP_REMOVED lines=79> */
[----:B0-----:R-:W-:-:S02]  /*4e30*/  FSEL R20, R20, -INF , P2 ;  /* 0xff80000014147808 */ /* 0x001fc40001000000 */
[----:B------:R-:W-:-:S05]  /*4e40*/  ISETP.GT.AND P2, PT, R4, 0x20, PT ;  /* 0x000000200400780c */ /* 0x000fca0003f44270 */
[----:B------:R-:W0:Y:S01]  /*4e50*/  MUFU.TANH R156, R169 ;  /* 0x000000a9009c7308 */ /* 0x000e220000002400 */
[----:B--2---:R-:W-:Y:S02]  /*4e60*/  FSEL R21, R21, -INF , P1 ;  /* 0xff80000015157808 */ /* 0x004fe40000800000 */
[----:B------:R-:W-:-:S05]  /*4e70*/  ISETP.GT.AND P1, PT, R4, 0x21, PT ;  /* 0x000000210400780c */ /* 0x000fca0003f24270 */
[----:B------:R-:W2:Y:S01]  /*4e80*/  MUFU.TANH R160, R172 ;  /* 0x000000ac00a07308 */ /* 0x000ea20000002400 */
[----:B---3--:R-:W-:Y:S02]  /*4e90*/  FSEL R152, R152, -INF , P2 ;  /* 0xff80000098987808 */ /* 0x008fe40001000000 */
[----:B------:R-:W-:-:S05]  /*4ea0*/  ISETP.GT.AND P2, PT, R4, 0x28, PT ;  /* 0x000000280400780c */ /* 0x000fca0003f44270 */
[----:B------:R-:W3:Y:S01]  /*4eb0*/  MUFU.TANH R161, R173 ;  /* 0x000000ad00a17308 */ /* 0x000ee20000002400 */
[----:B0-----:R-:W-:Y:S02]  /*4ec0*/  FSEL R156, R156, -INF , P1 ;  /* 0xff8000009c9c7808 */ /* 0x001fe40000800000 */
        /* <DEDUP_REMOVED lines=24> */
[----:B------:R-:W-:-:S05]  /*5050*/  ISETP.GT.AND P1, PT, R14, RZ, PT ;  /* 0x000000ff0e00720c */ /* 0x000fca0003f24270 */
        /* <DEDUP_REMOVED lines=50> */
[----:B------:R-:W-:-:S05]  /*5380*/  LOP3.LUT P2, RZ, R5, 0x10000, RZ, 0xc0, !PT ;  /* 0x0001000005ff7812 */ /* 0x000fca000784c0ff */
[----:B------:R-:W2:Y:S01]  /*5390*/  MUFU.TANH R180, R190 ;  /* 0x000000be00b47308 */ /* 0x000ea20000002400 */
[----:B---3--:R-:W-:Y:S02]  /*53a0*/  FSEL R178, R178, -INF , P1 ;  /* 0xff800000b2b27808 */ /* 0x008fe40000800000 */
[----:B------:R-:W-:-:S05]  /*53b0*/  LOP3.LUT P1, RZ, R5, 0x8000, RZ, 0xc0, !PT ;  /* 0x0000800005ff7812 */ /* 0x000fca000782c0ff */
[----:B------:R-:W3:Y:S01]  /*53c0*/  MUFU.TANH R181, R191 ;  /* 0x000000bf00b57308 */ /* 0x000ee20000002400 */
[----:B0-----:R-:W-:Y:S02]  /*53d0*/  FSEL R179, R179, -INF , P1 ;  /* 0xff800000b3b37808 */ /* 0x001fe40000800000 */
[----:B------:R-:W-:-:S05]  /*53e0*/  LOP3.LUT P1, RZ, R5, 0x4000, RZ, 0xc0, !PT ;  /* 0x0000400005ff7812 */ /* 0x000fca000782c0ff */
[----:B------:R-:W0:Y:S01]  /*53f0*/  MUFU.TANH R182, R194 ;  /* 0x000000c200b67308 */ /* 0x000e220000002400 */
[----:B--2---:R-:W-:Y:S02]  /*5400*/  FSEL R180, R180, -INF , P2 ;  /* 0xff800000b4b47808 */ /* 0x004fe40001000000 */
[----:B------:R-:W-:-:S05]  /*5410*/  LOP3.LUT P2, RZ, R5, 0x2000, RZ, 0xc0, !PT ;  /* 0x0000200005ff7812 */ /* 0x000fca000784c0ff */
[----:B------:R2:W4:Y:S01]  /*5420*/  MUFU.TANH R183, R195 ;  /* 0x000000c300b77308 */ /* 0x0005220000002400 */
[----:B---3--:R-:W-:Y:S02]  /*5430*/  FSEL R181, R181, -INF , P0 ;  /* 0xff800000b5b57808 */ /* 0x008fe40000000000 */
[----:B------:R-:W-:Y:S02]  /*5440*/  LOP3.LUT P0, RZ, R5, 0x1000, RZ, 0xc0, !PT ;  /* 0x0000100005ff7812 */ /* 0x000fe4000780c0ff */
[----:B------:R-:W-:-:S03]  /*5450*/  FMNMX.FTZ R5, R153, R10, !PT ;  /* 0x0000000a99057209 */ /* 0x000fc60007810000 */
[----:B------:R-:W3:Y:S01]  /*5460*/  MUFU.TANH R184, R198 ;  /* 0x000000c600b87308 */ /* 0x000ee20000002400 */
[----:B------:R-:W-:Y:S01]  /*5470*/  FMNMX.FTZ R5, R154, R5, !PT ;  /* 0x000000059a057209 */ /* 0x000fe20007810000 */
[----:B--2---:R-:W2:Y:S01]  /*5480*/  S2R R195, SR_TID.X ;  /* 0x0000000000c37919 */ /* 0x004ea20000002100 */
[----:B0-----:R-:W-:Y:S02]  /*5490*/  FSEL R182, R182, -INF , P3 ;  /* 0xff800000b6b67808 */ /* 0x001fe40001800000 */
[----:B------:R-:W-:-:S03]  /*54a0*/  FMNMX.FTZ R5, R155, R5, !PT ;  /* 0x000000059b057209 */ /* 0x000fc60007810000 */
[----:B------:R-:W0:Y:S01]  /*54b0*/  MUFU.TANH R185, R199 ;  /* 0x000000c700b97308 */ /* 0x000e220000002400 */
[----:B------:R-:W-:Y:S02]  /*54c0*/  FMNMX.FTZ R5, R157, R5, !PT ;  /* 0x000000059d057209 */ /* 0x000fe40007810000 */
[----:B----4-:R-:W-:Y:S02]  /*54d0*/  FSEL R183, R183, -INF , P4 ;  /* 0xff800000b7b77808 */ /* 0x010fe40002000000 */
[----:B------:R-:W-:Y:S02]  /*54e0*/  FMNMX.FTZ R5, R158, R5, !PT ;  /* 0x000000059e057209 */ /* 0x000fe40007810000 */
[----:B------:R-:W-:Y:S02]  /*54f0*/  ISETP.GT.AND P4, PT, R4, 0x49, PT ;  /* 0x000000490400780c */ /* 0x000fe40003f84270 */
[----:B------:R-:W-:Y:S02]  /*5500*/  FMNMX.FTZ R5, R159, R5, !PT ;  /* 0x000000059f057209 */ /* 0x000fe40007810000 */
[----:B---3--:R-:W-:-:S02]  /*5510*/  FSEL R184, R184, -INF , P5 ;  /* 0xff800000b8b87808 */ /* 0x008fc40002800000 */
[----:B------:R-:W-:Y:S02]  /*5520*/  FMNMX.FTZ R5, R162, R5, !PT ;  /* 0x00000005a2057209 */ /* 0x000fe40007810000 */
[----:B------:R-:W-:Y:S02]  /*5530*/  ISETP.GT.AND P5, PT, R4, 0x50, PT ;  /* 0x000000500400780c */ /* 0x000fe40003fa4270 */
[----:B------:R-:W-:Y:S02]  /*5540*/  FMNMX.FTZ R5, R163, R5, !PT ;  /* 0x00000005a3057209 */ /* 0x000fe40007810000 */
[----:B0-----:R-:W-:Y:S02]  /*5550*/  FSEL R185, R185, -INF , P6 ;  /* 0xff800000b9b97808 */ /* 0x001fe40003000000 */
[----:B------:R-:W-:-:S04]  /*5560*/  FMNMX.FTZ R5, R166, R5, !PT ;  /* 0x00000005a6057209 */ /* 0x000fc80007810000 */
[----:B------:R-:W-:Y:S02]  /*5570*/  FMNMX.FTZ R5, R167, R5, !PT ;  /* 0x00000005a7057209 */ /* 0x000fe40007810000 */
[----:B--2---:R-:W-:Y:S02]  /*5580*/  SHF.R.U32.HI R195, RZ, 0x7, R195 ;  /* 0x00000007ffc37819 */ /* 0x004fe400000116c3 */
        /* <DEDUP_REMOVED lines=14> */
[----:B------:R-:W0:Y:S02]  /*5670*/  SHFL.BFLY PT, R186, R5, 0x2, 0x1f ;  /* 0x0c401f0005ba7f89 */ /* 0x000e2400000e0000 */
[----:B0-----:R-:W-:-:S05]  /*5680*/  FMNMX.FTZ R5, R5, R186, !PT ;  /* 0x000000ba05057209 */ /* 0x001fca0007810000 */
[----:B------:R-:W0:Y:S02]  /*5690*/  SHFL.BFLY PT, R186, R5, 0x1, 0x1f ;  /* 0x0c201f0005ba7f89 */ /* 0x000e2400000e0000 */
[----:B0-----:R-:W-:-:S04]  /*56a0*/  FMNMX.FTZ R5, R5, R186, !PT ;  /* 0x000000ba05057209 */ /* 0x001fc80007810000 */
[C---:B------:R-:W-:Y:S01]  /*56b0*/  FSETP.NEU.FTZ.AND P3, PT, R5.reuse, -INF , PT ;  /* 0xff8000000500780b */ /* 0x040fe20003f7d000 */
[----:B------:R-:W-:-:S03]  /*56c0*/  FMUL.FTZ R186, R5, UR10 ;  /* 0x0000000a05ba7c20 */ /* 0x000fc60008410000 */
[----:B------:R-:W-:Y:S02]  /*56d0*/  FSEL R187, R5, RZ, P3 ;  /* 0x000000ff05bb7208 */ /* 0x000fe40001800000 */
[----:B------:R-:W-:-:S03]  /*56e0*/  FSEL R186, R186, RZ, P3 ;  /* 0x000000ffbaba7208 */ /* 0x000fc60001800000 */
[----:B------:R-:W-:Y:S02]  /*56f0*/  FADD.FTZ R187, -R187, R10 ;  /* 0x0000000abbbb7221 */ /* 0x000fe40000010100 */
[--C-:B------:R-:W-:Y:S01]  /*5700*/  FFMA.FTZ R190, R14, UR10, -R186.reuse ;  /* 0x0000000a0ebe7c23 */ /* 0x100fe200080108ba */
[--C-:B------:R-:W-:Y:S01]  /*5710*/  FFMA.FTZ R153, R153, UR10, -R186.reuse ;  /* 0x0000000a99997c23 */ /* 0x100fe200080108ba */
[----:B------:R-:W-:Y:S01]  /*5720*/  FMUL.FTZ R14, R187, UR10 ;  /* 0x0000000abb0e7c20 */ /* 0x000fe20008410000 */
[--C-:B------:R-:W-:Y:S01]  /*5730*/  FFMA.FTZ R154, R154, UR10, -R186.reuse ;  /* 0x0000000a9a9a7c23 */ /* 0x100fe200080108ba */
[--C-:B------:R-:W-:Y:S01]  /*5740*/  FFMA.FTZ R188, R157, UR10, -R186.reuse ;  /* 0x0000000a9dbc7c23 */ /* 0x100fe200080108ba */
[--C-:B------:R-:W-:Y:S01]  /*5750*/  FFMA.FTZ R155, R155, UR10, -R186.reuse ;  /* 0x0000000a9b9b7c23 */ /* 0x100fe200080108ba */
[----:B------:R0:W2:Y:S01]  /*5760*/  MUFU.TANH R10, R189 ;  /* 0x000000bd000a7308 */ /* 0x0000a20000002400 */
        /* <DEDUP_REMOVED lines=8> */
[--C-:B0-----:R-:W-:Y:S01]  /*57f0*/  FFMA.FTZ R189, R159, UR10, -R186.reuse ;  /* 0x0000000a9fbd7c23 */ /* 0x101fe200080108ba */
        /* <DEDUP_REMOVED lines=11> */
[----:B------:R-:W-:Y:S01]  /*58b0*/  FFMA.FTZ R185, R185, UR10, -R186 ;  /* 0x0000000ab9b97c23 */ /* 0x000fe200080108ba */
[----:B--2---:R-:W-:-:S02]  /*58c0*/  FSEL R10, R10, -INF , P4 ;  /* 0xff8000000a0a7808 */ /* 0x004fc40002000000 */
[----:B------:R-:W2:Y:S01]  /*58d0*/  MUFU.EX2 R154, R154 ;  /* 0x0000009a009a7308 */ /* 0x000ea20000000800 */
[----:B------:R-:W-:-:S07]  /*58e0*/  ISETP.GT.AND P4, PT, R4, 0x51, PT ;  /* 0x000000510400780c */ /* 0x000fce0003f84270 */
[----:B------:R-:W3:Y:S01]  /*58f0*/  MUFU.EX2 R155, R155 ;  /* 0x0000009b009b7308 */ /* 0x000ee20000000800 */
        /* <DEDUP_REMOVED lines=11> */
[----:B------:R-:W-:Y:S01]  /*59b0*/  FMNMX.FTZ R154, R8, R7, !PT ;  /* 0x00000007089a7209 */ /* 0x000fe20007810000 */
[-C--:B------:R-:W-:Y:S01]  /*59c0*/  FMUL.FTZ R39, R39, R14.reuse ;  /* 0x0000000e27277220 */ /* 0x080fe20000410000 */
[-C--:B------:R-:W-:Y:S01]  /*59d0*/  FMUL.FTZ R42, R42, R14.reuse ;  /* 0x0000000e2a2a7220 */ /* 0x080fe20000410000 */
[----:B------:R-:W-:Y:S01]  /*59e0*/  FMUL.FTZ R43, R43, R14 ;  /* 0x0000000e2b2b7220 */ /* 0x000fe20000410000 */
[----:B------:R-:W-:Y:S01]  /*59f0*/  FMNMX.FTZ R154, R9, R154, !PT ;  /* 0x0000009a099a7209 */ /* 0x000fe20007810000 */
[----:B---3--:R-:W-:Y:S01]  /*5a00*/  FADD.FTZ R0, R155, R0 ;  /* 0x000000009b007221 */ /* 0x008fe20000010000 */
[----:B------:R-:W2:Y:S01]  /*5a10*/  MUFU.EX2 R153, R158 ;  /* 0x0000009e00997308 */ /* 0x000ea20000000800 */
[----:B------:R-:W-:Y:S01]  /*5a20*/  FMUL.FTZ R46, R46, R14 ;  /* 0x0000000e2e2e7220 */ /* 0x000fe20000410000 */
[----:B------:R-:W-:Y:S01]  /*5a30*/  FMNMX.FTZ R154, R11, R154, !PT ;  /* 0x0000009a0b9a7209 */ /* 0x000fe20007810000 */
[-C--:B------:R-:W-:Y:S01]  /*5a40*/  FMUL.FTZ R47, R47, R14.reuse ;  /* 0x0000000e2f2f7220 */ /* 0x080fe20000410000 */
[-C--:B------:R-:W-:Y:S01]  /*5a50*/  FMUL.FTZ R50, R50, R14.reuse ;  /* 0x0000000e32327220 */ /* 0x080fe20000410000 */
[----:B------:R-:W-:Y:S01]  /*5a60*/  FMUL.FTZ R51, R51, R14 ;  /* 0x0000000e33337220 */ /* 0x000fe20000410000 */
[----:B------:R-:W-:Y:S01]  /*5a70*/  FMNMX.FTZ R154, R12, R154, !PT ;  /* 0x0000009a0c9a7209 */ /* 0x000fe20007810000 */
[C---:B0-----:R-:W-:Y:S01]  /*5a80*/  FADD.FTZ R0, R159.reuse, R0 ;  /* 0x000000009f007221 */ /* 0x041fe20000010000 */
[----:B------:R-:W-:Y:S01]  /*5a90*/  F2FP.BF16.F32.PACK_AB R159, R159, R155 ;  /* 0x0000009b9f9f723e */ /* 0x000fe200000010ff */
        /* <DEDUP_REMOVED lines=31> */
[-C--:B------:R-:W-:Y:S01]  /*5c90*/  FMUL.FTZ R83, R83, R14.reuse ;  /* 0x0000000e53537220 */ /* 0x080fe20000410000 */
[----:B------:R-:W3:Y:S01]  /*5ca0*/  MUFU.TANH R154, R192 ;  /* 0x000000c0009a7308 */ /* 0x000ee20000002400 */
[----:B------:R-:W-:Y:S01]  /*5cb0*/  FMNMX.FTZ R155, R164, R155, !PT ;  /* 0x0000009ba49b7209 */ /* 0x000fe20007810000 */
[----:B--2---:R-:W-:Y:S01]  /*5cc0*/  FADD.FTZ R0, R163, R0 ;  /* 0x00000000a3007221 */ /* 0x004fe20000010000 */
[-C--:B------:R-:W-:Y:S01]  /*5cd0*/  FMUL.FTZ R86, R86, R14.reuse ;  /* 0x0000000e56567220 */ /* 0x080fe20000410000 */
[-C--:B------:R-:W-:Y:S01]  /*5ce0*/  FMUL.FTZ R87, R87, R14.reuse ;  /* 0x0000000e57577220 */ /* 0x080fe20000410000 */
[----:B------:R-:W-:Y:S01]  /*5cf0*/  FMNMX.FTZ R158, R165, R155, !PT ;  /* 0x0000009ba59e7209 */ /* 0x000fe20007810000 */
[-C--:B------:R-:W-:Y:S01]  /*5d00*/  FMUL.FTZ R90, R90, R14.reuse ;  /* 0x0000000e5a5a7220 */ /* 0x080fe20000410000 */
[----:B------:R-:W-:Y:S01]  /*5d10*/  FMUL.FTZ R91, R91, R14 ;  /* 0x0000000e5b5b7220 */ /* 0x000fe20000410000 */
[----:B------:R-:W2:Y:S01]  /*5d20*/  MUFU.TANH R155, R193 ;  /* 0x000000c1009b7308 */ /* 0x000ea20000002400 */
[----:B------:R-:W-:Y:S01]  /*5d30*/  FMNMX.FTZ R158, R168, R158, !PT ;  /* 0x0000009ea89e7209 */ /* 0x000fe20007810000 */
[----:B0-----:R-:W-:Y:S01]  /*5d40*/  FADD.FTZ R0, R166, R0 ;  /* 0x00000000a6007221 */ /* 0x001fe20000010000 */
[-C--:B------:R-:W-:Y:S01]  /*5d50*/  FMUL.FTZ R94, R94, R14.reuse ;  /* 0x0000000e5e5e7220 */ /* 0x080fe20000410000 */
[----:B------:R-:W-:Y:S01]  /*5d60*/  FMUL.FTZ R95, R95, R14 ;  /* 0x0000000e5f5f7220 */ /* 0x000fe20000410000 */
[----:B------:R-:W-:Y:S01]  /*5d70*/  FMNMX.FTZ R186, R169, R158, !PT ;  /* 0x0000009ea9ba7209 */ /* 0x000fe20007810000 */
[-C--:B------:R-:W-:Y:S01]  /*5d80*/  FMUL.FTZ R98, R98, R14.reuse ;  /* 0x0000000e62627220 */ /* 0x080fe20000410000 */
[----:B------:R-:W-:Y:S01]  /*5d90*/  FMUL.FTZ R99, R99, R14 ;  /* 0x0000000e63637220 */ /* 0x000fe20000410000 */
[----:B------:R-:W0:Y:S01]  /*5da0*/  MUFU.TANH R158, R196 ;  /* 0x000000c4009e7308 */ /* 0x000e220000002400 */
[----:B------:R-:W-:Y:S01]  /*5db0*/  FMNMX.FTZ R186, R172, R186, !PT ;  /* 0x000000baacba7209 */ /* 0x000fe20007810000 */
[-C--:B------:R-:W-:Y:S01]  /*5dc0*/  FMUL.FTZ R102, R102, R14.reuse ;  /* 0x0000000e66667220 */ /* 0x080fe20000410000 */
[----:B---3--:R-:W-:Y:S01]  /*5dd0*/  FSEL R154, R154, -INF , P5 ;  /* 0xff8000009a9a7808 */ /* 0x008fe20002800000 */
[----:B------:R-:W-:Y:S01]  /*5de0*/  FMUL.FTZ R103, R103, R14 ;  /* 0x0000000e67677220 */ /* 0x000fe20000410000 */
[----:B------:R-:W-:Y:S01]  /*5df0*/  FMNMX.FTZ R187, R173, R186, !PT ;  /* 0x000000baadbb7209 */ /* 0x000fe20007810000 */
[-C--:B------:R-:W-:Y:S01]  /*5e00*/  FMUL.FTZ R106, R106, R14.reuse ;  /* 0x0000000e6a6a7220 */ /* 0x080fe20000410000 */
[----:B------:R-:W-:Y:S01]  /*5e10*/  ISETP.GT.AND P5, PT, R4, 0x58, PT ;  /* 0x000000580400780c */ /* 0x000fe20003fa4270 */
[----:B------:R-:W3:Y:S01]  /*5e20*/  MUFU.TANH R186, R197 ;  /* 0x000000c500ba7308 */ /* 0x000ee20000002400 */
[----:B------:R-:W-:Y:S01]  /*5e30*/  FMNMX.FTZ R187, R176, R187, !PT ;  /* 0x000000bbb0bb7209 */ /* 0x000fe20007810000 */
[-C--:B------:R-:W-:Y:S01]  /*5e40*/  FMUL.FTZ R107, R107, R14.reuse ;  /* 0x0000000e6b6b7220 */ /* 0x080fe20000410000 */
[----:B--2---:R-:W-:Y:S01]  /*5e50*/  FSEL R155, R155, -INF , P4 ;  /* 0xff8000009b9b7808 */ /* 0x004fe20002000000 */
[-C--:B------:R-:W-:Y:S01]  /*5e60*/  FMUL.FTZ R110, R110, R14.reuse ;  /* 0x0000000e6e6e7220 */ /* 0x080fe20000410000 */
[----:B------:R-:W-:Y:S01]  /*5e70*/  FMNMX.FTZ R187, R10, R187, !PT ;  /* 0x000000bb0abb7209 */ /* 0x000fe20007810000 */
[-C--:B------:R-:W-:Y:S01]  /*5e80*/  FMUL.FTZ R111, R111, R14.reuse ;  /* 0x0000000e6f6f7220 */ /* 0x080fe20000410000 */
[----:B------:R-:W-:Y:S01]  /*5e90*/  ISETP.GT.AND P4, PT, R4, 0x59, PT ;  /* 0x000000590400780c */ /* 0x000fe20003f84270 */
[----:B------:R-:W2:Y:S01]  /*5ea0*/  MUFU.EX2 R167, R167 ;  /* 0x000000a700a77308 */ /* 0x000ea20000000800 */
[----:B------:R-:W-:Y:S01]  /*5eb0*/  FMNMX.FTZ R187, R154, R187, !PT ;  /* 0x000000bb9abb7209 */ /* 0x000fe20007810000 */
[-C--:B------:R-:W-:Y:S01]  /*5ec0*/  FMUL.FTZ R114, R114, R14.reuse ;  /* 0x0000000e72727220 */ /* 0x080fe20000410000 */
[----:B0-----:R-:W-:Y:S01]  /*5ed0*/  FSEL R158, R158, -INF , P5 ;  /* 0xff8000009e9e7808 */ /* 0x001fe20002800000 */
[-C--:B------:R-:W-:Y:S01]  /*5ee0*/  FMUL.FTZ R115, R115, R14.reuse ;  /* 0x0000000e73737220 */ /* 0x080fe20000410000 */
[----:B------:R-:W-:Y:S01]  /*5ef0*/  FMNMX.FTZ R187, R155, R187, !PT ;  /* 0x000000bb9bbb7209 */ /* 0x000fe20007810000 */
[-C--:B------:R-:W-:Y:S01]  /*5f00*/  FMUL.FTZ R118, R118, R14.reuse ;  /* 0x0000000e76767220 */ /* 0x080fe20000410000 */
[-C--:B------:R-:W-:Y:S01]  /*5f10*/  FMUL.FTZ R119, R119, R14.reuse ;  /* 0x0000000e77777220 */ /* 0x080fe20000410000 */
[----:B------:R-:W0:Y:S01]  /*5f20*/  MUFU.EX2 R170, R170 ;  /* 0x000000aa00aa7308 */ /* 0x000e220000000800 */
[----:B---3--:R-:W-:Y:S01]  /*5f30*/  FSEL R186, R186, -INF , P4 ;  /* 0xff800000baba7808 */ /* 0x008fe20002000000 */
[-C--:B------:R-:W-:Y:S01]  /*5f40*/  FMUL.FTZ R122, R122, R14.reuse ;  /* 0x0000000e7a7a7220 */ /* 0x080fe20000410000 */
[----:B------:R-:W-:Y:S01]  /*5f50*/  FMNMX.FTZ R4, R158, R187, !PT ;  /* 0x000000bb9e047209 */ /* 0x000fe20007810000 */
[-C--:B------:R-:W-:Y:S01]  /*5f60*/  FMUL.FTZ R123, R123, R14.reuse ;  /* 0x0000000e7b7b7220 */ /* 0x080fe20000410000 */
[-C--:B------:R-:W-:Y:S01]  /*5f70*/  FMUL.FTZ R126, R126, R14.reuse ;  /* 0x0000000e7e7e7220 */ /* 0x080fe20000410000 */
[----:B------:R-:W-:Y:S01]  /*5f80*/  FMUL.FTZ R127, R127, R14 ;  /* 0x0000000e7f7f7220 */ /* 0x000fe20000410000 */
[----:B------:R-:W-:Y:S01]  /*5f90*/  FMNMX.FTZ R4, R186, R4, !PT ;  /* 0x00000004ba047209 */ /* 0x000fe20007810000 */
[----:B------:R-:W3:Y:S01]  /*5fa0*/  MUFU.EX2 R171, R171 ;  /* 0x000000ab00ab7308 */ /* 0x000ee20000000800 */
[----:B--2---:R-:W-:Y:S01]  /*5fb0*/  FADD.FTZ R0, R167, R0 ;  /* 0x00000000a7007221 */ /* 0x004fe20000010000 */
[-C--:B------:R-:W-:Y:S01]  /*5fc0*/  FMUL.FTZ R130, R130, R14.reuse ;  /* 0x0000000e82827220 */ /* 0x080fe20000410000 */
[-C--:B------:R-:W-:Y:S01]  /*5fd0*/  FMUL.FTZ R131, R131, R14.reuse ;  /* 0x0000000e83837220 */ /* 0x080fe20000410000 */
[----:B------:R-:W2:Y:S01]  /*5fe0*/  SHFL.BFLY PT, R187, R4, 0x2, 0x1f ;  /* 0x0c401f0004bb7f89 */ /* 0x000ea200000e0000 */
[-C--:B------:R-:W-:Y:S01]  /*5ff0*/  FMUL.FTZ R134, R134, R14.reuse ;  /* 0x0000000e86867220 */ /* 0x080fe20000410000 */
[-C--:B------:R-:W-:Y:S01]  /*6000*/  FMUL.FTZ R135, R135, R14.reuse ;  /* 0x0000000e87877220 */ /* 0x080fe20000410000 */
        /* <DEDUP_REMOVED lines=10> */
[----:B---3--:R-:W-:Y:S01]  /*60b0*/  FADD.FTZ R0, R171, R0 ;  /* 0x00000000ab007221 */ /* 0x008fe20000010000 */
[----:B------:R-:W-:-:S06]  /*60c0*/  FMUL.FTZ R151, R151, R14 ;  /* 0x0000000e97977220 */ /* 0x000fcc0000410000 */
[----:B------:R-:W3:Y:S01]  /*60d0*/  MUFU.EX2 R177, R177 ;  /* 0x000000b100b17308 */ /* 0x000ee20000000800 */
[----:B----4-:R-:W-:Y:S01]  /*60e0*/  FADD.FTZ R0, R174, R0 ;  /* 0x00000000ae007221 */ /* 0x010fe20000010000 */
[----:B--2---:R-:W-:-:S06]  /*60f0*/  FMNMX.FTZ R4, R4, R187, !PT ;  /* 0x000000bb04047209 */ /* 0x004fcc0007810000 */
[----:B------:R-:W2:Y:S01]  /*6100*/  MUFU.EX2 R190, R190 ;  /* 0x000000be00be7308 */ /* 0x000ea20000000800 */
[----:B------:R-:W4:Y:S01]  /*6110*/  SHFL.BFLY PT, R187, R4, 0x1, 0x1f ;  /* 0x0c201f0004bb7f89 */ /* 0x000f2200000e0000 */
[----:B0-----:R-:W-:-:S06]  /*6120*/  FADD.FTZ R0, R175, R0 ;  /* 0x00000000af007221 */ /* 0x001fcc0000010000 */
[----:B------:R-:W0:Y:S01]  /*6130*/  MUFU.EX2 R178, R178 ;  /* 0x000000b200b27308 */ /* 0x000e220000000800 */
[----:B---3--:R-:W-:-:S07]  /*6140*/  FADD.FTZ R0, R177, R0 ;  /* 0x00000000b1007221 */ /* 0x008fce0000010000 */
[----:B------:R-:W3:Y:S01]  /*6150*/  MUFU.EX2 R179, R179 ;  /* 0x000000b300b37308 */ /* 0x000ee20000000800 */
[----:B--2---:R-:W-:-:S07]  /*6160*/  FADD.FTZ R0, R190, R0 ;  /* 0x00000000be007221 */ /* 0x004fce0000010000 */
[----:B------:R-:W2:Y:S01]  /*6170*/  MUFU.EX2 R180, R180 ;  /* 0x000000b400b47308 */ /* 0x000ea20000000800 */
[----:B----4-:R-:W-:Y:S01]  /*6180*/  FMNMX.FTZ R4, R4, R187, !PT ;  /* 0x000000bb04047209 */ /* 0x010fe20007810000 */
[----:B0-----:R-:W-:-:S03]  /*6190*/  FADD.FTZ R0, R178, R0 ;  /* 0x00000000b2007221 */ /* 0x001fc60000010000 */
[C---:B------:R-:W-:Y:S01]  /*61a0*/  FSETP.NEU.FTZ.AND P3, PT, R4.reuse, -INF , PT ;  /* 0xff8000000400780b */ /* 0x040fe20003f7d000 */
[----:B------:R-:W-:Y:S02]  /*61b0*/  FMUL.FTZ R187, R4, UR10 ;  /* 0x0000000a04bb7c20 */ /* 0x000fe40008410000 */
[----:B------:R-:W0:Y:S01]  /*61c0*/  MUFU.EX2 R181, R181 ;  /* 0x000000b500b57308 */ /* 0x000e220000000800 */
[----:B---3--:R-:W-:Y:S02]  /*61d0*/  FADD.FTZ R0, R179, R0 ;  /* 0x00000000b3007221 */ /* 0x008fe40000010000 */
[----:B------:R-:W-:-:S05]  /*61e0*/  FSEL R187, R187, RZ, P3 ;  /* 0x000000ffbbbb7208 */ /* 0x000fca0001800000 */
[--C-:B------:R-:W-:Y:S01]  /*61f0*/  FFMA.FTZ R152, R152, UR10, -R187.reuse ;  /* 0x0000000a98987c23 */ /* 0x100fe200080108bb */
[--C-:B------:R-:W-:Y:S01]  /*6200*/  FFMA.FTZ R191, R176, UR10, -R187.reuse ;  /* 0x0000000ab0bf7c23 */ /* 0x100fe200080108bb */
        /* <DEDUP_REMOVED lines=13> */
[----:B---3--:R-:W-:Y:S01]  /*62e0*/  FSEL R152, R4, RZ, P3 ;  /* 0x000000ff04987208 */ /* 0x008fe20001800000 */
[--C-:B------:R-:W-:Y:S01]  /*62f0*/  FFMA.FTZ R21, R21, UR10, -R187.reuse ;  /* 0x0000000a15157c23 */ /* 0x100fe200080108bb */
[--C-:B------:R-:W-:Y:S01]  /*6300*/  FFMA.FTZ R156, R156, UR10, -R187.reuse ;  /* 0x0000000a9c9c7c23 */ /* 0x100fe200080108bb */
[--C-:B------:R-:W-:Y:S01]  /*6310*/  FFMA.FTZ R194, R161, UR10, -R187.reuse ;  /* 0x0000000aa1c27c23 */ /* 0x100fe200080108bb */
[----:B------:R-:W-:Y:S01]  /*6320*/  FFMA.FTZ R164, R165, UR10, -R187 ;  /* 0x0000000aa5a47c23 */ /* 0x000fe200080108bb */
[----:B------:R-:W-:Y:S01]  /*6330*/  FADD.FTZ R152, -R152, R7 ;  /* 0x0000000798987221 */ /* 0x000fe20000010100 */
[--C-:B------:R-:W-:Y:S01]  /*6340*/  FFMA.FTZ R168, R168, UR10, -R187.reuse ;  /* 0x0000000aa8a87c23 */ /* 0x100fe200080108bb */
[--C-:B------:R-:W-:Y:S01]  /*6350*/  FFMA.FTZ R160, R169, UR10, -R187.reuse ;  /* 0x0000000aa9a07c23 */ /* 0x100fe200080108bb */
[--C-:B------:R-:W-:Y:S01]  /*6360*/  FFMA.FTZ R172, R172, UR10, -R187.reuse ;  /* 0x0000000aacac7c23 */ /* 0x100fe200080108bb */
[----:B------:R-:W-:Y:S01]  /*6370*/  FMUL.FTZ R152, R152, UR10 ;  /* 0x0000000a98987c20 */ /* 0x000fe20008410000 */
[--C-:B------:R-:W-:Y:S01]  /*6380*/  FFMA.FTZ R188, R173, UR10, -R187.reuse ;  /* 0x0000000aadbc7c23 */ /* 0x100fe200080108bb */
[--C-:B------:R-:W-:Y:S01]  /*6390*/  FFMA.FTZ R154, R154, UR10, -R187.reuse ;  /* 0x0000000a9a9a7c23 */ /* 0x100fe200080108bb */
[--C-:B------:R-:W-:Y:S01]  /*63a0*/  FFMA.FTZ R189, R158, UR10, -R187.reuse ;  /* 0x0000000a9ebd7c23 */ /* 0x100fe200080108bb */
[----:B------:R-:W-:Y:S01]  /*63b0*/  FFMA.FTZ R186, R186, UR10, -R187 ;  /* 0x0000000ababa7c23 */ /* 0x000fe200080108bb */
[----:B------:R3:W-:Y:S01]  /*63c0*/  MUFU.EX2 R158, R8 ;  /* 0x00000008009e7308 */ /* 0x0007e20000000800 */
[----:B------:R-:W-:Y:S01]  /*63d0*/  F2FP.BF16.F32.PACK_AB R161, R167, R166 ;  /* 0x000000a6a7a1723e */ /* 0x000fe200000010ff */
[----:B------:R-:W-:Y:S01]  /*63e0*/  IMAD.U32 R7, RZ, RZ, UR26 ;  /* 0x0000001aff077e24 */ /* 0x000fe2000f8e00ff */
[----:B------:R-:W-:Y:S01]  /*63f0*/  F2FP.BF16.F32.PACK_AB R167, R190, R177 ;  /* 0x000000b1bea7723e */ /* 0x000fe200000010ff */
[----:B--2---:R-:W-:Y:S01]  /*6400*/  FADD.FTZ R0, R180, R0 ;  /* 0x00000000b4007221 */ /* 0x004fe20000010000 */
[----:B------:R-:W-:-:S02]  /*6410*/  F2FP.BF16.F32.PACK_AB R163, R171, R170 ;  /* 0x000000aaaba3723e */ /* 0x000fc400000010ff */
[----:B------:R-:W-:Y:S01]  /*6420*/  F2FP.BF16.F32.PACK_AB R165, R175, R174 ;  /* 0x000000aeafa5723e */ /* 0x000fe200000010ff */
[----:B------:R-:W2:Y:S01]  /*6430*/  MUFU.EX2 R187, R152 ;  /* 0x0000009800bb7308 */ /* 0x000ea20000000800 */
[----:B---3--:R-:W-:Y:S01]  /*6440*/  IADD3 R8, -R195, 0xb, RZ ;  /* 0x0000000bc3087810 */ /* 0x008fe20007ffe1ff */
[----:B0-----:R-:W-:Y:S01]  /*6450*/  FADD.FTZ R0, R181, R0 ;  /* 0x00000000b5007221 */ /* 0x001fe20000010000 */
[----:B------:R-:W-:Y:S02]  /*6460*/  F2FP.BF16.F32.PACK_AB R169, R179, R178 ;  /* 0x000000b2b3a9723e */ /* 0x000fe400000010ff */
[----:B------:R-:W-:-:S03]  /*6470*/  F2FP.BF16.F32.PACK_AB R171, R181, R180 ;  /* 0x000000b4b5ab723e */ /* 0x000fc600000010ff */
[----:B------:R-:W0:Y:S08]  /*6480*/  MUFU.EX2 R9, R9 ;  /* 0x0000000900097308 */ /* 0x000e300000000800 */
[----:B------:R-:W3:Y:S01]  /*6490*/  MUFU.EX2 R11, R11 ;  /* 0x0000000b000b7308 */ /* 0x000ee20000000800 */
[----:B--2---:R-:W-:Y:S01]  /*64a0*/  FFMA.FTZ R3, R187, R3, R158 ;  /* 0x00000003bb037223 */ /* 0x004fe2000001009e */
        /* <DEDUP_REMOVED lines=55> */
[----:B0-----:R-:W-:Y:S01]  /*6820*/  FADD.FTZ R177, R21, R152 ;  /* 0x0000009815b17221 */ /* 0x001fe20000010000 */
[----:B---3--:R-:W-:-:S02]  /*6830*/  @!P2 VIADD R156, R7, 0x22840 ;  /* 0x00022840079ca836 */ /* 0x008fc40000000000 */
[-C--:B------:R-:W-:Y:S01]  /*6840*/  FMUL.FTZ R108, R108, R187.reuse ;  /* 0x000000bb6c6c7220 */ /* 0x080fe20000410000 */
[-C--:B------:R-:W-:Y:S01]  /*6850*/  FMUL.FTZ R109, R109, R187.reuse ;  /* 0x000000bb6d6d7220 */ /* 0x080fe20000410000 */
[----:B------:R-:W-:Y:S01]  /*6860*/  FADD.FTZ R177, R162, R177 ;  /* 0x000000b1a2b17221 */ /* 0x000fe20000010000 */
[-C--:B------:R-:W-:Y:S01]  /*6870*/  FMUL.FTZ R112, R112, R187.reuse ;  /* 0x000000bb70707220 */ /* 0x080fe20000410000 */
[----:B------:R-:W-:Y:S01]  /*6880*/  @!P2 PRMT R156, RZ, 0x654, R156 ;  /* 0x00000654ff9ca816 */ /* 0x000fe2000000009c */
[----:B------:R-:W0:Y:S01]  /*6890*/  MUFU.EX2 R194, R194 ;  /* 0x000000c200c27308 */ /* 0x000e220000000800 */
[----:B----4-:R-:W-:Y:S01]  /*68a0*/  FADD.FTZ R152, R166, R177 ;  /* 0x000000b1a6987221 */ /* 0x010fe20000010000 */
[----:B------:R3:W-:Y:S06]  /*68b0*/  BAR.ARV R8, 0x100 ;  /* 0x000400080000751d */ /* 0x0007ec0000002000 */
[----:B------:R-:W4:Y:S01]  /*68c0*/  MUFU.EX2 R192, R192 ;  /* 0x000000c000c07308 */ /* 0x000f220000000800 */
[----:B------:R5:W-:Y:S01]  /*68d0*/  @!P2 SYNCS.ARRIVE.TRANS64.RED.A1T0 RZ, [R156+URZ], RZ ;  /* 0x000000ff9cffa9a7 */ /* 0x000be2000810043f */
[-C--:B------:R-:W-:Y:S01]  /*68e0*/  FMUL.FTZ R113, R113, R187.reuse ;  /* 0x000000bb71717220 */ /* 0x080fe20000410000 */
[-C--:B------:R-:W-:Y:S01]  /*68f0*/  FMUL.FTZ R116, R116, R187.reuse ;  /* 0x000000bb74747220 */ /* 0x080fe20000410000 */
[-C--:B------:R-:W-:Y:S01]  /*6900*/  FMUL.FTZ R117, R117, R187.reuse ;  /* 0x000000bb75757220 */ /* 0x080fe20000410000 */
[-C--:B------:R-:W-:Y:S01]  /*6910*/  FMUL.FTZ R120, R120, R187.reuse ;  /* 0x000000bb78787220 */ /* 0x080fe20000410000 */
[-C--:B------:R-:W-:Y:S01]  /*6920*/  FMUL.FTZ R121, R121, R187.reuse ;  /* 0x000000bb79797220 */ /* 0x080fe20000410000 */
[----:B------:R-:W-:Y:S01]  /*6930*/  FMUL.FTZ R124, R124, R187 ;  /* 0x000000bb7c7c7220 */ /* 0x000fe20000410000 */
[----:B------:R-:W1:Y:S01]  /*6940*/  MUFU.EX2 R164, R164 ;  /* 0x000000a400a47308 */ /* 0x000e620000000800 */
[----:B-----5:R-:W-:Y:S01]  /*6950*/  F2FP.BF16.F32.PACK_AB R156, R9, R158 ;  /* 0x0000009e099c723e */ /* 0x020fe200000010ff */
[----:B--2---:R-:W-:Y:S01]  /*6960*/  FADD.FTZ R9, R193, R152 ;  /* 0x00000098c1097221 */ /* 0x004fe20000010000 */
[----:B------:R-:W-:Y:S01]  /*6970*/  F2FP.BF16.F32.PACK_AB R158, R12, R11 ;  /* 0x0000000b0c9e723e */ /* 0x000fe200000010ff */
[----:B------:R-:W-:Y:S01]  /*6980*/  FMUL.FTZ R125, R125, R187 ;  /* 0x000000bb7d7d7220 */ /* 0x000fe20000410000 */
[----:B------:R-:W-:Y:S01]  /*6990*/  F2FP.BF16.F32.PACK_AB R152, R15, R13 ;  /* 0x0000000d0f98723e */ /* 0x000fe200000010ff */
[----:B0-----:R-:W-:Y:S01]  /*69a0*/  FADD.FTZ R9, R194, R9 ;  /* 0x00000009c2097221 */ /* 0x001fe20000010000 */
        /* <DEDUP_REMOVED lines=9> */
[----:B------:R2:W4:Y:S01]  /*6a40*/  MUFU.EX2 R3, R160 ;  /* 0x000000a000037308 */ /* 0x0005220000000800 */
[C---:B-1----:R-:W-:Y:S01]  /*6a50*/  FADD.FTZ R11, R164.reuse, R11 ;  /* 0x0000000ba40b7221 */ /* 0x042fe20000010000 */
[----:B------:R-:W-:Y:S01]  /*6a60*/  F2FP.BF16.F32.PACK_AB R164, R164, R192 ;  /* 0x000000c0a4a4723e */ /* 0x000fe200000010ff */
[-C--:B------:R-:W-:Y:S01]  /*6a70*/  FMUL.FTZ R141, R141, R187.reuse ;  /* 0x000000bb8d8d7220 */ /* 0x080fe20000410000 */
[-C--:B------:R-:W-:Y:S01]  /*6a80*/  FMUL.FTZ R144, R144, R187.reuse ;  /* 0x000000bb90907220 */ /* 0x080fe20000410000 */
[-C--:B------:R-:W-:Y:S01]  /*6a90*/  FMUL.FTZ R145, R145, R187.reuse ;  /* 0x000000bb91917220 */ /* 0x080fe20000410000 */
[-C--:B------:R-:W-:Y:S01]  /*6aa0*/  FMUL.FTZ R148, R148, R187.reuse ;  /* 0x000000bb94947220 */ /* 0x080fe20000410000 */
[----:B------:R-:W-:Y:S01]  /*6ab0*/  FMUL.FTZ R149, R149, R187 ;  /* 0x000000bb95957220 */ /* 0x000fe20000410000 */
[----:B------:R-:W1:Y:S01]  /*6ac0*/  MUFU.EX2 R172, R172 ;  /* 0x000000ac00ac7308 */ /* 0x000e620000000800 */
[----:B0-----:R-:W-:Y:S01]  /*6ad0*/  FADD.FTZ R12, R168, R11 ;  /* 0x0000000ba80c7221 */ /* 0x001fe20000010000 */
[----:B--2---:R-:W-:-:S02]  /*6ae0*/  F2FP.BF16.F32.PACK_AB R160, R166, R162 ;  /* 0x000000a2a6a0723e */ /* 0x004fc400000010ff */
[----:B------:R-:W-:-:S04]  /*6af0*/  F2FP.BF16.F32.PACK_AB R162, R194, R193 ;  /* 0x000000c1c2a2723e */ /* 0x000fc800000010ff */
[----:B------:R-:W0:Y:S01]  /*6b00*/  MUFU.EX2 R188, R188 ;  /* 0x000000bc00bc7308 */ /* 0x000e220000000800 */
[C---:B----4-:R-:W-:Y:S01]  /*6b10*/  FADD.FTZ R11, R3.reuse, R12 ;  /* 0x0000000c030b7221 */ /* 0x050fe20000010000 */
[----:B------:R-:W-:-:S06]  /*6b20*/  F2FP.BF16.F32.PACK_AB R166, R3, R168 ;  /* 0x000000a803a6723e */ /* 0x000fcc00000010ff */
[----:B------:R-:W2:Y:S01]  /*6b30*/  MUFU.EX2 R170, R191 ;  /* 0x000000bf00aa7308 */ /* 0x000ea20000000800 */
[----:B-1----:R-:W-:-:S07]  /*6b40*/  FADD.FTZ R11, R172, R11 ;  /* 0x0000000bac0b7221 */ /* 0x002fce0000010000 */
[----:B------:R-:W1:Y:S01]  /*6b50*/  MUFU.EX2 R176, R176 ;  /* 0x000000b000b07308 */ /* 0x000e620000000800 */
[C---:B0-----:R-:W-:Y:S01]  /*6b60*/  FADD.FTZ R11, R188.reuse, R11 ;  /* 0x0000000bbc0b7221 */ /* 0x041fe20000010000 */
[----:B------:R-:W-:-:S06]  /*6b70*/  F2FP.BF16.F32.PACK_AB R168, R188, R172 ;  /* 0x000000acbca8723e */ /* 0x000fcc00000010ff */
[----:B------:R-:W0:Y:S01]  /*6b80*/  MUFU.EX2 R182, R182 ;  /* 0x000000b600b67308 */ /* 0x000e220000000800 */
[----:B--2---:R-:W-:-:S07]  /*6b90*/  FADD.FTZ R13, R170, R11 ;  /* 0x0000000baa0d7221 */ /* 0x004fce0000010000 */
[----:B------:R2:W4:Y:S01]  /*6ba0*/  MUFU.EX2 R9, R154 ;  /* 0x0000009a00097308 */ /* 0x0005220000000800 */
[C---:B-1----:R-:W-:Y:S01]  /*6bb0*/  FADD.FTZ R12, R176.reuse, R13 ;  /* 0x0000000db00c7221 */ /* 0x042fe20000010000 */
[----:B------:R-:W-:-:S06]  /*6bc0*/  F2FP.BF16.F32.PACK_AB R170, R176, R170 ;  /* 0x000000aab0aa723e */ /* 0x000fcc00000010ff */
[----:B------:R-:W1:Y:S01]  /*6bd0*/  MUFU.EX2 R183, R183 ;  /* 0x000000b700b77308 */ /* 0x000e620000000800 */
[----:B0-----:R-:W-:Y:S01]  /*6be0*/  FADD.FTZ R0, R182, R0 ;  /* 0x00000000b6007221 */ /* 0x001fe20000010000 */
[----:B--2---:R-:W-:-:S06]  /*6bf0*/  F2FP.BF16.F32.PACK_AB R154, R21, R20 ;  /* 0x00000014159a723e */ /* 0x004fcc00000010ff */
[----:B------:R-:W0:Y:S01]  /*6c00*/  MUFU.EX2 R10, R10 ;  /* 0x0000000a000a7308 */ /* 0x000e220000000800 */
[----:B----4-:R-:W-:-:S07]  /*6c10*/  FADD.FTZ R13, R9, R12 ;  /* 0x0000000c090d7221 */ /* 0x010fce0000010000 */
[----:B------:R-:W2:Y:S01]  /*6c20*/  MUFU.EX2 R184, R184 ;  /* 0x000000b800b87308 */ /* 0x000ea20000000800 */
[C---:B-1----:R-:W-:Y:S01]  /*6c30*/  FADD.FTZ R0, R183.reuse, R0 ;  /* 0x00000000b7007221 */ /* 0x042fe20000010000 */
[----:B------:R-:W-:-:S06]  /*6c40*/  F2FP.BF16.F32.PACK_AB R173, R183, R182 ;  /* 0x000000b6b7ad723e */ /* 0x000fcc00000010ff */
[----:B------:R-:W1:Y:S01]  /*6c50*/  MUFU.EX2 R174, R189 ;  /* 0x000000bd00ae7308 */ /* 0x000e620000000800 */
[C---:B0-----:R-:W-:Y:S01]  /*6c60*/  FADD.FTZ R13, R10.reuse, R13 ;  /* 0x0000000d0a0d7221 */ /* 0x041fe20000010000 */
[----:B------:R-:W-:-:S06]  /*6c70*/  F2FP.BF16.F32.PACK_AB R172, R10, R9 ;  /* 0x000000090aac723e */ /* 0x000fcc00000010ff */
[----:B------:R-:W0:Y:S01]  /*6c80*/  MUFU.EX2 R185, R185 ;  /* 0x000000b900b97308 */ /* 0x000e220000000800 */
[----:B--2---:R-:W-:-:S07]  /*6c90*/  FADD.FTZ R0, R184, R0 ;  /* 0x00000000b8007221 */ /* 0x004fce0000010000 */
[----:B------:R-:W2:Y:S01]  /*6ca0*/  MUFU.EX2 R11, R186 ;  /* 0x000000ba000b7308 */ /* 0x000ea20000000800 */
[----:B-1----:R-:W-:Y:S01]  /*6cb0*/  FADD.FTZ R12, R174, R13 ;  /* 0x0000000dae0c7221 */ /* 0x002fe20000010000 */
[C---:B0-----:R-:W-:Y:S01]  /*6cc0*/  FADD.FTZ R0, R185.reuse, R0 ;  /* 0x00000000b9007221 */ /* 0x041fe20000010000 */
[----:B------:R-:W-:Y:S02]  /*6cd0*/  F2FP.BF16.F32.PACK_AB R175, R185, R184 ;  /* 0x000000b8b9af723e */ /* 0x000fe400000010ff */
[C---:B--2---:R-:W-:Y:S01]  /*6ce0*/  FADD.FTZ R3, R11.reuse, R12 ;  /* 0x0000000c0b037221 */ /* 0x044fe20000010000 */
[----:B------:R-:W-:Y:S01]  /*6cf0*/  F2FP.BF16.F32.PACK_AB R174, R11, R174 ;  /* 0x000000ae0bae723e */ /* 0x000fe200000010ff */
[----:B---3--:R-:W-:Y:S06]  /*6d00*/  @!P0 BRA `(.L_x_4616) ;  /* 0x0000000000048947 */ /* 0x008fec0003800000 */
[----:B------:R-:W-:Y:S01]  /*6d10*/  BPT.TRAP 0x1 ;  /* 0x000000040000795c */ /* 0x000fe20000300000 */
.L_x_4616:
[----:B------:R0:W1:Y:S01]  /*6d20*/  SYNCS.PHASECHK.TRANS64.TRYWAIT P3, [UR26+0x22850], R6 ;  /* 0x02285006ff0075a7 */ /* 0x000062000806015a */
[----:B------:R-:W-:Y:S05]  /*6d30*/  @!P0 BRA `(.L_x_4617) ;  /* 0x0000000000048947 */ /* 0x000fea0003800000 */
[----:B------:R-:W-:Y:S01]  /*6d40*/  BPT.TRAP 0x1 ;  /* 0x000000040000795c */ /* 0x000fe20000300000 */
.L_x_4617:
[----:B-1----:R-:W-:Y:S05]  /*6d50*/  @P3 BRA `(.L_x_4618) ;  /* 0x0000000000083947 */ /* 0x002fea0003800000 */
[----:B------:R-:W1:Y:S02]  /*6d60*/  SYNCS.PHASECHK.TRANS64.TRYWAIT P3, [UR26+0x22850], R6 ;  /* 0x02285006ff0075a7 */ /* 0x000e64000806015a */
[----:B-1----:R-:W-:Y:S05]  /*6d70*/  @!P3 BRA `(.L_x_4619) ;  /* 0x000000e8000cb947 */ /* 0x002fea0003800000 */
.L_x_4618:
[----:B------:R-:W2:Y:S01]  /*6d80*/  S2R R9, SR_TID.X ;  /* 0x0000000000097919 */ /* 0x000ea20000002100 */
[----:B------:R-:W-:Y:S01]  /*6d90*/  UIMAD UR11, UR37, 0xc00, UR21 ;  /* 0x00000c00250b78a4 */ /* 0x000fe2000f8e0215 */
[----:B-1----:R-:W-:Y:S01]  /*6da0*/  @!P2 VIADD R7, R7, 0x22860 ;  /* 0x000228600707a836 */ /* 0x002fe20000000000 */
[----:B------:R-:W-:Y:S01]  /*6db0*/  UMOV UR7, 0x40000040 ;  /* 0x4000004000077882 */ /* 0x000fe20000000000 */
[----:B------:R-:W-:Y:S01]  /*6dc0*/  UISETP.GT.AND UP1, UPT, UR23, UR22, UPT ;  /* 0x000000161700728c */ /* 0x000fe2000bf24270 */
[----:B------:R-:W-:Y:S01]  /*6dd0*/  IMAD.MOV.U32 R10, RZ, RZ, R5 ;  /* 0x000000ffff0a7224 */ /* 0x000fe200078e0005 */
[----:B------:R-:W-:Y:S01]  /*6de0*/  UIADD3 UR23, UR23, -0x1, URZ ;  /* 0xffffffff17177890 */ /* 0x000fe2000fffe03f */
[----:B------:R-:W-:Y:S01]  /*6df0*/  @!P2 PRMT R7, RZ, 0x654, R7 ;  /* 0x00000654ff07a816 */ /* 0x000fe20000000007 */
[----:B------:R-:W-:Y:S02]  /*6e00*/  UMOV UR6, UR11 ;  /* 0x0000000b00067c82 */ /* 0x000fe40008000000 */
[----:B------:R-:W-:-:S02]  /*6e10*/  PLOP3.LUT P3, PT, PT, PT, UP1, 0x80, 0x0 ;  /* 0x000000000000781c */ /* 0x000fc40003f6f018 */
[----:B--2---:R-:W-:-:S05]  /*6e20*/  SHF.R.U32.HI R9, RZ, 0x7, R9 ;  /* 0x00000007ff097819 */ /* 0x004fca0000011609 */
[----:B0-----:R-:W-:-:S05]  /*6e30*/  VIADD R6, R9, 0x8 ;  /* 0x0000000809067836 */ /* 0x001fca0000000000 */
        /* <DEDUP_REMOVED lines=34> */
[----:B------:R0:W-:Y:S02]  /*7060*/  @!P2 SYNCS.ARRIVE.TRANS64.RED.A1T0 RZ, [R7+URZ], RZ ;  /* 0x000000ff07ffa9a7 */ /* 0x0001e4000810043f */
[----:B0-----:R-:W-:Y:S01]  /*7070*/  IMAD.MOV.U32 R7, RZ, RZ, R4 ;  /* 0x000000ffff077224 */ /* 0x001fe200078e0004 */
[----:B--2---:R-:W-:Y:S06]  /*7080*/  @P3 BRA `(.L_x_4620) ;  /* 0xffffffd400303947 */ /* 0x004fec000383ffff */
.L_x_4611:
[----:B------:R-:W-:-:S06]  /*7090*/  UISETP.GE.AND UP0, UPT, UR23, UR40, UPT ;  /* 0x000000281700728c */ /* 0x000fcc000bf06270 */
[----:B------:R-:W-:-:S13]  /*70a0*/  PLOP3.LUT P1, PT, PT, PT, UP0, 0x80, 0x0 ;  /* 0x000000000000781c */ /* 0x000fda0003f2f008 */
[----:B------:R-:W-:Y:S05]  /*70b0*/  @!P1 BRA `(.L_x_4621) ;  /* 0x0000002000d49947 */ /* 0x000fea0003800000 */
[----:B------:R-:W-:Y:S01]  /*70c0*/  IMAD.MOV.U32 R7, RZ, RZ, R5 ;  /* 0x000000ffff077224 */ /* 0x000fe200078e0005 */
[----:B------:R-:W-:Y:S01]  /*70d0*/  ULDC UR24, c[0x0][0x9d8] ;  /* 0x0002760000187ab9 */ /* 0x000fe20000000800 */
[----:B01----:R-:W-:Y:S01]  /*70e0*/  IMAD.MOV.U32 R9, RZ, RZ, R4 ;  /* 0x000000ffff097224 */ /* 0x003fe200078e0004 */
[----:B------:R-:W-:-:S06]  /*70f0*/  ULDC UR22, c[0x0][0x988] ;  /* 0x0002620000167ab9 */ /* 0x000fcc0000000800 */
.L_x_4630:
[----:B------:R-:W-:-:S04]  /*7100*/  UIADD3 UR37, UR37, 0x1, URZ ;  /* 0x0000000125257890 */ /* 0x000fc8000fffe03f */
[----:B------:R-:W-:-:S04]  /*7110*/  UISETP.NE.AND UP0, UPT, UR37, 0x2, UPT ;  /* 0x000000022500788c */ /* 0x000fc8000bf05270 */
[----:B------:R-:W-:Y:S02]  /*7120*/  USEL UR6, URZ, 0x1, UP0 ;  /* 0x000000013f067887 */ /* 0x000fe40008000000 */
[----:B------:R-:W-:Y:S02]  /*7130*/  USEL UR37, UR37, URZ, UP0 ;  /* 0x0000003f25257287 */ /* 0x000fe40008000000 */
[----:B------:R-:W-:Y:S01]  /*7140*/  ULOP3.LUT UR47, UR47, UR6, URZ, 0x3c, !UPT ;  /* 0x000000062f2f7292 */ /* 0x000fe2000f8e3c3f */
[----:B--2---:R-:W-:Y:S11]  /*7150*/  @!P0 BRA `(.L_x_4622) ;  /* 0x0000000000048947 */ /* 0x004ff60003800000 */
[----:B------:R-:W-:Y:S01]  /*7160*/  BPT.TRAP 0x1 ;  /* 0x000000040000795c */ /* 0x000fe20000300000 */
.L_x_4622:
        /* <DEDUP_REMOVED lines=9> */
.L_x_4623:
[----:B-1----:R-:W-:Y:S05]  /*7200*/  @P1 BRA `(.L_x_4624) ;  /* 0x0000000000081947 */ /* 0x002fea0003800000 */
[----:B------:R-:W1:Y:S02]  /*7210*/  SYNCS.PHASECHK.TRANS64.TRYWAIT P1, [UR25+0x22830], R6 ;  /* 0x02283006ff0075a7 */ /* 0x000e640008020159 */
[----:B-1----:R-:W-:Y:S05]  /*7220*/  @!P1 BRA `(.L_x_4625) ;  /* 0x000000e000f49947 */ /* 0x002fea0003800000 */
.L_x_4624:
        /* <DEDUP_REMOVED lines=343> */
[----:B------:R1:W-:Y:S01]  /*87a0*/  MUFU.EX2 R192, R162 ;  /* 0x000000a200c07308 */ /* 0x0003e20000000800 */
[----:B0-----:R-:W-:Y:S01]  /*87b0*/  FADD.FTZ R3, R14, R156 ;  /* 0x0000009c0e037221 */ /* 0x001fe20000010000 */
[----:B------:R-:W-:Y:S01]  /*87c0*/  F2FP.BF16.F32.PACK_AB R156, R13, R12 ;  /* 0x0000000c0d9c723e */ /* 0x000fe200000010ff */
[----:B------:R-:W-:-:S02]  /*87d0*/  IMAD.U32 R12, RZ, RZ, UR25 ;  /* 0x00000019ff0c7e24 */ /* 0x000fc4000f8e00ff */
[-C--:B------:R-:W-:Y:S01]  /*87e0*/  FMUL.FTZ R59, R59, R9.reuse ;  /* 0x000000093b3b7220 */ /* 0x080fe20000410000 */
[----:B------:R-:W-:Y:S01]  /*87f0*/  FADD.FTZ R3, R15, R3 ;  /* 0x000000030f037221 */ /* 0x000fe20000010000 */
[----:B------:R-:W-:Y:S01]  /*8800*/  FMUL.FTZ R62, R62, R9 ;  /* 0x000000093e3e7220 */ /* 0x000fe20000410000 */
[----:B------:R-:W-:Y:S01]  /*8810*/  @!P2 VIADD R15, R12, 0x22840 ;  /* 0x000228400c0fa836 */ /* 0x000fe20000000000 */
[----:B------:R-:W-:Y:S01]  /*8820*/  MUFU.EX2 R163, R163 ;  /* 0x000000a300a37308 */ /* 0x000fe20000000800 */
[----:B------:R-:W-:Y:S01]  /*8830*/  FADD.FTZ R3, R20, R3 ;  /* 0x0000000314037221 */ /* 0x000fe20000010000 */
[----:B-1----:R-:W-:Y:S01]  /*8840*/  F2FP.BF16.F32.PACK_AB R162, R153, R167 ;  /* 0x000000a799a2723e */ /* 0x002fe200000010ff */
[-C--:B------:R-:W-:Y:S01]  /*8850*/  FMUL.FTZ R63, R63, R9.reuse ;  /* 0x000000093f3f7220 */ /* 0x080fe20000410000 */
[----:B------:R-:W-:Y:S01]  /*8860*/  @!P2 PRMT R15, RZ, 0x654, R15 ;  /* 0x00000654ff0fa816 */ /* 0x000fe2000000000f */
[----:B------:R-:W-:Y:S01]  /*8870*/  FADD.FTZ R3, R21, R3 ;  /* 0x0000000315037221 */ /* 0x000fe20000010000 */
[-C--:B------:R-:W-:Y:S01]  /*8880*/  FMUL.FTZ R66, R66, R9.reuse ;  /* 0x0000000942427220 */ /* 0x080fe20000410000 */
[-C--:B------:R-:W-:Y:S01]  /*8890*/  FMUL.FTZ R67, R67, R9.reuse ;  /* 0x0000000943437220 */ /* 0x080fe20000410000 */
[----:B------:R-:W-:Y:S01]  /*88a0*/  MUFU.EX2 R193, R166 ;  /* 0x000000a600c17308 */ /* 0x000fe20000000800 */
[----:B------:R-:W-:Y:S01]  /*88b0*/  FADD.FTZ R3, R167, R3 ;  /* 0x00000003a7037221 */ /* 0x000fe20000010000 */
[-C--:B------:R-:W-:Y:S01]  /*88c0*/  FMUL.FTZ R70, R70, R9.reuse ;  /* 0x0000000946467220 */ /* 0x080fe20000410000 */
[-C--:B------:R-:W-:Y:S01]  /*88d0*/  FMUL.FTZ R71, R71, R9.reuse ;  /* 0x0000000947477220 */ /* 0x080fe20000410000 */
[-C--:B------:R-:W-:Y:S01]  /*88e0*/  FMUL.FTZ R74, R74, R9.reuse ;  /* 0x000000094a4a7220 */ /* 0x080fe20000410000 */
        /* <DEDUP_REMOVED lines=8> */
[-C--:B------:R-:W-:Y:S01]  /*8970*/  FMUL.FTZ R86, R86, R9.reuse ;  /* 0x0000000956567220 */ /* 0x080fe20000410000 */
[-C--:B------:R-:W-:Y:S01]  /*8980*/  FMUL.FTZ R87, R87, R9.reuse ;  /* 0x0000000957577220 */ /* 0x080fe20000410000 */
[-C--:B------:R-:W-:Y:S01]  /*8990*/  FMUL.FTZ R90, R90, R9.reuse ;  /* 0x000000095a5a7220 */ /* 0x080fe20000410000 */
[----:B------:R1:W3:Y:S01]  /*89a0*/  MUFU.EX2 R194, R160 ;  /* 0x000000a000c27308 */ /* 0x0002e20000000800 */
        /* <DEDUP_REMOVED lines=8> */
[----:B-1----:R-:W-:Y:S01]  /*8a30*/  F2FP.BF16.F32.PACK_AB R160, R21, R20 ;  /* 0x0000001415a0723e */ /* 0x002fe200000010ff */
[----:B--2---:R-:W-:Y:S01]  /*8a40*/  FADD.FTZ R21, R159, R0 ;  /* 0x000000009f157221 */ /* 0x004fe20000010000 */
[----:B0-----:R-:W-:Y:S01]  /*8a50*/  FADD.FTZ R3, R157, R3 ;  /* 0x000000039d037221 */ /* 0x001fe20000010000 */
[-C--:B------:R-:W-:Y:S01]  /*8a60*/  FMUL.FTZ R106, R106, R9.reuse ;  /* 0x000000096a6a7220 */ /* 0x080fe20000410000 */
[-C--:B------:R-:W-:Y:S01]  /*8a70*/  FMUL.FTZ R107, R107, R9.reuse ;  /* 0x000000096b6b7220 */ /* 0x080fe20000410000 */
[----:B------:R-:W-:Y:S01]  /*8a80*/  FADD.FTZ R0, R192, R21 ;  /* 0x00000015c0007221 */ /* 0x000fe20000010000 */
[----:B------:R-:W-:Y:S01]  /*8a90*/  FADD.FTZ R3, R189, R3 ;  /* 0x00000003bd037221 */ /* 0x000fe20000010000 */
[----:B------:R0:W1:Y:S01]  /*8aa0*/  MUFU.EX2 R13, R8 ;  /* 0x00000008000d7308 */ /* 0x0000620000000800 */
        /* <DEDUP_REMOVED lines=8> */
[----:B0-----:R-:W-:Y:S01]  /*8b30*/  IADD3 R8, -R196, 0xb, RZ ;  /* 0x0000000bc4087810 */ /* 0x001fe20007ffe1ff */
[----:B---3--:R-:W-:Y:S01]  /*8b40*/  FADD.FTZ R0, R194, R21 ;  /* 0x00000015c2007221 */ /* 0x008fe20000010000 */
[----:B----4-:R-:W-:Y:S01]  /*8b50*/  FADD.FTZ R3, R161, R3 ;  /* 0x00000003a1037221 */ /* 0x010fe20000010000 */
[-C--:B------:R-:W-:Y:S01]  /*8b60*/  FMUL.FTZ R119, R119, R9.reuse ;  /* 0x0000000977777220 */ /* 0x080fe20000410000 */
[-C--:B------:R-:W-:Y:S01]  /*8b70*/  FMUL.FTZ R122, R122, R9.reuse ;  /* 0x000000097a7a7220 */ /* 0x080fe20000410000 */
[----:B------:R-:W-:Y:S01]  /*8b80*/  FADD.FTZ R0, R171, R0 ;  /* 0x00000000ab007221 */ /* 0x000fe20000010000 */
[----:B------:R0:W-:Y:S06]  /*8b90*/  BAR.ARV R8, 0x100 ;  /* 0x000400080000751d */ /* 0x0001ec0000002000 */
[----:B------:R-:W3:Y:S01]  /*8ba0*/  MUFU.EX2 R14, R170 ;  /* 0x000000aa000e7308 */ /* 0x000ee20000000800 */
[----:B------:R4:W-:Y:S01]  /*8bb0*/  @!P2 SYNCS.ARRIVE.TRANS64.RED.A1T0 RZ, [R15+URZ], RZ ;  /* 0x000000ff0fffa9a7 */ /* 0x0009e2000810043f */
[----:B-1----:R-:W-:Y:S01]  /*8bc0*/  FADD.FTZ R21, R13, R0 ;  /* 0x000000000d157221 */ /* 0x002fe20000010000 */
[-C--:B------:R-:W-:Y:S01]  /*8bd0*/  FMUL.FTZ R123, R123, R9.reuse ;  /* 0x000000097b7b7220 */ /* 0x080fe20000410000 */
[----:B--2---:R-:W-:Y:S01]  /*8be0*/  FADD.FTZ R3, R190, R3 ;  /* 0x00000003be037221 */ /* 0x004fe20000010000 */
        /* <DEDUP_REMOVED lines=16> */
[----:B------:R-:W-:Y:S01]  /*8cf0*/  FMUL.FTZ R151, R151, R9 ;  /* 0x0000000997977220 */ /* 0x000fe20000410000 */
[----:B------:R-:W-:-:S02]  /*8d00*/  F2FP.BF16.F32.PACK_AB R164, R157, R188 ;  /* 0x000000bc9da4723e */ /* 0x000fc400000010ff */
[----:B------:R3:W5:Y:S01]  /*8d10*/  MUFU.EX2 R191, R168 ;  /* 0x000000a800bf7308 */ /* 0x0007620000000800 */
[----:B-1----:R-:W-:Y:S01]  /*8d20*/  FADD.FTZ R3, R165, R3 ;  /* 0x00000003a5037221 */ /* 0x002fe20000010000 */
[----:B------:R-:W-:Y:S02]  /*8d30*/  F2FP.BF16.F32.PACK_AB R166, R161, R189 ;  /* 0x000000bda1a6723e */ /* 0x000fe400000010ff */
[----:B------:R-:W-:Y:S02]  /*8d40*/  F2FP.BF16.F32.PACK_AB R153, R155, R176 ;  /* 0x000000b09b99723e */ /* 0x000fe400000010ff */
[----:B------:R-:W-:Y:S02]  /*8d50*/  F2FP.BF16.F32.PACK_AB R155, R159, R187 ;  /* 0x000000bb9f9b723e */ /* 0x000fe400000010ff */
[----:B------:R-:W1:Y:S01]  /*8d60*/  MUFU.EX2 R11, R11 ;  /* 0x0000000b000b7308 */ /* 0x000e620000000800 */
[----:B--2---:R-:W-:Y:S01]  /*8d70*/  FADD.FTZ R0, R10, R21 ;  /* 0x000000150a007221 */ /* 0x004fe20000010000 */
[----:B---3--:R-:W-:-:S02]  /*8d80*/  F2FP.BF16.F32.PACK_AB R168, R165, R190 ;  /* 0x000000bea5a8723e */ /* 0x008fc400000010ff */
[----:B------:R-:W-:Y:S02]  /*8d90*/  F2FP.BF16.F32.PACK_AB R157, R163, R192 ;  /* 0x000000c0a39d723e */ /* 0x000fe400000010ff */
[----:B------:R-:W-:Y:S02]  /*8da0*/  F2FP.BF16.F32.PACK_AB R161, R13, R171 ;  /* 0x000000ab0da1723e */ /* 0x000fe400000010ff */
[----:B------:R-:W2:Y:S01]  /*8db0*/  MUFU.EX2 R169, R169 ;  /* 0x000000a900a97308 */ /* 0x000ea20000000800 */
[----:B-----5:R-:W-:Y:S01]  /*8dc0*/  FADD.FTZ R3, R191, R3 ;  /* 0x00000003bf037221 */ /* 0x020fe20000010000 */
[----:B------:R-:W-:Y:S02]  /*8dd0*/  F2FP.BF16.F32.PACK_AB R159, R194, R193 ;  /* 0x000000c1c29f723e */ /* 0x000fe400000010ff */
[----:B------:R-:W-:-:S04]  /*8de0*/  F2FP.BF16.F32.PACK_AB R163, R10, R14 ;  /* 0x0000000e0aa3723e */ /* 0x000fc800000010ff */
[----:B----4-:R-:W3:Y:S01]  /*8df0*/  MUFU.EX2 R15, R174 ;  /* 0x000000ae000f7308 */ /* 0x010ee20000000800 */
        /* <DEDUP_REMOVED lines=42> */
.L_x_4626:
[----:B------:R0:W1:Y:S01]  /*90a0*/  SYNCS.PHASECHK.TRANS64.TRYWAIT P1, [UR25+0x22850], R6 ;  /* 0x02285006ff0075a7 */ /* 0x0000620008020159 */
[----:B------:R-:W-:Y:S05]  /*90b0*/  @!P0 BRA `(.L_x_4627) ;  /* 0x0000000000048947 */ /* 0x000fea0003800000 */
[----:B------:R-:W-:Y:S01]  /*90c0*/  BPT.TRAP 0x1 ;  /* 0x000000040000795c */ /* 0x000fe20000300000 */
.L_x_4627:
[----:B-1----:R-:W-:Y:S05]  /*90d0*/  @P1 BRA `(.L_x_4628) ;  /* 0x0000000000081947 */ /* 0x002fea0003800000 */
[----:B------:R-:W1:Y:S02]  /*90e0*/  SYNCS.PHASECHK.TRANS64.TRYWAIT P1, [UR25+0x22850], R6 ;  /* 0x02285006ff0075a7 */ /* 0x000e640008020159 */
[----:B-1----:R-:W-:Y:S05]  /*90f0*/  @!P1 BRA `(.L_x_4629) ;  /* 0x000000c400589947 */ /* 0x002fea0003800000 */
.L_x_4628:
        /* <DEDUP_REMOVED lines=49> */
.L_x_4621:
[----:B--2---:R-:W2:Y:S01]  /*9410*/  SHFL.BFLY PT, R6, R3, 0x2, 0x1f ;  /* 0x0c401f0003067f89 */ /* 0x004ea200000e0000 */
[----:B------:R-:W-:Y:S01]  /*9420*/  UIADD3 UR37, UR37, 0x1, URZ ;  /* 0x0000000125257890 */ /* 0x000fe2000fffe03f */
[----:B------:R3:W-:Y:S06]  /*9430*/  BAR.ARV R8, 0x100 ;  /* 0x000400080000751d */ /* 0x0007ec0000002000 */
[----:B------:R-:W-:Y:S02]  /*9440*/  UISETP.NE.AND UP0, UPT, UR37, 0x2, UPT ;  /* 0x000000022500788c */ /* 0x000fe4000bf05270 */
[----:B------:R-:W-:Y:S06]  /*9450*/  BAR.ARV 0x8, 0x180 ;  /* 0x0206000000007b1d */ /* 0x000fec0000002000 */
[----:B---3--:R-:W-:Y:S01]  /*9460*/  IMAD.U32 R8, RZ, RZ, UR10 ;  /* 0x0000000aff087e24 */ /* 0x008fe2000f8e00ff */
[----:B------:R-:W-:Y:S01]  /*9470*/  USEL UR4, URZ, 0x1, UP0 ;  /* 0x000000013f047887 */ /* 0x000fe20008000000 */
[----:B01----:R-:W0:Y:S01]  /*9480*/  SHFL.BFLY PT, R9, R0, 0x2, 0x1f ;  /* 0x0c401f0000097f89 */ /* 0x003e2200000e0000 */
[----:B------:R-:W-:Y:S01]  /*9490*/  PLOP3.LUT P0, PT, PT, PT, PT, 0x8, 0x0 ;  /* 0x000000000000781c */ /* 0x000fe20003f0e170 */
[----:B------:R-:W-:Y:S01]  /*94a0*/  UIADD3 UR48, UR48, 0x1, URZ ;  /* 0x0000000130307890 */ /* 0x000fe2000fffe03f */
[----:B--2---:R-:W-:Y:S01]  /*94b0*/  FADD.FTZ R7, R6, R3 ;  /* 0x0000000306077221 */ /* 0x004fe20000010000 */
[----:B------:R-:W-:-:S02]  /*94c0*/  USEL UR37, UR37, URZ, UP0 ;  /* 0x0000003f25257287 */ /* 0x000fc40008000000 */
[----:B------:R-:W-:Y:S02]  /*94d0*/  ULOP3.LUT UR47, UR47, UR4, URZ, 0x3c, !UPT ;  /* 0x000000042f2f7292 */ /* 0x000fe4000f8e3c3f */
[----:B------:R-:W1:Y:S01]  /*94e0*/  SHFL.BFLY PT, R6, R7, 0x1, 0x1f ;  /* 0x0c201f0007067f89 */ /* 0x000e6200000e0000 */
[----:B0-----:R-:W-:Y:S01]  /*94f0*/  FADD.FTZ R10, R9, R0 ;  /* 0x00000000090a7221 */ /* 0x001fe20000010000 */
[----:B------:R-:W-:-:S04]  /*9500*/  IMAD.MOV.U32 R0, RZ, RZ, RZ ;  /* 0x000000ffff007224 */ /* 0x000fc800078e00ff */
[----:B------:R-:W0:Y:S01]  /*9510*/  SHFL.BFLY PT, R9, R10, 0x1, 0x1f ;  /* 0x0c201f000a097f89 */ /* 0x000e2200000e0000 */
[----:B-1----:R-:W-:Y:S01]  /*9520*/  FADD.FTZ R11, R7, R6 ;  /* 0x00000006070b7221 */ /* 0x002fe20000010000 */
[----:B------:R-:W-:Y:S02]  /*9530*/  IMAD.MOV.U32 R6, RZ, RZ, RZ ;  /* 0x000000ffff067224 */ /* 0x000fe400078e00ff */
[----:B------:R-:W-:Y:S02]  /*9540*/  IMAD.U32 R7, RZ, RZ, UR10 ;  /* 0x0000000aff077e24 */ /* 0x000fe4000f8e00ff */
[----:B------:R-:W-:-:S13]  /*9550*/  FSETP.NE.FTZ.AND P1, PT, R11, RZ, PT ;  /* 0x000000ff0b00720b */ /* 0x000fda0003f35000 */
[----:B------:R-:W1:Y:S01]  /*9560*/  @P1 MUFU.RCP R6, R11 ;  /* 0x0000000b00061308 */ /* 0x000e620000001000 */
[----:B------:R-:W-:Y:S01]  /*9570*/  @P1 FMUL.FTZ R7, R7, 0.69314718246459960938 ;  /* 0x3f31721807071820 */ /* 0x000fe20000410000 */
[----:B0-----:R-:W-:-:S05]  /*9580*/  FADD.FTZ R3, R10, R9 ;  /* 0x000000090a037221 */ /* 0x001fca0000010000 */
        /* <DEDUP_REMOVED lines=139> */
.L_x_4600:
        /* <DEDUP_REMOVED lines=32> */
[----:B------:R-:W-:Y:S02]  /*a040*/  IADD3 R157, P6, R4, 0x4020, RZ ;  /* 0x00004020049d7810 */ /* 0x000fe40007fde0ff */
[----:B------:R-:W-:Y:S02]  /*a050*/  SHF.R.U64 R12, R12, 0x3, RZ ;  /* 0x000000030c0c7819 */ /* 0x000fe400000012ff */
[----:B------:R-:W-:Y:S02]  /*a060*/  SHF.R.U64 R14, R14, 0x3, RZ ;  /* 0x000000030e0e7819 */ /* 0x000fe400000012ff */
[----:B------:R-:W-:Y:S02]  /*a070*/  SHF.R.U64 R152, R152, 0x3, RZ ;  /* 0x0000000398987819 */ /* 0x000fe400000012ff */
[----:B------:R-:W-:Y:S02]  /*a080*/  LOP3.LUT R156, R157, 0x380, RZ, 0xc0, !PT ;  /* 0x000003809d9c7812 */ /* 0x000fe400078ec0ff */
[----:B------:R-:W-:-:S02]  /*a090*/  LOP3.LUT R9, R4, 0x380, RZ, 0xc0, !PT ;  /* 0x0000038004097812 */ /* 0x000fc400078ec0ff */
[----:B------:R-:W-:Y:S02]  /*a0a0*/  IADD3 R159, P5, R4, 0x4040, RZ ;  /* 0x00004040049f7810 */ /* 0x000fe40007fbe0ff */
[----:B------:R-:W-:Y:S01]  /*a0b0*/  LOP3.LUT R12, R12, R13, RZ, 0x3c, !PT ;  /* 0x0000000d0c0c7212 */ /* 0x000fe200078e3cff */
[--C-:B------:R-:W-:Y:S01]  /*a0c0*/  IMAD.X R13, RZ, RZ, R5.reuse, P1 ;  /* 0x000000ffff0d7224 */ /* 0x100fe200008e0605 */
[----:B------:R-:W-:Y:S01]  /*a0d0*/  LOP3.LUT R14, R14, R15, RZ, 0x3c, !PT ;  /* 0x0000000f0e0e7212 */ /* 0x000fe200078e3cff */
[--C-:B------:R-:W-:Y:S01]  /*a0e0*/  IMAD.X R15, RZ, RZ, R5.reuse, P0 ;  /* 0x000000ffff0f7224 */ /* 0x100fe200000e0605 */
[----:B------:R-:W-:Y:S01]  /*a0f0*/  LOP3.LUT R152, R152, R153, RZ, 0x3c, !PT ;  /* 0x0000009998987212 */ /* 0x000fe200078e3cff */
[----:B------:R-:W-:Y:S01]  /*a100*/  IMAD.X R153, RZ, RZ, R5, P4 ;  /* 0x000000ffff997224 */ /* 0x000fe200020e0605 */
[----:B------:R-:W-:Y:S02]  /*a110*/  SHF.R.U64 R156, R156, 0x3, RZ ;  /* 0x000000039c9c7819 */ /* 0x000fe400000012ff */
[----:B------:R-:W-:-:S02]  /*a120*/  IADD3 R155, P3, R4, 0x4000, RZ ;  /* 0x00004000049b7810 */ /* 0x000fc40007f7e0ff */
[C---:B------:R-:W-:Y:S02]  /*a130*/  IADD3 R161, P2, R4.reuse, 0x4060, RZ ;  /* 0x0000406004a17810 */ /* 0x040fe40007f5e0ff */
[C---:B------:R-:W-:Y:S02]  /*a140*/  IADD3 R163, P1, R4.reuse, 0x8000, RZ ;  /* 0x0000800004a37810 */ /* 0x040fe40007f3e0ff */
[----:B------:R-:W-:Y:S02]  /*a150*/  SHF.R.U64 R9, R9, 0x3, RZ ;  /* 0x0000000309097819 */ /* 0x000fe400000012ff */
[----:B------:R-:W-:Y:S02]  /*a160*/  LOP3.LUT R158, R159, 0x380, RZ, 0xc0, !PT ;  /* 0x000003809f9e7812 */ /* 0x000fe400078ec0ff */
[C---:B------:R-:W-:Y:S02]  /*a170*/  IADD3 R165, P0, R4.reuse, 0x8020, RZ ;  /* 0x0000802004a57810 */ /* 0x040fe40007f1e0ff */
[----:B------:R-:W-:-:S02]  /*a180*/  IADD3 R167, P4, R4, 0x8040, RZ ;  /* 0x0000804004a77810 */ /* 0x000fc40007f9e0ff */
[----:B------:R-:W-:Y:S01]  /*a190*/  LOP3.LUT R156, R156, R157, RZ, 0x3c, !PT ;  /* 0x0000009d9c9c7212 */ /* 0x000fe200078e3cff */
[--C-:B------:R-:W-:Y:S01]  /*a1a0*/  IMAD.X R157, RZ, RZ, R5.reuse, P6 ;  /* 0x000000ffff9d7224 */ /* 0x100fe200030e0605 */
[----:B------:R-:W-:Y:S02]  /*a1b0*/  LOP3.LUT R154, R155, 0x380, RZ, 0xc0, !PT ;  /* 0x000003809b9a7812 */ /* 0x000fe400078ec0ff */
[----:B------:R-:W-:Y:S02]  /*a1c0*/  LOP3.LUT R160, R161, 0x380, RZ, 0xc0, !PT ;  /* 0x00000380a1a07812 */ /* 0x000fe400078ec0ff */
[----:B------:R-:W-:Y:S02]  /*a1d0*/  LOP3.LUT R162, R163, 0x380, RZ, 0xc0, !PT ;  /* 0x00000380a3a27812 */ /* 0x000fe400078ec0ff */
[----:B------:R-:W-:Y:S01]  /*a1e0*/  LOP3.LUT R8, R9, R4, RZ, 0x3c, !PT ;  /* 0x0000000409087212 */ /* 0x000fe200078e3cff */
[----:B------:R-:W-:Y:S01]  /*a1f0*/  IMAD.MOV.U32 R9, RZ, RZ, R5 ;  /* 0x000000ffff097224 */ /* 0x000fe200078e0005 */
[----:B------:R-:W-:-:S02]  /*a200*/  SHF.R.U64 R158, R158, 0x3, RZ ;  /* 0x000000039e9e7819 */ /* 0x000fc400000012ff */
[----:B------:R-:W-:Y:S02]  /*a210*/  LOP3.LUT R164, R165, 0x380, RZ, 0xc0, !PT ;  /* 0x00000380a5a47812 */ /* 0x000fe400078ec0ff */
[----:B------:R-:W-:Y:S02]  /*a220*/  LOP3.LUT R166, R167, 0x380, RZ, 0xc0, !PT ;  /* 0x00000380a7a67812 */ /* 0x000fe400078ec0ff */
[----:B------:R-:W-:Y:S02]  /*a230*/  IADD3 R20, P6, R4, 0xc000, RZ ;  /* 0x0000c00004147810 */ /* 0x000fe40007fde0ff */
[----:B------:R-:W-:Y:S02]  /*a240*/  SHF.R.U64 R154, R154, 0x3, RZ ;  /* 0x000000039a9a7819 */ /* 0x000fe400000012ff */
[----:B------:R-:W-:Y:S02]  /*a250*/  SHF.R.U64 R160, R160, 0x3, RZ ;  /* 0x00000003a0a07819 */ /* 0x000fe400000012ff */
[----:B------:R-:W-:-:S02]  /*a260*/  SHF.R.U64 R162, R162, 0x3, RZ ;  /* 0x00000003a2a27819 */ /* 0x000fc400000012ff */
[----:B------:R-:W-:Y:S01]  /*a270*/  LOP3.LUT R158, R158, R159, RZ, 0x3c, !PT ;  /* 0x0000009f9e9e7212 */ /* 0x000fe200078e3cff */
[----:B------:R-:W-:Y:S01]  /*a280*/  IMAD.X R159, RZ, RZ, R5, P5 ;  /* 0x000000ffff9f7224 */ /* 0x000fe200028e0605 */
[----:B------:R-:W-:Y:S02]  /*a290*/  SHF.R.U64 R164, R164, 0x3, RZ ;  /* 0x00000003a4a47819 */ /* 0x000fe400000012ff */
[----:B------:R-:W-:Y:S02]  /*a2a0*/  SHF.R.U64 R166, R166, 0x3, RZ ;  /* 0x00000003a6a67819 */ /* 0x000fe400000012ff */
[----:B------:R-:W-:Y:S02]  /*a2b0*/  LOP3.LUT R7, R20, 0x380, RZ, 0xc0, !PT ;  /* 0x0000038014077812 */ /* 0x000fe400078ec0ff */
[----:B------:R-:W-:Y:S02]  /*a2c0*/  MOV R0, R8 ;  /* 0x0000000800007202 */ /* 0x000fe40000000f00 */
[----:B------:R-:W-:-:S02]  /*a2d0*/  F2FP.BF16.F32.PACK_AB R8, R25, R24 ;  /* 0x000000181908723e */ /* 0x000fc400000010ff */
[----:B------:R-:W-:Y:S02]  /*a2e0*/  F2FP.BF16.F32.PACK_AB R9, R27, R26 ;  /* 0x0000001a1b09723e */ /* 0x000fe400000010ff */
[----:B------:R-:W-:Y:S02]  /*a2f0*/  IADD3 R21, P5, R4, 0xc020, RZ ;  /* 0x0000c02004157810 */ /* 0x000fe40007fbe0ff */
[----:B------:R-:W-:Y:S01]  /*a300*/  LOP3.LUT R154, R154, R155, RZ, 0x3c, !PT ;  /* 0x0000009b9a9a7212 */ /* 0x000fe200078e3cff */
[--C-:B------:R-:W-:Y:S01]  /*a310*/  IMAD.X R155, RZ, RZ, R5.reuse, P3 ;  /* 0x000000ffff9b7224 */ /* 0x100fe200018e0605 */
[----:B------:R-:W-:Y:S01]  /*a320*/  LOP3.LUT R160, R160, R161, RZ, 0x3c, !PT ;  /* 0x000000a1a0a07212 */ /* 0x000fe200078e3cff */
[--C-:B------:R-:W-:Y:S01]  /*a330*/  IMAD.X R161, RZ, RZ, R5.reuse, P2 ;  /* 0x000000ffffa17224 */ /* 0x100fe200010e0605 */
[----:B------:R-:W-:Y:S01]  /*a340*/  LOP3.LUT R162, R162, R163, RZ, 0x3c, !PT ;  /* 0x000000a3a2a27212 */ /* 0x000fe200078e3cff */
[----:B------:R-:W-:Y:S01]  /*a350*/  IMAD.X R163, RZ, RZ, R5, P1 ;  /* 0x000000ffffa37224 */ /* 0x000fe200008e0605 */
[----:B------:R-:W-:Y:S01]  /*a360*/  LOP3.LUT R164, R164, R165, RZ, 0x3c, !PT ;  /* 0x000000a5a4a47212 */ /* 0x000fe200078e3cff */
[----:B------:R0:W-:Y:S01]  /*a370*/  STSM.16.M88.4 [R0], R8 ;  /* 0x0000000800007844 */ /* 0x0001e20000000200 */
[----:B------:R-:W-:-:S02]  /*a380*/  LOP3.LUT R166, R166, R167, RZ, 0x3c, !PT ;  /* 0x000000a7a6a67212 */ /* 0x000fc400078e3cff */
[----:B------:R-:W-:Y:S02]  /*a390*/  SHF.R.U64 R7, R7, 0x3, RZ ;  /* 0x0000000307077819 */ /* 0x000fe400000012ff */
[C---:B------:R-:W-:Y:S02]  /*a3a0*/  IADD3 R169, P3, R4.reuse, 0x8060, RZ ;  /* 0x0000806004a97810 */ /* 0x040fe40007f7e0ff */
[C---:B------:R-:W-:Y:S02]  /*a3b0*/  IADD3 R165, P2, R4.reuse, 0xc040, RZ ;  /* 0x0000c04004a57810 */ /* 0x040fe40007f5e0ff */
[----:B------:R-:W-:Y:S02]  /*a3c0*/  IADD3 R167, P1, R4, 0xc060, RZ ;  /* 0x0000c06004a77810 */ /* 0x000fe40007f3e0ff */
[----:B------:R-:W-:Y:S02]  /*a3d0*/  LOP3.LUT R4, R21, 0x380, RZ, 0xc0, !PT ;  /* 0x0000038015047812 */ /* 0x000fe400078ec0ff */
[----:B------:R-:W-:-:S02]  /*a3e0*/  MOV R173, R156 ;  /* 0x0000009c00ad7202 */ /* 0x000fc40000000f00 */
[----:B------:R-:W-:Y:S01]  /*a3f0*/  MOV R174, R158 ;  /* 0x0000009e00ae7202 */ /* 0x000fe20000000f00 */
[--C-:B0-----:R-:W-:Y:S01]  /*a400*/  IMAD.X R9, RZ, RZ, R5.reuse, P6 ;  /* 0x000000ffff097224 */ /* 0x101fe200030e0605 */
[----:B------:R-:W-:Y:S01]  /*a410*/  LOP3.LUT R8, R7, R20, RZ, 0x3c, !PT ;  /* 0x0000001407087212 */ /* 0x000fe200078e3cff */
[----:B------:R-:W-:Y:S01]  /*a420*/  IMAD.X R11, RZ, RZ, R5, P5 ;  /* 0x000000ffff0b7224 */ /* 0x000fe200028e0605 */
[----:B------:R-:W-:Y:S02]  /*a430*/  LOP3.LUT R20, R165, 0x380, RZ, 0xc0, !PT ;  /* 0x00000380a5147812 */ /* 0x000fe400078ec0ff */
[----:B------:R-:W-:Y:S02]  /*a440*/  LOP3.LUT R0, R167, 0x380, RZ, 0xc0, !PT ;  /* 0x00000380a7007812 */ /* 0x000fe400078ec0ff */
[----:B------:R-:W-:Y:S02]  /*a450*/  SHF.R.U64 R10, R4, 0x3, RZ ;  /* 0x00000003040a7819 */ /* 0x000fe400000012ff */
[----:B------:R-:W-:-:S02]  /*a460*/  SHF.R.U64 R20, R20, 0x3, RZ ;  /* 0x0000000314147819 */ /* 0x000fc400000012ff */
[----:B------:R-:W-:Y:S02]  /*a470*/  SHF.R.U64 R4, R0, 0x3, RZ ;  /* 0x0000000300047819 */ /* 0x000fe400000012ff */
[----:B------:R-:W-:Y:S01]  /*a480*/  LOP3.LUT R10, R10, R21, RZ, 0x3c, !PT ;  /* 0x000000150a0a7212 */ /* 0x000fe200078e3cff */
[----:B------:R-:W-:Y:S01]  /*a490*/  IMAD.X R21, RZ, RZ, R5, P2 ;  /* 0x000000ffff157224 */ /* 0x000fe200010e0605 */
[----:B------:R-:W-:Y:S02]  /*a4a0*/  MOV R12, R12 ;  /* 0x0000000c000c7202 */ /* 0x000fe40000000f00 */
[----:B------:R-:W-:Y:S02]  /*a4b0*/  F2FP.BF16.F32.PACK_AB R156, R33, R32 ;  /* 0x00000020219c723e */ /* 0x000fe400000010ff */
[----:B------:R-:W-:Y:S02]  /*a4c0*/  F2FP.BF16.F32.PACK_AB R157, R35, R34 ;  /* 0x00000022239d723e */ /* 0x000fe400000010ff */
[----:B------:R-:W-:-:S02]  /*a4d0*/  F2FP.BF16.F32.PACK_AB R158, R37, R36 ;  /* 0x00000024259e723e */ /* 0x000fc400000010ff */
[----:B------:R-:W-:Y:S02]  /*a4e0*/  F2FP.BF16.F32.PACK_AB R159, R39, R38 ;  /* 0x00000026279f723e */ /* 0x000fe400000010ff */
[----:B------:R-:W-:Y:S02]  /*a4f0*/  LOP3.LUT R168, R169, 0x380, RZ, 0xc0, !PT ;  /* 0x00000380a9a87812 */ /* 0x000fe400078ec0ff */
[----:B------:R-:W-:Y:S01]  /*a500*/  LOP3.LUT R20, R20, R165, RZ, 0x3c, !PT ;  /* 0x000000a514147212 */ /* 0x000fe200078e3cff */
[--C-:B------:R-:W-:Y:S01]  /*a510*/  IMAD.X R165, RZ, RZ, R5.reuse, P0 ;  /* 0x000000ffffa57224 */ /* 0x100fe200000e0605 */
[----:B------:R-:W-:Y:S01]  /*a520*/  LOP3.LUT R4, R4, R167, RZ, 0x3c, !PT ;  /* 0x000000a704047212 */ /* 0x000fe200078e3cff */
[----:B------:R-:W-:Y:S01]  /*a530*/  IMAD.X R167, RZ, RZ, R5, P4 ;  /* 0x000000ffffa77224 */ /* 0x000fe200020e0605 */
[----:B------:R-:W-:Y:S01]  /*a540*/  MOV R0, R8 ;  /* 0x0000000800007202 */ /* 0x000fe20000000f00 */
[----:B------:R0:W-:Y:S01]  /*a550*/  STSM.16.M88.4 [R12], R156 ;  /* 0x0000009c0c007844 */ /* 0x0001e20000000200 */
[----:B------:R-:W-:-:S02]  /*a560*/  MOV R7, R10 ;  /* 0x0000000a00077202 */ /* 0x000fc40000000f00 */
[----:B------:R-:W-:Y:S02]  /*a570*/  SHF.R.U64 R168, R168, 0x3, RZ ;  /* 0x00000003a8a87819 */ /* 0x000fe400000012ff */
[----:B------:R-:W-:Y:S02]  /*a580*/  MOV R176, R14 ;  /* 0x0000000e00b07202 */ /* 0x000fe40000000f00 */
[----:B------:R-:W-:Y:S02]  /*a590*/  F2FP.BF16.F32.PACK_AB R8, R41, R40 ;  /* 0x000000282908723e */ /* 0x000fe400000010ff */
[----:B------:R-:W-:Y:S02]  /*a5a0*/  F2FP.BF16.F32.PACK_AB R9, R43, R42 ;  /* 0x0000002a2b09723e */ /* 0x000fe400000010ff */
[----:B------:R-:W-:Y:S02]  /*a5b0*/  F2FP.BF16.F32.PACK_AB R10, R45, R44 ;  /* 0x0000002c2d0a723e */ /* 0x000fe400000010ff */
[----:B------:R-:W-:-:S02]  /*a5c0*/  F2FP.BF16.F32.PACK_AB R11, R47, R46 ;  /* 0x0000002e2f0b723e */ /* 0x000fc400000010ff */
[----:B------:R-:W-:Y:S02]  /*a5d0*/  MOV R177, R152 ;  /* 0x0000009800b17202 */ /* 0x000fe40000000f00 */
[----:B------:R-:W-:Y:S01]  /*a5e0*/  MOV R178, R154 ;  /* 0x0000009a00b27202 */ /* 0x000fe20000000f00 */
[----:B------:R1:W-:Y:S01]  /*a5f0*/  STSM.16.M88.4 [R176], R8 ;  /* 0x00000008b0007844 */ /* 0x0003e20000000200 */
[----:B0-----:R-:W-:Y:S02]  /*a600*/  F2FP.BF16.F32.PACK_AB R12, R49, R48 ;  /* 0x00000030310c723e */ /* 0x001fe400000010ff */
[----:B------:R-:W-:Y:S02]  /*a610*/  F2FP.BF16.F32.PACK_AB R13, R51, R50 ;  /* 0x00000032330d723e */ /* 0x000fe400000010ff */
[----:B------:R-:W-:Y:S02]  /*a620*/  F2FP.BF16.F32.PACK_AB R14, R53, R52 ;  /* 0x00000034350e723e */ /* 0x000fe400000010ff */
[----:B------:R-:W-:-:S02]  /*a630*/  F2FP.BF16.F32.PACK_AB R15, R55, R54 ;  /* 0x00000036370f723e */ /* 0x000fc400000010ff */
[----:B------:R-:W-:Y:S02]  /*a640*/  F2FP.BF16.F32.PACK_AB R152, R57, R56 ;  /* 0x000000383998723e */ /* 0x000fe400000010ff */
[----:B------:R-:W-:Y:S01]  /*a650*/  F2FP.BF16.F32.PACK_AB R153, R59, R58 ;  /* 0x0000003a3b99723e */ /* 0x000fe200000010ff */
[----:B------:R0:W-:Y:S01]  /*a660*/  STSM.16.M88.4 [R177], R12 ;  /* 0x0000000cb1007844 */ /* 0x0001e20000000200 */
[----:B------:R-:W-:Y:S02]  /*a670*/  F2FP.BF16.F32.PACK_AB R154, R61, R60 ;  /* 0x0000003c3d9a723e */ /* 0x000fe400000010ff */
[----:B------:R-:W-:Y:S02]  /*a680*/  F2FP.BF16.F32.PACK_AB R155, R63, R62 ;  /* 0x0000003e3f9b723e */ /* 0x000fe400000010ff */
[----:B------:R-:W-:Y:S02]  /*a690*/  MOV R175, R160 ;  /* 0x000000a000af7202 */ /* 0x000fe40000000f00 */
[----:B------:R-:W-:Y:S01]  /*a6a0*/  MOV R170, R162 ;  /* 0x000000a200aa7202 */ /* 0x000fe20000000f00 */
[----:B------:R2:W-:Y:S01]  /*a6b0*/  STSM.16.M88.4 [R178], R152 ;  /* 0x00000098b2007844 */ /* 0x0005e20000000200 */
[----:B------:R-:W-:-:S02]  /*a6c0*/  F2FP.BF16.F32.PACK_AB R156, R65, R64 ;  /* 0x00000040419c723e */ /* 0x000fc400000010ff */
[----:B------:R-:W-:Y:S02]  /*a6d0*/  F2FP.BF16.F32.PACK_AB R157, R67, R66 ;  /* 0x00000042439d723e */ /* 0x000fe400000010ff */
[----:B------:R-:W-:Y:S02]  /*a6e0*/  F2FP.BF16.F32.PACK_AB R158, R69, R68 ;  /* 0x00000044459e723e */ /* 0x000fe400000010ff */
[----:B------:R-:W-:Y:S02]  /*a6f0*/  F2FP.BF16.F32.PACK_AB R159, R71, R70 ;  /* 0x00000046479f723e */ /* 0x000fe400000010ff */
[----:B------:R-:W-:Y:S01]  /*a700*/  LOP3.LUT R168, R168, R169, RZ, 0x3c, !PT ;  /* 0x000000a9a8a87212 */ /* 0x000fe200078e3cff */
[--C-:B------:R-:W-:Y:S01]  /*a710*/  IMAD.X R169, RZ, RZ, R5.reuse, P3 ;  /* 0x000000ffffa97224 */ /* 0x100fe200018e0605 */
[----:B------:R-:W-:Y:S01]  /*a720*/  MOV R171, R164 ;  /* 0x000000a400ab7202 */ /* 0x000fe20000000f00 */
[----:B------:R3:W-:Y:S01]  /*a730*/  STSM.16.M88.4 [R173], R156 ;  /* 0x0000009cad007844 */ /* 0x0007e20000000200 */
[----:B------:R-:W-:Y:S01]  /*a740*/  MOV R172, R166 ;  /* 0x000000a600ac7202 */ /* 0x000fe20000000f00 */
[----:B------:R-:W-:Y:S01]  /*a750*/  IMAD.X R5, RZ, RZ, R5, P1 ;  /* 0x000000ffff057224 */ /* 0x000fe200008e0605 */
[----:B------:R-:W-:-:S02]  /*a760*/  F2FP.BF16.F32.PACK_AB R160, R73, R72 ;  /* 0x0000004849a0723e */ /* 0x000fc400000010ff */
[----:B------:R-:W-:Y:S02]  /*a770*/  F2FP.BF16.F32.PACK_AB R161, R75, R74 ;  /* 0x0000004a4ba1723e */ /* 0x000fe400000010ff */
[----:B------:R-:W-:Y:S02]  /*a780*/  F2FP.BF16.F32.PACK_AB R162, R77, R76 ;  /* 0x0000004c4da2723e */ /* 0x000fe400000010ff */
[----:B------:R-:W-:Y:S02]  /*a790*/  F2FP.BF16.F32.PACK_AB R163, R79, R78 ;  /* 0x0000004e4fa3723e */ /* 0x000fe400000010ff */
[----:B------:R-:W-:Y:S02]  /*a7a0*/  F2FP.BF16.F32.PACK_AB R164, R81, R80 ;  /* 0x0000005051a4723e */ /* 0x000fe400000010ff */
[----:B------:R-:W-:Y:S01]  /*a7b0*/  F2FP.BF16.F32.PACK_AB R165, R83, R82 ;  /* 0x0000005253a5723e */ /* 0x000fe200000010ff */
[----:B------:R4:W-:Y:S01]  /*a7c0*/  STSM.16.M88.4 [R174], R160 ;  /* 0x000000a0ae007844 */ /* 0x0009e20000000200 */
[----:B------:R-:W-:-:S02]  /*a7d0*/  F2FP.BF16.F32.PACK_AB R166, R85, R84 ;  /* 0x0000005455a6723e */ /* 0x000fc400000010ff */
[----:B------:R-:W-:Y:S02]  /*a7e0*/  F2FP.BF16.F32.PACK_AB R167, R87, R86 ;  /* 0x0000005657a7723e */ /* 0x000fe400000010ff */
[----:B-1----:R-:W-:Y:S02]  /*a7f0*/  F2FP.BF16.F32.PACK_AB R8, R89, R88 ;  /* 0x000000585908723e */ /* 0x002fe400000010ff */
[----:B------:R-:W-:Y:S01]  /*a800*/  F2FP.BF16.F32.PACK_AB R9, R91, R90 ;  /* 0x0000005a5b09723e */ /* 0x000fe200000010ff */
[----:B------:R-:W-:Y:S01]  /*a810*/  STSM.16.M88.4 [R175], R164 ;  /* 0x000000a4af007844 */ /* 0x000fe20000000200 */
[----:B------:R-:W-:Y:S02]  /*a820*/  F2FP.BF16.F32.PACK_AB R10, R93, R92 ;  /* 0x0000005c5d0a723e */ /* 0x000fe400000010ff */
[----:B------:R-:W-:Y:S02]  /*a830*/  F2FP.BF16.F32.PACK_AB R11, R95, R94 ;  /* 0x0000005e5f0b723e */ /* 0x000fe400000010ff */
[----:B0-----:R-:W-:-:S02]  /*a840*/  F2FP.BF16.F32.PACK_AB R12, R97, R96 ;  /* 0x00000060610c723e */ /* 0x001fc400000010ff */
[----:B------:R-:W-:Y:S01]  /*a850*/  F2FP.BF16.F32.PACK_AB R13, R99, R98 ;  /* 0x00000062630d723e */ /* 0x000fe200000010ff */
[----:B------:R0:W-:Y:S01]  /*a860*/  STSM.16.M88.4 [R170], R8 ;  /* 0x00000008aa007844 */ /* 0x0001e20000000200 */
[----:B------:R-:W-:Y:S02]  /*a870*/  F2FP.BF16.F32.PACK_AB R14, R101, R100 ;  /* 0x00000064650e723e */ /* 0x000fe400000010ff */
[----:B------:R-:W-:Y:S02]  /*a880*/  F2FP.BF16.F32.PACK_AB R15, R103, R102 ;  /* 0x00000066670f723e */ /* 0x000fe400000010ff */
[----:B--2---:R-:W-:Y:S02]  /*a890*/  F2FP.BF16.F32.PACK_AB R152, R105, R104 ;  /* 0x000000686998723e */ /* 0x004fe400000010ff */
[----:B------:R-:W-:Y:S01]  /*a8a0*/  F2FP.BF16.F32.PACK_AB R153, R107, R106 ;  /* 0x0000006a6b99723e */ /* 0x000fe200000010ff */
[----:B------:R1:W-:Y:S01]  /*a8b0*/  STSM.16.M88.4 [R171], R12 ;  /* 0x0000000cab007844 */ /* 0x0003e20000000200 */
[----:B------:R-:W-:-:S02]  /*a8c0*/  F2FP.BF16.F32.PACK_AB R154, R109, R108 ;  /* 0x0000006c6d9a723e */ /* 0x000fc400000010ff */
[----:B------:R-:W-:Y:S02]  /*a8d0*/  F2FP.BF16.F32.PACK_AB R155, R111, R110 ;  /* 0x0000006e6f9b723e */ /* 0x000fe400000010ff */
[----:B------:R-:W-:Y:S02]  /*a8e0*/  MOV R168, R168 ;  /* 0x000000a800a87202 */ /* 0x000fe40000000f00 */
[----:B---3--:R-:W-:Y:S01]  /*a8f0*/  F2FP.BF16.F32.PACK_AB R156, R113, R112 ;  /* 0x00000070719c723e */ /* 0x008fe200000010ff */
[----:B------:R2:W-:Y:S01]  /*a900*/  STSM.16.M88.4 [R172], R152 ;  /* 0x00000098ac007844 */ /* 0x0005e20000000200 */
[----:B------:R-:W-:Y:S02]  /*a910*/  F2FP.BF16.F32.PACK_AB R157, R115, R114 ;  /* 0x00000072739d723e */ /* 0x000fe400000010ff */
[----:B------:R-:W-:Y:S02]  /*a920*/  F2FP.BF16.F32.PACK_AB R158, R117, R116 ;  /* 0x00000074759e723e */ /* 0x000fe400000010ff */
[----:B------:R-:W-:-:S02]  /*a930*/  F2FP.BF16.F32.PACK_AB R159, R119, R118 ;  /* 0x00000076779f723e */ /* 0x000fc400000010ff */
[----:B----4-:R-:W-:Y:S02]  /*a940*/  F2FP.BF16.F32.PACK_AB R160, R121, R120 ;  /* 0x0000007879a0723e */ /* 0x010fe400000010ff */
[----:B------:R-:W-:Y:S01]  /*a950*/  F2FP.BF16.F32.PACK_AB R161, R123, R122 ;  /* 0x0000007a7ba1723e */ /* 0x000fe200000010ff */
[----:B------:R3:W-:Y:S01]  /*a960*/  STSM.16.M88.4 [R168], R156 ;  /* 0x0000009ca8007844 */ /* 0x0007e20000000200 */
[----:B------:R-:W-:Y:S02]  /*a970*/  F2FP.BF16.F32.PACK_AB R162, R125, R124 ;  /* 0x0000007c7da2723e */ /* 0x000fe400000010ff */
[----:B------:R-:W-:Y:S02]  /*a980*/  F2FP.BF16.F32.PACK_AB R163, R127, R126 ;  /* 0x0000007e7fa3723e */ /* 0x000fe400000010ff */
[----:B0-----:R-:W-:Y:S02]  /*a990*/  F2FP.BF16.F32.PACK_AB R8, R129, R128 ;  /* 0x000000808108723e */ /* 0x001fe400000010ff */
[----:B------:R-:W-:Y:S01]  /*a9a0*/  F2FP.BF16.F32.PACK_AB R9, R131, R130 ;  /* 0x000000828309723e */ /* 0x000fe200000010ff */
[----:B------:R-:W-:Y:S01]  /*a9b0*/  STSM.16.M88.4 [R0], R160 ;  /* 0x000000a000007844 */ /* 0x000fe20000000200 */
[----:B------:R-:W-:-:S02]  /*a9c0*/  F2FP.BF16.F32.PACK_AB R10, R133, R132 ;  /* 0x00000084850a723e */ /* 0x000fc400000010ff */
[----:B------:R-:W-:Y:S02]  /*a9d0*/  F2FP.BF16.F32.PACK_AB R11, R135, R134 ;  /* 0x00000086870b723e */ /* 0x000fe400000010ff */
[----:B------:R-:W-:Y:S02]  /*a9e0*/  MOV R20, R20 ;  /* 0x0000001400147202 */ /* 0x000fe40000000f00 */
[----:B-1----:R-:W-:Y:S01]  /*a9f0*/  F2FP.BF16.F32.PACK_AB R12, R137, R136 ;  /* 0x00000088890c723e */ /* 0x002fe200000010ff */
[----:B------:R0:W-:Y:S01]  /*aa00*/  STSM.16.M88.4 [R7], R8 ;  /* 0x0000000807007844 */ /* 0x0001e20000000200 */
[----:B------:R-:W-:Y:S02]  /*aa10*/  F2FP.BF16.F32.PACK_AB R13, R139, R138 ;  /* 0x0000008a8b0d723e */ /* 0x000fe400000010ff */
[----:B------:R-:W-:Y:S02]  /*aa20*/  F2FP.BF16.F32.PACK_AB R14, R141, R140 ;  /* 0x0000008c8d0e723e */ /* 0x000fe400000010ff */
[----:B------:R-:W-:-:S02]  /*aa30*/  F2FP.BF16.F32.PACK_AB R15, R143, R142 ;  /* 0x0000008e8f0f723e */ /* 0x000fc400000010ff */
[----:B------:R-:W-:Y:S01]  /*aa40*/  MOV R21, R4 ;  /* 0x0000000400157202 */ /* 0x000fe20000000f00 */
[----:B------:R-:W-:Y:S01]  /*aa50*/  IMAD.U32 R4, RZ, RZ, UR9 ;  /* 0x00000009ff047e24 */ /* 0x000fe2000f8e00ff */
[----:B--2---:R-:W-:Y:S01]  /*aa60*/  F2FP.BF16.F32.PACK_AB R152, R145, R144 ;  /* 0x000000909198723e */ /* 0x004fe200000010ff */
[----:B------:R1:W-:Y:S01]  /*aa70*/  STSM.16.M88.4 [R20], R12 ;  /* 0x0000000c14007844 */ /* 0x0003e20000000200 */
[----:B------:R-:W-:Y:S01]  /*aa80*/  F2FP.BF16.F32.PACK_AB R153, R147, R146 ;  /* 0x000000929399723e */ /* 0x000fe200000010ff */
[----:B------:R-:W-:Y:S01]  /*aa90*/  IMAD.U32 R5, RZ, RZ, UR12 ;  /* 0x0000000cff057e24 */ /* 0x000fe2000f8e00ff */
[----:B------:R-:W-:Y:S01]  /*aaa0*/  F2FP.BF16.F32.PACK_AB R154, R149, R148 ;  /* 0x00000094959a723e */ /* 0x000fe200000010ff */
[----:B------:R-:W-:Y:S01]  /*aab0*/  ULDC.64 UR12, c[0x0][0xc08] ;  /* 0x00030200000c7ab9 */ /* 0x000fe20000000a00 */
[----:B------:R-:W-:Y:S02]  /*aac0*/  F2FP.BF16.F32.PACK_AB R155, R151, R150 ;  /* 0x00000096979b723e */ /* 0x000fe400000010ff */
[----:B------:R-:W-:-:S03]  /*aad0*/  ISETP.NE.U32.AND P0, PT, RZ, UR14, PT ;  /* 0x0000000eff007c0c */ /* 0x000fc6000bf05070 */
[----:B------:R2:W-:Y:S01]  /*aae0*/  STSM.16.M88.4 [R21], R152 ;  /* 0x0000009815007844 */ /* 0x0005e20000000200 */
[----:B------:R-:W-:Y:S01]  /*aaf0*/  BAR.SYNC.DEFER_BLOCKING 0x1, 0x100 ;  /* 0x0044000000007b1d */ /* 0x000fe20000010000 */
[----:B------:R-:W-:Y:S01]  /*ab00*/  ISETP.NE.AND.EX P0, PT, RZ, UR15, PT, P0 ;  /* 0x0000000fff007c0c */ /* 0x000fe2000bf05300 */
[----:B------:R-:W-:-:S04]  /*ab10*/  UISETP.NE.U32.AND UP0, UPT, UR12, URZ, UPT ;  /* 0x0000003f0c00728c */ /* 0x000fc8000bf05070 */
[----:B------:R-:W-:-:S08]  /*ab20*/  UISETP.NE.AND.EX UP0, UPT, UR13, URZ, UPT, UP0 ;  /* 0x0000003f0d00728c */ /* 0x000fd0000bf05300 */
[----:B---3--:R-:W3:Y:S03]  /*ab30*/  @P0 LDG.E R156, desc[UR38][R4.64] ;  /* 0x00000026049c0981 */ /* 0x008ee6000c1e1900 */
[----:B------:R-:W-:Y:S01]  /*ab40*/  @UP0 UIADD3 UR12, UP1, UR4, UR12, URZ ;  /* 0x0000000c040c0290 */ /* 0x000fe2000ff3e03f */
[----:B------:R-:W-:Y:S02]  /*ab50*/  PLOP3.LUT P4, PT, PT, PT, UP0, 0x80, 0x0 ;  /* 0x000000000000781c */ /* 0x000fe40003f8f008 */
[----:B------:R-:W-:Y:S01]  /*ab60*/  ULDC UR4, c[0x0][0xad4] ;  /* 0x0002b50000047ab9 */ /* 0x000fe20000000800 */
[----:B------:R-:W-:Y:S02]  /*ab70*/  @UP0 UIADD3.X UR13, UR16, UR13, URZ, UP1, !UPT ;  /* 0x0000000d100d0290 */ /* 0x000fe40008ffe43f */
[----:B0-----:R-:W-:-:S04]  /*ab80*/  IMAD.U32 R8, RZ, RZ, UR12 ;  /* 0x0000000cff087e24 */ /* 0x001fc8000f8e00ff */
[----:B------:R-:W-:-:S05]  /*ab90*/  IMAD.U32 R9, RZ, RZ, UR13 ;  /* 0x0000000dff097e24 */ /* 0x000fca000f8e00ff */
[----:B------:R0:W4:Y:S01]  /*aba0*/  @P4 LDG.E R0, desc[UR38][R8.64] ;  /* 0x0000002608004981 */ /* 0x000122000c1e1900 */
[----:B------:R-:W-:Y:S01]  /*abb0*/  UISETP.NE.AND UP0, UPT, UR41, URZ, UPT ;  /* 0x0000003f2900728c */ /* 0x000fe2000bf05270 */
[----:B-1----:R-:W-:Y:S01]  /*abc0*/  VIADD R12, R16, UR43 ;  /* 0x0000002b100c7c36 */ /* 0x002fe20008000000 */
[----:B------:R-:W-:Y:S02]  /*abd0*/  UISETP.NE.AND UP1, UPT, UR20, 0x1, UPT ;  /* 0x000000011400788c */ /* 0x000fe4000bf25270 */
[----:B------:R-:W-:Y:S01]  /*abe0*/  USEL UR4, UR41, UR4, UP0 ;  /* 0x0000000429047287 */ /* 0x000fe20008000000 */
[----:B------:R-:W-:Y:S01]  /*abf0*/  IMAD.MOV.U32 R7, RZ, RZ, R12 ;  /* 0x000000ffff077224 */ /* 0x000fe200078e000c */
[----:B------:R-:W-:Y:S01]  /*ac00*/  UMOV UR21, 0x9b8 ;  /* 0x000009b800157882 */ /* 0x000fe20000000000 */
[----:B------:R-:W-:Y:S01]  /*ac10*/  UISETP.NE.U32.AND UP0, UPT, UR14, URZ, UPT ;  /* 0x0000003f0e00728c */ /* 0x000fe2000bf05070 */
[----:B------:R-:W-:Y:S01]  /*ac20*/  PLOP3.LUT P1, PT, PT, PT, UP1, 0x80, 0x0 ;  /* 0x000000000000781c */ /* 0x000fe20003f2f018 */
[----:B------:R-:W-:-:S02]  /*ac30*/  UISETP.GT.AND UP2, UPT, UR4, 0x1, UPT ;  /* 0x000000010400788c */ /* 0x000fc4000bf44270 */
[----:B------:R-:W-:Y:S02]  /*ac40*/  UISETP.NE.AND.EX UP0, UPT, UR15, URZ, UPT, UP0 ;  /* 0x0000003f0f00728c */ /* 0x000fe4000bf05300 */
[----:B------:R-:W-:Y:S01]  /*ac50*/  USEL UR21, UR21, 0x978, UP2 ;  /* 0x0000097815157887 */ /* 0x000fe20009000000 */
[----:B------:R-:W-:Y:S01]  /*ac60*/  UMOV UR4, URZ ;  /* 0x0000003f00047c82 */ /* 0x000fe20008000000 */
[----:B------:R-:W-:Y:S01]  /*ac70*/  USEL UR46, UR46, URZ, !UP0 ;  /* 0x0000003f2e2e7287 */ /* 0x000fe2000c000000 */
[----:B------:R-:W-:Y:S01]  /*ac80*/  @UP1 ULDC UR23, c[0x0][0xbec] ;  /* 0x0002fb0000171ab9 */ /* 0x000fe20000000800 */
[----:B------:R-:W-:-:S04]  /*ac90*/  USEL UR9, UR42, URZ, UP2 ;  /* 0x0000003f2a097287 */ /* 0x000fc80009000000 */
[----:B0-----:R-:W-:Y:S01]  /*aca0*/  @P1 IMAD.HI.U32 R8, R12, UR23, RZ ;  /* 0x000000170c081c27 */ /* 0x001fe2000f8e00ff */
[----:B------:R-:W-:Y:S01]  /*acb0*/  USEL UR45, UR45, URZ, !UP0 ;  /* 0x0000003f2d2d7287 */ /* 0x000fe2000c000000 */
[----:B------:R-:W-:Y:S02]  /*acc0*/  @UP1 ULDC UR26, c[0x0][0xbf0] ;  /* 0x0002fc00001a1ab9 */ /* 0x000fe40000000800 */
[----:B------:R-:W-:Y:S01]  /*acd0*/  ULDC.64 UR16, c[0x0][UR21+0x220] ;  /* 0x0000880015107abb */ /* 0x000fe20008000a00 */
[----:B------:R-:W-:Y:S01]  /*ace0*/  ULDC.64 UR14, c[0x0][UR21+0x218] ;  /* 0x00008600150e7abb */ /* 0x000fe20008000a00 */
[----:B------:R-:W-:Y:S01]  /*acf0*/  ULDC.64 UR18, c[0x0][UR21+0x228] ;  /* 0x00008a0015127abb */ /* 0x000fe20008000a00 */
[----:B------:R-:W-:Y:S01]  /*ad00*/  UIMAD UR17, UR17, UR46, URZ ;  /* 0x0000002e111172a4 */ /* 0x000fe2000f8e023f */
[----:B------:R-:W-:Y:S01]  /*ad10*/  @P1 SHF.R.U32.HI R7, RZ, UR26, R8 ;  /* 0x0000001aff071c19 */ /* 0x000fe20008011608 */
[----:B------:R-:W-:Y:S02]  /*ad20*/  UIMAD.WIDE.U32 UR12, UR14, UR44, URZ ;  /* 0x0000002c0e0c72a5 */ /* 0x000fe4000f8e003f */
[----:B------:R-:W-:Y:S01]  /*ad30*/  UIMAD UR22, UR15, UR44, URZ ;  /* 0x0000002c0f1672a4 */ /* 0x000fe2000f8e023f */
[--C-:B------:R-:W-:Y:S01]  /*ad40*/  SHF.R.S32.HI R9, RZ, 0x1f, R7.reuse ;  /* 0x0000001fff097819 */ /* 0x100fe20000011407 */
[----:B------:R-:W-:Y:S01]  /*ad50*/  UIMAD.WIDE.U32 UR24, UR18, UR9, URZ ;  /* 0x00000009121872a5 */ /* 0x000fe2000f8e003f */
[----:B------:R-:W-:Y:S01]  /*ad60*/  IMAD.MOV R11, RZ, RZ, -R7 ;  /* 0x000000ffff0b7224 */ /* 0x000fe200078e0a07 */
[----:B------:R-:W-:-:S02]  /*ad70*/  UIMAD UR9, UR19, UR9, URZ ;  /* 0x00000009130972a4 */ /* 0x000fc4000f8e023f */
[----:B------:R-:W-:Y:S01]  /*ad80*/  UIMAD.WIDE.U32 UR14, UR16, UR46, URZ ;  /* 0x0000002e100e72a5 */ /* 0x000fe2000f8e003f */
[----:B------:R-:W-:Y:S01]  /*ad90*/  IMAD R11, R11, UR20, R12 ;  /* 0x000000140b0b7c24 */ /* 0x000fe2000f8e020c */
[----:B------:R-:W-:Y:S01]  /*ada0*/  UIMAD UR17, UR16, UR45, UR17 ;  /* 0x0000002d101172a4 */ /* 0x000fe2000f8e0211 */
[----:B------:R-:W-:Y:S01]  /*adb0*/  IMAD.U32 R8, RZ, RZ, UR24 ;  /* 0x00000018ff087e24 */ /* 0x000fe2000f8e00ff */
[----:B------:R-:W-:Y:S02]  /*adc0*/  UIADD3 UR22, UR13, UR22, URZ ;  /* 0x000000160d167290 */ /* 0x000fe4000fffe03f */
[----:B------:R-:W-:Y:S02]  /*add0*/  UIADD3 UR13, UR25, UR9, URZ ;  /* 0x00000009190d7290 */ /* 0x000fe4000fffe03f */
[----:B------:R-:W-:-:S04]  /*ade0*/  UIADD3 UR9, UR15, UR17, URZ ;  /* 0x000000110f097290 */ /* 0x000fc8000fffe03f */
[----:B------:R-:W-:Y:S01]  /*adf0*/  IMAD.U32 R14, RZ, RZ, UR13 ;  /* 0x0000000dff0e7e24 */ /* 0x000fe2000f8e00ff */
[----:B---3--:R-:W-:-:S13]  /*ae00*/  @P0 R2UR UR4, R156 ;  /* 0x000000009c0402ca */ /* 0x008fda00000e0000 */
        /* <DEDUP_REMOVED lines=10> */
[----:B------:R-:W-:Y:S01]  /*aeb0*/  IADD3.X R9, R9, UR9, R14, P2, P3 ;  /* 0x0000000909097c10 */ /* 0x000fe200097e640e */
[----:B------:R-:W-:Y:S01]  /*aec0*/  ULDC UR9, c[0x0][0xa88] ;  /* 0x0002a20000097ab9 */ /* 0x000fe20000000800 */
[----:B------:R-:W-:Y:S01]  /*aed0*/  IMAD R7, R7, UR12, R10 ;  /* 0x0000000c07077c24 */ /* 0x000fe2000f8e020a */
[----:B----4-:R-:W-:Y:S01]  /*aee0*/  @P4 R2UR UR9, R0 ;  /* 0x00000000000942ca */ /* 0x010fe200000e0000 */
[----:B------:R-:W-:-:S04]  /*aef0*/  IMAD.WIDE.U32 R8, R11, UR12, R8 ;  /* 0x0000000c0b087c25 */ /* 0x000fc8000f8e0008 */
[----:B------:R-:W-:Y:S01]  /*af00*/  IMAD.IADD R7, R9, 0x1, R7 ;  /* 0x0000000109077824 */ /* 0x000fe200078e0207 */
[----:B------:R-:W-:-:S04]  /*af10*/  LEA R10, P2, R8, UR14, 0x2 ;  /* 0x0000000e080a7c11 */ /* 0x000fc8000f8410ff */
[----:B------:R-:W-:Y:S01]  /*af20*/  LEA.HI.X R7, R8, UR15, R7, 0x2, P2 ;  /* 0x0000000f08077c11 */ /* 0x000fe200090f1407 */
[----:B--2---:R-:W-:Y:S08]  /*af30*/  @P4 BRA `(.L_x_4633) ;  /* 0x0000000000184947 */ /* 0x004ff00003800000 */
[----:B------:R-:W-:Y:S05]  /*af40*/  @!P0 BRA `(.L_x_4633) ;  /* 0x0000000000148947 */ /* 0x000fea0003800000 */
[----:B------:R-:W2:Y:S04]  /*af50*/  LDG.E R8, desc[UR38][R4.64] ;  /* 0x0000002604087981 */ /* 0x000ea8000c1e1900 */
[----:B------:R-:W3:Y:S01]  /*af60*/  LDG.E R0, desc[UR38][R4.64+0x4] ;  /* 0x0000042604007981 */ /* 0x000ee2000c1e1900 */
[----:B--2---:R-:W-:Y:S02]  /*af70*/  R2UR UR12, R8 ;  /* 0x00000000080c72ca */ /* 0x004fe400000e0000 */
[----:B---3--:R-:W-:-:S13]  /*af80*/  R2UR UR9, R0 ;  /* 0x00000000000972ca */ /* 0x008fda00000e0000 */
[----:B------:R-:W-:-:S12]  /*af90*/  UIADD3 UR9, -UR12, UR9, URZ ;  /* 0x000000090c097290 */ /* 0x000fd8000fffe13f */
.L_x_4633:
        /* <DEDUP_REMOVED lines=35> */
[----:B------:R-:W-:Y:S01]  /*b1d0*/  IMAD.X R25, RZ, RZ, R5, P2 ;  /* 0x000000ffff197224 */ /* 0x000fe200010e0605 */
[----:B------:R-:W-:Y:S02]  /*b1e0*/  IADD3 R49, P2, R4, 0x9000, RZ ;  /* 0x0000900004317810 */ /* 0x000fe40007f5e0ff */
[----:B------:R-:W-:Y:S02]  /*b1f0*/  LOP3.LUT R12, R13, 0x380, RZ, 0xc0, !PT ;  /* 0x000003800d0c7812 */ /* 0x000fe400078ec0ff */
[----:B------:R-:W-:Y:S01]  /*b200*/  LOP3.LUT R48, R49, 0x380, RZ, 0xc0, !PT ;  /* 0x0000038031307812 */ /* 0x000fe200078ec0ff */
[----:B------:R-:W-:Y:S01]  /*b210*/  UIMAD UR12, UR4, UR15, UR12 ;  /* 0x0000000f040c72a4 */ /* 0x000fe2000f8e020c */
[----:B------:R-:W-:Y:S01]  /*b220*/  SHF.R.U64 R8, R8, 0x3, RZ ;  /* 0x0000000308087819 */ /* 0x000fe200000012ff */
[----:B------:R-:W-:Y:S01]  /*b230*/  UIMAD.WIDE.U32 UR10, UR4, UR14, URZ ;  /* 0x0000000e040a72a5 */ /* 0x000fe2000f8e003f */
[----:B------:R-:W-:Y:S01]  /*b240*/  SHF.R.U64 R48, R48, 0x3, RZ ;  /* 0x0000000330307819 */ /* 0x000fe200000012ff */
[----:B------:R-:W5:Y:S01]  /*b250*/  LD.E.128 R24, desc[UR38][R24.64] ;  /* 0x0000002618187980 */ /* 0x000f62000c101d00 */
[----:B------:R-:W-:-:S02]  /*b260*/  SHF.R.U64 R12, R12, 0x3, RZ ;  /* 0x000000030c0c7819 */ /* 0x000fc400000012ff */
[----:B------:R-:W-:Y:S01]  /*b270*/  LOP3.LUT R8, R8, R9, RZ, 0x3c, !PT ;  /* 0x0000000908087212 */ /* 0x000fe200078e3cff */
[----:B------:R-:W-:Y:S01]  /*b280*/  UIADD3 UR11, UR11, UR12, URZ ;  /* 0x0000000c0b0b7290 */ /* 0x000fe2000fffe03f */
[----:B------:R-:W-:Y:S01]  /*b290*/  LOP3.LUT R48, R48, R49, RZ, 0x3c, !PT ;  /* 0x0000003130307212 */ /* 0x000fe200078e3cff */
[--C-:B------:R-:W-:Y:S01]  /*b2a0*/  IMAD.X R49, RZ, RZ, R5.reuse, P2 ;  /* 0x000000ffff317224 */ /* 0x100fe200010e0605 */
[----:B------:R-:W-:Y:S01]  /*b2b0*/  IADD3 R6, P2, R4, 0xf000, RZ ;  /* 0x0000f00004067810 */ /* 0x000fe20007f5e0ff */
[--C-:B------:R-:W-:Y:S01]  /*b2c0*/  IMAD.X R9, RZ, RZ, R5.reuse, P4 ;  /* 0x000000ffff097224 */ /* 0x100fe200020e0605 */
[----:B------:R-:W-:Y:S01]  /*b2d0*/  LOP3.LUT R12, R12, R13, RZ, 0x3c, !PT ;  /* 0x0000000d0c0c7212 */ /* 0x000fe200078e3cff */
[----:B------:R-:W-:Y:S01]  /*b2e0*/  IMAD.X R13, RZ, RZ, R5, P3 ;  /* 0x000000ffff0d7224 */ /* 0x000fe200018e0605 */
[----:B------:R-:W-:Y:S01]  /*b2f0*/  LOP3.LUT R3, R6, 0x380, RZ, 0xc0, !PT ;  /* 0x0000038006037812 */ /* 0x000fe200078ec0ff */
[----:B------:R-:W-:Y:S01]  /*b300*/  ULDC.64 UR12, c[0x0][0xae8] ;  /* 0x0002ba00000c7ab9 */ /* 0x000fe20000000a00 */
[----:B------:R-:W-:-:S02]  /*b310*/  IADD3 R29, P0, R4, 0x4000, RZ ;  /* 0x00004000041d7810 */ /* 0x000fc40007f1e0ff */
[C---:B------:R-:W-:Y:S02]  /*b320*/  IADD3 R33, P6, R4.reuse, 0x5000, RZ ;  /* 0x0000500004217810 */ /* 0x040fe40007fde0ff */
[C---:B------:R-:W-:Y:S01]  /*b330*/  IADD3 R37, P5, R4.reuse, 0x6000, RZ ;  /* 0x0000600004257810 */ /* 0x040fe20007fbe0ff */
[----:B------:R-:W-:Y:S01]  /*b340*/  USHF.R.S32.HI UR4, URZ, 0x1f, UR46 ;  /* 0x0000001f3f047899 */ /* 0x000fe2000801142e */
[----:B------:R-:W-:Y:S01]  /*b350*/  SHF.R.U64 R3, R3, 0x3, RZ ;  /* 0x0000000303037819 */ /* 0x000fe200000012ff */
[----:B------:R-:W-:Y:S01]  /*b360*/  UIMAD.WIDE.U32 UR10, UR44, UR12, UR10 ;  /* 0x0000000c2c0a72a5 */ /* 0x000fe2000f8e000a */
[----:B------:R-:W-:Y:S01]  /*b370*/  IADD3 R41, P4, R4, 0x7000, RZ ;  /* 0x0000700004297810 */ /* 0x000fe20007f9e0ff */
[----:B------:R-:W-:Y:S01]  /*b380*/  @UP1 ULDC UR14, c[0x0][0xbec] ;  /* 0x0002fb00000e1ab9 */ /* 0x000fe20000000800 */
[----:B------:R-:W-:Y:S01]  /*b390*/  LOP3.LUT R72, R3, R6, RZ, 0x3c, !PT ;  /* 0x0000000603487212 */ /* 0x000fe200078e3cff */
[----:B------:R-:W-:Y:S01]  /*b3a0*/  IMAD R3, R20, 0x20, R81 ;  /* 0x0000002014037824 */ /* 0x000fe200078e0251 */
[----:B------:R-:W-:Y:S01]  /*b3b0*/  IADD3 R45, P3, R4, 0x8000, RZ ;  /* 0x00008000042d7810 */ /* 0x000fe20007f7e0ff */
[----:B------:R-:W-:Y:S01]  /*b3c0*/  UIMAD UR11, UR44, UR13, UR11 ;  /* 0x0000000d2c0b72a4 */ /* 0x000fe2000f8e020b */
[----:B------:R-:W-:Y:S01]  /*b3d0*/  LOP3.LUT R28, R29, 0x380, RZ, 0xc0, !PT ;  /* 0x000003801d1c7812 */ /* 0x000fe200078ec0ff */
[----:B------:R-:W-:Y:S01]  /*b3e0*/  VIADD R78, R3, UR43 ;  /* 0x0000002b034e7c36 */ /* 0x000fe20008000000 */
[----:B------:R-:W-:Y:S01]  /*b3f0*/  LOP3.LUT R32, R33, 0x380, RZ, 0xc0, !PT ;  /* 0x0000038021207812 */ /* 0x000fe200078ec0ff */
[----:B------:R-:W-:Y:S01]  /*b400*/  ULDC.64 UR12, c[0x0][0xaf0] ;  /* 0x0002bc00000c7ab9 */ /* 0x000fe20000000a00 */
[----:B------:R-:W-:Y:S01]  /*b410*/  LOP3.LUT R36, R37, 0x380, RZ, 0xc0, !PT ;  /* 0x0000038025247812 */ /* 0x000fe200078ec0ff */
[--C-:B------:R-:W-:Y:S01]  /*b420*/  IMAD.X R73, RZ, RZ, R5.reuse, P2 ;  /* 0x000000ffff497224 */ /* 0x100fe200010e0605 */
[----:B------:R-:W-:Y:S01]  /*b430*/  LOP3.LUT R40, R41, 0x380, RZ, 0xc0, !PT ;  /* 0x0000038029287812 */ /* 0x000fe200078ec0ff */
[----:B------:R-:W5:Y:S01]  /*b440*/  LD.E.128 R8, desc[UR38][R8.64] ;  /* 0x0000002608087980 */ /* 0x000f62000c101d00 */
[----:B------:R-:W-:Y:S01]  /*b450*/  LOP3.LUT R44, R45, 0x380, RZ, 0xc0, !PT ;  /* 0x000003802d2c7812 */ /* 0x000fe200078ec0ff */
[----:B------:R-:W-:Y:S01]  /*b460*/  UIMAD UR4, UR4, UR12, URZ ;  /* 0x0000000c040472a4 */ /* 0x000fe2000f8e023f */
[----:B------:R-:W-:Y:S01]  /*b470*/  SHF.R.U64 R28, R28, 0x3, RZ ;  /* 0x000000031c1c7819 */ /* 0x000fe200000012ff */
[----:B------:R-:W-:Y:S01]  /*b480*/  @P1 IMAD.HI.U32 R20, R78, UR14, RZ ;  /* 0x0000000e4e141c27 */ /* 0x000fe2000f8e00ff */
[----:B------:R-:W-:Y:S01]  /*b490*/  SHF.R.U64 R32, R32, 0x3, RZ ;  /* 0x0000000320207819 */ /* 0x000fe200000012ff */
[----:B------:R-:W-:Y:S01]  /*b4a0*/  UIMAD.WIDE.U32 UR10, UR46, UR12, UR10 ;  /* 0x0000000c2e0a72a5 */ /* 0x000fe2000f8e000a */
[----:B------:R-:W-:Y:S01]  /*b4b0*/  SHF.R.U64 R36, R36, 0x3, RZ ;  /* 0x0000000324247819 */ /* 0x000fe200000012ff */
[----:B------:R-:W-:Y:S01]  /*b4c0*/  IMAD.MOV.U32 R3, RZ, RZ, R78 ;  /* 0x000000ffff037224 */ /* 0x000fe200078e004e */
[----:B------:R-:W-:Y:S01]  /*b4d0*/  SHF.R.U64 R40, R40, 0x3, RZ ;  /* 0x0000000328287819 */ /* 0x000fe200000012ff */
[----:B------:R-:W-:Y:S01]  /*b4e0*/  @UP1 ULDC UR12, c[0x0][0xbf0] ;  /* 0x0002fc00000c1ab9 */ /* 0x000fe20000000800 */
[----:B------:R-:W-:Y:S01]  /*b4f0*/  SHF.R.U64 R44, R44, 0x3, RZ ;  /* 0x000000032c2c7819 */ /* 0x000fe200000012ff */
[----:B------:R-:W-:Y:S01]  /*b500*/  UIMAD UR4, UR46, UR13, UR4 ;  /* 0x0000000d2e0472a4 */ /* 0x000fe2000f8e0204 */
        /* <DEDUP_REMOVED lines=10> */
[----:B------:R-:W-:Y:S01]  /*b5b0*/  @P1 SHF.R.U32.HI R3, RZ, UR12, R20 ;  /* 0x0000000cff031c19 */ /* 0x000fe20008011614 */
[----:B------:R-:W-:Y:S01]  /*b5c0*/  UIADD3 UR4, UR11, UR4, URZ ;  /* 0x000000040b047290 */ /* 0x000fe2000fffe03f */
[C---:B------:R-:W-:Y:S01]  /*b5d0*/  IADD3 R53, P0, R4.reuse, 0xa000, RZ ;  /* 0x0000a00004357810 */ /* 0x040fe20007f1e0ff */
[----:B------:R-:W-:Y:S01]  /*b5e0*/  IMAD.U32 R21, RZ, RZ, UR11 ;  /* 0x0000000bff157e24 */ /* 0x000fe2000f8e00ff */
[C---:B------:R-:W-:Y:S01]  /*b5f0*/  IADD3 R57, P6, R4.reuse, 0xb000, RZ ;  /* 0x0000b00004397810 */ /* 0x040fe20007fde0ff */
[----:B------:R-:W5:Y:S01]  /*b600*/  LD.E.128 R12, desc[UR38][R12.64] ;  /* 0x000000260c0c7980 */ /* 0x000f62000c101d00 */
[----:B------:R-:W-:-:S02]  /*b610*/  IADD3 R61, P5, R4, 0xc000, RZ ;  /* 0x0000c000043d7810 */ /* 0x000fc40007fbe0ff */
[C---:B------:R-:W-:Y:S01]  /*b620*/  IADD3 R65, P4, R4.reuse, 0xd000, RZ ;  /* 0x0000d00004417810 */ /* 0x040fe20007f9e0ff */
[----:B------:R-:W5:Y:S01]  /*b630*/  LD.E.128 R28, desc[UR38][R28.64] ;  /* 0x000000261c1c7980 */ /* 0x000f62000c101d00 */
[----:B------:R-:W-:Y:S01]  /*b640*/  IADD3 R69, P3, R4, 0xe000, RZ ;  /* 0x0000e00004457810 */ /* 0x000fe20007f7e0ff */
[--C-:B------:R-:W-:Y:S01]  /*b650*/  IMAD.MOV R77, RZ, RZ, -R3.reuse ;  /* 0x000000ffff4d7224 */ /* 0x100fe200078e0a03 */
[----:B------:R-:W-:Y:S01]  /*b660*/  SHF.R.S32.HI R76, RZ, 0x1f, R3 ;  /* 0x0000001fff4c7819 */ /* 0x000fe20000011403 */
[----:B------:R-:W-:Y:S01]  /*b670*/  IMAD.U32 R20, RZ, RZ, UR10 ;  /* 0x0000000aff147e24 */ /* 0x000fe2000f8e00ff */
[----:B------:R-:W-:Y:S01]  /*b680*/  LOP3.LUT R52, R53, 0x380, RZ, 0xc0, !PT ;  /* 0x0000038035347812 */ /* 0x000fe200078ec0ff */
[----:B------:R-:W-:Y:S01]  /*b690*/  ULDC.64 UR10, c[0x0][0xae0] ;  /* 0x0002b800000a7ab9 */ /* 0x000fe20000000a00 */
[----:B------:R-:W-:Y:S01]  /*b6a0*/  LOP3.LUT R56, R57, 0x380, RZ, 0xc0, !PT ;  /* 0x0000038039387812 */ /* 0x000fe200078ec0ff */
[----:B------:R-:W5:Y:S01]  /*b6b0*/  LD.E.128 R32, desc[UR38][R32.64] ;  /* 0x0000002620207980 */ /* 0x000f62000c101d00 */
[----:B------:R-:W-:-:S02]  /*b6c0*/  LOP3.LUT R60, R61, 0x380, RZ, 0xc0, !PT ;  /* 0x000003803d3c7812 */ /* 0x000fc400078ec0ff */
[----:B------:R-:W-:Y:S01]  /*b6d0*/  LOP3.LUT R64, R65, 0x380, RZ, 0xc0, !PT ;  /* 0x0000038041407812 */ /* 0x000fe200078ec0ff */
[----:B------:R-:W5:Y:S01]  /*b6e0*/  LD.E.128 R36, desc[UR38][R36.64] ;  /* 0x0000002624247980 */ /* 0x000f62000c101d00 */
        /* <DEDUP_REMOVED lines=49> */
[----:B------:R-:W-:Y:S01]  /*ba00*/  VIADD R84, R81, UR43 ;  /* 0x0000002b51547c36 */ /* 0x000fe20008000000 */
        /* <DEDUP_REMOVED lines=37> */
.L_x_4636:
[----:B------:R-:W-:Y:S05]  /*bc60*/  BSYNC B1 ;  /* 0x0000000000017941 */ /* 0x000fea0003800000 */
.L_x_4635:
        /* <DEDUP_REMOVED lines=21> */
.L_x_4638:
[----:B------:R-:W-:Y:S05]  /*bdc0*/  BSYNC B1 ;  /* 0x0000000000017941 */ /* 0x000fea0003800000 */
.L_x_4637:
        /* <DEDUP_REMOVED lines=21> */
.L_x_4640:
[----:B------:R-:W-:Y:S05]  /*bf20*/  BSYNC B1 ;  /* 0x0000000000017941 */ /* 0x000fea0003800000 */
.L_x_4639:
[----:B0-----:R-:W-:Y:S01]  /*bf30*/  VIADD R3, R84, 0x60 ;  /* 0x0000006054037836 */ /* 0x001fe20000000000 */
[----:B--23--:R-:W0:Y:S04]  /*bf40*/  SHFL.IDX PT, R83, R83, 0x3, 0x181f ;  /* 0x00781f0053537f89 */ /* 0x00ce2800000e0000 */
[----:B------:R-:W-:Y:S01]  /*bf50*/  ISETP.GE.AND P0, PT, R3, UR9, PT ;  /* 0x0000000903007c0c */ /* 0x000fe2000bf06270 */
[----:B----4-:R4:W2:-:S12]  /*bf60*/  SHFL.IDX PT, R11, R82, 0x3, 0x181f ;  /* 0x00781f00520b7f89 */ /* 0x01089800000e0000 */
[----:B----4-:R-:W-:Y:S05]  /*bf70*/  @P0 BRA `(.L_x_4641) ;  /* 0x00000024006c0947 */ /* 0x010fea0003800000 */
[----:B------:R-:W-:Y:S02]  /*bf80*/  ULDC UR4, c[0x0][0xac8] ;  /* 0x0002b20000047ab9 */ /* 0x000fe40000000800 */
[----:B------:R-:W-:Y:S02]  /*bf90*/  ISETP.GE.AND P3, PT, R0, UR4, PT ;  /* 0x0000000400007c0c */ /* 0x000fe4000bf66270 */
[----:B------:R-:W-:Y:S02]  /*bfa0*/  ISETP.GE.AND P4, PT, R86, UR4, PT ;  /* 0x0000000456007c0c */ /* 0x000fe4000bf86270 */
[----:B------:R-:W-:-:S09]  /*bfb0*/  ISETP.GE.AND P5, PT, R88, UR4, PT ;  /* 0x0000000458007c0c */ /* 0x000fd2000bfa6270 */
[-C--:B--2---:R-:W-:Y:S02]  /*bfc0*/  @!P3 LEA R4, P0, R0, R11.reuse, 0x1 ;  /* 0x0000000b0004b211 */ /* 0x084fe400078008ff */
        /* <DEDUP_REMOVED lines=10> */
[----:B----4-:R-:W-:-:S04]  /*c070*/  LEA R4, P0, R90, R11, 0x1 ;  /* 0x0000000b5a047211 */ /* 0x010fc800078008ff */
[----:B------:R-:W-:-:S05]  /*c080*/  LEA.HI.X R5, R90, R83, R87, 0x1, P0 ;  /* 0x000000535a057211 */ /* 0x000fca00000f0c57 */
[----:B------:R0:W-:Y:S01]  /*c090*/  ST.E.128 desc[UR38][R4.64], R72 ;  /* 0x0000004804007985 */ /* 0x0001e2000c101d26 */
[----:B------:R-:W-:Y:S05]  /*c0a0*/  BRA `(.L_x_4641) ;  /* 0x0000002400207947 */ /* 0x000fea0003800000 */
.L_x_4634:
        /* <DEDUP_REMOVED lines=44> */
[----:B------:R-:W-:Y:S01]  /*c370*/  IMAD R6, R4, UR12, RZ ;  /* 0x0000000c04067c24 */ /* 0x000fe2000f8e02ff */
[----:B------:R-:W-:Y:S01]  /*c380*/  SHF.R.S32.HI R164, RZ, 0x1f, R222 ;  /* 0x0000001fffa47819 */ /* 0x000fe200000114de */
[----:B------:R-:W-:Y:S01]  /*c390*/  IMAD.U32 R4, RZ, RZ, UR10 ;  /* 0x0000000aff047e24 */ /* 0x000fe2000f8e00ff */
[----:B------:R-:W-:Y:S01]  /*c3a0*/  ULDC.64 UR10, c[0x0][0xb28] ;  /* 0x0002ca00000a7ab9 */ /* 0x000fe20000000a00 */
[----:B------:R-:W-:-:S02]  /*c3b0*/  IMAD.U32 R5, RZ, RZ, UR42 ;  /* 0x0000002aff057e24 */ /* 0x000fc4000f8e00ff */
        /* <DEDUP_REMOVED lines=15> */
[----:B------:R-:W-:Y:S02]  /*c4b0*/  SHF.R.S32.HI R13, RZ, 0x1f, R17 ;  /* 0x0000001fff0d7819 */ /* 0x000fe40000011411 */
[----:B------:R-:W-:Y:S02]  /*c4c0*/  ISETP.GE.AND P4, PT, R222, UR4, PT ;  /* 0x00000004de007c0c */ /* 0x000fe4000bf86270 */
[----:B------:R-:W-:Y:S02]  /*c4d0*/  ISETP.GE.AND P3, PT, R221, UR4, PT ;  /* 0x00000004dd007c0c */ /* 0x000fe4000bf66270 */
[----:B------:R-:W-:Y:S02]  /*c4e0*/  ISETP.GE.AND P5, PT, R2, UR4, PT ;  /* 0x0000000402007c0c */ /* 0x000fe4000bfa6270 */
[----:B------:R-:W-:Y:S02]  /*c4f0*/  ISETP.GE.AND P1, PT, R219, UR4, PT ;  /* 0x00000004db007c0c */ /* 0x000fe4000bf26270 */
[----:B------:R-:W-:-:S05]  /*c500*/  ISETP.GE.AND P0, PT, R220, UR4, PT ;  /* 0x00000004dc007c0c */ /* 0x000fca000bf06270 */
[-C--:B-1----:R-:W-:Y:S02]  /*c510*/  @!P4 LEA R6, P2, R222, R4.reuse, 0x2 ;  /* 0x00000004de06c211 */ /* 0x082fe400078410ff */
[C---:B------:R-:W-:Y:S02]  /*c520*/  @!P3 LEA R8, P6, R221.reuse, R4, 0x2 ;  /* 0x00000004dd08b211 */ /* 0x040fe400078c10ff */
        /* <DEDUP_REMOVED lines=9> */
[-C--:B-1----:R-:W-:Y:S01]  /*c5c0*/  @!P0 LEA R6, P6, R220, R4.reuse, 0x2 ;  /* 0x00000004dc068211 */ /* 0x082fe200078c10ff */
[C---:B------:R-:W-:Y:S01]  /*c5d0*/  VIADD R29, R2.reuse, 0xe8 ;  /* 0x000000e8021d7836 */ /* 0x040fe20000000000 */
[CC--:B--2---:R-:W-:Y:S01]  /*c5e0*/  @!P1 LEA R8, P5, R219.reuse, R4.reuse, 0x2 ;  /* 0x00000004db089211 */ /* 0x0c4fe200078a10ff */
[----:B------:R-:W-:Y:S01]  /*c5f0*/  VIADD R33, R2, 0xf8 ;  /* 0x000000f802217836 */ /* 0x000fe20000000000 */
        /* <DEDUP_REMOVED lines=86> */
[----:B------:R-:W-:-:S03]  /*cb60*/  ISETP.GE.AND P0, PT, R17, UR4, PT ;  /* 0x0000000411007c0c */ /* 0x000fc6000bf06270 */
[----:B------:R4:W-:Y:S01]  /*cb70*/  @!P4 ST.E.64 desc[UR38][R8.64], R124 ;  /* 0x0000007c0800c985 */ /* 0x0009e2000c101b26 */
[----:B------:R-:W-:Y:S02]  /*cb80*/  ISETP.GE.AND P4, PT, R29, UR4, PT ;  /* 0x000000041d007c0c */ /* 0x000fe4000bf86270 */
[CC--:B---3--:R-:W-:Y:S01]  /*cb90*/  @!P2 LEA R10, P5, R19.reuse, R4.reuse, 0x2 ;  /* 0x00000004130aa211 */ /* 0x0c8fe200078a10ff */
[----:B-1----:R-:W-:Y:S02]  /*cba0*/  VIADD R25, R2, 0xf0 ;  /* 0x000000f002197836 */ /* 0x002fe40000000000 */
[----:B------:R-:W-:Y:S02]  /*cbb0*/  @!P1 LEA R14, P6, R18, R4, 0x2 ;  /* 0x00000004120e9211 */ /* 0x000fe400078c10ff */
[----:B------:R-:W-:Y:S02]  /*cbc0*/  @!P2 LEA.HI.X R11, R19, R5, R225, 0x2, P5 ;  /* 0x00000005130ba211 */ /* 0x000fe400028f14e1 */
[----:B------:R-:W-:-:S02]  /*cbd0*/  ISETP.GE.AND P3, PT, R25, UR4, PT ;  /* 0x0000000419007c0c */ /* 0x000fc4000bf66270 */
[-C--:B------:R-:W-:Y:S01]  /*cbe0*/  @!P0 LEA R20, P5, R17, R4.reuse, 0x2 ;  /* 0x0000000411148211 */ /* 0x080fe200078a10ff */
[----:B------:R3:W-:Y:S01]  /*cbf0*/  @!P2 ST.E.64 desc[UR38][R10.64], R128 ;  /* 0x000000800a00a985 */ /* 0x0007e2000c101b26 */
[-C--:B------:R-:W-:Y:S02]  /*cc00*/  @!P1 LEA.HI.X R15, R18, R5.reuse, R224, 0x2, P6 ;  /* 0x00000005120f9211 */ /* 0x080fe400030f14e0 */
[----:B------:R-:W-:Y:S02]  /*cc10*/  ISETP.GE.AND P6, PT, R33, UR4, PT ;  /* 0x0000000421007c0c */ /* 0x000fe4000bfc6270 */
[----:B------:R-:W-:Y:S01]  /*cc20*/  @!P0 LEA.HI.X R21, R17, R5, R13, 0x2, P5 ;  /* 0x0000000511158211 */ /* 0x000fe200028f140d */
[----:B------:R3:W-:Y:S01]  /*cc30*/  @!P1 ST.E.64 desc[UR38][R14.64], R132 ;  /* 0x000000840e009985 */ /* 0x0007e2000c101b26 */
[----:B--2---:R-:W-:Y:S02]  /*cc40*/  SHF.R.S32.HI R7, RZ, 0x1f, R29 ;  /* 0x0000001fff077819 */ /* 0x004fe4000001141d */
[----:B------:R-:W-:Y:S01]  /*cc50*/  @!P4 LEA R6, P5, R29, R4, 0x2 ;  /* 0x000000041d06c211 */ /* 0x000fe200078a10ff */
[----:B------:R3:W-:Y:S01]  /*cc60*/  @!P0 ST.E.64 desc[UR38][R20.64], R136 ;  /* 0x0000008814008985 */ /* 0x0007e2000c101b26 */
[----:B----4-:R-:W-:-:S02]  /*cc70*/  SHF.R.S32.HI R9, RZ, 0x1f, R25 ;  /* 0x0000001fff097819 */ /* 0x010fc40000011419 */
[-C--:B------:R-:W-:Y:S02]  /*cc80*/  @!P4 LEA.HI.X R7, R29, R5.reuse, R7, 0x2, P5 ;  /* 0x000000051d07c211 */ /* 0x080fe400028f1407 */
[CC--:B------:R-:W-:Y:S02]  /*cc90*/  @!P3 LEA R8, P5, R25.reuse, R4.reuse, 0x2 ;  /* 0x000000041908b211 */ /* 0x0c0fe400078a10ff */
[----:B------:R-:W-:Y:S01]  /*cca0*/  SHF.R.S32.HI R13, RZ, 0x1f, R33 ;  /* 0x0000001fff0d7819 */ /* 0x000fe20000011421 */
[----:B------:R3:W-:Y:S01]  /*ccb0*/  @!P4 ST.E.64 desc[UR38][R6.64], R140 ;  /* 0x0000008c0600c985 */ /* 0x0007e2000c101b26 */
[----:B------:R-:W-:Y:S02]  /*ccc0*/  @!P3 LEA.HI.X R9, R25, R5, R9, 0x2, P5 ;  /* 0x000000051909b211 */ /* 0x000fe400028f1409 */
[----:B------:R-:W-:-:S03]  /*ccd0*/  @!P6 LEA R4, P5, R33, R4, 0x2 ;  /* 0x000000042104e211 */ /* 0x000fc600078a10ff */
[----:B------:R3:W-:Y:S01]  /*cce0*/  @!P3 ST.E.64 desc[UR38][R8.64], R144 ;  /* 0x000000900800b985 */ /* 0x0007e2000c101b26 */
[----:B------:R-:W-:-:S05]  /*ccf0*/  @!P6 LEA.HI.X R5, R33, R5, R13, 0x2, P5 ;  /* 0x000000052105e211 */ /* 0x000fca00028f140d */
[----:B------:R3:W-:Y:S04]  /*cd00*/  @!P6 ST.E.64 desc[UR38][R4.64], R148 ;  /* 0x000000940400e985 */ /* 0x0007e8000c101b26 */
.L_x_4643:
[----:B------:R-:W-:Y:S05]  /*cd10*/  BSYNC B1 ;  /* 0x0000000000017941 */ /* 0x000fea0003800000 */
.L_x_4642:
[----:B------:R-:W-:Y:S01]  /*cd20*/  ISETP.GE.AND P0, PT, R0, UR9, PT ;  /* 0x0000000900007c0c */ /* 0x000fe2000bf06270 */
[----:B--23--:R2:W3:Y:S04]  /*cd30*/  SHFL.IDX PT, R5, R12, 0x1, 0x1c1f ;  /* 0x003c1f000c057f89 */ /* 0x00c4e800000e0000 */
[----:B-1----:R2:W1:Y:S08]  /*cd40*/  SHFL.IDX PT, R4, R3, 0x1, 0x1c1f ;  /* 0x003c1f0003047f89 */ /* 0x00247000000e0000 */
[----:B--2---:R-:W-:Y:S05]  /*cd50*/  @P0 BRA `(.L_x_4641) ;  /* 0x0000001400f40947 */ /* 0x004fea0003800000 */
[----:B------:R-:W-:Y:S01]  /*cd60*/  ULDC UR4, c[0x0][0xac8] ;  /* 0x0002b20000047ab9 */ /* 0x000fe20000000800 */
[----:B------:R-:W-:Y:S01]  /*cd70*/  VIADD R25, R2, 0xe8 ;  /* 0x000000e802197836 */ /* 0x000fe20000000000 */
[----:B------:R-:W-:Y:S01]  /*cd80*/  ISETP.GE.AND P5, PT, R222, UR4, PT ;  /* 0x00000004de007c0c */ /* 0x000fe2000bfa6270 */
[C---:B0-----:R-:W-:Y:S01]  /*cd90*/  VIADD R3, R2.reuse, 0xf0 ;  /* 0x000000f002037836 */ /* 0x041fe20000000000 */
[----:B------:R-:W-:Y:S02]  /*cda0*/  ISETP.GE.AND P4, PT, R2, UR4, PT ;  /* 0x0000000402007c0c */ /* 0x000fe4000bf86270 */
[----:B------:R-:W-:Y:S02]  /*cdb0*/  ISETP.GE.AND P2, PT, R221, UR4, PT ;  /* 0x00000004dd007c0c */ /* 0x000fe4000bf46270 */
[----:B------:R-:W-:Y:S02]  /*cdc0*/  ISETP.GE.AND P1, PT, R220, UR4, PT ;  /* 0x00000004dc007c0c */ /* 0x000fe4000bf26270 */
[----:B------:R-:W-:-:S02]  /*cdd0*/  ISETP.GE.AND P0, PT, R219, UR4, PT ;  /* 0x00000004db007c0c */ /* 0x000fc4000bf06270 */
[----:B------:R-:W-:Y:S02]  /*cde0*/  SHF.R.S32.HI R0, RZ, 0x1f, R25 ;  /* 0x0000001fff007819 */ /* 0x000fe40000011419 */
        /* <DEDUP_REMOVED lines=9> */
[CC--:B------:R-:W-:Y:S02]  /*ce80*/  @!P1 LEA R12, P5, R220.reuse, R4.reuse, 0x2 ;  /* 0x00000004dc0c9211 */ /* 0x0c0fe400078a10ff */
        /* <DEDUP_REMOVED lines=32> */
[CC--:B-1----:R-:W-:Y:S02]  /*d090*/  @!P3 LEA R6, P6, R212.reuse, R4.reuse, 0x2 ;  /* 0x00000004d406b211 */ /* 0x0c2fe400078c10ff */
        /* <DEDUP_REMOVED lines=69> */
[----:B------:R-:W-:Y:S02]  /*d4f0*/  SHF.R.S32.HI R0, RZ, 0x1f, R3 ;  /* 0x0000001fff007819 */ /* 0x000fe40000011403 */
[----:B------:R-:W-:Y:S01]  /*d500*/  @!P2 LEA R14, P6, R3, R4, 0x2 ;  /* 0x00000004030ea211 */ /* 0x000fe200078c10ff */
[----:B------:R3:W-:Y:S01]  /*d510*/  @!P4 ST.E.64 desc[UR38][R6.64], R134 ;  /* 0x000000860600c985 */ /* 0x0007e2000c101b26 */
[----:B------:R-:W-:-:S02]  /*d520*/  @!P5 LEA.HI.X R9, R17, R5, R24, 0x2, P3 ;  /* 0x000000051109d211 */ /* 0x000fc400018f1418 */
[----:B------:R-:W-:Y:S01]  /*d530*/  @!P2 LEA.HI.X R15, R3, R5, R0, 0x2, P6 ;  /* 0x00000005030fa211 */ /* 0x000fe200030f1400 */
[----:B------:R-:W-:Y:S02]  /*d540*/  VIADD R3, R2, 0xf8 ;  /* 0x000000f802037836 */ /* 0x000fe40000000000 */
        /* <DEDUP_REMOVED lines=10> */
.L_x_4632:
        /* <DEDUP_REMOVED lines=33> */
.L_x_4644:
[----:B------:R-:W-:Y:S01]  /*d800*/  USEL UR46, UR46, URZ, !UP0 ;  /* 0x0000003f2e2e7287 */ /* 0x000fe2000c000000 */
[----:B------:R-:W-:Y:S01]  /*d810*/  BSSY B1, `(.L_x_4645) ;  /* 0x0000038000017945 */ /* 0x000fe20003800000 */
[----:B------:R-:W-:-:S03]  /*d820*/  USEL UR45, UR45, URZ, !UP0 ;  /* 0x0000003f2d2d7287 */ /* 0x000fc6000c000000 */
[----:B------:R-:W-:Y:S09]  /*d830*/  @P0 BRA `(.L_x_4646) ;  /* 0x0000000000d40947 */ /* 0x000ff20003800000 */
        /* <DEDUP_REMOVED lines=53> */
.L_x_4646:
[----:B------:R-:W-:Y:S05]  /*db90*/  BSYNC B1 ;  /* 0x0000000000017941 */ /* 0x000fea0003800000 */
.L_x_4645:
        /* <DEDUP_REMOVED lines=14> */
[----:B------:R-:W-:-:S03]  /*dc80*/  UIADD3 UR9, UR9, UR10, URZ ;  /* 0x0000000a09097290 */ /* 0x000fc6000fffe03f */
[----:B------:R-:W-:Y:S01]  /*dc90*/  IMAD R3, R10, 0x20, R13 ;  /* 0x000000200a037824 */ /* 0x000fe200078e020d */
[----:B------:R-:W-:Y:S02]  /*dca0*/  ULDC.64 UR10, c[0x0][0xae8] ;  /* 0x0002ba00000a7ab9 */ /* 0x000fe40000000a00 */
[----:B------:R-:W-:Y:S01]  /*dcb0*/  UIMAD.WIDE.U32 UR8, UR44, UR10, UR8 ;  /* 0x0000000a2c0872a5 */ /* 0x000fe2000f8e0008 */
[----:B------:R-:W-:Y:S01]  /*dcc0*/  VIADD R8, R3, UR43 ;  /* 0x0000002b03087c36 */ /* 0x000fe20008000000 */
[----:B-1----:R-:W-:Y:S02]  /*dcd0*/  ISETP.NE.AND P0, PT, R11, 0x1, PT ;  /* 0x000000010b00780c */ /* 0x002fe40003f05270 */
[----:B------:R-:W-:Y:S01]  /*dce0*/  UIMAD UR9, UR44, UR11, UR9 ;  /* 0x0000000b2c0972a4 */ /* 0x000fe2000f8e0209 */
[----:B------:R-:W-:Y:S02]  /*dcf0*/  IMAD.MOV.U32 R3, RZ, RZ, R8 ;  /* 0x000000ffff037224 */ /* 0x000fe400078e0008 */
[----:B------:R-:W-:-:S02]  /*dd00*/  ULDC.64 UR10, c[0x0][0xaf0] ;  /* 0x0002bc00000a7ab9 */ /* 0x000fc40000000a00 */
        /* <DEDUP_REMOVED lines=21> */
[----:B-----5:R-:W-:Y:S02]  /*de60*/  IMAD R11, R0, R11, RZ ;  /* 0x0000000b000b7224 */ /* 0x020fe400078e02ff */
[----:B------:R-:W-:-:S02]  /*de70*/  IMAD.IADD R5, R5, 0x1, R9 ;  /* 0x0000000105057824 */ /* 0x000fc400078e0209 */
        /* <DEDUP_REMOVED lines=15> */
[----:B------:R0:W1:Y:S01]  /*df70*/  SHFL.IDX PT, R4, R6, RZ, 0x181f ;  /* 0x00181fff06047589 */ /* 0x00006200000e0000 */
[----:B------:R-:W-:Y:S01]  /*df80*/  VIADD R9, R7, 0xc0 ;  /* 0x000000c007097836 */ /* 0x000fe20000000000 */
[----:B------:R-:W-:-:S02]  /*df90*/  SHF.R.S32.HI R14, RZ, 0x1f, R7 ;  /* 0x0000001fff0e7819 */ /* 0x000fc40000011407 */
[----:B------:R0:W2:Y:S01]  /*dfa0*/  SHFL.IDX PT, R0, R3, RZ, 0x181f ;  /* 0x00181fff03007589 */ /* 0x0000a200000e0000 */
        /* <DEDUP_REMOVED lines=21> */
.L_x_4648:
[----:B------:R-:W-:Y:S05]  /*e100*/  BSYNC B1 ;  /* 0x0000000000017941 */ /* 0x000fea0003800000 */
.L_x_4647:
        /* <DEDUP_REMOVED lines=21> */
.L_x_4650:
[----:B------:R-:W-:Y:S05]  /*e260*/  BSYNC B1 ;  /* 0x0000000000017941 */ /* 0x000fea0003800000 */
.L_x_4649:
        /* <DEDUP_REMOVED lines=21> */
.L_x_4652:
[----:B------:R-:W-:Y:S05]  /*e3c0*/  BSYNC B1 ;  /* 0x0000000000017941 */ /* 0x000fea0003800000 */
.L_x_4651:
        /* <DEDUP_REMOVED lines=10> */
[----:B---3--:R-:W-:-:S04]  /*e470*/  @!P3 LEA R6, P4, R7, R4, 0x1 ;  /* 0x000000040706b211 */ /* 0x008fc800078808ff */
[-C--:B--2---:R-:W-:Y:S02]  /*e480*/  @!P3 LEA.HI.X R7, R7, R3.reuse, R14, 0x1, P4 ;  /* 0x000000030707b211 */ /* 0x084fe400020f0c0e */
        /* <DEDUP_REMOVED lines=10> */
.L_x_4641:
[----:B------:R-:W-:Y:S05]  /*e530*/  BSYNC B0 ;  /* 0x0000000000007941 */ /* 0x000fea0003800000 */
.L_x_4631:
[----:B------:R-:W-:Y:S02]  /*e540*/  ULDC UR4, c[0x0][0xc3c] ;  /* 0x00030f0000047ab9 */ /* 0x000fe40000000800 */
[----:B------:R-:W-:-:S06]  /*e550*/  UISETP.GE.AND UP0, UPT, UR7, UR4, UPT ;  /* 0x000000040700728c */ /* 0x000fcc000bf06270 */
[----:B------:R-:W-:-:S13]  /*e560*/  PLOP3.LUT P0, PT, PT, PT, UP0, 0x80, 0x0 ;  /* 0x000000000000781c */ /* 0x000fda0003f0f008 */
[----:B------:R-:W-:Y:S05]  /*e570*/  @!P0 BRA `(.L_x_4653) ;  /* 0xffffff2800e88947 */ /* 0x000fea000383ffff */
[----:B------:R-:W-:Y:S05]  /*e580*/  EXIT ;  /* 0x000000000000794d */ /* 0x000fea0003800000 */
.L_x_4594:
        /* <DEDUP_REMOVED lines=20> */
.L_x_4654:
        /* <DEDUP_REMOVED lines=43> */
.L_x_4658:
        /* <DEDUP_REMOVED lines=39> */
.L_x_4656:
        /* <DEDUP_REMOVED lines=12> */
.L_x_4659:
        /* <DEDUP_REMOVED lines=63> */
.L_x_4660:
        /* <DEDUP_REMOVED lines=61> */
.L_x_4661:
[----:B01----:R-:W-:-:S05]  /*f470*/  LOP3.LUT R3, RZ, R2, RZ, 0x33, !PT ;  /* 0x00000002ff037212 */ /* 0x003fca00078e33ff */
[----:B------:R-:W-:-:S05]  /*f480*/  IMAD.IADD R2, R4, 0x1, R3 ;  /* 0x0000000104027824 */ /* 0x000fca00078e0203 */
[----:B------:R1:W-:Y:S01]  /*f490*/  STL [R1+0x4], R2 ;  /* 0x0000040201007387 */ /* 0x0003e20000100800 */
[----:B------:R-:W-:Y:S05]  /*f4a0*/  BRA `(.L_x_4662) ;  /* 0x0000000000107947 */ /* 0x000fea0003800000 */
.L_x_4657:
[----:B------:R-:W-:Y:S01]  /*f4b0*/  IMAD.U32 R2, RZ, RZ, UR6 ;  /* 0x00000006ff027e24 */ /* 0x000fe2000f8e00ff */
[----:B------:R0:W-:Y:S04]  /*f4c0*/  STL [R1+0x4], RZ ;  /* 0x000004ff01007387 */ /* 0x0001e80000100800 */
[----:B------:R0:W-:Y:S04]  /*f4d0*/  STL [R1+0x8], RZ ;  /* 0x000008ff01007387 */ /* 0x0001e80000100800 */
[----:B------:R0:W-:Y:S02]  /*f4e0*/  STL [R1], R2 ;  /* 0x0000000201007387 */ /* 0x0001e40000100800 */
.L_x_4662:
        /* <DEDUP_REMOVED lines=10> */
.L_x_4655:
        /* <DEDUP_REMOVED lines=9> */
[C---:B----4-:R-:W-:Y:S01]  /*f620*/  IMAD.SHL.U32 R0, R6.reuse, 0x8, RZ ;  /* 0x0000000806007824 */ /* 0x050fe200078e00ff */
[----:B------:R-:W-:Y:S01]  /*f630*/  LOP3.LUT R4, R6, 0x7f, RZ, 0xc0, !PT ;  /* 0x0000007f06047812 */ /* 0x000fe200078ec0ff */
[----:B------:R-:W-:Y:S01]  /*f640*/  UMOV UR4, 0x400 ;  /* 0x0000040000047882 */ /* 0x000fe20000000000 */
[----:B------:R-:W-:Y:S01]  /*f650*/  BSSY B8, `(.L_x_4663) ;  /* 0x00005a3000087945 */ /* 0x000fe20003800000 */
[----:B------:R-:W-:Y:S01]  /*f660*/  IMAD.MOV.U32 R19, RZ, RZ, RZ ;  /* 0x000000ffff137224 */ /* 0x000fe200078e00ff */
[----:B------:R-:W-:Y:S01]  /*f670*/  LOP3.LUT R3, R0, 0x1f8, RZ, 0xc0, !PT ;  /* 0x000001f800037812 */ /* 0x000fe200078ec0ff */
[----:B01----:R-:W-:Y:S01]  /*f680*/  IMAD.SHL.U32 R2, R4, 0x8, RZ ;  /* 0x0000000804027824 */ /* 0x003fe200078e00ff */
        /* <DEDUP_REMOVED lines=14> */
.L_x_4767:
[----:B0-2---:R-:W2:Y:S01]  /*f770*/  LDL R0, [R1+0xc] ;  /* 0x00000c0001007983 */ /* 0x005ea20000100800 */
[----:B------:R-:W2:Y:S01]  /*f780*/  LDC.64 R2, c[0x0][0xc88] ;  /* 0x00032200ff027b82 */ /* 0x000ea20000000a00 */
[----:B------:R-:W-:Y:S05]  /*f790*/  YIELD ;  /* 0x0000000000007946 */ /* 0x000fea0003800000 */
[----:B------:R-:W-:Y:S01]  /*f7a0*/  ULDC.64 UR4, c[0x0][0xa28] ;  /* 0x00028a0000047ab9 */ /* 0x000fe20000000a00 */
[----:B-1----:R-:W-:Y:S01]  /*f7b0*/  IMAD.MOV.U32 R6, RZ, RZ, RZ ;  /* 0x000000ffff067224 */ /* 0x002fe200078e00ff */
[----:B------:R-:W-:Y:S01]  /*f7c0*/  ISETP.NE.U32.AND P0, PT, RZ, UR4, PT ;  /* 0x00000004ff007c0c */ /* 0x000fe2000bf05070 */
[----:B------:R-:W-:Y:S01]  /*f7d0*/  ULDC.64 UR8, c[0x0][0xa18] ;  /* 0x0002860000087ab9 */ /* 0x000fe20000000a00 */
[----:B------:R-:W-:Y:S01]  /*f7e0*/  ULDC.64 UR6, c[0x0][0xa08] ;  /* 0x0002820000067ab9 */ /* 0x000fe20000000a00 */
[----:B--2---:R-:W-:-:S05]  /*f7f0*/  IMAD.WIDE R2, R0, 0x4, R2 ;  /* 0x0000000400027825 */ /* 0x004fca00078e0202 */
[----:B---3--:R-:W2:Y:S01]  /*f800*/  LDG.E R11, desc[UR38][R2.64] ;  /* 0x00000026020b7981 */ /* 0x008ea2000c1e1900 */
        /* <DEDUP_REMOVED lines=46> */
.L_x_4664:
[----:B------:R-:W2:Y:S01]  /*faf0*/  LDL.LU R7, [R1+0x8] ;  /* 0x0000080001077983 */ /* 0x000ea20000300800 */
[----:B------:R-:W-:Y:S02]  /*fb00*/  ULDC.64 UR4, c[0x0][0xa20] ;  /* 0x0002880000047ab9 */ /* 0x000fe40000000a00 */
[----:B------:R-:W-:-:S04]  /*fb10*/  ISETP.NE.U32.AND P1, PT, RZ, UR4, PT ;  /* 0x00000004ff007c0c */ /* 0x000fc8000bf25070 */
[----:B------:R-:W-:Y:S02]  /*fb20*/  ISETP.NE.AND.EX P1, PT, RZ, UR5, PT, P1 ;  /* 0x00000005ff007c0c */ /* 0x000fe4000bf25310 */
[C---:B--2---:R-:W-:Y:S02]  /*fb30*/  LOP3.LUT R2, R7.reuse, 0xff000000, RZ, 0xc0, !PT ;  /* 0xff00000007027812 */ /* 0x044fe400078ec0ff */
        /* <DEDUP_REMOVED lines=10> */
[----:B--2---:R-:W-:-:S05]  /*fbe0*/  IADD3.X R7, R10, UR5, RZ, P0, !PT ;  /* 0x000000050a077c10 */ /* 0x004fca00087fe4ff */
[----:B------:R3:W5:Y:S01]  /*fbf0*/  LDG.E R6, desc[UR38][R6.64] ;  /* 0x0000002606067981 */ /* 0x000762000c1e1900 */
[----:B------:R-:W-:Y:S05]  /*fc00*/  BRA `(.L_x_4666) ;  /* 0x0000000000107947 */ /* 0x000fea0003800000 */
.L_x_4665:
[----:B------:R-:W-:Y:S05]  /*fc10*/  @!P0 BRA `(.L_x_4666) ;  /* 0x00000000000c8947 */ /* 0x000fea0003800000 */
[----:B------:R-:W3:Y:S04]  /*fc20*/  LDG.E R6, desc[UR38][R4.64] ;  /* 0x0000002604067981 */ /* 0x000ee8000c1e1900 */
[----:B------:R-:W3:Y:S02]  /*fc30*/  LDG.E R4, desc[UR38][R4.64+0x4] ;  /* 0x0000042604047981 */ /* 0x000ee4000c1e1900 */
[----:B---3--:R-:W-:-:S07]  /*fc40*/  IMAD.IADD R6, R4, 0x1, -R6 ;  /* 0x0000000104067824 */ /* 0x008fce00078e0a06 */
.L_x_4666:
[----:B------:R-:W4:Y:S01]  /*fc50*/  LDL R5, [R1+0x4] ;  /* 0x0000040001057983 */ /* 0x000f220000100800 */
[----:B-----5:R-:W-:Y:S01]  /*fc60*/  IMAD.IADD R6, R6, 0x1, -R0 ;  /* 0x0000000106067824 */ /* 0x020fe200078e0a00 */
[----:B------:R-:W-:Y:S01]  /*fc70*/  BSSY B0, `(.L_x_4667) ;  /* 0x000003a000007945 */ /* 0x000fe20003800000 */
[----:B------:R-:W0:Y:S02]  /*fc80*/  LDC R0, c[0x0][0x448] ;  /* 0x00011200ff007b82 */ /* 0x000e240000000800 */
[----:B0-----:R-:W-:-:S13]  /*fc90*/  ISETP.NE.AND P0, PT, R0, 0x1, PT ;  /* 0x000000010000780c */ /* 0x001fda0003f05270 */
[----:B--2---:R-:W0:Y:S08]  /*fca0*/  @P0 LDC R3, c[0x0][0x44c] ;  /* 0x00011300ff030b82 */ /* 0x004e300000000800 */
[----:B------:R-:W2:Y:S01]  /*fcb0*/  @P0 LDC R4, c[0x0][0x450] ;  /* 0x00011400ff040b82 */ /* 0x000ea20000000800 */
[----:B----4-:R-:W-:Y:S02]  /*fcc0*/  IMAD.SHL.U32 R0, R5, 0x80, RZ ;  /* 0x0000008005007824 */ /* 0x010fe400078e00ff */
[----:B------:R-:W-:-:S02]  /*fcd0*/  IMAD.MOV.U32 R5, RZ, RZ, RZ ;  /* 0x000000ffff057224 */ /* 0x000fc400078e00ff */
[----:B------:R-:W-:Y:S02]  /*fce0*/  VIADD R0, R0, 0x7f ;  /* 0x0000007f00007836 */ /* 0x000fe40000000000 */
[----:B------:R-:W-:Y:S02]  /*fcf0*/  IMAD.MOV.U32 R10, RZ, RZ, R5 ;  /* 0x000000ffff0a7224 */ /* 0x000fe400078e0005 */
[----:B0-----:R-:W-:-:S05]  /*fd00*/  @P0 IMAD.HI.U32 R3, R0, R3, RZ ;  /* 0x0000000300030227 */ /* 0x001fca00078e00ff */
[----:B--2---:R-:W-:Y:S01]  /*fd10*/  @P0 SHF.R.U32.HI R0, RZ, R4, R3 ;  /* 0x00000004ff000219 */ /* 0x004fe20000011603 */
[C---:B------:R-:W-:Y:S01]  /*fd20*/  VIADD R4, R6.reuse, 0x5f ;  /* 0x0000005f06047836 */ /* 0x040fe20000000000 */
[----:B------:R-:W-:Y:S02]  /*fd30*/  IADD3 R6, R6, 0x60, -R9 ;  /* 0x0000006006067810 */ /* 0x000fe40007ffe809 */
[----:B-1----:R-:W-:Y:S01]  /*fd40*/  LOP3.LUT R9, R2, 0xff, RZ, 0xc0, !PT ;  /* 0x000000ff02097812 */ /* 0x002fe200078ec0ff */
[----:B------:R-:W-:-:S04]  /*fd50*/  IMAD.HI R4, R4, 0x2aaaaaab, RZ ;  /* 0x2aaaaaab04047827 */ /* 0x000fc800078e02ff */
[----:B------:R-:W-:Y:S01]  /*fd60*/  IMAD.IADD R0, R6, 0x1, R0 ;  /* 0x0000000106007824 */ /* 0x000fe200078e0200 */
[----:B------:R-:W-:-:S03]  /*fd70*/  SHF.R.U32.HI R3, RZ, 0x1f, R4 ;  /* 0x0000001fff037819 */ /* 0x000fc60000011604 */
[----:B------:R-:W-:Y:S01]  /*fd80*/  IMAD.HI R0, R0, 0x2aaaaaab, RZ ;  /* 0x2aaaaaab00007827 */ /* 0x000fe200078e02ff */
[----:B------:R-:W-:-:S04]  /*fd90*/  LEA.HI.SX32 R4, R4, R3, 0x1c ;  /* 0x0000000304047211 */ /* 0x000fc800078fe2ff */
[----:B------:R-:W-:-:S04]  /*fda0*/  SHF.R.U32.HI R3, RZ, 0x1f, R0 ;  /* 0x0000001fff037819 */ /* 0x000fc80000011600 */
[----:B------:R-:W-:Y:S02]  /*fdb0*/  LEA.HI.SX32 R3, R0, R3, 0x1c ;  /* 0x0000000300037211 */ /* 0x000fe400078fe2ff */
[----:B------:R-:W-:Y:S02]  /*fdc0*/  SHF.R.U32.HI R0, RZ, 0x10, R2 ;  /* 0x00000010ff007819 */ /* 0x000fe40000011602 */
[----:B------:R-:W-:Y:S02]  /*fdd0*/  VIMNMX R8, R4, R3, PT ;  /* 0x0000000304087248 */ /* 0x000fe40003fe0100 */
[----:B------:R-:W-:Y:S02]  /*fde0*/  ISETP.NE.AND P0, PT, R0, RZ, PT ;  /* 0x000000ff0000720c */ /* 0x000fe40003f05270 */
[----:B------:R-:W-:Y:S01]  /*fdf0*/  ISETP.GE.AND P1, PT, R8, 0x1, PT ;  /* 0x000000010800780c */ /* 0x000fe20003f26270 */
[----:B------:R0:W-:Y:S04]  /*fe00*/  STL [R1+0x34], R8 ;  /* 0x0000340801007387 */ /* 0x0001e80000100800 */
[----:B------:R0:W-:Y:S04]  /*fe10*/  STL [R1+0x40], R5 ;  /* 0x0000400501007387 */ /* 0x0001e80000100800 */
[----:B------:R0:W-:Y:S02]  /*fe20*/  STL [R1+0x58], R9 ;  /* 0x0000580901007387 */ /* 0x0001e40000100800 */
[----:B------:R-:W1:Y:S02]  /*fe30*/  @!P0 LDC R0, c[0x0][0x9f0] ;  /* 0x00027c00ff008b82 */ /* 0x000e640000000800 */
[----:B------:R-:W-:Y:S05]  /*fe40*/  @!P1 BRA `(.L_x_4668) ;  /* 0x0000000000709947 */ /* 0x000fea0003800000 */
[----:B-1----:R-:W-:-:S04]  /*fe50*/  IABS R4, R0 ;  /* 0x0000000000047213 */ /* 0x002fc80000000000 */
[----:B------:R-:W1:Y:S08]  /*fe60*/  I2F.RP R2, R4 ;  /* 0x0000000400027306 */ /* 0x000e700000209400 */
[----:B-1----:R-:W1:Y:S02]  /*fe70*/  MUFU.RCP R2, R2 ;  /* 0x0000000200027308 */ /* 0x002e640000001000 */
[----:B-1----:R-:W-:-:S06]  /*fe80*/  VIADD R2, R2, 0xffffffe ;  /* 0x0ffffffe02027836 */ /* 0x002fcc0000000000 */
[----:B------:R-:W1:Y:S02]  /*fe90*/  F2I.FTZ.U32.TRUNC.NTZ R3, R2 ;  /* 0x0000000200037305 */ /* 0x000e64000021f000 */
[----:B-1----:R-:W-:-:S04]  /*fea0*/  IMAD.MOV R2, RZ, RZ, -R3 ;  /* 0x000000ffff027224 */ /* 0x002fc800078e0a03 */
[----:B0-----:R-:W-:Y:S02]  /*feb0*/  IMAD R5, R2, R4, RZ ;  /* 0x0000000402057224 */ /* 0x001fe400078e02ff */
[----:B------:R-:W-:-:S04]  /*fec0*/  IMAD.MOV.U32 R2, RZ, RZ, RZ ;  /* 0x000000ffff027224 */ /* 0x000fc800078e00ff */
[----:B---3--:R-:W-:Y:S01]  /*fed0*/  IMAD.HI.U32 R7, R3, R5, R2 ;  /* 0x0000000503077227 */ /* 0x008fe200078e0002 */
        /* <DEDUP_REMOVED lines=19> */
.L_x_4668:
[----:B------:R-:W-:Y:S05]  /*10010*/  BSYNC B0 ;  /* 0x0000000000007941 */ /* 0x000fea0003800000 */
.L_x_4667:
[----:B-1----:R-:W-:Y:S01]  /*10020*/  IMAD.MOV.U32 R0, RZ, RZ, R10 ;  /* 0x000000ffff007224 */ /* 0x002fe200078e000a */
[----:B------:R-:W-:Y:S03]  /*10030*/  BSSY B7, `(.L_x_4669) ;  /* 0x00003e6000077945 */ /* 0x000fe60003800000 */
[----:B------:R-:W-:-:S05]  /*10040*/  IMAD R2, R9, R0, RZ ;  /* 0x0000000009027224 */ /* 0x000fca00078e02ff */
[----:B------:R-:W-:Y:S01]  /*10050*/  VIADDMNMX R0, R2, R0, R8, PT ;  /* 0x0000000002007246 */ /* 0x000fe20003800108 */
[----:B------:R1:W-:Y:S03]  /*10060*/  STL [R1+0x20], R2 ;  /* 0x0000200201007387 */ /* 0x0003e60000100800 */
[----:B------:R-:W-:Y:S01]  /*10070*/  ISETP.GT.AND P0, PT, R0, R2, PT ;  /* 0x000000020000720c */ /* 0x000fe20003f04270 */
[----:B------:R1:W-:-:S12]  /*10080*/  STL [R1+0x38], R0 ;  /* 0x0000380001007387 */ /* 0x0003d80000100800 */
[----:B------:R-:W-:Y:S05]  /*10090*/  @P0 BRA `(.L_x_4670) ;  /* 0x0000000000480947 */ /* 0x000fea0003800000 */
[----:B-1----:R-:W1:Y:S02]  /*100a0*/  S2R R0, SR_TID.X ;  /* 0x0000000000007919 */ /* 0x002e640000002100 */
[----:B-1----:R-:W-:-:S04]  /*100b0*/  LOP3.LUT R0, R0, 0x7f, RZ, 0xc0, !PT ;  /* 0x0000007f00007812 */ /* 0x002fc800078ec0ff */
[----:B------:R-:W-:-:S13]  /*100c0*/  ISETP.NE.AND P0, PT, R0, RZ, PT ;  /* 0x000000ff0000720c */ /* 0x000fda0003f05270 */
[----:B------:R-:W-:Y:S05]  /*100d0*/  @P0 BRA `(.L_x_4671) ;  /* 0x0000003c006c0947 */ /* 0x000fea0003800000 */
[----:B0-----:R-:W0:Y:S01]  /*100e0*/  S2R R5, SR_LANEID ;  /* 0x0000000000057919 */ /* 0x001e220000000000 */
[----:B------:R-:W-:Y:S01]  /*100f0*/  VOTEU.ANY UR4, UPT, PT ;  /* 0x0000000000047886 */ /* 0x000fe200038e0100 */
[----:B------:R-:W1:Y:S01]  /*10100*/  LDC.64 R2, c[0x0][0xc60] ;  /* 0x00031800ff027b82 */ /* 0x000e620000000a00 */
[----:B------:R-:W0:Y:S02]  /*10110*/  FLO.U32 R0, UR4 ;  /* 0x0000000400007d00 */ /* 0x000e2400080e0000 */
[----:B0-----:R-:W-:-:S06]  /*10120*/  ISETP.EQ.U32.AND P0, PT, R0, R5, PT ;  /* 0x000000050000720c */ /* 0x001fcc0003f02070 */
[----:B------:R-:W1:Y:S07]  /*10130*/  POPC R5, UR4 ;  /* 0x0000000400057d09 */ /* 0x000e6e0008000000 */
[----:B-1----:R-:W4:Y:S01]  /*10140*/  @P0 ATOMG.E.ADD.STRONG.GPU PT, R3, desc[UR38][R2.64], R5 ;  /* 0x00000005020309a8 */ /* 0x002f2200081ee1e6 */
[----:B------:R-:W0:Y:S02]  /*10150*/  S2R R4, SR_LTMASK ;  /* 0x0000000000047919 */ /* 0x000e240000003900 */
[----:B0-----:R-:W-:-:S04]  /*10160*/  LOP3.LUT R4, R4, UR4, RZ, 0xc0, !PT ;  /* 0x0000000404047c12 */ /* 0x001fc8000f8ec0ff */
[----:B---3--:R-:W0:Y:S01]  /*10170*/  POPC R7, R4 ;  /* 0x0000000400077309 */ /* 0x008e220000000000 */
[----:B----4-:R-:W0:Y:S02]  /*10180*/  SHFL.IDX PT, R0, R3, R0, 0x1f ;  /* 0x00001f0003007589 */ /* 0x010e2400000e0000 */
[----:B0-----:R-:W-:-:S05]  /*10190*/  IADD3 R0, R0, UR37, R7 ;  /* 0x0000002500007c10 */ /* 0x001fca000fffe007 */
[----:B------:R4:W-:Y:S01]  /*101a0*/  STL [R1], R0 ;  /* 0x0000000001007387 */ /* 0x0009e20000100800 */
[----:B------:R-:W-:Y:S05]  /*101b0*/  BRA `(.L_x_4671) ;  /* 0x0000003c00347947 */ /* 0x000fea0003800000 */
.L_x_4670:
[----:B-1----:R-:W-:Y:S01]  /*101c0*/  VIADD R0, R18, 0x1c400 ;  /* 0x0001c40012007836 */ /* 0x002fe20000000000 */
        /* <DEDUP_REMOVED lines=11> */
[----:B---3--:R-:W-:-:S02]  /*10280*/  IMAD.U32 R7, RZ, RZ, UR9 ;  /* 0x00000009ff077e24 */ /* 0x008fc4000f8e00ff */
[----:B--2---:R-:W-:Y:S02]  /*10290*/  IMAD.U32 R10, RZ, RZ, UR4 ;  /* 0x00000004ff0a7e24 */ /* 0x004fe4000f8e00ff */
[----:B------:R-:W-:Y:S02]  /*102a0*/  IMAD.U32 R11, RZ, RZ, UR5 ;  /* 0x00000005ff0b7e24 */ /* 0x000fe4000f8e00ff */
[----:B------:R-:W-:Y:S02]  /*102b0*/  IMAD.MOV.U32 R8, RZ, RZ, 0x70 ;  /* 0x00000070ff087424 */ /* 0x000fe400078e00ff */
[----:B------:R-:W-:Y:S02]  /*102c0*/  IMAD.MOV.U32 R12, RZ, RZ, 0x1 ;  /* 0x00000001ff0c7424 */ /* 0x000fe400078e00ff */
[----:B------:R-:W-:-:S07]  /*102d0*/  IMAD.MOV.U32 R13, RZ, RZ, RZ ;  /* 0x000000ffff0d7224 */ /* 0x000fce00078e00ff */
[----:B------:R-:W-:-:S07]  /*102e0*/  LEPC R20, `(.L_x_4673) ;  /* 0x000000001014794e */ /* 0x000fce0000000000 */
[----:B-1----:R-:W-:Y:S05]  /*102f0*/  CALL.ABS.NOINC R2 ;  /* 0x0000000002007343 */ /* 0x002fea0003c00000 */
.L_x_4673:
[----:B------:R-:W-:Y:S05]  /*10300*/  BSYNC B6 ;  /* 0x0000000000067941 */ /* 0x000fea0003800000 */
.L_x_4672:
        /* <DEDUP_REMOVED lines=9> */
[----:B------:R-:W-:Y:S02]  /*103a0*/  IMAD.U32 R4, RZ, RZ, UR6 ;  /* 0x00000006ff047e24 */ /* 0x000fe4000f8e00ff */
[----:B0-----:R-:W-:Y:S02]  /*103b0*/  IMAD.U32 R5, RZ, RZ, UR7 ;  /* 0x00000007ff057e24 */ /* 0x001fe4000f8e00ff */
[----:B------:R-:W-:Y:S02]  /*103c0*/  IMAD.U32 R6, RZ, RZ, UR8 ;  /* 0x00000008ff067e24 */ /* 0x000fe4000f8e00ff */
[----:B---3--:R-:W-:-:S02]  /*103d0*/  IMAD.U32 R7, RZ, RZ, UR9 ;  /* 0x00000009ff077e24 */ /* 0x008fc4000f8e00ff */
[----:B--2---:R-:W-:Y:S02]  /*103e0*/  IMAD.U32 R10, RZ, RZ, UR4 ;  /* 0x00000004ff0a7e24 */ /* 0x004fe4000f8e00ff */
[----:B------:R-:W-:Y:S02]  /*103f0*/  IMAD.U32 R11, RZ, RZ, UR5 ;  /* 0x00000005ff0b7e24 */ /* 0x000fe4000f8e00ff */
[----:B------:R-:W-:Y:S02]  /*10400*/  IMAD.MOV.U32 R8, RZ, RZ, 0x70 ;  /* 0x00000070ff087424 */ /* 0x000fe400078e00ff */
[----:B------:R-:W-:Y:S02]  /*10410*/  IMAD.MOV.U32 R12, RZ, RZ, 0x1 ;  /* 0x00000001ff0c7424 */ /* 0x000fe400078e00ff */
[----:B-1----:R-:W-:-:S07]  /*10420*/  IMAD.MOV.U32 R13, RZ, RZ, RZ ;  /* 0x000000ffff0d7224 */ /* 0x002fce00078e00ff */
[----:B------:R-:W-:-:S07]  /*10430*/  LEPC R20, `(.L_x_4676) ;  /* 0x000000001014794e */ /* 0x000fce0000000000 */
[----:B----4-:R-:W-:Y:S05]  /*10440*/  CALL.ABS.NOINC R2 ;  /* 0x0000000002007343 */ /* 0x010fea0003c00000 */
.L_x_4676:
        /* <DEDUP_REMOVED lines=16> */
.L_x_4675:
[----:B------:R-:W-:Y:S05]  /*10550*/  BSYNC B6 ;  /* 0x0000000000067941 */ /* 0x000fea0003800000 */
.L_x_4674:
[----:B------:R-:W4:Y:S01]  /*10560*/  LDL.LU R4, [R1+0x18] ;  /* 0x0000180001047983 */ /* 0x000f220000300800 */
[----:B------:R-:W-:-:S03]  /*10570*/  ULDC.64 UR4, c[0x0][0x9f8] ;  /* 0x00027e0000047ab9 */ /* 0x000fc60000000a00 */
[----:B---3--:R-:W3:Y:S01]  /*10580*/  LDL R7, [R1+0x8] ;  /* 0x0000080001077983 */ /* 0x008ee20000100800 */
[----:B------:R-:W-:-:S03]  /*10590*/  ISETP.NE.U32.AND P0, PT, RZ, UR4, PT ;  /* 0x00000004ff007c0c */ /* 0x000fc6000bf05070 */
[----:B------:R-:W5:Y:S01]  /*105a0*/  LDL R0, [R1+0x38] ;  /* 0x0000380001007983 */ /* 0x000f620000100800 */
[----:B------:R-:W-:-:S13]  /*105b0*/  ISETP.NE.AND.EX P0, PT, RZ, UR5, PT, P0 ;  /* 0x00000005ff007c0c */ /* 0x000fda000bf05300 */
[----:B------:R-:W-:-:S04]  /*105c0*/  @P0 IADD3 R2, P1, R16, UR4, RZ ;  /* 0x0000000410020c10 */ /* 0x000fc8000ff3e0ff */
[----:B----4-:R-:W-:Y:S01]  /*105d0*/  @P0 IADD3.X R3, R4, UR5, RZ, P1, !PT ;  /* 0x0000000504030c10 */ /* 0x010fe20008ffe4ff */
[----:B------:R-:W-:-:S04]  /*105e0*/  ULDC.64 UR4, c[0x0][0xa08] ;  /* 0x0002820000047ab9 */ /* 0x000fc80000000a00 */
[----:B---3--:R1:W0:Y:S02]  /*105f0*/  @P0 LDG.E R7, desc[UR38][R2.64] ;  /* 0x0000002602070981 */ /* 0x008224000c1e1900 */
[----:B-1----:R-:W1:Y:S01]  /*10600*/  LDC.64 R2, c[0x0][0x418] ;  /* 0x00010600ff027b82 */ /* 0x002e620000000a00 */
[----:B-----5:R-:W-:Y:S01]  /*10610*/  VIADD R0, R0, 0xffffffff ;  /* 0xffffffff00007836 */ /* 0x020fe20000000000 */
[----:B0-----:R-:W-:Y:S01]  /*10620*/  SHF.R.S32.HI R8, RZ, 0x1f, R7 ;  /* 0x0000001fff087819 */ /* 0x001fe20000011407 */
[----:B------:R0:W-:Y:S04]  /*10630*/  @P0 STL [R1+0x8], R7 ;  /* 0x0000080701000387 */ /* 0x0001e80000100800 */
[----:B------:R0:W-:Y:S01]  /*10640*/  STL [R1+0x18], R8 ;  /* 0x0000180801007387 */ /* 0x0001e20000100800 */
[----:B-1----:R-:W-:Y:S01]  /*10650*/  LOP3.LUT P0, RZ, R2, UR4, RZ, 0xfc, !PT ;  /* 0x0000000402ff7c12 */ /* 0x002fe2000f80fcff */
[----:B------:R-:W-:-:S03]  /*10660*/  UMOV UR4, 0xffffffff ;  /* 0xffffffff00047882 */ /* 0x000fc60000000000 */
[----:B------:R-:W-:-:S04]  /*10670*/  LOP3.LUT P0, RZ, R3, UR5, RZ, 0xfc, P0 ;  /* 0x0000000503ff7c12 */ /* 0x000fc8000800fcff */
[----:B------:R-:W-:Y:S01]  /*10680*/  SEL R16, R7, RZ, !P0 ;  /* 0x000000ff07107207 */ /* 0x000fe20004000000 */
[----:B0-----:R-:W-:Y:S08]  /*10690*/  BRA.DIV UR4, `(.L_x_4677) ;  /* 0x0000005204047947 */ /* 0x001ff0000b800000 */
[----:B------:R-:W0:Y:S02]  /*106a0*/  S2R R4, SR_TID.X ;  /* 0x0000000000047919 */ /* 0x000e240000002100 */
[----:B0-----:R-:W-:-:S04]  /*106b0*/  SHF.R.U32.HI R4, RZ, 0x5, R4 ;  /* 0x00000005ff047819 */ /* 0x001fc80000011604 */
[----:B------:R-:W-:-:S05]  /*106c0*/  LOP3.LUT R4, R4, 0x3, RZ, 0xc0, !PT ;  /* 0x0000000304047812 */ /* 0x000fca00078ec0ff */
[----:B------:R0:W1:Y:S02]  /*106d0*/  SHFL.IDX PT, R14, R4, RZ, 0x1f ;  /* 0x00001fff040e7589 */ /* 0x00006400000e0000 */
.L_x_4783:
[----:B0-----:R-:W3:Y:S01]  /*106e0*/  LDL.LU R4, [R1+0x14] ;  /* 0x0000140001047983 */ /* 0x001ee20000300800 */
[----:B------:R-:W-:Y:S02]  /*106f0*/  PLOP3.LUT P1, PT, PT, PT, PT, 0x8, 0x0 ;  /* 0x000000000000781c */ /* 0x000fe40003f2e170 */
[----:B-1----:R-:W-:Y:S01]  /*10700*/  ISETP.NE.AND P0, PT, R14, RZ, PT ;  /* 0x000000ff0e00720c */ /* 0x002fe20003f05270 */
        /* <DEDUP_REMOVED lines=8> */
.L_x_4786:
        /* <DEDUP_REMOVED lines=24> */
.L_x_4680:
[----:B-1----:R-:W3:Y:S01]  /*10910*/  LDL R2, [R1+0x10] ;  /* 0x0000100001027983 */ /* 0x002ee20000100800 */
[----:B0-----:R-:W-:Y:S01]  /*10920*/  IMAD R0, R19, 0x8, R18 ;  /* 0x0000000813007824 */ /* 0x001fe200078e0212 */
[----:B---3--:R-:W-:-:S04]  /*10930*/  SHF.L.U32 R2, R2, 0x1f, RZ ;  /* 0x0000001f02027819 */ /* 0x008fc800000006ff */
[----:B------:R-:W0:Y:S02]  /*10940*/  SYNCS.PHASECHK.TRANS64.TRYWAIT P0, [R0+URZ+0x22840], R2 ;  /* 0x02284002000075a7 */ /* 0x000e24000800017f */
[----:B0-----:R-:W-:Y:S05]  /*10950*/  @!P0 BRA `(.L_x_4681) ;  /* 0x0000004c00a88947 */ /* 0x001fea0003800000 */
.L_x_4787:
        /* <DEDUP_REMOVED lines=11> */
.L_x_4682:
[----:B------:R-:W3:Y:S04]  /*10a10*/  LDL R4, [R1+0x2c] ;  /* 0x00002c0001047983 */ /* 0x000ee80000100800 */
[----:B------:R-:W4:Y:S04]  /*10a20*/  LDL R3, [R1+0x1c] ;  /* 0x00001c0001037983 */ /* 0x000f280000100800 */
[----:B0-----:R-:W2:Y:S01]  /*10a30*/  LDL.LU R2, [R1+0x14] ;  /* 0x0000140001027983 */ /* 0x001ea20000300800 */
        /* <DEDUP_REMOVED lines=21> */
.L_x_4678:
[----:B------:R-:W3:Y:S04]  /*10b90*/  LDL.LU R3, [R1+0x3c] ;  /* 0x00003c0001037983 */ /* 0x000ee80000300800 */
[----:B------:R-:W4:Y:S04]  /*10ba0*/  LDL.LU R5, [R1+0x24] ;  /* 0x0000240001057983 */ /* 0x000f280000300800 */
[----:B0-----:R-:W5:Y:S01]  /*10bb0*/  LDL.LU R4, [R1+0x48] ;  /* 0x0000480001047983 */ /* 0x001f620000300800 */
        /* <DEDUP_REMOVED lines=9> */
[----:B---3--:R-:W-:Y:S02]  /*10c50*/  SHF.R.S32.HI R0, RZ, 0x1f, R3 ;  /* 0x0000001fff007819 */ /* 0x008fe40000011403 */
[----:B----4-:R-:W-:-:S03]  /*10c60*/  SEL R5, R5, RZ, !P0 ;  /* 0x000000ff05057207 */ /* 0x010fc60004000000 */
[----:B------:R-:W-:Y:S01]  /*10c70*/  IMAD R0, R0, UR4, RZ ;  /* 0x0000000400007c24 */ /* 0x000fe2000f8e02ff */
[----:B-----5:R-:W-:-:S03]  /*10c80*/  SEL R4, R4, RZ, !P0 ;  /* 0x000000ff04047207 */ /* 0x020fc60004000000 */
        /* <DEDUP_REMOVED lines=23> */
[----:B0-----:R-:W-:Y:S05]  /*10e00*/  CALL.ABS.NOINC R2 ;  /* 0x0000000002007343 */ /* 0x001fea0003c00000 */
.L_x_4684:
[----:B------:R-:W-:Y:S05]  /*10e10*/  BSYNC B6 ;  /* 0x0000000000067941 */ /* 0x000fea0003800000 */
.L_x_4683:
[----:B0-----:R-:W3:Y:S01]  /*10e20*/  LDL.LU R0, [R1+0x48] ;  /* 0x0000480001007983 */ /* 0x001ee20000300800 */
[----:B------:R-:W-:Y:S01]  /*10e30*/  ULDC.64 UR4, c[0x0][0x2d8] ;  /* 0x0000b60000047ab9 */ /* 0x000fe20000000a00 */
[----:B------:R-:W0:Y:S01]  /*10e40*/  LDC R7, c[0x0][0x448] ;  /* 0x00011200ff077b82 */ /* 0x000e220000000800 */
[----:B------:R-:W-:Y:S01]  /*10e50*/  ULDC UR6, c[0x0][0x2b8] ;  /* 0x0000ae0000067ab9 */ /* 0x000fe20000000800 */
[----:B------:R-:W4:Y:S04]  /*10e60*/  LDL.LU R4, [R1+0x3c] ;  /* 0x00003c0001047983 */ /* 0x000f280000300800 */
[----:B------:R-:W4:Y:S04]  /*10e70*/  LDL.LU.64 R2, [R1+0x50] ;  /* 0x0000500001027983 */ /* 0x000f280000300a00 */
[----:B------:R-:W3:Y:S04]  /*10e80*/  LDL.LU R5, [R1+0x24] ;  /* 0x0000240001057983 */ /* 0x000ee80000300800 */
[----:B------:R-:W3:Y:S04]  /*10e90*/  LDL R8, [R1+0x4] ;  /* 0x0000040001087983 */ /* 0x000ee80000100800 */
[----:B------:R1:W5:Y:S01]  /*10ea0*/  LDL R9, [R1+0x28] ;  /* 0x0000280001097983 */ /* 0x0003620000100800 */
[----:B0-----:R-:W-:-:S13]  /*10eb0*/  ISETP.NE.AND P0, PT, R7, 0x1, PT ;  /* 0x000000010700780c */ /* 0x001fda0003f05270 */
[----:B------:R-:W0:Y:S01]  /*10ec0*/  @P0 LDC R6, c[0x0][0x450] ;  /* 0x00011400ff060b82 */ /* 0x000e220000000800 */
[----:B--2---:R-:W2:Y:S02]  /*10ed0*/  S2R R10, SR_TID.X ;  /* 0x00000000000a7919 */ /* 0x004ea40000002100 */
[----:B--2---:R-:W-:-:S05]  /*10ee0*/  IMAD.SHL.U32 R10, R10, 0x8, RZ ;  /* 0x000000080a0a7824 */ /* 0x004fca00078e00ff */
[----:B------:R-:W-:Y:S01]  /*10ef0*/  LOP3.LUT R10, R10, 0x38, RZ, 0xc0, !PT ;  /* 0x000000380a0a7812 */ /* 0x000fe200078ec0ff */
[----:B----4-:R-:W-:Y:S02]  /*10f00*/  IMAD.MOV.U32 R3, RZ, RZ, R4 ;  /* 0x000000ffff037224 */ /* 0x010fe400078e0004 */
[----:B------:R-:W2:Y:S01]  /*10f10*/  S2R R4, SR_TID.X ;  /* 0x0000000000047919 */ /* 0x000ea20000002100 */
[----:B------:R-:W-:-:S04]  /*10f20*/  IMAD.WIDE.U32 R2, R17, UR4, R2 ;  /* 0x0000000411027c25 */ /* 0x000fc8000f8e0002 */
[----:B------:R-:W-:Y:S01]  /*10f30*/  IMAD R3, R17, UR5, R3 ;  /* 0x0000000511037c24 */ /* 0x000fe2000f8e0203 */
[----:B------:R-:W-:Y:S02]  /*10f40*/  ULDC.64 UR4, c[0x0][0x2e0] ;  /* 0x0000b80000047ab9 */ /* 0x000fe40000000a00 */
[----:B---3--:R-:W-:Y:S02]  /*10f50*/  IMAD R0, R0, UR4, RZ ;  /* 0x0000000400007c24 */ /* 0x008fe4000f8e02ff */
[----:B------:R-:W-:-:S04]  /*10f60*/  IMAD.WIDE.U32 R2, R5, UR4, R2 ;  /* 0x0000000405027c25 */ /* 0x000fc8000f8e0002 */
[----:B------:R-:W-:Y:S01]  /*10f70*/  IMAD R0, R5, UR5, R0 ;  /* 0x0000000505007c24 */ /* 0x000fe2000f8e0200 */
[----:B------:R-:W-:-:S03]  /*10f80*/  ULDC.64 UR4, c[0x0][0x2d0] ;  /* 0x0000b40000047ab9 */ /* 0x000fc60000000a00 */
[----:B------:R-:W-:Y:S01]  /*10f90*/  IMAD.IADD R3, R3, 0x1, R0 ;  /* 0x0000000103037824 */ /* 0x000fe200078e0200 */
[----:B--2---:R-:W-:-:S04]  /*10fa0*/  LOP3.LUT R4, R4, 0x7f, RZ, 0xc0, !PT ;  /* 0x0000007f04047812 */ /* 0x004fc800078ec0ff */
[----:B------:R-:W-:Y:S02]  /*10fb0*/  SHF.R.U32.HI R5, RZ, 0x3, R4 ;  /* 0x00000003ff057819 */ /* 0x000fe40000011604 */
[----:B------:R-:W2:Y:S02]  /*10fc0*/  S2R R4, SR_TID.X ;  /* 0x0000000000047919 */ /* 0x000ea40000002100 */
[----:B--2---:R-:W-:-:S05]  /*10fd0*/  IMAD.SHL.U32 R4, R4, 0x10, RZ ;  /* 0x0000001004047824 */ /* 0x004fca00078e00ff */
[----:B------:R-:W-:Y:S02]  /*10fe0*/  LOP3.LUT R4, R5, 0x70, R4, 0xf8, !PT ;  /* 0x0000007005047812 */ /* 0x000fe400078ef804 */
[----:B------:R-:W2:Y:S03]  /*10ff0*/  @P0 LDC R5, c[0x0][0x44c] ;  /* 0x00011300ff050b82 */ /* 0x000ea60000000800 */
[----:B------:R-:W-:-:S04]  /*11000*/  IMAD R4, R8, 0x80, R4 ;  /* 0x0000008008047824 */ /* 0x000fc800078e0204 */
[----:B------:R-:W-:Y:S02]  /*11010*/  IMAD.MOV.U32 R0, RZ, RZ, R4 ;  /* 0x000000ffff007224 */ /* 0x000fe400078e0004 */
[----:B--2---:R-:W-:-:S05]  /*11020*/  @P0 IMAD.HI.U32 R5, R4, R5, RZ ;  /* 0x0000000504050227 */ /* 0x004fca00078e00ff */
        /* <DEDUP_REMOVED lines=20> */
[----:B------:R-:W2:Y:S04]  /*11170*/  LDL.LU R6, [R1+0x44] ;  /* 0x0000440001067983 */ /* 0x000ea80000300800 */
[----:B------:R-:W3:Y:S01]  /*11180*/  LDL.LU R5, [R1+0x4] ;  /* 0x0000040001057983 */ /* 0x000ee20000300800 */
[----:B------:R-:W0:Y:S02]  /*11190*/  S2R R8, SR_TID.X ;  /* 0x0000000000087919 */ /* 0x000e240000002100 */
[----:B0-----:R-:W-:-:S04]  /*111a0*/  LOP3.LUT R8, R8, 0x7f, RZ, 0xc0, !PT ;  /* 0x0000007f08087812 */ /* 0x001fc800078ec0ff */
[----:B------:R-:W-:Y:S01]  /*111b0*/  SHF.R.U32.HI R8, RZ, 0x3, R8 ;  /* 0x00000003ff087819 */ /* 0x000fe20000011608 */
[----:B--2---:R-:W-:Y:S02]  /*111c0*/  IMAD R3, R6, R7, RZ ;  /* 0x0000000706037224 */ /* 0x004fe400078e02ff */
[----:B------:R-:W0:Y:S02]  /*111d0*/  SHFL.IDX PT, R7, R2, RZ, 0x181f ;  /* 0x00181fff02077589 */ /* 0x000e2400000e0000 */
[----:B---3--:R-:W-:Y:S02]  /*111e0*/  IMAD R4, R5, 0x80, R8 ;  /* 0x0000008005047824 */ /* 0x008fe400078e0208 */
[----:B------:R-:W1:Y:S03]  /*111f0*/  SHFL.IDX PT, R6, R0, RZ, 0x181f ;  /* 0x00181fff00067589 */ /* 0x000e6600000e0000 */
[----:B------:R-:W-:-:S13]  /*11200*/  ISETP.GE.AND P1, PT, R4, R3, PT ;  /* 0x000000030400720c */ /* 0x000fda0003f26270 */
[----:B0-----:R-:W-:-:S05]  /*11210*/  @!P1 LEA R7, P2, R10, R7, 0x1 ;  /* 0x000000070a079211 */ /* 0x001fca00078408ff */
[----:B-1----:R-:W-:-:S05]  /*11220*/  @!P1 IMAD.X R6, RZ, RZ, R6, P2 ;  /* 0x000000ffff069224 */ /* 0x002fca00010e0606 */
[----:B------:R-:W-:-:S04]  /*11230*/  @!P1 LOP3.LUT R7, R7, R6, RZ, 0x3c, !PT ;  /* 0x0000000607079212 */ /* 0x000fc800078e3cff */
[----:B------:R-:W-:Y:S01]  /*11240*/  @!P1 LOP3.LUT R6, R7, R6, RZ, 0x3c, !PT ;  /* 0x0000000607069212 */ /* 0x000fe200078e3cff */
[----:B------:R-:W-:-:S03]  /*11250*/  VIADD R5, R4, 0x10 ;  /* 0x0000001004057836 */ /* 0x000fc60000000000 */
        /* <DEDUP_REMOVED lines=57> */
[----:B------:R-:W2:Y:S02]  /*115f0*/  SHFL.IDX PT, R2, R2, 0x7, 0x181f ;  /* 0x00f81f0002027f89 */ /* 0x000ea400000e0000 */
.L_x_4804:
[----:B------:R-:W-:-:S05]  /*11600*/  VIADD R4, R4, 0x70 ;  /* 0x0000007004047836 */ /* 0x000fca0000000000 */
[----:B------:R-:W-:-:S13]  /*11610*/  ISETP.GE.AND P1, PT, R4, R3, PT ;  /* 0x000000030400720c */ /* 0x000fda0003f26270 */
[----:B--2---:R-:W-:-:S05]  /*11620*/  @!P1 LEA R2, P2, R10, R2, 0x1 ;  /* 0x000000020a029211 */ /* 0x004fca00078408ff */
[----:B0-----:R-:W-:-:S05]  /*11630*/  @!P1 IMAD.X R3, RZ, RZ, R0, P2 ;  /* 0x000000ffff039224 */ /* 0x001fca00010e0600 */
[----:B------:R-:W-:Y:S01]  /*11640*/  @!PT LDS RZ, [RZ] ;  /* 0x00000000fffff984 */ /* 0x000fe20000000800 */
[----:B------:R-:W-:Y:S01]  /*11650*/  @!PT LDS RZ, [RZ] ;  /* 0x00000000fffff984 */ /* 0x000fe20000000800 */
[----:B------:R-:W-:Y:S01]  /*11660*/  @!PT LDS RZ, [RZ] ;  /* 0x00000000fffff984 */ /* 0x000fe20000000800 */
[----:B------:R0:W-:Y:S01]  /*11670*/  @!P1 LDGSTS.E.BYPASS.LTC128B.128 [R9+0x1bc00], desc[UR38][R2.64], !P0 ;  /* 0x1bc0000002099fae */ /* 0x0001e2000c101d66 */
[----:B------:R-:W-:Y:S01]  /*11680*/  PLOP3.LUT P0, PT, PT, PT, PT, 0x80, 0x0 ;  /* 0x000000000000781c */ /* 0x000fe20003f0f070 */
[----:B------:R-:W-:-:S12]  /*11690*/  NOP ;  /* 0x0000000000007918 */ /* 0x000fd80000000000 */
.L_x_4686:
        /* <DEDUP_REMOVED lines=17> */
[----:B0-2---:R-:W-:Y:S05]  /*117b0*/  @!P0 BRA `(.L_x_4688) ;  /* 0x0000004800c08947 */ /* 0x005fea0003800000 */
.L_x_4805:
[----:B------:R-:W-:Y:S05]  /*117c0*/  BSYNC B0 ;  /* 0x0000000000007941 */ /* 0x000fea0003800000 */
.L_x_4687:
[----:B------:R-:W2:Y:S01]  /*117d0*/  LDL R2, [R1+0x14] ;  /* 0x0000140001027983 */ /* 0x000ea20000100800 */
[----:B------:R-:W-:Y:S01]  /*117e0*/  BSSY B0, `(.L_x_4689) ;  /* 0x000005a000007945 */ /* 0x000fe20003800000 */
[----:B--2---:R-:W-:-:S13]  /*117f0*/  LOP3.LUT P0, RZ, R2, 0x1, RZ, 0xc0, !PT ;  /* 0x0000000102ff7812 */ /* 0x004fda000780c0ff */
[----:B------:R-:W-:Y:S05]  /*11800*/  @!P0 BRA `(.L_x_4690) ;  /* 0x00000004005c8947 */ /* 0x000fea0003800000 */
[----:B------:R-:W0:Y:S01]  /*11810*/  LDL R4, [R1+0x10] ;  /* 0x0000100001047983 */ /* 0x000e220000100800 */
[----:B------:R-:W-:Y:S01]  /*11820*/  IMAD R2, R19, 0x8, R18 ;  /* 0x0000000813027824 */ /* 0x000fe200078e0212 */
[----:B------:R-:W-:Y:S01]  /*11830*/  BSSY B1, `(.L_x_4691) ;  /* 0x0000007000017945 */ /* 0x000fe20003800000 */
[----:B------:R-:W2:Y:S02]  /*11840*/  S2R R3, SR_TID.X ;  /* 0x0000000000037919 */ /* 0x000ea40000002100 */
[----:B--2---:R-:W-:-:S04]  /*11850*/  LOP3.LUT R3, R3, 0x7f, RZ, 0xc0, !PT ;  /* 0x0000007f03037812 */ /* 0x004fc800078ec0ff */
[----:B------:R-:W-:Y:S02]  /*11860*/  ISETP.NE.AND P1, PT, R3, RZ, PT ;  /* 0x000000ff0300720c */ /* 0x000fe40003f25270 */
[----:B0-----:R-:W-:-:S04]  /*11870*/  SHF.L.U32 R0, R4, 0x1f, RZ ;  /* 0x0000001f04007819 */ /* 0x001fc800000006ff */
[----:B------:R-:W0:Y:S02]  /*11880*/  SYNCS.PHASECHK.TRANS64.TRYWAIT P0, [R2+URZ+0x22860], R0 ;  /* 0x02286000020075a7 */ /* 0x000e24000800017f */
[----:B0-----:R-:W-:Y:S05]  /*11890*/  @!P0 BRA `(.L_x_4692) ;  /* 0x00000048009c8947 */ /* 0x001fea0003800000 */
.L_x_4806:
[----:B------:R-:W-:Y:S05]  /*118a0*/  BSYNC B1 ;  /* 0x0000000000017941 */ /* 0x000fea0003800000 */
.L_x_4691:
[----:B------:R-:W-:Y:S04]  /*118b0*/  BSSY B1, `(.L_x_4693) ;  /* 0x0000009000017945 */ /* 0x000fe80003800000 */
        /* <DEDUP_REMOVED lines=8> */
.L_x_4694:
[----:B------:R-:W-:Y:S05]  /*11940*/  BSYNC B1 ;  /* 0x0000000000017941 */ /* 0x000fea0003800000 */
.L_x_4693:
        /* <DEDUP_REMOVED lines=12> */
.L_x_4695:
        /* <DEDUP_REMOVED lines=15> */
.L_x_4696:
        /* <DEDUP_REMOVED lines=15> */
.L_x_4697:
        /* <DEDUP_REMOVED lines=15> */
.L_x_4698:
        /* <DEDUP_REMOVED lines=10> */
.L_x_4690:
[----:B------:R-:W-:Y:S05]  /*11d80*/  BSYNC B0 ;  /* 0x0000000000007941 */ /* 0x000fea0003800000 */
.L_x_4689:
[----:B------:R-:W0:Y:S04]  /*11d90*/  LDL R4, [R1+0x38] ;  /* 0x0000380001047983 */ /* 0x000e280000100800 */
[----:B------:R-:W2:Y:S01]  /*11da0*/  LDL R5, [R1+0x20] ;  /* 0x0000200001057983 */ /* 0x000ea20000100800 */
[----:B------:R-:W-:Y:S01]  /*11db0*/  BSSY B0, `(.L_x_4699) ;  /* 0x00001f3000007945 */ /* 0x000fe20003800000 */
[----:B0-----:R-:W-:-:S05]  /*11dc0*/  VIADD R0, R4, 0xfffffffe ;  /* 0xfffffffe04007836 */ /* 0x001fca0000000000 */
[----:B--2---:R-:W-:-:S13]  /*11dd0*/  ISETP.GE.AND P0, PT, R0, R5, PT ;  /* 0x000000050000720c */ /* 0x004fda0003f06270 */
[----:B------:R-:W-:Y:S05]  /*11de0*/  @!P0 BRA `(.L_x_4700) ;  /* 0x0000001c00bc8947 */ /* 0x000fea0003800000 */
[----:B-1----:R-:W2:Y:S04]  /*11df0*/  LDL.LU R7, [R1+0x58] ;  /* 0x0000580001077983 */ /* 0x002ea80000300800 */
        /* <DEDUP_REMOVED lines=47> */
.L_x_4705:
        /* <DEDUP_REMOVED lines=8> */
.L_x_4807:
[----:B------:R-:W-:Y:S05]  /*12170*/  BSYNC B3 ;  /* 0x0000000000037941 */ /* 0x000fea0003800000 */
.L_x_4706:
        /* <DEDUP_REMOVED lines=9> */
.L_x_4709:
[----:B------:R-:W-:Y:S05]  /*12210*/  BSYNC B3 ;  /* 0x0000000000037941 */ /* 0x000fea0003800000 */
.L_x_4708:
        /* <DEDUP_REMOVED lines=12> */
.L_x_4710:
        /* <DEDUP_REMOVED lines=13> */
.L_x_4808:
[----:B------:R-:W-:Y:S05]  /*123b0*/  BSYNC B3 ;  /* 0x0000000000037941 */ /* 0x000fea0003800000 */
.L_x_4711:
        /* <DEDUP_REMOVED lines=11> */
.L_x_4714:
[----:B------:R-:W-:Y:S05]  /*12470*/  BSYNC B3 ;  /* 0x0000000000037941 */ /* 0x000fea0003800000 */
.L_x_4713:
        /* <DEDUP_REMOVED lines=9> */
.L_x_4715:
        /* <DEDUP_REMOVED lines=15> */
.L_x_4716:
        /* <DEDUP_REMOVED lines=15> */
.L_x_4717:
        /* <DEDUP_REMOVED lines=15> */
.L_x_4718:
        /* <DEDUP_REMOVED lines=10> */
.L_x_4704:
[----:B------:R-:W-:Y:S05]  /*12880*/  BSYNC B1 ;  /* 0x0000000000017941 */ /* 0x000fea0003800000 */
.L_x_4703:
[----:B------:R-:W2:Y:S02]  /*12890*/  LDL.LU R5, [R1+0x38] ;  /* 0x0000380001057983 */ /* 0x000ea40000300800 */
[----:B--2---:R-:W-:-:S07]  /*128a0*/  VIADD R0, R5, 0xfffffffd ;  /* 0xfffffffd05007836 */ /* 0x004fce0000000000 */
.L_x_4702:
[----:B------:R-:W-:Y:S05]  /*128b0*/  BSYNC B2 ;  /* 0x0000000000027941 */ /* 0x000fea0003800000 */
.L_x_4701:
[----:B------:R-:W-:Y:S01]  /*128c0*/  VIADD R8, R8, 0xfffffffe ;  /* 0xfffffffe08087836 */ /* 0x000fe20000000000 */
[----:B------:R-:W-:-:S04]  /*128d0*/  LOP3.LUT R4, RZ, R4, RZ, 0x33, !PT ;  /* 0x00000004ff047212 */ /* 0x000fc800078e33ff */
[----:B------:R-:W-:-:S13]  /*128e0*/  ISETP.NE.AND P0, PT, R8, R4, PT ;  /* 0x000000040800720c */ /* 0x000fda0003f05270 */
[----:B------:R-:W-:Y:S05]  /*128f0*/  @!P0 BRA `(.L_x_4700) ;  /* 0x0000001000f88947 */ /* 0x000fea0003800000 */
.L_x_4751:
        /* <DEDUP_REMOVED lines=35> */
.L_x_4721:
        /* <DEDUP_REMOVED lines=8> */
.L_x_4809:
[----:B------:R-:W-:Y:S05]  /*12bb0*/  BSYNC B2 ;  /* 0x0000000000027941 */ /* 0x000fea0003800000 */
.L_x_4722:
        /* <DEDUP_REMOVED lines=9> */
.L_x_4725:
[----:B------:R-:W-:Y:S05]  /*12c50*/  BSYNC B2 ;  /* 0x0000000000027941 */ /* 0x000fea0003800000 */
.L_x_4724:
        /* <DEDUP_REMOVED lines=12> */
.L_x_4726:
        /* <DEDUP_REMOVED lines=13> */
.L_x_4810:
[----:B------:R-:W-:Y:S05]  /*12df0*/  BSYNC B2 ;  /* 0x0000000000027941 */ /* 0x000fea0003800000 */
.L_x_4727:
        /* <DEDUP_REMOVED lines=11> */
.L_x_4730:
[----:B------:R-:W-:Y:S05]  /*12eb0*/  BSYNC B2 ;  /* 0x0000000000027941 */ /* 0x000fea0003800000 */
.L_x_4729:
        /* <DEDUP_REMOVED lines=9> */
.L_x_4731:
        /* <DEDUP_REMOVED lines=15> */
.L_x_4732:
        /* <DEDUP_REMOVED lines=15> */
.L_x_4733:
        /* <DEDUP_REMOVED lines=15> */
.L_x_4734:
        /* <DEDUP_REMOVED lines=10> */
.L_x_4720:
[----:B------:R-:W-:Y:S05]  /*132c0*/  BSYNC B1 ;  /* 0x0000000000017941 */ /* 0x000fea0003800000 */
.L_x_4719:
[----:B------:R-:W2:Y:S01]  /*132d0*/  LDL R2, [R1+0x14] ;  /* 0x0000140001027983 */ /* 0x000ea20000100800 */
[----:B------:R-:W-:Y:S01]  /*132e0*/  VIADD R7, R7, 0x1 ;  /* 0x0000000107077836 */ /* 0x000fe20000000000 */
[----:B------:R-:W-:Y:S04]  /*132f0*/  BSSY B1, `(.L_x_4735) ;  /* 0x000009a000017945 */ /* 0x000fe80003800000 */
[----:B------:R-:W-:-:S04]  /*13300*/  ISETP.NE.AND P0, PT, R7, 0x2, PT ;  /* 0x000000020700780c */ /* 0x000fc80003f05270 */
[----:B------:R-:W-:Y:S02]  /*13310*/  SEL R19, R7, RZ, P0 ;  /* 0x000000ff07137207 */ /* 0x000fe40000000000 */
[----:B--2---:R-:W-:Y:S02]  /*13320*/  LOP3.LUT P2, RZ, R2, 0x1, RZ, 0xc0, !PT ;  /* 0x0000000102ff7812 */ /* 0x004fe4000784c0ff */
        /* <DEDUP_REMOVED lines=29> */
.L_x_4737:
        /* <DEDUP_REMOVED lines=8> */
.L_x_4811:
[----:B------:R-:W-:Y:S05]  /*13580*/  BSYNC B2 ;  /* 0x0000000000027941 */ /* 0x000fea0003800000 */
.L_x_4738:
        /* <DEDUP_REMOVED lines=9> */
.L_x_4741:
[----:B------:R-:W-:Y:S05]  /*13620*/  BSYNC B2 ;  /* 0x0000000000027941 */ /* 0x000fea0003800000 */
.L_x_4740:
        /* <DEDUP_REMOVED lines=12> */
.L_x_4742:
        /* <DEDUP_REMOVED lines=13> */
.L_x_4812:
[----:B------:R-:W-:Y:S05]  /*137c0*/  BSYNC B2 ;  /* 0x0000000000027941 */ /* 0x000fea0003800000 */
.L_x_4743:
        /* <DEDUP_REMOVED lines=11> */
.L_x_4746:
[----:B------:R-:W-:Y:S05]  /*13880*/  BSYNC B2 ;  /* 0x0000000000027941 */ /* 0x000fea0003800000 */
.L_x_4745:
        /* <DEDUP_REMOVED lines=9> */
.L_x_4747:
        /* <DEDUP_REMOVED lines=15> */
.L_x_4748:
        /* <DEDUP_REMOVED lines=15> */
.L_x_4749:
        /* <DEDUP_REMOVED lines=15> */
.L_x_4750:
        /* <DEDUP_REMOVED lines=10> */
.L_x_4736:
[----:B------:R-:W-:Y:S05]  /*13c90*/  BSYNC B1 ;  /* 0x0000000000017941 */ /* 0x000fea0003800000 */
.L_x_4735:
[----:B------:R-:W2:Y:S01]  /*13ca0*/  LDL R5, [R1+0x20] ;  /* 0x0000200001057983 */ /* 0x000ea20000100800 */
[----:B------:R-:W-:Y:S01]  /*13cb0*/  VIADD R0, R0, 0xfffffffe ;  /* 0xfffffffe00007836 */ /* 0x000fe20000000000 */
[----:B--2---:R-:W-:-:S13]  /*13cc0*/  ISETP.GT.AND P0, PT, R6, R5, PT ;  /* 0x000000050600720c */ /* 0x004fda0003f04270 */
[----:B------:R-:W-:Y:S05]  /*13cd0*/  @P0 BRA `(.L_x_4751) ;  /* 0xffffffec00080947 */ /* 0x000fea000383ffff */
.L_x_4700:
[----:B------:R-:W-:Y:S05]  /*13ce0*/  BSYNC B0 ;  /* 0x0000000000007941 */ /* 0x000fea0003800000 */
.L_x_4699:
        /* <DEDUP_REMOVED lines=20> */
[----:B-1----:R-:W1:Y:S01]  /*13e30*/  POPC R7, R4 ;  /* 0x0000000400077309 */ /* 0x002e620000000000 */
[----:B--2---:R-:W1:Y:S02]  /*13e40*/  SHFL.IDX PT, R0, R3, R0, 0x1f ;  /* 0x00001f0003007589 */ /* 0x004e6400000e0000 */
[----:B-1----:R-:W-:-:S05]  /*13e50*/  IADD3 R0, R0, UR37, R7 ;  /* 0x0000002500007c10 */ /* 0x002fca000fffe007 */
[----:B------:R3:W-:Y:S02]  /*13e60*/  STL [R1], R0 ;  /* 0x0000000001007387 */ /* 0x0007e40000100800 */
.L_x_4753:
[----:B------:R-:W-:Y:S05]  /*13e70*/  BSYNC B0 ;  /* 0x0000000000007941 */ /* 0x000fea0003800000 */
.L_x_4752:
[----:B------:R-:W-:-:S07]  /*13e80*/  SEL R19, R19, RZ, P0 ;  /* 0x000000ff13137207 */ /* 0x000fce0000000000 */
.L_x_4671:
[----:B------:R-:W-:Y:S05]  /*13e90*/  BSYNC B7 ;  /* 0x0000000000077941 */ /* 0x000fea0003800000 */
.L_x_4669:
        /* <DEDUP_REMOVED lines=9> */
[----:B01----:R-:W0:Y:S04]  /*13f30*/  LDS.128 R4, [R18+0x228d0] ;  /* 0x0228d00012047984 */ /* 0x003e280000000c00 */
[----:B0-----:R1:W-:Y:S04]  /*13f40*/  STL.64 [R1], R4 ;  /* 0x0000000401007387 */ /* 0x0013e80000100a00 */
[----:B------:R1:W-:Y:S01]  /*13f50*/  STL.64 [R1+0x8], R6 ;  /* 0x0000080601007387 */ /* 0x0003e20000100a00 */
[----:B------:R-:W-:Y:S06]  /*13f60*/  BAR.ARV 0x4, 0x180 ;  /* 0x0106000000007b1d */ /* 0x000fec0000002000 */
[----:B------:R-:W-:Y:S05]  /*13f70*/  BRA `(.L_x_4755) ;  /* 0x0000001000307947 */ /* 0x000fea0003800000 */
.L_x_4754:
[----:B------:R-:W3:Y:S01]  /*13f80*/  S2R R16, SR_TID.X ;  /* 0x0000000000107919 */ /* 0x000ee20000002100 */
[----:B------:R-:W-:Y:S01]  /*13f90*/  UMOV UR4, 0xffffffff ;  /* 0xffffffff00047882 */ /* 0x000fe20000000000 */
[----:B---3--:R-:W-:-:S04]  /*13fa0*/  LOP3.LUT R16, R16, 0x1f, RZ, 0xc0, !PT ;  /* 0x0000001f10107812 */ /* 0x008fc800078ec0ff */
[----:B------:R-:W-:Y:S01]  /*13fb0*/  ISETP.NE.AND P0, PT, R16, 0x1f, PT ;  /* 0x0000001f1000780c */ /* 0x000fe20003f05270 */
[----:B------:R-:W-:-:S12]  /*13fc0*/  BRA.DIV UR4, `(.L_x_4756) ;  /* 0x00000026045c7947 */ /* 0x000fd8000b800000 */
[----:B------:R-:W2:Y:S01]  /*13fd0*/  LDL.LU R3, [R1] ;  /* 0x0000000001037983 */ /* 0x000ea20000300800 */
[----:B------:R-:W-:-:S03]  /*13fe0*/  ULDC UR4, c[0x0][0xc3c] ;  /* 0x00030f0000047ab9 */ /* 0x000fc60000000800 */
[----:B------:R-:W3:Y:S01]  /*13ff0*/  LDL R4, [R1+0xc] ;  /* 0x00000c0001047983 */ /* 0x000ee20000100800 */
[----:B--2---:R-:W-:Y:S02]  /*14000*/  IMAD.MOV.U32 R10, RZ, RZ, R3 ;  /* 0x000000ffff0a7224 */ /* 0x004fe400078e0003 */
[----:B---3--:R-:W-:-:S05]  /*14010*/  IMAD.IADD R0, R4, 0x1, R16 ;  /* 0x0000000104007824 */ /* 0x008fca00078e0210 */
[----:B------:R-:W-:-:S13]  /*14020*/  ISETP.GE.OR P1, PT, R0, UR4, !P0 ;  /* 0x0000000400007c0c */ /* 0x000fda000c726670 */
[----:B------:R-:W2:Y:S08]  /*14030*/  @!P1 LDC.64 R2, c[0x0][0xc80] ;  /* 0x00032000ff029b82 */ /* 0x000eb00000000a00 */
[----:B0-----:R-:W0:Y:S01]  /*14040*/  @!P1 LDC.64 R4, c[0x0][0xc78] ;  /* 0x00031e00ff049b82 */ /* 0x001e220000000a00 */
[----:B--2---:R-:W-:-:S05]  /*14050*/  @!P1 IMAD.WIDE R2, R0, 0x4, R2 ;  /* 0x0000000400029825 */ /* 0x004fca00078e0202 */
[----:B-1----:R0:W2:Y:S02]  /*14060*/  @!P1 LDG.E R6, desc[UR38][R2.64] ;  /* 0x0000002602069981 */ /* 0x0020a4000c1e1900 */
[----:B0-----:R-:W-:-:S05]  /*14070*/  @!P1 IMAD.WIDE R2, R0, 0x4, R4 ;  /* 0x0000000400029825 */ /* 0x001fca00078e0204 */
        /* <DEDUP_REMOVED lines=30> */
.L_x_4822:
[----:B------:R-:W-:Y:S02]  /*14260*/  ULDC UR4, c[0x0][0xc38] ;  /* 0x00030e0000047ab9 */ /* 0x000fe40000000800 */
[----:B------:R-:W-:-:S04]  /*14270*/  IMAD.U32 R7, RZ, RZ, UR4 ;  /* 0x00000004ff077e24 */ /* 0x000fc8000f8e00ff */
[----:B-1----:R-:W-:-:S04]  /*14280*/  IMAD R10, R14, R7, RZ ;  /* 0x000000070e0a7224 */ /* 0x002fc800078e02ff */
[----:B------:R-:W-:-:S05]  /*14290*/  IMAD.IADD R4, R9, 0x1, R10 ;  /* 0x0000000109047824 */ /* 0x000fca00078e020a */
[----:B------:R-:W-:-:S13]  /*142a0*/  ISETP.GT.AND P6, PT, R4, R0, PT ;  /* 0x000000000400720c */ /* 0x000fda0003fc4270 */
[----:B------:R-:W-:Y:S05]  /*142b0*/  @P6 BRA `(.L_x_4757) ;  /* 0x0000000000ac6947 */ /* 0x000fea0003800000 */
.L_x_4760:
        /* <DEDUP_REMOVED lines=37> */
.L_x_4830:
[----:B------:R-:W-:Y:S02]  /*14510*/  ULDC UR4, c[0x0][0xc38] ;  /* 0x00030e0000047ab9 */ /* 0x000fe40000000800 */
[----:B------:R-:W-:-:S04]  /*14520*/  IMAD.U32 R7, RZ, RZ, UR4 ;  /* 0x00000004ff077e24 */ /* 0x000fc8000f8e00ff */
[----:B-1----:R-:W-:-:S04]  /*14530*/  IMAD R10, R14, R7, RZ ;  /* 0x000000070e0a7224 */ /* 0x002fc800078e02ff */
[----:B------:R-:W-:-:S05]  /*14540*/  IMAD.IADD R4, R10, 0x1, R4 ;  /* 0x000000010a047824 */ /* 0x000fca00078e0204 */
[----:B------:R-:W-:-:S13]  /*14550*/  ISETP.GT.AND P6, PT, R4, R0, PT ;  /* 0x000000000400720c */ /* 0x000fda0003fc4270 */
[----:B------:R-:W-:Y:S05]  /*14560*/  @!P6 BRA `(.L_x_4760) ;  /* 0xfffffffc0054e947 */ /* 0x000fea000383ffff */
.L_x_4757:
        /* <DEDUP_REMOVED lines=12> */
.L_x_4835:
[----:B------:R-:W-:-:S13]  /*14630*/  ISETP.NE.AND P0, PT, R3, RZ, PT ;  /* 0x000000ff0300720c */ /* 0x000fda0003f05270 */
[----:B------:R-:W-:Y:S05]  /*14640*/  @!P0 BRA `(.L_x_4762) ;  /* 0x0000000000108947 */ /* 0x000fea0003800000 */
[----:B------:R-:W-:Y:S01]  /*14650*/  UMOV UR4, 0xffffffff ;  /* 0xffffffff00047882 */ /* 0x000fe20000000000 */
[----:B------:R-:W-:Y:S02]  /*14660*/  VIADD R12, R9, 0xffffffff ;  /* 0xffffffff090c7836 */ /* 0x000fe40000000000 */
[----:B------:R-:W-:Y:S05]  /*14670*/  BRA.DIV UR4, `(.L_x_4763) ;  /* 0x0000002a04207947 */ /* 0x000fea000b800000 */
[----:B------:R2:W4:Y:S02]  /*14680*/  SHFL.IDX PT, R8, R2, R12, 0x1f ;  /* 0x00001f0c02087589 */ /* 0x00052400000e0000 */
.L_x_4762:
[----:B----4-:R-:W-:Y:S01]  /*14690*/  IMAD R3, R8, R7, R10 ;  /* 0x0000000708037224 */ /* 0x010fe200078e020a */
[----:B------:R-:W-:-:S03]  /*146a0*/  ISETP.NE.AND P0, PT, R6, 0x1, PT ;  /* 0x000000010600780c */ /* 0x000fc60003f05270 */
[----:B------:R-:W-:Y:S01]  /*146b0*/  IMAD.IADD R0, R0, 0x1, -R3 ;  /* 0x0000000100007824 */ /* 0x000fe200078e0a03 */
[----:B------:R4:W-:Y:S09]  /*146c0*/  STL [R1], R3 ;  /* 0x0000000301007387 */ /* 0x0009f20000100800 */
[----:B------:R-:W-:Y:S05]  /*146d0*/  @!P0 BRA `(.L_x_4764) ;  /* 0x0000000000e48947 */ /* 0x000fea0003800000 */
[----:B-1-3--:R-:W-:-:S04]  /*146e0*/  IABS R5, R4 ;  /* 0x0000000400057213 */ /* 0x00afc80000000000 */
[----:B------:R-:W1:Y:S08]  /*146f0*/  I2F.RP R7, R5 ;  /* 0x0000000500077306 */ /* 0x000e700000209400 */
[----:B-1----:R-:W1:Y:S02]  /*14700*/  MUFU.RCP R7, R7 ;  /* 0x0000000700077308 */ /* 0x002e640000001000 */
[----:B-1----:R-:W-:-:S06]  /*14710*/  VIADD R9, R7, 0xffffffe ;  /* 0x0ffffffe07097836 */ /* 0x002fcc0000000000 */
[----:B----4-:R-:W0:Y:S02]  /*14720*/  F2I.FTZ.U32.TRUNC.NTZ R3, R9 ;  /* 0x0000000900037305 */ /* 0x010e24000021f000 */
[----:B0-2---:R-:W-:-:S04]  /*14730*/  IMAD.MOV R2, RZ, RZ, -R3 ;  /* 0x000000ffff027224 */ /* 0x005fc800078e0a03 */
        /* <DEDUP_REMOVED lines=51> */
.L_x_4764:
[----:B-1-3--:R-:W3:Y:S01]  /*14a70*/  LDL R5, [R1+0xc] ;  /* 0x00000c0001057983 */ /* 0x00aee20000100800 */
[----:B0-2-4-:R-:W3:Y:S02]  /*14a80*/  LDC.64 R2, c[0x0][0xc90] ;  /* 0x00032400ff027b82 */ /* 0x015ee40000000a00 */
        /* <DEDUP_REMOVED lines=61> */
.L_x_4765:
[----:B-1----:R-:W-:-:S05]  /*14e60*/  LOP3.LUT R3, RZ, R0, RZ, 0x33, !PT ;  /* 0x00000000ff037212 */ /* 0x002fca00078e33ff */
[----:B------:R-:W-:-:S05]  /*14e70*/  IMAD.IADD R0, R4, 0x1, R3 ;  /* 0x0000000104007824 */ /* 0x000fca00078e0203 */
[----:B------:R2:W-:Y:S01]  /*14e80*/  STL [R1+0x4], R0 ;  /* 0x0000040001007387 */ /* 0x0005e20000100800 */
[----:B------:R-:W-:Y:S05]  /*14e90*/  BRA `(.L_x_4766) ;  /* 0x0000000000287947 */ /* 0x000fea0003800000 */
.L_x_4758:
        /* <DEDUP_REMOVED lines=10> */
.L_x_4766:
[----:B-1----:R-:W3:Y:S04]  /*14f40*/  LDL R3, [R1+0x8] ;  /* 0x0000080001037983 */ /* 0x002ee80000100800 */
[----:B0-----:R-:W4:Y:S04]  /*14f50*/  LDL R2, [R1+0xc] ;  /* 0x00000c0001027983 */ /* 0x001f280000100800 */
[----:B------:R-:W5:Y:S04]  /*14f60*/  LDL R5, [R1+0x4] ;  /* 0x0000040001057983 */ /* 0x000f680000100800 */
[----:B------:R-:W5:Y:S01]  /*14f70*/  LDL R4, [R1] ;  /* 0x0000000001047983 */ /* 0x000f620000100800 */
[----:B--2---:R-:W0:Y:S01]  /*14f80*/  S2R R0, SR_TID.X ;  /* 0x0000000000007919 */ /* 0x004e220000002100 */
[----:B------:R-:W-:Y:S05]  /*14f90*/  WARPSYNC.ALL ;  /* 0x0000000000007948 */ /* 0x000fea0003800000 */
        /* <DEDUP_REMOVED lines=10> */
.L_x_4755:
[----:B------:R-:W3:Y:S01]  /*15040*/  LDL R0, [R1+0xc] ;  /* 0x00000c0001007983 */ /* 0x000ee20000100800 */
[----:B------:R-:W-:Y:S02]  /*15050*/  ULDC UR4, c[0x0][0xc3c] ;  /* 0x00030f0000047ab9 */ /* 0x000fe40000000800 */
[----:B---3--:R-:W-:-:S13]  /*15060*/  ISETP.GE.AND P0, PT, R0, UR4, PT ;  /* 0x0000000400007c0c */ /* 0x008fda000bf06270 */
[----:B------:R-:W-:Y:S05]  /*15070*/  @!P0 BRA `(.L_x_4767) ;  /* 0xffffffa400bc8947 */ /* 0x000fea000383ffff */
[----:B------:R-:W-:Y:S05]  /*15080*/  BSYNC B8 ;  /* 0x0000000000087941 */ /* 0x000fea0003800000 */
.L_x_4663:
        /* <DEDUP_REMOVED lines=12> */
.L_x_4838:
[----:B------:R-:W-:Y:S05]  /*15150*/  BSYNC B0 ;  /* 0x0000000000007941 */ /* 0x000fea0003800000 */
.L_x_4768:
[----:B------:R-:W-:-:S03]  /*15160*/  UMOV UR4, 0xffffffff ;  /* 0xffffffff00047882 */ /* 0x000fc60000000000 */
[----:B------:R-:W-:Y:S05]  /*15170*/  BRA.DIV UR4, `(.L_x_4770) ;  /* 0x0000001e049c7947 */ /* 0x000fea000b800000 */
[----:B------:R-:W1:Y:S02]  /*15180*/  S2R R2, SR_TID.X ;  /* 0x0000000000027919 */ /* 0x000e640000002100 */
[----:B-1----:R-:W-:-:S04]  /*15190*/  SHF.R.U32.HI R2, RZ, 0x5, R2 ;  /* 0x00000005ff027819 */ /* 0x002fc80000011602 */
[----:B------:R-:W-:-:S05]  /*151a0*/  LOP3.LUT R2, R2, 0x3, RZ, 0xc0, !PT ;  /* 0x0000000302027812 */ /* 0x000fca00078ec0ff */
[----:B------:R1:W2:Y:S02]  /*151b0*/  SHFL.IDX PT, R14, R2, RZ, 0x1f ;  /* 0x00001fff020e7589 */ /* 0x0002a400000e0000 */
.L_x_4841:
[----:B--2---:R-:W-:Y:S01]  /*151c0*/  ISETP.NE.AND P0, PT, R14, RZ, PT ;  /* 0x000000ff0e00720c */ /* 0x004fe20003f05270 */
[----:B------:R-:W-:-:S12]  /*151d0*/  BSSY B0, `(.L_x_4771) ;  /* 0x0000025000007945 */ /* 0x000fd80003800000 */
[----:B------:R-:W-:Y:S05]  /*151e0*/  @P0 BRA `(.L_x_4772) ;  /* 0x00000000008c0947 */ /* 0x000fea0003800000 */
[----:B------:R-:W-:-:S03]  /*151f0*/  UMOV UR4, 0xffffffff ;  /* 0xffffffff00047882 */ /* 0x000fc60000000000 */
[----:B------:R-:W-:Y:S05]  /*15200*/  BRA.DIV UR4, `(.L_x_4773) ;  /* 0x0000001e04ac7947 */ /* 0x000fea000b800000 */
[----:B------:R-:W-:-:S13]  /*15210*/  ELECT P6, URZ, PT ;  /* 0x00000000003f782f */ /* 0x000fda00038c0000 */
.L_x_4844:
[----:B------:R-:W-:Y:S05]  /*15220*/  @!P6 BRA `(.L_x_4772) ;  /* 0x00000000007ce947 */ /* 0x000fea0003800000 */
[----:B------:R-:W-:-:S06]  /*15230*/  ULOP3.LUT UR4, UR36, 0x2, URZ, 0xfc, !UPT ;  /* 0x0000000224047892 */ /* 0x000fcc000f8efc3f */
[----:B-1----:R-:W-:-:S05]  /*15240*/  IMAD.U32 R2, RZ, RZ, UR4 ;  /* 0x00000004ff027e24 */ /* 0x002fca000f8e00ff */
[----:B------:R-:W-:-:S13]  /*15250*/  ISETP.NE.AND P2, PT, R2, 0x3, PT ;  /* 0x000000030200780c */ /* 0x000fda0003f45270 */
[----:B------:R-:W-:Y:S05]  /*15260*/  @!P2 BRA `(.L_x_4774) ;  /* 0x000000000004a947 */ /* 0x000fea0003800000 */
[----:B------:R-:W-:Y:S01]  /*15270*/  BPT.TRAP 0x1 ;  /* 0x000000040000795c */ /* 0x000fe20000300000 */
.L_x_4774:
        /* <DEDUP_REMOVED lines=13> */
.L_x_4845:
[----:B------:R-:W1:Y:S02]  /*15350*/  SYNCS.PHASECHK.TRANS64.TRYWAIT P0, [R7+URZ], R2 ;  /* 0x00000002070075a7 */ /* 0x000e64000800017f */
[----:B-1----:R-:W-:Y:S05]  /*15360*/  @!P0 BRA `(.L_x_4776) ;  /* 0x0000001c00888947 */ /* 0x002fea0003800000 */
.L_x_4846:
[----:B------:R-:W-:Y:S05]  /*15370*/  @!P2 BRA `(.L_x_4777) ;  /* 0x000000000004a947 */ /* 0x000fea0003800000 */
[----:B------:R-:W-:Y:S01]  /*15380*/  BPT.TRAP 0x1 ;  /* 0x000000040000795c */ /* 0x000fe20000300000 */
.L_x_4777:
[----:B------:R-:W-:-:S04]  /*15390*/  VIADD R0, R0, 0x22860 ;  /* 0x0002286000007836 */ /* 0x000fc80000000000 */
[----:B------:R-:W-:-:S04]  /*153a0*/  IMAD R4, R19, 0x8, R0 ;  /* 0x0000000813047824 */ /* 0x000fc800078e0200 */
[----:B------:R-:W2:Y:S02]  /*153b0*/  SYNCS.PHASECHK.TRANS64.TRYWAIT P0, [R4+URZ], R5 ;  /* 0x00000005040075a7 */ /* 0x000ea4000800017f */
[----:B--2---:R-:W-:Y:S05]  /*153c0*/  @!P0 BRA `(.L_x_4778) ;  /* 0x0000001c00848947 */ /* 0x004fea0003800000 */
.L_x_4847:
[----:B------:R-:W-:-:S07]  /*153d0*/  IMAD R3, R3, 0x8, R0 ;  /* 0x0000000803037824 */ /* 0x000fce00078e0200 */
.L_x_4779:
[----:B----4-:R4:W0:Y:S02]  /*153e0*/  SYNCS.PHASECHK.TRANS64.TRYWAIT P0, [R3+URZ], R2 ;  /* 0x00000002030075a7 */ /* 0x010824000800017f */
[----:B0-----:R-:W-:Y:S05]  /*153f0*/  @!P0 NANOSLEEP.SYNCS 0x989680 ;  /* 0x009896800000895d */ /* 0x001fea0003900000 */
[----:B------:R-:W0:Y:S02]  /*15400*/  @!P0 SYNCS.PHASECHK.TRANS64 P0, [R3+URZ], R2 ;  /* 0x00000002030085a7 */ /* 0x000e24000800007f */
[----:B0-----:R-:W-:Y:S05]  /*15410*/  @!P0 BRA `(.L_x_4779) ;  /* 0xfffffffc00f08947 */ /* 0x001fea000383ffff */
.L_x_4772:
[----:B------:R-:W-:Y:S05]  /*15420*/  BSYNC B0 ;  /* 0x0000000000007941 */ /* 0x000fea0003800000 */
.L_x_4771:
[----:B------:R-:W-:Y:S05]  /*15430*/  EXIT ;  /* 0x000000000000794d */ /* 0x000fea0003800000 */
.L_x_4602:
[----:B0-----:R0:W1:Y:S02]  /*15440*/  SYNCS.PHASECHK.TRANS64.TRYWAIT P0, [R6+URZ+0x22800], R3 ;  /* 0x02280003060075a7 */ /* 0x001064000800017f */
[----:B-1----:R-:W-:Y:S05]  /*15450*/  @!P0 NANOSLEEP.SYNCS 0x989680 ;  /* 0x009896800000895d */ /* 0x002fea0003900000 */
[----:B------:R-:W1:Y:S02]  /*15460*/  @!P0 SYNCS.PHASECHK.TRANS64 P0, [R6+URZ+0x22800], R3 ;  /* 0x02280003060085a7 */ /* 0x000e64000800007f */
[----:B-1----:R-:W-:Y:S05]  /*15470*/  @!P0 BRA `(.L_x_4602) ;  /* 0xfffffffc00f08947 */ /* 0x002fea000383ffff */
[----:B------:R-:W-:Y:S05]  /*15480*/  BRA `(.L_x_4780) ;  /* 0xfffffecc00487947 */ /* 0x000fea000383ffff */
.L_x_4606:
[----:B--2---:R-:W-:-:S04]  /*15490*/  IMAD.U32 R0, RZ, RZ, UR22 ;  /* 0x00000016ff007e24 */ /* 0x004fc8000f8e00ff */
[----:B------:R2:W3:Y:S03]  /*154a0*/  SYNCS.PHASECHK.TRANS64.TRYWAIT P1, [R0+URZ+0x22830], R9 ;  /* 0x02283009000075a7 */ /* 0x0004e6000802017f */
[----:B---3--:R-:W-:Y:S05]  /*154b0*/  @!P1 NANOSLEEP.SYNCS 0x989680 ;  /* 0x009896800000995d */ /* 0x008fea0003900000 */
[----:B------:R-:W3:Y:S02]  /*154c0*/  @!P1 SYNCS.PHASECHK.TRANS64 P1, [R0+URZ+0x22830], R9 ;  /* 0x02283009000095a7 */ /* 0x000ee4000802007f */
[----:B---3--:R-:W-:Y:S05]  /*154d0*/  @!P1 BRA `(.L_x_4606) ;  /* 0xfffffffc00ec9947 */ /* 0x008fea000383ffff */
[----:B------:R-:W-:Y:S05]  /*154e0*/  BRA `(.L_x_4605) ;  /* 0xfffffecc00707947 */ /* 0x000fea000383ffff */
.L_x_4610:
[----:B-1----:R-:W-:-:S04]  /*154f0*/  IMAD.U32 R10, RZ, RZ, UR22 ;  /* 0x00000016ff0a7e24 */ /* 0x002fc8000f8e00ff */
[----:B------:R1:W2:Y:S03]  /*15500*/  SYNCS.PHASECHK.TRANS64.TRYWAIT P3, [R10+URZ+0x22850], R9 ;  /* 0x022850090a0075a7 */ /* 0x0002a6000806017f */
[----:B--2---:R-:W-:Y:S05]  /*15510*/  @!P3 NANOSLEEP.SYNCS 0x989680 ;  /* 0x009896800000b95d */ /* 0x004fea0003900000 */
[----:B------:R-:W2:Y:S02]  /*15520*/  @!P3 SYNCS.PHASECHK.TRANS64 P3, [R10+URZ+0x22850], R9 ;  /* 0x022850090a00b5a7 */ /* 0x000ea4000806007f */
[----:B--2---:R-:W-:Y:S05]  /*15530*/  @!P3 BRA `(.L_x_4610) ;  /* 0xfffffffc00ecb947 */ /* 0x004fea000383ffff */
[----:B------:R-:W-:Y:S05]  /*15540*/  BRA `(.L_x_4609) ;  /* 0xfffffee800fc7947 */ /* 0x000fea000383ffff */
.L_x_4615:
[----:B--2---:R-:W-:-:S04]  /*15550*/  IMAD.U32 R5, RZ, RZ, UR26 ;  /* 0x0000001aff057e24 */ /* 0x004fc8000f8e00ff */
[----:B------:R2:W3:Y:S03]  /*15560*/  SYNCS.PHASECHK.TRANS64.TRYWAIT P3, [R5+URZ+0x22830], R6 ;  /* 0x02283006050075a7 */ /* 0x0004e6000806017f */
[----:B---3--:R-:W-:Y:S05]  /*15570*/  @!P3 NANOSLEEP.SYNCS 0x989680 ;  /* 0x009896800000b95d */ /* 0x008fea0003900000 */
[----:B------:R-:W3:Y:S02]  /*15580*/  @!P3 SYNCS.PHASECHK.TRANS64 P3, [R5+URZ+0x22830], R6 ;  /* 0x022830060500b5a7 */ /* 0x000ee4000806007f */
[----:B---3--:R-:W-:Y:S05]  /*15590*/  @!P3 BRA `(.L_x_4615) ;  /* 0xfffffffc00ecb947 */ /* 0x008fea000383ffff */
[----:B------:R-:W-:Y:S05]  /*155a0*/  BRA `(.L_x_4614) ;  /* 0xfffffef000387947 */ /* 0x000fea000383ffff */
.L_x_4619:
[----:B-1----:R1:W2:Y:S02]  /*155b0*/  SYNCS.PHASECHK.TRANS64.TRYWAIT P3, [R7+URZ+0x22850], R6 ;  /* 0x02285006070075a7 */ /* 0x0022a4000806017f */
[----:B--2---:R-:W-:Y:S05]  /*155c0*/  @!P3 NANOSLEEP.SYNCS 0x989680 ;  /* 0x009896800000b95d */ /* 0x004fea0003900000 */
[----:B------:R-:W2:Y:S02]  /*155d0*/  @!P3 SYNCS.PHASECHK.TRANS64 P3, [R7+URZ+0x22850], R6 ;  /* 0x022850060700b5a7 */ /* 0x000ea4000806007f */
[----:B--2---:R-:W-:Y:S05]  /*155e0*/  @!P3 BRA `(.L_x_4619) ;  /* 0xfffffffc00f0b947 */ /* 0x004fea000383ffff */
[----:B------:R-:W-:Y:S05]  /*155f0*/  BRA `(.L_x_4618) ;  /* 0xffffff1400e07947 */ /* 0x000fea000383ffff */
.L_x_4625:
[----:B-1----:R-:W-:-:S04]  /*15600*/  IMAD.U32 R5, RZ, RZ, UR25 ;  /* 0x00000019ff057e24 */ /* 0x002fc8000f8e00ff */
[----:B------:R1:W2:Y:S03]  /*15610*/  SYNCS.PHASECHK.TRANS64.TRYWAIT P1, [R5+URZ+0x22830], R6 ;  /* 0x02283006050075a7 */ /* 0x0002a6000802017f */
[----:B--2---:R-:W-:Y:S05]  /*15620*/  @!P1 NANOSLEEP.SYNCS 0x989680 ;  /* 0x009896800000995d */ /* 0x004fea0003900000 */
[----:B------:R-:W2:Y:S02]  /*15630*/  @!P1 SYNCS.PHASECHK.TRANS64 P1, [R5+URZ+0x22830], R6 ;  /* 0x02283006050095a7 */ /* 0x000ea4000802007f */
[----:B--2---:R-:W-:Y:S05]  /*15640*/  @!P1 BRA `(.L_x_4625) ;  /* 0xfffffffc00ec9947 */ /* 0x004fea000383ffff */
[----:B------:R-:W-:Y:S05]  /*15650*/  BRA `(.L_x_4624) ;  /* 0xffffff1800f47947 */ /* 0x000fea000383ffff */
.L_x_4629:
[----:B-1----:R1:W2:Y:S02]  /*15660*/  SYNCS.PHASECHK.TRANS64.TRYWAIT P1, [R12+URZ+0x22850], R6 ;  /* 0x022850060c0075a7 */ /* 0x0022a4000802017f */
[----:B--2---:R-:W-:Y:S05]  /*15670*/  @!P1 NANOSLEEP.SYNCS 0x989680 ;  /* 0x009896800000995d */ /* 0x004fea0003900000 */
[----:B------:R-:W2:Y:S02]  /*15680*/  @!P1 SYNCS.PHASECHK.TRANS64 P1, [R12+URZ+0x22850], R6 ;  /* 0x022850060c0095a7 */ /* 0x000ea4000802007f */
[----:B--2---:R-:W-:Y:S05]  /*15690*/  @!P1 BRA `(.L_x_4629) ;  /* 0xfffffffc00f09947 */ /* 0x004fea000383ffff */
[----:B------:R-:W-:Y:S05]  /*156a0*/  BRA `(.L_x_4628) ;  /* 0xffffff3800947947 */ /* 0x000fea000383ffff */
.L_x_4677:
[----:B------:R-:W0:Y:S01]  /*156b0*/  S2R R4, SR_TID.X ;  /* 0x0000000000047919 */ /* 0x000e220000002100 */
[----:B------:R-:W-:Y:S01]  /*156c0*/  BSSY B0, `(.L_x_4781) ;  /* 0x000000a000007945 */ /* 0x000fe20003800000 */
[----:B------:R-:W-:Y:S02]  /*156d0*/  IMAD.MOV.U32 R12, RZ, RZ, RZ ;  /* 0x000000ffff0c7224 */ /* 0x000fe400078e00ff */
[----:B------:R-:W-:Y:S02]  /*156e0*/  IMAD.MOV.U32 R11, RZ, RZ, 0x1f ;  /* 0x0000001fff0b7424 */ /* 0x000fe400078e00ff */
[----:B------:R-:W-:Y:S01]  /*156f0*/  IMAD.MOV.U32 R15, RZ, RZ, -0x1 ;  /* 0xffffffffff0f7424 */ /* 0x000fe200078e00ff */
[----:B0-----:R-:W-:-:S04]  /*15700*/  SHF.R.U32.HI R4, RZ, 0x5, R4 ;  /* 0x00000005ff047819 */ /* 0x001fc80000011604 */
[----:B------:R-:W-:-:S05]  /*15710*/  LOP3.LUT R4, R4, 0x3, RZ, 0xc0, !PT ;  /* 0x0000000304047812 */ /* 0x000fca00078ec0ff */
[----:B------:R-:W-:-:S07]  /*15720*/  IMAD.MOV.U32 R13, RZ, RZ, R4 ;  /* 0x000000ffff0d7224 */ /* 0x000fce00078e0004 */
[----:B--2---:R-:W-:Y:S05]  /*15730*/  WARPSYNC.COLLECTIVE R15, `(.L_x_4782) ;  /* 0x000000000f087348 */ /* 0x004fea0003c00000 */
[----:B------:R0:W1:Y:S02]  /*15740*/  SHFL.IDX P6, R14, R13, R12, R11 ;  /* 0x0000000c0d0e7389 */ /* 0x00006400000c000b */
[----:B012---:R-:W-:Y:S01]  /*15750*/  ENDCOLLECTIVE ;  /* 0x000000000000791b */ /* 0x007fe20003800000 */
.L_x_4782:
[----:B------:R-:W-:Y:S05]  /*15760*/  BSYNC B0 ;  /* 0x0000000000007941 */ /* 0x000fea0003800000 */
.L_x_4781:
[----:B------:R-:W-:Y:S05]  /*15770*/  BRA `(.L_x_4783) ;  /* 0xffffffac00d87947 */ /* 0x000fea000383ffff */
.L_x_4679:
[----:B------:R-:W-:Y:S01]  /*15780*/  BSSY B0, `(.L_x_4784) ;  /* 0x0000006000007945 */ /* 0x000fe20003800000 */
[----:B------:R-:W-:-:S07]  /*15790*/  IMAD.MOV.U32 R15, RZ, RZ, -0x1 ;  /* 0xffffffffff0f7424 */ /* 0x000fce00078e00ff */
[----:B0-2---:R-:W-:Y:S05]  /*157a0*/  WARPSYNC.COLLECTIVE R15, `(.L_x_4785) ;  /* 0x000000000f0c7348 */ /* 0x005fea0003c00000 */
[----:B------:R-:W-:Y:S02]  /*157b0*/  ELECT P6, UR62, PT ;  /* 0x00000000003e782f */ /* 0x000fe400038c0000 */
[----:B------:R-:W-:Y:S01]  /*157c0*/  MOV R14, UR62 ;  /* 0x0000003e000e7c02 */ /* 0x000fe20008000f00 */
[----:B0-2---:R-:W-:Y:S10]  /*157d0*/  ENDCOLLECTIVE ;  /* 0x000000000000791b */ /* 0x005ff40003800000 */
.L_x_4785:
[----:B------:R-:W-:Y:S05]  /*157e0*/  BSYNC B0 ;  /* 0x0000000000007941 */ /* 0x000fea0003800000 */
.L_x_4784:
[----:B------:R-:W-:Y:S05]  /*157f0*/  BRA `(.L_x_4786) ;  /* 0xffffffac00e47947 */ /* 0x000fea000383ffff */
.L_x_4681:
[----:B0-----:R0:W1:Y:S02]  /*15800*/  SYNCS.PHASECHK.TRANS64.TRYWAIT P0, [R0+URZ+0x22840], R2 ;  /* 0x02284002000075a7 */ /* 0x001064000800017f */
[----:B-1----:R-:W-:Y:S05]  /*15810*/  @!P0 NANOSLEEP.SYNCS 0x989680 ;  /* 0x009896800000895d */ /* 0x002fea0003900000 */
[----:B------:R-:W1:Y:S02]  /*15820*/  @!P0 SYNCS.PHASECHK.TRANS64 P0, [R0+URZ+0x22840], R2 ;  /* 0x02284002000085a7 */ /* 0x000e64000800007f */
[----:B-1----:R-:W-:Y:S05]  /*15830*/  @!P0 BRA `(.L_x_4681) ;  /* 0xfffffffc00f08947 */ /* 0x002fea000383ffff */
[----:B------:R-:W-:Y:S05]  /*15840*/  BRA `(.L_x_4787) ;  /* 0xffffffb000447947 */ /* 0x000fea000383ffff */
.L_x_4685:
[----:B------:R-:W2:Y:S01]  /*15850*/  LDL.LU R11, [R1+0x44] ;  /* 0x00004400010b7983 */ /* 0x000ea20000300800 */
[----:B------:R-:W-:Y:S02]  /*15860*/  IMAD.MOV.U32 R13, RZ, RZ, R0 ;  /* 0x000000ffff0d7224 */ /* 0x000fe400078e0000 */
[----:B------:R-:W-:Y:S01]  /*15870*/  IMAD.MOV.U32 R12, RZ, RZ, RZ ;  /* 0x000000ffff0c7224 */ /* 0x000fe200078e00ff */
[----:B------:R-:W0:Y:S01]  /*15880*/  S2R R5, SR_TID.X ;  /* 0x0000000000057919 */ /* 0x000e220000002100 */
[----:B------:R-:W-:Y:S01]  /*15890*/  IMAD.MOV.U32 R15, RZ, RZ, -0x1 ;  /* 0xffffffffff0f7424 */ /* 0x000fe200078e00ff */
[----:B0-----:R-:W-:-:S04]  /*158a0*/  LOP3.LUT R5, R5, 0x7f, RZ, 0xc0, !PT ;  /* 0x0000007f05057812 */ /* 0x001fc800078ec0ff */
[----:B------:R-:W-:-:S05]  /*158b0*/  SHF.R.U32.HI R5, RZ, 0x3, R5 ;  /* 0x00000003ff057819 */ /* 0x000fca0000011605 */
[----:B------:R-:W-:-:S04]  /*158c0*/  IMAD R4, R8, 0x80, R5 ;  /* 0x0000008008047824 */ /* 0x000fc800078e0205 */
[C---:B------:R-:W-:Y:S02]  /*158d0*/  VIADD R5, R4.reuse, 0x10 ;  /* 0x0000001004057836 */ /* 0x040fe40000000000 */
[----:B------:R-:W-:Y:S02]  /*158e0*/  VIADD R8, R4, 0x60 ;  /* 0x0000006004087836 */ /* 0x000fe40000000000 */
[----:B--2---:R-:W-:Y:S02]  /*158f0*/  IMAD R3, R11, R7, RZ ;  /* 0x000000070b037224 */ /* 0x004fe400078e02ff */
[----:B------:R-:W-:-:S03]  /*15900*/  IMAD.MOV.U32 R11, RZ, RZ, 0x181f ;  /* 0x0000181fff0b7424 */ /* 0x000fc600078e00ff */
[----:B------:R-:W-:-:S13]  /*15910*/  ISETP.GE.AND P1, PT, R4, R3, PT ;  /* 0x000000030400720c */ /* 0x000fda0003f26270 */
[----:B-----5:R-:W-:Y:S05]  /*15920*/  WARPSYNC.COLLECTIVE R15, `(.L_x_4788) ;  /* 0x000000000f087348 */ /* 0x020fea0003c00000 */
[----:B------:R0:W1:Y:S02]  /*15930*/  SHFL.IDX P6, R14, R13, R12, R11 ;  /* 0x0000000c0d0e7389 */ /* 0x00006400000c000b */
[----:B01---5:R-:W-:Y:S01]  /*15940*/  ENDCOLLECTIVE ;  /* 0x000000000000791b */ /* 0x023fe20003800000 */
.L_x_4788:
[----:B------:R-:W-:Y:S02]  /*15950*/  IMAD.MOV.U32 R13, RZ, RZ, R2 ;  /* 0x000000ffff0d7224 */ /* 0x000fe400078e0002 */
[----:B------:R-:W-:-:S07]  /*15960*/  IMAD.MOV.U32 R6, RZ, RZ, R14 ;  /* 0x000000ffff067224 */ /* 0x000fce00078e000e */
[----:B------:R-:W-:Y:S05]  /*15970*/  WARPSYNC.COLLECTIVE R15, `(.L_x_4789) ;  /* 0x000000000f087348 */ /* 0x000fea0003c00000 */
[----:B------:R0:W1:Y:S02]  /*15980*/  SHFL.IDX P6, R14, R13, R12, R11 ;  /* 0x0000000c0d0e7389 */ /* 0x00006400000c000b */
[----:B01----:R-:W-:Y:S01]  /*15990*/  ENDCOLLECTIVE ;  /* 0x000000000000791b */ /* 0x003fe20003800000 */
.L_x_4789:
[----:B------:R-:W-:Y:S02]  /*159a0*/  IMAD.MOV.U32 R13, RZ, RZ, R0 ;  /* 0x000000ffff0d7224 */ /* 0x000fe400078e0000 */
[----:B------:R-:W-:Y:S02]  /*159b0*/  IMAD.MOV.U32 R12, RZ, RZ, 0x1 ;  /* 0x00000001ff0c7424 */ /* 0x000fe400078e00ff */
[----:B------:R-:W-:-:S07]  /*159c0*/  IMAD.MOV.U32 R7, RZ, RZ, R14 ;  /* 0x000000ffff077224 */ /* 0x000fce00078e000e */
[----:B------:R-:W-:Y:S05]  /*159d0*/  WARPSYNC.COLLECTIVE R15, `(.L_x_4790) ;  /* 0x000000000f087348 */ /* 0x000fea0003c00000 */
[----:B------:R0:W1:Y:S02]  /*159e0*/  SHFL.IDX P6, R14, R13, R12, R11 ;  /* 0x0000000c0d0e7389 */ /* 0x00006400000c000b */
[----:B01----:R-:W-:Y:S01]  /*159f0*/  ENDCOLLECTIVE ;  /* 0x000000000000791b */ /* 0x003fe20003800000 */
.L_x_4790:
        /* <DEDUP_REMOVED lines=15> */
.L_x_4791:
[----:B------:R-:W-:Y:S02]  /*15af0*/  IMAD.MOV.U32 R13, RZ, RZ, R0 ;  /* 0x000000ffff0d7224 */ /* 0x000fe400078e0000 */
[----:B------:R-:W-:Y:S02]  /*15b00*/  IMAD.MOV.U32 R12, RZ, RZ, 0x2 ;  /* 0x00000002ff0c7424 */ /* 0x000fe400078e00ff */
[----:B------:R-:W-:-:S07]  /*15b10*/  IMAD.MOV.U32 R5, RZ, RZ, R14 ;  /* 0x000000ffff057224 */ /* 0x000fce00078e000e */
[----:B------:R-:W-:Y:S05]  /*15b20*/  WARPSYNC.COLLECTIVE R15, `(.L_x_4792) ;  /* 0x000000000f087348 */ /* 0x000fea0003c00000 */
[----:B------:R0:W1:Y:S02]  /*15b30*/  SHFL.IDX P6, R14, R13, R12, R11 ;  /* 0x0000000c0d0e7389 */ /* 0x00006400000c000b */
[----:B01----:R-:W-:Y:S01]  /*15b40*/  ENDCOLLECTIVE ;  /* 0x000000000000791b */ /* 0x003fe20003800000 */
.L_x_4792:
        /* <DEDUP_REMOVED lines=15> */
.L_x_4793:
[----:B------:R-:W-:Y:S02]  /*15c40*/  IMAD.MOV.U32 R13, RZ, RZ, R0 ;  /* 0x000000ffff0d7224 */ /* 0x000fe400078e0000 */
[----:B------:R-:W-:Y:S02]  /*15c50*/  IMAD.MOV.U32 R12, RZ, RZ, 0x3 ;  /* 0x00000003ff0c7424 */ /* 0x000fe400078e00ff */
[----:B------:R-:W-:-:S07]  /*15c60*/  IMAD.MOV.U32 R5, RZ, RZ, R14 ;  /* 0x000000ffff057224 */ /* 0x000fce00078e000e */
[----:B------:R-:W-:Y:S05]  /*15c70*/  WARPSYNC.COLLECTIVE R15, `(.L_x_4794) ;  /* 0x000000000f087348 */ /* 0x000fea0003c00000 */
[----:B------:R0:W1:Y:S02]  /*15c80*/  SHFL.IDX P6, R14, R13, R12, R11 ;  /* 0x0000000c0d0e7389 */ /* 0x00006400000c000b */
[----:B01----:R-:W-:Y:S01]  /*15c90*/  ENDCOLLECTIVE ;  /* 0x000000000000791b */ /* 0x003fe20003800000 */
.L_x_4794:
        /* <DEDUP_REMOVED lines=15> */
.L_x_4795:
[----:B------:R-:W-:Y:S02]  /*15d90*/  IMAD.MOV.U32 R13, RZ, RZ, R0 ;  /* 0x000000ffff0d7224 */ /* 0x000fe400078e0000 */
[----:B------:R-:W-:Y:S02]  /*15da0*/  IMAD.MOV.U32 R12, RZ, RZ, 0x4 ;  /* 0x00000004ff0c7424 */ /* 0x000fe400078e00ff */
[----:B------:R-:W-:-:S07]  /*15db0*/  IMAD.MOV.U32 R5, RZ, RZ, R14 ;  /* 0x000000ffff057224 */ /* 0x000fce00078e000e */
[----:B------:R-:W-:Y:S05]  /*15dc0*/  WARPSYNC.COLLECTIVE R15, `(.L_x_4796) ;  /* 0x000000000f087348 */ /* 0x000fea0003c00000 */
[----:B------:R0:W1:Y:S02]  /*15dd0*/  SHFL.IDX P6, R14, R13, R12, R11 ;  /* 0x0000000c0d0e7389 */ /* 0x00006400000c000b */
[----:B01----:R-:W-:Y:S01]  /*15de0*/  ENDCOLLECTIVE ;  /* 0x000000000000791b */ /* 0x003fe20003800000 */
.L_x_4796:
        /* <DEDUP_REMOVED lines=15> */
.L_x_4797:
[----:B------:R-:W-:Y:S02]  /*15ee0*/  IMAD.MOV.U32 R13, RZ, RZ, R0 ;  /* 0x000000ffff0d7224 */ /* 0x000fe400078e0000 */
[----:B------:R-:W-:Y:S02]  /*15ef0*/  IMAD.MOV.U32 R12, RZ, RZ, 0x5 ;  /* 0x00000005ff0c7424 */ /* 0x000fe400078e00ff */
[----:B------:R-:W-:-:S07]  /*15f00*/  IMAD.MOV.U32 R5, RZ, RZ, R14 ;  /* 0x000000ffff057224 */ /* 0x000fce00078e000e */
[----:B------:R-:W-:Y:S05]  /*15f10*/  WARPSYNC.COLLECTIVE R15, `(.L_x_4798) ;  /* 0x000000000f087348 */ /* 0x000fea0003c00000 */
[----:B------:R0:W1:Y:S02]  /*15f20*/  SHFL.IDX P6, R14, R13, R12, R11 ;  /* 0x0000000c0d0e7389 */ /* 0x00006400000c000b */
[----:B01----:R-:W-:Y:S01]  /*15f30*/  ENDCOLLECTIVE ;  /* 0x000000000000791b */ /* 0x003fe20003800000 */
.L_x_4798:
        /* <DEDUP_REMOVED lines=15> */
.L_x_4799:
[----:B------:R-:W-:Y:S02]  /*16030*/  IMAD.MOV.U32 R13, RZ, RZ, R0 ;  /* 0x000000ffff0d7224 */ /* 0x000fe400078e0000 */
[----:B------:R-:W-:Y:S02]  /*16040*/  IMAD.MOV.U32 R12, RZ, RZ, 0x6 ;  /* 0x00000006ff0c7424 */ /* 0x000fe400078e00ff */
[----:B------:R-:W-:-:S07]  /*16050*/  IMAD.MOV.U32 R5, RZ, RZ, R14 ;  /* 0x000000ffff057224 */ /* 0x000fce00078e000e */
[----:B------:R-:W-:Y:S05]  /*16060*/  WARPSYNC.COLLECTIVE R15, `(.L_x_4800) ;  /* 0x000000000f087348 */ /* 0x000fea0003c00000 */
[----:B------:R0:W1:Y:S02]  /*16070*/  SHFL.IDX P6, R14, R13, R12, R11 ;  /* 0x0000000c0d0e7389 */ /* 0x00006400000c000b */
[----:B01----:R-:W-:Y:S01]  /*16080*/  ENDCOLLECTIVE ;  /* 0x000000000000791b */ /* 0x003fe20003800000 */
.L_x_4800:
        /* <DEDUP_REMOVED lines=14> */
.L_x_4801:
[----:B------:R-:W-:Y:S02]  /*16170*/  IMAD.MOV.U32 R13, RZ, RZ, R0 ;  /* 0x000000ffff0d7224 */ /* 0x000fe400078e0000 */
[----:B------:R-:W-:Y:S02]  /*16180*/  IMAD.MOV.U32 R12, RZ, RZ, 0x7 ;  /* 0x00000007ff0c7424 */ /* 0x000fe400078e00ff */
[----:B------:R-:W-:-:S07]  /*16190*/  IMAD.MOV.U32 R5, RZ, RZ, R14 ;  /* 0x000000ffff057224 */ /* 0x000fce00078e000e */
[----:B------:R-:W-:Y:S05]  /*161a0*/  WARPSYNC.COLLECTIVE R15, `(.L_x_4802) ;  /* 0x000000000f087348 */ /* 0x000fea0003c00000 */
[----:B------:R0:W1:Y:S02]  /*161b0*/  SHFL.IDX P6, R14, R13, R12, R11 ;  /* 0x0000000c0d0e7389 */ /* 0x00006400000c000b */
[----:B01----:R-:W-:Y:S01]  /*161c0*/  ENDCOLLECTIVE ;  /* 0x000000000000791b */ /* 0x003fe20003800000 */
.L_x_4802:
        /* <DEDUP_REMOVED lines=13> */
.L_x_4803:
[----:B------:R-:W-:Y:S01]  /*162a0*/  IMAD.MOV.U32 R2, RZ, RZ, R14 ;  /* 0x000000ffff027224 */ /* 0x000fe200078e000e */
[----:B------:R-:W-:Y:S06]  /*162b0*/  BRA `(.L_x_4804) ;  /* 0xffffffb000d07947 */ /* 0x000fec000383ffff */
.L_x_4688:
[----:B0-----:R0:W2:Y:S02]  /*162c0*/  SYNCS.PHASECHK.TRANS64.TRYWAIT P0, [R18+URZ+0x22820], R0 ;  /* 0x02282000120075a7 */ /* 0x0010a4000800017f */
[----:B--2---:R-:W-:Y:S05]  /*162d0*/  @!P0 NANOSLEEP.SYNCS 0x989680 ;  /* 0x009896800000895d */ /* 0x004fea0003900000 */
[----:B------:R-:W2:Y:S02]  /*162e0*/  @!P0 SYNCS.PHASECHK.TRANS64 P0, [R18+URZ+0x22820], R0 ;  /* 0x02282000120085a7 */ /* 0x000ea4000800007f */
[----:B--2---:R-:W-:Y:S05]  /*162f0*/  @!P0 BRA `(.L_x_4688) ;  /* 0xfffffffc00f08947 */ /* 0x004fea000383ffff */
[----:B------:R-:W-:Y:S05]  /*16300*/  BRA `(.L_x_4805) ;  /* 0xffffffb4002c7947 */ /* 0x000fea000383ffff */
.L_x_4692:
[----:B0-----:R0:W2:Y:S02]  /*16310*/  SYNCS.PHASECHK.TRANS64.TRYWAIT P0, [R2+URZ+0x22860], R0 ;  /* 0x02286000020075a7 */ /* 0x0010a4000800017f */
[----:B--2---:R-:W-:Y:S05]  /*16320*/  @!P0 NANOSLEEP.SYNCS 0x989680 ;  /* 0x009896800000895d */ /* 0x004fea0003900000 */
[----:B------:R-:W2:Y:S02]  /*16330*/  @!P0 SYNCS.PHASECHK.TRANS64 P0, [R2+URZ+0x22860], R0 ;  /* 0x02286000020085a7 */ /* 0x000ea4000800007f */
[----:B--2---:R-:W-:Y:S05]  /*16340*/  @!P0 BRA `(.L_x_4692) ;  /* 0xfffffffc00f08947 */ /* 0x004fea000383ffff */
[----:B------:R-:W-:Y:S05]  /*16350*/  BRA `(.L_x_4806) ;  /* 0xffffffb400507947 */ /* 0x000fea000383ffff */
.L_x_4707:
[----:B--2---:R2:W3:Y:S02]  /*16360*/  SYNCS.PHASECHK.TRANS64.TRYWAIT P0, [R3+URZ+0x22840], R2 ;  /* 0x02284002030075a7 */ /* 0x0044e4000800017f */
[----:B---3--:R-:W-:Y:S05]  /*16370*/  @!P0 NANOSLEEP.SYNCS 0x989680 ;  /* 0x009896800000895d */ /* 0x008fea0003900000 */
[----:B------:R-:W3:Y:S02]  /*16380*/  @!P0 SYNCS.PHASECHK.TRANS64 P0, [R3+URZ+0x22840], R2 ;  /* 0x02284002030085a7 */ /* 0x000ee4000800007f */
[----:B---3--:R-:W-:Y:S05]  /*16390*/  @!P0 BRA `(.L_x_4707) ;  /* 0xfffffffc00f08947 */ /* 0x008fea000383ffff */
[----:B------:R-:W-:Y:S05]  /*163a0*/  BRA `(.L_x_4807) ;  /* 0xffffffbc00707947 */ /* 0x000fea000383ffff */
.L_x_4712:
[----:B0-----:R0:W1:Y:S02]  /*163b0*/  SYNCS.PHASECHK.TRANS64.TRYWAIT P0, [R3+URZ+0x22860], R2 ;  /* 0x02286002030075a7 */ /* 0x001064000800017f */
[----:B-1----:R-:W-:Y:S05]  /*163c0*/  @!P0 NANOSLEEP.SYNCS 0x989680 ;  /* 0x009896800000895d */ /* 0x002fea0003900000 */
[----:B------:R-:W1:Y:S02]  /*163d0*/  @!P0 SYNCS.PHASECHK.TRANS64 P0, [R3+URZ+0x22860], R2 ;  /* 0x02286002030085a7 */ /* 0x000e64000800007f */
[----:B-1----:R-:W-:Y:S05]  /*163e0*/  @!P0 BRA `(.L_x_4712) ;  /* 0xfffffffc00f08947 */ /* 0x002fea000383ffff */
[----:B------:R-:W-:Y:S05]  /*163f0*/  BRA `(.L_x_4808) ;  /* 0xffffffbc00ec7947 */ /* 0x000fea000383ffff */
.L_x_4723:
[----:B-1----:R1:W2:Y:S02]  /*16400*/  SYNCS.PHASECHK.TRANS64.TRYWAIT P0, [R4+URZ+0x22840], R2 ;  /* 0x02284002040075a7 */ /* 0x0022a4000800017f */
[----:B--2---:R-:W-:Y:S05]  /*16410*/  @!P0 NANOSLEEP.SYNCS 0x989680 ;  /* 0x009896800000895d */ /* 0x004fea0003900000 */
[----:B------:R-:W2:Y:S02]  /*16420*/  @!P0 SYNCS.PHASECHK.TRANS64 P0, [R4+URZ+0x22840], R2 ;  /* 0x02284002040085a7 */ /* 0x000ea4000800007f */
[----:B--2---:R-:W-:Y:S05]  /*16430*/  @!P0 BRA `(.L_x_4723) ;  /* 0xfffffffc00f08947 */ /* 0x004fea000383ffff */
[----:B------:R-:W-:Y:S05]  /*16440*/  BRA `(.L_x_4809) ;  /* 0xffffffc400d87947 */ /* 0x000fea000383ffff */
.L_x_4728:
[----:B0-----:R0:W2:Y:S02]  /*16450*/  SYNCS.PHASECHK.TRANS64.TRYWAIT P0, [R4+URZ+0x22860], R2 ;  /* 0x02286002040075a7 */ /* 0x0010a4000800017f */
[----:B--2---:R-:W-:Y:S05]  /*16460*/  @!P0 NANOSLEEP.SYNCS 0x989680 ;  /* 0x009896800000895d */ /* 0x004fea0003900000 */
[----:B------:R-:W2:Y:S02]  /*16470*/  @!P0 SYNCS.PHASECHK.TRANS64 P0, [R4+URZ+0x22860], R2 ;  /* 0x02286002040085a7 */ /* 0x000ea4000800007f */
[----:B--2---:R-:W-:Y:S05]  /*16480*/  @!P0 BRA `(.L_x_4728) ;  /* 0xfffffffc00f08947 */ /* 0x004fea000383ffff */
[----:B------:R-:W-:Y:S05]  /*16490*/  BRA `(.L_x_4810) ;  /* 0xffffffc800547947 */ /* 0x000fea000383ffff */
.L_x_4739:
[----:B--2---:R2:W3:Y:S02]  /*164a0*/  SYNCS.PHASECHK.TRANS64.TRYWAIT P0, [R2+URZ+0x22840], R3 ;  /* 0x02284003020075a7 */ /* 0x0044e4000800017f */
[----:B---3--:R-:W-:Y:S05]  /*164b0*/  @!P0 NANOSLEEP.SYNCS 0x989680 ;  /* 0x009896800000895d */ /* 0x008fea0003900000 */
[----:B------:R-:W3:Y:S02]  /*164c0*/  @!P0 SYNCS.PHASECHK.TRANS64 P0, [R2+URZ+0x22840], R3 ;  /* 0x02284003020085a7 */ /* 0x000ee4000800007f */
[----:B---3--:R-:W-:Y:S05]  /*164d0*/  @!P0 BRA `(.L_x_4739) ;  /* 0xfffffffc00f08947 */ /* 0x008fea000383ffff */
[----:B------:R-:W-:Y:S05]  /*164e0*/  BRA `(.L_x_4811) ;  /* 0xffffffd000247947 */ /* 0x000fea000383ffff */
.L_x_4744:
[----:B---3--:R3:W4:Y:S02]  /*164f0*/  SYNCS.PHASECHK.TRANS64.TRYWAIT P0, [R2+URZ+0x22860], R3 ;  /* 0x02286003020075a7 */ /* 0x008724000800017f */
[----:B----4-:R-:W-:Y:S05]  /*16500*/  @!P0 NANOSLEEP.SYNCS 0x989680 ;  /* 0x009896800000895d */ /* 0x010fea0003900000 */
[----:B------:R-:W4:Y:S02]  /*16510*/  @!P0 SYNCS.PHASECHK.TRANS64 P0, [R2+URZ+0x22860], R3 ;  /* 0x02286003020085a7 */ /* 0x000f24000800007f */
[----:B----4-:R-:W-:Y:S05]  /*16520*/  @!P0 BRA `(.L_x_4744) ;  /* 0xfffffffc00f08947 */ /* 0x010fea000383ffff */
[----:B------:R-:W-:Y:S05]  /*16530*/  BRA `(.L_x_4812) ;  /* 0xffffffd000a07947 */ /* 0x000fea000383ffff */
.L_x_4756:
[----:B------:R-:W3:Y:S01]  /*16540*/  LDL R3, [R1] ;  /* 0x0000000001037983 */ /* 0x000ee20000100800 */
[----:B------:R-:W-:Y:S01]  /*16550*/  BSSY B0, `(.L_x_4813) ;  /* 0x0000008000007945 */ /* 0x000fe20003800000 */
[----:B------:R-:W-:Y:S02]  /*16560*/  IMAD.MOV.U32 R12, RZ, RZ, RZ ;  /* 0x000000ffff0c7224 */ /* 0x000fe400078e00ff */
[----:B------:R-:W-:Y:S02]  /*16570*/  IMAD.MOV.U32 R11, RZ, RZ, 0x1f ;  /* 0x0000001fff0b7424 */ /* 0x000fe400078e00ff */
[----:B------:R-:W-:Y:S02]  /*16580*/  IMAD.MOV.U32 R15, RZ, RZ, -0x1 ;  /* 0xffffffffff0f7424 */ /* 0x000fe400078e00ff */
[----:B---3--:R-:W-:-:S07]  /*16590*/  IMAD.MOV.U32 R13, RZ, RZ, R3 ;  /* 0x000000ffff0d7224 */ /* 0x008fce00078e0003 */
[----:B012---:R-:W-:Y:S05]  /*165a0*/  WARPSYNC.COLLECTIVE R15, `(.L_x_4814) ;  /* 0x000000000f087348 */ /* 0x007fea0003c00000 */
[----:B------:R3:W4:Y:S02]  /*165b0*/  SHFL.IDX P6, R14, R13, R12, R11 ;  /* 0x0000000c0d0e7389 */ /* 0x00072400000c000b */
[----:B01234-:R-:W-:Y:S01]  /*165c0*/  ENDCOLLECTIVE ;  /* 0x000000000000791b */ /* 0x01ffe20003800000 */
.L_x_4814:
[----:B------:R-:W-:Y:S05]  /*165d0*/  BSYNC B0 ;  /* 0x0000000000007941 */ /* 0x000fea0003800000 */
.L_x_4813:
        /* <DEDUP_REMOVED lines=9> */
.L_x_4815:
        /* <DEDUP_REMOVED lines=26> */
.L_x_4816:
[----:B------:R-:W-:Y:S01]  /*16810*/  IMAD.MOV.U32 R12, RZ, RZ, 0x2 ;  /* 0x00000002ff0c7424 */ /* 0x000fe200078e00ff */
[----:B------:R-:W-:-:S05]  /*16820*/  SEL R3, R14, RZ, P1 ;  /* 0x000000ff0e037207 */ /* 0x000fca0000800000 */
[----:B------:R-:W-:-:S04]  /*16830*/  IMAD.IADD R2, R2, 0x1, R3 ;  /* 0x0000000102027824 */ /* 0x000fc800078e0203 */
[----:B------:R-:W-:-:S07]  /*16840*/  IMAD.MOV.U32 R13, RZ, RZ, R2 ;  /* 0x000000ffff0d7224 */ /* 0x000fce00078e0002 */
[----:B------:R-:W-:Y:S05]  /*16850*/  WARPSYNC.COLLECTIVE R15, `(.L_x_4817) ;  /* 0x000000000f087348 */ /* 0x000fea0003c00000 */
[----:B------:R0:W1:Y:S02]  /*16860*/  SHFL.UP P6, R14, R13, R12, R11 ;  /* 0x0400000c0d0e7389 */ /* 0x00006400000c000b */
[----:B01----:R-:W-:Y:S01]  /*16870*/  ENDCOLLECTIVE ;  /* 0x000000000000791b */ /* 0x003fe20003800000 */
.L_x_4817:
[----:B------:R-:W-:Y:S01]  /*16880*/  IMAD.MOV.U32 R12, RZ, RZ, 0x4 ;  /* 0x00000004ff0c7424 */ /* 0x000fe200078e00ff */
[----:B------:R-:W-:-:S05]  /*16890*/  SEL R3, R14, RZ, P2 ;  /* 0x000000ff0e037207 */ /* 0x000fca0001000000 */
[----:B------:R-:W-:-:S04]  /*168a0*/  IMAD.IADD R2, R2, 0x1, R3 ;  /* 0x0000000102027824 */ /* 0x000fc800078e0203 */
[----:B------:R-:W-:-:S07]  /*168b0*/  IMAD.MOV.U32 R13, RZ, RZ, R2 ;  /* 0x000000ffff0d7224 */ /* 0x000fce00078e0002 */
[----:B------:R-:W-:Y:S05]  /*168c0*/  WARPSYNC.COLLECTIVE R15, `(.L_x_4818) ;  /* 0x000000000f087348 */ /* 0x000fea0003c00000 */
[----:B------:R0:W1:Y:S02]  /*168d0*/  SHFL.UP P6, R14, R13, R12, R11 ;  /* 0x0400000c0d0e7389 */ /* 0x00006400000c000b */
[----:B01----:R-:W-:Y:S01]  /*168e0*/  ENDCOLLECTIVE ;  /* 0x000000000000791b */ /* 0x003fe20003800000 */
.L_x_4818:
[----:B------:R-:W-:Y:S01]  /*168f0*/  IMAD.MOV.U32 R12, RZ, RZ, 0x8 ;  /* 0x00000008ff0c7424 */ /* 0x000fe200078e00ff */
[----:B------:R-:W-:-:S05]  /*16900*/  SEL R3, R14, RZ, P3 ;  /* 0x000000ff0e037207 */ /* 0x000fca0001800000 */
[----:B------:R-:W-:-:S04]  /*16910*/  IMAD.IADD R2, R2, 0x1, R3 ;  /* 0x0000000102027824 */ /* 0x000fc800078e0203 */
[----:B------:R-:W-:-:S07]  /*16920*/  IMAD.MOV.U32 R13, RZ, RZ, R2 ;  /* 0x000000ffff0d7224 */ /* 0x000fce00078e0002 */
[----:B------:R-:W-:Y:S05]  /*16930*/  WARPSYNC.COLLECTIVE R15, `(.L_x_4819) ;  /* 0x000000000f087348 */ /* 0x000fea0003c00000 */
[----:B------:R0:W1:Y:S02]  /*16940*/  SHFL.UP P6, R14, R13, R12, R11 ;  /* 0x0400000c0d0e7389 */ /* 0x00006400000c000b */
[----:B01----:R-:W-:Y:S01]  /*16950*/  ENDCOLLECTIVE ;  /* 0x000000000000791b */ /* 0x003fe20003800000 */
.L_x_4819:
[----:B------:R-:W-:Y:S01]  /*16960*/  IMAD.MOV.U32 R12, RZ, RZ, 0x10 ;  /* 0x00000010ff0c7424 */ /* 0x000fe200078e00ff */
[----:B------:R-:W-:-:S05]  /*16970*/  SEL R3, R14, RZ, P4 ;  /* 0x000000ff0e037207 */ /* 0x000fca0002000000 */
[----:B------:R-:W-:-:S04]  /*16980*/  IMAD.IADD R2, R2, 0x1, R3 ;  /* 0x0000000102027824 */ /* 0x000fc800078e0203 */
[----:B------:R-:W-:-:S07]  /*16990*/  IMAD.MOV.U32 R13, RZ, RZ, R2 ;  /* 0x000000ffff0d7224 */ /* 0x000fce00078e0002 */
[----:B------:R-:W-:Y:S05]  /*169a0*/  WARPSYNC.COLLECTIVE R15, `(.L_x_4820) ;  /* 0x000000000f087348 */ /* 0x000fea0003c00000 */
[----:B------:R0:W1:Y:S02]  /*169b0*/  SHFL.UP P6, R14, R13, R12, R11 ;  /* 0x0400000c0d0e7389 */ /* 0x00006400000c000b */
[----:B01----:R-:W-:Y:S01]  /*169c0*/  ENDCOLLECTIVE ;  /* 0x000000000000791b */ /* 0x003fe20003800000 */
.L_x_4820:
        /* <DEDUP_REMOVED lines=8> */
.L_x_4821:
[----:B------:R-:W-:Y:S05]  /*16a50*/  BRA `(.L_x_4822) ;  /* 0xffffffd800007947 */ /* 0x000fea000383ffff */
.L_x_4759:
        /* <DEDUP_REMOVED lines=8> */
.L_x_4824:
[----:B------:R-:W-:Y:S05]  /*16ae0*/  BSYNC B0 ;  /* 0x0000000000007941 */ /* 0x000fea0003800000 */
.L_x_4823:
        /* <DEDUP_REMOVED lines=9> */
.L_x_4825:
[----:B------:R-:W-:Y:S01]  /*16b80*/  IMAD.MOV.U32 R12, RZ, RZ, 0x4 ;  /* 0x00000004ff0c7424 */ /* 0x000fe200078e00ff */
[----:B------:R-:W-:-:S05]  /*16b90*/  SEL R3, R14, RZ, P2 ;  /* 0x000000ff0e037207 */ /* 0x000fca0001000000 */
[----:B------:R-:W-:-:S04]  /*16ba0*/  IMAD.IADD R2, R2, 0x1, R3 ;  /* 0x0000000102027824 */ /* 0x000fc800078e0203 */
[----:B------:R-:W-:-:S07]  /*16bb0*/  IMAD.MOV.U32 R13, RZ, RZ, R2 ;  /* 0x000000ffff0d7224 */ /* 0x000fce00078e0002 */
[----:B------:R-:W-:Y:S05]  /*16bc0*/  WARPSYNC.COLLECTIVE R15, `(.L_x_4826) ;  /* 0x000000000f087348 */ /* 0x000fea0003c00000 */
[----:B------:R0:W1:Y:S02]  /*16bd0*/  SHFL.UP P6, R14, R13, R12, R11 ;  /* 0x0400000c0d0e7389 */ /* 0x00006400000c000b */
[----:B01----:R-:W-:Y:S01]  /*16be0*/  ENDCOLLECTIVE ;  /* 0x000000000000791b */ /* 0x003fe20003800000 */
.L_x_4826:
[----:B------:R-:W-:Y:S01]  /*16bf0*/  IMAD.MOV.U32 R12, RZ, RZ, 0x8 ;  /* 0x00000008ff0c7424 */ /* 0x000fe200078e00ff */
[----:B------:R-:W-:-:S05]  /*16c00*/  SEL R3, R14, RZ, P3 ;  /* 0x000000ff0e037207 */ /* 0x000fca0001800000 */
[----:B------:R-:W-:-:S04]  /*16c10*/  IMAD.IADD R2, R2, 0x1, R3 ;  /* 0x0000000102027824 */ /* 0x000fc800078e0203 */
[----:B------:R-:W-:-:S07]  /*16c20*/  IMAD.MOV.U32 R13, RZ, RZ, R2 ;  /* 0x000000ffff0d7224 */ /* 0x000fce00078e0002 */
[----:B------:R-:W-:Y:S05]  /*16c30*/  WARPSYNC.COLLECTIVE R15, `(.L_x_4827) ;  /* 0x000000000f087348 */ /* 0x000fea0003c00000 */
[----:B------:R0:W1:Y:S02]  /*16c40*/  SHFL.UP P6, R14, R13, R12, R11 ;  /* 0x0400000c0d0e7389 */ /* 0x00006400000c000b */
[----:B01----:R-:W-:Y:S01]  /*16c50*/  ENDCOLLECTIVE ;  /* 0x000000000000791b */ /* 0x003fe20003800000 */
.L_x_4827:
[----:B------:R-:W-:Y:S01]  /*16c60*/  IMAD.MOV.U32 R12, RZ, RZ, 0x10 ;  /* 0x00000010ff0c7424 */ /* 0x000fe200078e00ff */
[----:B------:R-:W-:-:S05]  /*16c70*/  SEL R3, R14, RZ, P4 ;  /* 0x000000ff0e037207 */ /* 0x000fca0002000000 */
[----:B------:R-:W-:-:S04]  /*16c80*/  IMAD.IADD R2, R2, 0x1, R3 ;  /* 0x0000000102027824 */ /* 0x000fc800078e0203 */
[----:B------:R-:W-:-:S07]  /*16c90*/  IMAD.MOV.U32 R13, RZ, RZ, R2 ;  /* 0x000000ffff0d7224 */ /* 0x000fce00078e0002 */
[----:B------:R-:W-:Y:S05]  /*16ca0*/  WARPSYNC.COLLECTIVE R15, `(.L_x_4828) ;  /* 0x000000000f087348 */ /* 0x000fea0003c00000 */
[----:B------:R0:W1:Y:S02]  /*16cb0*/  SHFL.UP P6, R14, R13, R12, R11 ;  /* 0x0400000c0d0e7389 */ /* 0x00006400000c000b */
[----:B01----:R-:W-:Y:S01]  /*16cc0*/  ENDCOLLECTIVE ;  /* 0x000000000000791b */ /* 0x003fe20003800000 */
.L_x_4828:
        /* <DEDUP_REMOVED lines=8> */
.L_x_4829:
[----:B------:R-:W-:Y:S05]  /*16d50*/  BRA `(.L_x_4830) ;  /* 0xffffffd400ec7947 */ /* 0x000fea000383ffff */
.L_x_4761:
[----:B------:R-:W-:Y:S01]  /*16d60*/  BSSY B0, `(.L_x_4831) ;  /* 0x0000006000007945 */ /* 0x000fe20003800000 */
[----:B------:R-:W-:Y:S01]  /*16d70*/  PLOP3.LUT P6, PT, P6, PT, PT, 0x8, 0x0 ;  /* 0x000000000000781c */ /* 0x000fe200037ce170 */
[----:B------:R-:W-:-:S12]  /*16d80*/  IMAD.MOV.U32 R15, RZ, RZ, -0x1 ;  /* 0xffffffffff0f7424 */ /* 0x000fd800078e00ff */
[----:B0-----:R-:W-:Y:S05]  /*16d90*/  WARPSYNC.COLLECTIVE R15, `(.L_x_4832) ;  /* 0x000000000f087348 */ /* 0x001fea0003c00000 */
[----:B------:R-:W-:Y:S01]  /*16da0*/  VOTE.ANY R14, PT, P6 ;  /* 0x00000000000e7806 */ /* 0x000fe200030e0100 */
[----:B0-----:R-:W-:Y:S06]  /*16db0*/  ENDCOLLECTIVE ;  /* 0x000000000000791b */ /* 0x001fec0003800000 */
.L_x_4832:
[----:B------:R-:W-:Y:S05]  /*16dc0*/  BSYNC B0 ;  /* 0x0000000000007941 */ /* 0x000fea0003800000 */
.L_x_4831:
        /* <DEDUP_REMOVED lines=10> */
.L_x_4833:
[----:B------:R-:W-:Y:S02]  /*16e70*/  IMAD.MOV.U32 R13, RZ, RZ, R6 ;  /* 0x000000ffff0d7224 */ /* 0x000fe400078e0006 */
[----:B------:R-:W-:-:S07]  /*16e80*/  IMAD.MOV.U32 R4, RZ, RZ, R14 ;  /* 0x000000ffff047224 */ /* 0x000fce00078e000e */
[----:B------:R-:W-:Y:S05]  /*16e90*/  WARPSYNC.COLLECTIVE R15, `(.L_x_4834) ;  /* 0x000000000f087348 */ /* 0x000fea0003c00000 */
[----:B------:R0:W1:Y:S02]  /*16ea0*/  SHFL.IDX P6, R14, R13, R12, R11 ;  /* 0x0000000c0d0e7389 */ /* 0x00006400000c000b */
[----:B01----:R-:W-:Y:S01]  /*16eb0*/  ENDCOLLECTIVE ;  /* 0x000000000000791b */ /* 0x003fe20003800000 */
.L_x_4834:
[----:B------:R-:W-:Y:S02]  /*16ec0*/  IMAD.MOV.U32 R6, RZ, RZ, R14 ;  /* 0x000000ffff067224 */ /* 0x000fe400078e000e */
[----:B------:R-:W-:-:S05]  /*16ed0*/  IMAD.IADD R5, R9, 0x1, R16 ;  /* 0x0000000109057824 */ /* 0x000fca00078e0210 */
[----:B------:R1:W-:Y:S01]  /*16ee0*/  STL [R1+0xc], R5 ;  /* 0x00000c0501007387 */ /* 0x0003e20000100800 */
[----:B------:R-:W-:Y:S05]  /*16ef0*/  BRA `(.L_x_4835) ;  /* 0xffffffd400cc7947 */ /* 0x000fea000383ffff */
.L_x_4763:
[----:B------:R-:W-:Y:S01]  /*16f00*/  BSSY B0, `(.L_x_4836) ;  /* 0x0000007000007945 */ /* 0x000fe20003800000 */
[----:B------:R-:W-:Y:S02]  /*16f10*/  IMAD.MOV.U32 R13, RZ, RZ, R2 ;  /* 0x000000ffff0d7224 */ /* 0x000fe400078e0002 */
[----:B------:R-:W-:Y:S02]  /*16f20*/  IMAD.MOV.U32 R11, RZ, RZ, 0x1f ;  /* 0x0000001fff0b7424 */ /* 0x000fe400078e00ff */
[----:B------:R-:W-:-:S07]  /*16f30*/  IMAD.MOV.U32 R15, RZ, RZ, -0x1 ;  /* 0xffffffffff0f7424 */ /* 0x000fce00078e00ff */
[----:B01-3--:R-:W-:Y:S05]  /*16f40*/  WARPSYNC.COLLECTIVE R15, `(.L_x_4837) ;  /* 0x000000000f087348 */ /* 0x00bfea0003c00000 */
[----:B------:R2:W4:Y:S02]  /*16f50*/  SHFL.IDX P6, R14, R13, R12, R11 ;  /* 0x0000000c0d0e7389 */ /* 0x00052400000c000b */
[----:B01234-:R-:W-:Y:S01]  /*16f60*/  ENDCOLLECTIVE ;  /* 0x000000000000791b */ /* 0x01ffe20003800000 */
.L_x_4837:
[----:B------:R-:W-:Y:S05]  /*16f70*/  BSYNC B0 ;  /* 0x0000000000007941 */ /* 0x000fea0003800000 */
.L_x_4836:
[----:B------:R-:W-:Y:S01]  /*16f80*/  IMAD.MOV.U32 R8, RZ, RZ, R14 ;  /* 0x000000ffff087224 */ /* 0x000fe200078e000e */
[----:B------:R-:W-:Y:S06]  /*16f90*/  BRA `(.L_x_4762) ;  /* 0xffffffd400bc7947 */ /* 0x000fec000383ffff */
.L_x_4769:
[----:B0-----:R0:W1:Y:S02]  /*16fa0*/  SYNCS.PHASECHK.TRANS64.TRYWAIT P0, [R0+URZ+0x22820], R3 ;  /* 0x02282003000075a7 */ /* 0x001064000800017f */
[----:B-1----:R-:W-:Y:S05]  /*16fb0*/  @!P0 NANOSLEEP.SYNCS 0x989680 ;  /* 0x009896800000895d */ /* 0x002fea0003900000 */
[----:B------:R-:W1:Y:S02]  /*16fc0*/  @!P0 SYNCS.PHASECHK.TRANS64 P0, [R0+URZ+0x22820], R3 ;  /* 0x02282003000085a7 */ /* 0x000e64000800007f */
[----:B-1----:R-:W-:Y:S05]  /*16fd0*/  @!P0 BRA `(.L_x_4769) ;  /* 0xfffffffc00f08947 */ /* 0x002fea000383ffff */
[----:B------:R-:W-:Y:S05]  /*16fe0*/  BRA `(.L_x_4838) ;  /* 0xffffffe000587947 */ /* 0x000fea000383ffff */
.L_x_4770:
        /* <DEDUP_REMOVED lines=11> */
.L_x_4840:
[----:B------:R-:W-:Y:S05]  /*170a0*/  BSYNC B0 ;  /* 0x0000000000007941 */ /* 0x000fea0003800000 */
.L_x_4839:
[----:B------:R-:W-:Y:S05]  /*170b0*/  BRA `(.L_x_4841) ;  /* 0xffffffe000407947 */ /* 0x000fea000383ffff */
.L_x_4773:
[----:B------:R-:W-:Y:S01]  /*170c0*/  BSSY B1, `(.L_x_4842) ;  /* 0x0000006000017945 */ /* 0x000fe20003800000 */
[----:B------:R-:W-:-:S07]  /*170d0*/  IMAD.MOV.U32 R15, RZ, RZ, -0x1 ;  /* 0xffffffffff0f7424 */ /* 0x000fce00078e00ff */
[----:B01-3--:R-:W-:Y:S05]  /*170e0*/  WARPSYNC.COLLECTIVE R15, `(.L_x_4843) ;  /* 0x000000000f0c7348 */ /* 0x00bfea0003c00000 */
[----:B------:R-:W-:Y:S02]  /*170f0*/  ELECT P6, UR62, PT ;  /* 0x00000000003e782f */ /* 0x000fe400038c0000 */
[----:B------:R-:W-:Y:S01]  /*17100*/  MOV R14, UR62 ;  /* 0x0000003e000e7c02 */ /* 0x000fe20008000f00 */
[----:B01-3--:R-:W-:Y:S10]  /*17110*/  ENDCOLLECTIVE ;  /* 0x000000000000791b */ /* 0x00bff40003800000 */
.L_x_4843:
[----:B------:R-:W-:Y:S05]  /*17120*/  BSYNC B1 ;  /* 0x0000000000017941 */ /* 0x000fea0003800000 */
.L_x_4842:
[----:B------:R-:W-:Y:S05]  /*17130*/  BRA `(.L_x_4844) ;  /* 0xffffffe000387947 */ /* 0x000fea000383ffff */
.L_x_4775:
[----:B0-----:R0:W1:Y:S02]  /*17140*/  SYNCS.PHASECHK.TRANS64.TRYWAIT P0, [R6+URZ], R5 ;  /* 0x00000005060075a7 */ /* 0x001064000800017f */
[----:B-1----:R-:W-:Y:S05]  /*17150*/  @!P0 NANOSLEEP.SYNCS 0x989680 ;  /* 0x009896800000895d */ /* 0x002fea0003900000 */
[----:B------:R-:W1:Y:S02]  /*17160*/  @!P0 SYNCS.PHASECHK.TRANS64 P0, [R6+URZ], R5 ;  /* 0x00000005060085a7 */ /* 0x000e64000800007f */
[----:B-1----:R-:W-:Y:S05]  /*17170*/  @!P0 BRA `(.L_x_4775) ;  /* 0xfffffffc00f08947 */ /* 0x002fea000383ffff */
[----:B------:R-:W-:Y:S05]  /*17180*/  BRA `(.L_x_4845) ;  /* 0xffffffe000707947 */ /* 0x000fea000383ffff */
.L_x_4776:
[----:B-1----:R1:W2:Y:S02]  /*17190*/  SYNCS.PHASECHK.TRANS64.TRYWAIT P0, [R7+URZ], R2 ;  /* 0x00000002070075a7 */ /* 0x0022a4000800017f */
[----:B--2---:R-:W-:Y:S05]  /*171a0*/  @!P0 NANOSLEEP.SYNCS 0x989680 ;  /* 0x009896800000895d */ /* 0x004fea0003900000 */
[----:B------:R-:W2:Y:S02]  /*171b0*/  @!P0 SYNCS.PHASECHK.TRANS64 P0, [R7+URZ], R2 ;  /* 0x00000002070085a7 */ /* 0x000ea4000800007f */
[----:B--2---:R-:W-:Y:S05]  /*171c0*/  @!P0 BRA `(.L_x_4776) ;  /* 0xfffffffc00f08947 */ /* 0x004fea000383ffff */
[----:B------:R-:W-:Y:S05]  /*171d0*/  BRA `(.L_x_4846) ;  /* 0xffffffe000647947 */ /* 0x000fea000383ffff */
.L_x_4778:
[----:B--2---:R2:W4:Y:S02]  /*171e0*/  SYNCS.PHASECHK.TRANS64.TRYWAIT P0, [R4+URZ], R5 ;  /* 0x00000005040075a7 */ /* 0x004524000800017f */
[----:B----4-:R-:W-:Y:S05]  /*171f0*/  @!P0 NANOSLEEP.SYNCS 0x989680 ;  /* 0x009896800000895d */ /* 0x010fea0003900000 */
[----:B------:R-:W4:Y:S02]  /*17200*/  @!P0 SYNCS.PHASECHK.TRANS64 P0, [R4+URZ], R5 ;  /* 0x00000005040085a7 */ /* 0x000f24000800007f */
[----:B----4-:R-:W-:Y:S05]  /*17210*/  @!P0 BRA `(.L_x_4778) ;  /* 0xfffffffc00f08947 */ /* 0x010fea000383ffff */
[----:B------:R-:W-:Y:S05]  /*17220*/  BRA `(.L_x_4847) ;  /* 0xffffffe000687947 */ /* 0x000fea000383ffff */
.L_x_4848:
        /* <DEDUP_REMOVED lines=13> */
.L_x_6145:


//--------------------- .text._ZN7cutlass13device_kernelIN5flash11enable_sm90INS1_16FlashAttnFwdSm90INS1_25CollectiveMainloopFwdSm90ILi2EN4cute5tupleIJNS5_1CILi1EEES8_S8_EEENS6_IJNS7_ILi128EEENS7_ILi96EEENS7_ILi64EEEEEELi256ENS_10bfloat16_tEfNS_4arch4Sm90ELb1ELb0ELb1ELb1ELb0ELb1ELb0ELb1ELb0ELb1ELb1ELb0EEENS1_21CollectiveEpilogueFwdINS6_IJSA_NS7_ILi256EEESB_EEES9_SE_SG_Li256ELb1ELb1ELb1ELb0EEENS1_36VarlenDynamicPersistentTileSchedulerILi128ELi96ELi256ELi128ELb1ELb1ELb1ELb1ELb1ELb1EEEEEEEEEvNT_6ParamsE --------------------------
	.section	.text._ZN7cutlass13device_kernelIN5flash11enable_sm90INS1_16FlashAttnFwdSm90INS1_25CollectiveMainloopFwdSm90ILi2EN4cute5tupleIJNS5_1CILi1EEES8_S8_EEENS6_IJNS7_ILi128EEENS7_ILi96EEENS7_ILi64EEEEEELi256ENS_10bfloat16_tEfNS_4arch4Sm90ELb1ELb0ELb1ELb1ELb0ELb1ELb0ELb1ELb0ELb1ELb1ELb0EEENS1_21CollectiveEpilogueFwdINS6_IJSA_NS7_ILi256EEESB_EEES9_SE_SG_Li256ELb1ELb1ELb1ELb0EEENS1_36VarlenDynamicPersistentTileSchedulerILi128ELi96ELi256ELi128ELb1ELb1ELb1ELb1ELb1ELb1EEEEEEEEEvNT_6ParamsE,"ax",@progbits
	.align	128
.text._ZN7cutlass13device_kernelIN5flash11enable_sm90INS1_16FlashAttnFwdSm90INS1_25CollectiveMainloopFwdSm90ILi2EN4cute5tupleIJNS5_1CILi1EEES8_S8_EEENS6_IJNS7_ILi128EEENS7_ILi96EEENS7_ILi64EEEEEELi256ENS_10bfloat16_tEfNS_4arch4Sm90ELb1ELb0ELb1ELb1ELb0ELb1ELb0ELb1ELb0ELb1ELb1ELb0EEENS1_21CollectiveEpilogueFwdINS6_IJSA_NS7_ILi256EEESB_EEES9_SE_SG_Li256ELb1ELb1ELb1ELb0EEENS1_36VarlenDynamicPersistentTileSchedulerILi128ELi96ELi256ELi128ELb1ELb1ELb1ELb1ELb1ELb1EEEEEEEEEvNT_6ParamsE:
        .type           _ZN7cutlass13device_kernelIN5flash11enable_sm90INS1_16FlashAttnFwdSm90INS1_25CollectiveMainloopFwdSm90ILi2EN4cute5tupleIJNS5_1CILi1EEES8_S8_EEENS6_IJNS7_ILi128EEENS7_ILi96EEENS7_ILi64EEEEEELi256ENS_10bfloat16_tEfNS_4arch4Sm90ELb1ELb0ELb1ELb1ELb0ELb1ELb0ELb1ELb0ELb1ELb1ELb0EEENS1_21CollectiveEpilogueFwdINS6_IJSA_NS7_ILi256EEESB_EEES9_SE_SG_Li256ELb1ELb1ELb1ELb0EEENS1_36VarlenDynamicPersistentTileSchedulerILi128ELi96ELi256ELi128ELb1ELb1ELb1ELb1ELb1ELb1EEEEEEEEEvNT_6ParamsE,@function
        .size           _ZN7cutlass13device_kernelIN5flash11enable_sm90INS1_16FlashAttnFwdSm90INS1_25CollectiveMainloopFwdSm90ILi2EN4cute5tupleIJNS5_1CILi1EEES8_S8_EEENS6_IJNS7_ILi128EEENS7_ILi96EEENS7_ILi64EEEEEELi256ENS_10bfloat16_tEfNS_4arch4Sm90ELb1ELb0ELb1ELb1ELb0ELb1ELb0ELb1ELb0ELb1ELb1ELb0EEENS1_21CollectiveEpilogueFwdINS6_IJSA_NS7_ILi256EEESB_EEES9_SE_SG_Li256ELb1ELb1ELb1ELb0EEENS1_36VarlenDynamicPersistentTileSchedulerILi128ELi96ELi256ELi128ELb1ELb1ELb1ELb1ELb1ELb1EEEEEEEEEvNT_6ParamsE,(.L_x_6146 - _ZN7cutlass13device_kernelIN5flash11enable_sm90INS1_16FlashAttnFwdSm90INS1_25CollectiveMainloopFwdSm90ILi2EN4cute5tupleIJNS5_1CILi1EEES8_S8_EEENS6_IJNS7_ILi128EEENS7_ILi96EEENS7_ILi64EEEEEELi256ENS_10bfloat16_tEfNS_4arch4Sm90ELb1ELb0ELb1ELb1ELb0ELb1ELb0ELb1ELb0ELb1ELb1ELb0EEENS1_21CollectiveEpilogueFwdINS6_IJSA_NS7_ILi256EEESB_EEES9_SE_SG_Li256ELb1ELb1ELb1ELb0EEENS1_36VarlenDynamicPersistentTileSchedulerILi128ELi96ELi256ELi128ELb1ELb1ELb1ELb1ELb1ELb1EEEEEEEEEvNT_6ParamsE)
        .other          _ZN7cutlass13device_kernelIN5flash11enable_sm90INS1_16FlashAttnFwdSm90INS1_25CollectiveMainloopFwdSm90ILi2EN4cute5tupleIJNS5_1CILi1EEES8_S8_EEENS6_IJNS7_ILi128EEENS7_ILi96EEENS7_ILi64EEEEEELi256ENS_10bfloat16_tEfNS_4arch4Sm90ELb1ELb0ELb1ELb1ELb0ELb1ELb0ELb1ELb0ELb1ELb1ELb0EEENS1_21CollectiveEpilogueFwdINS6_IJSA_NS7_ILi256EEESB_EEES9_SE_SG_Li256ELb1ELb1ELb1ELb0EEENS1_36VarlenDynamicPersistentTileSchedulerILi128ELi96ELi256ELi128ELb1ELb1ELb1ELb1ELb1ELb1EEEEEEEEEvNT_6ParamsE,@"STO_CUDA_ENTRY STV_DEFAULT"
_ZN7cutlass13device_kernelIN5flash11enable_sm90INS1_16FlashAttnFwdSm90INS1_25CollectiveMainloopFwdSm90ILi2EN4cute5tupleIJNS5_1CILi1EEES8_S8_EEENS6_IJNS7_ILi128EEENS7_ILi96EEENS7_ILi64EEEEEELi256ENS_10bfloat16_tEfNS_4arch4Sm90ELb1ELb0ELb1ELb1ELb0ELb1ELb0ELb1ELb0ELb1ELb1ELb0EEENS1_21CollectiveEpilogueFwdINS6_IJSA_NS7_ILi256EEESB_EEES9_SE_SG_Li256ELb1ELb1ELb1ELb0EEENS1_36VarlenDynamicPersistentTileSchedulerILi128ELi96ELi256ELi128ELb1ELb1ELb1ELb1ELb1ELb1EEEEEEEEEvNT_6ParamsE:
        /* <DEDUP_REMOVED lines=24> */
.L_x_4850:
[----:B------:R-:W-:Y:S05]  /*0180*/  BSYNC B0 ;  /* 0x0000000000007941 */ /* 0x000fea0003800000 */
.L_x_4849:
        /* <DEDUP_REMOVED lines=41> */
.L_x_4851:
        /* <DEDUP_REMOVED lines=22> */
.L_x_4852:
        /* <DEDUP_REMOVED lines=18> */
.L_x_4853:
        /* <DEDUP_REMOVED lines=22> */
.L_x_4854:
        /* <DEDUP_REMOVED lines=22> */
.L_x_4855:
        /* <DEDUP_REMOVED lines=8> */
.L_x_4858:
        /* <DEDUP_REMOVED lines=32> */
[----:B------:R-:W-:-:S02]  /*0be0*/  LEA.HI R4, R2, R7, RZ, 0x1 ;  /* 0x0000000702047211 */ /* 0x000fc400078f08ff */
[----:B------:R-:W-:Y:S02]  /*0bf0*/  SHF.R.S32.HI R5, RZ, 0x7, R0 ;  /* 0x00000007ff057819 */ /* 0x000fe40000011400 */
[----:B------:R-:W-:Y:S01]  /*0c00*/  SHF.R.S32.HI R8, RZ, 0x1f, R20 ;  /* 0x0000001fff087819 */ /* 0x000fe20000011414 */
[----:B------:R-:W-:Y:S01]  /*0c10*/  STL [R1+0x68], R20 ;  /* 0x0000681401007387 */ /* 0x000fe20000100800 */
[----:B------:R-:W-:Y:S02]  /*0c20*/  LOP3.LUT R4, R4, 0x1ffffffe, RZ, 0xc0, !PT ;  /* 0x1ffffffe04047812 */ /* 0x000fe400078ec0ff */
[----:B------:R-:W-:Y:S02]  /*0c30*/  LEA.HI R9, R8, R20, RZ, 0x2 ;  /* 0x0000001408097211 */ /* 0x000fe400078f10ff */
[----:B------:R-:W-:Y:S01]  /*0c40*/  LEA.HI R23, R3, R6, RZ, 0x2 ;  /* 0x0000000603177211 */ /* 0x000fe200078f10ff */
[----:B------:R-:W-:Y:S01]  /*0c50*/  IMAD.IADD R4, R7, 0x1, -R4 ;  /* 0x0000000107047824 */ /* 0x000fe200078e0a04 */
[----:B------:R-:W-:-:S02]  /*0c60*/  SHF.R.S32.HI R10, RZ, 0x2, R9 ;  /* 0x00000002ff0a7819 */ /* 0x000fc40000011409 */
[----:B------:R-:W-:Y:S02]  /*0c70*/  SHF.R.S32.HI R11, RZ, 0x1f, R9 ;  /* 0x0000001fff0b7819 */ /* 0x000fe40000011409 */
[----:B------:R-:W-:Y:S02]  /*0c80*/  LEA.HI R3, R3, R6, RZ, 0x3 ;  /* 0x0000000603037211 */ /* 0x000fe400078f18ff */
[----:B------:R-:W-:Y:S02]  /*0c90*/  LEA.HI R11, R11, R10, RZ, 0x3 ;  /* 0x0000000a0b0b7211 */ /* 0x000fe400078f18ff */
[----:B------:R-:W-:Y:S02]  /*0ca0*/  LEA.HI R0, R0, R5, RZ, 0x1 ;  /* 0x0000000500007211 */ /* 0x000fe400078f08ff */
[----:B------:R-:W-:Y:S02]  /*0cb0*/  LOP3.LUT R11, R11, 0xfffffff8, RZ, 0xc0, !PT ;  /* 0xfffffff80b0b7812 */ /* 0x000fe400078ec0ff */
[----:B------:R-:W-:-:S02]  /*0cc0*/  LEA.HI R8, R8, R20, RZ, 0x5 ;  /* 0x0000001408087211 */ /* 0x000fc400078f28ff */
[----:B------:R-:W-:Y:S01]  /*0cd0*/  LOP3.LUT R7, R3, 0xfffffff8, RZ, 0xc0, !PT ;  /* 0xfffffff803077812 */ /* 0x000fe200078ec0ff */
[----:B------:R-:W-:Y:S01]  /*0ce0*/  IMAD.IADD R11, R10, 0x1, -R11 ;  /* 0x000000010a0b7824 */ /* 0x000fe200078e0a0b */
[----:B------:R-:W-:Y:S02]  /*0cf0*/  LOP3.LUT R3, R23, 0xfffffffc, RZ, 0xc0, !PT ;  /* 0xfffffffc17037812 */ /* 0x000fe400078ec0ff */
[----:B------:R-:W-:Y:S01]  /*0d00*/  LOP3.LUT R0, R0, 0x3fffffe, RZ, 0xc0, !PT ;  /* 0x03fffffe00007812 */ /* 0x000fe200078ec0ff */
[C---:B------:R-:W-:Y:S01]  /*0d10*/  IMAD.IADD R205, R6.reuse, 0x1, -R7 ;  /* 0x0000000106cd7824 */ /* 0x040fe200078e0a07 */
[----:B------:R-:W-:Y:S01]  /*0d20*/  SHF.R.S32.HI R8, RZ, 0x5, R8 ;  /* 0x00000005ff087819 */ /* 0x000fe20000011408 */
[----:B------:R-:W-:Y:S01]  /*0d30*/  IMAD.IADD R3, R6, 0x1, -R3 ;  /* 0x0000000106037824 */ /* 0x000fe200078e0a03 */
[----:B------:R-:W-:Y:S01]  /*0d40*/  SHF.R.S32.HI R23, RZ, 0x2, R23 ;  /* 0x00000002ff177819 */ /* 0x000fe20000011417 */
[----:B------:R-:W-:Y:S01]  /*0d50*/  IMAD.IADD R0, R5, 0x1, -R0 ;  /* 0x0000000105007824 */ /* 0x000fe200078e0a00 */
[----:B------:R-:W-:Y:S01]  /*0d60*/  LOP3.LUT R5, R2, 0x3fffff0, RZ, 0xc0, !PT ;  /* 0x03fffff002057812 */ /* 0x000fe200078ec0ff */
[----:B------:R-:W-:Y:S01]  /*0d70*/  IMAD R11, R8, 0x10, R11 ;  /* 0x00000010080b7824 */ /* 0x000fe200078e020b */
[----:B------:R-:W-:Y:S01]  /*0d80*/  SHF.R.S32.HI R212, RZ, 0x5, R212 ;  /* 0x00000005ffd47819 */ /* 0x000fe200000114d4 */
[----:B------:R-:W-:Y:S01]  /*0d90*/  VIADD R228, R23, 0x40 ;  /* 0x0000004017e47836 */ /* 0x000fe20000000000 */
[----:B------:R-:W-:Y:S01]  /*0da0*/  LOP3.LUT R9, R9, 0x7ffffffc, RZ, 0xc0, !PT ;  /* 0x7ffffffc09097812 */ /* 0x000fe200078ec0ff */
[----:B------:R-:W-:Y:S01]  /*0db0*/  IMAD R12, R0, 0x40, R11 ;  /* 0x00000040000c7824 */ /* 0x000fe200078e020b */
[----:B------:R-:W-:Y:S01]  /*0dc0*/  LEA.HI R0, R3, R3, RZ, 0x1 ;  /* 0x0000000303007211 */ /* 0x000fe200078f08ff */
[----:B------:R-:W-:Y:S01]  /*0dd0*/  IMAD.SHL.U32 R208, R228, 0x40, RZ ;  /* 0x00000040e4d07824 */ /* 0x000fe200078e00ff */
[----:B------:R-:W-:Y:S01]  /*0de0*/  SHF.R.S32.HI R11, RZ, 0x1f, R228 ;  /* 0x0000001fff0b7819 */ /* 0x000fe200000114e4 */
[----:B------:R-:W-:Y:S01]  /*0df0*/  IMAD.SHL.U32 R205, R205, 0x8, RZ ;  /* 0x00000008cdcd7824 */ /* 0x000fe200078e00ff */
[----:B------:R-:W-:Y:S01]  /*0e00*/  LOP3.LUT R0, R0, 0x1ffffffe, RZ, 0xc0, !PT ;  /* 0x1ffffffe00007812 */ /* 0x000fe200078ec0ff */
[----:B------:R-:W-:Y:S01]  /*0e10*/  IMAD.SHL.U32 R16, R3, 0x8, RZ ;  /* 0x0000000803107824 */ /* 0x000fe200078e00ff */
[----:B------:R-:W-:Y:S01]  /*0e20*/  LEA.HI R11, R11, R228, RZ, 0x3 ;  /* 0x000000e40b0b7211 */ /* 0x000fe200078f18ff */
[----:B------:R-:W-:Y:S01]  /*0e30*/  IMAD.IADD R5, R6, 0x1, -R5 ;  /* 0x0000000106057824 */ /* 0x000fe200078e0a05 */
[----:B------:R-:W-:Y:S01]  /*0e40*/  LOP3.LUT R208, R208, 0x1c0, RZ, 0xc0, !PT ;  /* 0x000001c0d0d07812 */ /* 0x000fe200078ec0ff */
[----:B------:R-:W-:Y:S01]  /*0e50*/  IMAD.SHL.U32 R200, R3, 0x4, RZ ;  /* 0x0000000403c87824 */ /* 0x000fe200078e00ff */
[----:B------:R-:W-:Y:S01]  /*0e60*/  STL [R1+0x70], R12 ;  /* 0x0000700c01007387 */ /* 0x000fe20000100800 */
[----:B------:R-:W-:Y:S01]  /*0e70*/  IMAD.SHL.U32 R11, R11, 0x40, RZ ;  /* 0x000000400b0b7824 */ /* 0x000fe200078e00ff */
[----:B------:R-:W-:Y:S01]  /*0e80*/  SHF.R.U32.HI R8, RZ, 0x3, R208 ;  /* 0x00000003ff087819 */ /* 0x000fe200000116d0 */
[----:B------:R-:W-:Y:S01]  /*0e90*/  IMAD.IADD R0, R3, 0x1, -R0 ;  /* 0x0000000103007824 */ /* 0x000fe200078e0a00 */
[----:B------:R-:W-:Y:S01]  /*0ea0*/  SHF.R.S32.HI R3, RZ, 0x1f, R205 ;  /* 0x0000001fff037819 */ /* 0x000fe200000114cd */
[----:B------:R-:W-:Y:S01]  /*0eb0*/  IMAD R5, R212, 0x10, R5 ;  /* 0x00000010d4057824 */ /* 0x000fe200078e0205 */
[----:B------:R-:W-:Y:S01]  /*0ec0*/  LOP3.LUT R3, R208, 0x38, R16, 0xf8, !PT ;  /* 0x00000038d0037812 */ /* 0x000fe200078ef810 */
[----:B------:R-:W-:Y:S01]  /*0ed0*/  IMAD.IADD R9, R20, 0x1, -R9 ;  /* 0x0000000114097824 */ /* 0x000fe200078e0a09 */
[----:B------:R-:W-:Y:S01]  /*0ee0*/  LOP3.LUT R214, R11, 0xfffffe00, RZ, 0xc0, !PT ;  /* 0xfffffe000bd67812 */ /* 0x000fe200078ec0ff */
[----:B------:R-:W-:Y:S01]  /*0ef0*/  IMAD R4, R5, 0x8, R4 ;  /* 0x0000000805047824 */ /* 0x000fe200078e0204 */
[----:B------:R-:W-:Y:S01]  /*0f00*/  SHF.R.S32.HI R231, RZ, 0x1f, R23 ;  /* 0x0000001fffe77819 */ /* 0x000fe20000011417 */
[----:B------:R-:W-:Y:S01]  /*0f10*/  IMAD.SHL.U32 R210, R9, 0x2, RZ ;  /* 0x0000000209d27824 */ /* 0x000fe200078e00ff */
[----:B------:R-:W-:Y:S01]  /*0f20*/  LOP3.LUT R3, R214, R3, R8, 0xf6, !PT ;  /* 0x00000003d6037212 */ /* 0x000fe200078ef608 */
[----:B------:R-:W-:-:S02]  /*0f30*/  IMAD.SHL.U32 R4, R4, 0x8, RZ ;  /* 0x0000000804047824 */ /* 0x000fc400078e00ff */
[C---:B------:R-:W-:Y:S02]  /*0f40*/  VIADD R38, R210.reuse, 0x8 ;  /* 0x00000008d2267836 */ /* 0x040fe40000000000 */
[----:B------:R-:W-:Y:S01]  /*0f50*/  IMAD R3, R3, 0x2, R18 ;  /* 0x0000000203037824 */ /* 0x000fe200078e0212 */
[----:B------:R-:W-:Y:S01]  /*0f60*/  STL [R1+0x74], R4 ;  /* 0x0000740401007387 */ /* 0x000fe20000100800 */
[C---:B------:R-:W-:Y:S02]  /*0f70*/  VIADD R217, R205.reuse, 0x40 ;  /* 0x00000040cdd97836 */ /* 0x040fe40000000000 */
[C---:B------:R-:W-:Y:S01]  /*0f80*/  VIADD R35, R210.reuse, 0x20 ;  /* 0x00000020d2237836 */ /* 0x040fe20000000000 */
[----:B------:R0:W-:Y:S01]  /*0f90*/  STL [R1+0x6c], R3 ;  /* 0x00006c0301007387 */ /* 0x0001e20000100800 */
[----:B------:R-:W-:Y:S01]  /*0fa0*/  VIADD R32, R210, 0x38 ;  /* 0x00000038d2207836 */ /* 0x000fe20000000000 */
[----:B------:R-:W-:Y:S01]  /*0fb0*/  SHF.R.S32.HI R10, RZ, 0x1f, R217 ;  /* 0x0000001fff0a7819 */ /* 0x000fe200000114d9 */
[----:B------:R-:W-:-:S02]  /*0fc0*/  VIADD R216, R205, 0x80 ;  /* 0x00000080cdd87836 */ /* 0x000fc40000000000 */
[C---:B------:R-:W-:Y:S02]  /*0fd0*/  VIADD R29, R210.reuse, 0x50 ;  /* 0x00000050d21d7836 */ /* 0x040fe40000000000 */
[C---:B------:R-:W-:Y:S01]  /*0fe0*/  VIADD R26, R210.reuse, 0x68 ;  /* 0x00000068d21a7836 */ /* 0x040fe20000000000 */
[----:B------:R-:W-:Y:S01]  /*0ff0*/  SHF.R.S32.HI R8, RZ, 0x1f, R216 ;  /* 0x0000001fff087819 */ /* 0x000fe200000114d8 */
[----:B------:R-:W-:Y:S01]  /*1000*/  IMAD.MOV.U32 R6, RZ, RZ, R14 ;  /* 0x000000ffff067224 */ /* 0x000fe200078e000e */
        /* <DEDUP_REMOVED lines=13> */
[----:B------:R-:W-:Y:S01]  /*10e0*/  IMAD.MOV.U32 R5, RZ, RZ, R13 ;  /* 0x000000ffff057224 */ /* 0x000fe200078e000d */
[----:B------:R-:W-:Y:S01]  /*10f0*/  SHF.R.S32.HI R3, RZ, 0x1f, R10 ;  /* 0x0000001fff037819 */ /* 0x000fe2000001140a */
[----:B------:R-:W-:Y:S01]  /*1100*/  IMAD.MOV.U32 R7, RZ, RZ, R15 ;  /* 0x000000ffff077224 */ /* 0x000fe200078e000f */
        /* <DEDUP_REMOVED lines=41> */
[----:B------:R-:W-:Y:S01]  /*13a0*/  IMAD.MOV.U32 R2, RZ, RZ, RZ ;  /* 0x000000ffff027224 */ /* 0x000fe200078e00ff */
[----:B------:R-:W-:Y:S01]  /*13b0*/  SHF.R.S32.HI R4, RZ, 0x1f, R233 ;  /* 0x0000001fff047819 */ /* 0x000fe200000114e9 */
[----:B------:R-:W-:Y:S01]  /*13c0*/  VIADD R204, R200, 0x10 ;  /* 0x00000010c8cc7836 */ /* 0x000fe20000000000 */
[----:B------:R-:W-:Y:S01]  /*13d0*/  SHF.R.S32.HI R3, RZ, 0x1f, R232 ;  /* 0x0000001fff037819 */ /* 0x000fe200000114e8 */
[----:B------:R-:W-:-:S07]  /*13e0*/  IMAD R215, R0, 0x8, R12 ;  /* 0x0000000800d77824 */ /* 0x000fce00078e020c */
.L_x_5019:
[----:B01----:R-:W0:Y:S02]  /*13f0*/  LDC.64 R8, c[0x0][0xc88] ;  /* 0x00032200ff087b82 */ /* 0x003e240000000a00 */
[----:B0-----:R-:W-:-:S05]  /*1400*/  IMAD.WIDE R8, R7, 0x4, R8 ;  /* 0x0000000407087825 */ /* 0x001fca00078e0208 */
[----:B--2---:R-:W2:Y:S01]  /*1410*/  LDG.E R224, desc[UR40][R8.64] ;  /* 0x0000002808e07981 */ /* 0x004ea2000c1e1900 */
[----:B------:R-:W-:Y:S05]  /*1420*/  YIELD ;  /* 0x0000000000007946 */ /* 0x000fea0003800000 */
[----:B------:R-:W-:Y:S01]  /*1430*/  ULDC.64 UR4, c[0x0][0xa28] ;  /* 0x00028a0000047ab9 */ /* 0x000fe20000000a00 */
[----:B------:R-:W-:Y:S01]  /*1440*/  ULDC.64 UR8, c[0x0][0xa18] ;  /* 0x0002860000087ab9 */ /* 0x000fe20000000a00 */
[----:B------:R-:W-:Y:S01]  /*1450*/  ISETP.NE.U32.AND P1, PT, RZ, UR4, PT ;  /* 0x00000004ff007c0c */ /* 0x000fe2000bf25070 */
[----:B------:R-:W-:Y:S01]  /*1460*/  ULDC.64 UR6, c[0x0][0xa08] ;  /* 0x0002820000067ab9 */ /* 0x000fe20000000a00 */
[----:B------:R-:W-:Y:S01]  /*1470*/  IMAD.MOV.U32 R15, RZ, RZ, RZ ;  /* 0x000000ffff0f7224 */ /* 0x000fe200078e00ff */
        /* <DEDUP_REMOVED lines=31> */
[----:B0---4-:R-:W-:Y:S06]  /*1670*/  @P2 BRA `(.L_x_4860) ;  /* 0x0000000000242947 */ /* 0x011fec0003800000 */
        /* <DEDUP_REMOVED lines=9> */
.L_x_4860:
[----:B------:R-:W-:Y:S01]  /*1710*/  ULDC.64 UR4, c[0x0][0xa20] ;  /* 0x0002880000047ab9 */ /* 0x000fe20000000a00 */
[C---:B------:R-:W-:Y:S02]  /*1720*/  LOP3.LUT R3, R6.reuse, 0xff000000, RZ, 0xc0, !PT ;  /* 0xff00000006037812 */ /* 0x040fe400078ec0ff */
        /* <DEDUP_REMOVED lines=11> */
.L_x_4861:
[----:B------:R-:W-:Y:S05]  /*17e0*/  @!P0 BRA `(.L_x_4862) ;  /* 0x00000000000c8947 */ /* 0x000fea0003800000 */
[----:B------:R-:W2:Y:S04]  /*17f0*/  LDG.E R3, desc[UR40][R12.64] ;  /* 0x000000280c037981 */ /* 0x000ea8000c1e1900 */
[----:B------:R-:W2:Y:S02]  /*1800*/  LDG.E R30, desc[UR40][R12.64+0x4] ;  /* 0x000004280c1e7981 */ /* 0x000ea4000c1e1900 */
[----:B--2---:R-:W-:-:S07]  /*1810*/  IMAD.IADD R30, R30, 0x1, -R3 ;  /* 0x000000011e1e7824 */ /* 0x004fce00078e0a03 */
.L_x_4862:
[----:B------:R-:W-:Y:S01]  /*1820*/  ULDC.64 UR4, c[0x0][0xa10] ;  /* 0x0002840000047ab9 */ /* 0x000fe20000000a00 */
[----:B------:R-:W1:Y:S01]  /*1830*/  LDC R4, c[0x0][0x448] ;  /* 0x00011200ff047b82 */ /* 0x000e620000000800 */
[----:B------:R-:W-:-:S04]  /*1840*/  ISETP.NE.U32.AND P0, PT, RZ, UR4, PT ;  /* 0x00000004ff007c0c */ /* 0x000fc8000bf05070 */
[----:B------:R-:W-:Y:S01]  /*1850*/  ISETP.NE.AND.EX P0, PT, RZ, UR5, PT, P0 ;  /* 0x00000005ff007c0c */ /* 0x000fe2000bf05300 */
[----:B------:R-:W-:-:S12]  /*1860*/  ULDC.64 UR4, c[0x0][0xa30] ;  /* 0x00028c0000047ab9 */ /* 0x000fd80000000a00 */
[----:B0-----:R-:W0:Y:S02]  /*1870*/  @P0 LDC.64 R6, c[0x0][0xa10] ;  /* 0x00028400ff060b82 */ /* 0x001e240000000a00 */
[----:B0-----:R-:W-:-:S05]  /*1880*/  @P0 IMAD.WIDE R6, R224, 0x4, R6 ;  /* 0x00000004e0060825 */ /* 0x001fca00078e0206 */
[----:B------:R-:W2:Y:S04]  /*1890*/  @P0 LDG.E R0, desc[UR40][R6.64] ;  /* 0x0000002806000981 */ /* 0x000ea8000c1e1900 */
[----:B------:R0:W2:Y:S01]  /*18a0*/  @P0 LDG.E R3, desc[UR40][R6.64+0x4] ;  /* 0x0000042806030981 */ /* 0x0000a2000c1e1900 */
[----:B------:R-:W-:Y:S01]  /*18b0*/  ISETP.NE.U32.AND P1, PT, RZ, UR4, PT ;  /* 0x00000004ff007c0c */ /* 0x000fe2000bf25070 */
[----:B-----5:R-:W-:-:S03]  /*18c0*/  IMAD.MOV.U32 R152, RZ, RZ, R30 ;  /* 0x000000ffff987224 */ /* 0x020fc600078e001e */
[----:B------:R-:W-:-:S13]  /*18d0*/  ISETP.NE.AND.EX P1, PT, RZ, UR5, PT, P1 ;  /* 0x00000005ff007c0c */ /* 0x000fda000bf25310 */
[----:B------:R-:W-:-:S04]  /*18e0*/  @P1 IADD3 R8, P2, R225, UR4, RZ ;  /* 0x00000004e1081c10 */ /* 0x000fc8000ff5e0ff */
[----:B------:R-:W-:-:S05]  /*18f0*/  @P1 IADD3.X R9, R227, UR5, RZ, P2, !PT ;  /* 0x00000005e3091c10 */ /* 0x000fca00097fe4ff */
[----:B------:R3:W5:Y:S01]  /*1900*/  @P1 LDG.E R152, desc[UR40][R8.64] ;  /* 0x0000002808981981 */ /* 0x000762000c1e1900 */
[----:B-1----:R-:W-:Y:S01]  /*1910*/  ISETP.NE.AND P1, PT, R4, 0x1, PT ;  /* 0x000000010400780c */ /* 0x002fe20003f25270 */
[----:B------:R-:W-:Y:S01]  /*1920*/  IMAD.SHL.U32 R206, R5, 0x80, RZ ;  /* 0x0000008005ce7824 */ /* 0x000fe200078e00ff */
[----:B------:R-:W-:Y:S01]  /*1930*/  BSSY B0, `(.L_x_4863) ;  /* 0x0000035000007945 */ /* 0x000fe20003800000 */
[----:B------:R-:W-:Y:S01]  /*1940*/  IMAD.IADD R15, R30, 0x1, -R15 ;  /* 0x000000011e0f7824 */ /* 0x000fe200078e0a0f */
[----:B------:R-:W-:Y:S01]  /*1950*/  LOP3.LUT R230, R223, 0xff, RZ, 0xc0, !PT ;  /* 0x000000ffdfe67812 */ /* 0x000fe200078ec0ff */
[----:B------:R-:W-:Y:S01]  /*1960*/  VIADD R4, R206, 0x7f ;  /* 0x0000007fce047836 */ /* 0x000fe20000000000 */
[----:B------:R-:W-:-:S07]  /*1970*/  SHF.R.U32.HI R223, RZ, 0x10, R223 ;  /* 0x00000010ffdf7819 */ /* 0x000fce00000116df */
[----:B------:R-:W1:Y:S08]  /*1980*/  @P1 LDC R11, c[0x0][0x44c] ;  /* 0x00011300ff0b1b82 */ /* 0x000e700000000800 */
[----:B0-----:R-:W0:Y:S01]  /*1990*/  @P1 LDC R7, c[0x0][0x450] ;  /* 0x00011400ff071b82 */ /* 0x001e220000000800 */
[----:B--2---:R-:W-:Y:S02]  /*19a0*/  @P0 IMAD.IADD R24, R3, 0x1, -R0 ;  /* 0x0000000103180824 */ /* 0x004fe400078e0a00 */
[----:B-1----:R-:W-:-:S04]  /*19b0*/  @P1 IMAD.HI.U32 R0, R4, R11, RZ ;  /* 0x0000000b04001227 */ /* 0x002fc800078e00ff */
[----:B------:R-:W-:Y:S01]  /*19c0*/  IMAD.IADD R209, R15, 0x1, R24 ;  /* 0x000000010fd17824 */ /* 0x000fe200078e0218 */
[----:B0-----:R-:W-:-:S03]  /*19d0*/  @P1 SHF.R.U32.HI R4, RZ, R7, R0 ;  /* 0x00000007ff041219 */ /* 0x001fc60000011600 */
[C---:B------:R-:W-:Y:S01]  /*19e0*/  VIADD R0, R209.reuse, 0x5f ;  /* 0x0000005fd1007836 */ /* 0x040fe20000000000 */
[----:B------:R-:W-:-:S03]  /*19f0*/  IADD3 R60, R209, 0x60, -R207 ;  /* 0x00000060d13c7810 */ /* 0x000fc60007ffe8cf */
[----:B------:R-:W-:-:S04]  /*1a00*/  IMAD.HI R0, R0, 0x2aaaaaab, RZ ;  /* 0x2aaaaaab00007827 */ /* 0x000fc800078e02ff */
[----:B------:R-:W-:Y:S01]  /*1a10*/  IMAD.IADD R4, R60, 0x1, R4 ;  /* 0x000000013c047824 */ /* 0x000fe200078e0204 */
[----:B------:R-:W-:-:S03]  /*1a20*/  SHF.R.U32.HI R29, RZ, 0x1f, R0 ;  /* 0x0000001fff1d7819 */ /* 0x000fc60000011600 */
[----:B------:R-:W-:Y:S01]  /*1a30*/  IMAD.HI R4, R4, 0x2aaaaaab, RZ ;  /* 0x2aaaaaab04047827 */ /* 0x000fe200078e02ff */
[----:B------:R-:W-:-:S04]  /*1a40*/  LEA.HI.SX32 R29, R0, R29, 0x1c ;  /* 0x0000001d001d7211 */ /* 0x000fc800078fe2ff */
[----:B------:R-:W-:-:S04]  /*1a50*/  SHF.R.U32.HI R3, RZ, 0x1f, R4 ;  /* 0x0000001fff037819 */ /* 0x000fc80000011604 */
[----:B------:R-:W-:Y:S01]  /*1a60*/  LEA.HI.SX32 R4, R4, R3, 0x1c ;  /* 0x0000000304047211 */ /* 0x000fe200078fe2ff */
[----:B------:R-:W-:-:S03]  /*1a70*/  IMAD.MOV.U32 R3, RZ, RZ, RZ ;  /* 0x000000ffff037224 */ /* 0x000fc600078e00ff */
[----:B---3--:R-:W-:-:S04]  /*1a80*/  VIMNMX R9, R29, R4, PT ;  /* 0x000000041d097248 */ /* 0x008fc80003fe0100 */
[----:B------:R-:W-:-:S13]  /*1a90*/  ISETP.GE.AND P0, PT, R9, 0x1, PT ;  /* 0x000000010900780c */ /* 0x000fda0003f06270 */
        /* <DEDUP_REMOVED lines=30> */
.L_x_4864:
[----:B------:R-:W-:Y:S05]  /*1c80*/  BSYNC B0 ;  /* 0x0000000000007941 */ /* 0x000fea0003800000 */
.L_x_4863:
        /* <DEDUP_REMOVED lines=37> */
.L_x_4867:
[----:B------:R-:W-:Y:S05]  /*1ee0*/  BSYNC B6 ;  /* 0x0000000000067941 */ /* 0x000fea0003800000 */
.L_x_4866:
        /* <DEDUP_REMOVED lines=20> */
.L_x_4869:
[----:B------:R-:W-:Y:S05]  /*2030*/  BSYNC B6 ;  /* 0x0000000000067941 */ /* 0x000fea0003800000 */
.L_x_4868:
        /* <DEDUP_REMOVED lines=9> */
[----:B------:R-:W-:Y:S01]  /*20d0*/  VIADD R64, R16, 0x60 ;  /* 0x0000006010407836 */ /* 0x000fe20000000000 */
[----:B------:R-:W3:Y:S07]  /*20e0*/  LDC.64 R14, c[0x0][0x3f8] ;  /* 0x0000fe00ff0e7b82 */ /* 0x000eee0000000a00 */
[----:B------:R-:W-:-:S04]  /*20f0*/  @P0 IADD3 R6, P1, R225, UR4, RZ ;  /* 0x00000004e1060c10 */ /* 0x000fc8000ff3e0ff */
[----:B------:R-:W-:Y:S01]  /*2100*/  @P0 IADD3.X R7, R227, UR5, RZ, P1, !PT ;  /* 0x00000005e3070c10 */ /* 0x000fe20008ffe4ff */
[----:B------:R-:W-:Y:S01]  /*2110*/  ULDC.64 UR4, c[0x0][0xa08] ;  /* 0x0002820000047ab9 */ /* 0x000fe20000000a00 */
[----:B------:R-:W-:Y:S01]  /*2120*/  VIADD R12, R16, 0xe0 ;  /* 0x000000e0100c7836 */ /* 0x000fe20000000000 */
[----:B------:R-:W4:Y:S02]  /*2130*/  LDC R75, c[0x0][0x3f4] ;  /* 0x0000fd00ff4b7b82 */ /* 0x000f240000000800 */
[----:B------:R3:W4:Y:S01]  /*2140*/  @P0 LDG.E R0, desc[UR40][R6.64] ;  /* 0x0000002806000981 */ /* 0x000722000c1e1900 */
[----:B------:R-:W-:Y:S01]  /*2150*/  SHF.R.S32.HI R32, RZ, 0x1f, R58 ;  /* 0x0000001fff207819 */ /* 0x000fe2000001143a */
[-C--:B0-----:R-:W-:Y:S01]  /*2160*/  IMAD.WIDE.U32 R4, R58, R8.reuse, RZ ;  /* 0x000000083a047225 */ /* 0x081fe200078e00ff */
[----:B------:R-:W-:Y:S02]  /*2170*/  ISETP.NE.U32.AND P0, PT, RZ, UR4, PT ;  /* 0x00000004ff007c0c */ /* 0x000fe4000bf05070 */
[----:B------:R-:W-:Y:S01]  /*2180*/  SHF.R.S32.HI R201, RZ, 0x1f, R200 ;  /* 0x0000001fffc97819 */ /* 0x000fe200000114c8 */
[-C--:B------:R-:W-:Y:S01]  /*2190*/  IMAD R10, R32, R8.reuse, RZ ;  /* 0x00000008200a7224 */ /* 0x080fe200078e02ff */
[----:B------:R-:W-:Y:S01]  /*21a0*/  ISETP.NE.AND.EX P0, PT, RZ, UR5, PT, P0 ;  /* 0x00000005ff007c0c */ /* 0x000fe2000bf05300 */
[----:B------:R-:W-:Y:S01]  /*21b0*/  ULDC.64 UR4, c[0x0][0x308] ;  /* 0x0000c20000047ab9 */ /* 0x000fe20000000a00 */
[----:B------:R-:W-:Y:S01]  /*21c0*/  IMAD.WIDE.U32 R62, R23, R8, R16 ;  /* 0x00000008173e7225 */ /* 0x000fe200078e0010 */
[----:B------:R-:W0:Y:S01]  /*21d0*/  LDC.64 R56, c[0x0][0x408] ;  /* 0x00010200ff387b82 */ /* 0x000e220000000a00 */
[----:B-1----:R-:W-:-:S02]  /*21e0*/  SHF.R.U32.HI R40, RZ, 0x7, R40 ;  /* 0x00000007ff287819 */ /* 0x002fc40000011628 */
        /* <DEDUP_REMOVED lines=9> */
[----:B------:R-:W-:Y:S02]  /*2280*/  SHF.R.S32.HI R73, RZ, 0x1f, R228 ;  /* 0x0000001fff497819 */ /* 0x000fe400000114e4 */
[----:B------:R-:W-:Y:S01]  /*2290*/  LEA.HI R38, R6, R11, RZ, 0x2 ;  /* 0x0000000b06267211 */ /* 0x000fe200078f10ff */
[----:B------:R-:W-:Y:S01]  /*22a0*/  IMAD R5, R222, UR5, R5 ;  /* 0x00000005de057c24 */ /* 0x000fe2000f8e0205 */
[----:B------:R-:W-:Y:S01]  /*22b0*/  ULDC.64 UR4, c[0x0][0x310] ;  /* 0x0000c40000047ab9 */ /* 0x000fe20000000a00 */
[----:B------:R-:W-:Y:S01]  /*22c0*/  IMAD R6, R231, R8, RZ ;  /* 0x00000008e7067224 */ /* 0x000fe200078e02ff */
[----:B------:R-:W-:Y:S01]  /*22d0*/  SHF.R.S32.HI R38, RZ, 0x1f, R38 ;  /* 0x0000001fff267819 */ /* 0x000fe20000011426 */
[----:B------:R-:W-:-:S02]  /*22e0*/  VIADD R11, R16, 0xc0 ;  /* 0x000000c0100b7836 */ /* 0x000fc40000000000 */
[----:B------:R-:W-:Y:S01]  /*22f0*/  IMAD R10, R23, R9, R6 ;  /* 0x00000009170a7224 */ /* 0x000fe200078e0206 */
[----:B------:R-:W-:Y:S01]  /*2300*/  LEA.HI R38, R38, R23, RZ, 0x3 ;  /* 0x0000001726267211 */ /* 0x000fe200078f18ff */
[----:B------:R-:W-:Y:S01]  /*2310*/  VIADD R66, R16, 0xa0 ;  /* 0x000000a010427836 */ /* 0x000fe20000000000 */
[----:B0-----:R-:W-:Y:S01]  /*2320*/  SHF.L.U64.HI R71, R56, 0x6, R57 ;  /* 0x0000000638477819 */ /* 0x001fe20000010239 */
[----:B------:R-:W-:Y:S01]  /*2330*/  IMAD R30, R231, R56, RZ ;  /* 0x00000038e71e7224 */ /* 0x000fe200078e02ff */
[----:B------:R-:W-:Y:S01]  /*2340*/  LOP3.LUT R38, R38, 0xfffffff8, RZ, 0xc0, !PT ;  /* 0xfffffff826267812 */ /* 0x000fe200078ec0ff */
[----:B------:R-:W-:Y:S02]  /*2350*/  IMAD.SHL.U32 R68, R8, 0x40, RZ ;  /* 0x0000004008447824 */ /* 0x000fe400078e00ff */
[C---:B------:R-:W-:Y:S02]  /*2360*/  IMAD R37, R23.reuse, R57, R30 ;  /* 0x0000003917257224 */ /* 0x040fe400078e021e */
[----:B------:R-:W-:-:S02]  /*2370*/  IMAD.IADD R38, R23, 0x1, -R38 ;  /* 0x0000000117267824 */ /* 0x000fc400078e0a26 */
[----:B------:R-:W-:-:S04]  /*2380*/  IMAD.WIDE.U32 R30, R23, R56, R16 ;  /* 0x00000038171e7225 */ /* 0x000fc800078e0010 */
[----:B------:R-:W-:Y:S02]  /*2390*/  IMAD.SHL.U32 R83, R38, 0x40, RZ ;  /* 0x0000004026537824 */ /* 0x000fe400078e00ff */
[----:B------:R-:W-:Y:S02]  /*23a0*/  IMAD.IADD R31, R37, 0x1, R31 ;  /* 0x00000001251f7824 */ /* 0x000fe400078e021f */
[----:B------:R-:W-:Y:S01]  /*23b0*/  IMAD.MOV.U32 R89, RZ, RZ, 0x20 ;  /* 0x00000020ff597424 */ /* 0x000fe200078e00ff */
[----:B------:R-:W-:Y:S01]  /*23c0*/  LOP3.LUT R83, R83, 0x1c0, RZ, 0xc0, !PT ;  /* 0x000001c053537812 */ /* 0x000fe200078ec0ff */
[----:B-----5:R-:W-:-:S03]  /*23d0*/  IMAD.WIDE.U32 R30, R152, R56, R30 ;  /* 0x00000038981e7225 */ /* 0x020fc600078e001e */
[----:B------:R-:W-:Y:S01]  /*23e0*/  SHF.R.U32.HI R86, RZ, 0x3, R83 ;  /* 0x00000003ff567819 */ /* 0x000fe20000011653 */
[----:B------:R-:W-:Y:S01]  /*23f0*/  VIADD R74, R40, 0x8 ;  /* 0x00000008284a7836 */ /* 0x000fe20000000000 */
[----:B------:R-:W-:Y:S01]  /*2400*/  SHF.R.U32.HI R40, RZ, 0x3, R208 ;  /* 0x00000003ff287819 */ /* 0x000fe200000116d0 */
[----:B------:R-:W-:Y:S02]  /*2410*/  IMAD R77, R15, 0x60, RZ ;  /* 0x000000600f4d7824 */ /* 0x000fe400078e02ff */
[----:B------:R-:W-:Y:S02]  /*2420*/  IMAD.SHL.U32 R70, R14, 0x40, RZ ;  /* 0x000000400e467824 */ /* 0x000fe400078e00ff */
[----:B------:R-:W-:Y:S02]  /*2430*/  IMAD R39, R57, 0x60, RZ ;  /* 0x0000006039277824 */ /* 0x000fe400078e02ff */
[----:B------:R-:W-:Y:S01]  /*2440*/  IMAD.SHL.U32 R72, R56, 0x40, RZ ;  /* 0x0000004038487824 */ /* 0x000fe200078e00ff */
[----:B----4-:R-:W-:-:S02]  /*2450*/  SHF.R.S32.HI R3, RZ, 0x1f, R0 ;  /* 0x0000001fff037819 */ /* 0x010fc40000011400 */
[----:B------:R-:W-:Y:S02]  /*2460*/  SEL R21, R0, RZ, !P0 ;  /* 0x000000ff00157207 */ /* 0x000fe40004000000 */
[----:B------:R-:W-:-:S03]  /*2470*/  SEL R13, R3, RZ, !P0 ;  /* 0x000000ff030d7207 */ /* 0x000fc60004000000 */
[----:B------:R-:W-:-:S04]  /*2480*/  IMAD.WIDE.U32 R4, R21, UR4, R4 ;  /* 0x0000000415047c25 */ /* 0x000fc8000f8e0004 */
[----:B------:R-:W-:Y:S01]  /*2490*/  IMAD R0, R13, UR4, RZ ;  /* 0x000000040d007c24 */ /* 0x000fe2000f8e02ff */
[----:B------:R-:W-:-:S03]  /*24a0*/  IADD3 R3, P2, R4, R62, RZ ;  /* 0x0000003e04037210 */ /* 0x000fc60007f5e0ff */
[----:B------:R-:W-:Y:S01]  /*24b0*/  IMAD R61, R21, UR5, R0 ;  /* 0x00000005153d7c24 */ /* 0x000fe2000f8e0200 */
[----:B------:R-:W-:Y:S05]  /*24c0*/  @!P6 WARPSYNC.ALL ;  /* 0x000000000000e948 */ /* 0x000fea0003800000 */
[C---:B------:R-:W-:Y:S01]  /*24d0*/  VIADD R0, R16.reuse, 0x20 ;  /* 0x0000002010007836 */ /* 0x040fe20000000000 */
[----:B------:R-:W-:Y:S01]  /*24e0*/  ULDC UR4, c[0x0][0x320] ;  /* 0x0000c80000047ab9 */ /* 0x000fe20000000800 */
[----:B------:R-:W-:Y:S01]  /*24f0*/  IMAD.IADD R61, R5, 0x1, R61 ;  /* 0x00000001053d7824 */ /* 0x000fe200078e023d */
[----:B------:R-:W-:Y:S01]  /*2500*/  @!P6 BAR.SYNC.DEFER_BLOCKING 0x9, 0x100 ;  /* 0x024400000000eb1d */ /* 0x000fe20000010000 */
[----:B------:R-:W-:-:S02]  /*2510*/  ISETP.GE.AND P0, PT, R16, UR4, PT ;  /* 0x0000000410007c0c */ /* 0x000fc4000bf06270 */
[----:B------:R-:W-:Y:S02]  /*2520*/  ISETP.GE.AND P1, PT, R0, UR4, PT ;  /* 0x0000000400007c0c */ /* 0x000fe4000bf26270 */
[----:B------:R-:W-:Y:S01]  /*2530*/  IADD3.X R62, R61, R63, R10, P2, !PT ;  /* 0x0000003f3d3e7210 */ /* 0x000fe200017fe40a */
[----:B------:R-:W-:Y:S01]  /*2540*/  VIADD R63, R16, 0x40 ;  /* 0x00000040103f7836 */ /* 0x000fe20000000000 */
[----:B------:R-:W-:Y:S01]  /*2550*/  SEL R7, RZ, 0xffffffff, P1 ;  /* 0xffffffffff077807 */ /* 0x000fe20000800000 */
[----:B------:R-:W-:Y:S01]  /*2560*/  ULDC.64 UR6, c[0x0][0x330] ;  /* 0x0000cc0000067ab9 */ /* 0x000fe20000000a00 */
[----:B------:R-:W-:Y:S02]  /*2570*/  SEL R6, RZ, 0x1, P0 ;  /* 0x00000001ff067807 */ /* 0x000fe40000000000 */
[----:B------:R-:W-:Y:S01]  /*2580*/  ISETP.GE.AND P0, PT, R63, UR4, PT ;  /* 0x000000043f007c0c */ /* 0x000fe2000bf06270 */
[----:B------:R-:W-:Y:S01]  /*2590*/  IMAD.SHL.U32 R7, R7, 0x2, RZ ;  /* 0x0000000207077824 */ /* 0x000fe200078e00ff */
[----:B------:R-:W-:-:S02]  /*25a0*/  ISETP.GE.AND P1, PT, R64, UR4, PT ;  /* 0x0000000440007c0c */ /* 0x000fc4000bf26270 */
[----:B------:R-:W-:Y:S02]  /*25b0*/  ISETP.GE.AND P2, PT, R11, UR4, PT ;  /* 0x000000040b007c0c */ /* 0x000fe4000bf46270 */
[----:B------:R-:W-:Y:S02]  /*25c0*/  ISETP.GE.AND P3, PT, R12, UR4, PT ;  /* 0x000000040c007c0c */ /* 0x000fe4000bf66270 */
[----:B------:R-:W-:Y:S01]  /*25d0*/  LOP3.LUT R10, R7, 0x2, R6, 0xe2, !PT ;  /* 0x00000002070a7812 */ /* 0x000fe200078ee206 */
[C---:B------:R-:W-:Y:S01]  /*25e0*/  IMAD.WIDE.U32 R6, R222.reuse, UR6, R16 ;  /* 0x00000006de067c25 */ /* 0x040fe2000f8e0010 */
[----:B------:R-:W-:Y:S02]  /*25f0*/  SEL R11, RZ, 0x4, P0 ;  /* 0x00000004ff0b7807 */ /* 0x000fe40000000000 */
[----:B------:R-:W-:Y:S01]  /*2600*/  SEL R12, RZ, 0x8, P1 ;  /* 0x00000008ff0c7807 */ /* 0x000fe20000800000 */
[----:B------:R-:W-:Y:S01]  /*2610*/  IMAD R7, R222, UR7, R7 ;  /* 0x00000007de077c24 */ /* 0x000fe2000f8e0207 */
[----:B------:R-:W-:-:S02]  /*2620*/  ISETP.GE.AND P0, PT, R65, UR4, PT ;  /* 0x0000000441007c0c */ /* 0x000fc4000bf06270 */
        /* <DEDUP_REMOVED lines=8> */
[----:B------:R-:W-:Y:S01]  /*26b0*/  ISETP.GE.AND P0, PT, R16, R75, PT ;  /* 0x0000004b1000720c */ /* 0x000fe20003f06270 */
[----:B------:R-:W-:Y:S01]  /*26c0*/  IMAD R93, R21, UR5, R13 ;  /* 0x00000005155d7c24 */ /* 0x000fe2000f8e020d */
[----:B------:R-:W-:Y:S01]  /*26d0*/  LOP3.LUT R11, R12, R10, R11, 0xfe, !PT ;  /* 0x0000000a0c0b7212 */ /* 0x000fe200078efe0b */
[----:B------:R-:W-:Y:S01]  /*26e0*/  IMAD.WIDE.U32 R12, R23, R14, R16 ;  /* 0x0000000e170c7225 */ /* 0x000fe200078e0010 */
[----:B------:R-:W-:-:S02]  /*26f0*/  SEL R10, RZ, 0x40, P2 ;  /* 0x00000040ff0a7807 */ /* 0x000fc40001000000 */
[----:B------:R-:W-:Y:S01]  /*2700*/  SEL R33, R75, RZ, P0 ;  /* 0x000000ff4b217207 */ /* 0x000fe20000000000 */
[----:B------:R-:W-:Y:S01]  /*2710*/  IMAD.WIDE.U32 R20, R23, R56, R200 ;  /* 0x0000003817147225 */ /* 0x000fe200078e00c8 */
[----:B------:R-:W-:Y:S02]  /*2720*/  LOP3.LUT R95, R11, R10, RZ, 0xfc, !PT ;  /* 0x0000000a0b5f7212 */ /* 0x000fe400078efcff */
[----:B------:R-:W-:Y:S01]  /*2730*/  IADD3 R58, P1, R23, R58, RZ ;  /* 0x0000003a173a7210 */ /* 0x000fe20007f3e0ff */
[-C--:B------:R-:W-:Y:S01]  /*2740*/  IMAD R10, R231, R14.reuse, RZ ;  /* 0x0000000ee70a7224 */ /* 0x080fe200078e02ff */
[----:B------:R-:W-:Y:S01]  /*2750*/  SEL R94, RZ, 0xffffff80, P3 ;  /* 0xffffff80ff5e7807 */ /* 0x000fe20001800000 */
[----:B------:R-:W-:Y:S01]  /*2760*/  IMAD.IADD R33, R16, 0x1, R33 ;  /* 0x0000000110217824 */ /* 0x000fe200078e0221 */
[----:B------:R-:W-:Y:S01]  /*2770*/  ISETP.GE.AND P2, PT, R0, UR4, PT ;  /* 0x0000000400007c0c */ /* 0x000fe2000bf46270 */
[----:B------:R-:W-:Y:S01]  /*2780*/  IMAD R35, R23, R15, R10 ;  /* 0x0000000f17237224 */ /* 0x000fe200078e020a */
[----:B------:R-:W-:Y:S01]  /*2790*/  LOP3.LUT R94, R95, 0x80, R94, 0xc8, !PT ;  /* 0x000000805f5e7812 */ /* 0x000fe200078ec85e */
[----:B------:R-:W-:Y:S01]  /*27a0*/  IMAD.WIDE.U32 R10, R23, R14, R200 ;  /* 0x0000000e170a7225 */ /* 0x000fe200078e00c8 */
[----:B------:R-:W-:-:S02]  /*27b0*/  SHF.R.S32.HI R34, RZ, 0x1f, R33 ;  /* 0x0000001fff227819 */ /* 0x000fc40000011421 */
[----:B------:R-:W-:Y:S01]  /*27c0*/  LOP3.LUT R95, R95, 0x40, RZ, 0xc0, !PT ;  /* 0x000000405f5f7812 */ /* 0x000fe200078ec0ff */
[----:B------:R-:W-:Y:S01]  /*27d0*/  IMAD.IADD R11, R11, 0x1, R35 ;  /* 0x000000010b0b7824 */ /* 0x000fe200078e0223 */
[----:B------:R-:W-:Y:S01]  /*27e0*/  LEA.HI R34, R34, R33, RZ, 0x3 ;  /* 0x0000002122227211 */ /* 0x000fe200078f18ff */
[----:B------:R-:W-:Y:S01]  /*27f0*/  IMAD.IADD R13, R35, 0x1, R13 ;  /* 0x00000001230d7824 */ /* 0x000fe200078e020d */
[----:B------:R-:W-:Y:S01]  /*2800*/  SHF.R.S32.HI R35, RZ, 0x1f, R152 ;  /* 0x0000001fff237819 */ /* 0x000fe20000011498 */
[----:B------:R-:W-:Y:S01]  /*2810*/  IMAD.IADD R21, R21, 0x1, R37 ;  /* 0x0000000115157824 */ /* 0x000fe200078e0225 */
[----:B------:R-:W-:Y:S01]  /*2820*/  LOP3.LUT R85, R34, 0xfffffff8, RZ, 0xc0, !PT ;  /* 0xfffffff822557812 */ /* 0x000fe200078ec0ff */
[-C--:B------:R-:W-:Y:S01]  /*2830*/  IMAD.WIDE.U32 R10, R152, R14.reuse, R10 ;  /* 0x0000000e980a7225 */ /* 0x080fe200078e000a */
[----:B------:R-:W-:Y:S02]  /*2840*/  SHF.R.S32.HI R84, RZ, 0x3, R34 ;  /* 0x00000003ff547819 */ /* 0x000fe40000011422 */
[----:B------:R-:W-:Y:S01]  /*2850*/  SHF.R.S32.HI R87, RZ, 0x1f, R85 ;  /* 0x0000001fff577819 */ /* 0x000fe20000011455 */
[----:B------:R-:W-:-:S02]  /*2860*/  IMAD R36, R35, R14, RZ ;  /* 0x0000000e23247224 */ /* 0x000fc400078e02ff */
[----:B------:R-:W-:-:S04]  /*2870*/  IMAD.WIDE.U32 R12, R152, R14, R12 ;  /* 0x0000000e980c7225 */ /* 0x000fc800078e000c */
[----:B------:R-:W-:Y:S02]  /*2880*/  IMAD R37, R152, R15, R36 ;  /* 0x0000000f98257224 */ /* 0x000fe400078e0224 */
[----:B------:R-:W-:Y:S02]  /*2890*/  IMAD R33, R9, 0x60, RZ ;  /* 0x0000006009217824 */ /* 0x000fe400078e02ff */
[----:B------:R-:W-:-:S04]  /*28a0*/  IMAD.WIDE.U32 R8, R8, 0x60, RZ ;  /* 0x0000006008087825 */ /* 0x000fc800078e00ff */
[-C--:B------:R-:W-:Y:S02]  /*28b0*/  IMAD R35, R35, R56.reuse, RZ ;  /* 0x0000003823237224 */ /* 0x080fe400078e02ff */
[----:B------:R-:W-:Y:S02]  /*28c0*/  IMAD.IADD R79, R11, 0x1, R37 ;  /* 0x000000010b4f7824 */ /* 0x000fe400078e0225 */
[----:B------:R-:W-:Y:S01]  /*28d0*/  IMAD.IADD R80, R37, 0x1, R13 ;  /* 0x0000000125507824 */ /* 0x000fe200078e020d */
[----:B------:R-:W-:Y:S01]  /*28e0*/  LOP3.LUT R37, R83, 0x18, R16, 0xf8, !PT ;  /* 0x0000001853257812 */ /* 0x000fe200078ef810 */
[C---:B------:R-:W-:Y:S02]  /*28f0*/  IMAD R35, R152.reuse, R57, R35 ;  /* 0x0000003998237224 */ /* 0x040fe400078e0223 */
[----:B------:R-:W-:Y:S01]  /*2900*/  IMAD.WIDE.U32 R20, R152, R56, R20 ;  /* 0x0000003898147225 */ /* 0x000fe200078e0014 */
[----:B------:R-:W-:-:S03]  /*2910*/  LOP3.LUT R37, R37, R86, RZ, 0x3c, !PT ;  /* 0x0000005625257212 */ /* 0x000fc600078e3cff */
[----:B------:R-:W-:Y:S01]  /*2920*/  IMAD.X R59, R231, 0x1, R32, P1 ;  /* 0x00000001e73b7824 */ /* 0x000fe200008e0620 */
[----:B------:R-:W-:Y:S01]  /*2930*/  LOP3.LUT P1, RZ, R38, 0x4, RZ, 0xc0, !PT ;  /* 0x0000000426ff7812 */ /* 0x000fe2000782c0ff */
[----:B------:R-:W-:Y:S01]  /*2940*/  IMAD.IADD R76, R9, 0x1, R33 ;  /* 0x00000001094c7824 */ /* 0x000fe200078e0221 */
[--C-:B------:R-:W-:Y:S01]  /*2950*/  LOP3.LUT R32, R208, 0x38, R34.reuse, 0xf8, !PT ;  /* 0x00000038d0207812 */ /* 0x100fe200078ef822 */
[----:B------:R-:W-:Y:S01]  /*2960*/  IMAD.IADD R81, R21, 0x1, R35 ;  /* 0x0000000115517824 */ /* 0x000fe200078e0223 */
[----:B------:R-:W-:Y:S01]  /*2970*/  LOP3.LUT R33, R83, 0x38, R34, 0xf8, !PT ;  /* 0x0000003853217812 */ /* 0x000fe200078ef822 */
[----:B------:R-:W-:Y:S01]  /*2980*/  IMAD.IADD R82, R35, 0x1, R31 ;  /* 0x0000000123527824 */ /* 0x000fe200078e021f */
[----:B------:R-:W-:Y:S01]  /*2990*/  LOP3.LUT R35, R32, R40, RZ, 0x3c, !PT ;  /* 0x0000002820237212 */ /* 0x000fe200078e3cff */
[----:B------:R-:W-:Y:S01]  /*29a0*/  IMAD.WIDE.U32 R14, R14, 0x60, RZ ;  /* 0x000000600e0e7825 */ /* 0x000fe200078e00ff */
[----:B------:R-:W-:Y:S02]  /*29b0*/  SEL R89, R89, 0xffffffe0, !P1 ;  /* 0xffffffe059597807 */ /* 0x000fe40004800000 */
[----:B------:R-:W-:Y:S01]  /*29c0*/  LOP3.LUT R33, R33, R86, RZ, 0x3c, !PT ;  /* 0x0000005621217212 */ /* 0x000fe200078e3cff */
[----:B------:R-:W-:Y:S01]  /*29d0*/  IMAD.WIDE.U32 R56, R56, 0x60, RZ ;  /* 0x0000006038387825 */ /* 0x000fe200078e00ff */
[----:B------:R-:W-:-:S03]  /*29e0*/  ISETP.GE.AND P1, PT, R16, UR4, PT ;  /* 0x0000000410007c0c */ /* 0x000fc6000bf26270 */
[----:B------:R-:W-:Y:S02]  /*29f0*/  IMAD R90, R212, 0x200, R37 ;  /* 0x00000200d45a7824 */ /* 0x000fe400078e0225 */
[----:B------:R-:W-:Y:S02]  /*2a00*/  IMAD.SHL.U32 R75, R75, 0x2, RZ ;  /* 0x000000024b4b7824 */ /* 0x000fe400078e00ff */
[----:B------:R-:W-:Y:S02]  /*2a10*/  IMAD.IADD R77, R15, 0x1, R77 ;  /* 0x000000010f4d7824 */ /* 0x000fe400078e024d */
[----:B------:R-:W-:Y:S02]  /*2a20*/  IMAD.IADD R78, R57, 0x1, R39 ;  /* 0x00000001394e7824 */ /* 0x000fe400078e0227 */
[----:B------:R-:W-:Y:S02]  /*2a30*/  IMAD.IADD R88, R214, 0x1, R35 ;  /* 0x00000001d6587824 */ /* 0x000fe400078e0223 */
[----:B------:R-:W-:-:S02]  /*2a40*/  IMAD R91, R212, 0x200, R33 ;  /* 0x00000200d45b7824 */ /* 0x000fc400078e0221 */
[----:B------:R-:W-:Y:S02]  /*2a50*/  IMAD.IADD R92, R89, 0x1, R90 ;  /* 0x00000001595c7824 */ /* 0x000fe400078e025a */
[----:B------:R-:W-:-:S07]  /*2a60*/  IMAD.IADD R93, R7, 0x1, R93 ;  /* 0x00000001075d7824 */ /* 0x000fce00078e025d */
.L_x_4917:
[----:B------:R-:W0:Y:S01]  /*2a70*/  LDC.64 R98, c[0x0][0x2e8] ;  /* 0x0000ba00ff627b82 */ /* 0x000e220000000a00 */
[----:B------:R-:W-:Y:S01]  /*2a80*/  VIADD R45, R27, 0xffffffff ;  /* 0xffffffff1b2d7836 */ /* 0x000fe20000000000 */
[----:B------:R-:W-:Y:S05]  /*2a90*/  YIELD ;  /* 0x0000000000007946 */ /* 0x000fea0003800000 */
[----:B------:R-:W-:Y:S01]  /*2aa0*/  SHF.R.S32.HI R39, RZ, 0x1f, R45 ;  /* 0x0000001fff277819 */ /* 0x000fe2000001142d */
[----:B------:R-:W1:Y:S01]  /*2ab0*/  LDC R102, c[0x0][0x3f4] ;  /* 0x0000fd00ff667b82 */ /* 0x000e620000000800 */
        /* <DEDUP_REMOVED lines=21> */
[----:B----4-:R-:W-:Y:S05]  /*2c10*/  @!P3 BRA `(.L_x_4871) ;  /* 0x00000028007cb947 */ /* 0x010fea0003800000 */
        /* <DEDUP_REMOVED lines=41> */
.L_x_4874:
[----:B------:R-:W-:Y:S05]  /*2eb0*/  BSYNC B1 ;  /* 0x0000000000017941 */ /* 0x000fea0003800000 */
.L_x_4873:
        /* <DEDUP_REMOVED lines=28> */
.L_x_4876:
[----:B------:R-:W-:Y:S05]  /*3080*/  BSYNC B1 ;  /* 0x0000000000017941 */ /* 0x000fea0003800000 */
.L_x_4875:
        /* <DEDUP_REMOVED lines=34> */
.L_x_4877:
[----:B------:R-:W-:Y:S01]  /*32b0*/  IMAD R96, R2, 0x8, R18 ;  /* 0x0000000802607824 */ /* 0x000fe200078e0212 */
[----:B------:R-:W-:Y:S01]  /*32c0*/  SHF.L.U32 R107, R203, 0x1f, RZ ;  /* 0x0000001fcb6b7819 */ /* 0x000fe200000006ff */
[----:B------:R-:W-:Y:S03]  /*32d0*/  BSSY B1, `(.L_x_4878) ;  /* 0x0000003000017945 */ /* 0x000fe60003800000 */
[----:B------:R-:W0:Y:S02]  /*32e0*/  SYNCS.PHASECHK.TRANS64.TRYWAIT P6, [R96+URZ+0x22890], R107 ;  /* 0x0228906b600075a7 */ /* 0x000e2400080c017f */
[----:B0-----:R-:W-:Y:S05]  /*32f0*/  @!P6 BRA `(.L_x_4879) ;  /* 0x000001bc0070e947 */ /* 0x001fea0003800000 */
.L_x_5184:
[----:B------:R-:W-:Y:S05]  /*3300*/  BSYNC B1 ;  /* 0x0000000000017941 */ /* 0x000fea0003800000 */
.L_x_4878:
        /* <DEDUP_REMOVED lines=12> */
[----:B------:R-:W-:Y:S01]  /*33d0*/  LOP3.LUT R54, R34, 0xffff0000, RZ, 0xc0, !PT ;  /* 0xffff000022367812 */ /* 0x000fe200078ec0ff */
[C---:B------:R-:W-:Y:S01]  /*33e0*/  IMAD.U32 R34, R35.reuse, 0x10000, RZ ;  /* 0x0001000023227824 */ /* 0x040fe200078e00ff */
[----:B------:R-:W-:Y:S02]  /*33f0*/  SHF.R.U32.HI R117, RZ, 0x10, R55 ;  /* 0x00000010ff757819 */ /* 0x000fe40000011637 */
[----:B------:R-:W-:-:S02]  /*3400*/  LOP3.LUT R52, R35, 0xffff0000, RZ, 0xc0, !PT ;  /* 0xffff000023347812 */ /* 0x000fc400078ec0ff */
[----:B------:R-:W-:Y:S01]  /*3410*/  PRMT R35, R112, 0x5410, R111 ;  /* 0x0000541070237816 */ /* 0x000fe2000000006f */
[C---:B------:R-:W-:Y:S01]  /*3420*/  IMAD.U32 R111, R33.reuse, 0x10000, RZ ;  /* 0x00010000216f7824 */ /* 0x040fe200078e00ff */
[----:B------:R-:W-:Y:S02]  /*3430*/  PRMT R115, R116, 0x5410, R115 ;  /* 0x0000541074737816 */ /* 0x000fe40000000073 */
[----:B------:R-:W-:Y:S02]  /*3440*/  PRMT R117, R118, 0x5410, R117 ;  /* 0x0000541076757816 */ /* 0x000fe40000000075 */
[----:B------:R-:W-:Y:S01]  /*3450*/  LOP3.LUT R55, R33, 0xffff0000, RZ, 0xc0, !PT ;  /* 0xffff000021377812 */ /* 0x000fe200078ec0ff */
[----:B------:R-:W-:Y:S01]  /*3460*/  IMAD.U32 R33, R32, 0x10000, RZ ;  /* 0x0001000020217824 */ /* 0x000fe200078e00ff */
[----:B------:R-:W-:Y:S01]  /*3470*/  LOP3.LUT R116, R115, 0xffff0000, RZ, 0xc0, !PT ;  /* 0xffff000073747812 */ /* 0x000fe200078ec0ff */
[----:B------:R-:W-:Y:S01]  /*3480*/  IMAD.U32 R118, R117, 0x10000, RZ ;  /* 0x0001000075767824 */ /* 0x000fe200078e00ff */
[----:B------:R-:W-:-:S02]  /*3490*/  LOP3.LUT R112, R35, 0xffff0000, RZ, 0xc0, !PT ;  /* 0xffff000023707812 */ /* 0x000fc400078ec0ff */
[----:B------:R-:W-:Y:S01]  /*34a0*/  PRMT R113, R114, 0x5410, R113 ;  /* 0x0000541072717816 */ /* 0x000fe20000000071 */
[C---:B------:R-:W-:Y:S01]  /*34b0*/  FMUL.FTZ R120, R55.reuse, R116 ;  /* 0x0000007437787220 */ /* 0x040fe20000410000 */
[----:B------:R-:W-:Y:S01]  /*34c0*/  FMUL.FTZ R122, R54, R118 ;  /* 0x00000076367a7220 */ /* 0x000fe20000410000 */
[-C--:B------:R-:W-:Y:S01]  /*34d0*/  FMUL.FTZ R119, R55, R112.reuse ;  /* 0x0000007037777220 */ /* 0x080fe20000410000 */
[----:B------:R-:W-:Y:S01]  /*34e0*/  LOP3.LUT R55, R32, 0xffff0000, RZ, 0xc0, !PT ;  /* 0xffff000020377812 */ /* 0x000fe200078ec0ff */
[----:B------:R-:W-:Y:S01]  /*34f0*/  IMAD.U32 R114, R113, 0x10000, RZ ;  /* 0x0001000071727824 */ /* 0x000fe200078e00ff */
[----:B------:R-:W-:Y:S01]  /*3500*/  LOP3.LUT R117, R117, 0xffff0000, RZ, 0xc0, !PT ;  /* 0xffff000075757812 */ /* 0x000fe200078ec0ff */
[----:B------:R-:W-:Y:S01]  /*3510*/  FFMA.FTZ R32, R111, R112, -R120 ;  /* 0x000000706f207223 */ /* 0x000fe20000010878 */
[----:B------:R-:W-:Y:S01]  /*3520*/  LOP3.LUT R113, R113, 0xffff0000, RZ, 0xc0, !PT ;  /* 0xffff000071717812 */ /* 0x000fe200078ec0ff */
[----:B------:R-:W-:Y:S01]  /*3530*/  FFMA.FTZ R119, R111, R116, R119 ;  /* 0x000000746f777223 */ /* 0x000fe20000010077 */
[----:B------:R-:W-:Y:S01]  /*3540*/  FMUL.FTZ R116, R54, R114 ;  /* 0x0000007236747220 */ /* 0x000fe20000410000 */
[----:B------:R-:W-:-:S02]  /*3550*/  IMAD.U32 R112, R115, 0x10000, RZ ;  /* 0x0001000073707824 */ /* 0x000fc400078e00ff */
[----:B------:R-:W-:Y:S01]  /*3560*/  FFMA.FTZ R122, R53, R114, -R122 ;  /* 0x00000072357a7223 */ /* 0x000fe2000001087a */
[----:B------:R-:W-:Y:S02]  /*3570*/  IMAD.U32 R54, R35, 0x10000, RZ ;  /* 0x0001000023367824 */ /* 0x000fe400078e00ff */
[C---:B------:R-:W-:Y:S01]  /*3580*/  FMUL.FTZ R35, R52.reuse, R117 ;  /* 0x0000007534237220 */ /* 0x040fe20000410000 */
[-C--:B------:R-:W-:Y:S01]  /*3590*/  FMUL.FTZ R114, R52, R113.reuse ;  /* 0x0000007134727220 */ /* 0x080fe20000410000 */
[C---:B------:R-:W-:Y:S01]  /*35a0*/  FMUL.FTZ R52, R55.reuse, R112 ;  /* 0x0000007037347220 */ /* 0x040fe20000410000 */
        /* <DEDUP_REMOVED lines=9> */
[----:B------:R-:W-:-:S07]  /*3640*/  F2FP.BF16.F32.PACK_AB R32, R55, R52 ;  /* 0x000000343720723e */ /* 0x000fce00000010ff */
.L_x_4885:
[----:B------:R-:W-:Y:S05]  /*3650*/  BSYNC B3 ;  /* 0x0000000000037941 */ /* 0x000fea0003800000 */
.L_x_4884:
[----:B--2---:R1:W-:Y:S02]  /*3660*/  STG.E.128 desc[UR40][R42.64], R32 ;  /* 0x000000202a007986 */ /* 0x0043e4000c101d28 */
.L_x_4883:
[----:B------:R-:W-:Y:S05]  /*3670*/  BSYNC B2 ;  /* 0x0000000000027941 */ /* 0x000fea0003800000 */
.L_x_4882:
[----:B------:R-:W-:Y:S05]  /*3680*/  @P2 BRA `(.L_x_4881) ;  /* 0x0000000000cc2947 */ /* 0x000fea0003800000 */
[----:B-1----:R1:W2:Y:S01]  /*3690*/  LDS.128 R32, [R103] ;  /* 0x0000000067207984 */ /* 0x0022a20000000c00 */
[----:B------:R-:W-:Y:S01]  /*36a0*/  ISETP.GE.AND P4, PT, R204, R102, PT ;  /* 0x00000066cc00720c */ /* 0x000fe20003f86270 */
[----:B------:R-:W-:-:S12]  /*36b0*/  BSSY B2, `(.L_x_4886) ;  /* 0x000002f000027945 */ /* 0x000fd80003800000 */
[----:B-1----:R-:W-:Y:S05]  /*36c0*/  @P4 BRA `(.L_x_4887) ;  /* 0x0000000000b44947 */ /* 0x002fea0003800000 */
[----:B------:R-:W-:Y:S02]  /*36d0*/  SHF.R.U64 R111, R48, 0x10, R49 ;  /* 0x00000010306f7819 */ /* 0x000fe40000001231 */
[--C-:B------:R-:W-:Y:S01]  /*36e0*/  SHF.R.U64 R52, R50, 0x10, R51.reuse ;  /* 0x0000001032347819 */ /* 0x100fe20000001233 */
[----:B--2---:R-:W-:Y:S01]  /*36f0*/  IMAD.U32 R50, R34, 0x10000, RZ ;  /* 0x0001000022327824 */ /* 0x004fe200078e00ff */
        /* <DEDUP_REMOVED lines=12> */
[----:B------:R-:W-:Y:S01]  /*37c0*/  LOP3.LUT R51, R34, 0xffff0000, RZ, 0xc0, !PT ;  /* 0xffff000022337812 */ /* 0x000fe200078ec0ff */
[C---:B------:R-:W-:Y:S01]  /*37d0*/  IMAD.U32 R34, R35.reuse, 0x10000, RZ ;  /* 0x0001000023227824 */ /* 0x040fe200078e00ff */
[----:B------:R-:W-:Y:S01]  /*37e0*/  LOP3.LUT R48, R35, 0xffff0000, RZ, 0xc0, !PT ;  /* 0xffff000023307812 */ /* 0x000fe200078ec0ff */
[----:B------:R-:W-:-:S02]  /*37f0*/  IMAD.U32 R35, R33, 0x10000, RZ ;  /* 0x0001000021237824 */ /* 0x000fc400078e00ff */
[C---:B------:R-:W-:Y:S01]  /*3800*/  FMUL.FTZ R116, R49.reuse, R112 ;  /* 0x0000007031747220 */ /* 0x040fe20000410000 */
[----:B------:R-:W-:Y:S02]  /*3810*/  IMAD.U32 R33, R32, 0x10000, RZ ;  /* 0x0001000020217824 */ /* 0x000fe400078e00ff */
[-C--:B------:R-:W-:Y:S01]  /*3820*/  FMUL.FTZ R49, R49, R54.reuse ;  /* 0x0000003631317220 */ /* 0x080fe20000410000 */
[----:B------:R-:W-:Y:S01]  /*3830*/  LOP3.LUT R113, R113, 0xffff0000, RZ, 0xc0, !PT ;  /* 0xffff000071717812 */ /* 0x000fe200078ec0ff */
[----:B------:R-:W-:Y:S01]  /*3840*/  IMAD.U32 R52, R52, 0x10000, RZ ;  /* 0x0001000034347824 */ /* 0x000fe200078e00ff */
[----:B------:R-:W-:Y:S01]  /*3850*/  LOP3.LUT R53, R53, 0xffff0000, RZ, 0xc0, !PT ;  /* 0xffff000035357812 */ /* 0x000fe200078ec0ff */
[C---:B------:R-:W-:Y:S01]  /*3860*/  FFMA.FTZ R116, R35.reuse, R54, -R116 ;  /* 0x0000003623747223 */ /* 0x040fe20000010874 */
[----:B------:R-:W-:Y:S01]  /*3870*/  LOP3.LUT R32, R32, 0xffff0000, RZ, 0xc0, !PT ;  /* 0xffff000020207812 */ /* 0x000fe200078ec0ff */
[----:B------:R-:W-:Y:S01]  /*3880*/  FFMA.FTZ R49, R35, R112, R49 ;  /* 0x0000007023317223 */ /* 0x000fe20000010031 */
[C---:B------:R-:W-:Y:S01]  /*3890*/  FMUL.FTZ R35, R48.reuse, R113 ;  /* 0x0000007130237220 */ /* 0x040fe20000410000 */
[----:B------:R-:W-:Y:S01]  /*38a0*/  FMUL.FTZ R54, R48, R53 ;  /* 0x0000003530367220 */ /* 0x000fe20000410000 */
[C---:B------:R-:W-:Y:S01]  /*38b0*/  FMUL.FTZ R115, R51.reuse, R114 ;  /* 0x0000007233737220 */ /* 0x040fe20000410000 */
[C---:B------:R-:W-:Y:S01]  /*38c0*/  FMUL.FTZ R48, R32.reuse, R111 ;  /* 0x0000006f20307220 */ /* 0x040fe20000410000 */
[-C--:B------:R-:W-:Y:S01]  /*38d0*/  FMUL.FTZ R32, R32, R52.reuse ;  /* 0x0000003420207220 */ /* 0x080fe20000410000 */
[-C--:B------:R-:W-:Y:S01]  /*38e0*/  FMUL.FTZ R51, R51, R55.reuse ;  /* 0x0000003733337220 */ /* 0x080fe20000410000 */
[C---:B------:R-:W-:Y:S01]  /*38f0*/  FFMA.FTZ R115, R50.reuse, R55, -R115 ;  /* 0x0000003732737223 */ /* 0x040fe20000010873 */
[C---:B------:R-:W-:Y:S01]  /*3900*/  FFMA.FTZ R48, R33.reuse, R52, -R48 ;  /* 0x0000003421307223 */ /* 0x040fe20000010830 */
[----:B------:R-:W-:Y:S01]  /*3910*/  FFMA.FTZ R33, R33, R111, R32 ;  /* 0x0000006f21217223 */ /* 0x000fe20000010020 */
[----:B------:R-:W-:Y:S01]  /*3920*/  FFMA.FTZ R50, R50, R114, R51 ;  /* 0x0000007232327223 */ /* 0x000fe20000010033 */
[C---:B------:R-:W-:Y:S01]  /*3930*/  FFMA.FTZ R35, R34.reuse, R53, -R35 ;  /* 0x0000003522237223 */ /* 0x040fe20000010823 */
[----:B------:R-:W-:Y:S01]  /*3940*/  FFMA.FTZ R54, R34, R113, R54 ;  /* 0x0000007122367223 */ /* 0x000fe20000010036 */
[----:B------:R-:W-:-:S02]  /*3950*/  F2FP.BF16.F32.PACK_AB R49, R49, R116 ;  /* 0x000000743131723e */ /* 0x000fc400000010ff */
[----:B------:R-:W-:Y:S02]  /*3960*/  F2FP.BF16.F32.PACK_AB R32, R33, R48 ;  /* 0x000000302120723e */ /* 0x000fe400000010ff */
[----:B------:R-:W-:Y:S01]  /*3970*/  F2FP.BF16.F32.PACK_AB R35, R54, R35 ;  /* 0x000000233623723e */ /* 0x000fe200000010ff */
[----:B------:R-:W-:Y:S01]  /*3980*/  IMAD.MOV.U32 R33, RZ, RZ, R49 ;  /* 0x000000ffff217224 */ /* 0x000fe200078e0031 */
[----:B------:R-:W-:-:S07]  /*3990*/  F2FP.BF16.F32.PACK_AB R34, R50, R115 ;  /* 0x000000733222723e */ /* 0x000fce00000010ff */
.L_x_4887:
[----:B------:R-:W-:Y:S05]  /*39a0*/  BSYNC B2 ;  /* 0x0000000000027941 */ /* 0x000fea0003800000 */
.L_x_4886:
[----:B--2---:R2:W-:Y:S02]  /*39b0*/  STG.E.128 desc[UR40][R42.64+0x40], R32 ;  /* 0x000040202a007986 */ /* 0x0045e4000c101d28 */
.L_x_4881:
[----:B------:R-:W-:Y:S05]  /*39c0*/  BSYNC B1 ;  /* 0x0000000000017941 */ /* 0x000fea0003800000 */
.L_x_4880:
        /* <DEDUP_REMOVED lines=10> */
[--C-:B------:R-:W-:Y:S02]  /*3a70*/  SHF.R.U32.HI R48, RZ, 0x10, R45.reuse ;  /* 0x00000010ff307819 */ /* 0x100fe4000001162d */
[----:B------:R-:W-:Y:S02]  /*3a80*/  PRMT R105, R105, 0x5410, R46 ;  /* 0x0000541069697816 */ /* 0x000fe4000000002e */
[----:B------:R-:W-:Y:S01]  /*3a90*/  SHF.R.U64 R51, R44, 0x10, R45 ;  /* 0x000000102c337819 */ /* 0x000fe2000000122d */
[----:B------:R-:W-:Y:S01]  /*3aa0*/  IMAD.U32 R44, R35, 0x10000, RZ ;  /* 0x00010000232c7824 */ /* 0x000fe200078e00ff */
[----:B------:R-:W-:-:S02]  /*3ab0*/  PRMT R109, R109, 0x5410, R48 ;  /* 0x000054106d6d7816 */ /* 0x000fc40000000030 */
[----:B------:R-:W-:Y:S01]  /*3ac0*/  PRMT R108, R108, 0x5410, R49 ;  /* 0x000054106c6c7816 */ /* 0x000fe20000000031 */
[----:B------:R-:W-:Y:S01]  /*3ad0*/  IMAD.U32 R49, R105, 0x10000, RZ ;  /* 0x0001000069317824 */ /* 0x000fe200078e00ff */
[----:B------:R-:W-:Y:S01]  /*3ae0*/  LOP3.LUT R43, R34, 0xffff0000, RZ, 0xc0, !PT ;  /* 0xffff0000222b7812 */ /* 0x000fe200078ec0ff */
[----:B------:R-:W-:Y:S01]  /*3af0*/  IMAD.U32 R47, R109, 0x10000, RZ ;  /* 0x000100006d2f7824 */ /* 0x000fe200078e00ff */
[----:B------:R-:W-:Y:S01]  /*3b00*/  LOP3.LUT R45, R35, 0xffff0000, RZ, 0xc0, !PT ;  /* 0xffff0000232d7812 */ /* 0x000fe200078ec0ff */
[----:B------:R-:W-:Y:S01]  /*3b10*/  IMAD.U32 R34, R33, 0x10000, RZ ;  /* 0x0001000021227824 */ /* 0x000fe200078e00ff */
[----:B------:R-:W-:Y:S01]  /*3b20*/  PRMT R110, R110, 0x5410, R51 ;  /* 0x000054106e6e7816 */ /* 0x000fe20000000033 */
[----:B------:R-:W-:Y:S01]  /*3b30*/  FMUL.FTZ R53, R43, R49 ;  /* 0x000000312b357220 */ /* 0x000fe20000410000 */
[----:B------:R-:W-:Y:S01]  /*3b40*/  LOP3.LUT R35, R33, 0xffff0000, RZ, 0xc0, !PT ;  /* 0xffff000021237812 */ /* 0x000fe200078ec0ff */
[-C--:B------:R-:W-:Y:S01]  /*3b50*/  FMUL.FTZ R43, R43, R47.reuse ;  /* 0x0000002f2b2b7220 */ /* 0x080fe20000410000 */
[----:B------:R-:W-:Y:S01]  /*3b60*/  LOP3.LUT R48, R108, 0xffff0000, RZ, 0xc0, !PT ;  /* 0xffff00006c307812 */ /* 0x000fe200078ec0ff */
[----:B------:R-:W-:Y:S01]  /*3b70*/  IMAD.U32 R33, R32, 0x10000, RZ ;  /* 0x0001000020217824 */ /* 0x000fe200078e00ff */
[----:B------:R-:W-:Y:S01]  /*3b80*/  LOP3.LUT R46, R110, 0xffff0000, RZ, 0xc0, !PT ;  /* 0xffff00006e2e7812 */ /* 0x000fe200078ec0ff */
[----:B------:R-:W-:Y:S01]  /*3b90*/  FFMA.FTZ R53, R42, R47, -R53 ;  /* 0x0000002f2a357223 */ /* 0x000fe20000010835 */
[----:B------:R-:W-:Y:S01]  /*3ba0*/  LOP3.LUT R105, R105, 0xffff0000, RZ, 0xc0, !PT ;  /* 0xffff000069697812 */ /* 0x000fe200078ec0ff */
[----:B------:R-:W-:Y:S01]  /*3bb0*/  FMUL.FTZ R51, R35, R48 ;  /* 0x0000003023337220 */ /* 0x000fe20000410000 */
[----:B------:R-:W-:Y:S01]  /*3bc0*/  LOP3.LUT R109, R109, 0xffff0000, RZ, 0xc0, !PT ;  /* 0xffff00006d6d7812 */ /* 0x000fe200078ec0ff */
        /* <DEDUP_REMOVED lines=21> */
.L_x_4892:
[----:B------:R-:W-:Y:S05]  /*3d20*/  BSYNC B2 ;  /* 0x0000000000027941 */ /* 0x000fea0003800000 */
.L_x_4891:
[----:B--2---:R3:W-:Y:S02]  /*3d30*/  STG.E.128 desc[UR40][R40.64], R32 ;  /* 0x0000002028007986 */ /* 0x0047e4000c101d28 */
.L_x_4890:
[----:B------:R-:W-:Y:S05]  /*3d40*/  BSYNC B1 ;  /* 0x0000000000017941 */ /* 0x000fea0003800000 */
.L_x_4889:
        /* <DEDUP_REMOVED lines=51> */
.L_x_4894:
[----:B------:R-:W-:Y:S05]  /*4080*/  BSYNC B1 ;  /* 0x0000000000017941 */ /* 0x000fea0003800000 */
.L_x_4893:
[----:B--2---:R4:W-:Y:S01]  /*4090*/  STG.E.128 desc[UR40][R40.64+0x40], R32 ;  /* 0x0000402028007986 */ /* 0x0049e2000c101d28 */
[----:B------:R-:W-:Y:S05]  /*40a0*/  BRA `(.L_x_4888) ;  /* 0x0000001400c07947 */ /* 0x000fea0003800000 */
.L_x_4872:
        /* <DEDUP_REMOVED lines=73> */
.L_x_4895:
        /* <DEDUP_REMOVED lines=9> */
.L_x_5185:
[----:B------:R-:W-:Y:S05]  /*45d0*/  BSYNC B1 ;  /* 0x0000000000017941 */ /* 0x000fea0003800000 */
.L_x_4896:
        /* <DEDUP_REMOVED lines=31> */
[----:B------:R-:W-:Y:S01]  /*47d0*/  LOP3.LUT R53, R53, 0xffff0000, RZ, 0xc0, !PT ;  /* 0xffff000035357812 */ /* 0x000fe200078ec0ff */
[C---:B------:R-:W-:Y:S01]  /*47e0*/  IMAD.U32 R128, R117.reuse, 0x10000, RZ ;  /* 0x0001000075807824 */ /* 0x040fe200078e00ff */
[----:B------:R-:W-:Y:S01]  /*47f0*/  LOP3.LUT R117, R117, 0xffff0000, RZ, 0xc0, !PT ;  /* 0xffff000075757812 */ /* 0x000fe200078ec0ff */
[C---:B------:R-:W-:Y:S01]  /*4800*/  IMAD.U32 R118, R116.reuse, 0x10000, RZ ;  /* 0x0001000074767824 */ /* 0x040fe200078e00ff */
[----:B------:R-:W-:Y:S01]  /*4810*/  LOP3.LUT R116, R116, 0xffff0000, RZ, 0xc0, !PT ;  /* 0xffff000074747812 */ /* 0x000fe200078ec0ff */
[C---:B------:R-:W-:Y:S01]  /*4820*/  FMUL.FTZ R130, R113.reuse, R128 ;  /* 0x0000008071827220 */ /* 0x040fe20000410000 */
[----:B------:R-:W-:Y:S01]  /*4830*/  SHF.R.U64 R32, R32, 0x10, R33 ;  /* 0x0000001020207819 */ /* 0x000fe20000001221 */
[-C--:B------:R-:W-:Y:S01]  /*4840*/  FMUL.FTZ R119, R113, R118.reuse ;  /* 0x0000007671777220 */ /* 0x080fe20000410000 */
[----:B------:R-:W-:Y:S01]  /*4850*/  SHF.R.U64 R37, R36, 0x10, R37 ;  /* 0x0000001024257819 */ /* 0x000fe20000001225 */
[----:B------:R-:W-:Y:S01]  /*4860*/  FFMA.FTZ R113, R115, R118, -R130 ;  /* 0x0000007673717223 */ /* 0x000fe20000010882 */
[----:B------:R-:W-:Y:S01]  /*4870*/  LOP3.LUT R118, R49, 0xffff0000, RZ, 0xc0, !PT ;  /* 0xffff000031767812 */ /* 0x000fe200078ec0ff */
[----:B------:R-:W-:Y:S01]  /*4880*/  FFMA.FTZ R115, R115, R128, R119 ;  /* 0x0000008073737223 */ /* 0x000fe20000010077 */
[C---:B------:R-:W-:Y:S01]  /*4890*/  FMUL.FTZ R49, R53.reuse, R117 ;  /* 0x0000007535317220 */ /* 0x040fe20000410000 */
[----:B------:R-:W-:Y:S01]  /*48a0*/  FMUL.FTZ R128, R53, R116 ;  /* 0x0000007435807220 */ /* 0x000fe20000410000 */
[----:B------:R-:W-:Y:S01]  /*48b0*/  SHF.R.U32.HI R53, RZ, 0x10, R39 ;  /* 0x00000010ff357819 */ /* 0x000fe20000011627 */
[----:B------:R-:W-:-:S02]  /*48c0*/  IMAD.U32 R119, R51, 0x10000, RZ ;  /* 0x0001000033777824 */ /* 0x000fc400078e00ff */
[C---:B------:R-:W-:Y:S01]  /*48d0*/  FFMA.FTZ R116, R118.reuse, R116, -R49 ;  /* 0x0000007476747223 */ /* 0x040fe20000010831 */
[----:B------:R-:W-:Y:S01]  /*48e0*/  SHF.R.U32.HI R49, RZ, 0x10, R35 ;  /* 0x00000010ff317819 */ /* 0x000fe20000011623 */
[----:B------:R-:W-:Y:S01]  /*48f0*/  FFMA.FTZ R118, R118, R117, R128 ;  /* 0x0000007576767223 */ /* 0x000fe20000010080 */
[----:B------:R-:W-:Y:S01]  /*4900*/  PRMT R53, R132, 0x5410, R53 ;  /* 0x0000541084357816 */ /* 0x000fe20000000035 */
[----:B------:R-:W-:Y:S01]  /*4910*/  IMAD.U32 R117, R55, 0x10000, RZ ;  /* 0x0001000037757824 */ /* 0x000fe200078e00ff */
[----:B------:R-:W-:Y:S01]  /*4920*/  PRMT R49, R131, 0x5410, R49 ;  /* 0x0000541083317816 */ /* 0x000fe20000000031 */
[----:B------:R-:W-:Y:S01]  /*4930*/  IMAD.U32 R36, R52, 0x10000, RZ ;  /* 0x0001000034247824 */ /* 0x000fe200078e00ff */
[----:B------:R-:W-:Y:S01]  /*4940*/  LOP3.LUT R55, R55, 0xffff0000, RZ, 0xc0, !PT ;  /* 0xffff000037377812 */ /* 0x000fe200078ec0ff */
[----:B------:R-:W-:Y:S01]  /*4950*/  IMAD.U32 R130, R53, 0x10000, RZ ;  /* 0x0001000035827824 */ /* 0x000fe200078e00ff */
[----:B------:R-:W-:Y:S01]  /*4960*/  PRMT R37, R133, 0x5410, R37 ;  /* 0x0000541085257816 */ /* 0x000fe20000000025 */
[----:B------:R-:W-:Y:S01]  /*4970*/  IMAD.U32 R128, R49, 0x10000, RZ ;  /* 0x0001000031807824 */ /* 0x000fe200078e00ff */
[----:B------:R-:W-:Y:S01]  /*4980*/  LOP3.LUT R51, R51, 0xffff0000, RZ, 0xc0, !PT ;  /* 0xffff000033337812 */ /* 0x000fe200078ec0ff */
[----:B------:R-:W-:Y:S01]  /*4990*/  FMUL.FTZ R132, R117, R130 ;  /* 0x0000008275847220 */ /* 0x000fe20000410000 */
[----:B------:R-:W-:-:S02]  /*49a0*/  IMAD.U32 R33, R48, 0x10000, RZ ;  /* 0x0001000030217824 */ /* 0x000fc400078e00ff */
[-C--:B------:R-:W-:Y:S01]  /*49b0*/  FMUL.FTZ R131, R117, R128.reuse ;  /* 0x0000008075837220 */ /* 0x080fe20000410000 */
[----:B------:R-:W-:Y:S01]  /*49c0*/  LOP3.LUT R52, R52, 0xffff0000, RZ, 0xc0, !PT ;  /* 0xffff000034347812 */ /* 0x000fe200078ec0ff */
[----:B------:R-:W-:Y:S01]  /*49d0*/  FFMA.FTZ R117, R119, R128, -R132 ;  /* 0x0000008077757223 */ /* 0x000fe20000010884 */
[----:B------:R-:W-:Y:S01]  /*49e0*/  LOP3.LUT R128, R53, 0xffff0000, RZ, 0xc0, !PT ;  /* 0xffff000035807812 */ /* 0x000fe200078ec0ff */
[----:B------:R-:W-:Y:S01]  /*49f0*/  FFMA.FTZ R119, R119, R130, R131 ;  /* 0x0000008277777223 */ /* 0x000fe20000010083 */
[----:B------:R-:W-:Y:S02]  /*4a00*/  PRMT R53, R121, 0x5432, R32 ;  /* 0x0000543279357816 */ /* 0x000fe40000000020 */
[----:B------:R-:W-:Y:S01]  /*4a10*/  LOP3.LUT R32, R49, 0xffff0000, RZ, 0xc0, !PT ;  /* 0xffff000031207812 */ /* 0x000fe200078ec0ff */
[C---:B------:R-:W-:Y:S01]  /*4a20*/  FMUL.FTZ R130, R55.reuse, R128 ;  /* 0x0000008037827220 */ /* 0x040fe20000410000 */
[----:B------:R-:W-:Y:S01]  /*4a30*/  SHF.R.U64 R39, R38, 0x10, R39 ;  /* 0x0000001026277819 */ /* 0x000fe20000001227 */
[----:B------:R-:W-:Y:S01]  /*4a40*/  IMAD.U32 R38, R54, 0x10000, RZ ;  /* 0x0001000036267824 */ /* 0x000fe200078e00ff */
[----:B------:R-:W-:Y:S01]  /*4a50*/  SHF.R.U64 R34, R34, 0x10, R35 ;  /* 0x0000001022227819 */ /* 0x000fe20000001223 */
[----:B------:R-:W-:Y:S01]  /*4a60*/  FMUL.FTZ R49, R55, R32 ;  /* 0x0000002037317220 */ /* 0x000fe20000410000 */
[----:B------:R-:W-:-:S02]  /*4a70*/  IMAD.U32 R55, R37, 0x10000, RZ ;  /* 0x0001000025377824 */ /* 0x000fc400078e00ff */
[----:B------:R-:W-:Y:S01]  /*4a80*/  FFMA.FTZ R32, R51, R32, -R130 ;  /* 0x0000002033207223 */ /* 0x000fe20000010882 */
[----:B------:R-:W-:Y:S01]  /*4a90*/  LOP3.LUT R37, R37, 0xffff0000, RZ, 0xc0, !PT ;  /* 0xffff000025257812 */ /* 0x000fe200078ec0ff */
[----:B------:R-:W-:Y:S01]  /*4aa0*/  FFMA.FTZ R128, R51, R128, R49 ;  /* 0x0000008033807223 */ /* 0x000fe20000010031 */
[C---:B------:R-:W-:Y:S02]  /*4ab0*/  IMAD.U32 R49, R53.reuse, 0x10000, RZ ;  /* 0x0001000035317824 */ /* 0x040fe400078e00ff */
[----:B------:R-:W-:Y:S01]  /*4ac0*/  FMUL.FTZ R130, R36, R55 ;  /* 0x0000003724827220 */ /* 0x000fe20000410000 */
[----:B------:R-:W-:Y:S01]  /*4ad0*/  LOP3.LUT R48, R48, 0xffff0000, RZ, 0xc0, !PT ;  /* 0xffff000030307812 */ /* 0x000fe200078ec0ff */
[----:B------:R-:W-:Y:S02]  /*4ae0*/  IMAD.U32 R35, R50, 0x10000, RZ ;  /* 0x0001000032237824 */ /* 0x000fe400078e00ff */
[-C--:B------:R-:W-:Y:S01]  /*4af0*/  FMUL.FTZ R132, R36, R49.reuse ;  /* 0x0000003124847220 */ /* 0x080fe20000410000 */
[----:B------:R-:W-:Y:S01]  /*4b00*/  LOP3.LUT R53, R53, 0xffff0000, RZ, 0xc0, !PT ;  /* 0xffff000035357812 */ /* 0x000fe200078ec0ff */
[----:B------:R-:W-:Y:S01]  /*4b10*/  FFMA.FTZ R36, R33, R49, -R130 ;  /* 0x0000003121247223 */ /* 0x000fe20000010882 */
[----:B------:R-:W-:Y:S01]  /*4b20*/  PRMT R39, R129, 0x5410, R39 ;  /* 0x0000541081277816 */ /* 0x000fe20000000027 */
[----:B------:R-:W-:Y:S01]  /*4b30*/  FMUL.FTZ R49, R52, R37 ;  /* 0x0000002534317220 */ /* 0x000fe20000410000 */
[----:B------:R-:W-:Y:S01]  /*4b40*/  PRMT R34, R120, 0x5432, R34 ;  /* 0x0000543278227816 */ /* 0x000fe20000000022 */
[----:B------:R-:W-:Y:S01]  /*4b50*/  FFMA.FTZ R33, R33, R55, R132 ;  /* 0x0000003721217223 */ /* 0x000fe20000010084 */
[-C--:B------:R-:W-:Y:S01]  /*4b60*/  FMUL.FTZ R55, R52, R53.reuse ;  /* 0x0000003534377220 */ /* 0x080fe20000410000 */
[----:B------:R-:W-:Y:S01]  /*4b70*/  FFMA.FTZ R49, R48, R53, -R49 ;  /* 0x0000003530317223 */ /* 0x000fe20000010831 */
[----:B------:R-:W-:Y:S01]  /*4b80*/  LOP3.LUT R54, R54, 0xffff0000, RZ, 0xc0, !PT ;  /* 0xffff000036367812 */ /* 0x000fe200078ec0ff */
[C---:B------:R-:W-:Y:S01]  /*4b90*/  IMAD.U32 R52, R39.reuse, 0x10000, RZ ;  /* 0x0001000027347824 */ /* 0x040fe200078e00ff */
[----:B------:R-:W-:Y:S01]  /*4ba0*/  LOP3.LUT R53, R39, 0xffff0000, RZ, 0xc0, !PT ;  /* 0xffff000027357812 */ /* 0x000fe200078ec0ff */
[C---:B------:R-:W-:Y:S01]  /*4bb0*/  IMAD.U32 R51, R34.reuse, 0x10000, RZ ;  /* 0x0001000022337824 */ /* 0x040fe200078e00ff */
[----:B------:R-:W-:Y:S01]  /*4bc0*/  LOP3.LUT R39, R34, 0xffff0000, RZ, 0xc0, !PT ;  /* 0xffff000022277812 */ /* 0x000fe200078ec0ff */
[----:B------:R-:W-:Y:S01]  /*4bd0*/  FFMA.FTZ R48, R48, R37, R55 ;  /* 0x0000002530307223 */ /* 0x000fe20000010037 */
[----:B------:R-:W-:Y:S01]  /*4be0*/  LOP3.LUT R50, R50, 0xffff0000, RZ, 0xc0, !PT ;  /* 0xffff000032327812 */ /* 0x000fe200078ec0ff */
[-C--:B------:R-:W-:Y:S01]  /*4bf0*/  FMUL.FTZ R34, R38, R52.reuse ;  /* 0x0000003426227220 */ /* 0x080fe20000410000 */
[----:B------:R-:W-:Y:S01]  /*4c00*/  FMUL.FTZ R55, R54, R53 ;  /* 0x0000003536377220 */ /* 0x000fe20000410000 */
        /* <DEDUP_REMOVED lines=17> */
.L_x_4901:
[----:B------:R-:W-:Y:S05]  /*4d20*/  BSYNC B2 ;  /* 0x0000000000027941 */ /* 0x000fea0003800000 */
.L_x_4900:
[----:B------:R-:W-:Y:S02]  /*4d30*/  ISETP.GE.AND P5, PT, R111, R108, PT ;  /* 0x0000006c6f00720c */ /* 0x000fe40003fa6270 */
[----:B------:R-:W-:-:S11]  /*4d40*/  P2R R33, PR, RZ, 0x1 ;  /* 0x00000001ff217803 */ /* 0x000fd60000000000 */
[--C-:B------:R-:W-:Y:S02]  /*4d50*/  @!P5 SHF.R.S32.HI R32, RZ, 0x1f, R111.reuse ;  /* 0x0000001fff20d819 */ /* 0x100fe4000001146f */
[----:B------:R-:W-:-:S04]  /*4d60*/  @!P5 IADD3 R104, P0, P6, R4, R104, R111 ;  /* 0x000000680468d210 */ /* 0x000fc80007e1e06f */
[----:B------:R-:W-:Y:S02]  /*4d70*/  @!P5 IADD3.X R114, R61, R114, R32, P0, P6 ;  /* 0x000000723d72d210 */ /* 0x000fe400007ec420 */
[-C--:B------:R-:W-:Y:S02]  /*4d80*/  LEA R32, P6, R109, R98.reuse, 0x1 ;  /* 0x000000626d207211 */ /* 0x080fe400078c08ff */
[----:B------:R-:W-:Y:S02]  /*4d90*/  ISETP.NE.AND P0, PT, R33, RZ, PT ;  /* 0x000000ff2100720c */ /* 0x000fe40003f05270 */
[----:B------:R-:W-:Y:S02]  /*4da0*/  LEA.HI.X R33, R109, R99, R112, 0x1, P6 ;  /* 0x000000636d217211 */ /* 0x000fe400030f0c70 */
[----:B------:R-:W-:-:S03]  /*4db0*/  @!P5 LEA R34, P6, R104, R98, 0x1 ;  /* 0x000000626822d211 */ /* 0x000fc600078c08ff */
[----:B-1----:R1:W-:Y:S01]  /*4dc0*/  STG.E.128 desc[UR40][R32.64], R48 ;  /* 0x0000003020007986 */ /* 0x0023e2000c101d28 */
[----:B------:R-:W-:-:S05]  /*4dd0*/  @!P5 LEA.HI.X R35, R104, R99, R114, 0x1, P6 ;  /* 0x000000636823d211 */ /* 0x000fca00030f0c72 */
[----:B--2---:R1:W-:Y:S04]  /*4de0*/  @!P5 STG.E.128 desc[UR40][R34.64], R52 ;  /* 0x000000342200d986 */ /* 0x0043e8000c101d28 */
.L_x_4899:
[----:B------:R-:W-:Y:S05]  /*4df0*/  BSYNC B1 ;  /* 0x0000000000017941 */ /* 0x000fea0003800000 */
.L_x_4898:
        /* <DEDUP_REMOVED lines=32> */
[----:B------:R-:W-:Y:S01]  /*5000*/  SHF.R.U32.HI R103, RZ, 0x10, R47 ;  /* 0x00000010ff677819 */ /* 0x000fe2000001162f */
[----:B------:R-:W-:Y:S01]  /*5010*/  IMAD.U32 R53, R124, 0x10000, RZ ;  /* 0x000100007c357824 */ /* 0x000fe200078e00ff */
[----:B------:R-:W-:-:S02]  /*5020*/  SHF.R.U32.HI R102, RZ, 0x10, R43 ;  /* 0x00000010ff667819 */ /* 0x000fc4000001162b */
[----:B------:R-:W-:Y:S02]  /*5030*/  SHF.R.U64 R54, R44, 0x10, R45 ;  /* 0x000000102c367819 */ /* 0x000fe4000000122d */
[----:B------:R-:W-:Y:S01]  /*5040*/  SHF.R.U64 R55, R46, 0x10, R47 ;  /* 0x000000102e377819 */ /* 0x000fe2000000122f */
[C---:B------:R-:W-:Y:S01]  /*5050*/  IMAD.U32 R47, R39.reuse, 0x10000, RZ ;  /* 0x00010000272f7824 */ /* 0x040fe200078e00ff */
[----:B------:R-:W-:Y:S01]  /*5060*/  LOP3.LUT R45, R39, 0xffff0000, RZ, 0xc0, !PT ;  /* 0xffff0000272d7812 */ /* 0x000fe200078ec0ff */
[----:B------:R-:W-:Y:S01]  /*5070*/  IMAD.U32 R39, R126, 0x10000, RZ ;  /* 0x000100007e277824 */ /* 0x000fe200078e00ff */
[----:B------:R-:W-:Y:S01]  /*5080*/  PRMT R120, R120, 0x5410, R103 ;  /* 0x0000541078787816 */ /* 0x000fe20000000067 */
[----:B-1----:R-:W-:Y:S01]  /*5090*/  IMAD.U32 R46, R35, 0x10000, RZ ;  /* 0x00010000232e7824 */ /* 0x002fe200078e00ff */
[----:B------:R-:W-:Y:S01]  /*50a0*/  PRMT R121, R121, 0x5410, R102 ;  /* 0x0000541079797816 */ /* 0x000fe20000000066 */
[----:B------:R-:W-:Y:S01]  /*50b0*/  FMUL.FTZ R103, R52, R39 ;  /* 0x0000002734677220 */ /* 0x000fe20000410000 */
[----:B------:R-:W-:Y:S01]  /*50c0*/  SHF.R.U64 R104, R42, 0x10, R43 ;  /* 0x000000102a687819 */ /* 0x000fe2000000122b */
[----:B------:R-:W-:Y:S01]  /*50d0*/  IMAD.U32 R42, R33, 0x10000, RZ ;  /* 0x00010000212a7824 */ /* 0x000fe200078e00ff */
[----:B------:R-:W-:Y:S01]  /*50e0*/  PRMT R122, R122, 0x5410, R55 ;  /* 0x000054107a7a7816 */ /* 0x000fe20000000037 */
[----:B------:R-:W-:Y:S01]  /*50f0*/  FMUL.FTZ R55, R52, R53 ;  /* 0x0000003534377220 */ /* 0x000fe20000410000 */
[----:B------:R-:W-:Y:S01]  /*5100*/  PRMT R123, R123, 0x5410, R54 ;  /* 0x000054107b7b7816 */ /* 0x000fe20000000036 */
[----:B------:R-:W-:Y:S01]  /*5110*/  IMAD.U32 R54, R120, 0x10000, RZ ;  /* 0x0001000078367824 */ /* 0x000fe200078e00ff */
[----:B------:R-:W-:Y:S01]  /*5120*/  SHF.R.U64 R110, R40, 0x10, R41 ;  /* 0x00000010286e7819 */ /* 0x000fe20000001229 */
[----:B------:R-:W-:-:S02]  /*5130*/  IMAD.U32 R52, R121, 0x10000, RZ ;  /* 0x0001000079347824 */ /* 0x000fc400078e00ff */
[C---:B------:R-:W-:Y:S01]  /*5140*/  FFMA.FTZ R39, R42.reuse, R39, -R55 ;  /* 0x000000272a277223 */ /* 0x040fe20000010837 */
[----:B------:R-:W-:Y:S01]  /*5150*/  FFMA.FTZ R42, R42, R53, R103 ;  /* 0x000000352a2a7223 */ /* 0x000fe20000010067 */
[----:B------:R-:W-:Y:S01]  /*5160*/  LOP3.LUT R44, R37, 0xffff0000, RZ, 0xc0, !PT ;  /* 0xffff0000252c7812 */ /* 0x000fe200078ec0ff */
[C---:B------:R-:W-:Y:S01]  /*5170*/  FMUL.FTZ R53, R47.reuse, R54 ;  /* 0x000000362f357220 */ /* 0x040fe20000410000 */
[----:B------:R-:W-:Y:S01]  /*5180*/  LOP3.LUT R124, R124, 0xffff0000, RZ, 0xc0, !PT ;  /* 0xffff00007c7c7812 */ /* 0x000fe200078ec0ff */
[-C--:B------:R-:W-:Y:S01]  /*5190*/  FMUL.FTZ R55, R47, R52.reuse ;  /* 0x000000342f377220 */ /* 0x080fe20000410000 */
[----:B------:R-:W-:Y:S01]  /*51a0*/  LOP3.LUT R120, R120, 0xffff0000, RZ, 0xc0, !PT ;  /* 0xffff000078787812 */ /* 0x000fe200078ec0ff */
[----:B------:R-:W-:Y:S01]  /*51b0*/  FFMA.FTZ R47, R46, R52, -R53 ;  /* 0x000000342e2f7223 */ /* 0x000fe20000010835 */
[----:B------:R-:W-:Y:S01]  /*51c0*/  PRMT R127, R127, 0x5410, R110 ;  /* 0x000054107f7f7816 */ /* 0x000fe2000000006e */
[----:B------:R-:W-:Y:S01]  /*51d0*/  FMUL.FTZ R102, R44, R124 ;  /* 0x0000007c2c667220 */ /* 0x000fe20000410000 */
[----:B------:R-:W-:Y:S01]  /*51e0*/  LOP3.LUT R126, R126, 0xffff0000, RZ, 0xc0, !PT ;  /* 0xffff00007e7e7812 */ /* 0x000fe200078ec0ff */
[----:B------:R-:W-:Y:S01]  /*51f0*/  FFMA.FTZ R55, R46, R54, R55 ;  /* 0x000000362e377223 */ /* 0x000fe20000010037 */
[----:B------:R-:W-:Y:S01]  /*5200*/  LOP3.LUT R43, R33, 0xffff0000, RZ, 0xc0, !PT ;  /* 0xffff0000212b7812 */ /* 0x000fe200078ec0ff */
[C---:B------:R-:W-:Y:S01]  /*5210*/  IMAD.U32 R37, R36.reuse, 0x10000, RZ ;  /* 0x0001000024257824 */ /* 0x040fe200078e00ff */
[----:B------:R-:W-:Y:S01]  /*5220*/  LOP3.LUT R41, R35, 0xffff0000, RZ, 0xc0, !PT ;  /* 0xffff000023297812 */ /* 0x000fe200078ec0ff */
[----:B------:R-:W-:Y:S01]  /*5230*/  FMUL.FTZ R54, R45, R120 ;  /* 0x000000782d367220 */ /* 0x000fe20000410000 */
[----:B------:R-:W-:Y:S01]  /*5240*/  LOP3.LUT R52, R121, 0xffff0000, RZ, 0xc0, !PT ;  /* 0xffff000079347812 */ /* 0x000fe200078ec0ff */
[----:B------:R-:W-:Y:S01]  /*5250*/  IMAD.U32 R53, R123, 0x10000, RZ ;  /* 0x000100007b357824 */ /* 0x000fe200078e00ff */
[----:B------:R-:W-:Y:S01]  /*5260*/  LOP3.LUT R36, R36, 0xffff0000, RZ, 0xc0, !PT ;  /* 0xffff000024247812 */ /* 0x000fe200078ec0ff */
[----:B------:R-:W-:Y:S01]  /*5270*/  IMAD.U32 R46, R127, 0x10000, RZ ;  /* 0x000100007f2e7824 */ /* 0x000fe200078e00ff */
[----:B------:R-:W-:Y:S01]  /*5280*/  PRMT R125, R125, 0x5410, R104 ;  /* 0x000054107d7d7816 */ /* 0x000fe20000000068 */
[-C--:B------:R-:W-:Y:S01]  /*5290*/  FMUL.FTZ R104, R44, R126.reuse ;  /* 0x0000007e2c687220 */ /* 0x080fe20000410000 */
[----:B------:R-:W-:Y:S01]  /*52a0*/  LOP3.LUT R123, R123, 0xffff0000, RZ, 0xc0, !PT ;  /* 0xffff00007b7b7812 */ /* 0x000fe200078ec0ff */
[----:B------:R-:W-:Y:S01]  /*52b0*/  FFMA.FTZ R44, R43, R126, -R102 ;  /* 0x0000007e2b2c7223 */ /* 0x000fe20000010866 */
[----:B------:R-:W-:-:S02]  /*52c0*/  IMAD.U32 R40, R32, 0x10000, RZ ;  /* 0x0001000020287824 */ /* 0x000fc400078e00ff */
[-C--:B------:R-:W-:Y:S01]  /*52d0*/  FMUL.FTZ R102, R45, R52.reuse ;  /* 0x000000342d667220 */ /* 0x080fe20000410000 */
[----:B------:R-:W-:Y:S01]  /*52e0*/  FFMA.FTZ R54, R41, R52, -R54 ;  /* 0x0000003429367223 */ /* 0x000fe20000010836 */
[----:B------:R-:W-:Y:S01]  /*52f0*/  LOP3.LUT R32, R32, 0xffff0000, RZ, 0xc0, !PT ;  /* 0xffff000020207812 */ /* 0x000fe200078ec0ff */
[----:B------:R-:W-:Y:S01]  /*5300*/  FMUL.FTZ R45, R37, R53 ;  /* 0x00000035252d7220 */ /* 0x000fe20000410000 */
[----:B------:R-:W-:Y:S01]  /*5310*/  LOP3.LUT R127, R127, 0xffff0000, RZ, 0xc0, !PT ;  /* 0xffff00007f7f7812 */ /* 0x000fe200078ec0ff */
[-C--:B------:R-:W-:Y:S01]  /*5320*/  FMUL.FTZ R52, R37, R46.reuse ;  /* 0x0000002e25347220 */ /* 0x080fe20000410000 */
[----:B------:R-:W-:Y:S01]  /*5330*/  FMUL.FTZ R37, R36, R123 ;  /* 0x0000007b24257220 */ /* 0x000fe20000410000 */
[----:B------:R-:W-:Y:S01]  /*5340*/  FFMA.FTZ R45, R40, R46, -R45 ;  /* 0x0000002e282d7223 */ /* 0x000fe2000001082d */
[----:B------:R-:W-:Y:S02]  /*5350*/  IMAD.U32 R33, R34, 0x10000, RZ ;  /* 0x0001000022217824 */ /* 0x000fe400078e00ff */
[----:B------:R-:W-:Y:S01]  /*5360*/  FFMA.FTZ R52, R40, R53, R52 ;  /* 0x0000003528347223 */ /* 0x000fe20000010034 */
[----:B------:R-:W-:Y:S01]  /*5370*/  LOP3.LUT R35, R34, 0xffff0000, RZ, 0xc0, !PT ;  /* 0xffff000022237812 */ /* 0x000fe200078ec0ff */
[----:B------:R-:W-:Y:S01]  /*5380*/  FFMA.FTZ R102, R41, R120, R102 ;  /* 0x0000007829667223 */ /* 0x000fe20000010066 */
[----:B------:R-:W-:Y:S01]  /*5390*/  FFMA.FTZ R40, R32, R127, -R37 ;  /* 0x0000007f20287223 */ /* 0x000fe20000010825 */
[----:B------:R-:W-:-:S02]  /*53a0*/  IMAD.U32 R34, R38, 0x10000, RZ ;  /* 0x0001000026227824 */ /* 0x000fc400078e00ff */
[----:B------:R-:W-:Y:S01]  /*53b0*/  FMUL.FTZ R41, R36, R127 ;  /* 0x0000007f24297220 */ /* 0x000fe20000410000 */
[----:B------:R-:W-:Y:S01]  /*53c0*/  IMAD.U32 R37, R122, 0x10000, RZ ;  /* 0x000100007a257824 */ /* 0x000fe200078e00ff */
[----:B------:R-:W-:Y:S01]  /*53d0*/  LOP3.LUT R38, R38, 0xffff0000, RZ, 0xc0, !PT ;  /* 0xffff000026267812 */ /* 0x000fe200078ec0ff */
[C---:B------:R-:W-:Y:S01]  /*53e0*/  IMAD.U32 R36, R125.reuse, 0x10000, RZ ;  /* 0x000100007d247824 */ /* 0x040fe200078e00ff */
[----:B------:R-:W-:Y:S01]  /*53f0*/  LOP3.LUT R122, R122, 0xffff0000, RZ, 0xc0, !PT ;  /* 0xffff00007a7a7812 */ /* 0x000fe200078ec0ff */
[----:B------:R-:W-:Y:S01]  /*5400*/  FFMA.FTZ R41, R32, R123, R41 ;  /* 0x0000007b20297223 */ /* 0x000fe20000010029 */
[----:B------:R-:W-:Y:S01]  /*5410*/  LOP3.LUT R125, R125, 0xffff0000, RZ, 0xc0, !PT ;  /* 0xffff00007d7d7812 */ /* 0x000fe200078ec0ff */
[C---:B------:R-:W-:Y:S01]  /*5420*/  FMUL.FTZ R32, R34.reuse, R37 ;  /* 0x0000002522207220 */ /* 0x040fe20000410000 */
[----:B------:R-:W-:Y:S01]  /*5430*/  FMUL.FTZ R34, R34, R36 ;  /* 0x0000002422227220 */ /* 0x000fe20000410000 */
        /* <DEDUP_REMOVED lines=18> */
.L_x_4903:
[----:B------:R-:W-:Y:S05]  /*5560*/  BSYNC B1 ;  /* 0x0000000000017941 */ /* 0x000fea0003800000 */
.L_x_4902:
        /* <DEDUP_REMOVED lines=10> */
.L_x_4871:
[----:B------:R-:W-:-:S06]  /*5610*/  UISETP.NE.AND UP0, UPT, UR45, 0x3, UPT ;  /* 0x000000032d00788c */ /* 0x000fcc000bf05270 */
[----:B------:R-:W-:-:S13]  /*5620*/  PLOP3.LUT P3, PT, PT, PT, UP0, 0x80, 0x0 ;  /* 0x000000000000781c */ /* 0x000fda0003f6f008 */
[----:B------:R-:W-:Y:S05]  /*5630*/  @!P3 BRA `(.L_x_4904) ;  /* 0x000000000004b947 */ /* 0x000fea0003800000 */
[----:B------:R-:W-:Y:S01]  /*5640*/  BPT.TRAP 0x1 ;  /* 0x000000040000795c */ /* 0x000fe20000300000 */
.L_x_4904:
[----:B------:R-:W-:Y:S01]  /*5650*/  IMAD R96, R2, 0x8, R18 ;  /* 0x0000000802607824 */ /* 0x000fe200078e0212 */
[----:B------:R-:W-:Y:S01]  /*5660*/  SHF.L.U32 R107, R203, 0x1f, RZ ;  /* 0x0000001fcb6b7819 */ /* 0x000fe200000006ff */
[----:B------:R-:W-:Y:S01]  /*5670*/  IMAD R106, R27, -0x60, R24 ;  /* 0xffffffa01b6a7824 */ /* 0x000fe200078e0218 */
[----:B------:R-:W-:Y:S02]  /*5680*/  BSSY B1, `(.L_x_4905) ;  /* 0x0000004000017945 */ /* 0x000fe40003800000 */
[----:B------:R-:W0:Y:S02]  /*5690*/  SYNCS.PHASECHK.TRANS64.TRYWAIT P4, [R96+URZ+0x22890], R107 ;  /* 0x0228906b600075a7 */ /* 0x000e24000808017f */
[----:B------:R-:W-:Y:S01]  /*56a0*/  VIMNMX R106, R106, 0x60, PT ;  /* 0x000000606a6a7848 */ /* 0x000fe20003fe0100 */
[----:B0-----:R-:W-:Y:S06]  /*56b0*/  @!P4 BRA `(.L_x_4906) ;  /* 0x0000019800a8c947 */ /* 0x001fec0003800000 */
.L_x_5186:
[----:B------:R-:W-:Y:S05]  /*56c0*/  BSYNC B1 ;  /* 0x0000000000017941 */ /* 0x000fea0003800000 */
.L_x_4905:
        /* <DEDUP_REMOVED lines=8> */
.L_x_4908:
[----:B------:R-:W-:Y:S05]  /*5750*/  BSYNC B1 ;  /* 0x0000000000017941 */ /* 0x000fea0003800000 */
.L_x_4907:
[----:B------:R-:W-:Y:S05]  /*5760*/  @P4 BRA `(.L_x_4888) ;  /* 0x0000000000104947 */ /* 0x000fea0003800000 */
[----:B-1----:R-:W1:Y:S04]  /*5770*/  @!P1 LDS.128 R32, [R104+0x2000] ;  /* 0x0020000068209984 */ /* 0x002e680000000c00 */
[----:B------:R-:W2:Y:S04]  /*5780*/  @!P2 LDS.128 R36, [R103+0x2000] ;  /* 0x002000006724a984 */ /* 0x000ea80000000c00 */
[----:B-1----:R1:W-:Y:S04]  /*5790*/  @!P1 STG.E.128 desc[UR40][R40.64], R32 ;  /* 0x0000002028009986 */ /* 0x0023e8000c101d28 */
[----:B--2---:R1:W-:Y:S02]  /*57a0*/  @!P2 STG.E.128 desc[UR40][R40.64+0x40], R36 ;  /* 0x000040242800a986 */ /* 0x0043e4000c101d28 */
.L_x_4888:
[----:B------:R-:W-:Y:S05]  /*57b0*/  BSYNC B0 ;  /* 0x0000000000007941 */ /* 0x000fea0003800000 */
.L_x_4870:
        /* <DEDUP_REMOVED lines=17> */
.L_x_4910:
[----:B------:R-:W-:Y:S05]  /*58d0*/  BSYNC B0 ;  /* 0x0000000000007941 */ /* 0x000fea0003800000 */
.L_x_4909:
[----:B------:R-:W2:Y:S01]  /*58e0*/  SYNCS.PHASECHK.TRANS64.TRYWAIT P3, [R96+URZ+0x228b0], R107 ;  /* 0x0228b06b600075a7 */ /* 0x000ea2000806017f */
[----:B------:R-:W-:Y:S01]  /*58f0*/  ULDC UR43, c[0x0][0x320] ;  /* 0x0000c800002b7ab9 */ /* 0x000fe20000000800 */
[----:B------:R-:W-:Y:S01]  /*5900*/  ULDC.64 UR48, c[0x0][0x328] ;  /* 0x0000ca0000307ab9 */ /* 0x000fe20000000a00 */
[----:B------:R-:W-:Y:S01]  /*5910*/  ULDC.64 UR46, c[0x0][0x318] ;  /* 0x0000c600002e7ab9 */ /* 0x000fe20000000a00 */
[----:B------:R-:W-:Y:S01]  /*5920*/  BSSY B0, `(.L_x_4911) ;  /* 0x0000003000007945 */ /* 0x000fe20003800000 */
[----:B-1----:R-:W-:-:S03]  /*5930*/  IMAD R32, R2, 0x6000, R90 ;  /* 0x0000600002207824 */ /* 0x002fc600078e025a */
[----:B--2---:R-:W-:Y:S05]  /*5940*/  @!P3 BRA `(.L_x_4912) ;  /* 0x000001980018b947 */ /* 0x004fea0003800000 */
.L_x_5187:
[----:B------:R-:W-:Y:S05]  /*5950*/  BSYNC B0 ;  /* 0x0000000000007941 */ /* 0x000fea0003800000 */
.L_x_4911:
        /* <DEDUP_REMOVED lines=39> */
.L_x_4914:
[----:B------:R-:W-:Y:S05]  /*5bd0*/  BSYNC B0 ;  /* 0x0000000000007941 */ /* 0x000fea0003800000 */
.L_x_4913:
        /* <DEDUP_REMOVED lines=37> */
.L_x_4916:
[----:B------:R-:W-:Y:S05]  /*5e30*/  BSYNC B0 ;  /* 0x0000000000007941 */ /* 0x000fea0003800000 */
.L_x_4915:
        /* <DEDUP_REMOVED lines=22> */
.L_x_4865:
[----:B------:R-:W0:Y:S01]  /*5fa0*/  LDC R0, c[0x0][0x448] ;  /* 0x00011200ff007b82 */ /* 0x000e220000000800 */
[----:B------:R-:W-:Y:S02]  /*5fb0*/  VIADD R3, R206, 0x7f ;  /* 0x0000007fce037836 */ /* 0x000fe40000000000 */
[----:B------:R-:W-:Y:S01]  /*5fc0*/  IMAD.MOV.U32 R178, RZ, RZ, RZ ;  /* 0x000000ffffb27224 */ /* 0x000fe200078e00ff */
[----:B0-----:R-:W-:-:S13]  /*5fd0*/  ISETP.NE.AND P1, PT, R0, 0x1, PT ;  /* 0x000000010000780c */ /* 0x001fda0003f25270 */
[----:B------:R-:W0:Y:S08]  /*5fe0*/  @P1 LDC R0, c[0x0][0x44c] ;  /* 0x00011300ff001b82 */ /* 0x000e300000000800 */
[----:B------:R-:W1:Y:S01]  /*5ff0*/  @P1 LDC R5, c[0x0][0x450] ;  /* 0x00011400ff051b82 */ /* 0x000e620000000800 */
[----:B0-----:R-:W-:-:S05]  /*6000*/  @P1 IMAD.HI.U32 R0, R3, R0, RZ ;  /* 0x0000000003001227 */ /* 0x001fca00078e00ff */
[----:B-1----:R-:W-:-:S05]  /*6010*/  @P1 SHF.R.U32.HI R3, RZ, R5, R0 ;  /* 0x00000005ff031219 */ /* 0x002fca0000011600 */
[----:B------:R-:W-:-:S04]  /*6020*/  IMAD.IADD R3, R60, 0x1, R3 ;  /* 0x000000013c037824 */ /* 0x000fc800078e0203 */
[----:B------:R-:W-:-:S05]  /*6030*/  IMAD.HI R3, R3, 0x2aaaaaab, RZ ;  /* 0x2aaaaaab03037827 */ /* 0x000fca00078e02ff */
[----:B------:R-:W-:-:S04]  /*6040*/  SHF.R.U32.HI R0, RZ, 0x1f, R3 ;  /* 0x0000001fff007819 */ /* 0x000fc80000011603 */
[----:B------:R-:W-:-:S04]  /*6050*/  LEA.HI.SX32 R0, R3, R0, 0x1c ;  /* 0x0000000003007211 */ /* 0x000fc800078fe2ff */
[----:B------:R-:W-:-:S04]  /*6060*/  VIMNMX R29, R29, R0, PT ;  /* 0x000000001d1d7248 */ /* 0x000fc80003fe0100 */
[----:B------:R-:W-:Y:S01]  /*6070*/  ISETP.GE.AND P1, PT, R29, 0x1, PT ;  /* 0x000000011d00780c */ /* 0x000fe20003f26270 */
[----:B------:R-:W-:-:S12]  /*6080*/  @P0 BRA `(.L_x_4918) ;  /* 0x00000000000c0947 */ /* 0x000fd80003800000 */
[----:B------:R-:W0:Y:S01]  /*6090*/  FENCE.VIEW.ASYNC.G ;  /* 0x00000000000073c6 */ /* 0x000e220000000100 */
[----:B------:R-:W-:Y:S05]  /*60a0*/  WARPSYNC.ALL ;  /* 0x0000000000007948 */ /* 0x000fea0003800000 */
[----:B0-----:R-:W-:Y:S06]  /*60b0*/  BAR.ARV 0xc, 0x180 ;  /* 0x0306000000007b1d */ /* 0x001fec0000002000 */
.L_x_4918:
[----:B------:R-:W-:Y:S04]  /*60c0*/  BSSY B0, `(.L_x_4919) ;  /* 0x000001f000007945 */ /* 0x000fe80003800000 */
[----:B------:R-:W-:Y:S05]  /*60d0*/  @!P1 BRA `(.L_x_4920) ;  /* 0x0000000000749947 */ /* 0x000fea0003800000 */
        /* <DEDUP_REMOVED lines=29> */
.L_x_4920:
[----:B------:R-:W-:Y:S05]  /*62b0*/  BSYNC B0 ;  /* 0x0000000000007941 */ /* 0x000fea0003800000 */
.L_x_4919:
        /* <DEDUP_REMOVED lines=33> */
[----:B----4-:R-:W-:Y:S02]  /*64d0*/  CS2R R96, SRZ ;  /* 0x0000000000607805 */ /* 0x010fe4000001ff00 */
        /* <DEDUP_REMOVED lines=45> */
.L_x_5190:
        /* <DEDUP_REMOVED lines=26> */
.L_x_4924:
[----:B------:R-:W-:Y:S05]  /*6950*/  BSYNC B6 ;  /* 0x0000000000067941 */ /* 0x000fea0003800000 */
.L_x_4923:
        /* <DEDUP_REMOVED lines=12> */
.L_x_4928:
[----:B--2---:R2:W3:Y:S02]  /*6a20*/  SYNCS.PHASECHK.TRANS64.TRYWAIT P0, [R18+URZ+0x22800], R3 ;  /* 0x02280003120075a7 */ /* 0x0044e4000800017f */
[----:B---3--:R-:W-:Y:S05]  /*6a30*/  @!P0 NANOSLEEP.SYNCS 0x989680 ;  /* 0x009896800000895d */ /* 0x008fea0003900000 */
[----:B------:R-:W3:Y:S02]  /*6a40*/  @!P0 SYNCS.PHASECHK.TRANS64 P0, [R18+URZ+0x22800], R3 ;  /* 0x02280003120085a7 */ /* 0x000ee4000800007f */
[----:B---3--:R-:W-:Y:S05]  /*6a50*/  @!P0 BRA `(.L_x_4928) ;  /* 0xfffffffc00f08947 */ /* 0x008fea000383ffff */
.L_x_4927:
[----:B------:R-:W-:Y:S05]  /*6a60*/  BSYNC B0 ;  /* 0x0000000000007941 */ /* 0x000fea0003800000 */
.L_x_4926:
[----:B------:R-:W-:Y:S05]  /*6a70*/  BRA `(.L_x_4929) ;  /* 0x0000002c008c7947 */ /* 0x000fea0003800000 */
.L_x_4925:
        /* <DEDUP_REMOVED lines=30> */
.L_x_4931:
[----:B------:R-:W-:Y:S05]  /*6c60*/  BSYNC B6 ;  /* 0x0000000000067941 */ /* 0x000fea0003800000 */
.L_x_4930:
        /* <DEDUP_REMOVED lines=47> */
.L_x_5196:
        /* <DEDUP_REMOVED lines=15> */
[----:B------:R-:W-:Y:S02]  /*7050*/  @!P2 IMAD.WIDE R34, R200, 0x2, R8 ;  /* 0x00000002c822a825 */ /* 0x000fe400078e0208 */
[C---:B------:R-:W-:Y:S02]  /*7060*/  @!P3 SHF.L.U64.HI R24, R204.reuse, 0x1, R33 ;  /* 0x00000001cc18b819 */ /* 0x040fe40000010221 */
[----:B------:R-:W-:Y:S01]  /*7070*/  @!P3 IMAD.SHL.U32 R9, R204, 0x2, RZ ;  /* 0x00000002cc09b824 */ /* 0x000fe200078e00ff */
[----:B------:R-:W-:Y:S02]  /*7080*/  CS2R R26, SRZ ;  /* 0x00000000001a7805 */ /* 0x000fe4000001ff00 */
[----:B------:R-:W-:Y:S01]  /*7090*/  CS2R R20, SRZ ;  /* 0x0000000000147805 */ /* 0x000fe2000001ff00 */
[----:B0-----:R-:W-:Y:S01]  /*70a0*/  @!P2 IMAD.WIDE R12, R200, 0x2, R14 ;  /* 0x00000002c80ca825 */ /* 0x001fe200078e020e */
[----:B------:R0:W5:Y:S01]  /*70b0*/  @!P2 LD.E.64 R28, desc[UR40][R34.64] ;  /* 0x00000028221ca980 */ /* 0x000162000c101b00 */
[----:B------:R-:W-:-:S02]  /*70c0*/  @!P3 IADD3 R10, P0, R0, R9, RZ ;  /* 0x00000009000ab210 */ /* 0x000fc40007f1e0ff */
[----:B------:R-:W-:Y:S01]  /*70d0*/  @!P3 IADD3 R8, P1, R14, R9, RZ ;  /* 0x000000090e08b210 */ /* 0x000fe20007f3e0ff */
[----:B------:R0:W5:Y:S02]  /*70e0*/  @!P2 LD.E.64 R26, desc[UR40][R12.64] ;  /* 0x000000280c1aa980 */ /* 0x000164000c101b00 */
[--C-:B------:R-:W-:Y:S02]  /*70f0*/  @!P3 IMAD.X R11, R3, 0x1, R24.reuse, P0 ;  /* 0x00000001030bb824 */ /* 0x100fe400000e0618 */
[----:B------:R-:W-:Y:S01]  /*7100*/  @!P3 IMAD.X R9, R5, 0x1, R24, P1 ;  /* 0x000000010509b824 */ /* 0x000fe200008e0618 */
[----:B------:R-:W-:Y:S02]  /*7110*/  CS2R R24, SRZ ;  /* 0x0000000000187805 */ /* 0x000fe4000001ff00 */
[----:B------:R0:W5:Y:S04]  /*7120*/  @!P3 LD.E.64 R20, desc[UR40][R10.64] ;  /* 0x000000280a14b980 */ /* 0x000168000c101b00 */
[----:B------:R0:W5:Y:S02]  /*7130*/  @!P3 LD.E.64 R24, desc[UR40][R8.64] ;  /* 0x000000280818b980 */ /* 0x000164000c101b00 */
.L_x_4936:
[----:B------:R-:W-:Y:S05]  /*7140*/  BSYNC B1 ;  /* 0x0000000000017941 */ /* 0x000fea0003800000 */
.L_x_4935:
[----:B----45:R-:W-:Y:S01]  /*7150*/  IMAD.MOV.U32 R5, RZ, RZ, R24 ;  /* 0x000000ffff057224 */ /* 0x030fe200078e0018 */
[----:B------:R-:W-:Y:S01]  /*7160*/  UMOV UR4, 0xffffffff ;  /* 0xffffffff00047882 */ /* 0x000fe20000000000 */
[----:B0-----:R-:W-:Y:S02]  /*7170*/  IMAD.MOV.U32 R8, RZ, RZ, R25 ;  /* 0x000000ffff087224 */ /* 0x001fe400078e0019 */
[----:B---3--:R-:W-:Y:S02]  /*7180*/  IMAD.MOV.U32 R0, RZ, RZ, R26 ;  /* 0x000000ffff007224 */ /* 0x008fe400078e001a */
[----:B--2---:R-:W-:Y:S01]  /*7190*/  IMAD.MOV.U32 R3, RZ, RZ, R27 ;  /* 0x000000ffff037224 */ /* 0x004fe200078e001b */
[----:B------:R-:W-:Y:S01]  /*71a0*/  PRMT R42, R5, 0x5410, R8 ;  /* 0x00005410052a7816 */ /* 0x000fe20000000008 */
[----:B------:R-:W-:Y:S02]  /*71b0*/  IMAD.MOV.U32 R5, RZ, RZ, R20 ;  /* 0x000000ffff057224 */ /* 0x000fe400078e0014 */
[----:B------:R-:W-:Y:S01]  /*71c0*/  IMAD.MOV.U32 R8, RZ, RZ, R21 ;  /* 0x000000ffff087224 */ /* 0x000fe200078e0015 */
[----:B------:R-:W-:Y:S01]  /*71d0*/  PRMT R36, R0, 0x5410, R3 ;  /* 0x0000541000247816 */ /* 0x000fe20000000003 */
[----:B------:R-:W-:-:S02]  /*71e0*/  IMAD.MOV.U32 R0, RZ, RZ, R28 ;  /* 0x000000ffff007224 */ /* 0x000fc400078e001c */
[----:B------:R-:W-:Y:S01]  /*71f0*/  IMAD.MOV.U32 R3, RZ, RZ, R29 ;  /* 0x000000ffff037224 */ /* 0x000fe200078e001d */
[----:B------:R-:W-:Y:S02]  /*7200*/  PRMT R44, R8, 0x5410, R5 ;  /* 0x00005410082c7816 */ /* 0x000fe40000000005 */
[----:B------:R-:W-:Y:S02]  /*7210*/  CS2R R8, SRZ ;  /* 0x0000000000087805 */ /* 0x000fe4000001ff00 */
[----:B------:R-:W-:Y:S01]  /*7220*/  PRMT R39, R3, 0x5410, R0 ;  /* 0x0000541003277816 */ /* 0x000fe20000000000 */
[----:B------:R-:W-:Y:S06]  /*7230*/  BRA.DIV UR4, `(.L_x_4937) ;  /* 0x0000018204847947 */ /* 0x000fec000b800000 */
[----:B------:R0:W2:Y:S04]  /*7240*/  SHFL.IDX PT, R3, R6, 0x1, 0x1c1f ;  /* 0x003c1f0006037f89 */ /* 0x0000a800000e0000 */
[----:B------:R0:W3:Y:S04]  /*7250*/  SHFL.IDX PT, R0, R4, 0x1, 0x1c1f ;  /* 0x003c1f0004007f89 */ /* 0x0000e800000e0000 */
[----:B-1----:R-:W1:Y:S04]  /*7260*/  SHFL.IDX PT, R7, R7, 0x1, 0x1c1f ;  /* 0x003c1f0007077f89 */ /* 0x002e6800000e0000 */
[----:B0-----:R-:W4:Y:S02]  /*7270*/  SHFL.IDX PT, R32, R32, 0x1, 0x1c1f ;  /* 0x003c1f0020207f89 */ /* 0x001f2400000e0000 */
.L_x_5202:
[----:B------:R-:W-:Y:S01]  /*7280*/  VIADD R40, R40, 0x40 ;  /* 0x0000004028287836 */ /* 0x000fe20000000000 */
[----:B------:R-:W-:Y:S01]  /*7290*/  LEA.HI R4, R229, R229, RZ, 0x1 ;  /* 0x000000e5e5047211 */ /* 0x000fe200078f08ff */
        /* <DEDUP_REMOVED lines=15> */
[----:B------:R-:W-:Y:S02]  /*7390*/  @!P2 IMAD.WIDE R34, R200, 0x2, R4 ;  /* 0x00000002c822a825 */ /* 0x000fe400078e0204 */
[C---:B------:R-:W-:Y:S02]  /*73a0*/  @!P3 SHF.L.U64.HI R10, R204.reuse, 0x1, R33 ;  /* 0x00000001cc0ab819 */ /* 0x040fe40000010221 */
[----:B------:R-:W-:Y:S01]  /*73b0*/  @!P3 IMAD.SHL.U32 R5, R204, 0x2, RZ ;  /* 0x00000002cc05b824 */ /* 0x000fe200078e00ff */
[----:B------:R-:W-:Y:S01]  /*73c0*/  CS2R R8, SRZ ;  /* 0x0000000000087805 */ /* 0x000fe2000001ff00 */
[----:B-1----:R-:W-:Y:S01]  /*73d0*/  IMAD.MOV.U32 R33, RZ, RZ, R7 ;  /* 0x000000ffff217224 */ /* 0x002fe200078e0007 */
[----:B------:R-:W-:Y:S01]  /*73e0*/  CS2R R12, SRZ ;  /* 0x00000000000c7805 */ /* 0x000fe2000001ff00 */
[----:B------:R0:W5:Y:S01]  /*73f0*/  @!P2 LD.E.64 R14, desc[UR40][R34.64] ;  /* 0x00000028220ea980 */ /* 0x000162000c101b00 */
[-C--:B------:R-:W-:Y:S02]  /*7400*/  @!P3 IADD3 R4, P0, R0, R5.reuse, RZ ;  /* 0x000000050004b210 */ /* 0x080fe40007f1e0ff */
[----:B----4-:R-:W-:Y:S01]  /*7410*/  @!P3 IADD3 R6, P1, R32, R5, RZ ;  /* 0x000000052006b210 */ /* 0x010fe20007f3e0ff */
[----:B------:R-:W-:-:S04]  /*7420*/  @!P2 IMAD.WIDE R32, R200, 0x2, R32 ;  /* 0x00000002c820a825 */ /* 0x000fc800078e0220 */
[--C-:B------:R-:W-:Y:S01]  /*7430*/  @!P3 IMAD.X R5, R3, 0x1, R10.reuse, P0 ;  /* 0x000000010305b824 */ /* 0x100fe200000e060a */
[----:B------:R0:W5:Y:S01]  /*7440*/  @!P2 LD.E.64 R8, desc[UR40][R32.64] ;  /* 0x000000282008a980 */ /* 0x000162000c101b00 */
[----:B------:R-:W-:Y:S01]  /*7450*/  @!P3 IMAD.X R7, R7, 0x1, R10, P1 ;  /* 0x000000010707b824 */ /* 0x000fe200008e060a */
[----:B------:R-:W-:Y:S02]  /*7460*/  CS2R R10, SRZ ;  /* 0x00000000000a7805 */ /* 0x000fe4000001ff00 */
[----:B------:R0:W5:Y:S04]  /*7470*/  @!P3 LD.E.64 R12, desc[UR40][R4.64] ;  /* 0x00000028040cb980 */ /* 0x000168000c101b00 */
[----:B------:R0:W5:Y:S02]  /*7480*/  @!P3 LD.E.64 R10, desc[UR40][R6.64] ;  /* 0x00000028060ab980 */ /* 0x000164000c101b00 */
.L_x_4939:
[----:B------:R-:W-:Y:S05]  /*7490*/  BSYNC B1 ;  /* 0x0000000000017941 */ /* 0x000fea0003800000 */
.L_x_4938:
[----:B------:R-:W1:Y:S01]  /*74a0*/  SYNCS.PHASECHK.TRANS64.TRYWAIT P0, [R18+URZ+0x22800], R37 ;  /* 0x02280025120075a7 */ /* 0x000e62000800017f */
[----:B---3--:R-:W-:Y:S01]  /*74b0*/  IMAD.SHL.U32 R0, R38, 0x40, RZ ;  /* 0x0000004026007824 */ /* 0x008fe200078e00ff */
[----:B------:R-:W-:Y:S01]  /*74c0*/  VIADDMNMX R31, R31, -R206, 0x80, PT ;  /* 0x000000801f1f7446 */ /* 0x000fe200038009ce */
[----:B0----5:R-:W-:Y:S01]  /*74d0*/  IMAD.MOV.U32 R4, RZ, RZ, R8 ;  /* 0x000000ffff047224 */ /* 0x021fe200078e0008 */
[----:B------:R-:W-:Y:S01]  /*74e0*/  BSSY B1, `(.L_x_4940) ;  /* 0x0000018000017945 */ /* 0x000fe20003800000 */
[----:B------:R-:W-:Y:S01]  /*74f0*/  IMAD.MOV.U32 R5, RZ, RZ, R11 ;  /* 0x000000ffff057224 */ /* 0x000fe200078e000b */
        /* <DEDUP_REMOVED lines=10> */
[----:B------:R-:W-:Y:S02]  /*75a0*/  LOP3.LUT P2, RZ, R38, 0x4, RZ, 0xc0, !PT ;  /* 0x0000000426ff7812 */ /* 0x000fe4000784c0ff */
[----:B------:R-:W-:Y:S01]  /*75b0*/  PRMT R47, R4, 0x7610, R47 ;  /* 0x00007610042f7816 */ /* 0x000fe2000000002f */
[----:B------:R-:W-:Y:S01]  /*75c0*/  IMAD R3, R212, 0x200, R3 ;  /* 0x00000200d4037824 */ /* 0x000fe200078e0203 */
[----:B----4-:R-:W-:Y:S01]  /*75d0*/  PRMT R32, R5, 0x5410, R0 ;  /* 0x0000541005207816 */ /* 0x010fe20000000000 */
[----:B------:R-:W-:Y:S01]  /*75e0*/  IMAD.MOV.U32 R0, RZ, RZ, R15 ;  /* 0x000000ffff007224 */ /* 0x000fe200078e000f */
[----:B------:R-:W-:Y:S01]  /*75f0*/  ISETP.GE.AND P1, PT, R23, R31, PT ;  /* 0x0000001f1700720c */ /* 0x000fe20003f26270 */
[----:B------:R-:W-:-:S02]  /*7600*/  IMAD R3, R3, 0x2, R18 ;  /* 0x0000000203037824 */ /* 0x000fc400078e0212 */
[----:B------:R-:W-:Y:S01]  /*7610*/  IMAD.MOV.U32 R5, RZ, RZ, R13 ;  /* 0x000000ffff057224 */ /* 0x000fe200078e000d */
[----:B------:R-:W-:Y:S01]  /*7620*/  PRMT R46, R0, 0x7610, R46 ;  /* 0x00007610002e7816 */ /* 0x000fe2000000002e */
[C---:B------:R-:W-:Y:S02]  /*7630*/  VIADD R4, R3.reuse, 0x18400 ;  /* 0x0001840003047836 */ /* 0x040fe40000000000 */
[----:B------:R-:W-:Y:S01]  /*7640*/  VIADD R0, R3, 0x18440 ;  /* 0x0001844003007836 */ /* 0x000fe20000000000 */
[----:B-1----:R-:W-:Y:S06]  /*7650*/  @!P0 BRA `(.L_x_4941) ;  /* 0x0000017c00f08947 */ /* 0x002fec0003800000 */
.L_x_5203:
[----:B------:R-:W-:Y:S05]  /*7660*/  BSYNC B1 ;  /* 0x0000000000017941 */ /* 0x000fea0003800000 */
.L_x_4940:
        /* <DEDUP_REMOVED lines=11> */
[--C-:B------:R-:W-:Y:S02]  /*7720*/  SHF.R.U32.HI R35, RZ, 0x10, R29.reuse ;  /* 0x00000010ff237819 */ /* 0x100fe4000001161d */
[----:B------:R-:W-:Y:S02]  /*7730*/  SHF.R.U64 R34, R28, 0x10, R29 ;  /* 0x000000101c227819 */ /* 0x000fe4000000121d */
[----:B------:R-:W-:Y:S02]  /*7740*/  PRMT R38, R36, 0x5432, R38 ;  /* 0x0000543224267816 */ /* 0x000fe40000000026 */
[----:B0-----:R-:W-:Y:S02]  /*7750*/  SHF.R.U64 R37, R26, 0x10, R27 ;  /* 0x000000101a257819 */ /* 0x001fe4000000121b */
[----:B------:R-:W-:-:S02]  /*7760*/  PRMT R35, R39, 0x5410, R35 ;  /* 0x0000541027237816 */ /* 0x000fc40000000023 */
[----:B------:R-:W-:Y:S01]  /*7770*/  PRMT R34, R39, 0x5432, R34 ;  /* 0x0000543227227816 */ /* 0x000fe20000000022 */
[----:B------:R-:W-:Y:S01]  /*7780*/  IMAD.U32 R39, R38, 0x10000, RZ ;  /* 0x0001000026277824 */ /* 0x000fe200078e00ff */
[----:B------:R-:W-:Y:S01]  /*7790*/  PRMT R37, R36, 0x5410, R37 ;  /* 0x0000541024257816 */ /* 0x000fe20000000025 */
[C---:B------:R-:W-:Y:S01]  /*77a0*/  IMAD.U32 R36, R35.reuse, 0x10000, RZ ;  /* 0x0001000023247824 */ /* 0x040fe200078e00ff */
[----:B------:R-:W-:Y:S02]  /*77b0*/  LOP3.LUT R38, R38, 0xffff0000, RZ, 0xc0, !PT ;  /* 0xffff000026267812 */ /* 0x000fe400078ec0ff */
[----:B------:R-:W-:Y:S02]  /*77c0*/  LOP3.LUT R35, R35, 0xffff0000, RZ, 0xc0, !PT ;  /* 0xffff000023237812 */ /* 0x000fe400078ec0ff */
[C---:B-1----:R-:W-:Y:S01]  /*77d0*/  LOP3.LUT R27, R6.reuse, 0xffff0000, RZ, 0xc0, !PT ;  /* 0xffff0000061b7812 */ /* 0x042fe200078ec0ff */
        /* <DEDUP_REMOVED lines=32> */
.L_x_4945:
[----:B------:R-:W-:Y:S05]  /*79e0*/  BSYNC B2 ;  /* 0x0000000000027941 */ /* 0x000fea0003800000 */
.L_x_4944:
        /* <DEDUP_REMOVED lines=18> */
[C---:B0-----:R-:W-:Y:S01]  /*7b10*/  FMUL.FTZ R37, R21.reuse, R35 ;  /* 0x0000002315257220 */ /* 0x041fe20000410000 */
        /* <DEDUP_REMOVED lines=27> */
[----:B------:R2:W-:Y:S02]  /*7cd0*/  STS.128 [R0], R4 ;  /* 0x0000000400007388 */ /* 0x0005e40000000c00 */
.L_x_4943:
[----:B------:R-:W-:Y:S05]  /*7ce0*/  BSYNC B1 ;  /* 0x0000000000017941 */ /* 0x000fea0003800000 */
.L_x_4942:
        /* <DEDUP_REMOVED lines=53> */
.L_x_4948:
[----:B------:R-:W-:Y:S05]  /*8040*/  BSYNC B1 ;  /* 0x0000000000017941 */ /* 0x000fea0003800000 */
.L_x_4947:
        /* <DEDUP_REMOVED lines=8> */
[----:B------:R-:W-:Y:S01]  /*80d0*/  IMAD.U32 R14, R32, 0x10000, RZ ;  /* 0x00010000200e7824 */ /* 0x000fe200078e00ff */
[----:B------:R-:W-:Y:S01]  /*80e0*/  PRMT R11, R47, 0x5410, R9 ;  /* 0x000054102f0b7816 */ /* 0x000fe20000000009 */
[----:B------:R-:W-:Y:S01]  /*80f0*/  IMAD.U32 R13, R12, 0x10000, RZ ;  /* 0x000100000c0d7824 */ /* 0x000fe200078e00ff */
[----:B------:R-:W-:-:S02]  /*8100*/  PRMT R33, R33, 0x5410, R8 ;  /* 0x0000541021217816 */ /* 0x000fc40000000008 */
[----:B------:R-:W-:Y:S02]  /*8110*/  LOP3.LUT R32, R32, 0xffff0000, RZ, 0xc0, !PT ;  /* 0xffff000020207812 */ /* 0x000fe400078ec0ff */
[----:B------:R-:W-:Y:S02]  /*8120*/  LOP3.LUT R12, R12, 0xffff0000, RZ, 0xc0, !PT ;  /* 0xffff00000c0c7812 */ /* 0x000fe400078ec0ff */
        /* <DEDUP_REMOVED lines=15> */
[----:B------:R-:W-:Y:S01]  /*8220*/  IMAD.U32 R7, R11, 0x10000, RZ ;  /* 0x000100000b077824 */ /* 0x000fe200078e00ff */
        /* <DEDUP_REMOVED lines=18> */
.L_x_4933:
        /* <DEDUP_REMOVED lines=71> */
[----:B------:R-:W-:Y:S02]  /*87c0*/  IMAD.MOV.U32 R6, RZ, RZ, R34 ;  /* 0x000000ffff067224 */ /* 0x000fe400078e0022 */
[----:B------:R-:W-:Y:S01]  /*87d0*/  IMAD.MOV.U32 R8, RZ, RZ, R28 ;  /* 0x000000ffff087224 */ /* 0x000fe200078e001c */
[----:B------:R-:W-:Y:S01]  /*87e0*/  PRMT R37, R37, 0x5410, R5 ;  /* 0x0000541025257816 */ /* 0x000fe20000000005 */
[----:B------:R-:W-:Y:S01]  /*87f0*/  IMAD.MOV.U32 R7, RZ, RZ, R35 ;  /* 0x000000ffff077224 */ /* 0x000fe200078e0023 */
[----:B------:R-:W-:Y:S02]  /*8800*/  PRMT R45, R4, 0x5410, R6 ;  /* 0x00005410042d7816 */ /* 0x000fe40000000006 */
[----:B------:R-:W-:Y:S02]  /*8810*/  CS2R R4, SRZ ;  /* 0x0000000000047805 */ /* 0x000fe4000001ff00 */
[----:B------:R-:W-:Y:S02]  /*8820*/  PRMT R36, R8, 0x7610, R36 ;  /* 0x0000761008247816 */ /* 0x000fe40000000024 */
[----:B012-4-:R-:W-:-:S07]  /*8830*/  PRMT R48, R7, 0x7610, R48 ;  /* 0x0000761007307816 */ /* 0x017fce0000000030 */
.L_x_5213:
        /* <DEDUP_REMOVED lines=23> */
.L_x_4951:
[----:B------:R-:W-:Y:S05]  /*89b0*/  BSYNC B1 ;  /* 0x0000000000017941 */ /* 0x000fea0003800000 */
.L_x_4950:
[----:B------:R-:W0:Y:S01]  /*89c0*/  SYNCS.PHASECHK.TRANS64.TRYWAIT P1, [R18+URZ+0x22800], R13 ;  /* 0x0228000d120075a7 */ /* 0x000e22000802017f */
[----:B-----5:R-:W-:Y:S01]  /*89d0*/  IMAD.MOV.U32 R0, RZ, RZ, R4 ;  /* 0x000000ffff007224 */ /* 0x020fe200078e0004 */
[----:B------:R-:W-:Y:S01]  /*89e0*/  VIADDMNMX R31, R31, -R206, 0x80, PT ;  /* 0x000000801f1f7446 */ /* 0x000fe200038009ce */
[----:B---3--:R-:W-:Y:S01]  /*89f0*/  IMAD.MOV.U32 R3, RZ, RZ, R5 ;  /* 0x000000ffff037224 */ /* 0x008fe200078e0005 */
[----:B------:R-:W-:Y:S01]  /*8a00*/  BSSY B1, `(.L_x_4952) ;  /* 0x0000010000017945 */ /* 0x000fe20003800000 */
[----:B------:R-:W-:Y:S01]  /*8a10*/  IMAD.MOV.U32 R12, RZ, RZ, R8 ;  /* 0x000000ffff0c7224 */ /* 0x000fe200078e0008 */
[----:B------:R-:W-:Y:S01]  /*8a20*/  PRMT R55, R0, 0x7610, R55 ;  /* 0x0000761000377816 */ /* 0x000fe20000000037 */
[----:B------:R-:W-:Y:S01]  /*8a30*/  IMAD.MOV.U32 R0, RZ, RZ, R6 ;  /* 0x000000ffff007224 */ /* 0x000fe200078e0006 */
[----:B------:R-:W-:Y:S01]  /*8a40*/  PRMT R56, R3, 0x7610, R56 ;  /* 0x0000761003387816 */ /* 0x000fe20000000038 */
[----:B------:R-:W-:Y:S01]  /*8a50*/  IMAD.MOV.U32 R3, RZ, RZ, R7 ;  /* 0x000000ffff037224 */ /* 0x000fe200078e0007 */
[-C--:B------:R-:W-:Y:S01]  /*8a60*/  ISETP.GE.OR P2, PT, R23, R31.reuse, P0 ;  /* 0x0000001f1700720c */ /* 0x080fe20000746670 */
[----:B------:R-:W-:Y:S01]  /*8a70*/  IMAD.MOV.U32 R14, RZ, RZ, R9 ;  /* 0x000000ffff0e7224 */ /* 0x000fe200078e0009 */
[----:B------:R-:W-:Y:S01]  /*8a80*/  PRMT R57, R0, 0x7610, R57 ;  /* 0x0000761000397816 */ /* 0x000fe20000000039 */
[----:B------:R-:W-:Y:S01]  /*8a90*/  IMAD.MOV.U32 R0, RZ, RZ, R10 ;  /* 0x000000ffff007224 */ /* 0x000fe200078e000a */
[----:B------:R-:W-:Y:S01]  /*8aa0*/  PRMT R55, R55, 0x5410, R3 ;  /* 0x0000541037377816 */ /* 0x000fe20000000003 */
[----:B------:R-:W-:Y:S01]  /*8ab0*/  IMAD.MOV.U32 R3, RZ, RZ, R11 ;  /* 0x000000ffff037224 */ /* 0x000fe200078e000b */
[----:B------:R-:W-:-:S02]  /*8ac0*/  ISETP.GE.OR P0, PT, R228, R31, P0 ;  /* 0x0000001fe400720c */ /* 0x000fc40000706670 */
[----:B------:R-:W-:Y:S02]  /*8ad0*/  PRMT R58, R12, 0x7610, R58 ;  /* 0x000076100c3a7816 */ /* 0x000fe4000000003a */
[----:B------:R-:W-:Y:S01]  /*8ae0*/  PRMT R56, R56, 0x5410, R14 ;  /* 0x0000541038387816 */ /* 0x000fe2000000000e */
[----:B0-----:R-:W-:Y:S08]  /*8af0*/  @!P1 BRA `(.L_x_4953) ;  /* 0x0000017000489947 */ /* 0x001ff00003800000 */
.L_x_5214:
[----:B------:R-:W-:Y:S05]  /*8b00*/  BSYNC B1 ;  /* 0x0000000000017941 */ /* 0x000fea0003800000 */
.L_x_4952:
[----:B------:R-:W-:Y:S04]  /*8b10*/  BSSY B1, `(.L_x_4954) ;  /* 0x000006a000017945 */ /* 0x000fe80003800000 */
[----:B------:R-:W-:Y:S05]  /*8b20*/  @P2 BRA `(.L_x_4955) ;  /* 0x0000000400a02947 */ /* 0x000fea0003800000 */
[----:B------:R-:W-:Y:S01]  /*8b30*/  IMAD.SHL.U32 R38, R38, 0x40, RZ ;  /* 0x0000004026267824 */ /* 0x000fe200078e00ff */
[----:B------:R-:W-:Y:S01]  /*8b40*/  SHF.R.U64 R43, R32, 0x10, R33 ;  /* 0x00000010202b7819 */ /* 0x000fe20000001221 */
[----:B------:R-:W-:Y:S01]  /*8b50*/  IMAD.IADD R14, R16, 0x1, R39 ;  /* 0x00000001100e7824 */ /* 0x000fe200078e0227 */
[----:B------:R-:W-:Y:S02]  /*8b60*/  SHF.R.U64 R40, R20, 0x10, R21 ;  /* 0x0000001014287819 */ /* 0x000fe40000001215 */
[----:B------:R-:W-:Y:S02]  /*8b70*/  LOP3.LUT R15, R38, 0x1c0, RZ, 0xc0, !PT ;  /* 0x000001c0260f7812 */ /* 0x000fe400078ec0ff */
[----:B------:R-:W-:Y:S02]  /*8b80*/  SHF.R.U64 R46, R34, 0x10, R35 ;  /* 0x00000010222e7819 */ /* 0x000fe40000001223 */
[----:B------:R-:W-:Y:S02]  /*8b90*/  SHF.R.U32.HI R25, RZ, 0x3, R15 ;  /* 0x00000003ff197819 */ /* 0x000fe4000001160f */
[----:B------:R-:W-:-:S02]  /*8ba0*/  LOP3.LUT R14, R15, 0x38, R14, 0xf8, !PT ;  /* 0x000000380f0e7812 */ /* 0x000fc400078ef80e */
[----:B------:R-:W-:Y:S02]  /*8bb0*/  LOP3.LUT R12, R15, 0x38, R16, 0xf8, !PT ;  /* 0x000000380f0c7812 */ /* 0x000fe400078ef810 */
[-C--:B------:R-:W-:Y:S02]  /*8bc0*/  LOP3.LUT R15, R14, R25.reuse, RZ, 0x3c, !PT ;  /* 0x000000190e0f7212 */ /* 0x080fe400078e3cff */
[----:B0-----:R-:W-:Y:S02]  /*8bd0*/  LOP3.LUT R13, R12, R25, RZ, 0x3c, !PT ;  /* 0x000000190c0d7212 */ /* 0x001fe400078e3cff */
[----:B------:R-:W-:Y:S01]  /*8be0*/  PRMT R43, R45, 0x5410, R43 ;  /* 0x000054102d2b7816 */ /* 0x000fe2000000002b */
[C---:B------:R-:W-:Y:S01]  /*8bf0*/  IMAD R25, R212.reuse, 0x200, R15 ;  /* 0x00000200d4197824 */ /* 0x040fe200078e020f */
[----:B------:R-:W-:Y:S01]  /*8c00*/  SHF.R.U32.HI R42, RZ, 0x10, R29 ;  /* 0x00000010ff2a7819 */ /* 0x000fe2000001161d */
[----:B------:R-:W-:Y:S01]  /*8c10*/  IMAD R13, R212, 0x200, R13 ;  /* 0x00000200d40d7824 */ /* 0x000fe200078e020d */
[----:B------:R-:W-:Y:S01]  /*8c20*/  SHF.R.U32.HI R44, RZ, 0x10, R33 ;  /* 0x00000010ff2c7819 */ /* 0x000fe20000011621 */
[----:B------:R-:W-:Y:S01]  /*8c30*/  IMAD R38, R25, 0x2, R18 ;  /* 0x0000000219267824 */ /* 0x000fe200078e0212 */
[----:B------:R-:W-:Y:S01]  /*8c40*/  PRMT R40, R36, 0x5432, R40 ;  /* 0x0000543224287816 */ /* 0x000fe20000000028 */
[----:B------:R-:W-:Y:S01]  /*8c50*/  IMAD R31, R13, 0x2, R18 ;  /* 0x000000020d1f7824 */ /* 0x000fe200078e0212 */
[----:B------:R-:W-:-:S02]  /*8c60*/  SHF.R.U32.HI R41, RZ, 0x10, R21 ;  /* 0x00000010ff297819 */ /* 0x000fc40000011615 */
[----:B------:R-:W0:Y:S01]  /*8c70*/  LDS.128 R24, [R38+0x18400] ;  /* 0x0184000026187984 */ /* 0x000e220000000c00 */
[----:B------:R-:W-:Y:S01]  /*8c80*/  PRMT R46, R45, 0x5432, R46 ;  /* 0x000054322d2e7816 */ /* 0x000fe2000000002e */
[----:B------:R-:W-:Y:S01]  /*8c90*/  IMAD.U32 R45, R43, 0x10000, RZ ;  /* 0x000100002b2d7824 */ /* 0x000fe200078e00ff */
[C---:B------:R-:W-:Y:S01]  /*8ca0*/  PRMT R42, R37.reuse, 0x5410, R42 ;  /* 0x00005410252a7816 */ /* 0x040fe2000000002a */
[----:B------:R-:W1:Y:S01]  /*8cb0*/  LDS.128 R12, [R31+0x18400] ;  /* 0x018400001f0c7984 */ /* 0x000e620000000c00 */
[----:B------:R-:W-:Y:S01]  /*8cc0*/  PRMT R44, R37, 0x5432, R44 ;  /* 0x00005432252c7816 */ /* 0x000fe2000000002c */
[----:B------:R-:W-:Y:S01]  /*8cd0*/  IMAD.U32 R37, R40, 0x10000, RZ ;  /* 0x0001000028257824 */ /* 0x000fe200078e00ff */
[----:B------:R-:W-:Y:S02]  /*8ce0*/  PRMT R41, R49, 0x5410, R41 ;  /* 0x0000541031297816 */ /* 0x000fe40000000029 */
[----:B------:R-:W-:Y:S02]  /*8cf0*/  SHF.R.U64 R21, R28, 0x10, R29 ;  /* 0x000000101c157819 */ /* 0x000fe4000000121d */
[----:B------:R-:W-:-:S02]  /*8d00*/  SHF.R.U32.HI R47, RZ, 0x10, R35 ;  /* 0x00000010ff2f7819 */ /* 0x000fc40000011623 */
[----:B------:R-:W-:Y:S02]  /*8d10*/  PRMT R36, R36, 0x5410, R21 ;  /* 0x0000541024247816 */ /* 0x000fe40000000015 */
[----:B------:R-:W-:Y:S02]  /*8d20*/  LOP3.LUT R43, R43, 0xffff0000, RZ, 0xc0, !PT ;  /* 0xffff00002b2b7812 */ /* 0x000fe400078ec0ff */
[----:B------:R-:W-:Y:S01]  /*8d30*/  PRMT R47, R48, 0x5410, R47 ;  /* 0x00005410302f7816 */ /* 0x000fe2000000002f */
[C---:B0-----:R-:W-:Y:S01]  /*8d40*/  IMAD.U32 R32, R24.reuse, 0x10000, RZ ;  /* 0x0001000018207824 */ /* 0x041fe200078e00ff */
[----:B------:R-:W-:Y:S01]  /*8d50*/  LOP3.LUT R24, R24, 0xffff0000, RZ, 0xc0, !PT ;  /* 0xffff000018187812 */ /* 0x000fe200078ec0ff */
[C---:B------:R-:W-:Y:S01]  /*8d60*/  IMAD.U32 R33, R25.reuse, 0x10000, RZ ;  /* 0x0001000019217824 */ /* 0x040fe200078e00ff */
[----:B------:R-:W-:Y:S01]  /*8d70*/  LOP3.LUT R25, R25, 0xffff0000, RZ, 0xc0, !PT ;  /* 0xffff000019197812 */ /* 0x000fe200078ec0ff */
[----:B-1----:R-:W-:Y:S02]  /*8d80*/  IMAD.U32 R20, R12, 0x10000, RZ ;  /* 0x000100000c147824 */ /* 0x002fe400078e00ff */
[C---:B------:R-:W-:Y:S01]  /*8d90*/  FMUL.FTZ R49, R32.reuse, R45 ;  /* 0x0000002d20317220 */ /* 0x040fe20000410000 */
[-C--:B------:R-:W-:Y:S01]  /*8da0*/  FMUL.FTZ R51, R32, R37.reuse ;  /* 0x0000002520337220 */ /* 0x080fe20000410000 */
[----:B------:R-:W-:Y:S01]  /*8db0*/  IMAD.U32 R32, R44, 0x10000, RZ ;  /* 0x000100002c207824 */ /* 0x000fe200078e00ff */
[----:B------:R-:W-:Y:S01]  /*8dc0*/  LOP3.LUT R12, R12, 0xffff0000, RZ, 0xc0, !PT ;  /* 0xffff00000c0c7812 */ /* 0x000fe200078ec0ff */
[----:B------:R-:W-:Y:S01]  /*8dd0*/  FFMA.FTZ R49, R20, R37, -R49 ;  /* 0x0000002514317223 */ /* 0x000fe20000010831 */
[----:B------:R-:W-:Y:S01]  /*8de0*/  LOP3.LUT R37, R40, 0xffff0000, RZ, 0xc0, !PT ;  /* 0xffff000028257812 */ /* 0x000fe200078ec0ff */
[----:B------:R-:W-:Y:S01]  /*8df0*/  FFMA.FTZ R51, R20, R45, R51 ;  /* 0x0000002d14337223 */ /* 0x000fe20000010033 */
[----:B------:R-:W-:-:S02]  /*8e00*/  IMAD.U32 R21, R13, 0x10000, RZ ;  /* 0x000100000d157824 */ /* 0x000fc400078e00ff */
[----:B------:R-:W-:Y:S01]  /*8e10*/  FMUL.FTZ R50, R33, R32 ;  /* 0x0000002021327220 */ /* 0x000fe20000410000 */
[----:B------:R-:W-:Y:S02]  /*8e20*/  IMAD.U32 R20, R41, 0x10000, RZ ;  /* 0x0001000029147824 */ /* 0x000fe400078e00ff */
[C---:B------:R-:W-:Y:S01]  /*8e30*/  FMUL.FTZ R53, R24.reuse, R43 ;  /* 0x0000002b18357220 */ /* 0x040fe20000410000 */
[-C--:B------:R-:W-:Y:S01]  /*8e40*/  FMUL.FTZ R45, R24, R37.reuse ;  /* 0x00000025182d7220 */ /* 0x080fe20000410000 */
[----:B------:R-:W-:Y:S02]  /*8e50*/  IMAD.U32 R35, R27, 0x10000, RZ ;  /* 0x000100001b237824 */ /* 0x000fe400078e00ff */
[-C--:B------:R-:W-:Y:S01]  /*8e60*/  FMUL.FTZ R33, R33, R20.reuse ;  /* 0x0000001421217220 */ /* 0x080fe20000410000 */
[----:B------:R-:W-:Y:S01]  /*8e70*/  FFMA.FTZ R50, R21, R20, -R50 ;  /* 0x0000001415327223 */ /* 0x000fe20000010832 */
[----:B------:R-:W-:Y:S02]  /*8e80*/  IMAD.U32 R24, R47, 0x10000, RZ ;  /* 0x000100002f187824 */ /* 0x000fe400078e00ff */
[----:B------:R-:W-:Y:S01]  /*8e90*/  FFMA.FTZ R40, R12, R37, -R53 ;  /* 0x000000250c287223 */ /* 0x000fe20000010835 */
[----:B------:R-:W-:-:S02]  /*8ea0*/  IMAD.U32 R20, R42, 0x10000, RZ ;  /* 0x000100002a147824 */ /* 0x000fc400078e00ff */
[----:B------:R-:W-:Y:S01]  /*8eb0*/  FFMA.FTZ R48, R12, R43, R45 ;  /* 0x0000002b0c307223 */ /* 0x000fe2000001002d */
[----:B------:R-:W-:Y:S02]  /*8ec0*/  IMAD.U32 R29, R15, 0x10000, RZ ;  /* 0x000100000f1d7824 */ /* 0x000fe400078e00ff */
[----:B------:R-:W-:Y:S01]  /*8ed0*/  FFMA.FTZ R32, R21, R32, R33 ;  /* 0x0000002015207223 */ /* 0x000fe20000010021 */
[C---:B------:R-:W-:Y:S01]  /*8ee0*/  FMUL.FTZ R52, R35.reuse, R24 ;  /* 0x0000001823347220 */ /* 0x040fe20000410000 */
[-C--:B------:R-:W-:Y:S01]  /*8ef0*/  FMUL.FTZ R54, R35, R20.reuse ;  /* 0x0000001423367220 */ /* 0x080fe20000410000 */
[----:B------:R-:W-:Y:S01]  /*8f00*/  IMAD.U32 R34, R26, 0x10000, RZ ;  /* 0x000100001a227824 */ /* 0x000fe200078e00ff */
[----:B------:R-:W-:Y:S01]  /*8f10*/  LOP3.LUT R12, R41, 0xffff0000, RZ, 0xc0, !PT ;  /* 0xffff0000290c7812 */ /* 0x000fe200078ec0ff */
[----:B------:R-:W-:Y:S01]  /*8f20*/  IMAD.U32 R33, R46, 0x10000, RZ ;  /* 0x000100002e217824 */ /* 0x000fe200078e00ff */
[----:B------:R-:W-:Y:S01]  /*8f30*/  LOP3.LUT R44, R44, 0xffff0000, RZ, 0xc0, !PT ;  /* 0xffff00002c2c7812 */ /* 0x000fe200078ec0ff */
[C---:B------:R-:W-:Y:S01]  /*8f40*/  FFMA.FTZ R52, R29.reuse, R20, -R52 ;  /* 0x000000141d347223 */ /* 0x040fe20000010834 */
[----:B------:R-:W-:Y:S01]  /*8f50*/  FFMA.FTZ R54, R29, R24, R54 ;  /* 0x000000181d367223 */ /* 0x000fe20000010036 */
[----:B------:R-:W-:Y:S01]  /*8f60*/  LOP3.LUT R13, R13, 0xffff0000, RZ, 0xc0, !PT ;  /* 0xffff00000d0d7812 */ /* 0x000fe200078ec0ff */
[----:B------:R-:W-:-:S02]  /*8f70*/  IMAD.U32 R28, R14, 0x10000, RZ ;  /* 0x000100000e1c7824 */ /* 0x000fc400078e00ff */
[----:B------:R-:W-:Y:S01]  /*8f80*/  FMUL.FTZ R29, R34, R33 ;  /* 0x00000021221d7220 */ /* 0x000fe20000410000 */
[----:B------:R-:W-:Y:S02]  /*8f90*/  IMAD.U32 R21, R36, 0x10000, RZ ;  /* 0x0001000024157824 */ /* 0x000fe400078e00ff */
[C---:B------:R-:W-:Y:S01]  /*8fa0*/  FMUL.FTZ R20, R25.reuse, R44 ;  /* 0x0000002c19147220 */ /* 0x040fe20000410000 */
[-C--:B------:R-:W-:Y:S01]  /*8fb0*/  FMUL.FTZ R35, R25, R12.reuse ;  /* 0x0000000c19237220 */ /* 0x080fe20000410000 */
[----:B------:R-:W-:Y:S01]  /*8fc0*/  LOP3.LUT R26, R26, 0xffff0000, RZ, 0xc0, !PT ;  /* 0xffff00001a1a7812 */ /* 0x000fe200078ec0ff */
[-C--:B------:R-:W-:Y:S01]  /*8fd0*/  FMUL.FTZ R37, R34, R21.reuse ;  /* 0x0000001522257220 */ /* 0x080fe20000410000 */
[----:B------:R-:W-:Y:S01]  /*8fe0*/  FFMA.FTZ R29, R28, R21, -R29 ;  /* 0x000000151c1d7223 */ /* 0x000fe2000001081d */
[C---:B------:R-:W-:Y:S01]  /*8ff0*/  FFMA.FTZ R25, R13.reuse, R12, -R20 ;  /* 0x0000000c0d197223 */ /* 0x040fe20000010814 */
[----:B------:R-:W-:Y:S01]  /*9000*/  FFMA.FTZ R35, R13, R44, R35 ;  /* 0x0000002c0d237223 */ /* 0x000fe20000010023 */
[----:B------:R-:W-:Y:S01]  /*9010*/  LOP3.LUT R21, R46, 0xffff0000, RZ, 0xc0, !PT ;  /* 0xffff00002e157812 */ /* 0x000fe200078ec0ff */
[----:B------:R-:W-:Y:S01]  /*9020*/  FFMA.FTZ R37, R28, R33, R37 ;  /* 0x000000211c257223 */ /* 0x000fe20000010025 */
[----:B------:R-:W-:-:S02]  /*9030*/  LOP3.LUT R13, R36, 0xffff0000, RZ, 0xc0, !PT ;  /* 0xffff0000240d7812 */ /* 0x000fc400078ec0ff */
[----:B------:R-:W-:Y:S01]  /*9040*/  LOP3.LUT R27, R27, 0xffff0000, RZ, 0xc0, !PT ;  /* 0xffff00001b1b7812 */ /* 0x000fe200078ec0ff */
[C---:B------:R-:W-:Y:S01]  /*9050*/  FMUL.FTZ R33, R26.reuse, R21 ;  /* 0x000000151a217220 */ /* 0x040fe20000410000 */
[----:B------:R-:W-:Y:S01]  /*9060*/  LOP3.LUT R12, R47, 0xffff0000, RZ, 0xc0, !PT ;  /* 0xffff00002f0c7812 */ /* 0x000fe200078ec0ff */
[----:B------:R-:W-:Y:S01]  /*9070*/  FMUL.FTZ R26, R26, R13 ;  /* 0x0000000d1a1a7220 */ /* 0x000fe20000410000 */
[----:B------:R-:W-:Y:S02]  /*9080*/  LOP3.LUT R42, R42, 0xffff0000, RZ, 0xc0, !PT ;  /* 0xffff00002a2a7812 */ /* 0x000fe400078ec0ff */
[----:B------:R-:W-:Y:S01]  /*9090*/  LOP3.LUT R14, R14, 0xffff0000, RZ, 0xc0, !PT ;  /* 0xffff00000e0e7812 */ /* 0x000fe200078ec0ff */
[----:B------:R-:W-:Y:S01]  /*90a0*/  FMUL.FTZ R24, R27, R12 ;  /* 0x0000000c1b187220 */ /* 0x000fe20000410000 */
[----:B------:R-:W-:Y:S01]  /*90b0*/  LOP3.LUT R15, R15, 0xffff0000, RZ, 0xc0, !PT ;  /* 0xffff00000f0f7812 */ /* 0x000fe200078ec0ff */
[-C--:B------:R-:W-:Y:S02]  /*90c0*/  FMUL.FTZ R27, R27, R42.reuse ;  /* 0x0000002a1b1b7220 */ /* 0x080fe40000410000 */
        /* <DEDUP_REMOVED lines=14> */
.L_x_4955:
[----:B------:R-:W-:Y:S05]  /*91b0*/  BSYNC B1 ;  /* 0x0000000000017941 */ /* 0x000fea0003800000 */
.L_x_4954:
[----:B------:R-:W-:Y:S02]  /*91c0*/  PRMT R20, R0, 0x7610, R20 ;  /* 0x0000761000147816 */ /* 0x000fe40000000014 */
[----:B------:R-:W-:Y:S01]  /*91d0*/  PRMT R32, R3, 0x7610, R32 ;  /* 0x0000761003207816 */ /* 0x000fe20000000020 */
[----:B------:R-:W-:Y:S06]  /*91e0*/  @P0 BRA `(.L_x_4946) ;  /* 0x00000004008c0947 */ /* 0x000fec0003800000 */
[----:B------:R-:W0:Y:S01]  /*91f0*/  LDL R41, [R1+0x6c] ;  /* 0x00006c0001297983 */ /* 0x000e220000100800 */
[----:B------:R-:W-:Y:S01]  /*9200*/  IMAD.IADD R39, R16, 0x1, R39 ;  /* 0x0000000110277824 */ /* 0x000fe200078e0227 */
[----:B-1----:R-:W-:-:S04]  /*9210*/  SHF.R.U32.HI R12, RZ, 0x3, R208 ;  /* 0x00000003ff0c7819 */ /* 0x002fc800000116d0 */
[----:B------:R-:W-:-:S04]  /*9220*/  LOP3.LUT R0, R208, 0x38, R39, 0xf8, !PT ;  /* 0x00000038d0007812 */ /* 0x000fc800078ef827 */
[----:B------:R-:W-:-:S05]  /*9230*/  LOP3.LUT R3, R0, R12, RZ, 0x3c, !PT ;  /* 0x0000000c00037212 */ /* 0x000fca00078e3cff */
[----:B------:R-:W-:-:S04]  /*9240*/  IMAD.IADD R3, R214, 0x1, R3 ;  /* 0x00000001d6037824 */ /* 0x000fc800078e0203 */
[----:B------:R-:W-:-:S05]  /*9250*/  IMAD R3, R3, 0x2, R18 ;  /* 0x0000000203037824 */ /* 0x000fca00078e0212 */
[----:B------:R-:W1:Y:S01]  /*9260*/  LDS.128 R24, [R3+0x18400] ;  /* 0x0184000003187984 */ /* 0x000e620000000c00 */
[----:B------:R-:W-:Y:S02]  /*9270*/  SHF.R.U64 R33, R4, 0x10, R5 ;  /* 0x0000001004217819 */ /* 0x000fe40000001205 */
[----:B------:R-:W-:Y:S02]  /*9280*/  SHF.R.U64 R21, R8, 0x10, R9 ;  /* 0x0000001008157819 */ /* 0x000fe40000001209 */
[----:B------:R-:W-:Y:S02]  /*9290*/  PRMT R33, R55, 0x5410, R33 ;  /* 0x0000541037217816 */ /* 0x000fe40000000021 */
[----:B------:R-:W-:Y:S02]  /*92a0*/  SHF.R.U32.HI R35, RZ, 0x10, R5 ;  /* 0x00000010ff237819 */ /* 0x000fe40000011605 */
[----:B------:R-:W-:Y:S02]  /*92b0*/  PRMT R21, R58, 0x5410, R21 ;  /* 0x000054103a157816 */ /* 0x000fe40000000015 */
[----:B------:R-:W-:-:S02]  /*92c0*/  SHF.R.U32.HI R28, RZ, 0x10, R9 ;  /* 0x00000010ff1c7819 */ /* 0x000fc40000011609 */
[--C-:B------:R-:W-:Y:S01]  /*92d0*/  SHF.R.U64 R29, R10, 0x10, R11.reuse ;  /* 0x000000100a1d7819 */ /* 0x100fe2000000120b */
[----:B------:R-:W-:Y:S01]  /*92e0*/  IMAD.U32 R34, R33, 0x10000, RZ ;  /* 0x0001000021227824 */ /* 0x000fe200078e00ff */
[----:B------:R-:W-:Y:S02]  /*92f0*/  SHF.R.U32.HI R31, RZ, 0x10, R11 ;  /* 0x00000010ff1f7819 */ /* 0x000fe4000001160b */
[----:B------:R-:W-:Y:S02]  /*9300*/  SHF.R.U32.HI R38, RZ, 0x10, R7 ;  /* 0x00000010ff267819 */ /* 0x000fe40000011607 */
[C---:B------:R-:W-:Y:S02]  /*9310*/  PRMT R35, R56.reuse, 0x5410, R35 ;  /* 0x0000541038237816 */ /* 0x040fe40000000023 */
[----:B------:R-:W-:Y:S02]  /*9320*/  PRMT R28, R56, 0x5432, R28 ;  /* 0x00005432381c7816 */ /* 0x000fe4000000001c */
[----:B------:R-:W-:Y:S01]  /*9330*/  PRMT R38, R55, 0x5432, R38 ;  /* 0x0000543237267816 */ /* 0x000fe20000000026 */
[----:B------:R-:W-:Y:S01]  /*9340*/  IMAD.U32 R36, R35, 0x10000, RZ ;  /* 0x0001000023247824 */ /* 0x000fe200078e00ff */
[----:B------:R-:W-:Y:S01]  /*9350*/  PRMT R31, R32, 0x5410, R31 ;  /* 0x00005410201f7816 */ /* 0x000fe2000000001f */
[----:B------:R-:W-:Y:S01]  /*9360*/  IMAD.U32 R32, R28, 0x10000, RZ ;  /* 0x000100001c207824 */ /* 0x000fe200078e00ff */
[----:B------:R-:W-:-:S02]  /*9370*/  PRMT R29, R20, 0x5410, R29 ;  /* 0x00005410141d7816 */ /* 0x000fc4000000001d */
[----:B------:R-:W-:Y:S01]  /*9380*/  SHF.R.U64 R37, R6, 0x10, R7 ;  /* 0x0000001006257819 */ /* 0x000fe20000001207 */
[C---:B-1----:R-:W-:Y:S01]  /*9390*/  IMAD.U32 R9, R24.reuse, 0x10000, RZ ;  /* 0x0001000018097824 */ /* 0x042fe200078e00ff */
[----:B------:R-:W-:Y:S01]  /*93a0*/  LOP3.LUT R10, R24, 0xffff0000, RZ, 0xc0, !PT ;  /* 0xffff0000180a7812 */ /* 0x000fe200078ec0ff */
[C---:B------:R-:W-:Y:S01]  /*93b0*/  IMAD.U32 R11, R25.reuse, 0x10000, RZ ;  /* 0x00010000190b7824 */ /* 0x040fe200078e00ff */
[----:B------:R-:W-:Y:S01]  /*93c0*/  LOP3.LUT R24, R25, 0xffff0000, RZ, 0xc0, !PT ;  /* 0xffff000019187812 */ /* 0x000fe200078ec0ff */
[----:B------:R-:W-:Y:S02]  /*93d0*/  IMAD.U32 R25, R21, 0x10000, RZ ;  /* 0x0001000015197824 */ /* 0x000fe400078e00ff */
[C---:B------:R-:W-:Y:S02]  /*93e0*/  FMUL.FTZ R39, R9.reuse, R34 ;  /* 0x0000002209277220 */ /* 0x040fe40000410000 */
[----:B------:R-:W-:Y:S01]  /*93f0*/  FMUL.FTZ R9, R9, R25 ;  /* 0x0000001909097220 */ /* 0x000fe20000410000 */
[----:B------:R-:W-:-:S02]  /*9400*/  IMAD.U32 R20, R27, 0x10000, RZ ;  /* 0x000100001b147824 */ /* 0x000fc400078e00ff */
[----:B------:R-:W-:Y:S01]  /*9410*/  FMUL.FTZ R40, R11, R36 ;  /* 0x000000240b287220 */ /* 0x000fe20000410000 */
[----:B------:R-:W-:Y:S02]  /*9420*/  LOP3.LUT R33, R33, 0xffff0000, RZ, 0xc0, !PT ;  /* 0xffff000021217812 */ /* 0x000fe400078ec0ff */
[----:B------:R-:W-:Y:S02]  /*9430*/  PRMT R37, R57, 0x5410, R37 ;  /* 0x0000541039257816 */ /* 0x000fe40000000025 */
[----:B------:R-:W-:Y:S02]  /*9440*/  LOP3.LUT R21, R21, 0xffff0000, RZ, 0xc0, !PT ;  /* 0xffff000015157812 */ /* 0x000fe400078ec0ff */
[----:B------:R-:W-:Y:S01]  /*9450*/  LOP3.LUT R35, R35, 0xffff0000, RZ, 0xc0, !PT ;  /* 0xffff000023237812 */ /* 0x000fe200078ec0ff */
[----:B0-----:R-:W0:Y:S02]  /*9460*/  LDS.128 R12, [R41+0x18400] ;  /* 0x01840000290c7984 */ /* 0x001e240000000c00 */
[----:B0-----:R-:W-:-:S02]  /*9470*/  IMAD.U32 R0, R12, 0x10000, RZ ;  /* 0x000100000c007824 */ /* 0x001fc400078e00ff */
[----:B------:R-:W-:Y:S02]  /*9480*/  IMAD.U32 R5, R13, 0x10000, RZ ;  /* 0x000100000d057824 */ /* 0x000fe400078e00ff */
[----:B------:R-:W-:Y:S01]  /*9490*/  FFMA.FTZ R39, R0, R25, -R39 ;  /* 0x0000001900277223 */ /* 0x000fe20000010827 */
[----:B------:R-:W-:Y:S02]  /*94a0*/  IMAD.U32 R25, R38, 0x10000, RZ ;  /* 0x0001000026197824 */ /* 0x000fe400078e00ff */
[----:B------:R-:W-:Y:S01]  /*94b0*/  FFMA.FTZ R34, R0, R34, R9 ;  /* 0x0000002200227223 */ /* 0x000fe20000010009 */
[----:B------:R-:W-:Y:S02]  /*94c0*/  IMAD.U32 R9, R31, 0x10000, RZ ;  /* 0x000100001f097824 */ /* 0x000fe400078e00ff */
[-C--:B------:R-:W-:Y:S01]  /*94d0*/  FMUL.FTZ R0, R11, R32.reuse ;  /* 0x000000200b007220 */ /* 0x080fe20000410000 */
[----:B------:R-:W-:Y:S02]  /*94e0*/  IMAD.U32 R8, R15, 0x10000, RZ ;  /* 0x000100000f087824 */ /* 0x000fe400078e00ff */
[----:B------:R-:W-:Y:S01]  /*94f0*/  FFMA.FTZ R40, R5, R32, -R40 ;  /* 0x0000002005287223 */ /* 0x000fe20000010828 */
[C---:B------:R-:W-:Y:S01]  /*9500*/  FMUL.FTZ R11, R20.reuse, R25 ;  /* 0x00000019140b7220 */ /* 0x040fe20000410000 */
[----:B------:R-:W-:Y:S01]  /*9510*/  FMUL.FTZ R32, R20, R9 ;  /* 0x0000000914207220 */ /* 0x000fe20000410000 */
[----:B------:R-:W-:-:S02]  /*9520*/  LOP3.LUT R4, R12, 0xffff0000, RZ, 0xc0, !PT ;  /* 0xffff00000c047812 */ /* 0x000fc400078ec0ff */
[C---:B------:R-:W-:Y:S01]  /*9530*/  FFMA.FTZ R20, R8.reuse, R9, -R11 ;  /* 0x0000000908147223 */ /* 0x040fe2000001080b */
[----:B------:R-:W-:Y:S01]  /*9540*/  LOP3.LUT R12, R13, 0xffff0000, RZ, 0xc0, !PT ;  /* 0xffff00000d0c7812 */ /* 0x000fe200078ec0ff */
[----:B------:R-:W-:Y:S01]  /*9550*/  FFMA.FTZ R32, R8, R25, R32 ;  /* 0x0000001908207223 */ /* 0x000fe20000010020 */
[----:B------:R-:W-:Y:S01]  /*9560*/  FMUL.FTZ R9, R10, R33 ;  /* 0x000000210a097220 */ /* 0x000fe20000410000 */
[----:B------:R-:W-:Y:S02]  /*9570*/  IMAD.U32 R13, R26, 0x10000, RZ ;  /* 0x000100001a0d7824 */ /* 0x000fe400078e00ff */
[----:B------:R-:W-:Y:S02]  /*9580*/  IMAD.U32 R8, R37, 0x10000, RZ ;  /* 0x0001000025087824 */ /* 0x000fe400078e00ff */
[-C--:B------:R-:W-:Y:S01]  /*9590*/  FMUL.FTZ R11, R10, R21.reuse ;  /* 0x000000150a0b7220 */ /* 0x080fe20000410000 */
[----:B------:R-:W-:Y:S01]  /*95a0*/  FFMA.FTZ R36, R5, R36, R0 ;  /* 0x0000002405247223 */ /* 0x000fe20000010000 */
[----:B------:R-:W-:Y:S01]  /*95b0*/  FFMA.FTZ R10, R4, R21, -R9 ;  /* 0x00000015040a7223 */ /* 0x000fe20000010809 */
[----:B------:R-:W-:Y:S01]  /*95c0*/  IMAD.U32 R6, R14, 0x10000, RZ ;  /* 0x000100000e067824 */ /* 0x000fe200078e00ff */
[----:B------:R-:W-:Y:S01]  /*95d0*/  LOP3.LUT R5, R28, 0xffff0000, RZ, 0xc0, !PT ;  /* 0xffff00001c057812 */ /* 0x000fe200078ec0ff */
[----:B------:R-:W-:-:S02]  /*95e0*/  IMAD.U32 R0, R29, 0x10000, RZ ;  /* 0x000100001d007824 */ /* 0x000fc400078e00ff */
[----:B------:R-:W-:Y:S01]  /*95f0*/  FMUL.FTZ R21, R13, R8 ;  /* 0x000000080d157220 */ /* 0x000fe20000410000 */
[----:B------:R-:W-:Y:S01]  /*9600*/  FMUL.FTZ R9, R24, R35 ;  /* 0x0000002318097220 */ /* 0x000fe20000410000 */
[----:B------:R-:W-:Y:S01]  /*9610*/  LOP3.LUT R7, R14, 0xffff0000, RZ, 0xc0, !PT ;  /* 0xffff00000e077812 */ /* 0x000fe200078ec0ff */
[----:B------:R-:W-:Y:S01]  /*9620*/  FFMA.FTZ R11, R4, R33, R11 ;  /* 0x00000021040b7223 */ /* 0x000fe2000001000b */
[----:B------:R-:W-:Y:S01]  /*9630*/  LOP3.LUT R14, R15, 0xffff0000, RZ, 0xc0, !PT ;  /* 0xffff00000f0e7812 */ /* 0x000fe200078ec0ff */
[-C--:B------:R-:W-:Y:S01]  /*9640*/  FMUL.FTZ R13, R13, R0.reuse ;  /* 0x000000000d0d7220 */ /* 0x080fe20000410000 */
[----:B------:R-:W-:Y:S01]  /*9650*/  LOP3.LUT R15, R26, 0xffff0000, RZ, 0xc0, !PT ;  /* 0xffff00001a0f7812 */ /* 0x000fe200078ec0ff */
[----:B------:R-:W-:Y:S01]  /*9660*/  FFMA.FTZ R21, R6, R0, -R21 ;  /* 0x0000000006157223 */ /* 0x000fe20000010815 */
[----:B------:R-:W-:Y:S01]  /*9670*/  LOP3.LUT R4, R37, 0xffff0000, RZ, 0xc0, !PT ;  /* 0xffff000025047812 */ /* 0x000fe200078ec0ff */
[-C--:B------:R-:W-:Y:S01]  /*9680*/  FMUL.FTZ R24, R24, R5.reuse ;  /* 0x0000000518187220 */ /* 0x080fe20000410000 */
[----:B------:R-:W-:Y:S01]  /*9690*/  FFMA.FTZ R9, R12, R5, -R9 ;  /* 0x000000050c097223 */ /* 0x000fe20000010809 */
[----:B------:R-:W-:-:S02]  /*96a0*/  LOP3.LUT R0, R29, 0xffff0000, RZ, 0xc0, !PT ;  /* 0xffff00001d007812 */ /* 0x000fc400078ec0ff */
[----:B------:R-:W-:Y:S02]  /*96b0*/  LOP3.LUT R26, R27, 0xffff0000, RZ, 0xc0, !PT ;  /* 0xffff00001b1a7812 */ /* 0x000fe400078ec0ff */
[----:B------:R-:W-:Y:S01]  /*96c0*/  LOP3.LUT R5, R38, 0xffff0000, RZ, 0xc0, !PT ;  /* 0xffff000026057812 */ /* 0x000fe200078ec0ff */
[----:B------:R-:W-:Y:S01]  /*96d0*/  FFMA.FTZ R13, R6, R8, R13 ;  /* 0x00000008060d7223 */ /* 0x000fe2000001000d */
[----:B------:R-:W-:Y:S01]  /*96e0*/  LOP3.LUT R31, R31, 0xffff0000, RZ, 0xc0, !PT ;  /* 0xffff00001f1f7812 */ /* 0x000fe200078ec0ff */
[C---:B------:R-:W-:Y:S01]  /*96f0*/  FMUL.FTZ R6, R15.reuse, R4 ;  /* 0x000000040f067220 */ /* 0x040fe20000410000 */
[-C--:B------:R-:W-:Y:S01]  /*9700*/  FMUL.FTZ R15, R15, R0.reuse ;  /* 0x000000000f0f7220 */ /* 0x080fe20000410000 */
[C---:B------:R-:W-:Y:S02]  /*9710*/  FMUL.FTZ R25, R26.reuse, R5 ;  /* 0x000000051a197220 */ /* 0x040fe40000410000 */
[-C--:B------:R-:W-:Y:S01]  /*9720*/  FMUL.FTZ R26, R26, R31.reuse ;  /* 0x0000001f1a1a7220 */ /* 0x080fe20000410000 */
[C---:B------:R-:W-:Y:S01]  /*9730*/  FFMA.FTZ R6, R7.reuse, R0, -R6 ;  /* 0x0000000007067223 */ /* 0x040fe20000010806 */
[----:B------:R-:W-:Y:S01]  /*9740*/  FFMA.FTZ R0, R7, R4, R15 ;  /* 0x0000000407007223 */ /* 0x000fe2000001000f */
[----:B------:R-:W-:Y:S01]  /*9750*/  FFMA.FTZ R7, R14, R31, -R25 ;  /* 0x0000001f0e077223 */ /* 0x000fe20000010819 */
        /* <DEDUP_REMOVED lines=12> */
.L_x_4946:
[----:B------:R-:W-:Y:S05]  /*9820*/  BSYNC B0 ;  /* 0x0000000000007941 */ /* 0x000fea0003800000 */
.L_x_4932:
        /* <DEDUP_REMOVED lines=8> */
.L_x_4929:
[----:B-12---:R-:W1:Y:S01]  /*98b0*/  S2R R3, SR_TID.X ;  /* 0x0000000000037919 */ /* 0x006e620000002100 */
[----:B---3--:R-:W-:Y:S01]  /*98c0*/  IMAD.U32 R0, RZ, RZ, UR45 ;  /* 0x0000002dff007e24 */ /* 0x008fe2000f8e00ff */
[----:B------:R-:W-:Y:S05]  /*98d0*/  WARPSYNC.ALL ;  /* 0x0000000000007948 */ /* 0x000fea0003800000 */
[----:B------:R-:W-:Y:S02]  /*98e0*/  ISETP.NE.AND P0, PT, R0, 0x3, PT ;  /* 0x000000030000780c */ /* 0x000fe40003f05270 */
[----:B-1----:R-:W-:-:S05]  /*98f0*/  SHF.R.U32.HI R3, RZ, 0x7, R3 ;  /* 0x00000007ff037819 */ /* 0x002fca0000011603 */
[----:B------:R-:W-:-:S05]  /*9900*/  VIADD R72, R3, 0x8 ;  /* 0x0000000803487836 */ /* 0x000fca0000000000 */
[----:B------:R1:W-:Y:S06]  /*9910*/  BAR.SYNC.DEFER_BLOCKING R72, 0x100 ;  /* 0x000400480000751d */ /* 0x0003ec0000010000 */
[----:B------:R-:W-:Y:S05]  /*9920*/  @!P0 BRA `(.L_x_4956) ;  /* 0x0000000000048947 */ /* 0x000fea0003800000 */
[----:B------:R-:W-:Y:S01]  /*9930*/  BPT.TRAP 0x1 ;  /* 0x000000040000795c */ /* 0x000fe20000300000 */
.L_x_4956:
[----:B------:R-:W-:Y:S01]  /*9940*/  IMAD R15, R22, 0x8, R18 ;  /* 0x00000008160f7824 */ /* 0x000fe200078e0212 */
[----:B------:R-:W-:-:S04]  /*9950*/  SHF.L.U32 R74, R202, 0x1f, RZ ;  /* 0x0000001fca4a7819 */ /* 0x000fc800000006ff */
[----:B------:R2:W3:Y:S01]  /*9960*/  SYNCS.PHASECHK.TRANS64.TRYWAIT P2, [R15+URZ+0x22830], R74 ;  /* 0x0228304a0f0075a7 */ /* 0x0004e2000804017f */
[----:B------:R-:W-:Y:S05]  /*9970*/  @!P0 BRA `(.L_x_4957) ;  /* 0x0000000000048947 */ /* 0x000fea0003800000 */
[----:B------:R-:W-:Y:S01]  /*9980*/  BPT.TRAP 0x1 ;  /* 0x000000040000795c */ /* 0x000fe20000300000 */
.L_x_4957:
        /* <DEDUP_REMOVED lines=9> */
.L_x_4958:
        /* <DEDUP_REMOVED lines=11> */
[----:B------:R-:W-:Y:S01]  /*9ad0*/  R2UR UR4, R4 ;  /* 0x00000000040472ca */ /* 0x000fe200000e0000 */
[----:B------:R-:W-:Y:S01]  /*9ae0*/  IMAD.MOV.U32 R9, RZ, RZ, 0x40000040 ;  /* 0x40000040ff097424 */ /* 0x000fe200078e00ff */
[----:B------:R-:W-:Y:S01]  /*9af0*/  R2UR UR5, R5 ;  /* 0x00000000050572ca */ /* 0x000fe200000e0000 */
[----:B------:R-:W-:Y:S01]  /*9b00*/  IMAD.MOV.U32 R11, RZ, RZ, 0x40000040 ;  /* 0x40000040ff0b7424 */ /* 0x000fe200078e00ff */
[----:B------:R-:W0:Y:S01]  /*9b10*/  LDC R14, c[0x0][0x448] ;  /* 0x00011200ff0e7b82 */ /* 0x000e220000000800 */
[----:B------:R-:W-:Y:S01]  /*9b20*/  VIADD R20, R6, 0x4 ;  /* 0x0000000406147836 */ /* 0x000fe20000000000 */
[----:B------:R-:W-:Y:S01]  /*9b30*/  LOP3.LUT R19, R19, 0xfff7ffff, RZ, 0xc0, !PT ;  /* 0xfff7ffff13137812 */ /* 0x000fe200078ec0ff */
[----:B------:R-:W-:Y:S01]  /*9b40*/  IMAD.MOV.U32 R21, RZ, RZ, 0x40000040 ;  /* 0x40000040ff157424 */ /* 0x000fe200078e00ff */
[----:B------:R-:W4:Y:S01]  /*9b50*/  S2R R76, SR_TID.X ;  /* 0x00000000004c7919 */ /* 0x000f220000002100 */
[----:B------:R-:W-:-:S06]  /*9b60*/  IMAD.MOV.U32 R7, RZ, RZ, 0x40000040 ;  /* 0x40000040ff077424 */ /* 0x000fcc00078e00ff */
[----:B------:R-:W-:Y:S01]  /*9b70*/  HGMMA.64x96x16.F32.BF16 R24, gdesc[UR4], RZ, !UPT, gsb0 ;  /* 0x01600000041879f0 */ /* 0x000fe2000c0018ff */
[----:B------:R-:W-:Y:S01]  /*9b80*/  R2UR UR6, R8 ;  /* 0x00000000080672ca */ /* 0x000fe200000e0000 */
[----:B------:R-:W-:Y:S01]  /*9b90*/  VIADD R8, R4, 0x4 ;  /* 0x0000000404087836 */ /* 0x000fe20000000000 */
[----:B------:R-:W-:Y:S01]  /*9ba0*/  R2UR UR7, R9 ;  /* 0x00000000090772ca */ /* 0x000fe200000e0000 */
[----:B------:R-:W-:Y:S01]  /*9bb0*/  IMAD.MOV.U32 R9, RZ, RZ, 0x40000040 ;  /* 0x40000040ff097424 */ /* 0x000fe200078e00ff */
[----:B------:R-:W-:Y:S02]  /*9bc0*/  R2UR UR4, R10 ;  /* 0x000000000a0472ca */ /* 0x000fe400000e0000 */
[----:B------:R-:W-:Y:S02]  /*9bd0*/  R2UR UR5, R11 ;  /* 0x000000000b0572ca */ /* 0x000fe400000e0000 */
[----:B0-----:R-:W-:Y:S01]  /*9be0*/  ISETP.NE.AND P2, PT, R14, 0x1, PT ;  /* 0x000000010e00780c */ /* 0x001fe20003f45270 */
[----:B------:R-:W-:Y:S01]  /*9bf0*/  IMAD.IADD R14, R215, 0x1, R206 ;  /* 0x00000001d70e7824 */ /* 0x000fe200078e02ce */
[----:B----4-:R-:W-:-:S11]  /*9c00*/  SHF.R.U32.HI R76, RZ, 0x7, R76 ;  /* 0x00000007ff4c7819 */ /* 0x010fd6000001164c */
[----:B------:R-:W-:Y:S02]  /*9c10*/  @P2 LOP3.LUT R19, R19, 0x80000, RZ, 0xfc, !PT ;  /* 0x0008000013132812 */ /* 0x000fe400078efcff */
[----:B------:R-:W-:Y:S01]  /*9c20*/  IADD3 R177, -R76, 0xb, RZ ;  /* 0x0000000b4cb17810 */ /* 0x000fe20007ffe1ff */
        /* <DEDUP_REMOVED lines=24> */
[----:B------:R-:W-:Y:S01]  /*9db0*/  FMUL.FTZ R21, R32, UR4 ;  /* 0x0000000420157c20 */ /* 0x000fe20008410000 */
[----:B------:R-:W0:Y:S01]  /*9dc0*/  @P2 LDC R37, c[0x0][0x44c] ;  /* 0x00011300ff252b82 */ /* 0x000e220000000800 */
[----:B------:R-:W-:Y:S01]  /*9dd0*/  FMUL.FTZ R32, R41, UR4 ;  /* 0x0000000429207c20 */ /* 0x000fe20008410000 */
[----:B------:R-:W-:Y:S01]  /*9de0*/  FMUL.FTZ R26, R26, UR4 ;  /* 0x000000041a1a7c20 */ /* 0x000fe20008410000 */
[----:B------:R-:W-:Y:S01]  /*9df0*/  FMUL.FTZ R0, R24, UR4 ;  /* 0x0000000418007c20 */ /* 0x000fe20008410000 */
[----:B------:R-:W-:Y:S01]  /*9e00*/  FMUL.FTZ R24, R33, UR4 ;  /* 0x0000000421187c20 */ /* 0x000fe20008410000 */
[----:B------:R-:W-:Y:S01]  /*9e10*/  FMUL.FTZ R31, R31, UR4 ;  /* 0x000000041f1f7c20 */ /* 0x000fe20008410000 */
[----:B------:R0:W4:Y:S01]  /*9e20*/  MUFU.TANH R33, R26 ;  /* 0x0000001a00217308 */ /* 0x0001220000002400 */
[----:B------:R-:W-:Y:S01]  /*9e30*/  FMUL.FTZ R27, R27, UR4 ;  /* 0x000000041b1b7c20 */ /* 0x000fe20008410000 */
[----:B------:R-:W1:Y:S01]  /*9e40*/  @P2 LDC R41, c[0x0][0x450] ;  /* 0x00011400ff292b82 */ /* 0x000e620000000800 */
        /* <DEDUP_REMOVED lines=13> */
[----:B------:R2:W3:Y:S01]  /*9f20*/  MUFU.TANH R91, R27 ;  /* 0x0000001b005b7308 */ /* 0x0004e20000002400 */
[----:B------:R-:W-:Y:S01]  /*9f30*/  FMUL.FTZ R51, R51, UR4 ;  /* 0x0000000433337c20 */ /* 0x000fe20008410000 */
[----:B0-----:R-:W-:-:S04]  /*9f40*/  @P2 IMAD.HI.U32 R26, R14, R37, RZ ;  /* 0x000000250e1a2227 */ /* 0x001fc800078e00ff */
[----:B------:R-:W-:Y:S01]  /*9f50*/  FMUL.FTZ R54, R54, UR4 ;  /* 0x0000000436367c20 */ /* 0x000fe20008410000 */
[----:B------:R-:W-:Y:S01]  /*9f60*/  FMUL.FTZ R55, R55, UR4 ;  /* 0x0000000437377c20 */ /* 0x000fe20008410000 */
[----:B------:R-:W-:Y:S01]  /*9f70*/  FMUL.FTZ R58, R58, UR4 ;  /* 0x000000043a3a7c20 */ /* 0x000fe20008410000 */
[----:B------:R-:W-:Y:S01]  /*9f80*/  FMUL.FTZ R59, R59, UR4 ;  /* 0x000000043b3b7c20 */ /* 0x000fe20008410000 */
[----:B------:R-:W-:Y:S01]  /*9f90*/  FMUL.FTZ R62, R62, UR4 ;  /* 0x000000043e3e7c20 */ /* 0x000fe20008410000 */
[----:B------:R0:W3:Y:S01]  /*9fa0*/  MUFU.TANH R89, R30 ;  /* 0x0000001e00597308 */ /* 0x0000e20000002400 */
[----:B--2---:R-:W-:Y:S01]  /*9fb0*/  IMAD R27, R178, -0x60, R209 ;  /* 0xffffffa0b21b7824 */ /* 0x004fe200078e02d1 */
[----:B-1----:R-:W-:Y:S01]  /*9fc0*/  @P2 SHF.R.U32.HI R14, RZ, R41, R26 ;  /* 0x00000029ff0e2219 */ /* 0x002fe2000001161a */
[----:B------:R-:W-:Y:S01]  /*9fd0*/  FMUL.FTZ R66, R66, UR4 ;  /* 0x0000000442427c20 */ /* 0x000fe20008410000 */
[----:B------:R-:W-:Y:S01]  /*9fe0*/  FMUL.FTZ R67, R67, UR4 ;  /* 0x0000000443437c20 */ /* 0x000fe20008410000 */
[----:B------:R-:W-:Y:S01]  /*9ff0*/  FMUL.FTZ R70, R70, UR4 ;  /* 0x0000000446467c20 */ /* 0x000fe20008410000 */
[C-C-:B------:R-:W-:Y:S01]  /*a000*/  IADD3 R26, -R210.reuse, 0x61, R27.reuse ;  /* 0x00000061d21a7810 */ /* 0x140fe20007ffe11b */
[----:B------:R-:W1:Y:S01]  /*a010*/  SHFL.IDX PT, R31, R14, 0x1, 0x1c1f ;  /* 0x003c1f000e1f7f89 */ /* 0x000e6200000e0000 */
[----:B------:R1:W2:Y:S01]  /*a020*/  MUFU.TANH R85, R34 ;  /* 0x0000002200557308 */ /* 0x0002a20000002400 */
[----:B0-----:R-:W-:Y:S01]  /*a030*/  IADD3 R30, -R210, 0x60, R27 ;  /* 0x00000060d21e7810 */ /* 0x001fe20007ffe11b */
[----:B------:R-:W-:Y:S01]  /*a040*/  FMUL.FTZ R27, R63, UR4 ;  /* 0x000000043f1b7c20 */ /* 0x000fe20008410000 */
[----:B------:R-:W-:-:S02]  /*a050*/  IMAD.IADD R93, R26, 0x1, -R207 ;  /* 0x000000011a5d7824 */ /* 0x000fc400078e0acf */
[----:B------:R-:W-:Y:S01]  /*a060*/  FMUL.FTZ R71, R71, UR4 ;  /* 0x0000000447477c20 */ /* 0x000fe20008410000 */
[----:B------:R-:W0:Y:S01]  /*a070*/  SHFL.IDX PT, R14, R14, RZ, 0x1c1f ;  /* 0x001c1fff0e0e7589 */ /* 0x000e2200000e0000 */
        /* <DEDUP_REMOVED lines=17> */
[----:B-1----:R-:W-:Y:S01]  /*a190*/  VIADDMNMX R34, R31, R93, R30, PT ;  /* 0x0000005d1f227246 */ /* 0x002fe2000380011e */
[----:B------:R-:W1:Y:S03]  /*a1a0*/  MUFU.TANH R39, R39 ;  /* 0x0000002700277308 */ /* 0x000e660000002400 */
[----:B------:R-:W-:-:S02]  /*a1b0*/  ISETP.GT.AND P3, PT, R34, RZ, PT ;  /* 0x000000ff2200720c */ /* 0x000fc40003f64270 */
[C---:B------:R-:W-:Y:S02]  /*a1c0*/  ISETP.GT.AND P4, PT, R34.reuse, 0x1, PT ;  /* 0x000000012200780c */ /* 0x040fe40003f84270 */
[C---:B------:R-:W-:Y:S01]  /*a1d0*/  ISETP.GT.AND P2, PT, R34.reuse, 0x8, PT ;  /* 0x000000082200780c */ /* 0x040fe20003f44270 */
[----:B------:R-:W1:Y:S01]  /*a1e0*/  MUFU.TANH R42, R42 ;  /* 0x0000002a002a7308 */ /* 0x000e620000002400 */
[----:B----4-:R-:W-:Y:S02]  /*a1f0*/  FSEL R26, R33, -INF , P3 ;  /* 0xff800000211a7808 */ /* 0x010fe40001800000 */
[----:B---3--:R-:W-:Y:S02]  /*a200*/  FSEL R91, R91, -INF , P4 ;  /* 0xff8000005b5b7808 */ /* 0x008fe40002000000 */
[----:B------:R-:W-:Y:S02]  /*a210*/  ISETP.GT.AND P3, PT, R34, 0x9, PT ;  /* 0x000000092200780c */ /* 0x000fe40003f64270 */
[----:B------:R-:W-:Y:S01]  /*a220*/  FSEL R89, R89, -INF , P2 ;  /* 0xff80000059597808 */ /* 0x000fe20001000000 */
[----:B------:R-:W3:Y:S01]  /*a230*/  MUFU.TANH R43, R43 ;  /* 0x0000002b002b7308 */ /* 0x000ee20000002400 */
[----:B------:R-:W-:-:S02]  /*a240*/  FMNMX.FTZ R36, R26, R91, !PT ;  /* 0x0000005b1a247209 */ /* 0x000fc40007810000 */
[C---:B------:R-:W-:Y:S02]  /*a250*/  ISETP.GT.AND P2, PT, R34.reuse, 0x10, PT ;  /* 0x000000102200780c */ /* 0x040fe40003f44270 */
[----:B------:R-:W-:Y:S02]  /*a260*/  FSEL R87, R87, -INF , P3 ;  /* 0xff80000057577808 */ /* 0x000fe40001800000 */
[----:B------:R-:W-:Y:S01]  /*a270*/  FMNMX.FTZ R36, R89, R36, !PT ;  /* 0x0000002459247209 */ /* 0x000fe20007810000 */
[----:B------:R-:W4:Y:S01]  /*a280*/  MUFU.TANH R46, R46 ;  /* 0x0000002e002e7308 */ /* 0x000f220000002400 */
[----:B------:R-:W-:Y:S02]  /*a290*/  ISETP.GT.AND P3, PT, R34, 0x11, PT ;  /* 0x000000112200780c */ /* 0x000fe40003f64270 */
[----:B--2---:R-:W-:Y:S02]  /*a2a0*/  FSEL R85, R85, -INF , P2 ;  /* 0xff80000055557808 */ /* 0x004fe40001000000 */
[----:B------:R-:W-:-:S02]  /*a2b0*/  FMNMX.FTZ R36, R87, R36, !PT ;  /* 0x0000002457247209 */ /* 0x000fc40007810000 */
[C---:B------:R-:W-:Y:S01]  /*a2c0*/  ISETP.GT.AND P2, PT, R34.reuse, 0x18, PT ;  /* 0x000000182200780c */ /* 0x040fe20003f44270 */
[----:B------:R-:W2:Y:S01]  /*a2d0*/  MUFU.TANH R47, R47 ;  /* 0x0000002f002f7308 */ /* 0x000ea20000002400 */
[----:B0-----:R-:W-:Y:S02]  /*a2e0*/  FSEL R83, R35, -INF , P3 ;  /* 0xff80000023537808 */ /* 0x001fe40001800000 */
[----:B------:R-:W-:Y:S02]  /*a2f0*/  FMNMX.FTZ R36, R85, R36, !PT ;  /* 0x0000002455247209 */ /* 0x000fe40007810000 */
[----:B------:R-:W-:Y:S02]  /*a300*/  ISETP.GT.AND P3, PT, R34, 0x19, PT ;  /* 0x000000192200780c */ /* 0x000fe40003f64270 */
[----:B------:R-:W-:Y:S01]  /*a310*/  FSEL R81, R38, -INF , P2 ;  /* 0xff80000026517808 */ /* 0x000fe20001000000 */
[----:B------:R-:W0:Y:S01]  /*a320*/  MUFU.TANH R41, R50 ;  /* 0x0000003200297308 */ /* 0x000e220000002400 */
[----:B------:R-:W-:-:S02]  /*a330*/  FMNMX.FTZ R36, R83, R36, !PT ;  /* 0x0000002453247209 */ /* 0x000fc40007810000 */
[C---:B------:R-:W-:Y:S02]  /*a340*/  ISETP.GT.AND P2, PT, R34.reuse, 0x20, PT ;  /* 0x000000202200780c */ /* 0x040fe40003f44270 */
[----:B-1----:R-:W-:Y:S02]  /*a350*/  FSEL R79, R39, -INF , P3 ;  /* 0xff800000274f7808 */ /* 0x002fe40001800000 */
[----:B------:R-:W-:Y:S01]  /*a360*/  FMNMX.FTZ R36, R81, R36, !PT ;  /* 0x0000002451247209 */ /* 0x000fe20007810000 */
[----:B------:R-:W1:Y:S01]  /*a370*/  MUFU.TANH R51, R51 ;  /* 0x0000003300337308 */ /* 0x000e620000002400 */
[----:B------:R-:W-:Y:S02]  /*a380*/  ISETP.GT.AND P3, PT, R34, 0x21, PT ;  /* 0x000000212200780c */ /* 0x000fe40003f64270 */
[----:B------:R-:W-:Y:S02]  /*a390*/  FSEL R77, R42, -INF , P2 ;  /* 0xff8000002a4d7808 */ /* 0x000fe40001000000 */
[----:B------:R-:W-:-:S02]  /*a3a0*/  FMNMX.FTZ R36, R79, R36, !PT ;  /* 0x000000244f247209 */ /* 0x000fc40007810000 */
[C---:B------:R-:W-:Y:S01]  /*a3b0*/  ISETP.GT.AND P2, PT, R34.reuse, 0x28, PT ;  /* 0x000000282200780c */ /* 0x040fe20003f44270 */
[----:B------:R-:W1:Y:S01]  /*a3c0*/  MUFU.TANH R31, R54 ;  /* 0x00000036001f7308 */ /* 0x000e620000002400 */
[----:B---3--:R-:W-:Y:S02]  /*a3d0*/  FSEL R75, R43, -INF , P3 ;  /* 0xff8000002b4b7808 */ /* 0x008fe40001800000 */
[----:B------:R-:W-:Y:S02]  /*a3e0*/  FMNMX.FTZ R36, R77, R36, !PT ;  /* 0x000000244d247209 */ /* 0x000fe40007810000 */
[----:B------:R-:W-:Y:S02]  /*a3f0*/  ISETP.GT.AND P3, PT, R34, 0x29, PT ;  /* 0x000000292200780c */ /* 0x000fe40003f64270 */
[----:B----4-:R-:W-:Y:S01]  /*a400*/  FSEL R35, R46, -INF , P2 ;  /* 0xff8000002e237808 */ /* 0x010fe20001000000 */
[----:B------:R-:W3:Y:S01]  /*a410*/  MUFU.TANH R55, R55 ;  /* 0x0000003700377308 */ /* 0x000ee20000002400 */
[----:B------:R-:W-:-:S02]  /*a420*/  FMNMX.FTZ R36, R75, R36, !PT ;  /* 0x000000244b247209 */ /* 0x000fc40007810000 */
[C---:B------:R-:W-:Y:S02]  /*a430*/  ISETP.GT.AND P2, PT, R34.reuse, 0x30, PT ;  /* 0x000000302200780c */ /* 0x040fe40003f44270 */
[----:B--2---:R-:W-:Y:S02]  /*a440*/  FSEL R73, R47, -INF , P3 ;  /* 0xff8000002f497808 */ /* 0x004fe40001800000 */
[----:B------:R-:W-:Y:S01]  /*a450*/  FMNMX.FTZ R36, R35, R36, !PT ;  /* 0x0000002423247209 */ /* 0x000fe20007810000 */
[----:B------:R-:W2:Y:S01]  /*a460*/  MUFU.TANH R58, R58 ;  /* 0x0000003a003a7308 */ /* 0x000ea20000002400 */
[----:B------:R-:W-:Y:S02]  /*a470*/  ISETP.GT.AND P3, PT, R34, 0x31, PT ;  /* 0x000000312200780c */ /* 0x000fe40003f64270 */
[----:B0-----:R-:W-:Y:S02]  /*a480*/  FSEL R41, R41, -INF , P2 ;  /* 0xff80000029297808 */ /* 0x001fe40001000000 */
[----:B------:R-:W-:-:S02]  /*a490*/  FMNMX.FTZ R36, R73, R36, !PT ;  /* 0x0000002449247209 */ /* 0x000fc40007810000 */
[C---:B------:R-:W-:Y:S01]  /*a4a0*/  ISETP.GT.AND P2, PT, R34.reuse, 0x38, PT ;  /* 0x000000382200780c */ /* 0x040fe20003f44270 */
[----:B------:R3:W0:Y:S01]  /*a4b0*/  MUFU.TANH R33, R59 ;  /* 0x0000003b00217308 */ /* 0x0006220000002400 */
[----:B-1----:R-:W-:Y:S02]  /*a4c0*/  FSEL R63, R51, -INF , P3 ;  /* 0xff800000333f7808 */ /* 0x002fe40001800000 */
[----:B------:R-:W-:Y:S02]  /*a4d0*/  FMNMX.FTZ R36, R41, R36, !PT ;  /* 0x0000002429247209 */ /* 0x000fe40007810000 */
[----:B------:R-:W-:Y:S02]  /*a4e0*/  ISETP.GT.AND P3, PT, R34, 0x39, PT ;  /* 0x000000392200780c */ /* 0x000fe40003f64270 */
[----:B------:R-:W-:Y:S01]  /*a4f0*/  FSEL R31, R31, -INF , P2 ;  /* 0xff8000001f1f7808 */ /* 0x000fe20001000000 */
[----:B------:R-:W1:Y:S01]  /*a500*/  MUFU.TANH R39, R62 ;  /* 0x0000003e00277308 */ /* 0x000e620000002400 */
[----:B------:R-:W-:-:S02]  /*a510*/  FMNMX.FTZ R36, R63, R36, !PT ;  /* 0x000000243f247209 */ /* 0x000fc40007810000 */
[C---:B------:R-:W-:Y:S02]  /*a520*/  ISETP.GT.AND P2, PT, R34.reuse, 0x40, PT ;  /* 0x000000402200780c */ /* 0x040fe40003f44270 */
[----:B---3--:R-:W-:Y:S02]  /*a530*/  FSEL R59, R55, -INF , P3 ;  /* 0xff800000373b7808 */ /* 0x008fe40001800000 */
[----:B------:R-:W-:Y:S01]  /*a540*/  FMNMX.FTZ R36, R31, R36, !PT ;  /* 0x000000241f247209 */ /* 0x000fe20007810000 */
[----:B------:R0:W3:Y:S01]  /*a550*/  MUFU.TANH R37, R27 ;  /* 0x0000001b00257308 */ /* 0x0000e20000002400 */
        /* <DEDUP_REMOVED lines=8> */
[----:B-1----:R-:W-:Y:S01]  /*a5e0*/  FSEL R39, R39, -INF , P2 ;  /* 0xff80000027277808 */ /* 0x002fe20001000000 */
[----:B------:R-:W0:Y:S01]  /*a5f0*/  MUFU.TANH R47, R67 ;  /* 0x00000043002f7308 */ /* 0x000e220000002400 */
[----:B------:R-:W-:-:S02]  /*a600*/  FMNMX.FTZ R36, R27, R36, !PT ;  /* 0x000000241b247209 */ /* 0x000fc40007810000 */
[C---:B------:R-:W-:Y:S02]  /*a610*/  ISETP.GT.AND P2, PT, R34.reuse, 0x50, PT ;  /* 0x000000502200780c */ /* 0x040fe40003f44270 */
[----:B---3--:R-:W-:Y:S02]  /*a620*/  FSEL R51, R37, -INF , P3 ;  /* 0xff80000025337808 */ /* 0x008fe40001800000 */
[----:B------:R-:W-:Y:S01]  /*a630*/  FMNMX.FTZ R36, R39, R36, !PT ;  /* 0x0000002427247209 */ /* 0x000fe20007810000 */
[----:B------:R-:W1:Y:S01]  /*a640*/  MUFU.TANH R70, R70 ;  /* 0x0000004600467308 */ /* 0x000e620000002400 */
[----:B------:R-:W-:Y:S02]  /*a650*/  ISETP.GT.AND P3, PT, R34, 0x51, PT ;  /* 0x000000512200780c */ /* 0x000fe40003f64270 */
[----:B--2---:R-:W-:Y:S02]  /*a660*/  FSEL R33, R66, -INF , P2 ;  /* 0xff80000042217808 */ /* 0x004fe40001000000 */
[----:B------:R-:W-:-:S02]  /*a670*/  FMNMX.FTZ R36, R51, R36, !PT ;  /* 0x0000002433247209 */ /* 0x000fc40007810000 */
[C---:B------:R-:W-:Y:S01]  /*a680*/  ISETP.GT.AND P2, PT, R34.reuse, 0x58, PT ;  /* 0x000000582200780c */ /* 0x040fe20003f44270 */
[----:B------:R2:W3:Y:S01]  /*a690*/  MUFU.TANH R43, R71 ;  /* 0x00000047002b7308 */ /* 0x0004e20000002400 */
[----:B0-----:R-:W-:Y:S02]  /*a6a0*/  FSEL R47, R47, -INF , P3 ;  /* 0xff8000002f2f7808 */ /* 0x001fe40001800000 */
[----:B------:R-:W-:Y:S02]  /*a6b0*/  FMNMX.FTZ R36, R33, R36, !PT ;  /* 0x0000002421247209 */ /* 0x000fe40007810000 */
[----:B------:R-:W-:Y:S02]  /*a6c0*/  ISETP.GT.AND P3, PT, R34, 0x59, PT ;  /* 0x000000592200780c */ /* 0x000fe40003f64270 */
[----:B------:R-:W-:Y:S01]  /*a6d0*/  FMNMX.FTZ R36, R47, R36, !PT ;  /* 0x000000242f247209 */ /* 0x000fe20007810000 */
[----:B------:R-:W0:Y:S01]  /*a6e0*/  MUFU.TANH R0, R0 ;  /* 0x0000000000007308 */ /* 0x000e220000002400 */
[----:B-1----:R-:W-:Y:S01]  /*a6f0*/  FSEL R37, R70, -INF , P2 ;  /* 0xff80000046257808 */ /* 0x002fe20001000000 */
[----:B--2---:R-:W-:Y:S01]  /*a700*/  FMUL.FTZ R71, R64, UR4 ;  /* 0x0000000440477c20 */ /* 0x004fe20008410000 */
[----:B------:R-:W-:Y:S01]  /*a710*/  VIADDMNMX R30, R14, R93, R30, PT ;  /* 0x0000005d0e1e7246 */ /* 0x000fe2000380011e */
[----:B------:R-:W-:Y:S01]  /*a720*/  ULDC UR4, c[0x0][0x988] ;  /* 0x0002620000047ab9 */ /* 0x000fe20000000800 */
[----:B------:R-:W-:Y:S01]  /*a730*/  FMNMX.FTZ R36, R37, R36, !PT ;  /* 0x0000002425247209 */ /* 0x000fe20007810000 */
[----:B------:R-:W-:Y:S01]  /*a740*/  IMAD.U32 R14, RZ, RZ, UR4 ;  /* 0x00000004ff0e7e24 */ /* 0x000fe2000f8e00ff */
[----:B------:R-:W-:Y:S01]  /*a750*/  ISETP.GT.AND P2, PT, R30, RZ, PT ;  /* 0x000000ff1e00720c */ /* 0x000fe20003f44270 */
[----:B------:R-:W1:Y:S01]  /*a760*/  MUFU.TANH R3, R3 ;  /* 0x0000000300037308 */ /* 0x000e620000002400 */
[----:B---3--:R-:W-:-:S02]  /*a770*/  FSEL R43, R43, -INF , P3 ;  /* 0xff8000002b2b7808 */ /* 0x008fc40001800000 */
[C---:B------:R-:W-:Y:S02]  /*a780*/  ISETP.GT.AND P3, PT, R30.reuse, 0x1, PT ;  /* 0x000000011e00780c */ /* 0x040fe40003f64270 */
[----:B------:R-:W-:Y:S02]  /*a790*/  FMNMX.FTZ R36, R43, R36, !PT ;  /* 0x000000242b247209 */ /* 0x000fe40007810000 */
[----:B------:R-:W-:Y:S01]  /*a7a0*/  ISETP.GT.AND P4, PT, R30, 0x8, PT ;  /* 0x000000081e00780c */ /* 0x000fe20003f84270 */
[----:B------:R-:W2:Y:S01]  /*a7b0*/  MUFU.TANH R13, R13 ;  /* 0x0000000d000d7308 */ /* 0x000ea20000002400 */
[----:B0-----:R-:W-:Y:S01]  /*a7c0*/  FSEL R40, R0, -INF , P2 ;  /* 0xff80000000287808 */ /* 0x001fe20001000000 */
[----:B------:R-:W0:Y:S01]  /*a7d0*/  SHFL.BFLY PT, R67, R36, 0x2, 0x1f ;  /* 0x0c401f0024437f89 */ /* 0x000e2200000e0000 */
[----:B------:R-:W-:-:S05]  /*a7e0*/  ISETP.GT.AND P2, PT, R30, 0x9, PT ;  /* 0x000000091e00780c */ /* 0x000fca0003f44270 */
[----:B------:R-:W-:Y:S08]  /*a7f0*/  MUFU.TANH R20, R20 ;  /* 0x0000001400147308 */ /* 0x000ff00000002400 */
[----:B------:R-:W3:Y:S08]  /*a800*/  MUFU.TANH R21, R21 ;  /* 0x0000001500157308 */ /* 0x000ef00000002400 */
[----:B------:R-:W-:Y:S01]  /*a810*/  MUFU.TANH R24, R24 ;  /* 0x0000001800187308 */ /* 0x000fe20000002400 */
[----:B0-----:R-:W-:-:S05]  /*a820*/  FMNMX.FTZ R67, R36, R67, !PT ;  /* 0x0000004324437209 */ /* 0x001fca0007810000 */
[----:B------:R-:W0:Y:S02]  /*a830*/  SHFL.BFLY PT, R176, R67, 0x1, 0x1f ;  /* 0x0c201f0043b07f89 */ /* 0x000e2400000e0000 */
[----:B------:R1:W-:Y:S08]  /*a840*/  MUFU.TANH R97, R45 ;  /* 0x0000002d00617308 */ /* 0x0003f00000002400 */
[----:B------:R-:W4:Y:S01]  /*a850*/  MUFU.TANH R25, R25 ;  /* 0x0000001900197308 */ /* 0x000f220000002400 */
[----:B-1----:R-:W-:-:S02]  /*a860*/  FSEL R45, R3, -INF , P3 ;  /* 0xff800000032d7808 */ /* 0x002fc40001800000 */
[----:B--2---:R-:W-:Y:S02]  /*a870*/  FSEL R3, R13, -INF , P4 ;  /* 0xff8000000d037808 */ /* 0x004fe40002000000 */
[----:B------:R-:W-:Y:S02]  /*a880*/  FMNMX.FTZ R0, R40, R45, !PT ;  /* 0x0000002d28007209 */ /* 0x000fe40007810000 */
[C---:B------:R-:W-:Y:S01]  /*a890*/  ISETP.GT.AND P3, PT, R30.reuse, 0x10, PT ;  /* 0x000000101e00780c */ /* 0x040fe20003f64270 */
[----:B------:R-:W-:Y:S01]  /*a8a0*/  MUFU.TANH R28, R28 ;  /* 0x0000001c001c7308 */ /* 0x000fe20000002400 */
[----:B------:R-:W-:Y:S02]  /*a8b0*/  FMNMX.FTZ R0, R3, R0, !PT ;  /* 0x0000000003007209 */ /* 0x000fe40007810000 */
[----:B---3--:R-:W-:Y:S02]  /*a8c0*/  FSEL R21, R21, -INF , P3 ;  /* 0xff80000015157808 */ /* 0x008fe40001800000 */
[----:B------:R-:W-:-:S02]  /*a8d0*/  ISETP.GT.AND P3, PT, R30, 0x18, PT ;  /* 0x000000181e00780c */ /* 0x000fc40003f64270 */
[----:B0-----:R-:W-:Y:S01]  /*a8e0*/  FMNMX.FTZ R176, R67, R176, !PT ;  /* 0x000000b043b07209 */ /* 0x001fe20007810000 */
[----:B------:R0:W-:Y:S01]  /*a8f0*/  MUFU.TANH R34, R49 ;  /* 0x0000003100227308 */ /* 0x0001e20000002400 */
[----:B----4-:R-:W-:Y:S02]  /*a900*/  FSEL R25, R25, -INF , P3 ;  /* 0xff80000019197808 */ /* 0x010fe40001800000 */
[C---:B------:R-:W-:Y:S01]  /*a910*/  FSETP.NEU.FTZ.AND P4, PT, R176.reuse, -INF , PT ;  /* 0xff800000b000780b */ /* 0x040fe20003f9d000 */
[----:B------:R-:W-:Y:S01]  /*a920*/  FMUL.FTZ R42, R176, R14 ;  /* 0x0000000eb02a7220 */ /* 0x000fe20000410000 */
[----:B------:R-:W-:-:S03]  /*a930*/  ISETP.GT.AND P3, PT, R30, 0x20, PT ;  /* 0x000000201e00780c */ /* 0x000fc60003f64270 */
[----:B------:R-:W1:Y:S01]  /*a940*/  MUFU.TANH R29, R29 ;  /* 0x0000001d001d7308 */ /* 0x000e620000002400 */
[----:B0-----:R-:W-:Y:S02]  /*a950*/  FSEL R49, R20, -INF , P2 ;  /* 0xff80000014317808 */ /* 0x001fe40001000000 */
[----:B------:R-:W-:Y:S02]  /*a960*/  ISETP.GT.AND P2, PT, R30, 0x11, PT ;  /* 0x000000111e00780c */ /* 0x000fe40003f44270 */
[----:B------:R-:W-:Y:S02]  /*a970*/  FMNMX.FTZ R0, R49, R0, !PT ;  /* 0x0000000031007209 */ /* 0x000fe40007810000 */
[----:B------:R-:W-:Y:S01]  /*a980*/  FSEL R42, R42, RZ, P4 ;  /* 0x000000ff2a2a7208 */ /* 0x000fe20002000000 */
[----:B------:R-:W0:Y:S01]  /*a990*/  MUFU.TANH R32, R32 ;  /* 0x0000002000207308 */ /* 0x000e220000002400 */
[----:B------:R-:W-:-:S03]  /*a9a0*/  FMNMX.FTZ R0, R21, R0, !PT ;  /* 0x0000000015007209 */ /* 0x000fc60007810000 */
[-CC-:B------:R-:W-:Y:S01]  /*a9b0*/  FFMA.FTZ R13, R91, R14.reuse, -R42.reuse ;  /* 0x0000000e5b0d7223 */ /* 0x180fe2000001082a */
[-CC-:B------:R-:W-:Y:S01]  /*a9c0*/  FFMA.FTZ R155, R89, R14.reuse, -R42.reuse ;  /* 0x0000000e599b7223 */ /* 0x180fe2000001082a */
[-CC-:B------:R-:W-:Y:S01]  /*a9d0*/  FFMA.FTZ R157, R85, R14.reuse, -R42.reuse ;  /* 0x0000000e559d7223 */ /* 0x180fe2000001082a */
[-CC-:B------:R-:W-:Y:S01]  /*a9e0*/  FFMA.FTZ R153, R26, R14.reuse, -R42.reuse ;  /* 0x0000000e1a997223 */ /* 0x180fe2000001082a */
[----:B------:R2:W-:Y:S01]  /*a9f0*/  MUFU.TANH R38, R53 ;  /* 0x0000003500267308 */ /* 0x0005e20000002400 */
[----:B-1----:R-:W-:Y:S01]  /*aa00*/  FSEL R93, R29, -INF , P3 ;  /* 0xff8000001d5d7808 */ /* 0x002fe20001800000 */
[-CC-:B------:R-:W-:Y:S01]  /*aa10*/  FFMA.FTZ R79, R79, R14.reuse, -R42.reuse ;  /* 0x0000000e4f4f7223 */ /* 0x180fe2000001082a */
[----:B------:R-:W-:Y:S01]  /*aa20*/  ISETP.GT.AND P3, PT, R30, 0x28, PT ;  /* 0x000000281e00780c */ /* 0x000fe20003f64270 */
[-CC-:B------:R-:W-:Y:S01]  /*aa30*/  FFMA.FTZ R161, R77, R14.reuse, -R42.reuse ;  /* 0x0000000e4da17223 */ /* 0x180fe2000001082a */
[-CC-:B------:R-:W-:Y:S01]  /*aa40*/  FFMA.FTZ R167, R31, R14.reuse, -R42.reuse ;  /* 0x0000000e1fa77223 */ /* 0x180fe2000001082a */
[-CC-:B------:R-:W-:Y:S01]  /*aa50*/  FFMA.FTZ R83, R83, R14.reuse, -R42.reuse ;  /* 0x0000000e53537223 */ /* 0x180fe2000001082a */
[-CC-:B------:R-:W-:Y:S01]  /*aa60*/  FFMA.FTZ R159, R81, R14.reuse, -R42.reuse ;  /* 0x0000000e519f7223 */ /* 0x180fe2000001082a */
[----:B------:R-:W1:Y:S01]  /*aa70*/  MUFU.TANH R95, R95 ;  /* 0x0000005f005f7308 */ /* 0x000e620000002400 */
[----:B--2---:R-:W-:Y:S01]  /*aa80*/  FSEL R53, R24, -INF , P2 ;  /* 0xff80000018357808 */ /* 0x004fe20001000000 */
[-CC-:B------:R-:W-:Y:S01]  /*aa90*/  FFMA.FTZ R175, R37, R14.reuse, -R42.reuse ;  /* 0x0000000e25af7223 */ /* 0x180fe2000001082a */
[----:B------:R-:W-:Y:S01]  /*aaa0*/  ISETP.GT.AND P2, PT, R30, 0x19, PT ;  /* 0x000000191e00780c */ /* 0x000fe20003f44270 */
[--C-:B------:R-:W-:Y:S01]  /*aab0*/  FFMA.FTZ R171, R39, R14, -R42.reuse ;  /* 0x0000000e27ab7223 */ /* 0x100fe2000001082a */
[----:B------:R-:W-:Y:S01]  /*aac0*/  FMNMX.FTZ R20, R53, R0, !PT ;  /* 0x0000000035147209 */ /* 0x000fe20007810000 */
[--C-:B------:R-:W-:Y:S01]  /*aad0*/  FFMA.FTZ R163, R35, R14, -R42.reuse ;  /* 0x0000000e23a37223 */ /* 0x100fe2000001082a */
[----:B------:R-:W-:Y:S01]  /*aae0*/  FSEL R91, R28, -INF , P2 ;  /* 0xff8000001c5b7808 */ /* 0x000fe20001000000 */
[----:B------:R-:W2:Y:S01]  /*aaf0*/  MUFU.TANH R48, R48 ;  /* 0x0000003000307308 */ /* 0x000ea20000002400 */
[----:B------:R-:W-:Y:S01]  /*ab00*/  FMNMX.FTZ R20, R25, R20, !PT ;  /* 0x0000001419147209 */ /* 0x000fe20007810000 */
[-CC-:B------:R-:W-:Y:S01]  /*ab10*/  FFMA.FTZ R165, R41, R14.reuse, -R42.reuse ;  /* 0x0000000e29a57223 */ /* 0x180fe2000001082a */
[----:B------:R-:W-:Y:S01]  /*ab20*/  ISETP.GT.AND P2, PT, R30, 0x21, PT ;  /* 0x000000211e00780c */ /* 0x000fe20003f44270 */
[--C-:B------:R-:W-:Y:S01]  /*ab30*/  FFMA.FTZ R63, R63, R14, -R42.reuse ;  /* 0x0000000e3f3f7223 */ /* 0x100fe2000001082a */
[----:B------:R-:W-:Y:S01]  /*ab40*/  FMNMX.FTZ R20, R91, R20, !PT ;  /* 0x000000145b147209 */ /* 0x000fe20007810000 */
[--C-:B------:R-:W-:Y:S01]  /*ab50*/  FFMA.FTZ R173, R33, R14, -R42.reuse ;  /* 0x0000000e21ad7223 */ /* 0x100fe2000001082a */
[----:B0-----:R-:W-:Y:S01]  /*ab60*/  FSEL R89, R32, -INF , P2 ;  /* 0xff80000020597808 */ /* 0x001fe20001000000 */
[----:B------:R-:W0:Y:S01]  /*ab70*/  MUFU.TANH R52, R52 ;  /* 0x0000003400347308 */ /* 0x000e220000002400 */
[----:B------:R-:W-:Y:S01]  /*ab80*/  FMNMX.FTZ R20, R93, R20, !PT ;  /* 0x000000145d147209 */ /* 0x000fe20007810000 */
[-CC-:B------:R-:W-:Y:S01]  /*ab90*/  FFMA.FTZ R32, R75, R14.reuse, -R42.reuse ;  /* 0x0000000e4b207223 */ /* 0x180fe2000001082a */
[C---:B------:R-:W-:Y:S01]  /*aba0*/  ISETP.GT.AND P2, PT, R30.reuse, 0x29, PT ;  /* 0x000000291e00780c */ /* 0x040fe20003f44270 */
[-CC-:B------:R-:W-:Y:S01]  /*abb0*/  FFMA.FTZ R169, R55, R14.reuse, -R42.reuse ;  /* 0x0000000e37a97223 */ /* 0x180fe2000001082a */
[----:B-1----:R-:W-:Y:S01]  /*abc0*/  FSEL R95, R95, -INF , P3 ;  /* 0xff8000005f5f7808 */ /* 0x002fe20001800000 */
[----:B------:R-:W-:Y:S01]  /*abd0*/  FFMA.FTZ R47, R47, R14, -R42 ;  /* 0x0000000e2f2f7223 */ /* 0x000fe2000001082a */
[----:B------:R-:W-:Y:S01]  /*abe0*/  FMNMX.FTZ R24, R89, R20, !PT ;  /* 0x0000001459187209 */ /* 0x000fe20007810000 */
[----:B------:R1:W-:Y:S01]  /*abf0*/  MUFU.EX2 R0, R13 ;  /* 0x0000000d00007308 */ /* 0x0003e20000000800 */
[----:B------:R-:W-:-:S02]  /*ac00*/  ISETP.GT.AND P3, PT, R30, 0x30, PT ;  /* 0x000000301e00780c */ /* 0x000fc40003f64270 */
[----:B------:R-:W-:Y:S02]  /*ac10*/  FSEL R97, R97, -INF , P2 ;  /* 0xff80000061617808 */ /* 0x000fe40001000000 */
[----:B------:R-:W-:Y:S02]  /*ac20*/  FMNMX.FTZ R24, R95, R24, !PT ;  /* 0x000000185f187209 */ /* 0x000fe40007810000 */
[----:B------:R-:W-:Y:S01]  /*ac30*/  ISETP.GT.AND P2, PT, R30, 0x31, PT ;  /* 0x000000311e00780c */ /* 0x000fe20003f44270 */
[----:B------:R-:W3:Y:S01]  /*ac40*/  MUFU.TANH R56, R56 ;  /* 0x0000003800387308 */ /* 0x000ee20000002400 */
[----:B-1----:R-:W-:Y:S01]  /*ac50*/  FFMA.FTZ R13, R87, R14, -R42 ;  /* 0x0000000e570d7223 */ /* 0x002fe2000001082a */
[----:B--2---:R-:W-:Y:S02]  /*ac60*/  FSEL R87, R48, -INF , P3 ;  /* 0xff80000030577808 */ /* 0x004fe40001800000 */
[----:B------:R-:W-:Y:S02]  /*ac70*/  FMNMX.FTZ R24, R97, R24, !PT ;  /* 0x0000001861187209 */ /* 0x000fe40007810000 */
[----:B------:R-:W-:-:S02]  /*ac80*/  ISETP.GT.AND P3, PT, R30, 0x38, PT ;  /* 0x000000381e00780c */ /* 0x000fc40003f64270 */
[----:B------:R1:W-:Y:S01]  /*ac90*/  MUFU.TANH R36, R57 ;  /* 0x0000003900247308 */ /* 0x0003e20000002400 */
[----:B------:R-:W-:Y:S01]  /*aca0*/  FSEL R85, R34, -INF , P2 ;  /* 0xff80000022557808 */ /* 0x000fe20001000000 */
[----:B------:R-:W-:Y:S01]  /*acb0*/  FFMA.FTZ R34, R59, R14, -R42 ;  /* 0x0000000e3b227223 */ /* 0x000fe2000001082a */
[----:B------:R-:W-:Y:S02]  /*acc0*/  FMNMX.FTZ R24, R87, R24, !PT ;  /* 0x0000001857187209 */ /* 0x000fe40007810000 */
[----:B------:R-:W-:Y:S02]  /*acd0*/  ISETP.GT.AND P2, PT, R30, 0x39, PT ;  /* 0x000000391e00780c */ /* 0x000fe40003f44270 */
[----:B0-----:R-:W-:Y:S01]  /*ace0*/  FSEL R67, R52, -INF , P3 ;  /* 0xff80000034437808 */ /* 0x001fe20001800000 */
[----:B------:R-:W0:Y:S01]  /*acf0*/  MUFU.TANH R60, R60 ;  /* 0x0000003c003c7308 */ /* 0x000e220000002400 */
[----:B------:R-:W-:Y:S02]  /*ad00*/  FMNMX.FTZ R26, R85, R24, !PT ;  /* 0x00000018551a7209 */ /* 0x000fe40007810000 */
[----:B------:R-:W-:-:S02]  /*ad10*/  ISETP.GT.AND P3, PT, R30, 0x40, PT ;  /* 0x000000401e00780c */ /* 0x000fc40003f64270 */
[----:B-1----:R-:W-:Y:S01]  /*ad20*/  FSEL R57, R38, -INF , P2 ;  /* 0xff80000026397808 */ /* 0x002fe20001000000 */
[----:B------:R-:W-:Y:S01]  /*ad30*/  FFMA.FTZ R38, R51, R14, -R42 ;  /* 0x0000000e33267223 */ /* 0x000fe2000001082a */
[----:B------:R-:W-:Y:S01]  /*ad40*/  FMNMX.FTZ R26, R67, R26, !PT ;  /* 0x0000001a431a7209 */ /* 0x000fe20007810000 */
[----:B------:R0:W-:Y:S01]  /*ad50*/  MUFU.TANH R44, R61 ;  /* 0x0000003d002c7308 */ /* 0x0001e20000002400 */
[----:B------:R-:W-:Y:S02]  /*ad60*/  ISETP.GT.AND P2, PT, R30, 0x41, PT ;  /* 0x000000411e00780c */ /* 0x000fe40003f44270 */
[----:B---3--:R-:W-:Y:S02]  /*ad70*/  FSEL R29, R56, -INF , P3 ;  /* 0xff800000381d7808 */ /* 0x008fe40001800000 */
[----:B------:R-:W-:Y:S02]  /*ad80*/  FMNMX.FTZ R26, R57, R26, !PT ;  /* 0x0000001a391a7209 */ /* 0x000fe40007810000 */
[----:B------:R-:W-:Y:S01]  /*ad90*/  ISETP.GT.AND P3, PT, R30, 0x48, PT ;  /* 0x000000481e00780c */ /* 0x000fe20003f64270 */
[----:B------:R-:W1:Y:S01]  /*ada0*/  MUFU.TANH R71, R71 ;  /* 0x0000004700477308 */ /* 0x000e620000002400 */
[----:B------:R-:W-:-:S02]  /*adb0*/  FMNMX.FTZ R26, R29, R26, !PT ;  /* 0x0000001a1d1a7209 */ /* 0x000fc40007810000 */
[----:B0-----:R-:W-:Y:S02]  /*adc0*/  FSEL R61, R60, -INF , P3 ;  /* 0xff8000003c3d7808 */ /* 0x001fe40001800000 */
[----:B------:R-:W-:-:S03]  /*add0*/  ISETP.GT.AND P3, PT, R30, 0x50, PT ;  /* 0x000000501e00780c */ /* 0x000fc60003f64270 */
[----:B------:R0:W2:Y:S08]  /*ade0*/  MUFU.TANH R46, R65 ;  /* 0x00000041002e7308 */ /* 0x0000b00000002400 */
[----:B------:R-:W3:Y:S01]  /*adf0*/  MUFU.TANH R68, R68 ;  /* 0x0000004400447308 */ /* 0x000ee20000002400 */
[----:B0-----:R-:W-:Y:S02]  /*ae00*/  FSEL R65, R36, -INF , P2 ;  /* 0xff80000024417808 */ /* 0x001fe40001000000 */
[----:B------:R-:W-:-:S02]  /*ae10*/  ISETP.GT.AND P2, PT, R30, 0x49, PT ;  /* 0x000000491e00780c */ /* 0x000fc40003f44270 */
[----:B------:R-:W-:Y:S02]  /*ae20*/  FMNMX.FTZ R28, R65, R26, !PT ;  /* 0x0000001a411c7209 */ /* 0x000fe40007810000 */
[----:B-1----:R-:W-:Y:S01]  /*ae30*/  FSEL R71, R71, -INF , P3 ;  /* 0xff80000047477808 */ /* 0x002fe20001800000 */
[----:B------:R0:W1:Y:S01]  /*ae40*/  MUFU.TANH R50, R69 ;  /* 0x0000004500327308 */ /* 0x0000620000002400 */
[----:B------:R-:W-:Y:S02]  /*ae50*/  FMNMX.FTZ R28, R61, R28, !PT ;  /* 0x0000001c3d1c7209 */ /* 0x000fe40007810000 */
[----:B------:R-:W-:-:S05]  /*ae60*/  ISETP.GT.AND P3, PT, R30, 0x58, PT ;  /* 0x000000581e00780c */ /* 0x000fca0003f64270 */
[----:B------:R3:W-:Y:S01]  /*ae70*/  MUFU.EX2 R26, R79 ;  /* 0x0000004f001a7308 */ /* 0x0007e20000000800 */
[----:B0-----:R-:W-:Y:S02]  /*ae80*/  FSEL R69, R44, -INF , P2 ;  /* 0xff8000002c457808 */ /* 0x001fe40001000000 */
[----:B------:R-:W-:Y:S02]  /*ae90*/  ISETP.GT.AND P2, PT, R30, 0x51, PT ;  /* 0x000000511e00780c */ /* 0x000fe40003f44270 */
[----:B------:R-:W-:Y:S02]  /*aea0*/  FMNMX.FTZ R28, R69, R28, !PT ;  /* 0x0000001c451c7209 */ /* 0x000fe40007810000 */
[----:B--2---:R-:W-:Y:S01]  /*aeb0*/  FSEL R77, R46, -INF , P2 ;  /* 0xff8000002e4d7808 */ /* 0x004fe20001000000 */
[----:B------:R0:W-:Y:S01]  /*aec0*/  MUFU.EX2 R20, R13 ;  /* 0x0000000d00147308 */ /* 0x0001e20000000800 */
[----:B------:R-:W-:Y:S02]  /*aed0*/  FMNMX.FTZ R28, R71, R28, !PT ;  /* 0x0000001c471c7209 */ /* 0x000fe40007810000 */
[----:B------:R-:W-:-:S02]  /*aee0*/  ISETP.GT.AND P2, PT, R30, 0x59, PT ;  /* 0x000000591e00780c */ /* 0x000fc40003f44270 */
[----:B---3--:R-:W-:Y:S02]  /*aef0*/  FSEL R79, R68, -INF , P3 ;  /* 0xff800000444f7808 */ /* 0x008fe40001800000 */
[----:B------:R-:W-:Y:S01]  /*af00*/  FMNMX.FTZ R30, R77, R28, !PT ;  /* 0x0000001c4d1e7209 */ /* 0x000fe20007810000 */
[----:B------:R-:W2:Y:S01]  /*af10*/  MUFU.EX2 R153, R153 ;  /* 0x0000009900997308 */ /* 0x000ea20000000800 */
[----:B-1----:R-:W-:Y:S02]  /*af20*/  FSEL R75, R50, -INF , P2 ;  /* 0xff800000324b7808 */ /* 0x002fe40001000000 */
[----:B------:R-:W-:-:S04]  /*af30*/  FMNMX.FTZ R30, R79, R30, !PT ;  /* 0x0000001e4f1e7209 */ /* 0x000fc80007810000 */
[----:B0-----:R-:W-:Y:S01]  /*af40*/  FMNMX.FTZ R13, R75, R30, !PT ;  /* 0x0000001e4b0d7209 */ /* 0x001fe20007810000 */
[----:B------:R-:W0:Y:S01]  /*af50*/  MUFU.EX2 R155, R155 ;  /* 0x0000009b009b7308 */ /* 0x000e220000000800 */
[----:B------:R-:W-:-:S03]  /*af60*/  FFMA.FTZ R30, R73, R14, -R42 ;  /* 0x0000000e491e7223 */ /* 0x000fc6000001082a */
[----:B------:R-:W1:Y:S04]  /*af70*/  SHFL.BFLY PT, R36, R13, 0x2, 0x1f ;  /* 0x0c401f000d247f89 */ /* 0x000e6800000e0000 */
[----:B------:R-:W3:Y:S08]  /*af80*/  MUFU.EX2 R157, R157 ;  /* 0x0000009d009d7308 */ /* 0x000ef00000000800 */
[----:B------:R-:W4:Y:S08]  /*af90*/  MUFU.EX2 R24, R83 ;  /* 0x0000005300187308 */ /* 0x000f300000000800 */
[----:B------:R-:W4:Y:S01]  /*afa0*/  MUFU.EX2 R159, R159 ;  /* 0x0000009f009f7308 */ /* 0x000f220000000800 */
[----:B-1----:R-:W-:Y:S01]  /*afb0*/  FMNMX.FTZ R31, R13, R36, !PT ;  /* 0x000000240d1f7209 */ /* 0x002fe20007810000 */
[-CC-:B------:R-:W-:Y:S01]  /*afc0*/  FFMA.FTZ R36, R27, R14.reuse, -R42.reuse ;  /* 0x0000000e1b247223 */ /* 0x180fe2000001082a */
[----:B------:R-:W-:-:S05]  /*afd0*/  FFMA.FTZ R42, R43, R14, -R42 ;  /* 0x0000000e2b2a7223 */ /* 0x000fca000001082a */
[----:B------:R-:W-:Y:S01]  /*afe0*/  MUFU.EX2 R161, R161 ;  /* 0x000000a100a17308 */ /* 0x000fe20000000800 */
[----:B------:R-:W1:Y:S07]  /*aff0*/  SHFL.BFLY PT, R44, R31, 0x1, 0x1f ;  /* 0x0c201f001f2c7f89 */ /* 0x000e6e00000e0000 */
[----:B------:R-:W-:Y:S08]  /*b000*/  MUFU.EX2 R28, R32 ;  /* 0x00000020001c7308 */ /* 0x000ff00000000800 */
[----:B------:R-:W-:Y:S08]  /*b010*/  MUFU.EX2 R163, R163 ;  /* 0x000000a300a37308 */ /* 0x000ff00000000800 */
[----:B------:R-:W-:Y:S01]  /*b020*/  MUFU.EX2 R30, R30 ;  /* 0x0000001e001e7308 */ /* 0x000fe20000000800 */
[----:B-1----:R-:W-:-:S04]  /*b030*/  FMNMX.FTZ R13, R31, R44, !PT ;  /* 0x0000002c1f0d7209 */ /* 0x002fc80007810000 */
[C---:B------:R-:W-:Y:S01]  /*b040*/  FSETP.NEU.FTZ.AND P2, PT, R13.reuse, -INF , PT ;  /* 0xff8000000d00780b */ /* 0x040fe20003f5d000 */
[----:B------:R-:W-:Y:S02]  /*b050*/  FMUL.FTZ R46, R13, R14 ;  /* 0x0000000e0d2e7220 */ /* 0x000fe40000410000 */
[----:B------:R-:W-:Y:S03]  /*b060*/  MUFU.EX2 R165, R165 ;  /* 0x000000a500a57308 */ /* 0x000fe60000000800 */
[----:B------:R-:W-:-:S05]  /*b070*/  FSEL R46, R46, RZ, P2 ;  /* 0x000000ff2e2e7208 */ /* 0x000fca0001000000 */
[-CC-:B-----5:R-:W-:Y:S01]  /*b080*/  FFMA.FTZ R152, R40, R14.reuse, -R46.reuse ;  /* 0x0000000e28987223 */ /* 0x1a0fe2000001082e */
[-CC-:B------:R-:W-:Y:S01]  /*b090*/  FFMA.FTZ R27, R45, R14.reuse, -R46.reuse ;  /* 0x0000000e2d1b7223 */ /* 0x180fe2000001082e */
[-CC-:B------:R-:W-:Y:S01]  /*b0a0*/  FFMA.FTZ R154, R3, R14.reuse, -R46.reuse ;  /* 0x0000000e039a7223 */ /* 0x180fe2000001082e */
[-C--:B------:R-:W-:Y:S01]  /*b0b0*/  FFMA.FTZ R3, R49, R14.reuse, -R46 ;  /* 0x0000000e31037223 */ /* 0x080fe2000001082e */
[----:B--2---:R-:W-:Y:S01]  /*b0c0*/  FADD.FTZ R40, R153, R0 ;  /* 0x0000000099287221 */ /* 0x004fe20000010000 */
[-CC-:B------:R-:W-:Y:S01]  /*b0d0*/  FFMA.FTZ R156, R21, R14.reuse, -R46.reuse ;  /* 0x0000000e159c7223 */ /* 0x180fe2000001082e */
[----:B------:R-:W-:Y:S01]  /*b0e0*/  MUFU.EX2 R152, R152 ;  /* 0x0000009800987308 */ /* 0x000fe20000000800 */
[-C--:B------:R-:W-:Y:S01]  /*b0f0*/  FFMA.FTZ R21, R53, R14.reuse, -R46 ;  /* 0x0000000e35157223 */ /* 0x080fe2000001082e */
[----:B0-----:R-:W-:Y:S01]  /*b100*/  FADD.FTZ R37, R155, R40 ;  /* 0x000000289b257221 */ /* 0x001fe20000010000 */
        /* <DEDUP_REMOVED lines=17> */
[----:B------:R-:W-:Y:S01]  /*b220*/  F2FP.BF16.F32.PACK_AB R153, R0, R153 ;  /* 0x000000990099723e */ /* 0x000fe200000010ff */
[-CC-:B------:R-:W-:Y:S01]  /*b230*/  FFMA.FTZ R61, R61, R14.reuse, -R46.reuse ;  /* 0x0000000e3d3d7223 */ /* 0x180fe2000001082e */
[----:B------:R-:W-:Y:S01]  /*b240*/  FADD.FTZ R48, R26, R39 ;  /* 0x000000271a307221 */ /* 0x000fe20000010000 */
[----:B------:R-:W-:Y:S01]  /*b250*/  @!P1 VIADD R39, R15, 0x22840 ;  /* 0x000228400f279836 */ /* 0x000fe20000000000 */
[----:B------:R-:W2:Y:S01]  /*b260*/  MUFU.EX2 R3, R3 ;  /* 0x0000000300037308 */ /* 0x000ea20000000800 */
[----:B0-----:R-:W-:Y:S01]  /*b270*/  FADD.FTZ R37, R152, R27 ;  /* 0x0000001b98257221 */ /* 0x001fe20000010000 */
[----:B------:R-:W-:Y:S01]  /*b280*/  F2FP.BF16.F32.PACK_AB R155, R20, R155 ;  /* 0x0000009b149b723e */ /* 0x000fe200000010ff */
[-CC-:B------:R-:W-:Y:S01]  /*b290*/  FFMA.FTZ R69, R69, R14.reuse, -R46.reuse ;  /* 0x0000000e45457223 */ /* 0x180fe2000001082e */
[----:B------:R-:W-:Y:S01]  /*b2a0*/  @!P1 PRMT R39, RZ, 0x654, R39 ;  /* 0x00000654ff279816 */ /* 0x000fe20000000027 */
[----:B------:R0:W-:Y:S06]  /*b2b0*/  BAR.ARV R177, 0x100 ;  /* 0x000400b10000751d */ /* 0x0001ec0000002000 */
[----:B------:R-:W3:Y:S01]  /*b2c0*/  MUFU.EX2 R156, R156 ;  /* 0x0000009c009c7308 */ /* 0x000ee20000000800 */
[----:B-1----:R-:W-:Y:S01]  /*b2d0*/  FADD.FTZ R40, R154, R37 ;  /* 0x000000259a287221 */ /* 0x002fe20000010000 */
[----:B------:R1:W-:Y:S01]  /*b2e0*/  @!P1 SYNCS.ARRIVE.TRANS64.RED.A1T0 RZ, [R39+URZ], RZ ;  /* 0x000000ff27ff99a7 */ /* 0x0003e2000810043f */
[-CC-:B------:R-:W-:Y:S01]  /*b2f0*/  FFMA.FTZ R37, R57, R14.reuse, -R46.reuse ;  /* 0x0000000e39257223 */ /* 0x180fe2000001082e */
[-CC-:B------:R-:W-:Y:S01]  /*b300*/  FFMA.FTZ R71, R71, R14.reuse, -R46.reuse ;  /* 0x0000000e47477223 */ /* 0x180fe2000001082e */
[-C--:B------:R-:W-:Y:S01]  /*b310*/  FFMA.FTZ R77, R77, R14.reuse, -R46 ;  /* 0x0000000e4d4d7223 */ /* 0x080fe2000001082e */
[----:B--2---:R-:W-:Y:S01]  /*b320*/  FADD.FTZ R41, R3, R40 ;  /* 0x0000002803297221 */ /* 0x004fe20000010000 */
[-CC-:B------:R-:W-:Y:S01]  /*b330*/  FFMA.FTZ R79, R79, R14.reuse, -R46.reuse ;  /* 0x0000000e4f4f7223 */ /* 0x180fe2000001082e */
[----:B------:R-:W2:Y:S01]  /*b340*/  MUFU.EX2 R21, R21 ;  /* 0x0000001500157308 */ /* 0x000ea20000000800 */
[----:B------:R-:W-:Y:S01]  /*b350*/  FFMA.FTZ R46, R75, R14, -R46 ;  /* 0x0000000e4b2e7223 */ /* 0x000fe2000001082e */
[----:B------:R-:W-:-:S02]  /*b360*/  F2FP.BF16.F32.PACK_AB R154, R3, R154 ;  /* 0x0000009a039a723e */ /* 0x000fc400000010ff */
[----:B------:R-:W-:Y:S02]  /*b370*/  F2FP.BF16.F32.PACK_AB R157, R24, R157 ;  /* 0x0000009d189d723e */ /* 0x000fe400000010ff */
[----:B------:R-:W-:Y:S02]  /*b380*/  F2FP.BF16.F32.PACK_AB R159, R26, R159 ;  /* 0x0000009f1a9f723e */ /* 0x000fe400000010ff */
[----:B------:R-:W4:Y:S01]  /*b390*/  MUFU.EX2 R158, R158 ;  /* 0x0000009e009e7308 */ /* 0x000f220000000800 */
[----:B---3--:R-:W-:Y:S01]  /*b3a0*/  FADD.FTZ R40, R156, R41 ;  /* 0x000000299c287221 */ /* 0x008fe20000010000 */
[----:B------:R-:W-:Y:S01]  /*b3b0*/  FADD.FTZ R41, R161, R48 ;  /* 0x00000030a1297221 */ /* 0x000fe20000010000 */
[C---:B------:R-:W-:Y:S02]  /*b3c0*/  F2FP.BF16.F32.PACK_AB R161, R28.reuse, R161 ;  /* 0x000000a11ca1723e */ /* 0x040fe400000010ff */
[----:B------:R-:W-:Y:S01]  /*b3d0*/  F2FP.BF16.F32.PACK_AB R152, R27, R152 ;  /* 0x000000981b98723e */ /* 0x000fe200000010ff */
[----:B------:R-:W-:-:S02]  /*b3e0*/  FADD.FTZ R48, R28, R41 ;  /* 0x000000291c307221 */ /* 0x000fc40000010000 */
[----:B------:R-:W3:Y:S01]  /*b3f0*/  MUFU.EX2 R25, R25 ;  /* 0x0000001900197308 */ /* 0x000ee20000000800 */
[----:B--2---:R-:W-:Y:S01]  /*b400*/  FADD.FTZ R29, R21, R40 ;  /* 0x00000028151d7221 */ /* 0x004fe20000010000 */
[----:B------:R-:W-:Y:S01]  /*b410*/  FADD.FTZ R41, R163, R48 ;  /* 0x00000030a3297221 */ /* 0x000fe20000010000 */
[C---:B------:R-:W-:Y:S02]  /*b420*/  F2FP.BF16.F32.PACK_AB R163, R30.reuse, R163 ;  /* 0x000000a31ea3723e */ /* 0x040fe400000010ff */
[----:B------:R-:W-:Y:S01]  /*b430*/  F2FP.BF16.F32.PACK_AB R156, R21, R156 ;  /* 0x0000009c159c723e */ /* 0x000fe200000010ff */
[----:B------:R-:W-:Y:S02]  /*b440*/  FADD.FTZ R48, R30, R41 ;  /* 0x000000291e307221 */ /* 0x000fe40000010000 */
[----:B------:R-:W2:Y:S01]  /*b450*/  MUFU.EX2 R160, R160 ;  /* 0x000000a000a07308 */ /* 0x000ea20000000800 */
[----:B----4-:R-:W-:Y:S01]  /*b460*/  FADD.FTZ R40, R158, R29 ;  /* 0x0000001d9e287221 */ /* 0x010fe20000010000 */
[----:B-1----:R-:W-:-:S06]  /*b470*/  FADD.FTZ R39, R165, R48 ;  /* 0x00000030a5277221 */ /* 0x002fcc0000010000 */
[----:B------:R-:W1:Y:S01]  /*b480*/  MUFU.EX2 R31, R31 ;  /* 0x0000001f001f7308 */ /* 0x000e620000000800 */
[C---:B---3--:R-:W-:Y:S01]  /*b490*/  FADD.FTZ R29, R25.reuse, R40 ;  /* 0x00000028191d7221 */ /* 0x048fe20000010000 */
[----:B------:R-:W-:-:S06]  /*b4a0*/  F2FP.BF16.F32.PACK_AB R158, R25, R158 ;  /* 0x0000009e199e723e */ /* 0x000fcc00000010ff */
[----:B------:R-:W3:Y:S01]  /*b4b0*/  MUFU.EX2 R32, R63 ;  /* 0x0000003f00207308 */ /* 0x000ee20000000800 */
[----:B--2---:R-:W-:-:S07]  /*b4c0*/  FADD.FTZ R40, R160, R29 ;  /* 0x0000001da0287221 */ /* 0x004fce0000010000 */
[----:B------:R-:W2:Y:S01]  /*b4d0*/  MUFU.EX2 R162, R162 ;  /* 0x000000a200a27308 */ /* 0x000ea20000000800 */
[C---:B-1----:R-:W-:Y:S01]  /*b4e0*/  FADD.FTZ R29, R31.reuse, R40 ;  /* 0x000000281f1d7221 */ /* 0x042fe20000010000 */
[----:B------:R-:W-:-:S06]  /*b4f0*/  F2FP.BF16.F32.PACK_AB R160, R31, R160 ;  /* 0x000000a01fa0723e */ /* 0x000fcc00000010ff */
        /* <DEDUP_REMOVED lines=63> */
.L_x_4960:
[----:B------:R0:W1:Y:S01]  /*b8f0*/  SYNCS.PHASECHK.TRANS64.TRYWAIT P2, [R15+URZ+0x22850], R74 ;  /* 0x0228504a0f0075a7 */ /* 0x000062000804017f */
[----:B------:R-:W-:Y:S05]  /*b900*/  @!P0 BRA `(.L_x_4961) ;  /* 0x0000000000048947 */ /* 0x000fea0003800000 */
[----:B------:R-:W-:Y:S01]  /*b910*/  BPT.TRAP 0x1 ;  /* 0x000000040000795c */ /* 0x000fe20000300000 */
.L_x_4961:
[----:B------:R-:W-:Y:S04]  /*b920*/  BSSY B0, `(.L_x_4962) ;  /* 0x0000004000007945 */ /* 0x000fe80003800000 */
[----:B-1----:R-:W-:Y:S05]  /*b930*/  @P2 BRA `(.L_x_4963) ;  /* 0x0000000000082947 */ /* 0x002fea0003800000 */
[----:B------:R-:W1:Y:S02]  /*b940*/  SYNCS.PHASECHK.TRANS64.TRYWAIT P2, [R15+URZ+0x22850], R74 ;  /* 0x0228504a0f0075a7 */ /* 0x000e64000804017f */
[----:B-1----:R-:W-:Y:S05]  /*b950*/  @!P2 BRA `(.L_x_4964) ;  /* 0x0000014000d8a947 */ /* 0x002fea0003800000 */
.L_x_4963:
[----:B------:R-:W-:Y:S05]  /*b960*/  BSYNC B0 ;  /* 0x0000000000007941 */ /* 0x000fea0003800000 */
.L_x_4962:
[----:B------:R-:W-:Y:S05]  /*b970*/  WARPSYNC.ALL ;  /* 0x0000000000007948 */ /* 0x000fea0003800000 */
[----:B------:R-:W2:Y:S01]  /*b980*/  LDC R20, c[0x0][0x448] ;  /* 0x00011200ff147b82 */ /* 0x000ea20000000800 */
[----:B------:R-:W-:Y:S01]  /*b990*/  R2UR UR4, R18 ;  /* 0x00000000120472ca */ /* 0x000fe200000e0000 */
[----:B------:R-:W-:Y:S01]  /*b9a0*/  IMAD.MOV.U32 R25, RZ, RZ, 0xc00 ;  /* 0x00000c00ff197424 */ /* 0x000fe200078e00ff */
[----:B------:R-:W-:Y:S01]  /*b9b0*/  ULDC UR39, c[0x0][0x9d8] ;  /* 0x0002760000277ab9 */ /* 0x000fe20000000800 */
[----:B------:R-:W-:Y:S01]  /*b9c0*/  IMAD.MOV.U32 R29, RZ, RZ, 0x40000040 ;  /* 0x40000040ff1d7424 */ /* 0x000fe200078e00ff */
[----:B------:R-:W-:Y:S01]  /*b9d0*/  ULDC UR42, c[0x0][0x9d8] ;  /* 0x00027600002a7ab9 */ /* 0x000fe20000000800 */
[----:B------:R-:W-:Y:S01]  /*b9e0*/  IMAD.MOV.U32 R27, RZ, RZ, 0x40000040 ;  /* 0x40000040ff1b7424 */ /* 0x000fe200078e00ff */
[----:B------:R-:W-:Y:S01]  /*b9f0*/  ULDC UR37, c[0x0][0x988] ;  /* 0x0002620000257ab9 */ /* 0x000fe20000000800 */
[----:B------:R-:W-:Y:S01]  /*ba00*/  IMAD.MOV.U32 R31, RZ, RZ, 0x40000040 ;  /* 0x40000040ff1f7424 */ /* 0x000fe200078e00ff */
[----:B------:R-:W-:Y:S01]  /*ba10*/  R2UR UR11, R29 ;  /* 0x000000001d0b72ca */ /* 0x000fe200000e0000 */
[----:B01----:R-:W-:Y:S01]  /*ba20*/  @!P1 VIADD R15, R15, 0x22860 ;  /* 0x000228600f0f9836 */ /* 0x003fe20000000000 */
[----:B------:R-:W-:Y:S01]  /*ba30*/  R2UR UR15, R27 ;  /* 0x000000001b0f72ca */ /* 0x000fe200000e0000 */
[----:B------:R-:W-:Y:S01]  /*ba40*/  ULDC UR38, c[0x0][0x988] ;  /* 0x0002620000267ab9 */ /* 0x000fe20000000800 */
[----:B------:R-:W-:Y:S01]  /*ba50*/  R2UR UR19, R29 ;  /* 0x000000001d1372ca */ /* 0x000fe200000e0000 */
[----:B------:R-:W-:Y:S01]  /*ba60*/  UIADD3 UR4, UR4, 0x400, URZ ;  /* 0x0000040004047890 */ /* 0x000fe2000fffe03f */
[----:B------:R-:W-:-:S02]  /*ba70*/  R2UR UR23, R31 ;  /* 0x000000001f1772ca */ /* 0x000fc400000e0000 */
[----:B------:R-:W-:Y:S01]  /*ba80*/  @!P1 PRMT R15, RZ, 0x654, R15 ;  /* 0x00000654ff0f9816 */ /* 0x000fe2000000000f */
[----:B------:R-:W-:-:S04]  /*ba90*/  USHF.R.U32.HI UR4, URZ, 0x4, UR4 ;  /* 0x000000043f047899 */ /* 0x000fc80008011604 */
[----:B------:R-:W-:Y:S01]  /*baa0*/  ULOP3.LUT UR4, UR4, 0x3fff, URZ, 0xc0, !UPT ;  /* 0x00003fff04047892 */ /* 0x000fe2000f8ec03f */
[----:B------:R0:W-:Y:S01]  /*bab0*/  BAR.SYNC.DEFER_BLOCKING R72, 0x100 ;  /* 0x000400480000751d */ /* 0x0001e20000010000 */
[----:B--2---:R-:W-:Y:S01]  /*bac0*/  ISETP.NE.AND P2, PT, R20, 0x1, PT ;  /* 0x000000011400780c */ /* 0x004fe20003f45270 */
[----:B------:R-:W-:Y:S01]  /*bad0*/  IMAD.MOV.U32 R20, RZ, RZ, R206 ;  /* 0x000000ffff147224 */ /* 0x000fe200078e00ce */
[----:B------:R-:W-:-:S06]  /*bae0*/  ULOP3.LUT UR44, UR4, 0x3000000, URZ, 0xfc, !UPT ;  /* 0x03000000042c7892 */ /* 0x000fcc000f8efc3f */
[----:B------:R-:W-:Y:S02]  /*baf0*/  IMAD R24, R22, R25, UR44 ;  /* 0x0000002c16187e24 */ /* 0x000fe4000f8e0219 */
[----:B------:R-:W-:Y:S02]  /*bb00*/  IMAD.MOV.U32 R25, RZ, RZ, 0x40000040 ;  /* 0x40000040ff197424 */ /* 0x000fe400078e00ff */
[C---:B------:R-:W-:Y:S01]  /*bb10*/  VIADD R28, R24.reuse, 0x80 ;  /* 0x00000080181c7836 */ /* 0x040fe20000000000 */
[----:B------:R-:W1:Y:S01]  /*bb20*/  @P2 LDC R21, c[0x0][0x44c] ;  /* 0x00011300ff152b82 */ /* 0x000e620000000800 */
[C---:B------:R-:W-:Y:S01]  /*bb30*/  R2UR UR6, R24.reuse ;  /* 0x00000000180672ca */ /* 0x040fe200000e0000 */
[----:B------:R-:W-:Y:S01]  /*bb40*/  VIADD R30, R24, 0x200 ;  /* 0x00000200181e7836 */ /* 0x000fe20000000000 */
[C---:B------:R-:W-:Y:S02]  /*bb50*/  R2UR UR7, R25.reuse ;  /* 0x00000000190772ca */ /* 0x040fe400000e0000 */
[----:B------:R-:W-:Y:S01]  /*bb60*/  R2UR UR10, R28 ;  /* 0x000000001c0a72ca */ /* 0x000fe200000e0000 */
[----:B------:R-:W-:Y:S01]  /*bb70*/  VIADD R28, R24, 0x180 ;  /* 0x00000180181c7836 */ /* 0x000fe20000000000 */
[----:B------:R-:W-:Y:S01]  /*bb80*/  R2UR UR22, R30 ;  /* 0x000000001e1672ca */ /* 0x000fe200000e0000 */
[----:B------:R-:W2:Y:S01]  /*bb90*/  @P2 LDC R26, c[0x0][0x450] ;  /* 0x00011400ff1a2b82 */ /* 0x000ea20000000800 */
[----:B------:R-:W-:-:S02]  /*bba0*/  R2UR UR27, R25 ;  /* 0x00000000191b72ca */ /* 0x000fc400000e0000 */
[----:B------:R-:W-:Y:S01]  /*bbb0*/  R2UR UR18, R28 ;  /* 0x000000001c1272ca */ /* 0x000fe200000e0000 */
[----:B-1----:R-:W-:-:S05]  /*bbc0*/  @P2 IMAD.HI.U32 R21, R206, R21, RZ ;  /* 0x00000015ce152227 */ /* 0x002fca00078e00ff */
[----:B--2---:R-:W-:Y:S01]  /*bbd0*/  @P2 SHF.R.U32.HI R20, RZ, R26, R21 ;  /* 0x0000001aff142219 */ /* 0x004fe20000011615 */
[C---:B------:R-:W-:Y:S02]  /*bbe0*/  VIADD R26, R24.reuse, 0x100 ;  /* 0x00000100181a7836 */ /* 0x040fe40000000000 */
[----:B------:R-:W-:Y:S01]  /*bbf0*/  VIADD R24, R24, 0x280 ;  /* 0x0000028018187836 */ /* 0x000fe20000000000 */
[----:B------:R-:W-:Y:S02]  /*bc00*/  IADD3 R20, R20, R209, -R207 ;  /* 0x000000d114147210 */ /* 0x000fe40007ffe8cf */
[----:B------:R-:W-:Y:S02]  /*bc10*/  R2UR UR14, R26 ;  /* 0x000000001a0e72ca */ /* 0x000fe400000e0000 */
[----:B------:R-:W-:Y:S01]  /*bc20*/  R2UR UR26, R24 ;  /* 0x00000000181a72ca */ /* 0x000fe200000e0000 */
[----:B------:R-:W-:Y:S01]  /*bc30*/  IMAD.HI R20, R20, 0x2aaaaaab, RZ ;  /* 0x2aaaaaab14147827 */ /* 0x000fe200078e02ff */
[----:B0-----:R-:W-:-:S06]  /*bc40*/  WARPGROUP.ARRIVE ;  /* 0x00000000000079c5 */ /* 0x001fcc0000000000 */
        /* <DEDUP_REMOVED lines=23> */
[----:B0-----:R-:W-:-:S04]  /*bdc0*/  SHF.R.U32.HI R15, RZ, 0x1f, R20 ;  /* 0x0000001fff0f7819 */ /* 0x001fc80000011614 */
[----:B------:R-:W-:Y:S01]  /*bdd0*/  LEA.HI.SX32 R15, R20, R15, 0x1c ;  /* 0x0000000f140f7211 */ /* 0x000fe200078fe2ff */
[----:B------:R-:W-:-:S03]  /*bde0*/  VIADD R20, R178, 0xfffffffe ;  /* 0xfffffffeb2147836 */ /* 0x000fc60000000000 */
[----:B------:R-:W-:-:S04]  /*bdf0*/  VIMNMX R15, R211, R15, !PT ;  /* 0x0000000fd30f7248 */ /* 0x000fc80007fe0100 */
[----:B------:R-:W-:-:S13]  /*be00*/  ISETP.GE.AND P2, PT, R20, R15, PT ;  /* 0x0000000f1400720c */ /* 0x000fda0003f46270 */
[----:B------:R-:W-:Y:S05]  /*be10*/  @!P2 BRA `(.L_x_4965) ;  /* 0x0000002c0030a947 */ /* 0x000fea0003800000 */
[----:B------:R-:W-:Y:S02]  /*be20*/  IMAD.MOV.U32 R218, RZ, RZ, R176 ;  /* 0x000000ffffda7224 */ /* 0x000fe400078e00b0 */
[----:B------:R-:W-:-:S07]  /*be30*/  IMAD.MOV.U32 R219, RZ, RZ, R13 ;  /* 0x000000ffffdb7224 */ /* 0x000fce00078e000d */
.L_x_4975:
[----:B------:R-:W-:Y:S01]  /*be40*/  VIADD R22, R22, 0x1 ;  /* 0x0000000116167836 */ /* 0x000fe20000000000 */
[----:B------:R-:W-:Y:S05]  /*be50*/  YIELD ;  /* 0x0000000000007946 */ /* 0x000fea0003800000 */
[----:B------:R-:W-:-:S04]  /*be60*/  ISETP.NE.AND P2, PT, R22, 0x2, PT ;  /* 0x000000021600780c */ /* 0x000fc80003f45270 */
[----:B------:R-:W-:Y:S02]  /*be70*/  SEL R13, RZ, 0x1, P2 ;  /* 0x00000001ff0d7807 */ /* 0x000fe40001000000 */
[----:B------:R-:W-:Y:S02]  /*be80*/  SEL R22, R22, RZ, P2 ;  /* 0x000000ff16167207 */ /* 0x000fe40001000000 */
[----:B------:R-:W-:Y:S01]  /*be90*/  LOP3.LUT R202, R202, R13, RZ, 0x3c, !PT ;  /* 0x0000000dcaca7212 */ /* 0x000fe200078e3cff */
[----:B0-----:R-:W-:Y:S06]  /*bea0*/  @!P0 BRA `(.L_x_4966) ;  /* 0x0000000000048947 */ /* 0x001fec0003800000 */
[----:B------:R-:W-:Y:S01]  /*beb0*/  BPT.TRAP 0x1 ;  /* 0x000000040000795c */ /* 0x000fe20000300000 */
.L_x_4966:
[----:B------:R-:W-:Y:S01]  /*bec0*/  IMAD R21, R22, 0x8, R18 ;  /* 0x0000000816157824 */ /* 0x000fe200078e0212 */
[----:B------:R-:W-:-:S04]  /*bed0*/  SHF.L.U32 R213, R202, 0x1f, RZ ;  /* 0x0000001fcad57819 */ /* 0x000fc800000006ff */
[----:B------:R0:W1:Y:S01]  /*bee0*/  SYNCS.PHASECHK.TRANS64.TRYWAIT P2, [R21+URZ+0x22830], R213 ;  /* 0x022830d5150075a7 */ /* 0x000062000804017f */
[----:B------:R-:W-:Y:S05]  /*bef0*/  @!P0 BRA `(.L_x_4967) ;  /* 0x0000000000048947 */ /* 0x000fea0003800000 */
[----:B------:R-:W-:Y:S01]  /*bf00*/  BPT.TRAP 0x1 ;  /* 0x000000040000795c */ /* 0x000fe20000300000 */
.L_x_4967:
[----:B------:R-:W2:Y:S01]  /*bf10*/  LDC R13, c[0x0][0x448] ;  /* 0x00011200ff0d7b82 */ /* 0x000ea20000000800 */
[----:B------:R-:W-:Y:S01]  /*bf20*/  IMAD.IADD R220, R215, 0x1, R206 ;  /* 0x00000001d7dc7824 */ /* 0x000fe200078e02ce */
[----:B--2---:R-:W-:-:S13]  /*bf30*/  ISETP.NE.AND P3, PT, R13, 0x1, PT ;  /* 0x000000010d00780c */ /* 0x004fda0003f65270 */
[----:B------:R-:W2:Y:S08]  /*bf40*/  @P3 LDC R14, c[0x0][0x44c] ;  /* 0x00011300ff0e3b82 */ /* 0x000eb00000000800 */
[----:B------:R-:W3:Y:S01]  /*bf50*/  @P3 LDC R13, c[0x0][0x450] ;  /* 0x00011400ff0d3b82 */ /* 0x000ee20000000800 */
[----:B--2---:R-:W-:-:S05]  /*bf60*/  @P3 IMAD.HI.U32 R14, R220, R14, RZ ;  /* 0x0000000edc0e3227 */ /* 0x004fca00078e00ff */
[----:B---3--:R-:W-:Y:S01]  /*bf70*/  @P3 SHF.R.U32.HI R220, RZ, R13, R14 ;  /* 0x0000000dffdc3219 */ /* 0x008fe2000001160e */
[----:B-1----:R-:W-:Y:S06]  /*bf80*/  @P2 BRA `(.L_x_4968) ;  /* 0x0000000000082947 */ /* 0x002fec0003800000 */
[----:B------:R-:W1:Y:S02]  /*bf90*/  SYNCS.PHASECHK.TRANS64.TRYWAIT P2, [R21+URZ+0x22830], R213 ;  /* 0x022830d5150075a7 */ /* 0x000e64000804017f */
[----:B-1----:R-:W-:Y:S05]  /*bfa0*/  @!P2 BRA `(.L_x_4969) ;  /* 0x0000013c0058a947 */ /* 0x002fea0003800000 */
.L_x_4968:
[----:B------:R-:W-:Y:S01]  /*bfb0*/  IMAD R156, R22, 0x300, R12 ;  /* 0x00000300169c7824 */ /* 0x000fe200078e020c */
[----:B------:R-:W-:Y:S05]  /*bfc0*/  WARPSYNC.ALL ;  /* 0x0000000000007948 */ /* 0x000fea0003800000 */
[----:B------:R-:W-:Y:S01]  /*bfd0*/  IMAD.MOV.U32 R157, RZ, RZ, 0x40000040 ;  /* 0x40000040ff9d7424 */ /* 0x000fe200078e00ff */
[C---:B------:R-:W-:Y:S01]  /*bfe0*/  R2UR UR6, R156.reuse ;  /* 0x000000009c0672ca */ /* 0x040fe200000e0000 */
[----:B------:R-:W-:Y:S01]  /*bff0*/  VIADD R154, R156, 0x2 ;  /* 0x000000029c9a7836 */ /* 0x000fe20000000000 */
[----:B------:R-:W-:Y:S01]  /*c000*/  R2UR UR4, R4 ;  /* 0x00000000040472ca */ /* 0x000fe200000e0000 */
[C---:B------:R-:W-:Y:S01]  /*c010*/  VIADD R152, R156.reuse, 0x4 ;  /* 0x000000049c987836 */ /* 0x040fe20000000000 */
[----:B------:R-:W-:Y:S01]  /*c020*/  R2UR UR7, R157 ;  /* 0x000000009d0772ca */ /* 0x000fe200000e0000 */
[----:B------:R-:W-:Y:S01]  /*c030*/  VIADD R156, R156, 0x6 ;  /* 0x000000069c9c7836 */ /* 0x000fe20000000000 */
[----:B------:R-:W-:Y:S01]  /*c040*/  R2UR UR5, R5 ;  /* 0x00000000050572ca */ /* 0x000fe200000e0000 */
[----:B------:R-:W-:Y:S01]  /*c050*/  IMAD.MOV.U32 R155, RZ, RZ, 0x40000040 ;  /* 0x40000040ff9b7424 */ /* 0x000fe200078e00ff */
[----:B------:R-:W-:Y:S01]  /*c060*/  R2UR UR10, R154 ;  /* 0x000000009a0a72ca */ /* 0x000fe200000e0000 */
[----:B------:R-:W-:Y:S01]  /*c070*/  IMAD.MOV.U32 R153, RZ, RZ, 0x40000040 ;  /* 0x40000040ff997424 */ /* 0x000fe200078e00ff */
[----:B------:R-:W-:Y:S01]  /*c080*/  R2UR UR14, R152 ;  /* 0x00000000980e72ca */ /* 0x000fe200000e0000 */
[----:B------:R-:W2:Y:S01]  /*c090*/  SHFL.IDX PT, R13, R220, RZ, 0x1c1f ;  /* 0x001c1fffdc0d7589 */ /* 0x000ea200000e0000 */
[----:B------:R-:W-:Y:S01]  /*c0a0*/  R2UR UR11, R155 ;  /* 0x000000009b0b72ca */ /* 0x000fe200000e0000 */
[----:B------:R-:W-:Y:S01]  /*c0b0*/  IMAD R14, R20, -0x60, RZ ;  /* 0xffffffa0140e7824 */ /* 0x000fe200078e02ff */
[----:B------:R-:W-:Y:S01]  /*c0c0*/  R2UR UR15, R153 ;  /* 0x00000000990f72ca */ /* 0x000fe200000e0000 */
[----:B------:R-:W3:Y:S01]  /*c0d0*/  SHFL.IDX PT, R220, R220, 0x1, 0x1c1f ;  /* 0x003c1f00dcdc7f89 */ /* 0x000ee200000e0000 */
[----:B------:R-:W-:-:S02]  /*c0e0*/  R2UR UR18, R156 ;  /* 0x000000009c1272ca */ /* 0x000fc400000e0000 */
[----:B------:R-:W-:Y:S02]  /*c0f0*/  R2UR UR19, R157 ;  /* 0x000000009d1372ca */ /* 0x000fe400000e0000 */
[----:B------:R-:W-:Y:S01]  /*c100*/  WARPGROUP.ARRIVE ;  /* 0x00000000000079c5 */ /* 0x000fe20000000000 */
[----:B------:R-:W-:Y:S02]  /*c110*/  R2UR UR8, R10 ;  /* 0x000000000a0872ca */ /* 0x000fe400000e0000 */
[----:B------:R-:W-:Y:S02]  /*c120*/  R2UR UR9, R11 ;  /* 0x000000000b0972ca */ /* 0x000fe400000e0000 */
[----:B------:R-:W-:Y:S01]  /*c130*/  R2UR UR12, R8 ;  /* 0x00000000080c72ca */ /* 0x000fe200000e0000 */
[----:B------:R-:W-:Y:S01]  /*c140*/  HGMMA.64x96x16.F32.BF16 R152, gdesc[UR4], RZ, !UPT, gsb0 ;  /* 0x01600000049879f0 */ /* 0x000fe2000c0018ff */
[----:B------:R-:W-:Y:S02]  /*c150*/  R2UR UR13, R9 ;  /* 0x00000000090d72ca */ /* 0x000fe400000e0000 */
[----:B------:R-:W-:-:S02]  /*c160*/  R2UR UR16, R6 ;  /* 0x00000000061072ca */ /* 0x000fc400000e0000 */
[----:B------:R-:W-:Y:S02]  /*c170*/  R2UR UR17, R7 ;  /* 0x00000000071172ca */ /* 0x000fe400000e0000 */
[----:B------:R-:W-:Y:S02]  /*c180*/  IADD3 R14, -R210, 0x1, R14 ;  /* 0x00000001d20e7810 */ /* 0x000fe40007ffe10e */
[----:B------:R-:W-:Y:S02]  /*c190*/  LOP3.LUT R19, R19, 0xffbfffff, RZ, 0xc0, !PT ;  /* 0xffbfffff13137812 */ /* 0x000fe400078ec0ff */
[----:B------:R-:W-:Y:S02]  /*c1a0*/  IADD3 R14, -R207, R14, R209 ;  /* 0x0000000ecf0e7210 */ /* 0x000fe40007ffe1d1 */
[----:B------:R-:W-:-:S03]  /*c1b0*/  @P1 LOP3.LUT R19, R19, 0x400000, RZ, 0xfc, !PT ;  /* 0x0040000013131812 */ /* 0x000fc600078efcff */
[C---:B--2---:R-:W-:Y:S01]  /*c1c0*/  IMAD.IADD R13, R14.reuse, 0x1, R13 ;  /* 0x000000010e0d7824 */ /* 0x044fe200078e020d */
[----:B------:R-:W-:Y:S01]  /*c1d0*/  LOP3.LUT R19, R19, 0xffdfffff, RZ, 0xc0, !PT ;  /* 0xffdfffff13137812 */ /* 0x000fe200078ec0ff */
[----:B---3--:R-:W-:-:S03]  /*c1e0*/  IMAD.IADD R220, R14, 0x1, R220 ;  /* 0x000000010edc7824 */ /* 0x008fc600078e02dc */
[----:B------:R-:W-:Y:S02]  /*c1f0*/  ISETP.GT.AND P1, PT, R13, 0x41, PT ;  /* 0x000000410d00780c */ /* 0x000fe40003f24270 */
[----:B------:R-:W-:Y:S02]  /*c200*/  @P0 LOP3.LUT R19, R19, 0x200000, RZ, 0xfc, !PT ;  /* 0x0020000013130812 */ /* 0x000fe400078efcff */
[----:B------:R-:W-:Y:S02]  /*c210*/  ISETP.GT.AND P0, PT, R13, 0x48, PT ;  /* 0x000000480d00780c */ /* 0x000fe40003f04270 */
[----:B------:R-:W-:Y:S02]  /*c220*/  LOP3.LUT R19, R19, 0xff7fffff, RZ, 0xc0, !PT ;  /* 0xff7fffff13137812 */ /* 0x000fe400078ec0ff */
[C---:B------:R-:W-:Y:S02]  /*c230*/  ISETP.GT.AND P2, PT, R13.reuse, 0x49, PT ;  /* 0x000000490d00780c */ /* 0x040fe40003f44270 */
[----:B------:R-:W-:-:S02]  /*c240*/  ISETP.GT.AND P3, PT, R13, 0x50, PT ;  /* 0x000000500d00780c */ /* 0x000fc40003f64270 */
[----:B------:R-:W-:Y:S02]  /*c250*/  ISETP.GT.AND P4, PT, R13, 0x51, PT ;  /* 0x000000510d00780c */ /* 0x000fe40003f84270 */
[----:B------:R-:W-:Y:S02]  /*c260*/  @P1 LOP3.LUT R19, R19, 0x800000, RZ, 0xfc, !PT ;  /* 0x0080000013131812 */ /* 0x000fe400078efcff */
[----:B------:R-:W-:Y:S02]  /*c270*/  ISETP.GT.AND P1, PT, R13, RZ, PT ;  /* 0x000000ff0d00720c */ /* 0x000fe40003f24270 */
[----:B------:R-:W-:Y:S02]  /*c280*/  LOP3.LUT R19, R19, 0xfeffffff, RZ, 0xc0, !PT ;  /* 0xfeffffff13137812 */ /* 0x000fe400078ec0ff */
[----:B------:R-:W-:Y:S02]  /*c290*/  ISETP.GT.AND P5, PT, R13, 0x58, PT ;  /* 0x000000580d00780c */ /* 0x000fe40003fa4270 */
[----:B------:R-:W-:-:S02]  /*c2a0*/  @P0 LOP3.LUT R19, R19, 0x1000000, RZ, 0xfc, !PT ;  /* 0x0100000013130812 */ /* 0x000fc400078efcff */
[C---:B------:R-:W-:Y:S02]  /*c2b0*/  ISETP.GT.AND P0, PT, R13.reuse, 0x1, PT ;  /* 0x000000010d00780c */ /* 0x040fe40003f04270 */
        /* <DEDUP_REMOVED lines=50> */
[----:B----4-:R-:W-:Y:S01]  /*c5e0*/  FSEL R156, R156, -INF , P1 ;  /* 0xff8000009c9c7808 */ /* 0x010fe20000800000 */
[----:B------:R-:W-:Y:S01]  /*c5f0*/  FMUL.FTZ R171, R171, UR42 ;  /* 0x0000002aabab7c20 */ /* 0x000fe20008410000 */
[----:B------:R-:W-:Y:S01]  /*c600*/  ISETP.GT.AND P1, PT, R13, 0x10, PT ;  /* 0x000000100d00780c */ /* 0x000fe20003f24270 */
        /* <DEDUP_REMOVED lines=23> */
[----:B------:R-:W-:-:S05]  /*c780*/  ISETP.GT.AND P0, PT, R13, 0x19, PT ;  /* 0x000000190d00780c */ /* 0x000fca0003f04270 */
[----:B------:R-:W4:Y:S01]  /*c790*/  MUFU.TANH R168, R168 ;  /* 0x000000a800a87308 */ /* 0x000f220000002400 */
[----:B--2---:R-:W-:Y:S02]  /*c7a0*/  FSEL R164, R164, -INF , P1 ;  /* 0xff800000a4a47808 */ /* 0x004fe40000800000 */
[----:B------:R-:W-:-:S05]  /*c7b0*/  ISETP.GT.AND P1, PT, R13, 0x20, PT ;  /* 0x000000200d00780c */ /* 0x000fca0003f24270 */
[----:B------:R-:W2:Y:S01]  /*c7c0*/  MUFU.TANH R169, R169 ;  /* 0x000000a900a97308 */ /* 0x000ea20000002400 */
[----:B---3--:R-:W-:Y:S02]  /*c7d0*/  FSEL R165, R165, -INF , P0 ;  /* 0xff800000a5a57808 */ /* 0x008fe40000000000 */
[----:B------:R-:W-:-:S05]  /*c7e0*/  ISETP.GT.AND P0, PT, R13, 0x21, PT ;  /* 0x000000210d00780c */ /* 0x000fca0003f04270 */
[----:B------:R-:W3:Y:S01]  /*c7f0*/  MUFU.TANH R172, R172 ;  /* 0x000000ac00ac7308 */ /* 0x000ee20000002400 */
[----:B----4-:R-:W-:Y:S02]  /*c800*/  FSEL R168, R168, -INF , P1 ;  /* 0xff800000a8a87808 */ /* 0x010fe40000800000 */
        /* <DEDUP_REMOVED lines=18> */
[----:B------:R-:W-:Y:S02]  /*c930*/  ISETP.GT.AND P1, PT, R13, 0x40, PT ;  /* 0x000000400d00780c */ /* 0x000fe40003f24270 */
[----:B------:R-:W-:-:S03]  /*c940*/  FMNMX.FTZ R13, R152, R219, !PT ;  /* 0x000000db980d7209 */ /* 0x000fc60007810000 */
[----:B------:R-:W4:Y:S01]  /*c950*/  MUFU.TANH R185, R185 ;  /* 0x000000b900b97308 */ /* 0x000f220000002400 */
[----:B------:R-:W-:Y:S02]  /*c960*/  FMNMX.FTZ R13, R153, R13, !PT ;  /* 0x0000000d990d7209 */ /* 0x000fe40007810000 */
[----:B--2---:R-:W-:Y:S02]  /*c970*/  FSEL R181, R181, -INF , P0 ;  /* 0xff800000b5b57808 */ /* 0x004fe40000000000 */
[----:B------:R-:W-:Y:S02]  /*c980*/  FMNMX.FTZ R13, R156, R13, !PT ;  /* 0x0000000d9c0d7209 */ /* 0x000fe40007810000 */
[----:B------:R-:W-:Y:S01]  /*c990*/  LOP3.LUT P0, RZ, R19, 0x1000000, RZ, 0xc0, !PT ;  /* 0x0100000013ff7812 */ /* 0x000fe2000780c0ff */
[----:B------:R-:W2:Y:S01]  /*c9a0*/  MUFU.TANH R188, R188 ;  /* 0x000000bc00bc7308 */ /* 0x000ea20000002400 */
[----:B------:R-:W-:Y:S02]  /*c9b0*/  FMNMX.FTZ R13, R157, R13, !PT ;  /* 0x0000000d9d0d7209 */ /* 0x000fe40007810000 */
[----:B---3--:R-:W-:-:S02]  /*c9c0*/  FSEL R184, R184, -INF , P1 ;  /* 0xff800000b8b87808 */ /* 0x008fc40000800000 */
[----:B------:R-:W-:Y:S02]  /*c9d0*/  FMNMX.FTZ R13, R160, R13, !PT ;  /* 0x0000000da00d7209 */ /* 0x000fe40007810000 */
[----:B------:R-:W-:Y:S01]  /*c9e0*/  LOP3.LUT P1, RZ, R19, 0x800000, RZ, 0xc0, !PT ;  /* 0x0080000013ff7812 */ /* 0x000fe2000782c0ff */
[----:B------:R-:W3:Y:S01]  /*c9f0*/  MUFU.TANH R189, R189 ;  /* 0x000000bd00bd7308 */ /* 0x000ee20000002400 */
[----:B------:R-:W-:Y:S02]  /*ca00*/  FMNMX.FTZ R13, R161, R13, !PT ;  /* 0x0000000da10d7209 */ /* 0x000fe40007810000 */
[----:B----4-:R-:W-:Y:S02]  /*ca10*/  FSEL R185, R185, -INF , P1 ;  /* 0xff800000b9b97808 */ /* 0x010fe40000800000 */
[----:B------:R-:W-:Y:S02]  /*ca20*/  FMNMX.FTZ R13, R164, R13, !PT ;  /* 0x0000000da40d7209 */ /* 0x000fe40007810000 */
[----:B------:R-:W-:Y:S01]  /*ca30*/  LOP3.LUT P1, RZ, R19, 0x400000, RZ, 0xc0, !PT ;  /* 0x0040000013ff7812 */ /* 0x000fe2000782c0ff */
[----:B------:R-:W4:Y:S01]  /*ca40*/  MUFU.TANH R192, R192 ;  /* 0x000000c000c07308 */ /* 0x000f220000002400 */
[----:B------:R-:W-:-:S02]  /*ca50*/  FMNMX.FTZ R13, R165, R13, !PT ;  /* 0x0000000da50d7209 */ /* 0x000fc40007810000 */
[----:B--2---:R-:W-:Y:S02]  /*ca60*/  FSEL R188, R188, -INF , P0 ;  /* 0xff800000bcbc7808 */ /* 0x004fe40000000000 */
[----:B------:R-:W-:Y:S02]  /*ca70*/  FMNMX.FTZ R13, R168, R13, !PT ;  /* 0x0000000da80d7209 */ /* 0x000fe40007810000 */
[----:B------:R-:W-:Y:S01]  /*ca80*/  LOP3.LUT P0, RZ, R19, 0x200000, RZ, 0xc0, !PT ;  /* 0x0020000013ff7812 */ /* 0x000fe2000780c0ff */
[----:B------:R-:W2:Y:S01]  /*ca90*/  MUFU.TANH R196, R196 ;  /* 0x000000c400c47308 */ /* 0x000ea20000002400 */
[----:B------:R-:W-:Y:S02]  /*caa0*/  FMNMX.FTZ R13, R169, R13, !PT ;  /* 0x0000000da90d7209 */ /* 0x000fe40007810000 */
[----:B---3--:R-:W-:Y:S02]  /*cab0*/  FSEL R189, R189, -INF , P2 ;  /* 0xff800000bdbd7808 */ /* 0x008fe40001000000 */
[----:B------:R-:W-:-:S03]  /*cac0*/  FMNMX.FTZ R13, R172, R13, !PT ;  /* 0x0000000dac0d7209 */ /* 0x000fc60007810000 */
[----:B------:R-:W3:Y:S01]  /*cad0*/  MUFU.TANH R197, R197 ;  /* 0x000000c500c57308 */ /* 0x000ee20000002400 */
[----:B------:R-:W-:Y:S02]  /*cae0*/  FMNMX.FTZ R14, R173, R13, !PT ;  /* 0x0000000dad0e7209 */ /* 0x000fe40007810000 */
[----:B----4-:R-:W-:Y:S02]  /*caf0*/  FSEL R192, R192, -INF , P3 ;  /* 0xff800000c0c07808 */ /* 0x010fe40001800000 */
[----:B------:R-:W-:Y:S02]  /*cb00*/  FMNMX.FTZ R14, R176, R14, !PT ;  /* 0x0000000eb00e7209 */ /* 0x000fe40007810000 */
[----:B------:R-:W-:Y:S01]  /*cb10*/  ISETP.GT.AND P3, PT, R220, 0x8, PT ;  /* 0x00000008dc00780c */ /* 0x000fe20003f64270 */
[----:B------:R4:W5:Y:S01]  /*cb20*/  MUFU.TANH R13, R193 ;  /* 0x000000c1000d7308 */ /* 0x0009620000002400 */
[----:B------:R-:W-:Y:S02]  /*cb30*/  FMNMX.FTZ R14, R177, R14, !PT ;  /* 0x0000000eb10e7209 */ /* 0x000fe40007810000 */
[----:B--2---:R-:W-:-:S02]  /*cb40*/  FSEL R196, R196, -INF , P5 ;  /* 0xff800000c4c47808 */ /* 0x004fc40002800000 */
[----:B------:R-:W-:-:S03]  /*cb50*/  FMNMX.FTZ R14, R180, R14, !PT ;  /* 0x0000000eb40e7209 */ /* 0x000fc60007810000 */
[----:B------:R-:W-:Y:S01]  /*cb60*/  MUFU.TANH R154, R154 ;  /* 0x0000009a009a7308 */ /* 0x000fe20000002400 */
[----:B------:R-:W-:Y:S01]  /*cb70*/  FMNMX.FTZ R14, R181, R14, !PT ;  /* 0x0000000eb50e7209 */ /* 0x000fe20007810000 */
[----:B----4-:R-:W-:Y:S01]  /*cb80*/  FMUL.FTZ R193, R155, UR42 ;  /* 0x0000002a9bc17c20 */ /* 0x010fe20008410000 */
[----:B---3--:R-:W-:Y:S02]  /*cb90*/  FSEL R197, R197, -INF , P6 ;  /* 0xff800000c5c57808 */ /* 0x008fe40003000000 */
[----:B------:R-:W-:-:S03]  /*cba0*/  FMNMX.FTZ R14, R184, R14, !PT ;  /* 0x0000000eb80e7209 */ /* 0x000fc60007810000 */
[----:B------:R-:W2:Y:S01]  /*cbb0*/  MUFU.TANH R158, R158 ;  /* 0x0000009e009e7308 */ /* 0x000ea20000002400 */
[----:B------:R-:W-:Y:S02]  /*cbc0*/  FMNMX.FTZ R14, R185, R14, !PT ;  /* 0x0000000eb90e7209 */ /* 0x000fe40007810000 */
[----:B-----5:R-:W-:Y:S02]  /*cbd0*/  FSEL R155, R13, -INF , P4 ;  /* 0xff8000000d9b7808 */ /* 0x020fe40002000000 */
[----:B------:R-:W-:Y:S02]  /*cbe0*/  FMNMX.FTZ R14, R188, R14, !PT ;  /* 0x0000000ebc0e7209 */ /* 0x000fe40007810000 */
[----:B------:R-:W-:Y:S01]  /*cbf0*/  ISETP.GT.AND P4, PT, R220, 0x1, PT ;  /* 0x00000001dc00780c */ /* 0x000fe20003f84270 */
[----:B------:R-:W-:Y:S01]  /*cc00*/  MUFU.TANH R159, R159 ;  /* 0x0000009f009f7308 */ /* 0x000fe20000002400 */
[----:B------:R-:W-:-:S04]  /*cc10*/  FMNMX.FTZ R14, R189, R14, !PT ;  /* 0x0000000ebd0e7209 */ /* 0x000fc80007810000 */
[----:B------:R-:W-:-:S03]  /*cc20*/  FMNMX.FTZ R13, R192, R14, !PT ;  /* 0x0000000ec00d7209 */ /* 0x000fc60007810000 */
[----:B------:R-:W3:Y:S01]  /*cc30*/  MUFU.TANH R163, R163 ;  /* 0x000000a300a37308 */ /* 0x000ee20000002400 */
[----:B------:R-:W-:Y:S02]  /*cc40*/  FMNMX.FTZ R13, R155, R13, !PT ;  /* 0x0000000d9b0d7209 */ /* 0x000fe40007810000 */
[----:B--2---:R-:W-:Y:S02]  /*cc50*/  FSEL R158, R158, -INF , P3 ;  /* 0xff8000009e9e7808 */ /* 0x004fe40001800000 */
[----:B------:R-:W-:Y:S02]  /*cc60*/  FMNMX.FTZ R13, R196, R13, !PT ;  /* 0x0000000dc40d7209 */ /* 0x000fe40007810000 */
[----:B------:R-:W-:Y:S01]  /*cc70*/  ISETP.GT.AND P3, PT, R220, 0x11, PT ;  /* 0x00000011dc00780c */ /* 0x000fe20003f64270 */
[----:B------:R-:W-:Y:S01]  /*cc80*/  MUFU.TANH R166, R166 ;  /* 0x000000a600a67308 */ /* 0x000fe20000002400 */
[----:B------:R-:W-:-:S05]  /*cc90*/  FMNMX.FTZ R13, R197, R13, !PT ;  /* 0x0000000dc50d7209 */ /* 0x000fca0007810000 */
[----:B------:R-:W2:Y:S02]  /*cca0*/  SHFL.BFLY PT, R14, R13, 0x2, 0x1f ;  /* 0x0c401f000d0e7f89 */ /* 0x000ea400000e0000 */
[----:B------:R-:W4:Y:S01]  /*ccb0*/  MUFU.TANH R170, R170 ;  /* 0x000000aa00aa7308 */ /* 0x000f220000002400 */
[----:B---3--:R-:W-:Y:S02]  /*ccc0*/  FSEL R163, R163, -INF , P3 ;  /* 0xff800000a3a37808 */ /* 0x008fe40001800000 */
[----:B------:R-:W-:-:S05]  /*ccd0*/  ISETP.GT.AND P3, PT, R220, 0x20, PT ;  /* 0x00000020dc00780c */ /* 0x000fca0003f64270 */
[----:B------:R-:W-:Y:S08]  /*cce0*/  MUFU.TANH R171, R171 ;  /* 0x000000ab00ab7308 */ /* 0x000ff00000002400 */
[----:B------:R-:W3:Y:S01]  /*ccf0*/  MUFU.TANH R175, R175 ;  /* 0x000000af00af7308 */ /* 0x000ee20000002400 */
[----:B----4-:R-:W-:Y:S02]  /*cd00*/  FSEL R170, R170, -INF , P3 ;  /* 0xff800000aaaa7808 */ /* 0x010fe40001800000 */
[----:B------:R-:W-:-:S02]  /*cd10*/  ISETP.GT.AND P3, PT, R220, 0x29, PT ;  /* 0x00000029dc00780c */ /* 0x000fc40003f64270 */
[----:B--2---:R-:W-:-:S03]  /*cd20*/  FMNMX.FTZ R13, R13, R14, !PT ;  /* 0x0000000e0d0d7209 */ /* 0x004fc60007810000 */
[----:B------:R-:W-:Y:S02]  /*cd30*/  MUFU.TANH R178, R178 ;  /* 0x000000b200b27308 */ /* 0x000fe40000002400 */
[----:B------:R-:W2:Y:S06]  /*cd40*/  SHFL.BFLY PT, R14, R13, 0x1, 0x1f ;  /* 0x0c201f000d0e7f89 */ /* 0x000eac00000e0000 */
[----:B------:R-:W4:Y:S01]  /*cd50*/  MUFU.TANH R182, R182 ;  /* 0x000000b600b67308 */ /* 0x000f220000002400 */
[----:B---3--:R-:W-:Y:S02]  /*cd60*/  FSEL R175, R175, -INF , P3 ;  /* 0xff800000afaf7808 */ /* 0x008fe40001800000 */
[----:B------:R-:W-:-:S05]  /*cd70*/  ISETP.GT.AND P3, PT, R220, 0x38, PT ;  /* 0x00000038dc00780c */ /* 0x000fca0003f64270 */
[----:B------:R-:W3:Y:S08]  /*cd80*/  MUFU.TANH R183, R183 ;  /* 0x000000b700b77308 */ /* 0x000ef00000002400 */
[----:B------:R-:W-:Y:S01]  /*cd90*/  MUFU.TANH R187, R187 ;  /* 0x000000bb00bb7308 */ /* 0x000fe20000002400 */
[----:B----4-:R-:W-:Y:S02]  /*cda0*/  FSEL R182, R182, -INF , P3 ;  /* 0xff800000b6b67808 */ /* 0x010fe40001800000 */
[----:B--2---:R-:W-:Y:S01]  /*cdb0*/  FMNMX.FTZ R13, R13, R14, !PT ;  /* 0x0000000e0d0d7209 */ /* 0x004fe20007810000 */
[----:B------:R-:W-:Y:S01]  /*cdc0*/  IMAD.U32 R14, RZ, RZ, UR38 ;  /* 0x00000026ff0e7e24 */ /* 0x000fe2000f8e00ff */
[----:B------:R-:W-:-:S02]  /*cdd0*/  ISETP.GT.AND P3, PT, R220, 0x41, PT ;  /* 0x00000041dc00780c */ /* 0x000fc40003f64270 */
[C---:B------:R-:W-:Y:S01]  /*cde0*/  FSETP.NEU.FTZ.AND P2, PT, R13.reuse, -INF , PT ;  /* 0xff8000000d00780b */ /* 0x040fe20003f5d000 */
[----:B------:R-:W-:Y:S03]  /*cdf0*/  MUFU.TANH R190, R190 ;  /* 0x000000be00be7308 */ /* 0x000fe60000002400 */
[----:B------:R-:W-:-:S05]  /*ce00*/  FSEL R221, R13, RZ, P2 ;  /* 0x000000ff0ddd7208 */ /* 0x000fca0001000000 */
[----:B------:R-:W-:Y:S01]  /*ce10*/  FADD.FTZ R221, -R221, R219 ;  /* 0x000000dbdddd7221 */ /* 0x000fe20000010100 */
[-C--:B------:R-:W-:Y:S01]  /*ce20*/  FMUL.FTZ R219, R13, R14.reuse ;  /* 0x0000000e0ddb7220 */ /* 0x080fe20000410000 */
[----:B------:R-:W-:Y:S02]  /*ce30*/  MUFU.TANH R194, R194 ;  /* 0x000000c200c27308 */ /* 0x000fe40000002400 */
[-C--:B------:R-:W-:Y:S02]  /*ce40*/  FMUL.FTZ R221, R221, R14.reuse ;  /* 0x0000000edddd7220 */ /* 0x080fe40000410000 */
[----:B------:R-:W-:Y:S02]  /*ce50*/  FSEL R219, R219, RZ, P2 ;  /* 0x000000ffdbdb7208 */ /* 0x000fe40001000000 */
[----:B------:R-:W-:Y:S02]  /*ce60*/  ISETP.GT.AND P2, PT, R220, RZ, PT ;  /* 0x000000ffdc00720c */ /* 0x000fe40003f44270 */
[----:B------:R-:W2:Y:S01]  /*ce70*/  MUFU.TANH R193, R193 ;  /* 0x000000c100c17308 */ /* 0x000ea20000002400 */
[-CC-:B------:R-:W-:Y:S01]  /*ce80*/  FFMA.FTZ R153, R153, R14.reuse, -R219.reuse ;  /* 0x0000000e99997223 */ /* 0x180fe200000108db */
[----:B------:R-:W-:Y:S01]  /*ce90*/  FSEL R154, R154, -INF , P2 ;  /* 0xff8000009a9a7808 */ /* 0x000fe20001000000 */
[-CC-:B------:R-:W-:Y:S01]  /*cea0*/  FFMA.FTZ R152, R152, R14.reuse, -R219.reuse ;  /* 0x0000000e98987223 */ /* 0x180fe200000108db */
[----:B------:R-:W-:Y:S01]  /*ceb0*/  ISETP.GT.AND P2, PT, R220, 0x9, PT ;  /* 0x00000009dc00780c */ /* 0x000fe20003f44270 */
[-CC-:B------:R-:W-:Y:S01]  /*cec0*/  FFMA.FTZ R156, R156, R14.reuse, -R219.reuse ;  /* 0x0000000e9c9c7223 */ /* 0x180fe200000108db */
[-CC-:B------:R-:W-:Y:S01]  /*ced0*/  FFMA.FTZ R157, R157, R14.reuse, -R219.reuse ;  /* 0x0000000e9d9d7223 */ /* 0x180fe200000108db */
        /* <DEDUP_REMOVED lines=25> */
[-CC-:B------:R-:W-:Y:S01]  /*d070*/  FFMA.FTZ R155, R155, R14.reuse, -R219.reuse ;  /* 0x0000000e9b9b7223 */ /* 0x180fe200000108db */
[-CC-:B------:R-:W-:Y:S01]  /*d080*/  FFMA.FTZ R196, R196, R14.reuse, -R219.reuse ;  /* 0x0000000ec4c47223 */ /* 0x180fe200000108db */
[----:B------:R-:W-:Y:S01]  /*d090*/  FFMA.FTZ R197, R197, R14, -R219 ;  /* 0x0000000ec5c57223 */ /* 0x000fe200000108db */
[----:B---3--:R-:W-:Y:S01]  /*d0a0*/  FSEL R183, R183, -INF , P2 ;  /* 0xff800000b7b77808 */ /* 0x008fe20001000000 */
[----:B------:R3:W-:Y:S01]  /*d0b0*/  MUFU.EX2 R219, R153 ;  /* 0x0000009900db7308 */ /* 0x0007e20000000800 */
[----:B------:R-:W-:-:S02]  /*d0c0*/  ISETP.GT.AND P2, PT, R220, 0x48, PT ;  /* 0x00000048dc00780c */ /* 0x000fc40003f44270 */
[----:B--2---:R-:W-:Y:S02]  /*d0d0*/  FSEL R193, R193, -INF , P4 ;  /* 0xff800000c1c17808 */ /* 0x004fe40002000000 */
[----:B------:R-:W-:-:S03]  /*d0e0*/  ISETP.GT.AND P4, PT, R220, 0x10, PT ;  /* 0x00000010dc00780c */ /* 0x000fc60003f84270 */
[----:B------:R-:W2:Y:S01]  /*d0f0*/  MUFU.TANH R162, R162 ;  /* 0x000000a200a27308 */ /* 0x000ea20000002400 */
[----:B---3--:R-:W-:Y:S02]  /*d100*/  FSEL R153, R187, -INF , P3 ;  /* 0xff800000bb997808 */ /* 0x008fe40001800000 */
[----:B------:R-:W-:Y:S02]  /*d110*/  ISETP.GT.AND P3, PT, R220, 0x50, PT ;  /* 0x00000050dc00780c */ /* 0x000fe40003f64270 */
[----:B------:R-:W-:Y:S02]  /*d120*/  FSEL R187, R190, -INF , P2 ;  /* 0xff800000bebb7808 */ /* 0x000fe40001000000 */
[----:B------:R-:W-:Y:S01]  /*d130*/  FSEL R190, R194, -INF , P3 ;  /* 0xff800000c2be7808 */ /* 0x000fe20001800000 */
[----:B------:R-:W3:Y:S01]  /*d140*/  MUFU.TANH R167, R167 ;  /* 0x000000a700a77308 */ /* 0x000ee20000002400 */
[----:B------:R-:W-:Y:S02]  /*d150*/  FMNMX.FTZ R194, R154, R218, !PT ;  /* 0x000000da9ac27209 */ /* 0x000fe40007810000 */
[----:B------:R-:W-:-:S02]  /*d160*/  ISETP.GT.AND P2, PT, R220, 0x51, PT ;  /* 0x00000051dc00780c */ /* 0x000fc40003f44270 */
[----:B------:R-:W-:Y:S02]  /*d170*/  FMNMX.FTZ R194, R193, R194, !PT ;  /* 0x000000c2c1c27209 */ /* 0x000fe40007810000 */
[----:B------:R-:W-:Y:S01]  /*d180*/  ISETP.GT.AND P3, PT, R220, 0x59, PT ;  /* 0x00000059dc00780c */ /* 0x000fe20003f64270 */
[----:B------:R-:W4:Y:S01]  /*d190*/  MUFU.TANH R174, R174 ;  /* 0x000000ae00ae7308 */ /* 0x000f220000002400 */
[----:B------:R-:W-:Y:S02]  /*d1a0*/  FMNMX.FTZ R194, R158, R194, !PT ;  /* 0x000000c29ec27209 */ /* 0x000fe40007810000 */
[----:B--2---:R-:W-:Y:S02]  /*d1b0*/  FSEL R162, R162, -INF , P4 ;  /* 0xff800000a2a27808 */ /* 0x004fe40002000000 */
[----:B------:R-:W-:Y:S02]  /*d1c0*/  FMNMX.FTZ R194, R159, R194, !PT ;  /* 0x000000c29fc27209 */ /* 0x000fe40007810000 */
[----:B------:R-:W-:Y:S01]  /*d1d0*/  ISETP.GT.AND P4, PT, R220, 0x19, PT ;  /* 0x00000019dc00780c */ /* 0x000fe20003f84270 */
[----:B------:R-:W2:Y:S01]  /*d1e0*/  MUFU.TANH R179, R179 ;  /* 0x000000b300b37308 */ /* 0x000ea20000002400 */
[----:B------:R-:W-:-:S02]  /*d1f0*/  FMNMX.FTZ R194, R162, R194, !PT ;  /* 0x000000c2a2c27209 */ /* 0x000fc40007810000 */
[----:B---3--:R-:W-:Y:S02]  /*d200*/  FSEL R167, R167, -INF , P4 ;  /* 0xff800000a7a77808 */ /* 0x008fe40002000000 */
[----:B------:R-:W-:Y:S02]  /*d210*/  FMNMX.FTZ R194, R163, R194, !PT ;  /* 0x000000c2a3c27209 */ /* 0x000fe40007810000 */
[----:B------:R-:W-:Y:S01]  /*d220*/  ISETP.GT.AND P4, PT, R220, 0x28, PT ;  /* 0x00000028dc00780c */ /* 0x000fe20003f84270 */
[----:B------:R-:W3:Y:S01]  /*d230*/  MUFU.EX2 R221, R221 ;  /* 0x000000dd00dd7308 */ /* 0x000ee20000000800 */
[----:B------:R-:W-:Y:S02]  /*d240*/  FMNMX.FTZ R194, R166, R194, !PT ;  /* 0x000000c2a6c27209 */ /* 0x000fe40007810000 */
[----:B----4-:R-:W-:Y:S02]  /*d250*/  FSEL R174, R174, -INF , P4 ;  /* 0xff800000aeae7808 */ /* 0x010fe40002000000 */
[----:B------:R-:W-:-:S02]  /*d260*/  FMNMX.FTZ R194, R167, R194, !PT ;  /* 0x000000c2a7c27209 */ /* 0x000fc40007810000 */
[----:B------:R-:W-:Y:S01]  /*d270*/  ISETP.GT.AND P4, PT, R220, 0x31, PT ;  /* 0x00000031dc00780c */ /* 0x000fe20003f84270 */
[----:B------:R-:W4:Y:S01]  /*d280*/  MUFU.EX2 R152, R152 ;  /* 0x0000009800987308 */ /* 0x000f220000000800 */
[----:B------:R-:W-:Y:S02]  /*d290*/  FMNMX.FTZ R194, R170, R194, !PT ;  /* 0x000000c2aac27209 */ /* 0x000fe40007810000 */
[----:B--2---:R-:W-:Y:S02]  /*d2a0*/  FSEL R179, R179, -INF , P4 ;  /* 0xff800000b3b37808 */ /* 0x004fe40002000000 */
[----:B------:R-:W-:Y:S02]  /*d2b0*/  FMNMX.FTZ R194, R171, R194, !PT ;  /* 0x000000c2abc27209 */ /* 0x000fe40007810000 */
[----:B------:R-:W-:Y:S01]  /*d2c0*/  ISETP.GT.AND P4, PT, R220, 0x40, PT ;  /* 0x00000040dc00780c */ /* 0x000fe20003f84270 */
[----:B------:R-:W2:Y:S01]  /*d2d0*/  MUFU.TANH R186, R186 ;  /* 0x000000ba00ba7308 */ /* 0x000ea20000002400 */
[----:B------:R-:W-:Y:S01]  /*d2e0*/  FMNMX.FTZ R194, R174, R194, !PT ;  /* 0x000000c2aec27209 */ /* 0x000fe20007810000 */
[-C--:B---3--:R-:W-:Y:S01]  /*d2f0*/  FMUL.FTZ R24, R24, R221.reuse ;  /* 0x000000dd18187220 */ /* 0x088fe20000410000 */
[-C--:B------:R-:W-:Y:S01]  /*d300*/  FMUL.FTZ R25, R25, R221.reuse ;  /* 0x000000dd19197220 */ /* 0x080fe20000410000 */
[-C--:B------:R-:W-:Y:S01]  /*d310*/  FMUL.FTZ R28, R28, R221.reuse ;  /* 0x000000dd1c1c7220 */ /* 0x080fe20000410000 */
[----:B------:R-:W-:Y:S01]  /*d320*/  FMNMX.FTZ R194, R175, R194, !PT ;  /* 0x000000c2afc27209 */ /* 0x000fe20007810000 */
[-C--:B------:R-:W-:Y:S01]  /*d330*/  FMUL.FTZ R29, R29, R221.reuse ;  /* 0x000000dd1d1d7220 */ /* 0x080fe20000410000 */
[----:B------:R-:W-:Y:S01]  /*d340*/  FMUL.FTZ R32, R32, R221 ;  /* 0x000000dd20207220 */ /* 0x000fe20000410000 */
[----:B------:R-:W3:Y:S01]  /*d350*/  MUFU.TANH R191, R191 ;  /* 0x000000bf00bf7308 */ /* 0x000ee20000002400 */
[----:B------:R-:W-:Y:S01]  /*d360*/  FMNMX.FTZ R194, R178, R194, !PT ;  /* 0x000000c2b2c27209 */ /* 0x000fe20007810000 */
[----:B----4-:R-:W-:Y:S01]  /*d370*/  FFMA.FTZ R3, R221, R3, R152 ;  /* 0x00000003dd037223 */ /* 0x010fe20000010098 */
[----:B------:R-:W-:Y:S01]  /*d380*/  F2FP.BF16.F32.PACK_AB R152, R219, R152 ;  /* 0x00000098db98723e */ /* 0x000fe200000010ff */
[-C--:B------:R-:W-:Y:S01]  /*d390*/  FMUL.FTZ R33, R33, R221.reuse ;  /* 0x000000dd21217220 */ /* 0x080fe20000410000 */
[----:B------:R-:W-:Y:S01]  /*d3a0*/  FMNMX.FTZ R194, R179, R194, !PT ;  /* 0x000000c2b3c27209 */ /* 0x000fe20007810000 */
[----:B------:R-:W-:Y:S01]  /*d3b0*/  FADD.FTZ R3, R219, R3 ;  /* 0x00000003db037221 */ /* 0x000fe20000010000 */
[-C--:B------:R-:W-:Y:S01]  /*d3c0*/  FMUL.FTZ R36, R36, R221.reuse ;  /* 0x000000dd24247220 */ /* 0x080fe20000410000 */
[----:B------:R-:W4:Y:S01]  /*d3d0*/  MUFU.TANH R195, R195 ;  /* 0x000000c300c37308 */ /* 0x000f220000002400 */
[----:B------:R-:W-:Y:S01]  /*d3e0*/  FMNMX.FTZ R194, R182, R194, !PT ;  /* 0x000000c2b6c27209 */ /* 0x000fe20007810000 */
[-C--:B------:R-:W-:Y:S01]  /*d3f0*/  FMUL.FTZ R37, R37, R221.reuse ;  /* 0x000000dd25257220 */ /* 0x080fe20000410000 */
[----:B--2---:R-:W-:Y:S01]  /*d400*/  FSEL R186, R186, -INF , P4 ;  /* 0xff800000baba7808 */ /* 0x004fe20002000000 */
[-C--:B------:R-:W-:Y:S01]  /*d410*/  FMUL.FTZ R40, R40, R221.reuse ;  /* 0x000000dd28287220 */ /* 0x080fe20000410000 */
[----:B------:R-:W-:Y:S01]  /*d420*/  FMNMX.FTZ R219, R183, R194, !PT ;  /* 0x000000c2b7db7209 */ /* 0x000fe20007810000 */
[----:B------:R-:W-:Y:S01]  /*d430*/  FMUL.FTZ R41, R41, R221 ;  /* 0x000000dd29297220 */ /* 0x000fe20000410000 */
[----:B------:R-:W-:Y:S01]  /*d440*/  ISETP.GT.AND P4, PT, R220, 0x49, PT ;  /* 0x00000049dc00780c */ /* 0x000fe20003f84270 */
[----:B------:R2:W5:Y:S01]  /*d450*/  MUFU.TANH R194, R198 ;  /* 0x000000c600c27308 */ /* 0x0005620000002400 */
[----:B------:R-:W-:Y:S01]  /*d460*/  FMNMX.FTZ R219, R186, R219, !PT ;  /* 0x000000dbbadb7209 */ /* 0x000fe20007810000 */
[-C--:B------:R-:W-:Y:S01]  /*d470*/  FMUL.FTZ R44, R44, R221.reuse ;  /* 0x000000dd2c2c7220 */ /* 0x080fe20000410000 */
[----:B---3--:R-:W-:Y:S01]  /*d480*/  FSEL R191, R191, -INF , P4 ;  /* 0xff800000bfbf7808 */ /* 0x008fe20002000000 */
[----:B------:R-:W-:Y:S01]  /*d490*/  FMUL.FTZ R45, R45, R221 ;  /* 0x000000dd2d2d7220 */ /* 0x000fe20000410000 */
[----:B------:R-:W-:Y:S01]  /*d4a0*/  FMNMX.FTZ R219, R153, R219, !PT ;  /* 0x000000db99db7209 */ /* 0x000fe20007810000 */
[-C--:B------:R-:W-:Y:S01]  /*d4b0*/  FMUL.FTZ R48, R48, R221.reuse ;  /* 0x000000dd30307220 */ /* 0x080fe20000410000 */
[----:B------:R-:W-:Y:S01]  /*d4c0*/  ISETP.GT.AND P4, PT, R220, 0x58, PT ;  /* 0x00000058dc00780c */ /* 0x000fe20003f84270 */
[----:B------:R-:W-:Y:S01]  /*d4d0*/  FMUL.FTZ R49, R49, R221 ;  /* 0x000000dd31317220 */ /* 0x000fe20000410000 */
[----:B--2---:R-:W-:Y:S01]  /*d4e0*/  FMUL.FTZ R198, R199, UR42 ;  /* 0x0000002ac7c67c20 */ /* 0x004fe20008410000 */
[----:B------:R-:W-:Y:S01]  /*d4f0*/  FMNMX.FTZ R199, R187, R219, !PT ;  /* 0x000000dbbbc77209 */ /* 0x000fe20007810000 */
[-C--:B------:R-:W-:Y:S01]  /*d500*/  FMUL.FTZ R52, R52, R221.reuse ;  /* 0x000000dd34347220 */ /* 0x080fe20000410000 */
[----:B----4-:R-:W-:Y:S01]  /*d510*/  FSEL R195, R195, -INF , P2 ;  /* 0xff800000c3c37808 */ /* 0x010fe20001000000 */
[----:B------:R-:W-:Y:S01]  /*d520*/  FMUL.FTZ R53, R53, R221 ;  /* 0x000000dd35357220 */ /* 0x000fe20000410000 */
[----:B------:R-:W-:Y:S01]  /*d530*/  FMNMX.FTZ R199, R191, R199, !PT ;  /* 0x000000c7bfc77209 */ /* 0x000fe20007810000 */
[----:B------:R-:W2:Y:S01]  /*d540*/  MUFU.TANH R198, R198 ;  /* 0x000000c600c67308 */ /* 0x000ea20000002400 */
[-C--:B------:R-:W-:Y:S01]  /*d550*/  FMUL.FTZ R56, R56, R221.reuse ;  /* 0x000000dd38387220 */ /* 0x080fe20000410000 */
[----:B-----5:R-:W-:Y:S01]  /*d560*/  FSEL R194, R194, -INF , P4 ;  /* 0xff800000c2c27808 */ /* 0x020fe20002000000 */
[----:B------:R-:W-:Y:S01]  /*d570*/  FMUL.FTZ R57, R57, R221 ;  /* 0x000000dd39397220 */ /* 0x000fe20000410000 */
[----:B------:R-:W-:Y:S01]  /*d580*/  FMNMX.FTZ R199, R190, R199, !PT ;  /* 0x000000c7bec77209 */ /* 0x000fe20007810000 */
[-C--:B------:R-:W-:Y:S01]  /*d590*/  FMUL.FTZ R60, R60, R221.reuse ;  /* 0x000000dd3c3c7220 */ /* 0x080fe20000410000 */
[-C--:B------:R-:W-:Y:S01]  /*d5a0*/  FMUL.FTZ R61, R61, R221.reuse ;  /* 0x000000dd3d3d7220 */ /* 0x080fe20000410000 */
        /* <DEDUP_REMOVED lines=8> */
[-C--:B------:R-:W-:Y:S01]  /*d630*/  FMUL.FTZ R76, R76, R221.reuse ;  /* 0x000000dd4c4c7220 */ /* 0x080fe20000410000 */
[-C--:B------:R-:W-:Y:S01]  /*d640*/  FMUL.FTZ R77, R77, R221.reuse ;  /* 0x000000dd4d4d7220 */ /* 0x080fe20000410000 */
[----:B--2---:R-:W-:Y:S01]  /*d650*/  FSEL R198, R198, -INF , P3 ;  /* 0xff800000c6c67808 */ /* 0x004fe20001800000 */
        /* <DEDUP_REMOVED lines=8> */
[----:B------:R-:W2:Y:S01]  /*d6e0*/  SHFL.BFLY PT, R219, R220, 0x2, 0x1f ;  /* 0x0c401f00dcdb7f89 */ /* 0x000ea200000e0000 */
        /* <DEDUP_REMOVED lines=23> */
[----:B--2---:R-:W-:Y:S01]  /*d860*/  FMNMX.FTZ R220, R220, R219, !PT ;  /* 0x000000dbdcdc7209 */ /* 0x004fe20007810000 */
[-C--:B------:R-:W-:Y:S01]  /*d870*/  FMUL.FTZ R140, R140, R221.reuse ;  /* 0x000000dd8c8c7220 */ /* 0x080fe20000410000 */
[-C--:B------:R-:W-:Y:S01]  /*d880*/  FMUL.FTZ R141, R141, R221.reuse ;  /* 0x000000dd8d8d7220 */ /* 0x080fe20000410000 */
[-C--:B------:R-:W-:Y:S01]  /*d890*/  FMUL.FTZ R144, R144, R221.reuse ;  /* 0x000000dd90907220 */ /* 0x080fe20000410000 */
[-C--:B------:R-:W-:Y:S01]  /*d8a0*/  FMUL.FTZ R145, R145, R221.reuse ;  /* 0x000000dd91917220 */ /* 0x080fe20000410000 */
[-C--:B------:R-:W-:Y:S01]  /*d8b0*/  FMUL.FTZ R148, R148, R221.reuse ;  /* 0x000000dd94947220 */ /* 0x080fe20000410000 */
[----:B------:R-:W-:Y:S01]  /*d8c0*/  FMUL.FTZ R149, R149, R221 ;  /* 0x000000dd95957220 */ /* 0x000fe20000410000 */
[----:B------:R2:W-:Y:S01]  /*d8d0*/  MUFU.EX2 R219, R177 ;  /* 0x000000b100db7308 */ /* 0x0005e20000000800 */
[----:B------:R-:W3:Y:S07]  /*d8e0*/  SHFL.BFLY PT, R221, R220, 0x1, 0x1f ;  /* 0x0c201f00dcdd7f89 */ /* 0x000eee00000e0000 */
[----:B------:R-:W4:Y:S01]  /*d8f0*/  MUFU.EX2 R199, R156 ;  /* 0x0000009c00c77308 */ /* 0x000f220000000800 */
[----:B--2---:R-:W2:Y:S07]  /*d900*/  S2R R177, SR_TID.X ;  /* 0x0000000000b17919 */ /* 0x004eae0000002100 */
[----:B------:R-:W5:Y:S08]  /*d910*/  MUFU.EX2 R157, R157 ;  /* 0x0000009d009d7308 */ /* 0x000f700000000800 */
[----:B------:R-:W0:Y:S01]  /*d920*/  MUFU.EX2 R156, R160 ;  /* 0x000000a0009c7308 */ /* 0x000e220000000800 */
[----:B----4-:R-:W-:-:S07]  /*d930*/  FADD.FTZ R3, R199, R3 ;  /* 0x00000003c7037221 */ /* 0x010fce0000010000 */
[----:B------:R-:W-:Y:S01]  /*d940*/  MUFU.EX2 R160, R168 ;  /* 0x000000a800a07308 */ /* 0x000fe20000000800 */
[----:B-----5:R-:W-:-:S07]  /*d950*/  FADD.FTZ R3, R157, R3 ;  /* 0x000000039d037221 */ /* 0x020fce0000010000 */
[----:B------:R3:W-:Y:S01]  /*d960*/  MUFU.EX2 R168, R176 ;  /* 0x000000b000a87308 */ /* 0x0007e20000000800 */
[----:B0-----:R-:W-:Y:S01]  /*d970*/  FADD.FTZ R3, R156, R3 ;  /* 0x000000039c037221 */ /* 0x001fe20000010000 */
[----:B--2---:R-:W-:-:S04]  /*d980*/  SHF.R.U32.HI R177, RZ, 0x7, R177 ;  /* 0x00000007ffb17819 */ /* 0x004fc800000116b1 */
[----:B------:R-:W-:Y:S02]  /*d990*/  IADD3 R177, -R177, 0xb, RZ ;  /* 0x0000000bb1b17810 */ /* 0x000fe40007ffe1ff */
[----:B------:R-:W0:Y:S01]  /*d9a0*/  MUFU.EX2 R161, R161 ;  /* 0x000000a100a17308 */ /* 0x000e220000000800 */
[----:B---3--:R-:W-:-:S04]  /*d9b0*/  FMNMX.FTZ R176, R220, R221, !PT ;  /* 0x000000dddcb07209 */ /* 0x008fc80007810000 */
[C---:B------:R-:W-:Y:S01]  /*d9c0*/  FSETP.NEU.FTZ.AND P2, PT, R176.reuse, -INF , PT ;  /* 0xff800000b000780b */ /* 0x040fe20003f5d000 */
[----:B------:R-:W-:Y:S02]  /*d9d0*/  FMUL.FTZ R221, R176, R14 ;  /* 0x0000000eb0dd7220 */ /* 0x000fe40000410000 */
[----:B------:R-:W2:Y:S03]  /*d9e0*/  MUFU.EX2 R164, R164 ;  /* 0x000000a400a47308 */ /* 0x000ea60000000800 */
[----:B------:R-:W-:-:S05]  /*d9f0*/  FSEL R221, R221, RZ, P2 ;  /* 0x000000ffdddd7208 */ /* 0x000fca0001000000 */
[----:B------:R-:W3:Y:S01]  /*da00*/  MUFU.EX2 R165, R165 ;  /* 0x000000a500a57308 */ /* 0x000ee20000000800 */
[-CC-:B------:R-:W-:Y:S01]  /*da10*/  FFMA.FTZ R154, R154, R14.reuse, -R221.reuse ;  /* 0x0000000e9a9a7223 */ /* 0x180fe200000108dd */
[-CC-:B------:R-:W-:Y:S01]  /*da20*/  FFMA.FTZ R220, R170, R14.reuse, -R221.reuse ;  /* 0x0000000eaadc7223 */ /* 0x180fe200000108dd */
[-C--:B------:R-:W-:Y:S01]  /*da30*/  FFMA.FTZ R170, R174, R14.reuse, -R221 ;  /* 0x0000000eaeaa7223 */ /* 0x080fe200000108dd */
[----:B0-----:R-:W-:Y:S01]  /*da40*/  FADD.FTZ R3, R161, R3 ;  /* 0x00000003a1037221 */ /* 0x001fe20000010000 */
[-CC-:B------:R-:W-:Y:S01]  /*da50*/  FFMA.FTZ R193, R193, R14.reuse, -R221.reuse ;  /* 0x0000000ec1c17223 */ /* 0x180fe200000108dd */
[-CC-:B------:R-:W-:Y:S01]  /*da60*/  FFMA.FTZ R158, R158, R14.reuse, -R221.reuse ;  /* 0x0000000e9e9e7223 */ /* 0x180fe200000108dd */
[-C--:B------:R-:W-:Y:S01]  /*da70*/  FFMA.FTZ R159, R159, R14.reuse, -R221 ;  /* 0x0000000e9f9f7223 */ /* 0x080fe200000108dd */
[----:B------:R-:W-:Y:S01]  /*da80*/  MUFU.EX2 R174, R197 ;  /* 0x000000c500ae7308 */ /* 0x000fe20000000800 */
[----:B--2---:R-:W-:Y:S01]  /*da90*/  FADD.FTZ R3, R164, R3 ;  /* 0x00000003a4037221 */ /* 0x004fe20000010000 */
[-CC-:B------:R-:W-:Y:S01]  /*daa0*/  FFMA.FTZ R162, R162, R14.reuse, -R221.reuse ;  /* 0x0000000ea2a27223 */ /* 0x180fe200000108dd */
[-CC-:B------:R-:W-:Y:S01]  /*dab0*/  FFMA.FTZ R163, R163, R14.reuse, -R221.reuse ;  /* 0x0000000ea3a37223 */ /* 0x180fe200000108dd */
[-CC-:B------:R-:W-:Y:S01]  /*dac0*/  FFMA.FTZ R166, R166, R14.reuse, -R221.reuse ;  /* 0x0000000ea6a67223 */ /* 0x180fe200000108dd */
[-CC-:B------:R-:W-:Y:S01]  /*dad0*/  FFMA.FTZ R167, R167, R14.reuse, -R221.reuse ;  /* 0x0000000ea7a77223 */ /* 0x180fe200000108dd */
[-CC-:B------:R-:W-:Y:S01]  /*dae0*/  FFMA.FTZ R171, R171, R14.reuse, -R221.reuse ;  /* 0x0000000eabab7223 */ /* 0x180fe200000108dd */
[-C--:B------:R-:W-:Y:S01]  /*daf0*/  FFMA.FTZ R175, R175, R14.reuse, -R221 ;  /* 0x0000000eafaf7223 */ /* 0x080fe200000108dd */
[----:B------:R-:W0:Y:S01]  /*db00*/  MUFU.EX2 R169, R169 ;  /* 0x000000a900a97308 */ /* 0x000e220000000800 */
[----:B---3--:R-:W-:Y:S01]  /*db10*/  FADD.FTZ R3, R165, R3 ;  /* 0x00000003a5037221 */ /* 0x008fe20000010000 */
[-CC-:B------:R-:W-:Y:S01]  /*db20*/  FFMA.FTZ R178, R178, R14.reuse, -R221.reuse ;  /* 0x0000000eb2b27223 */ /* 0x180fe200000108dd */
[-CC-:B------:R-:W-:Y:S01]  /*db30*/  FFMA.FTZ R179, R179, R14.reuse, -R221.reuse ;  /* 0x0000000eb3b37223 */ /* 0x180fe200000108dd */
[-C--:B------:R-:W-:Y:S01]  /*db40*/  FFMA.FTZ R182, R182, R14.reuse, -R221 ;  /* 0x0000000eb6b67223 */ /* 0x080fe200000108dd */
[----:B------:R-:W-:Y:S01]  /*db50*/  FADD.FTZ R3, R160, R3 ;  /* 0x00000003a0037221 */ /* 0x000fe20000010000 */
[-CC-:B------:R-:W-:Y:S01]  /*db60*/  FFMA.FTZ R183, R183, R14.reuse, -R221.reuse ;  /* 0x0000000eb7b77223 */ /* 0x180fe200000108dd */
        /* <DEDUP_REMOVED lines=8> */
[----:B------:R-:W-:Y:S01]  /*dbf0*/  FFMA.FTZ R198, R198, R14, -R221 ;  /* 0x0000000ec6c67223 */ /* 0x000fe200000108dd */
[----:B------:R-:W3:Y:S01]  /*dc00*/  MUFU.EX2 R172, R172 ;  /* 0x000000ac00ac7308 */ /* 0x000ee20000000800 */
[----:B--2---:R-:W-:Y:S01]  /*dc10*/  F2FP.BF16.F32.PACK_AB R154, R157, R199 ;  /* 0x000000c79d9a723e */ /* 0x004fe200000010ff */
[----:B------:R-:W-:-:S02]  /*dc20*/  @!P1 VIADD R157, R21, 0x22840 ;  /* 0x00022840159d9836 */ /* 0x000fc40000000000 */
[----:B0-----:R-:W-:Y:S01]  /*dc30*/  FADD.FTZ R3, R169, R3 ;  /* 0x00000003a9037221 */ /* 0x001fe20000010000 */
[----:B------:R-:W-:Y:S02]  /*dc40*/  F2FP.BF16.F32.PACK_AB R156, R161, R156 ;  /* 0x0000009ca19c723e */ /* 0x000fe400000010ff */
[----:B------:R-:W-:Y:S02]  /*dc50*/  F2FP.BF16.F32.PACK_AB R160, R169, R160 ;  /* 0x000000a0a9a0723e */ /* 0x000fe400000010ff */
[----:B------:R-:W-:Y:S01]  /*dc60*/  @!P1 PRMT R157, RZ, 0x654, R157 ;  /* 0x00000654ff9d9816 */ /* 0x000fe2000000009d */
[----:B------:R-:W0:Y:S01]  /*dc70*/  MUFU.EX2 R173, R173 ;  /* 0x000000ad00ad7308 */ /* 0x000e220000000800 */
[----:B------:R2:W-:Y:S06]  /*dc80*/  BAR.ARV R177, 0x100 ;  /* 0x000400b10000751d */ /* 0x0005ec0000002000 */
[----:B------:R4:W-:Y:S01]  /*dc90*/  @!P1 SYNCS.ARRIVE.TRANS64.RED.A1T0 RZ, [R157+URZ], RZ ;  /* 0x000000ff9dff99a7 */ /* 0x0009e2000810043f */
[----:B------:R-:W5:Y:S01]  /*dca0*/  MUFU.EX2 R180, R180 ;  /* 0x000000b400b47308 */ /* 0x000f620000000800 */
[----:B---3--:R-:W-:Y:S01]  /*dcb0*/  FADD.FTZ R3, R172, R3 ;  /* 0x00000003ac037221 */ /* 0x008fe20000010000 */
[----:B----4-:R-:W-:-:S06]  /*dcc0*/  FSEL R157, R176, RZ, P2 ;  /* 0x000000ffb09d7208 */ /* 0x010fcc0001000000 */
[----:B------:R-:W3:Y:S01]  /*dcd0*/  MUFU.EX2 R181, R181 ;  /* 0x000000b500b57308 */ /* 0x000ee20000000800 */
[----:B0-----:R-:W-:Y:S01]  /*dce0*/  FADD.FTZ R3, R173, R3 ;  /* 0x00000003ad037221 */ /* 0x001fe20000010000 */
[----:B------:R-:W-:-:S03]  /*dcf0*/  FADD.FTZ R157, -R157, R218 ;  /* 0x000000da9d9d7221 */ /* 0x000fc60000010100 */
[----:B------:R-:W-:Y:S01]  /*dd00*/  FADD.FTZ R3, R168, R3 ;  /* 0x00000003a8037221 */ /* 0x000fe20000010000 */
[----:B------:R-:W-:Y:S02]  /*dd10*/  FMUL.FTZ R157, R157, R14 ;  /* 0x0000000e9d9d7220 */ /* 0x000fe40000410000 */
[----:B------:R-:W0:Y:S01]  /*dd20*/  MUFU.EX2 R184, R184 ;  /* 0x000000b800b87308 */ /* 0x000e220000000800 */
[----:B------:R-:W-:-:S04]  /*dd30*/  FADD.FTZ R3, R219, R3 ;  /* 0x00000003db037221 */ /* 0x000fc80000010000 */
[----:B-----5:R-:W-:-:S03]  /*dd40*/  FADD.FTZ R3, R180, R3 ;  /* 0x00000003b4037221 */ /* 0x020fc60000010000 */
[----:B------:R-:W4:Y:S01]  /*dd50*/  MUFU.EX2 R218, R157 ;  /* 0x0000009d00da7308 */ /* 0x000f220000000800 */
[----:B---3--:R-:W-:-:S07]  /*dd60*/  FADD.FTZ R3, R181, R3 ;  /* 0x00000003b5037221 */ /* 0x008fce0000010000 */
[----:B------:R-:W3:Y:S01]  /*dd70*/  MUFU.EX2 R193, R193 ;  /* 0x000000c100c17308 */ /* 0x000ee20000000800 */
[----:B0-----:R-:W-:-:S07]  /*dd80*/  FADD.FTZ R3, R184, R3 ;  /* 0x00000003b8037221 */ /* 0x001fce0000010000 */
[----:B------:R-:W0:Y:S01]  /*dd90*/  MUFU.EX2 R185, R185 ;  /* 0x000000b900b97308 */ /* 0x000e220000000800 */
[----:B----4-:R-:W-:Y:S01]  /*dda0*/  FFMA.FTZ R0, R218, R0, R197 ;  /* 0x00000000da007223 */ /* 0x010fe200000100c5 */
        /* <DEDUP_REMOVED lines=16> */
[----:B----4-:R-:W-:Y:S01]  /*deb0*/  F2FP.BF16.F32.PACK_AB R158, R165, R164 ;  /* 0x000000a4a59e723e */ /* 0x010fe200000010ff */
[----:B------:R-:W-:Y:S01]  /*dec0*/  FMUL.FTZ R50, R50, R218 ;  /* 0x000000da32327220 */ /* 0x000fe20000410000 */
[----:B------:R-:W-:Y:S01]  /*ded0*/  F2FP.BF16.F32.PACK_AB R164, R219, R168 ;  /* 0x000000a8dba4723e */ /* 0x000fe200000010ff */
[----:B------:R-:W-:Y:S01]  /*dee0*/  FMUL.FTZ R51, R51, R218 ;  /* 0x000000da33337220 */ /* 0x000fe20000410000 */
[----:B------:R-:W-:Y:S01]  /*def0*/  F2FP.BF16.F32.PACK_AB R168, R185, R184 ;  /* 0x000000b8b9a8723e */ /* 0x000fe200000010ff */
[-C--:B------:R-:W-:Y:S01]  /*df00*/  FMUL.FTZ R54, R54, R218.reuse ;  /* 0x000000da36367220 */ /* 0x080fe20000410000 */
[----:B------:R-:W0:Y:S01]  /*df10*/  MUFU.EX2 R159, R159 ;  /* 0x0000009f009f7308 */ /* 0x000e220000000800 */
[----:B-----5:R-:W-:Y:S01]  /*df20*/  FADD.FTZ R0, R221, R0 ;  /* 0x00000000dd007221 */ /* 0x020fe20000010000 */
        /* <DEDUP_REMOVED lines=10> */
[-C--:B------:R-:W-:Y:S01]  /*dfd0*/  FMUL.FTZ R71, R71, R218.reuse ;  /* 0x000000da47477220 */ /* 0x080fe20000410000 */
[-C--:B------:R-:W-:Y:S01]  /*dfe0*/  FMUL.FTZ R74, R74, R218.reuse ;  /* 0x000000da4a4a7220 */ /* 0x080fe20000410000 */
[-C--:B------:R-:W-:Y:S01]  /*dff0*/  FMUL.FTZ R75, R75, R218.reuse ;  /* 0x000000da4b4b7220 */ /* 0x080fe20000410000 */
[-C--:B------:R-:W-:Y:S01]  /*e000*/  FMUL.FTZ R78, R78, R218.reuse ;  /* 0x000000da4e4e7220 */ /* 0x080fe20000410000 */
[----:B------:R3:W5:Y:S01]  /*e010*/  MUFU.EX2 R226, R162 ;  /* 0x000000a200e27308 */ /* 0x0007620000000800 */
        /* <DEDUP_REMOVED lines=8> */
[----:B----4-:R-:W-:Y:S01]  /*e0a0*/  FADD.FTZ R3, R189, R3 ;  /* 0x00000003bd037221 */ /* 0x010fe20000010000 */
[----:B---3--:R-:W-:Y:S01]  /*e0b0*/  F2FP.BF16.F32.PACK_AB R162, R173, R172 ;  /* 0x000000acada2723e */ /* 0x008fe200000010ff */
[-C--:B------:R-:W-:Y:S01]  /*e0c0*/  FMUL.FTZ R91, R91, R218.reuse ;  /* 0x000000da5b5b7220 */ /* 0x080fe20000410000 */
[-C--:B------:R-:W-:Y:S01]  /*e0d0*/  FMUL.FTZ R94, R94, R218.reuse ;  /* 0x000000da5e5e7220 */ /* 0x080fe20000410000 */
[-C--:B------:R-:W-:Y:S01]  /*e0e0*/  FMUL.FTZ R95, R95, R218.reuse ;  /* 0x000000da5f5f7220 */ /* 0x080fe20000410000 */
[-C--:B------:R-:W-:Y:S01]  /*e0f0*/  FMUL.FTZ R98, R98, R218.reuse ;  /* 0x000000da62627220 */ /* 0x080fe20000410000 */
[-C--:B------:R-:W-:Y:S01]  /*e100*/  FMUL.FTZ R99, R99, R218.reuse ;  /* 0x000000da63637220 */ /* 0x080fe20000410000 */
[----:B------:R-:W3:Y:S01]  /*e110*/  MUFU.EX2 R163, R163 ;  /* 0x000000a300a37308 */ /* 0x000ee20000000800 */
        /* <DEDUP_REMOVED lines=24> */
[C---:B----4-:R-:W-:Y:S01]  /*e2a0*/  FADD.FTZ R3, R155.reuse, R3 ;  /* 0x000000039b037221 */ /* 0x050fe20000010000 */
[----:B------:R-:W-:Y:S01]  /*e2b0*/  F2FP.BF16.F32.PACK_AB R172, R155, R192 ;  /* 0x000000c09bac723e */ /* 0x000fe200000010ff */
[----:B------:R-:W-:Y:S01]  /*e2c0*/  FMUL.FTZ R138, R138, R218 ;  /* 0x000000da8a8a7220 */ /* 0x000fe20000410000 */
[----:B0-----:R-:W-:Y:S01]  /*e2d0*/  F2FP.BF16.F32.PACK_AB R166, R181, R180 ;  /* 0x000000b4b5a6723e */ /* 0x001fe200000010ff */
[-C--:B------:R-:W-:Y:S01]  /*e2e0*/  FMUL.FTZ R139, R139, R218.reuse ;  /* 0x000000da8b8b7220 */ /* 0x080fe20000410000 */
[-C--:B------:R-:W-:Y:S01]  /*e2f0*/  FMUL.FTZ R142, R142, R218.reuse ;  /* 0x000000da8e8e7220 */ /* 0x080fe20000410000 */
[-C--:B------:R-:W-:Y:S01]  /*e300*/  FMUL.FTZ R143, R143, R218.reuse ;  /* 0x000000da8f8f7220 */ /* 0x080fe20000410000 */
[----:B------:R-:W0:Y:S01]  /*e310*/  MUFU.EX2 R220, R220 ;  /* 0x000000dc00dc7308 */ /* 0x000e220000000800 */
[----:B-----5:R-:W-:Y:S01]  /*e320*/  FADD.FTZ R155, R199, R0 ;  /* 0x00000000c79b7221 */ /* 0x020fe20000010000 */
[-C--:B------:R-:W-:Y:S01]  /*e330*/  FMUL.FTZ R146, R146, R218.reuse ;  /* 0x000000da92927220 */ /* 0x080fe20000410000 */
[-C--:B------:R-:W-:Y:S01]  /*e340*/  FMUL.FTZ R147, R147, R218.reuse ;  /* 0x000000da93937220 */ /* 0x080fe20000410000 */
[-C--:B------:R-:W-:Y:S01]  /*e350*/  FMUL.FTZ R150, R150, R218.reuse ;  /* 0x000000da96967220 */ /* 0x080fe20000410000 */
[----:B------:R-:W-:-:S03]  /*e360*/  FMUL.FTZ R151, R151, R218 ;  /* 0x000000da97977220 */ /* 0x000fc60000410000 */
[----:B------:R-:W4:Y:S01]  /*e370*/  MUFU.EX2 R161, R171 ;  /* 0x000000ab00a17308 */ /* 0x000f220000000800 */
[----:B---3--:R-:W-:-:S07]  /*e380*/  FADD.FTZ R155, R167, R155 ;  /* 0x0000009ba79b7221 */ /* 0x008fce0000010000 */
[----:B------:R3:W5:Y:S01]  /*e390*/  MUFU.EX2 R165, R170 ;  /* 0x000000aa00a57308 */ /* 0x0007620000000800 */
[----:B0-----:R-:W-:-:S07]  /*e3a0*/  FADD.FTZ R155, R220, R155 ;  /* 0x0000009bdc9b7221 */ /* 0x001fce0000010000 */
[----:B------:R-:W0:Y:S01]  /*e3b0*/  MUFU.EX2 R175, R175 ;  /* 0x000000af00af7308 */ /* 0x000e220000000800 */
[----:B----4-:R-:W-:Y:S01]  /*e3c0*/  FADD.FTZ R157, R161, R155 ;  /* 0x0000009ba19d7221 */ /* 0x010fe20000010000 */
[----:B------:R-:W-:Y:S02]  /*e3d0*/  F2FP.BF16.F32.PACK_AB R155, R159, R221 ;  /* 0x000000dd9f9b723e */ /* 0x000fe400000010ff */
[----:B---3--:R-:W-:Y:S02]  /*e3e0*/  F2FP.BF16.F32.PACK_AB R170, R189, R188 ;  /* 0x000000bcbdaa723e */ /* 0x008fe400000010ff */
[----:B------:R-:W-:Y:S02]  /*e3f0*/  F2FP.BF16.F32.PACK_AB R161, R161, R220 ;  /* 0x000000dca1a1723e */ /* 0x000fe400000010ff */
[----:B------:R-:W3:Y:S01]  /*e400*/  MUFU.EX2 R178, R178 ;  /* 0x000000b200b27308 */ /* 0x000ee20000000800 */
[----:B-----5:R-:W-:-:S07]  /*e410*/  FADD.FTZ R157, R165, R157 ;  /* 0x0000009da59d7221 */ /* 0x020fce0000010000 */
[----:B------:R-:W4:Y:S01]  /*e420*/  MUFU.EX2 R179, R179 ;  /* 0x000000b300b37308 */ /* 0x000f220000000800 */
[----:B0-----:R-:W-:Y:S01]  /*e430*/  FADD.FTZ R159, R175, R157 ;  /* 0x0000009daf9f7221 */ /* 0x001fe20000010000 */
[----:B------:R-:W-:-:S06]  /*e440*/  F2FP.BF16.F32.PACK_AB R157, R163, R226 ;  /* 0x000000e2a39d723e */ /* 0x000fcc00000010ff */
[----:B------:R-:W0:Y:S01]  /*e450*/  MUFU.EX2 R182, R182 ;  /* 0x000000b600b67308 */ /* 0x000e220000000800 */
[----:B---3--:R-:W-:-:S07]  /*e460*/  FADD.FTZ R159, R178, R159 ;  /* 0x0000009fb29f7221 */ /* 0x008fce0000010000 */
[----:B------:R-:W3:Y:S01]  /*e470*/  MUFU.EX2 R183, R183 ;  /* 0x000000b700b77308 */ /* 0x000ee20000000800 */
[----:B----4-:R-:W-:Y:S01]  /*e480*/  FADD.FTZ R163, R179, R159 ;  /* 0x0000009fb3a37221 */ /* 0x010fe20000010000 */
[----:B------:R-:W-:-:S06]  /*e490*/  F2FP.BF16.F32.PACK_AB R159, R167, R199 ;  /* 0x000000c7a79f723e */ /* 0x000fcc00000010ff */
[----:B------:R-:W4:Y:S01]  /*e4a0*/  MUFU.EX2 R169, R186 ;  /* 0x000000ba00a97308 */ /* 0x000f220000000800 */
[----:B0-----:R-:W-:-:S07]  /*e4b0*/  FADD.FTZ R163, R182, R163 ;  /* 0x000000a3b6a37221 */ /* 0x001fce0000010000 */
[----:B------:R0:W5:Y:S01]  /*e4c0*/  MUFU.EX2 R0, R153 ;  /* 0x0000009900007308 */ /* 0x0001620000000800 */
[----:B---3--:R-:W-:-:S07]  /*e4d0*/  FADD.FTZ R163, R183, R163 ;  /* 0x000000a3b7a37221 */ /* 0x008fce0000010000 */
[----:B------:R-:W3:Y:S01]  /*e4e0*/  MUFU.EX2 R171, R187 ;  /* 0x000000bb00ab7308 */ /* 0x000ee20000000800 */
[----:B----4-:R-:W-:Y:S01]  /*e4f0*/  FADD.FTZ R163, R169, R163 ;  /* 0x000000a3a9a37221 */ /* 0x010fe20000010000 */
[----:B0-----:R-:W-:-:S06]  /*e500*/  F2FP.BF16.F32.PACK_AB R153, R193, R197 ;  /* 0x000000c5c199723e */ /* 0x001fcc00000010ff */
[----:B------:R-:W0:Y:S01]  /*e510*/  MUFU.EX2 R191, R191 ;  /* 0x000000bf00bf7308 */ /* 0x000e220000000800 */
[C---:B-----5:R-:W-:Y:S01]  /*e520*/  FADD.FTZ R167, R0.reuse, R163 ;  /* 0x000000a300a77221 */ /* 0x060fe20000010000 */
[----:B------:R-:W-:Y:S02]  /*e530*/  F2FP.BF16.F32.PACK_AB R163, R175, R165 ;  /* 0x000000a5afa3723e */ /* 0x000fe400000010ff */
[----:B------:R-:W-:Y:S02]  /*e540*/  F2FP.BF16.F32.PACK_AB R165, R179, R178 ;  /* 0x000000b2b3a5723e */ /* 0x000fe400000010ff */
[----:B------:R-:W-:Y:S02]  /*e550*/  F2FP.BF16.F32.PACK_AB R169, R0, R169 ;  /* 0x000000a900a9723e */ /* 0x000fe400000010ff */
[----:B------:R-:W4:Y:S01]  /*e560*/  MUFU.EX2 R173, R190 ;  /* 0x000000be00ad7308 */ /* 0x000f220000000800 */
[----:B---3--:R-:W-:-:S07]  /*e570*/  FADD.FTZ R167, R171, R167 ;  /* 0x000000a7aba77221 */ /* 0x008fce0000010000 */
[----:B------:R-:W3:Y:S01]  /*e580*/  MUFU.EX2 R195, R195 ;  /* 0x000000c300c37308 */ /* 0x000ee20000000800 */
[C---:B0-----:R-:W-:Y:S01]  /*e590*/  FADD.FTZ R167, R191.reuse, R167 ;  /* 0x000000a7bfa77221 */ /* 0x041fe20000010000 */
[----:B------:R-:W-:-:S06]  /*e5a0*/  F2FP.BF16.F32.PACK_AB R171, R191, R171 ;  /* 0x000000abbfab723e */ /* 0x000fcc00000010ff */
[----:B------:R-:W0:Y:S01]  /*e5b0*/  MUFU.EX2 R196, R196 ;  /* 0x000000c400c47308 */ /* 0x000e220000000800 */
[----:B----4-:R-:W-:Y:S01]  /*e5c0*/  FADD.FTZ R178, R173, R167 ;  /* 0x000000a7adb27221 */ /* 0x010fe20000010000 */
[----:B------:R-:W-:-:S06]  /*e5d0*/  F2FP.BF16.F32.PACK_AB R167, R183, R182 ;  /* 0x000000b6b7a7723e */ /* 0x000fcc00000010ff */
[----:B------:R-:W4:Y:S01]  /*e5e0*/  MUFU.EX2 R194, R194 ;  /* 0x000000c200c27308 */ /* 0x000f220000000800 */
[C---:B---3--:R-:W-:Y:S01]  /*e5f0*/  FADD.FTZ R178, R195.reuse, R178 ;  /* 0x000000b2c3b27221 */ /* 0x048fe20000010000 */
[----:B------:R-:W-:-:S06]  /*e600*/  F2FP.BF16.F32.PACK_AB R173, R195, R173 ;  /* 0x000000adc3ad723e */ /* 0x000fcc00000010ff */
[----:B------:R-:W3:Y:S01]  /*e610*/  MUFU.EX2 R175, R198 ;  /* 0x000000c600af7308 */ /* 0x000ee20000000800 */
[----:B0-----:R-:W-:-:S04]  /*e620*/  FADD.FTZ R3, R196, R3 ;  /* 0x00000003c4037221 */ /* 0x001fc80000010000 */
[C---:B------:R-:W-:Y:S01]  /*e630*/  FADD.FTZ R3, R174.reuse, R3 ;  /* 0x00000003ae037221 */ /* 0x040fe20000010000 */
[----:B------:R-:W-:Y:S01]  /*e640*/  F2FP.BF16.F32.PACK_AB R174, R174, R196 ;  /* 0x000000c4aeae723e */ /* 0x000fe200000010ff */
[----:B----4-:R-:W-:-:S04]  /*e650*/  FADD.FTZ R178, R194, R178 ;  /* 0x000000b2c2b27221 */ /* 0x010fc80000010000 */
[C---:B---3--:R-:W-:Y:S01]  /*e660*/  FADD.FTZ R0, R175.reuse, R178 ;  /* 0x000000b2af007221 */ /* 0x048fe20000010000 */
[----:B------:R-:W-:Y:S01]  /*e670*/  F2FP.BF16.F32.PACK_AB R175, R175, R194 ;  /* 0x000000c2afaf723e */ /* 0x000fe200000010ff */
[----:B--2---:R-:W-:Y:S06]  /*e680*/  @!P0 BRA `(.L_x_4970) ;  /* 0x0000000000048947 */ /* 0x004fec0003800000 */
[----:B------:R-:W-:Y:S01]  /*e690*/  BPT.TRAP 0x1 ;  /* 0x000000040000795c */ /* 0x000fe20000300000 */
.L_x_4970:
[----:B------:R0:W2:Y:S01]  /*e6a0*/  SYNCS.PHASECHK.TRANS64.TRYWAIT P2, [R21+URZ+0x22850], R213 ;  /* 0x022850d5150075a7 */ /* 0x0000a2000804017f */
[----:B------:R-:W-:Y:S05]  /*e6b0*/  @!P0 BRA `(.L_x_4971) ;  /* 0x0000000000048947 */ /* 0x000fea0003800000 */
[----:B------:R-:W-:Y:S01]  /*e6c0*/  BPT.TRAP 0x1 ;  /* 0x000000040000795c */ /* 0x000fe20000300000 */
.L_x_4971:
[----:B------:R-:W-:Y:S04]  /*e6d0*/  BSSY B0, `(.L_x_4972) ;  /* 0x0000004000007945 */ /* 0x000fe80003800000 */
[----:B--2---:R-:W-:Y:S05]  /*e6e0*/  @P2 BRA `(.L_x_4973) ;  /* 0x0000000000082947 */ /* 0x004fea0003800000 */
[----:B------:R-:W2:Y:S02]  /*e6f0*/  SYNCS.PHASECHK.TRANS64.TRYWAIT P2, [R21+URZ+0x22850], R213 ;  /* 0x022850d5150075a7 */ /* 0x000ea4000804017f */
[----:B--2---:R-:W-:Y:S05]  /*e700*/  @!P2 BRA `(.L_x_4974) ;  /* 0x000001140094a947 */ /* 0x004fea0003800000 */
.L_x_4973:
[----:B------:R-:W-:Y:S05]  /*e710*/  BSYNC B0 ;  /* 0x0000000000007941 */ /* 0x000fea0003800000 */
.L_x_4972:
        /* <DEDUP_REMOVED lines=60> */
.L_x_4965:
[----:B------:R-:W-:-:S13]  /*eae0*/  ISETP.GE.AND P2, PT, R20, R211, PT ;  /* 0x000000d31400720c */ /* 0x000fda0003f46270 */
[----:B------:R-:W-:Y:S05]  /*eaf0*/  @!P2 BRA `(.L_x_4976) ;  /* 0x000000240034a947 */ /* 0x000fea0003800000 */
[----:B------:R-:W-:Y:S02]  /*eb00*/  IMAD.MOV.U32 R207, RZ, RZ, R176 ;  /* 0x000000ffffcf7224 */ /* 0x000fe400078e00b0 */
[----:B------:R-:W-:-:S07]  /*eb10*/  IMAD.MOV.U32 R209, RZ, RZ, R13 ;  /* 0x000000ffffd17224 */ /* 0x000fce00078e000d */
.L_x_4986:
[----:B------:R-:W-:Y:S01]  /*eb20*/  VIADD R22, R22, 0x1 ;  /* 0x0000000116167836 */ /* 0x000fe20000000000 */
[----:B------:R-:W-:Y:S05]  /*eb30*/  YIELD ;  /* 0x0000000000007946 */ /* 0x000fea0003800000 */
[----:B------:R-:W-:-:S04]  /*eb40*/  ISETP.NE.AND P2, PT, R22, 0x2, PT ;  /* 0x000000021600780c */ /* 0x000fc80003f45270 */
[----:B------:R-:W-:Y:S02]  /*eb50*/  SEL R13, RZ, 0x1, P2 ;  /* 0x00000001ff0d7807 */ /* 0x000fe40001000000 */
[----:B------:R-:W-:Y:S02]  /*eb60*/  SEL R22, R22, RZ, P2 ;  /* 0x000000ff16167207 */ /* 0x000fe40001000000 */
[----:B------:R-:W-:Y:S01]  /*eb70*/  LOP3.LUT R202, R202, R13, RZ, 0x3c, !PT ;  /* 0x0000000dcaca7212 */ /* 0x000fe200078e3cff */
[----:B-1----:R-:W-:Y:S06]  /*eb80*/  @!P0 BRA `(.L_x_4977) ;  /* 0x0000000000048947 */ /* 0x002fec0003800000 */
[----:B------:R-:W-:Y:S01]  /*eb90*/  BPT.TRAP 0x1 ;  /* 0x000000040000795c */ /* 0x000fe20000300000 */
.L_x_4977:
[----:B------:R-:W-:Y:S01]  /*eba0*/  IMAD R15, R22, 0x8, R18 ;  /* 0x00000008160f7824 */ /* 0x000fe200078e0212 */
[----:B0-----:R-:W-:-:S04]  /*ebb0*/  SHF.L.U32 R21, R202, 0x1f, RZ ;  /* 0x0000001fca157819 */ /* 0x001fc800000006ff */
[----:B------:R0:W1:Y:S01]  /*ebc0*/  SYNCS.PHASECHK.TRANS64.TRYWAIT P2, [R15+URZ+0x22830], R21 ;  /* 0x022830150f0075a7 */ /* 0x000062000804017f */
[----:B------:R-:W-:Y:S05]  /*ebd0*/  @!P0 BRA `(.L_x_4978) ;  /* 0x0000000000048947 */ /* 0x000fea0003800000 */
[----:B------:R-:W-:Y:S01]  /*ebe0*/  BPT.TRAP 0x1 ;  /* 0x000000040000795c */ /* 0x000fe20000300000 */
.L_x_4978:
[----:B------:R-:W-:Y:S02]  /*ebf0*/  IMAD R156, R22, 0x300, R12 ;  /* 0x00000300169c7824 */ /* 0x000fe400078e020c */
[----:B------:R-:W-:Y:S01]  /*ec00*/  IMAD.MOV.U32 R157, RZ, RZ, 0x40000040 ;  /* 0x40000040ff9d7424 */ /* 0x000fe200078e00ff */
[----:B-1----:R-:W-:Y:S06]  /*ec10*/  @P2 BRA `(.L_x_4979) ;  /* 0x0000000000082947 */ /* 0x002fec0003800000 */
[----:B------:R-:W1:Y:S02]  /*ec20*/  SYNCS.PHASECHK.TRANS64.TRYWAIT P2, [R15+URZ+0x22830], R21 ;  /* 0x022830150f0075a7 */ /* 0x000e64000804017f */
[----:B-1----:R-:W-:Y:S05]  /*ec30*/  @!P2 BRA `(.L_x_4980) ;  /* 0x00000110005ca947 */ /* 0x002fea0003800000 */
.L_x_4979:
        /* <DEDUP_REMOVED lines=253> */
[----:B---3--:R-:W-:-:S04]  /*fc10*/  FADD.FTZ R154, R209, R154 ;  /* 0x0000009ad19a7221 */ /* 0x008fc80000010000 */
[C---:B------:R-:W-:Y:S01]  /*fc20*/  FADD.FTZ R171, R218.reuse, R154 ;  /* 0x0000009adaab7221 */ /* 0x040fe20000010000 */
[----:B------:R-:W-:Y:S02]  /*fc30*/  F2FP.BF16.F32.PACK_AB R154, R218, R209 ;  /* 0x000000d1da9a723e */ /* 0x000fe400000010ff */
        /* <DEDUP_REMOVED lines=32> */
[----:B------:R-:W-:Y:S01]  /*fe40*/  MUFU.EX2 R160, R160 ;  /* 0x000000a000a07308 */ /* 0x000fe20000000800 */
[----:B0-----:R-:W-:-:S05]  /*fe50*/  FMNMX.FTZ R199, R194, R195, !PT ;  /* 0x000000c3c2c77209 */ /* 0x001fca0007810000 */
[----:B------:R-:W0:Y:S02]  /*fe60*/  SHFL.BFLY PT, R195, R199, 0x2, 0x1f ;  /* 0x0c401f00c7c37f89 */ /* 0x000e2400000e0000 */
[----:B------:R-:W1:Y:S08]  /*fe70*/  MUFU.EX2 R161, R161 ;  /* 0x000000a100a17308 */ /* 0x000e700000000800 */
        /* <DEDUP_REMOVED lines=25> */
[----:B-1----:R-:W-:Y:S01]  /*10010*/  F2FP.BF16.F32.PACK_AB R156, R161, R160 ;  /* 0x000000a0a19c723e */ /* 0x002fe200000010ff */
        /* <DEDUP_REMOVED lines=14> */
[----:B------:R-:W-:Y:S01]  /*10100*/  FFMA.FTZ R194, R194, R14, -R177 ;  /* 0x0000000ec2c27223 */ /* 0x000fe200000108b1 */
[----:B------:R-:W-:Y:S01]  /*10110*/  IADD3 R177, -R219, 0xb, RZ ;  /* 0x0000000bdbb17810 */ /* 0x000fe20007ffe1ff */
[----:B------:R2:W3:Y:S01]  /*10120*/  MUFU.EX2 R209, R158 ;  /* 0x0000009e00d17308 */ /* 0x0004e20000000800 */
[----:B0-----:R-:W-:Y:S01]  /*10130*/  FFMA.FTZ R0, R199, R0, R196 ;  /* 0x00000000c7007223 */ /* 0x001fe200000100c4 */
[-C--:B------:R-:W-:Y:S01]  /*10140*/  FMUL.FTZ R26, R26, R199.reuse ;  /* 0x000000c71a1a7220 */ /* 0x080fe20000410000 */
[-C--:B------:R-:W-:Y:S01]  /*10150*/  FMUL.FTZ R27, R27, R199.reuse ;  /* 0x000000c71b1b7220 */ /* 0x080fe20000410000 */
[-C--:B------:R-:W-:Y:S01]  /*10160*/  FMUL.FTZ R30, R30, R199.reuse ;  /* 0x000000c71e1e7220 */ /* 0x080fe20000410000 */
[-C--:B------:R-:W-:Y:S01]  /*10170*/  FMUL.FTZ R31, R31, R199.reuse ;  /* 0x000000c71f1f7220 */ /* 0x080fe20000410000 */
[-C--:B------:R-:W-:Y:S01]  /*10180*/  FMUL.FTZ R34, R34, R199.reuse ;  /* 0x000000c722227220 */ /* 0x080fe20000410000 */
[----:B------:R-:W-:Y:S01]  /*10190*/  FMUL.FTZ R35, R35, R199 ;  /* 0x000000c723237220 */ /* 0x000fe20000410000 */
[----:B------:R-:W0:Y:S01]  /*101a0*/  MUFU.EX2 R159, R159 ;  /* 0x0000009f009f7308 */ /* 0x000e220000000800 */
[----:B--2---:R-:W-:Y:S01]  /*101b0*/  FADD.FTZ R158, R160, R171 ;  /* 0x000000aba09e7221 */ /* 0x004fe20000010000 */
[----:B-1----:R-:W-:Y:S01]  /*101c0*/  FADD.FTZ R0, R155, R0 ;  /* 0x000000009b007221 */ /* 0x002fe20000010000 */
[----:B------:R-:W-:-:S02]  /*101d0*/  @!P1 VIADD R160, R15, 0x22840 ;  /* 0x000228400fa09836 */ /* 0x000fc40000000000 */
[-C--:B------:R-:W-:Y:S01]  /*101e0*/  FMUL.FTZ R38, R38, R199.reuse ;  /* 0x000000c726267220 */ /* 0x080fe20000410000 */
[----:B------:R-:W-:Y:S01]  /*101f0*/  FADD.FTZ R158, R161, R158 ;  /* 0x0000009ea19e7221 */ /* 0x000fe20000010000 */
[-C--:B------:R-:W-:Y:S01]  /*10200*/  FMUL.FTZ R39, R39, R199.reuse ;  /* 0x000000c727277220 */ /* 0x080fe20000410000 */
[-C--:B------:R-:W-:Y:S01]  /*10210*/  FMUL.FTZ R42, R42, R199.reuse ;  /* 0x000000c72a2a7220 */ /* 0x080fe20000410000 */
[----:B------:R1:W2:Y:S01]  /*10220*/  MUFU.EX2 R218, R162 ;  /* 0x000000a200da7308 */ /* 0x0002a20000000800 */
[----:B------:R-:W-:Y:S01]  /*10230*/  FADD.FTZ R158, R164, R158 ;  /* 0x0000009ea49e7221 */ /* 0x000fe20000010000 */
[----:B---3--:R-:W-:Y:S01]  /*10240*/  FADD.FTZ R0, R209, R0 ;  /* 0x00000000d1007221 */ /* 0x008fe20000010000 */
[----:B------:R-:W-:Y:S01]  /*10250*/  @!P1 PRMT R160, RZ, 0x654, R160 ;  /* 0x00000654ffa09816 */ /* 0x000fe200000000a0 */
[----:B------:R3:W-:Y:S06]  /*10260*/  BAR.ARV R177, 0x100 ;  /* 0x000400b10000751d */ /* 0x0007ec0000002000 */
[----:B------:R-:W4:Y:S01]  /*10270*/  MUFU.EX2 R163, R163 ;  /* 0x000000a300a37308 */ /* 0x000f220000000800 */
[----:B------:R-:W-:Y:S01]  /*10280*/  FADD.FTZ R158, R165, R158 ;  /* 0x0000009ea59e7221 */ /* 0x000fe20000010000 */
[----:B0-----:R-:W-:Y:S01]  /*10290*/  FADD.FTZ R0, R159, R0 ;  /* 0x000000009f007221 */ /* 0x001fe20000010000 */
[----:B------:R0:W-:Y:S01]  /*102a0*/  @!P1 SYNCS.ARRIVE.TRANS64.RED.A1T0 RZ, [R160+URZ], RZ ;  /* 0x000000ffa0ff99a7 */ /* 0x0001e2000810043f */
[----:B-1----:R-:W-:Y:S01]  /*102b0*/  F2FP.BF16.F32.PACK_AB R162, R173, R172 ;  /* 0x000000acada2723e */ /* 0x002fe200000010ff */
[-C--:B------:R-:W-:Y:S01]  /*102c0*/  FMUL.FTZ R43, R43, R199.reuse ;  /* 0x000000c72b2b7220 */ /* 0x080fe20000410000 */
[-C--:B------:R-:W-:Y:S01]  /*102d0*/  FMUL.FTZ R46, R46, R199.reuse ;  /* 0x000000c72e2e7220 */ /* 0x080fe20000410000 */
[----:B--2---:R-:W-:Y:S01]  /*102e0*/  FADD.FTZ R0, R218, R0 ;  /* 0x00000000da007221 */ /* 0x004fe20000010000 */
[----:B------:R-:W1:Y:S01]  /*102f0*/  MUFU.EX2 R161, R166 ;  /* 0x000000a600a17308 */ /* 0x000e620000000800 */
[-C--:B------:R-:W-:Y:S01]  /*10300*/  FMUL.FTZ R47, R47, R199.reuse ;  /* 0x000000c72f2f7220 */ /* 0x080fe20000410000 */
[-C--:B------:R-:W-:Y:S01]  /*10310*/  FMUL.FTZ R50, R50, R199.reuse ;  /* 0x000000c732327220 */ /* 0x080fe20000410000 */
[----:B0-----:R-:W-:Y:S01]  /*10320*/  F2FP.BF16.F32.PACK_AB R160, R169, R168 ;  /* 0x000000a8a9a0723e */ /* 0x001fe200000010ff */
        /* <DEDUP_REMOVED lines=14> */
[----:B------:R-:W-:Y:S01]  /*10410*/  F2FP.BF16.F32.PACK_AB R158, R165, R164 ;  /* 0x000000a4a59e723e */ /* 0x000fe200000010ff */
[----:B-1----:R-:W-:Y:S01]  /*10420*/  FADD.FTZ R0, R161, R0 ;  /* 0x00000000a1007221 */ /* 0x002fe20000010000 */
        /* <DEDUP_REMOVED lines=29> */
[C---:B-1----:R-:W-:Y:S01]  /*10600*/  F2FP.BF16.F32.PACK_AB R166, R181.reuse, R180 ;  /* 0x000000b4b5a6723e */ /* 0x042fe200000010ff */
[----:B------:R-:W-:Y:S01]  /*10610*/  FADD.FTZ R3, R181, R3 ;  /* 0x00000003b5037221 */ /* 0x000fe20000010000 */
[----:B--2---:R-:W-:Y:S01]  /*10620*/  F2FP.BF16.F32.PACK_AB R153, R155, R196 ;  /* 0x000000c49b99723e */ /* 0x004fe200000010ff */
[----:B------:R-:W-:Y:S01]  /*10630*/  FMUL.FTZ R103, R103, R199 ;  /* 0x000000c767677220 */ /* 0x000fe20000410000 */
[----:B------:R-:W-:Y:S01]  /*10640*/  F2FP.BF16.F32.PACK_AB R155, R159, R209 ;  /* 0x000000d19f9b723e */ /* 0x000fe200000010ff */
[----:B------:R-:W-:Y:S01]  /*10650*/  FMUL.FTZ R106, R106, R199 ;  /* 0x000000c76a6a7220 */ /* 0x000fe20000410000 */
        /* <DEDUP_REMOVED lines=20> */
[----:B------:R-:W-:Y:S01]  /*107a0*/  FMUL.FTZ R130, R130, R199 ;  /* 0x000000c782827220 */ /* 0x000fe20000410000 */
        /* <DEDUP_REMOVED lines=16> */
[----:B------:R-:W-:-:S04]  /*108b0*/  FMUL.FTZ R151, R151, R199 ;  /* 0x000000c797977220 */ /* 0x000fc80000410000 */
        /* <DEDUP_REMOVED lines=45> */
.L_x_4981:
[----:B------:R0:W1:Y:S01]  /*10b90*/  SYNCS.PHASECHK.TRANS64.TRYWAIT P2, [R15+URZ+0x22850], R21 ;  /* 0x022850150f0075a7 */ /* 0x000062000804017f */
[----:B------:R-:W-:Y:S05]  /*10ba0*/  @!P0 BRA `(.L_x_4982) ;  /* 0x0000000000048947 */ /* 0x000fea0003800000 */
[----:B------:R-:W-:Y:S01]  /*10bb0*/  BPT.TRAP 0x1 ;  /* 0x000000040000795c */ /* 0x000fe20000300000 */
.L_x_4982:
[----:B------:R-:W-:Y:S04]  /*10bc0*/  BSSY B0, `(.L_x_4983) ;  /* 0x0000004000007945 */ /* 0x000fe80003800000 */
[----:B-1----:R-:W-:Y:S05]  /*10bd0*/  @P2 BRA `(.L_x_4984) ;  /* 0x0000000000082947 */ /* 0x002fea0003800000 */
[----:B------:R-:W1:Y:S02]  /*10be0*/  SYNCS.PHASECHK.TRANS64.TRYWAIT P2, [R15+URZ+0x22850], R21 ;  /* 0x022850150f0075a7 */ /* 0x000e64000804017f */
[----:B-1----:R-:W-:Y:S05]  /*10bf0*/  @!P2 BRA `(.L_x_4985) ;  /* 0x000000f00080a947 */ /* 0x002fea0003800000 */
.L_x_4984:
[----:B------:R-:W-:Y:S05]  /*10c00*/  BSYNC B0 ;  /* 0x0000000000007941 */ /* 0x000fea0003800000 */
.L_x_4983:
[----:B------:R-:W2:Y:S01]  /*10c10*/  S2R R180, SR_TID.X ;  /* 0x0000000000b47919 */ /* 0x000ea20000002100 */
[----:B------:R-:W-:Y:S05]  /*10c20*/  WARPSYNC.ALL ;  /* 0x0000000000007948 */ /* 0x000fea0003800000 */
[----:B------:R-:W-:Y:S01]  /*10c30*/  IMAD.MOV.U32 R178, RZ, RZ, 0xc00 ;  /* 0x00000c00ffb27424 */ /* 0x000fe200078e00ff */
[----:B------:R-:W-:Y:S01]  /*10c40*/  ISETP.GT.AND P2, PT, R20, R211, PT ;  /* 0x000000d31400720c */ /* 0x000fe20003f44270 */
[----:B------:R-:W-:Y:S02]  /*10c50*/  IMAD.MOV.U32 R179, RZ, RZ, 0x40000040 ;  /* 0x40000040ffb37424 */ /* 0x000fe400078e00ff */
[----:B------:R-:W-:-:S02]  /*10c60*/  IMAD R178, R22, R178, UR44 ;  /* 0x0000002c16b27e24 */ /* 0x000fc4000f8e02b2 */
[----:B01----:R-:W-:Y:S01]  /*10c70*/  @!P1 VIADD R15, R15, 0x22860 ;  /* 0x000228600f0f9836 */ /* 0x003fe20000000000 */
[----:B------:R-:W-:Y:S01]  /*10c80*/  R2UR UR7, R179 ;  /* 0x00000000b30772ca */ /* 0x000fe200000e0000 */
[----:B------:R-:W-:Y:S01]  /*10c90*/  IMAD.MOV.U32 R179, RZ, RZ, 0x40000040 ;  /* 0x40000040ffb37424 */ /* 0x000fe200078e00ff */
[----:B------:R-:W-:Y:S01]  /*10ca0*/  R2UR UR6, R178 ;  /* 0x00000000b20672ca */ /* 0x000fe200000e0000 */
[----:B------:R-:W-:Y:S01]  /*10cb0*/  VIADD R20, R20, 0xffffffff ;  /* 0xffffffff14147836 */ /* 0x000fe20000000000 */
[----:B------:R-:W-:Y:S01]  /*10cc0*/  @!P1 PRMT R15, RZ, 0x654, R15 ;  /* 0x00000654ff0f9816 */ /* 0x000fe2000000000f */
[----:B------:R-:W-:Y:S02]  /*10cd0*/  IMAD.MOV.U32 R207, RZ, RZ, R176 ;  /* 0x000000ffffcf7224 */ /* 0x000fe400078e00b0 */
[----:B------:R-:W-:Y:S01]  /*10ce0*/  IMAD.MOV.U32 R209, RZ, RZ, R13 ;  /* 0x000000ffffd17224 */ /* 0x000fe200078e000d */
[----:B--2---:R-:W-:-:S05]  /*10cf0*/  SHF.R.U32.HI R180, RZ, 0x7, R180 ;  /* 0x00000007ffb47819 */ /* 0x004fca00000116b4 */
[----:B------:R-:W-:-:S05]  /*10d00*/  VIADD R21, R180, 0x8 ;  /* 0x00000008b4157836 */ /* 0x000fca0000000000 */
        /* <DEDUP_REMOVED lines=44> */
.L_x_4976:
[----:B------:R-:W-:Y:S05]  /*10fd0*/  WARPSYNC.ALL ;  /* 0x0000000000007948 */ /* 0x000fea0003800000 */
[----:B------:R-:W2:Y:S01]  /*10fe0*/  SHFL.BFLY PT, R4, R3, 0x2, 0x1f ;  /* 0x0c401f0003047f89 */ /* 0x000ea200000e0000 */
[----:B------:R-:W-:Y:S02]  /*10ff0*/  IMAD.MOV.U32 R154, RZ, RZ, -0x800000 ;  /* 0xff800000ff9a7424 */ /* 0x000fe400078e00ff */
[----:B------:R-:W-:Y:S01]  /*11000*/  VIADD R22, R22, 0x1 ;  /* 0x0000000116167836 */ /* 0x000fe20000000000 */
[----:B------:R3:W-:Y:S08]  /*11010*/  BAR.ARV R177, 0x100 ;  /* 0x000400b10000751d */ /* 0x0007f00000002000 */
[----:B------:R-:W-:Y:S06]  /*11020*/  BAR.ARV 0x8, 0x180 ;  /* 0x0206000000007b1d */ /* 0x000fec0000002000 */
[----:B------:R-:W-:Y:S01]  /*11030*/  ISETP.NE.AND P1, PT, R22, 0x2, PT ;  /* 0x000000021600780c */ /* 0x000fe20003f25270 */
[----:B------:R-:W-:-:S03]  /*11040*/  VIADD R229, R229, 0x1 ;  /* 0x00000001e5e57836 */ /* 0x000fc60000000000 */
[----:B------:R-:W-:Y:S01]  /*11050*/  SEL R22, R22, RZ, P1 ;  /* 0x000000ff16167207 */ /* 0x000fe20000800000 */
[----:B--2---:R-:W-:Y:S01]  /*11060*/  FADD.FTZ R6, R4, R3 ;  /* 0x0000000304067221 */ /* 0x004fe20000010000 */
[----:B------:R-:W-:-:S04]  /*11070*/  IMAD.MOV.U32 R4, RZ, RZ, RZ ;  /* 0x000000ffff047224 */ /* 0x000fc800078e00ff */
[----:B------:R-:W2:Y:S02]  /*11080*/  SHFL.BFLY PT, R5, R6, 0x1, 0x1f ;  /* 0x0c201f0006057f89 */ /* 0x000ea400000e0000 */
[----:B--2---:R-:W-:-:S05]  /*11090*/  FADD.FTZ R3, R6, R5 ;  /* 0x0000000506037221 */ /* 0x004fca0000010000 */
[----:B------:R-:W-:-:S13]  /*110a0*/  FSETP.NE.FTZ.AND P0, PT, R3, RZ, PT ;  /* 0x000000ff0300720b */ /* 0x000fda0003f15000 */
[----:B------:R-:W2:Y:S08]  /*110b0*/  @P0 MUFU.LG2 R5, R3 ;  /* 0x0000000300050308 */ /* 0x000eb00000000c00 */
[----:B------:R4:W5:Y:S01]  /*110c0*/  @P0 MUFU.RCP R4, R3 ;  /* 0x0000000300040308 */ /* 0x0009620000001000 */
[----:B--2---:R-:W-:Y:S01]  /*110d0*/  @P0 FMUL.FTZ R5, R5, 0.69314718246459960938 ;  /* 0x3f31721805050820 */ /* 0x004fe20000410000 */
[----:B----4-:R-:W-:-:S04]  /*110e0*/  @P0 FMUL.FTZ R3, R14, 0.69314718246459960938 ;  /* 0x3f3172180e030820 */ /* 0x010fc80000410000 */
[----:B------:R-:W-:Y:S01]  /*110f0*/  @P0 FFMA.FTZ R154, R3, R13, R5 ;  /* 0x0000000d039a0223 */ /* 0x000fe20000010005 */
[----:B------:R-:W-:Y:S01]  /*11100*/  IMAD.MOV.U32 R3, RZ, RZ, -0x800000 ;  /* 0xff800000ff037424 */ /* 0x000fe200078e00ff */
[----:B------:R-:W2:Y:S01]  /*11110*/  SHFL.BFLY PT, R5, R0, 0x2, 0x1f ;  /* 0x0c401f0000057f89 */ /* 0x000ea200000e0000 */
        /* <DEDUP_REMOVED lines=23> */
[----:B--2---:R-:W-:Y:S01]  /*11290*/  FADD.FTZ R7, R5, R0 ;  /* 0x0000000005077221 */ /* 0x004fe20000010000 */
[----:B------:R-:W-:-:S02]  /*112a0*/  IMAD.MOV.U32 R0, RZ, RZ, RZ ;  /* 0x000000ffff007224 */ /* 0x000fc400078e00ff */
        /* <DEDUP_REMOVED lines=27> */
[----:B--2---:R-:W-:Y:S01]  /*11460*/  FADD.FTZ R8, R7, R6 ;  /* 0x0000000607087221 */ /* 0x004fe20000010000 */
[-C--:B------:R-:W-:Y:S01]  /*11470*/  FMUL.FTZ R121, R121, R4.reuse ;  /* 0x0000000479797220 */ /* 0x080fe20000410000 */
        /* <DEDUP_REMOVED lines=14> */
[----:B------:R-:W-:-:S02]  /*11560*/  FMUL.FTZ R149, R149, R4 ;  /* 0x0000000495957220 */ /* 0x000fc40000410000 */
[----:B------:R-:W2:Y:S01]  /*11570*/  @P0 MUFU.LG2 R6, R8 ;  /* 0x0000000800060308 */ /* 0x000ea20000000c00 */
[----:B------:R-:W-:-:S07]  /*11580*/  @P0 FMUL.FTZ R5, R14, 0.69314718246459960938 ;  /* 0x3f3172180e050820 */ /* 0x000fce0000410000 */
[----:B------:R-:W4:Y:S01]  /*11590*/  @P0 MUFU.RCP R0, R8 ;  /* 0x0000000800000308 */ /* 0x000f220000001000 */
[----:B--2---:R-:W-:-:S04]  /*115a0*/  @P0 FMUL.FTZ R6, R6, 0.69314718246459960938 ;  /* 0x3f31721806060820 */ /* 0x004fc80000410000 */
[----:B------:R-:W-:Y:S01]  /*115b0*/  @P0 FFMA.FTZ R3, R5, R176, R6 ;  /* 0x000000b005030223 */ /* 0x000fe20000010006 */
[----:B------:R-:W-:Y:S02]  /*115c0*/  SEL R5, RZ, 0x1, P1 ;  /* 0x00000001ff057807 */ /* 0x000fe40000800000 */
[----:B------:R-:W-:Y:S01]  /*115d0*/  PLOP3.LUT P0, PT, PT, PT, PT, 0x8, 0x0 ;  /* 0x000000000000781c */ /* 0x000fe20003f0e170 */
[-C--:B----4-:R-:W-:Y:S01]  /*115e0*/  FMUL.FTZ R26, R26, R0.reuse ;  /* 0x000000001a1a7220 */ /* 0x090fe20000410000 */
        /* <DEDUP_REMOVED lines=63> */
[----:B---3--:R-:W-:-:S07]  /*119e0*/  LOP3.LUT R202, R202, R5, RZ, 0x3c, !PT ;  /* 0x00000005caca7212 */ /* 0x008fce00078e3cff */
.L_x_4921:
[----:B------:R-:W-:Y:S05]  /*119f0*/  WARPSYNC.ALL ;  /* 0x0000000000007948 */ /* 0x000fea0003800000 */
[----:B------:R-:W2:Y:S08]  /*11a00*/  S2UR UR5, SR_CgaCtaId ;  /* 0x00000000000579c3 */ /* 0x000eb00000008800 */
[----:B------:R-:W-:Y:S06]  /*11a10*/  BAR.SYNC.DEFER_BLOCKING 0x5, 0x180 ;  /* 0x0146000000007b1d */ /* 0x000fec0000010000 */
[----:B------:R-:W-:Y:S01]  /*11a20*/  UMOV UR4, 0x400 ;  /* 0x0000040000047882 */ /* 0x000fe20000000000 */
[----:B------:R-:W-:Y:S01]  /*11a30*/  BSSY B0, `(.L_x_4987) ;  /* 0x00004f6000007945 */ /* 0x000fe20003800000 */
[----:B--2---:R-:W-:-:S06]  /*11a40*/  ULEA UR4, UR5, UR4, 0x18 ;  /* 0x0000000405047291 */ /* 0x004fcc000f8ec03f */
[----:B------:R-:W-:-:S05]  /*11a50*/  IMAD.U32 R18, RZ, RZ, UR4 ;  /* 0x00000004ff127e24 */ /* 0x000fca000f8e00ff */
[----:B------:R2:W3:Y:S01]  /*11a60*/  LDS.128 R4, [R18+0x228d0] ;  /* 0x0228d00012047984 */ /* 0x0004e20000000c00 */
        /* <DEDUP_REMOVED lines=15> */
[----:B-1----:R-:W-:Y:S01]  /*11b60*/  F2FP.BF16.F32.PACK_AB R15, R39, R38 ;  /* 0x00000026270f723e */ /* 0x002fe200000010ff */
[----:B------:R-:W-:Y:S01]  /*11b70*/  BAR.SYNC.DEFER_BLOCKING 0x1, 0x100 ;  /* 0x0044000000007b1d */ /* 0x000fe20000010000 */
[----:B------:R-:W-:-:S04]  /*11b80*/  ISETP.NE.U32.AND P1, PT, RZ, UR4, PT ;  /* 0x00000004ff007c0c */ /* 0x000fc8000bf25070 */
[----:B------:R-:W-:Y:S02]  /*11b90*/  ISETP.NE.AND.EX P1, PT, RZ, UR5, PT, P1 ;  /* 0x00000005ff007c0c */ /* 0x000fe4000bf25310 */
[----:B------:R-:W-:Y:S02]  /*11ba0*/  MOV R20, R18 ;  /* 0x0000001200147202 */ /* 0x000fe40000000f00 */
[----:B0-----:R-:W-:-:S03]  /*11bb0*/  MOV R21, R0 ;  /* 0x0000000000157202 */ /* 0x001fc60000000f00 */
[----:B----45:R-:W-:-:S04]  /*11bc0*/  IMAD.WIDE R152, R8, 0x2, R20 ;  /* 0x0000000208987825 */ /* 0x030fc800078e0214 */
        /* <DEDUP_REMOVED lines=163> */
[----:B---3--:R-:W-:Y:S01]  /*12600*/  LOP3.LUT R4, R0, 0x380, RZ, 0xc0, !PT ;  /* 0x0000038000047812 */ /* 0x008fe200078ec0ff */
[----:B------:R-:W-:Y:S01]  /*12610*/  IMAD.X R153, RZ, RZ, R153, P0 ;  /* 0x000000ffff997224 */ /* 0x000fe200000e0699 */
[----:B------:R-:W-:Y:S02]  /*12620*/  IADD3 R8, P0, R225, UR4, RZ ;  /* 0x00000004e1087c10 */ /* 0x000fe4000ff1e0ff */
[----:B------:R-:W-:Y:S02]  /*12630*/  SHF.R.U64 R4, R4, 0x3, RZ ;  /* 0x0000000304047819 */ /* 0x000fe400000012ff */
[----:B------:R-:W-:Y:S02]  /*12640*/  IADD3.X R9, R227, UR5, RZ, P0, !PT ;  /* 0x00000005e3097c10 */ /* 0x000fe400087fe4ff */
[----:B------:R-:W-:Y:S01]  /*12650*/  LOP3.LUT R152, R4, R0, RZ, 0x3c, !PT ;  /* 0x0000000004987212 */ /* 0x000fe200078e3cff */
[----:B------:R-:W-:-:S03]  /*12660*/  IMAD.MOV.U32 R4, RZ, RZ, RZ ;  /* 0x000000ffff047224 */ /* 0x000fc600078e00ff */
[----:B------:R-:W-:-:S05]  /*12670*/  MOV R152, R152 ;  /* 0x0000009800987202 */ /* 0x000fca0000000f00 */
[----:B------:R0:W-:Y:S01]  /*12680*/  STSM.16.M88.4 [R152], R12 ;  /* 0x0000000c98007844 */ /* 0x0001e20000000200 */
[----:B------:R-:W-:Y:S06]  /*12690*/  BAR.SYNC.DEFER_BLOCKING 0x1, 0x100 ;  /* 0x0044000000007b1d */ /* 0x000fec0000010000 */
[----:B------:R-:W5:Y:S01]  /*126a0*/  @P1 LDG.E R4, desc[UR40][R8.64] ;  /* 0x0000002808041981 */ /* 0x000f62000c1e1900 */
[----:B------:R-:W-:-:S04]  /*126b0*/  ISETP.NE.U32.AND P0, PT, RZ, UR6, PT ;  /* 0x00000006ff007c0c */ /* 0x000fc8000bf05070 */
[----:B------:R-:W-:Y:S01]  /*126c0*/  ISETP.NE.AND.EX P0, PT, RZ, UR7, PT, P0 ;  /* 0x00000007ff007c0c */ /* 0x000fe2000bf05300 */
[----:B0-----:R-:W-:-:S12]  /*126d0*/  IMAD.MOV.U32 R14, RZ, RZ, 0x9b8 ;  /* 0x000009b8ff0e7424 */ /* 0x001fd800078e00ff */
[----:B------:R-:W-:Y:S01]  /*126e0*/  @P0 IADD3 R10, P2, R225, UR6, RZ ;  /* 0x00000006e10a0c10 */ /* 0x000fe2000ff5e0ff */
[----:B------:R-:W-:Y:S02]  /*126f0*/  ULDC UR6, c[0x0][0xa88] ;  /* 0x0002a20000067ab9 */ /* 0x000fe40000000800 */
[----:B------:R-:W-:Y:S01]  /*12700*/  IMAD.U32 R0, RZ, RZ, UR6 ;  /* 0x00000006ff007e24 */ /* 0x000fe2000f8e00ff */
[----:B------:R-:W-:Y:S02]  /*12710*/  @P0 IADD3.X R11, R227, UR7, RZ, P2, !PT ;  /* 0x00000007e30b0c10 */ /* 0x000fe400097fe4ff */
[----:B------:R-:W-:-:S03]  /*12720*/  ISETP.GT.AND P2, PT, R223, 0x1, PT ;  /* 0x00000001df00780c */ /* 0x000fc60003f44270 */
[----:B------:R0:W5:Y:S01]  /*12730*/  @P0 LDG.E R0, desc[UR40][R10.64] ;  /* 0x000000280a000981 */ /* 0x000162000c1e1900 */
[----:B------:R-:W-:-:S04]  /*12740*/  SEL R14, R14, 0x978, P2 ;  /* 0x000009780e0e7807 */ /* 0x000fc80001000000 */
[----:B------:R1:W3:Y:S08]  /*12750*/  LDC.64 R12, c[0x0][R14+0x220] ;  /* 0x000088000e0c7b82 */ /* 0x0002f00000000a00 */
[----:B0-----:R1:W0:Y:S01]  /*12760*/  LDC.64 R10, c[0x0][R14+0x218] ;  /* 0x000086000e0a7b82 */ /* 0x0012220000000a00 */
[----:B------:R-:W-:Y:S05]  /*12770*/  @P0 BRA `(.L_x_4989) ;  /* 0x0000000000100947 */ /* 0x000fea0003800000 */
[----:B------:R-:W-:Y:S05]  /*12780*/  @!P1 BRA `(.L_x_4989) ;  /* 0x00000000000c9947 */ /* 0x000fea0003800000 */
[----:B-----5:R-:W4:Y:S04]  /*12790*/  LDG.E R0, desc[UR40][R8.64] ;  /* 0x0000002808007981 */ /* 0x020f28000c1e1900 */
[----:B------:R-:W4:Y:S02]  /*127a0*/  LDG.E R8, desc[UR40][R8.64+0x4] ;  /* 0x0000042808087981 */ /* 0x000f24000c1e1900 */
[----:B----4-:R-:W-:-:S07]  /*127b0*/  IMAD.IADD R0, R8, 0x1, -R0 ;  /* 0x0000000108007824 */ /* 0x010fce00078e0a00 */
.L_x_4989:
[----:B------:R-:W4:Y:S01]  /*127c0*/  LDL.LU R15, [R1+0x64] ;  /* 0x00006400010f7983 */ /* 0x000f220000300800 */
[----:B------:R-:W2:Y:S01]  /*127d0*/  LDC R156, c[0x0][0xbe8] ;  /* 0x0002fa00ff9c7b82 */ /* 0x000ea20000000800 */
[----:B------:R-:W-:Y:S02]  /*127e0*/  ISETP.NE.U32.AND P0, PT, RZ, UR4, PT ;  /* 0x00000004ff007c0c */ /* 0x000fe4000bf05070 */
[----:B------:R-:W4:Y:S02]  /*127f0*/  LDL R158, [R1+0x70] ;  /* 0x00007000019e7983 */ /* 0x000f240000100800 */
[----:B------:R-:W-:Y:S02]  /*12800*/  ISETP.NE.AND.EX P0, PT, RZ, UR5, PT, P0 ;  /* 0x00000005ff007c0c */ /* 0x000fe4000bf05300 */
[----:B------:R-:W4:Y:S01]  /*12810*/  LDL R157, [R1+0x68] ;  /* 0x00006800019d7983 */ /* 0x000f220000100800 */
[----:B------:R-:W1:Y:S01]  /*12820*/  LDC.64 R8, c[0x0][R14+0x228] ;  /* 0x00008a000e087b82 */ /* 0x000e620000000a00 */
[----:B------:R-:W-:Y:S01]  /*12830*/  SEL R224, R224, RZ, !P0 ;  /* 0x000000ffe0e07207 */ /* 0x000fe20004000000 */
[----:B0-----:R-:W-:-:S02]  /*12840*/  IMAD R153, R11, R222, RZ ;  /* 0x000000de0b997224 */ /* 0x001fc400078e02ff */
[----:B------:R-:W-:-:S04]  /*12850*/  IMAD.WIDE.U32 R10, R10, R222, RZ ;  /* 0x000000de0a0a7225 */ /* 0x000fc800078e00ff */
[----:B---3--:R-:W-:Y:S01]  /*12860*/  IMAD R13, R13, R224, RZ ;  /* 0x000000e00d0d7224 */ /* 0x008fe200078e02ff */
[----:B--2---:R-:W-:Y:S01]  /*12870*/  ISETP.NE.AND P1, PT, R156, 0x1, PT ;  /* 0x000000019c00780c */ /* 0x004fe20003f25270 */
[----:B------:R-:W-:-:S12]  /*12880*/  IMAD.IADD R153, R11, 0x1, R153 ;  /* 0x000000010b997824 */ /* 0x000fd800078e0299 */
[----:B------:R-:W0:Y:S01]  /*12890*/  @P1 LDC R11, c[0x0][0xbec] ;  /* 0x0002fb00ff0b1b82 */ /* 0x000e220000000800 */
[----:B------:R-:W-:-:S04]  /*128a0*/  IMAD.IADD R155, R215, 0x1, R206 ;  /* 0x00000001d79b7824 */ /* 0x000fc800078e02ce */
[----:B0-----:R-:W-:-:S04]  /*128b0*/  @P1 IMAD.HI.U32 R11, R155, R11, RZ ;  /* 0x0000000b9b0b1227 */ /* 0x001fc800078e00ff */
[----:B-----5:R-:W-:Y:S01]  /*128c0*/  IMAD R0, R0, R156, RZ ;  /* 0x0000009c00007224 */ /* 0x020fe200078e02ff */
[----:B----4-:R-:W-:-:S05]  /*128d0*/  SEL R152, R15, RZ, !P0 ;  /* 0x000000ff0f987207 */ /* 0x010fca0004000000 */
[C---:B------:R-:W-:Y:S02]  /*128e0*/  IMAD R152, R12.reuse, R152, R13 ;  /* 0x000000980c987224 */ /* 0x040fe400078e020d */
[----:B------:R-:W-:-:S03]  /*128f0*/  IMAD.WIDE.U32 R12, R12, R224, RZ ;  /* 0x000000e00c0c7225 */ /* 0x000fc600078e00ff */
[----:B------:R-:W-:Y:S02]  /*12900*/  IADD3 R15, P0, P3, R12, R10, R4 ;  /* 0x0000000a0c0f7210 */ /* 0x000fe40007b1e004 */
[----:B------:R-:W0:Y:S01]  /*12910*/  @P1 LDC R10, c[0x0][0xbf0] ;  /* 0x0002fc00ff0a1b82 */ /* 0x000e220000000800 */
[----:B------:R-:W-:Y:S01]  /*12920*/  SEL R12, R230, RZ, P2 ;  /* 0x000000ffe60c7207 */ /* 0x000fe20001000000 */
[----:B------:R-:W-:-:S04]  /*12930*/  IMAD.IADD R152, R13, 0x1, R152 ;  /* 0x000000010d987824 */ /* 0x000fc800078e0298 */
[-C--:B-1----:R-:W-:Y:S02]  /*12940*/  IMAD R9, R9, R12.reuse, RZ ;  /* 0x0000000c09097224 */ /* 0x082fe400078e02ff */
[----:B------:R-:W-:Y:S01]  /*12950*/  IMAD.WIDE.U32 R12, R8, R12, RZ ;  /* 0x0000000c080c7225 */ /* 0x000fe200078e00ff */
[----:B------:R-:W-:-:S04]  /*12960*/  SHF.R.S32.HI R8, RZ, 0x1f, R4 ;  /* 0x0000001fff087819 */ /* 0x000fc80000011404 */
[----:B------:R-:W-:Y:S01]  /*12970*/  IADD3.X R152, R152, R153, R8, P0, P3 ;  /* 0x0000009998987210 */ /* 0x000fe200007e6408 */
[----:B------:R-:W-:Y:S01]  /*12980*/  IMAD.MOV.U32 R153, RZ, RZ, R155 ;  /* 0x000000ffff997224 */ /* 0x000fe200078e009b */
[----:B0-----:R-:W-:Y:S02]  /*12990*/  @P1 SHF.R.U32.HI R153, RZ, R10, R11 ;  /* 0x0000000aff991219 */ /* 0x001fe4000001160b */
[----:B------:R0:W1:Y:S02]  /*129a0*/  LDC.64 R10, c[0x0][R14+0x210] ;  /* 0x000084000e0a7b82 */ /* 0x0000640000000a00 */
[----:B------:R-:W-:-:S06]  /*129b0*/  IADD3 R12, P0, P3, R153, R15, R12 ;  /* 0x0000000f990c7210 */ /* 0x000fcc0007b1e00c */
[----:B0-----:R-:W0:Y:S01]  /*129c0*/  LDC.64 R14, c[0x0][0xba8] ;  /* 0x0002ea00ff0e7b82 */ /* 0x001e220000000a00 */
[----:B------:R-:W-:Y:S01]  /*129d0*/  IMAD.IADD R9, R13, 0x1, R9 ;  /* 0x000000010d097824 */ /* 0x000fe200078e0209 */
[----:B------:R-:W-:-:S04]  /*129e0*/  SHF.R.S32.HI R13, RZ, 0x1f, R153 ;  /* 0x0000001fff0d7819 */ /* 0x000fc80000011499 */
[----:B------:R-:W-:Y:S01]  /*129f0*/  IADD3.X R13, R13, R152, R9, P0, P3 ;  /* 0x000000980d0d7210 */ /* 0x000fe200007e6409 */
[----:B------:R-:W-:-:S04]  /*12a00*/  IMAD.MOV R152, RZ, RZ, -R153 ;  /* 0x000000ffff987224 */ /* 0x000fc800078e0a99 */
[----:B------:R-:W-:Y:S01]  /*12a10*/  IMAD R152, R156, R152, R155 ;  /* 0x000000989c987224 */ /* 0x000fe200078e029b */
[----:B0-----:R-:W0:Y:S08]  /*12a20*/  @!P2 LDC R14, c[0x0][0xb50] ;  /* 0x0002d400ff0eab82 */ /* 0x001e300000000800 */
[----:B------:R-:W2:Y:S01]  /*12a30*/  @!P2 LDC R15, c[0x0][0xb54] ;  /* 0x0002d500ff0fab82 */ /* 0x000ea20000000800 */
[----:B------:R-:W-:Y:S01]  /*12a40*/  SHF.R.S32.HI R9, RZ, 0x1f, R152 ;  /* 0x0000001fff097819 */ /* 0x000fe20000011498 */
[----:B-1----:R-:W-:-:S02]  /*12a50*/  IMAD R11, R11, R152, RZ ;  /* 0x000000980b0b7224 */ /* 0x002fc400078e02ff */
[----:B------:R-:W-:-:S04]  /*12a60*/  IMAD.WIDE.U32 R12, R10, R152, R12 ;  /* 0x000000980a0c7225 */ /* 0x000fc800078e000c */
[----:B------:R-:W-:Y:S01]  /*12a70*/  IMAD R9, R10, R9, R11 ;  /* 0x000000090a097224 */ /* 0x000fe200078e020b */
[----:B0-----:R-:W-:-:S03]  /*12a80*/  LEA R14, P0, R12, R14, 0x2 ;  /* 0x0000000e0c0e7211 */ /* 0x001fc600078010ff */
[----:B------:R-:W-:-:S05]  /*12a90*/  IMAD.IADD R9, R13, 0x1, R9 ;  /* 0x000000010d097824 */ /* 0x000fca00078e0209 */
[----:B--2---:R-:W-:Y:S01]  /*12aa0*/  LEA.HI.X R9, R12, R15, R9, 0x2, P0 ;  /* 0x0000000f0c097211 */ /* 0x004fe200000f1409 */
[----:B------:R-:W-:Y:S01]  /*12ab0*/  SHFL.IDX PT, R10, R14, RZ, 0x1c1f ;  /* 0x001c1fff0e0a7589 */ /* 0x000fe200000e0000 */
[----:B------:R-:W-:-:S03]  /*12ac0*/  IMAD.IADD R153, R158, 0x1, R206 ;  /* 0x000000019e997824 */ /* 0x000fc600078e02ce */
[----:B------:R-:W0:Y:S04]  /*12ad0*/  SHFL.IDX PT, R11, R9, RZ, 0x1c1f ;  /* 0x001c1fff090b7589 */ /* 0x000e2800000e0000 */
[----:B------:R-:W-:Y:S04]  /*12ae0*/  SHFL.IDX PT, R12, R14, 0x1, 0x1c1f ;  /* 0x003c1f000e0c7f89 */ /* 0x000fe800000e0000 */
[----:B------:R-:W1:Y:S01]  /*12af0*/  SHFL.IDX PT, R13, R9, 0x1, 0x1c1f ;  /* 0x003c1f00090d7f89 */ /* 0x000e6200000e0000 */
[----:B------:R-:W-:Y:S01]  /*12b00*/  LOP3.LUT P0, RZ, R157, 0x3, RZ, 0xc0, !PT ;  /* 0x000000039dff7812 */ /* 0x000fe2000780c0ff */
[----:B------:R-:W-:-:S03]  /*12b10*/  VIADD R152, R153, 0x8 ;  /* 0x0000000899987836 */ /* 0x000fc60000000000 */
[-C--:B------:R-:W-:Y:S02]  /*12b20*/  ISETP.GE.OR P3, PT, R153, R0.reuse, P0 ;  /* 0x000000009900720c */ /* 0x080fe40000766670 */
[----:B------:R-:W-:-:S11]  /*12b30*/  ISETP.GE.OR P0, PT, R152, R0, P0 ;  /* 0x000000009800720c */ /* 0x000fd60000706670 */
[----:B0-----:R0:W-:Y:S04]  /*12b40*/  @!P3 ST.E desc[UR40][R10.64], R154 ;  /* 0x0000009a0a00b985 */ /* 0x0011e8000c101928 */
[----:B-1----:R0:W-:Y:S01]  /*12b50*/  @!P0 ST.E desc[UR40][R12.64], R3 ;  /* 0x000000030c008985 */ /* 0x0021e2000c101928 */
[----:B------:R-:W-:Y:S05]  /*12b60*/  @P2 BRA `(.L_x_4990) ;  /* 0x0000001000382947 */ /* 0x000fea0003800000 */
[----:B0-----:R-:W0:Y:S01]  /*12b70*/  S2R R3, SR_TID.X ;  /* 0x0000000000037919 */ /* 0x001e220000002100 */
[----:B------:R-:W-:Y:S01]  /*12b80*/  ULDC.64 UR4, c[0x0][0xaa0] ;  /* 0x0002a80000047ab9 */ /* 0x000fe20000000a00 */
[----:B------:R-:W1:Y:S01]  /*12b90*/  @P1 LDC R15, c[0x0][0xbec] ;  /* 0x0002fb00ff0f1b82 */ /* 0x000e620000000800 */
        /* <DEDUP_REMOVED lines=9> */
[----:B------:R-:W-:Y:S02]  /*12c30*/  IADD3 R33, P2, R20, 0x2000, RZ ;  /* 0x0000200014217810 */ /* 0x000fe40007f5e0ff */
[----:B------:R-:W-:Y:S02]  /*12c40*/  SHF.R.U64 R44, R44, 0x3, RZ ;  /* 0x000000032c2c7819 */ /* 0x000fe400000012ff */
[----:B------:R-:W-:-:S02]  /*12c50*/  IADD3 R37, P3, R20, 0x3000, RZ ;  /* 0x0000300014257810 */ /* 0x000fc40007f7e0ff */
[----:B------:R-:W-:Y:S01]  /*12c60*/  LOP3.LUT R44, R44, R45, RZ, 0x3c, !PT ;  /* 0x0000002d2c2c7212 */ /* 0x000fe200078e3cff */
[----:B------:R-:W-:Y:S01]  /*12c70*/  IMAD.X R45, RZ, RZ, R21, P5 ;  /* 0x000000ffff2d7224 */ /* 0x000fe200028e0615 */
[C---:B------:R-:W-:Y:S02]  /*12c80*/  IADD3 R65, P5, R20.reuse, 0xa000, RZ ;  /* 0x0000a00014417810 */ /* 0x040fe40007fbe0ff */
[----:B------:R-:W-:Y:S02]  /*12c90*/  IADD3 R41, P4, R20, 0x4000, RZ ;  /* 0x0000400014297810 */ /* 0x000fe40007f9e0ff */
[----:B------:R-:W-:Y:S01]  /*12ca0*/  LOP3.LUT R64, R65, 0x380, RZ, 0xc0, !PT ;  /* 0x0000038041407812 */ /* 0x000fe200078ec0ff */
[----:B------:R-:W5:Y:S01]  /*12cb0*/  LD.E.128 R44, desc[UR40][R44.64] ;  /* 0x000000282c2c7980 */ /* 0x000f62000c101d00 */
        /* <DEDUP_REMOVED lines=23> */
[----:B------:R-:W-:Y:S01]  /*12e30*/  IMAD.X R85, RZ, RZ, R21, P5 ;  /* 0x000000ffff557224 */ /* 0x000fe200028e0615 */
        /* <DEDUP_REMOVED lines=19> */
[----:B------:R-:W-:Y:S01]  /*12f70*/  IMAD R9, R8, UR4, RZ ;  /* 0x0000000408097c24 */ /* 0x000fe2000f8e02ff */
        /* <DEDUP_REMOVED lines=15> */
[C---:B------:R-:W-:Y:S01]  /*13070*/  IMAD R13, R4.reuse, UR5, R9 ;  /* 0x00000005040d7c24 */ /* 0x040fe2000f8e0209 */
[----:B------:R-:W-:Y:S01]  /*13080*/  LOP3.LUT R12, R11, 0xfffffff8, RZ, 0xc0, !PT ;  /* 0xfffffff80b0c7812 */ /* 0x000fe200078ec0ff */
[----:B------:R-:W-:Y:S01]  /*13090*/  IMAD.WIDE.U32 R8, R4, UR4, RZ ;  /* 0x0000000404087c25 */ /* 0x000fe2000f8e00ff */
[----:B------:R-:W-:Y:S01]  /*130a0*/  LOP3.LUT R68, R69, 0x380, RZ, 0xc0, !PT ;  /* 0x0000038045447812 */ /* 0x000fe200078ec0ff */
[----:B------:R-:W0:Y:S01]  /*130b0*/  @P1 LDC R4, c[0x0][0xbf0] ;  /* 0x0002fc00ff041b82 */ /* 0x000e220000000800 */
[----:B------:R-:W-:Y:S01]  /*130c0*/  LOP3.LUT R72, R73, 0x380, RZ, 0xc0, !PT ;  /* 0x0000038049487812 */ /* 0x000fe200078ec0ff */
[----:B------:R-:W-:Y:S01]  /*130d0*/  IMAD.IADD R3, R3, 0x1, -R12 ;  /* 0x0000000103037824 */ /* 0x000fe200078e0a0c */
[----:B------:R-:W-:Y:S01]  /*130e0*/  LOP3.LUT R76, R77, 0x380, RZ, 0xc0, !PT ;  /* 0x000003804d4c7812 */ /* 0x000fe200078ec0ff */
[----:B------:R-:W-:Y:S01]  /*130f0*/  IMAD.IADD R9, R9, 0x1, R13 ;  /* 0x0000000109097824 */ /* 0x000fe200078e020d */
[----:B------:R-:W-:Y:S01]  /*13100*/  LOP3.LUT R80, R81, 0x380, RZ, 0xc0, !PT ;  /* 0x0000038051507812 */ /* 0x000fe200078ec0ff */
[----:B------:R-:W-:Y:S01]  /*13110*/  ULDC.64 UR4, c[0x0][0xae8] ;  /* 0x0002ba0000047ab9 */ /* 0x000fe20000000a00 */
[----:B------:R-:W-:Y:S01]  /*13120*/  IMAD R3, R3, 0x20, R10 ;  /* 0x0000002003037824 */ /* 0x000fe200078e020a */
[----:B------:R-:W-:Y:S01]  /*13130*/  SHF.R.U64 R68, R68, 0x3, RZ ;  /* 0x0000000344447819 */ /* 0x000fe200000012ff */
[----:B------:R-:W-:Y:S01]  /*13140*/  IMAD.WIDE.U32 R8, R222, UR4, R8 ;  /* 0x00000004de087c25 */ /* 0x000fe2000f8e0008 */
[----:B------:R-:W-:Y:S01]  /*13150*/  SHF.R.U64 R72, R72, 0x3, RZ ;  /* 0x0000000348487819 */ /* 0x000fe200000012ff */
[----:B------:R2:W5:Y:S01]  /*13160*/  LD.E.128 R24, desc[UR40][R20.64] ;  /* 0x0000002814187980 */ /* 0x000562000c101d00 */
[----:B------:R-:W-:Y:S01]  /*13170*/  SHF.R.U64 R76, R76, 0x3, RZ ;  /* 0x000000034c4c7819 */ /* 0x000fe200000012ff */
[----:B------:R-:W-:Y:S01]  /*13180*/  IMAD.IADD R12, R206, 0x1, R3 ;  /* 0x00000001ce0c7824 */ /* 0x000fe200078e0203 */
[----:B------:R-:W-:Y:S01]  /*13190*/  SHF.R.U64 R80, R80, 0x3, RZ ;  /* 0x0000000350507819 */ /* 0x000fe200000012ff */
[----:B------:R-:W5:Y:S01]  /*131a0*/  LD.E.128 R56, desc[UR40][R56.64] ;  /* 0x0000002838387980 */ /* 0x000f62000c101d00 */
        /* <DEDUP_REMOVED lines=10> */
[--C-:B------:R-:W-:Y:S01]  /*13250*/  IMAD.X R73, RZ, RZ, R21.reuse, P2 ;  /* 0x000000ffff497224 */ /* 0x100fe200010e0615 */
[----:B------:R-:W5:Y:S01]  /*13260*/  LD.E.128 R84, desc[UR40][R84.64] ;  /* 0x0000002854547980 */ /* 0x000f62000c101d00 */
[----:B------:R-:W-:-:S02]  /*13270*/  IMAD.X R77, RZ, RZ, R21, P3 ;  /* 0x000000ffff4d7224 */ /* 0x000fc400018e0615 */
[----:B------:R-:W-:Y:S01]  /*13280*/  IMAD.X R81, RZ, RZ, R21, P4 ;  /* 0x000000ffff517224 */ /* 0x000fe200020e0615 */
[----:B------:R-:W5:Y:S01]  /*13290*/  LD.E.128 R68, desc[UR40][R68.64] ;  /* 0x0000002844447980 */ /* 0x000f62000c101d00 */
[----:B------:R-:W-:Y:S02]  /*132a0*/  IMAD R13, R13, UR4, RZ ;  /* 0x000000040d0d7c24 */ /* 0x000fe4000f8e02ff */
[----:B------:R-:W-:Y:S01]  /*132b0*/  IMAD.MOV.U32 R11, RZ, RZ, R12 ;  /* 0x000000ffff0b7224 */ /* 0x000fe200078e000c */
[----:B0-----:R-:W-:Y:S01]  /*132c0*/  @P1 SHF.R.U32.HI R11, RZ, R4, R3 ;  /* 0x00000004ff0b1219 */ /* 0x001fe20000011603 */
        /* <DEDUP_REMOVED lines=32> */
[----:B--2---:R-:W-:Y:S01]  /*134d0*/  LEA.HI.X R20, R8, UR5, R9, 0x1, P0 ;  /* 0x0000000508147c11 */ /* 0x004fe200080f0c09 */
[----:B------:R-:W-:Y:S08]  /*134e0*/  BRA.DIV UR4, `(.L_x_4991) ;  /* 0x000000ca04587947 */ /* 0x000ff0000b800000 */
[----:B------:R0:W1:Y:S04]  /*134f0*/  SHFL.IDX PT, R4, R20, RZ, 0x181f ;  /* 0x00181fff14047589 */ /* 0x00006800000e0000 */
[----:B------:R0:W2:Y:S02]  /*13500*/  SHFL.IDX PT, R14, R3, RZ, 0x181f ;  /* 0x00181fff030e7589 */ /* 0x0000a400000e0000 */
.L_x_5217:
        /* <DEDUP_REMOVED lines=27> */
.L_x_4993:
[----:B------:R-:W-:Y:S05]  /*136c0*/  BSYNC B1 ;  /* 0x0000000000017941 */ /* 0x000fea0003800000 */
.L_x_4992:
[----:B------:R-:W-:Y:S01]  /*136d0*/  UMOV UR4, 0xffffffff ;  /* 0xffffffff00047882 */ /* 0x000fe20000000000 */
[----:B---3-5:R-:W-:Y:S02]  /*136e0*/  SHF.R.S32.HI R24, RZ, 0x1f, R89 ;  /* 0x0000001fff187819 */ /* 0x028fe40000011459 */
[----:B------:R-:W-:Y:S05]  /*136f0*/  BRA.DIV UR4, `(.L_x_4994) ;  /* 0x000000ca04087947 */ /* 0x000fea000b800000 */
[----:B-1----:R1:W3:Y:S04]  /*13700*/  SHFL.IDX PT, R4, R20, 0x1, 0x181f ;  /* 0x00381f0014047f89 */ /* 0x0022e800000e0000 */
[----:B--2---:R1:W2:Y:S02]  /*13710*/  SHFL.IDX PT, R14, R3, 0x1, 0x181f ;  /* 0x00381f00030e7f89 */ /* 0x0042a400000e0000 */
.L_x_5221:
        /* <DEDUP_REMOVED lines=24> */
.L_x_4996:
[----:B------:R-:W-:Y:S05]  /*138a0*/  BSYNC B1 ;  /* 0x0000000000017941 */ /* 0x000fea0003800000 */
.L_x_4995:
[----:B------:R-:W-:-:S03]  /*138b0*/  UMOV UR4, 0xffffffff ;  /* 0xffffffff00047882 */ /* 0x000fc60000000000 */
[----:B------:R-:W-:Y:S05]  /*138c0*/  BRA.DIV UR4, `(.L_x_4997) ;  /* 0x000000c604dc7947 */ /* 0x000fea000b800000 */
[----:B---3--:R3:W0:Y:S04]  /*138d0*/  SHFL.IDX PT, R4, R20, 0x2, 0x181f ;  /* 0x00581f0014047f89 */ /* 0x00862800000e0000 */
[----:B--2-4-:R3:W2:Y:S02]  /*138e0*/  SHFL.IDX PT, R14, R3, 0x2, 0x181f ;  /* 0x00581f00030e7f89 */ /* 0x0146a400000e0000 */
.L_x_5225:
        /* <DEDUP_REMOVED lines=24> */
.L_x_4999:
[----:B------:R-:W-:Y:S05]  /*13a70*/  BSYNC B1 ;  /* 0x0000000000017941 */ /* 0x000fea0003800000 */
.L_x_4998:
[----:B------:R-:W-:-:S03]  /*13a80*/  UMOV UR4, 0xffffffff ;  /* 0xffffffff00047882 */ /* 0x000fc60000000000 */
[----:B------:R-:W-:Y:S05]  /*13a90*/  BRA.DIV UR4, `(.L_x_5000) ;  /* 0x000000c604b07947 */ /* 0x000fea000b800000 */
[----:B0-----:R0:W0:Y:S04]  /*13aa0*/  SHFL.IDX PT, R4, R20, 0x3, 0x181f ;  /* 0x00781f0014047f89 */ /* 0x00102800000e0000 */
[----:B--2-4-:R2:W4:Y:S02]  /*13ab0*/  SHFL.IDX PT, R14, R3, 0x3, 0x181f ;  /* 0x00781f00030e7f89 */ /* 0x01452400000e0000 */
.L_x_5229:
[----:B-123--:R-:W-:-:S05]  /*13ac0*/  VIADD R3, R21, 0x60 ;  /* 0x0000006015037836 */ /* 0x00efca0000000000 */
[----:B------:R-:W-:-:S13]  /*13ad0*/  ISETP.GE.AND P0, PT, R3, R0, PT ;  /* 0x000000000300720c */ /* 0x000fda0003f06270 */
[----:B------:R-:W-:Y:S05]  /*13ae0*/  @P0 BRA `(.L_x_5001) ;  /* 0x0000002c00a80947 */ /* 0x000fea0003800000 */
[----:B------:R-:W-:Y:S01]  /*13af0*/  ULDC UR4, c[0x0][0xac8] ;  /* 0x0002b20000047ab9 */ /* 0x000fe20000000800 */
[----:B------:R-:W-:Y:S02]  /*13b00*/  SHF.R.S32.HI R25, RZ, 0x1f, R205 ;  /* 0x0000001fff197819 */ /* 0x000fe400000114cd */
[----:B------:R-:W-:Y:S02]  /*13b10*/  ISETP.GE.AND P3, PT, R205, UR4, PT ;  /* 0x00000004cd007c0c */ /* 0x000fe4000bf66270 */
[----:B------:R-:W-:Y:S02]  /*13b20*/  ISETP.GE.AND P4, PT, R217, UR4, PT ;  /* 0x00000004d9007c0c */ /* 0x000fe4000bf86270 */
[----:B------:R-:W-:Y:S02]  /*13b30*/  ISETP.GE.AND P5, PT, R216, UR4, PT ;  /* 0x00000004d8007c0c */ /* 0x000fe4000bfa6270 */
[----:B0-----:R-:W-:Y:S02]  /*13b40*/  SHF.R.S32.HI R20, RZ, 0x1f, R217 ;  /* 0x0000001fff147819 */ /* 0x001fe400000114d9 */
[----:B------:R-:W-:-:S05]  /*13b50*/  SHF.R.S32.HI R15, RZ, 0x1f, R216 ;  /* 0x0000001fff0f7819 */ /* 0x000fca00000114d8 */
[-C--:B----4-:R-:W-:Y:S02]  /*13b60*/  @!P3 LEA R8, P0, R205, R14.reuse, 0x1 ;  /* 0x0000000ecd08b211 */ /* 0x090fe400078008ff */
        /* <DEDUP_REMOVED lines=14> */
.L_x_4990:
[----:B0-----:R-:W0:Y:S01]  /*13c50*/  @P1 LDC R10, c[0x0][0xbec] ;  /* 0x0002fb00ff0a1b82 */ /* 0x001e220000000800 */
[----:B------:R-:W-:Y:S01]  /*13c60*/  IMAD.MOV.U32 R3, RZ, RZ, R155 ;  /* 0x000000ffff037224 */ /* 0x000fe200078e009b */
[----:B------:R-:W-:Y:S01]  /*13c70*/  ULDC.64 UR4, c[0x0][0xb08] ;  /* 0x0002c20000047ab9 */ /* 0x000fe20000000a00 */
[----:B------:R-:W-:-:S05]  /*13c80*/  SHF.R.S32.HI R11, RZ, 0x1f, R224 ;  /* 0x0000001fff0b7819 */ /* 0x000fca00000114e0 */
[----:B------:R-:W1:Y:S01]  /*13c90*/  @P1 LDC R9, c[0x0][0xbf0] ;  /* 0x0002fc00ff091b82 */ /* 0x000e620000000800 */
[----:B0-----:R-:W-:-:S05]  /*13ca0*/  @P1 IMAD.HI.U32 R10, R155, R10, RZ ;  /* 0x0000000a9b0a1227 */ /* 0x001fca00078e00ff */
[----:B-1----:R-:W-:Y:S01]  /*13cb0*/  @P1 SHF.R.U32.HI R3, RZ, R9, R10 ;  /* 0x00000009ff031219 */ /* 0x002fe2000001160a */
[----:B------:R-:W-:-:S04]  /*13cc0*/  IMAD R9, R8, UR4, RZ ;  /* 0x0000000408097c24 */ /* 0x000fc8000f8e02ff */
[C---:B------:R-:W-:Y:S02]  /*13cd0*/  IMAD R10, R4.reuse, UR5, R9 ;  /* 0x00000005040a7c24 */ /* 0x040fe4000f8e0209 */
[----:B------:R-:W-:Y:S01]  /*13ce0*/  IMAD.WIDE.U32 R8, R4, UR4, RZ ;  /* 0x0000000404087c25 */ /* 0x000fe2000f8e00ff */
[----:B------:R-:W-:-:S03]  /*13cf0*/  ULDC.64 UR4, c[0x0][0xb38] ;  /* 0x0002ce0000047ab9 */ /* 0x000fc60000000a00 */
[----:B------:R-:W-:Y:S02]  /*13d00*/  IMAD.IADD R9, R9, 0x1, R10 ;  /* 0x0000000109097824 */ /* 0x000fe400078e020a */
[----:B------:R-:W-:Y:S02]  /*13d10*/  IMAD.MOV R4, RZ, RZ, -R3 ;  /* 0x000000ffff047224 */ /* 0x000fe400078e0a03 */
[----:B------:R-:W-:-:S04]  /*13d20*/  IMAD.WIDE.U32 R8, R222, UR4, R8 ;  /* 0x00000004de087c25 */ /* 0x000fc8000f8e0008 */
[----:B------:R-:W-:Y:S01]  /*13d30*/  IMAD R9, R222, UR5, R9 ;  /* 0x00000005de097c24 */ /* 0x000fe2000f8e0209 */
[----:B------:R-:W-:Y:S01]  /*13d40*/  ULDC.64 UR4, c[0x0][0xb40] ;  /* 0x0002d00000047ab9 */ /* 0x000fe20000000a00 */
[----:B------:R-:W-:Y:S02]  /*13d50*/  IMAD R4, R156, R4, R155 ;  /* 0x000000049c047224 */ /* 0x000fe400078e029b */
[----:B------:R-:W-:Y:S02]  /*13d60*/  IMAD R11, R11, UR4, RZ ;  /* 0x000000040b0b7c24 */ /* 0x000fe4000f8e02ff */
[----:B------:R-:W-:-:S04]  /*13d70*/  IMAD.WIDE.U32 R8, R224, UR4, R8 ;  /* 0x00000004e0087c25 */ /* 0x000fc8000f8e0008 */
        /* <DEDUP_REMOVED lines=27> */
.L_x_5232:
        /* <DEDUP_REMOVED lines=17> */
[----:B------:R-:W-:-:S05]  /*14040*/  @!P0 IMAD.WIDE R8, R210, 0x4, R8 ;  /* 0x00000004d2088825 */ /* 0x000fca00078e0208 */
[----:B------:R1:W-:Y:S01]  /*14050*/  @!P0 ST.E.64 desc[UR40][R8.64], R24 ;  /* 0x0000001808008985 */ /* 0x0003e2000c101b28 */
[----:B------:R-:W-:Y:S02]  /*14060*/  ISETP.GE.AND P0, PT, R11, UR4, PT ;  /* 0x000000040b007c0c */ /* 0x000fe4000bf06270 */
[C---:B-1----:R-:W-:Y:S01]  /*14070*/  @!P1 LEA R8, P2, R13.reuse, R12, 0x2 ;  /* 0x0000000c0d089211 */ /* 0x042fe200078410ff */
[C---:B------:R-:W-:Y:S02]  /*14080*/  VIADD R24, R210.reuse, 0x40 ;  /* 0x00000040d2187836 */ /* 0x040fe40000000000 */
[C---:B------:R-:W-:Y:S01]  /*14090*/  VIADD R25, R210.reuse, 0x60 ;  /* 0x00000060d2197836 */ /* 0x040fe20000000000 */
[----:B------:R-:W-:Y:S01]  /*140a0*/  @!P1 LEA.HI.X R9, R13, R20, R14, 0x2, P2 ;  /* 0x000000140d099211 */ /* 0x000fe200010f140e */
[C---:B------:R-:W-:Y:S01]  /*140b0*/  VIADD R14, R210.reuse, 0x10 ;  /* 0x00000010d20e7836 */ /* 0x040fe20000000000 */
[----:B------:R-:W-:Y:S01]  /*140c0*/  SHF.R.S32.HI R24, RZ, 0x1f, R24 ;  /* 0x0000001fff187819 */ /* 0x000fe20000011418 */
[----:B------:R-:W-:Y:S01]  /*140d0*/  VIADD R13, R210, 0x20 ;  /* 0x00000020d20d7836 */ /* 0x000fe20000000000 */
[----:B------:R-:W-:Y:S01]  /*140e0*/  SHF.R.S32.HI R25, RZ, 0x1f, R25 ;  /* 0x0000001fff197819 */ /* 0x000fe20000011419 */
[----:B------:R1:W-:Y:S01]  /*140f0*/  @!P1 ST.E.64 desc[UR40][R8.64], R28 ;  /* 0x0000001c08009985 */ /* 0x0003e2000c101b28 */
[----:B------:R-:W-:-:S02]  /*14100*/  SHF.R.S32.HI R14, RZ, 0x1f, R14 ;  /* 0x0000001fff0e7819 */ /* 0x000fc4000001140e */
        /* <DEDUP_REMOVED lines=139> */
[----:B------:R-:W-:Y:S01]  /*149c0*/  @!P4 LEA.HI.X R9, R24, R20, R25, 0x2, P3 ;  /* 0x000000141809c211 */ /* 0x000fe200018f1419 */
[----:B------:R-:W-:Y:S01]  /*149d0*/  VIADD R24, R210, 0xc8 ;  /* 0x000000c8d2187836 */ /* 0x000fe20000000000 */
[----:B------:R-:W-:Y:S02]  /*149e0*/  ISETP.GE.AND P3, PT, R237, UR4, PT ;  /* 0x00000004ed007c0c */ /* 0x000fe4000bf66270 */
[C---:B--2---:R-:W-:Y:S01]  /*149f0*/  @!P1 LEA R10, P5, R14.reuse, R12, 0x2 ;  /* 0x0000000c0e0a9211 */ /* 0x044fe200078a10ff */
[----:B------:R1:W-:Y:S01]  /*14a00*/  @!P4 ST.E.64 desc[UR40][R8.64], R112 ;  /* 0x000000700800c985 */ /* 0x0003e2000c101b28 */
[----:B------:R-:W-:Y:S02]  /*14a10*/  SHF.R.S32.HI R24, RZ, 0x1f, R24 ;  /* 0x0000001fff187819 */ /* 0x000fe40000011418 */
[----:B------:R-:W-:Y:S01]  /*14a20*/  @!P1 LEA.HI.X R11, R14, R20, R15, 0x2, P5 ;  /* 0x000000140e0b9211 */ /* 0x000fe200028f140f */
[----:B------:R-:W-:-:S04]  /*14a30*/  VIADD R14, R210, 0xc0 ;  /* 0x000000c0d20e7836 */ /* 0x000fc80000000000 */
[----:B------:R2:W-:Y:S01]  /*14a40*/  @!P1 ST.E.64 desc[UR40][R10.64], R116 ;  /* 0x000000740a009985 */ /* 0x0005e2000c101b28 */
[----:B------:R-:W-:Y:S02]  /*14a50*/  SHF.R.S32.HI R14, RZ, 0x1f, R14 ;  /* 0x0000001fff0e7819 */ /* 0x000fe4000001140e */
[----:B------:R-:W-:Y:S02]  /*14a60*/  ISETP.GE.AND P1, PT, R236, UR4, PT ;  /* 0x00000004ec007c0c */ /* 0x000fe4000bf26270 */
[----:B-1----:R-:W-:-:S04]  /*14a70*/  @!P0 LEA R8, P4, R13, R12, 0x2 ;  /* 0x0000000c0d088211 */ /* 0x002fc800078810ff */
[----:B------:R-:W-:Y:S02]  /*14a80*/  @!P0 LEA.HI.X R9, R13, R20, R14, 0x2, P4 ;  /* 0x000000140d098211 */ /* 0x000fe400020f140e */
[-C--:B------:R-:W-:Y:S02]  /*14a90*/  @!P3 LEA R14, P4, R237, R12.reuse, 0x2 ;  /* 0x0000000ced0eb211 */ /* 0x080fe400078810ff */
[----:B--2---:R-:W-:Y:S01]  /*14aa0*/  @!P2 LEA R10, P5, R21, R12, 0x2 ;  /* 0x0000000c150aa211 */ /* 0x004fe200078a10ff */
        /* <DEDUP_REMOVED lines=12> */
[----:B------:R-:W-:Y:S02]  /*14b70*/  @!P1 LEA.HI.X R9, R236, R20, R13, 0x2, P5 ;  /* 0x00000014ec099211 */ /* 0x000fe400028f140d */
[----:B------:R-:W-:Y:S02]  /*14b80*/  SHF.R.S32.HI R13, RZ, 0x1f, R235 ;  /* 0x0000001fff0d7819 */ /* 0x000fe400000114eb */
[----:B------:R-:W-:Y:S01]  /*14b90*/  SHF.R.S32.HI R24, RZ, 0x1f, R233 ;  /* 0x0000001fff187819 */ /* 0x000fe200000114e9 */
[----:B------:R1:W-:Y:S01]  /*14ba0*/  @!P1 ST.E.64 desc[UR40][R8.64], R132 ;  /* 0x0000008408009985 */ /* 0x0003e2000c101b28 */
[C---:B--2---:R-:W-:Y:S02]  /*14bb0*/  @!P0 LEA R10, P5, R235.reuse, R12, 0x2 ;  /* 0x0000000ceb0a8211 */ /* 0x044fe400078a10ff */
[----:B------:R-:W-:Y:S02]  /*14bc0*/  SHF.R.S32.HI R21, RZ, 0x1f, R232 ;  /* 0x0000001fff157819 */ /* 0x000fe400000114e8 */
[----:B------:R-:W-:-:S02]  /*14bd0*/  @!P0 LEA.HI.X R11, R235, R20, R13, 0x2, P5 ;  /* 0x00000014eb0b8211 */ /* 0x000fc400028f140d */
[C---:B---3--:R-:W-:Y:S02]  /*14be0*/  @!P4 LEA R14, P1, R234.reuse, R12, 0x2 ;  /* 0x0000000cea0ec211 */ /* 0x048fe400078210ff */
[----:B------:R-:W-:Y:S01]  /*14bf0*/  SHF.R.S32.HI R13, RZ, 0x1f, R234 ;  /* 0x0000001fff0d7819 */ /* 0x000fe200000114ea */
[----:B------:R3:W-:Y:S03]  /*14c00*/  @!P0 ST.E.64 desc[UR40][R10.64], R136 ;  /* 0x000000880a008985 */ /* 0x0007e6000c101b28 */
[----:B------:R-:W-:Y:S02]  /*14c10*/  @!P4 LEA.HI.X R15, R234, R20, R13, 0x2, P1 ;  /* 0x00000014ea0fc211 */ /* 0x000fe400008f140d */
[CC--:B-1----:R-:W-:Y:S02]  /*14c20*/  @!P2 LEA R8, P5, R233.reuse, R12.reuse, 0x2 ;  /* 0x0000000ce908a211 */ /* 0x0c2fe400078a10ff */
[----:B------:R-:W-:Y:S01]  /*14c30*/  @!P3 LEA R12, P1, R232, R12, 0x2 ;  /* 0x0000000ce80cb211 */ /* 0x000fe200078210ff */
[----:B------:R3:W-:Y:S01]  /*14c40*/  @!P4 ST.E.64 desc[UR40][R14.64], R140 ;  /* 0x0000008c0e00c985 */ /* 0x0007e2000c101b28 */
[----:B------:R-:W-:-:S02]  /*14c50*/  @!P2 LEA.HI.X R9, R233, R20, R24, 0x2, P5 ;  /* 0x00000014e909a211 */ /* 0x000fc400028f1418 */
[----:B------:R-:W-:-:S03]  /*14c60*/  @!P3 LEA.HI.X R13, R232, R20, R21, 0x2, P1 ;  /* 0x00000014e80db211 */ /* 0x000fc600008f1415 */
[----:B------:R3:W-:Y:S04]  /*14c70*/  @!P2 ST.E.64 desc[UR40][R8.64], R144 ;  /* 0x000000900800a985 */ /* 0x0007e8000c101b28 */
[----:B------:R3:W-:Y:S02]  /*14c80*/  @!P3 ST.E.64 desc[UR40][R12.64], R148 ;  /* 0x000000940c00b985 */ /* 0x0007e4000c101b28 */
.L_x_5004:
[----:B------:R-:W-:Y:S05]  /*14c90*/  BSYNC B1 ;  /* 0x0000000000017941 */ /* 0x000fea0003800000 */
.L_x_5003:
[----:B------:R-:W-:-:S03]  /*14ca0*/  UMOV UR4, 0xffffffff ;  /* 0xffffffff00047882 */ /* 0x000fc60000000000 */
[----:B------:R-:W-:Y:S05]  /*14cb0*/  BRA.DIV UR4, `(.L_x_5005) ;  /* 0x000000b604a87947 */ /* 0x000fea000b800000 */
[----:B0-----:R-:W0:Y:S04]  /*14cc0*/  SHFL.IDX PT, R4, R4, 0x1, 0x1c1f ;  /* 0x003c1f0004047f89 */ /* 0x001e2800000e0000 */
[----:B------:R-:W4:Y:S02]  /*14cd0*/  SHFL.IDX PT, R3, R3, 0x1, 0x1c1f ;  /* 0x003c1f0003037f89 */ /* 0x000f2400000e0000 */
.L_x_5236:
[----:B------:R-:W-:-:S13]  /*14ce0*/  ISETP.GE.AND P0, PT, R152, R0, PT ;  /* 0x000000009800720c */ /* 0x000fda0003f06270 */
[----:B------:R-:W-:Y:S05]  /*14cf0*/  @P0 BRA `(.L_x_5001) ;  /* 0x0000001c00240947 */ /* 0x000fea0003800000 */
[----:B------:R-:W-:Y:S01]  /*14d00*/  ULDC UR4, c[0x0][0xac8] ;  /* 0x0002b20000047ab9 */ /* 0x000fe20000000800 */
[C---:B---3--:R-:W-:Y:S01]  /*14d10*/  VIADD R15, R210.reuse, 0x8 ;  /* 0x00000008d20f7836 */ /* 0x048fe20000000000 */
[C---:B------:R-:W-:Y:S01]  /*14d20*/  ISETP.GE.AND P2, PT, R210.reuse, UR4, PT ;  /* 0x00000004d2007c0c */ /* 0x040fe2000bf46270 */
[C---:B--2---:R-:W-:Y:S02]  /*14d30*/  VIADD R12, R210.reuse, 0x10 ;  /* 0x00000010d20c7836 */ /* 0x044fe40000000000 */
[C---:B-1----:R-:W-:Y:S01]  /*14d40*/  VIADD R20, R210.reuse, 0x18 ;  /* 0x00000018d2147836 */ /* 0x042fe20000000000 */
[----:B------:R-:W-:Y:S01]  /*14d50*/  ISETP.GE.AND P3, PT, R15, UR4, PT ;  /* 0x000000040f007c0c */ /* 0x000fe2000bf66270 */
[----:B------:R-:W-:Y:S01]  /*14d60*/  VIADD R21, R210, 0x8 ;  /* 0x00000008d2157836 */ /* 0x000fe20000000000 */
[----:B------:R-:W-:Y:S01]  /*14d70*/  ISETP.GE.AND P1, PT, R12, UR4, PT ;  /* 0x000000040c007c0c */ /* 0x000fe2000bf26270 */
[----:B------:R-:W-:Y:S01]  /*14d80*/  VIADD R13, R210, 0x20 ;  /* 0x00000020d20d7836 */ /* 0x000fe20000000000 */
[----:B------:R-:W-:Y:S01]  /*14d90*/  ISETP.GE.AND P0, PT, R20, UR4, PT ;  /* 0x0000000414007c0c */ /* 0x000fe2000bf06270 */
[C---:B------:R-:W-:Y:S01]  /*14da0*/  VIADD R14, R210.reuse, 0x10 ;  /* 0x00000010d20e7836 */ /* 0x040fe20000000000 */
[----:B------:R-:W-:Y:S01]  /*14db0*/  SHF.R.S32.HI R21, RZ, 0x1f, R21 ;  /* 0x0000001fff157819 */ /* 0x000fe20000011415 */
[----:B------:R-:W-:-:S02]  /*14dc0*/  VIADD R29, R210, 0x68 ;  /* 0x00000068d21d7836 */ /* 0x000fc40000000000 */
[----:B----4-:R-:W-:Y:S01]  /*14dd0*/  @!P2 IMAD.MOV.U32 R8, RZ, RZ, R3 ;  /* 0x000000ffff08a224 */ /* 0x010fe200078e0003 */
[----:B------:R-:W-:Y:S01]  /*14de0*/  SHF.R.S32.HI R14, RZ, 0x1f, R14 ;  /* 0x0000001fff0e7819 */ /* 0x000fe2000001140e */
[----:B0-----:R-:W-:Y:S02]  /*14df0*/  @!P2 IMAD.MOV.U32 R9, RZ, RZ, R4 ;  /* 0x000000ffff09a224 */ /* 0x001fe400078e0004 */
[C---:B------:R-:W-:Y:S01]  /*14e00*/  @!P3 LEA R10, P4, R15.reuse, R3, 0x2 ;  /* 0x000000030f0ab211 */ /* 0x040fe200078810ff */
[C---:B------:R-:W-:Y:S02]  /*14e10*/  VIADD R25, R210.reuse, 0x70 ;  /* 0x00000070d2197836 */ /* 0x040fe40000000000 */
[----:B------:R-:W-:Y:S01]  /*14e20*/  @!P2 IMAD.WIDE R8, R210, 0x4, R8 ;  /* 0x00000004d208a825 */ /* 0x000fe200078e0208 */
[----:B------:R-:W-:-:S03]  /*14e30*/  @!P3 LEA.HI.X R11, R15, R4, R21, 0x2, P4 ;  /* 0x000000040f0bb211 */ /* 0x000fc600020f1415 */
[C---:B------:R-:W-:Y:S01]  /*14e40*/  VIADD R15, R210.reuse, 0x28 ;  /* 0x00000028d20f7836 */ /* 0x040fe20000000000 */
        /* <DEDUP_REMOVED lines=8> */
[----:B------:R-:W-:-:S02]  /*14ed0*/  VIADD R24, R210, 0x80 ;  /* 0x00000080d2187836 */ /* 0x000fc40000000000 */
[C---:B------:R-:W-:Y:S01]  /*14ee0*/  VIADD R28, R210.reuse, 0x70 ;  /* 0x00000070d21c7836 */ /* 0x040fe20000000000 */
[----:B------:R-:W-:Y:S01]  /*14ef0*/  SHF.R.S32.HI R33, RZ, 0x1f, R33 ;  /* 0x0000001fff217819 */ /* 0x000fe20000011421 */
[----:B------:R-:W-:Y:S01]  /*14f00*/  VIADD R36, R210, 0x98 ;  /* 0x00000098d2247836 */ /* 0x000fe20000000000 */
[CC--:B0-----:R-:W-:Y:S02]  /*14f10*/  @!P1 LEA R8, P5, R12.reuse, R3.reuse, 0x2 ;  /* 0x000000030c089211 */ /* 0x0c1fe400078a10ff */
[----:B------:R-:W-:Y:S02]  /*14f20*/  SHF.R.S32.HI R28, RZ, 0x1f, R28 ;  /* 0x0000001fff1c7819 */ /* 0x000fe4000001141c */
[----:B------:R-:W-:Y:S01]  /*14f30*/  @!P1 LEA.HI.X R9, R12, R4, R14, 0x2, P5 ;  /* 0x000000040c099211 */ /* 0x000fe200028f140e */
[----:B------:R-:W-:Y:S01]  /*14f40*/  VIADD R12, R210, 0x30 ;  /* 0x00000030d20c7836 */ /* 0x000fe20000000000 */
[----:B-1----:R-:W-:Y:S01]  /*14f50*/  @!P0 LEA R10, P4, R20, R3, 0x2 ;  /* 0x00000003140a8211 */ /* 0x002fe200078810ff */
[----:B------:R-:W-:Y:S01]  /*14f60*/  VIADD R14, R210, 0x20 ;  /* 0x00000020d20e7836 */ /* 0x000fe20000000000 */
[----:B------:R-:W-:Y:S01]  /*14f70*/  SHF.R.S32.HI R36, RZ, 0x1f, R36 ;  /* 0x0000001fff247819 */ /* 0x000fe20000011424 */
        /* <DEDUP_REMOVED lines=10> */
[-C--:B------:R-:W-:Y:S01]  /*15020*/  @!P2 LEA.HI.X R9, R13, R4.reuse, R14, 0x2, P5 ;  /* 0x000000040d09a211 */ /* 0x080fe200028f140e */
[C---:B------:R-:W-:Y:S02]  /*15030*/  VIADD R13, R210.reuse, 0x40 ;  /* 0x00000040d20d7836 */ /* 0x040fe40000000000 */
[C---:B------:R-:W-:Y:S01]  /*15040*/  VIADD R14, R210.reuse, 0x30 ;  /* 0x00000030d20e7836 */ /* 0x040fe20000000000 */
[----:B-1----:R-:W-:Y:S01]  /*15050*/  @!P3 LEA R10, P4, R15, R3, 0x2 ;  /* 0x000000030f0ab211 */ /* 0x002fe200078810ff */
        /* <DEDUP_REMOVED lines=10> */
[-C--:B------:R-:W-:Y:S01]  /*15100*/  @!P1 LEA.HI.X R9, R12, R4.reuse, R14, 0x2, P5 ;  /* 0x000000040c099211 */ /* 0x080fe200028f140e */
[C---:B------:R-:W-:Y:S02]  /*15110*/  VIADD R12, R210.reuse, 0x50 ;  /* 0x00000050d20c7836 */ /* 0x040fe40000000000 */
[----:B------:R-:W-:Y:S01]  /*15120*/  VIADD R14, R210, 0x40 ;  /* 0x00000040d20e7836 */ /* 0x000fe20000000000 */
[----:B-1----:R-:W-:Y:S01]  /*15130*/  @!P0 LEA R10, P4, R20, R3, 0x2 ;  /* 0x00000003140a8211 */ /* 0x002fe200078810ff */
        /* <DEDUP_REMOVED lines=23> */
[----:B------:R-:W-:Y:S02]  /*152b0*/  SHF.R.S32.HI R15, RZ, 0x1f, R15 ;  /* 0x0000001fff0f7819 */ /* 0x000fe4000001140f */
[----:B0-----:R-:W-:-:S04]  /*152c0*/  @!P1 LEA R8, P5, R12, R3, 0x2 ;  /* 0x000000030c089211 */ /* 0x001fc800078a10ff */
[-C--:B------:R-:W-:Y:S02]  /*152d0*/  @!P1 LEA.HI.X R9, R12, R4.reuse, R13, 0x2, P5 ;  /* 0x000000040c099211 */ /* 0x080fe400028f140d */
[-C--:B------:R-:W-:Y:S02]  /*152e0*/  @!P2 LEA R12, P5, R14, R3.reuse, 0x2 ;  /* 0x000000030e0ca211 */ /* 0x080fe400078a10ff */
[C---:B-1----:R-:W-:Y:S01]  /*152f0*/  @!P0 LEA R10, P4, R20.reuse, R3, 0x2 ;  /* 0x00000003140a8211 */ /* 0x042fe200078810ff */
[----:B------:R0:W-:Y:S01]  /*15300*/  @!P1 ST.E.64 desc[UR40][R8.64], R66 ;  /* 0x0000004208009985 */ /* 0x0001e2000c101b28 */
[----:B------:R-:W-:Y:S02]  /*15310*/  ISETP.GE.AND P1, PT, R25, UR4, PT ;  /* 0x0000000419007c0c */ /* 0x000fe4000bf26270 */
[-C--:B------:R-:W-:Y:S02]  /*15320*/  @!P0 LEA.HI.X R11, R20, R4.reuse, R21, 0x2, P4 ;  /* 0x00000004140b8211 */ /* 0x080fe400020f1415 */
[----:B------:R-:W-:-:S02]  /*15330*/  @!P2 LEA.HI.X R13, R14, R4, R15, 0x2, P5 ;  /* 0x000000040e0da211 */ /* 0x000fc400028f140f */
[CC--:B------:R-:W-:Y:S01]  /*15340*/  @!P3 LEA R14, P4, R29.reuse, R3.reuse, 0x2 ;  /* 0x000000031d0eb211 */ /* 0x0c0fe200078810ff */
[----:B------:R1:W-:Y:S01]  /*15350*/  @!P0 ST.E.64 desc[UR40][R10.64], R70 ;  /* 0x000000460a008985 */ /* 0x0003e2000c101b28 */
[----:B------:R-:W-:Y:S02]  /*15360*/  ISETP.GE.AND P0, PT, R32, UR4, PT ;  /* 0x0000000420007c0c */ /* 0x000fe4000bf06270 */
[-C--:B------:R-:W-:Y:S01]  /*15370*/  @!P3 LEA.HI.X R15, R29, R4.reuse, R33, 0x2, P4 ;  /* 0x000000041d0fb211 */ /* 0x080fe200020f1421 */
[----:B------:R2:W-:Y:S01]  /*15380*/  @!P2 ST.E.64 desc[UR40][R12.64], R74 ;  /* 0x0000004a0c00a985 */ /* 0x0005e2000c101b28 */
[----:B------:R-:W-:Y:S01]  /*15390*/  ISETP.GE.AND P2, PT, R24, UR4, PT ;  /* 0x0000000418007c0c */ /* 0x000fe2000bf46270 */
[C---:B------:R-:W-:Y:S01]  /*153a0*/  VIADD R29, R210.reuse, 0x88 ;  /* 0x00000088d21d7836 */ /* 0x040fe20000000000 */
[CC--:B------:R-:W-:Y:S01]  /*153b0*/  @!P1 LEA R20, P5, R25.reuse, R3.reuse, 0x2 ;  /* 0x0000000319149211 */ /* 0x0c0fe200078a10ff */
[C---:B------:R-:W-:Y:S01]  /*153c0*/  VIADD R33, R210.reuse, 0x78 ;  /* 0x00000078d2217836 */ /* 0x040fe20000000000 */
[----:B------:R3:W-:Y:S02]  /*153d0*/  @!P3 ST.E.64 desc[UR40][R14.64], R78 ;  /* 0x0000004e0e00b985 */ /* 0x0007e4000c101b28 */
[----:B------:R-:W-:Y:S01]  /*153e0*/  @!P1 LEA.HI.X R21, R25, R4, R28, 0x2, P5 ;  /* 0x0000000419159211 */ /* 0x000fe200028f141c */
[C---:B------:R-:W-:Y:S01]  /*153f0*/  VIADD R25, R210.reuse, 0x90 ;  /* 0x00000090d2197836 */ /* 0x040fe20000000000 */
[----:B------:R-:W-:Y:S01]  /*15400*/  ISETP.GE.AND P3, PT, R29, UR4, PT ;  /* 0x000000041d007c0c */ /* 0x000fe2000bf66270 */
[----:B------:R-:W-:Y:S01]  /*15410*/  VIADD R28, R210, 0x80 ;  /* 0x00000080d21c7836 */ /* 0x000fe20000000000 */
[----:B0-----:R-:W-:Y:S01]  /*15420*/  @!P0 LEA R8, P4, R32, R3, 0x2 ;  /* 0x0000000320088211 */ /* 0x001fe200078810ff */
[----:B------:R0:W-:Y:S01]  /*15430*/  @!P1 ST.E.64 desc[UR40][R20.64], R82 ;  /* 0x0000005214009985 */ /* 0x0001e2000c101b28 */
[----:B------:R-:W-:-:S02]  /*15440*/  SHF.R.S32.HI R33, RZ, 0x1f, R33 ;  /* 0x0000001fff217819 */ /* 0x000fc40000011421 */
[----:B------:R-:W-:Y:S02]  /*15450*/  ISETP.GE.AND P1, PT, R25, UR4, PT ;  /* 0x0000000419007c0c */ /* 0x000fe4000bf26270 */
[----:B------:R-:W-:Y:S02]  /*15460*/  SHF.R.S32.HI R28, RZ, 0x1f, R28 ;  /* 0x0000001fff1c7819 */ /* 0x000fe4000001141c */
[-C--:B-1----:R-:W-:Y:S02]  /*15470*/  @!P2 LEA R10, P5, R24, R3.reuse, 0x2 ;  /* 0x00000003180aa211 */ /* 0x082fe400078a10ff */
        /* <DEDUP_REMOVED lines=12> */
[-C--:B------:R-:W-:Y:S01]  /*15540*/  @!P3 LEA.HI.X R13, R29, R4.reuse, R33, 0x2, P4 ;  /* 0x000000041d0db211 */ /* 0x080fe200020f1421 */
[C---:B------:R-:W-:Y:S01]  /*15550*/  VIADD R33, R210.reuse, 0xa8 ;  /* 0x000000a8d2217836 */ /* 0x040fe20000000000 */
[----:B------:R-:W-:Y:S01]  /*15560*/  SHF.R.S32.HI R28, RZ, 0x1f, R28 ;  /* 0x0000001fff1c7819 */ /* 0x000fe2000001141c */
[C---:B------:R-:W-:Y:S01]  /*15570*/  VIADD R29, R210.reuse, 0xb0 ;  /* 0x000000b0d21d7836 */ /* 0x040fe20000000000 */
[-C--:B---3--:R-:W-:Y:S01]  /*15580*/  @!P1 LEA R14, P5, R25, R3.reuse, 0x2 ;  /* 0x00000003190e9211 */ /* 0x088fe200078a10ff */
[----:B------:R3:W-:Y:S01]  /*15590*/  @!P3 ST.E.64 desc[UR40][R12.64], R94 ;  /* 0x0000005e0c00b985 */ /* 0x0007e2000c101b28 */
[----:B------:R-:W-:Y:S02]  /*155a0*/  ISETP.GE.AND P4, PT, R33, UR4, PT ;  /* 0x0000000421007c0c */ /* 0x000fe4000bf86270 */
[----:B------:R-:W-:Y:S01]  /*155b0*/  @!P1 LEA.HI.X R15, R25, R4, R28, 0x2, P5 ;  /* 0x00000004190f9211 */ /* 0x000fe200028f141c */
[C---:B------:R-:W-:Y:S01]  /*155c0*/  VIADD R28, R210.reuse, 0xa0 ;  /* 0x000000a0d21c7836 */ /* 0x040fe20000000000 */
[----:B------:R-:W-:Y:S01]  /*155d0*/  ISETP.GE.AND P3, PT, R29, UR4, PT ;  /* 0x000000041d007c0c */ /* 0x000fe2000bf66270 */
[----:B------:R-:W-:Y:S01]  /*155e0*/  VIADD R25, R210, 0xb8 ;  /* 0x000000b8d2197836 */ /* 0x000fe20000000000 */
[----:B0-----:R-:W-:Y:S01]  /*155f0*/  @!P0 LEA R20, P5, R32, R3, 0x2 ;  /* 0x0000000320148211 */ /* 0x001fe200078a10ff */
[----:B------:R0:W-:Y:S01]  /*15600*/  @!P1 ST.E.64 desc[UR40][R14.64], R98 ;  /* 0x000000620e009985 */ /* 0x0001e2000c101b28 */
[----:B------:R-:W-:-:S02]  /*15610*/  SHF.R.S32.HI R28, RZ, 0x1f, R28 ;  /* 0x0000001fff1c7819 */ /* 0x000fc4000001141c */
[-C--:B-1----:R-:W-:Y:S02]  /*15620*/  @!P2 LEA R8, P1, R24, R3.reuse, 0x2 ;  /* 0x000000031808a211 */ /* 0x082fe400078210ff */
[-C--:B------:R-:W-:Y:S01]  /*15630*/  @!P0 LEA.HI.X R21, R32, R4.reuse, R36, 0x2, P5 ;  /* 0x0000000420158211 */ /* 0x080fe200028f1424 */
[----:B------:R-:W-:Y:S01]  /*15640*/  VIADD R36, R210, 0xa8 ;  /* 0x000000a8d2247836 */ /* 0x000fe20000000000 */
[----:B------:R-:W-:Y:S01]  /*15650*/  @!P2 LEA.HI.X R9, R24, R4, R28, 0x2, P1 ;  /* 0x000000041809a211 */ /* 0x000fe200008f141c */
[C---:B------:R-:W-:Y:S01]  /*15660*/  VIADD R32, R210.reuse, 0xb0 ;  /* 0x000000b0d2207836 */ /* 0x040fe20000000000 */
[----:B------:R-:W-:Y:S01]  /*15670*/  ISETP.GE.AND P1, PT, R25, UR4, PT ;  /* 0x0000000419007c0c */ /* 0x000fe2000bf26270 */
[----:B------:R1:W-:Y:S01]  /*15680*/  @!P0 ST.E.64 desc[UR40][R20.64], R102 ;  /* 0x0000006614008985 */ /* 0x0003e2000c101b28 */
[-C--:B--2---:R-:W-:Y:S01]  /*15690*/  @!P4 LEA R10, P0, R33, R3.reuse, 0x2 ;  /* 0x00000003210ac211 */ /* 0x084fe200078010ff */
[C---:B------:R-:W-:Y:S01]  /*156a0*/  VIADD R28, R210.reuse, 0xc0 ;  /* 0x000000c0d21c7836 */ /* 0x040fe20000000000 */
[----:B------:R-:W-:Y:S01]  /*156b0*/  SHF.R.S32.HI R36, RZ, 0x1f, R36 ;  /* 0x0000001fff247819 */ /* 0x000fe20000011424 */
[----:B------:R-:W-:Y:S01]  /*156c0*/  VIADD R24, R210, 0xc8 ;  /* 0x000000c8d2187836 */ /* 0x000fe20000000000 */
[----:B------:R-:W-:Y:S01]  /*156d0*/  SHF.R.S32.HI R32, RZ, 0x1f, R32 ;  /* 0x0000001fff207819 */ /* 0x000fe20000011420 */
[----:B------:R2:W-:Y:S01]  /*156e0*/  @!P2 ST.E.64 desc[UR40][R8.64], R106 ;  /* 0x0000006a0800a985 */ /* 0x0005e2000c101b28 */
[----:B---3--:R-:W-:-:S02]  /*156f0*/  @!P3 LEA R12, P5, R29, R3, 0x2 ;  /* 0x000000031d0cb211 */ /* 0x008fc400078a10ff */
[-C--:B------:R-:W-:Y:S02]  /*15700*/  @!P4 LEA.HI.X R11, R33, R4.reuse, R36, 0x2, P0 ;  /* 0x00000004210bc211 */ /* 0x080fe400000f1424 */
[----:B------:R-:W-:Y:S01]  /*15710*/  @!P3 LEA.HI.X R13, R29, R4, R32, 0x2, P5 ;  /* 0x000000041d0db211 */ /* 0x000fe200028f1420 */
[----:B------:R-:W-:Y:S01]  /*15720*/  VIADD R29, R210, 0xb8 ;  /* 0x000000b8d21d7836 */ /* 0x000fe20000000000 */
[----:B------:R-:W-:Y:S01]  /*15730*/  ISETP.GE.AND P2, PT, R28, UR4, PT ;  /* 0x000000041c007c0c */ /* 0x000fe2000bf46270 */
[----:B------:R3:W-:Y:S01]  /*15740*/  @!P4 ST.E.64 desc[UR40][R10.64], R110 ;  /* 0x0000006e0a00c985 */ /* 0x0007e2000c101b28 */
[----:B------:R-:W-:Y:S02]  /*15750*/  ISETP.GE.AND P0, PT, R24, UR4, PT ;  /* 0x0000000418007c0c */ /* 0x000fe4000bf06270 */
[----:B0-----:R-:W-:Y:S01]  /*15760*/  @!P1 LEA R14, P4, R25, R3, 0x2 ;  /* 0x00000003190e9211 */ /* 0x001fe200078810ff */
[----:B------:R0:W-:Y:S01]  /*15770*/  @!P3 ST.E.64 desc[UR40][R12.64], R114 ;  /* 0x000000720c00b985 */ /* 0x0001e2000c101b28 */
[----:B------:R-:W-:-:S02]  /*15780*/  SHF.R.S32.HI R29, RZ, 0x1f, R29 ;  /* 0x0000001fff1d7819 */ /* 0x000fc4000001141d */
[----:B------:R-:W-:Y:S02]  /*15790*/  ISETP.GE.AND P3, PT, R237, UR4, PT ;  /* 0x00000004ed007c0c */ /* 0x000fe4000bf66270 */
[----:B------:R-:W-:Y:S01]  /*157a0*/  @!P1 LEA.HI.X R15, R25, R4, R29, 0x2, P4 ;  /* 0x00000004190f9211 */ /* 0x000fe200020f141d */
[C---:B------:R-:W-:Y:S02]  /*157b0*/  VIADD R29, R210.reuse, 0xc0 ;  /* 0x000000c0d21d7836 */ /* 0x040fe40000000000 */
[----:B------:R-:W-:Y:S01]  /*157c0*/  VIADD R25, R210, 0xc8 ;  /* 0x000000c8d2197836 */ /* 0x000fe20000000000 */
[-C--:B-1----:R-:W-:Y:S01]  /*157d0*/  @!P2 LEA R20, P5, R28, R3.reuse, 0x2 ;  /* 0x000000031c14a211 */ /* 0x082fe200078a10ff */
[----:B------:R1:W-:Y:S01]  /*157e0*/  @!P1 ST.E.64 desc[UR40][R14.64], R118 ;  /* 0x000000760e009985 */ /* 0x0003e2000c101b28 */
[----:B------:R-:W-:Y:S02]  /*157f0*/  SHF.R.S32.HI R29, RZ, 0x1f, R29 ;  /* 0x0000001fff1d7819 */ /* 0x000fe4000001141d */
[----:B--2---:R-:W-:-:S02]  /*15800*/  @!P0 LEA R8, P4, R24, R3, 0x2 ;  /* 0x0000000318088211 */ /* 0x004fc400078810ff */
[----:B------:R-:W-:Y:S02]  /*15810*/  SHF.R.S32.HI R25, RZ, 0x1f, R25 ;  /* 0x0000001fff197819 */ /* 0x000fe40000011419 */
[----:B------:R-:W-:Y:S02]  /*15820*/  ISETP.GE.AND P1, PT, R236, UR4, PT ;  /* 0x00000004ec007c0c */ /* 0x000fe4000bf26270 */
[-C--:B------:R-:W-:Y:S02]  /*15830*/  @!P2 LEA.HI.X R21, R28, R4.reuse, R29, 0x2, P5 ;  /* 0x000000041c15a211 */ /* 0x080fe400028f141d */
[----:B------:R-:W-:Y:S02]  /*15840*/  @!P0 LEA.HI.X R9, R24, R4, R25, 0x2, P4 ;  /* 0x0000000418098211 */ /* 0x000fe400020f1419 */
[----:B------:R-:W-:Y:S01]  /*15850*/  ISETP.GE.AND P4, PT, R235, UR4, PT ;  /* 0x00000004eb007c0c */ /* 0x000fe2000bf86270 */
[----:B------:R2:W-:Y:S01]  /*15860*/  @!P2 ST.E.64 desc[UR40][R20.64], R122 ;  /* 0x0000007a1400a985 */ /* 0x0005e2000c101b28 */
[----:B------:R-:W-:-:S02]  /*15870*/  SHF.R.S32.HI R24, RZ, 0x1f, R237 ;  /* 0x0000001fff187819 */ /* 0x000fc400000114ed */
[-C--:B---3--:R-:W-:Y:S01]  /*15880*/  @!P3 LEA R10, P5, R237, R3.reuse, 0x2 ;  /* 0x00000003ed0ab211 */ /* 0x088fe200078a10ff */
[----:B------:R3:W-:Y:S01]  /*15890*/  @!P0 ST.E.64 desc[UR40][R8.64], R126 ;  /* 0x0000007e08008985 */ /* 0x0007e2000c101b28 */
[----:B------:R-:W-:Y:S02]  /*158a0*/  ISETP.GE.AND P2, PT, R234, UR4, PT ;  /* 0x00000004ea007c0c */ /* 0x000fe4000bf46270 */
[----:B------:R-:W-:Y:S02]  /*158b0*/  ISETP.GE.AND P0, PT, R233, UR4, PT ;  /* 0x00000004e9007c0c */ /* 0x000fe4000bf06270 */
[----:B------:R-:W-:Y:S02]  /*158c0*/  @!P3 LEA.HI.X R11, R237, R4, R24, 0x2, P5 ;  /* 0x00000004ed0bb211 */ /* 0x000fe400028f1418 */
[----:B------:R-:W-:Y:S02]  /*158d0*/  SHF.R.S32.HI R24, RZ, 0x1f, R236 ;  /* 0x0000001fff187819 */ /* 0x000fe400000114ec */
[-C--:B0-----:R-:W-:Y:S01]  /*158e0*/  @!P1 LEA R12, P5, R236, R3.reuse, 0x2 ;  /* 0x00000003ec0c9211 */ /* 0x081fe200078a10ff */
[----:B------:R3:W-:Y:S01]  /*158f0*/  @!P3 ST.E.64 desc[UR40][R10.64], R130 ;  /* 0x000000820a00b985 */ /* 0x0007e2000c101b28 */
[----:B-1----:R-:W-:-:S02]  /*15900*/  @!P4 LEA R14, P3, R235, R3, 0x2 ;  /* 0x00000003eb0ec211 */ /* 0x002fc400078610ff */
[-C--:B------:R-:W-:Y:S02]  /*15910*/  @!P1 LEA.HI.X R13, R236, R4.reuse, R24, 0x2, P5 ;  /* 0x00000004ec0d9211 */ /* 0x080fe400028f1418 */
[----:B------:R-:W-:Y:S02]  /*15920*/  SHF.R.S32.HI R24, RZ, 0x1f, R235 ;  /* 0x0000001fff187819 */ /* 0x000fe400000114eb */
[----:B--2---:R-:W-:Y:S01]  /*15930*/  @!P2 LEA R20, P5, R234, R3, 0x2 ;  /* 0x00000003ea14a211 */ /* 0x004fe200078a10ff */
[----:B------:R3:W-:Y:S01]  /*15940*/  @!P1 ST.E.64 desc[UR40][R12.64], R134 ;  /* 0x000000860c009985 */ /* 0x0007e2000c101b28 */
[----:B------:R-:W-:Y:S02]  /*15950*/  SHF.R.S32.HI R29, RZ, 0x1f, R234 ;  /* 0x0000001fff1d7819 */ /* 0x000fe400000114ea */
[----:B------:R-:W-:Y:S02]  /*15960*/  @!P4 LEA.HI.X R15, R235, R4, R24, 0x2, P3 ;  /* 0x00000004eb0fc211 */ /* 0x000fe400018f1418 */
[----:B------:R-:W-:-:S02]  /*15970*/  SHF.R.S32.HI R28, RZ, 0x1f, R233 ;  /* 0x0000001fff1c7819 */ /* 0x000fc400000114e9 */
[C---:B------:R-:W-:Y:S01]  /*15980*/  @!P0 LEA R24, P3, R233.reuse, R3, 0x2 ;  /* 0x00000003e9188211 */ /* 0x040fe200078610ff */
[----:B------:R3:W-:Y:S01]  /*15990*/  @!P4 ST.E.64 desc[UR40][R14.64], R138 ;  /* 0x0000008a0e00c985 */ /* 0x0007e2000c101b28 */
[-C--:B------:R-:W-:Y:S02]  /*159a0*/  @!P2 LEA.HI.X R21, R234, R4.reuse, R29, 0x2, P5 ;  /* 0x00000004ea15a211 */ /* 0x080fe400028f141d */
[----:B------:R-:W-:-:S03]  /*159b0*/  @!P0 LEA.HI.X R25, R233, R4, R28, 0x2, P3 ;  /* 0x00000004e9198211 */ /* 0x000fc600018f141c */
[----:B------:R3:W-:Y:S04]  /*159c0*/  @!P2 ST.E.64 desc[UR40][R20.64], R142 ;  /* 0x0000008e1400a985 */ /* 0x0007e8000c101b28 */
[----:B------:R3:W-:Y:S01]  /*159d0*/  @!P0 ST.E.64 desc[UR40][R24.64], R146 ;  /* 0x0000009218008985 */ /* 0x0007e2000c101b28 */
[----:B------:R-:W-:-:S13]  /*159e0*/  ISETP.GE.AND P0, PT, R232, UR4, PT ;  /* 0x00000004e8007c0c */ /* 0x000fda000bf06270 */
[----:B---3--:R-:W-:Y:S05]  /*159f0*/  @P0 BRA `(.L_x_5001) ;  /* 0x0000000c00e40947 */ /* 0x008fea0003800000 */
[----:B------:R-:W-:Y:S02]  /*15a00*/  SHF.R.S32.HI R28, RZ, 0x1f, R232 ;  /* 0x0000001fff1c7819 */ /* 0x000fe400000114e8 */
[----:B------:R-:W-:-:S04]  /*15a10*/  LEA R8, P0, R232, R3, 0x2 ;  /* 0x00000003e8087211 */ /* 0x000fc800078010ff */
[----:B------:R-:W-:-:S05]  /*15a20*/  LEA.HI.X R9, R232, R4, R28, 0x2, P0 ;  /* 0x00000004e8097211 */ /* 0x000fca00000f141c */
[----:B------:R0:W-:Y:S01]  /*15a30*/  ST.E.64 desc[UR40][R8.64], R150 ;  /* 0x0000009608007985 */ /* 0x0001e2000c101b28 */
[----:B------:R-:W-:Y:S05]  /*15a40*/  BRA `(.L_x_5001) ;  /* 0x0000000c00d07947 */ /* 0x000fea0003800000 */
.L_x_4988:
        /* <DEDUP_REMOVED lines=16> */
[----:B------:R-:W0:-:S12]  /*15b50*/  S2R R0, SR_TID.X ;  /* 0x0000000000007919 */ /* 0x000e180000002100 */
        /* <DEDUP_REMOVED lines=9> */
.L_x_5006:
[----:B------:R-:W4:Y:S01]  /*15bf0*/  LDL.LU R0, [R1+0x64] ;  /* 0x0000640001007983 */ /* 0x000f220000300800 */
[----:B------:R-:W-:Y:S01]  /*15c00*/  BSSY B1, `(.L_x_5007) ;  /* 0x0000036000017945 */ /* 0x000fe20003800000 */
[----:B------:R-:W-:Y:S02]  /*15c10*/  SEL R33, R224, RZ, !P0 ;  /* 0x000000ffe0217207 */ /* 0x000fe40004000000 */
[----:B-----5:R-:W-:Y:S02]  /*15c20*/  SHF.R.S32.HI R28, RZ, 0x1f, R3 ;  /* 0x0000001fff1c7819 */ /* 0x020fe40000011403 */
[----:B----4-:R-:W-:Y:S01]  /*15c30*/  SEL R30, R0, RZ, !P0 ;  /* 0x000000ff001e7207 */ /* 0x010fe20004000000 */
[----:B------:R-:W-:Y:S06]  /*15c40*/  @P3 BRA `(.L_x_5008) ;  /* 0x0000000000c43947 */ /* 0x000fec0003800000 */
[----:B------:R-:W0:Y:S01]  /*15c50*/  S2R R35, SR_TID.X ;  /* 0x0000000000237919 */ /* 0x000e220000002100 */
[----:B------:R-:W1:Y:S02]  /*15c60*/  LDC R37, c[0x0][0xbe8] ;  /* 0x0002fa00ff257b82 */ /* 0x000e640000000800 */
[----:B-1----:R-:W-:Y:S01]  /*15c70*/  IMAD R0, R26, R37, RZ ;  /* 0x000000251a007224 */ /* 0x002fe200078e02ff */
[----:B0-----:R-:W-:-:S04]  /*15c80*/  IADD3 R35, R206, -0x80, R35 ;  /* 0xffffff80ce237810 */ /* 0x001fc80007ffe023 */
[----:B------:R-:W-:-:S13]  /*15c90*/  ISETP.GE.AND P0, PT, R35, R0, PT ;  /* 0x000000002300720c */ /* 0x000fda0003f06270 */
[----:B------:R-:W-:Y:S05]  /*15ca0*/  @P0 BRA `(.L_x_5008) ;  /* 0x0000000000ac0947 */ /* 0x000fea0003800000 */
[----:B---3--:R-:W-:Y:S01]  /*15cb0*/  IMAD.MOV.U32 R4, RZ, RZ, 0x9b8 ;  /* 0x000009b8ff047424 */ /* 0x008fe200078e00ff */
[----:B------:R-:W-:Y:S01]  /*15cc0*/  ISETP.GT.AND P0, PT, R223, 0x1, PT ;  /* 0x00000001df00780c */ /* 0x000fe20003f04270 */
[----:B------:R-:W0:Y:S01]  /*15cd0*/  LDC.64 R8, c[0x0][0xba8] ;  /* 0x0002ea00ff087b82 */ /* 0x000e220000000a00 */
[----:B------:R-:W-:Y:S01]  /*15ce0*/  ISETP.NE.AND P1, PT, R37, 0x1, PT ;  /* 0x000000012500780c */ /* 0x000fe20003f25270 */
[----:B------:R-:W-:Y:S01]  /*15cf0*/  IMAD.MOV.U32 R27, RZ, RZ, R35 ;  /* 0x000000ffff1b7224 */ /* 0x000fe200078e0023 */
[----:B------:R-:W-:-:S05]  /*15d00*/  SEL R4, R4, 0x978, P0 ;  /* 0x0000097804047807 */ /* 0x000fca0000000000 */
[----:B------:R-:W1:Y:S08]  /*15d10*/  LDC.64 R20, c[0x0][R4+0x220] ;  /* 0x0000880004147b82 */ /* 0x000e700000000a00 */
[----:B------:R-:W3:Y:S08]  /*15d20*/  LDC.64 R24, c[0x0][R4+0x218] ;  /* 0x0000860004187b82 */ /* 0x000ef00000000a00 */
[----:B------:R-:W4:Y:S08]  /*15d30*/  LDC.64 R12, c[0x0][R4+0x228] ;  /* 0x00008a00040c7b82 */ /* 0x000f300000000a00 */
[----:B------:R-:W5:Y:S08]  /*15d40*/  @P1 LDC R0, c[0x0][0xbec] ;  /* 0x0002fb00ff001b82 */ /* 0x000f700000000800 */
[----:B------:R-:W2:Y:S08]  /*15d50*/  LDC.64 R10, c[0x0][R4+0x210] ;  /* 0x00008400040a7b82 */ /* 0x000eb00000000a00 */
[----:B------:R-:W4:Y:S01]  /*15d60*/  @P1 LDC R31, c[0x0][0xbf0] ;  /* 0x0002fc00ff1f1b82 */ /* 0x000f220000000800 */
[----:B-----5:R-:W-:-:S07]  /*15d70*/  @P1 IMAD.HI.U32 R0, R35, R0, RZ ;  /* 0x0000000023001227 */ /* 0x020fce00078e00ff */
[----:B0-----:R-:W0:Y:S01]  /*15d80*/  @!P0 LDC R8, c[0x0][0xb50] ;  /* 0x0002d400ff088b82 */ /* 0x001e220000000800 */
[-C--:B-1----:R-:W-:Y:S02]  /*15d90*/  IMAD R21, R21, R33.reuse, RZ ;  /* 0x0000002115157224 */ /* 0x082fe400078e02ff */
[----:B------:R-:W-:-:S05]  /*15da0*/  IMAD.WIDE.U32 R14, R20, R33, RZ ;  /* 0x00000021140e7225 */ /* 0x000fca00078e00ff */
[----:B------:R-:W1:Y:S01]  /*15db0*/  @!P0 LDC R9, c[0x0][0xb54] ;  /* 0x0002d500ff098b82 */ /* 0x000e620000000800 */
[-C--:B---3--:R-:W-:Y:S02]  /*15dc0*/  IMAD R29, R25, R222.reuse, RZ ;  /* 0x000000de191d7224 */ /* 0x088fe400078e02ff */
[----:B------:R-:W-:Y:S01]  /*15dd0*/  IMAD.WIDE.U32 R24, R24, R222, RZ ;  /* 0x000000de18187225 */ /* 0x000fe200078e00ff */
[----:B----4-:R-:W-:-:S03]  /*15de0*/  @P1 SHF.R.U32.HI R27, RZ, R31, R0 ;  /* 0x0000001fff1b1219 */ /* 0x010fc60000011600 */
        /* <DEDUP_REMOVED lines=12> */
[----:B------:R-:W-:Y:S02]  /*15eb0*/  SHF.R.S32.HI R27, RZ, 0x1f, R27 ;  /* 0x0000001fff1b7819 */ /* 0x000fe4000001141b */
[----:B------:R-:W-:Y:S02]  /*15ec0*/  SHF.R.S32.HI R21, RZ, 0x1f, R15 ;  /* 0x0000001fff157819 */ /* 0x000fe4000001140f */
[----:B------:R-:W-:Y:S01]  /*15ed0*/  IADD3.X R13, R27, R0, R25, P0, P1 ;  /* 0x000000001b0d7210 */ /* 0x000fe200007e2419 */
[----:B--2---:R-:W-:-:S04]  /*15ee0*/  IMAD R0, R11, R15, RZ ;  /* 0x0000000f0b007224 */ /* 0x004fc800078e02ff */
[C---:B------:R-:W-:Y:S02]  /*15ef0*/  IMAD R21, R10.reuse, R21, R0 ;  /* 0x000000150a157224 */ /* 0x040fe400078e0200 */
[----:B------:R-:W-:-:S04]  /*15f00*/  IMAD.WIDE.U32 R10, R10, R15, R12 ;  /* 0x0000000f0a0a7225 */ /* 0x000fc800078e000c */
[----:B------:R-:W-:Y:S01]  /*15f10*/  IMAD.IADD R0, R11, 0x1, R21 ;  /* 0x000000010b007824 */ /* 0x000fe200078e0215 */
[----:B0-----:R-:W-:Y:S01]  /*15f20*/  LEA R8, P0, R10, R8, 0x2 ;  /* 0x000000080a087211 */ /* 0x001fe200078010ff */
[----:B------:R-:W-:-:S03]  /*15f30*/  IMAD.MOV.U32 R11, RZ, RZ, -0x800000 ;  /* 0xff800000ff0b7424 */ /* 0x000fc600078e00ff */
[----:B-1----:R-:W-:-:S05]  /*15f40*/  LEA.HI.X R9, R10, R9, R0, 0x2, P0 ;  /* 0x000000090a097211 */ /* 0x002fca00000f1400 */
[----:B------:R0:W-:Y:S04]  /*15f50*/  STG.E desc[UR40][R8.64], R11 ;  /* 0x0000000b08007986 */ /* 0x0001e8000c101928 */
.L_x_5008:
[----:B------:R-:W-:Y:S05]  /*15f60*/  BSYNC B1 ;  /* 0x0000000000017941 */ /* 0x000fea0003800000 */
.L_x_5007:
[----:B------:R-:W-:Y:S05]  /*15f70*/  @P2 BRA `(.L_x_5001) ;  /* 0x0000000800842947 */ /* 0x000fea0003800000 */
[----:B------:R-:W1:Y:S01]  /*15f80*/  LDC R21, c[0x0][0xbe8] ;  /* 0x0002fa00ff157b82 */ /* 0x000e620000000800 */
        /* <DEDUP_REMOVED lines=13> */
[----:B-1----:R-:W-:-:S03]  /*16060*/  ISETP.NE.AND P0, PT, R21, 0x1, PT ;  /* 0x000000011500780c */ /* 0x002fc60003f05270 */
[----:B------:R-:W-:Y:S02]  /*16070*/  IMAD.IADD R13, R206, 0x1, R3 ;  /* 0x00000001ce0d7824 */ /* 0x000fe400078e0203 */
[----:B------:R-:W-:Y:S01]  /*16080*/  IMAD R9, R222, UR5, R9 ;  /* 0x00000005de097c24 */ /* 0x000fe2000f8e0209 */
[----:B------:R-:W-:Y:S01]  /*16090*/  ULDC.64 UR4, c[0x0][0xaf0] ;  /* 0x0002bc0000047ab9 */ /* 0x000fe20000000a00 */
[----:B------:R-:W-:Y:S02]  /*160a0*/  IMAD.MOV.U32 R3, RZ, RZ, R13 ;  /* 0x000000ffff037224 */ /* 0x000fe400078e000d */
[----:B------:R-:W-:-:S04]  /*160b0*/  IMAD.WIDE.U32 R8, R33, UR4, R8 ;  /* 0x0000000421087c25 */ /* 0x000fc8000f8e0008 */
[----:B---3--:R-:W0:Y:S08]  /*160c0*/  @P0 LDC R4, c[0x0][0xbec] ;  /* 0x0002fb00ff040b82 */ /* 0x008e300000000800 */
[----:B------:R-:W1:Y:S01]  /*160d0*/  @P0 LDC R15, c[0x0][0xbf0] ;  /* 0x0002fc00ff0f0b82 */ /* 0x000e620000000800 */
[----:B0-----:R-:W-:-:S04]  /*160e0*/  @P0 IMAD.HI.U32 R0, R13, R4, RZ ;  /* 0x000000040d000227 */ /* 0x001fc800078e00ff */
[----:B------:R-:W-:Y:S01]  /*160f0*/  IMAD R4, R30, UR4, RZ ;  /* 0x000000041e047c24 */ /* 0x000fe2000f8e02ff */
[----:B-1----:R-:W-:-:S03]  /*16100*/  @P0 SHF.R.U32.HI R3, RZ, R15, R0 ;  /* 0x0000000fff030219 */ /* 0x002fc60000011600 */
        /* <DEDUP_REMOVED lines=20> */
[----:B------:R-:W-:-:S05]  /*16250*/  VIADD R9, R205, 0xc0 ;  /* 0x000000c0cd097836 */ /* 0x000fca0000000000 */
[----:B------:R-:W-:Y:S01]  /*16260*/  SHF.R.S32.HI R10, RZ, 0x1f, R9 ;  /* 0x0000001fff0a7819 */ /* 0x000fe20000011409 */
[----:B------:R-:W-:Y:S06]  /*16270*/  BRA.DIV UR4, `(.L_x_5009) ;  /* 0x000000a204847947 */ /* 0x000fec000b800000 */
[----:B------:R0:W1:Y:S04]  /*16280*/  SHFL.IDX PT, R0, R4, RZ, 0x181f ;  /* 0x00181fff04007589 */ /* 0x00006800000e0000 */
[----:B------:R0:W3:Y:S02]  /*16290*/  SHFL.IDX PT, R14, R3, RZ, 0x181f ;  /* 0x00181fff030e7589 */ /* 0x0000e400000e0000 */
.L_x_5239:
        /* <DEDUP_REMOVED lines=12> */
[-C--:B---3--:R-:W-:Y:S02]  /*16360*/  @!P3 LEA R12, P5, R205, R14.reuse, 0x1 ;  /* 0x0000000ecd0cb211 */ /* 0x088fe400078a08ff */
[----:B------:R-:W-:Y:S02]  /*16370*/  @!P2 LEA R24, P4, R217, R14, 0x1 ;  /* 0x0000000ed918a211 */ /* 0x000fe400078808ff */
[----:B-1----:R-:W-:Y:S02]  /*16380*/  @!P3 LEA.HI.X R13, R205, R0, R8, 0x1, P5 ;  /* 0x00000000cd0db211 */ /* 0x002fe400028f0c08 */
        /* <DEDUP_REMOVED lines=10> */
.L_x_5011:
[----:B------:R-:W-:Y:S05]  /*16430*/  BSYNC B1 ;  /* 0x0000000000017941 */ /* 0x000fea0003800000 */
.L_x_5010:
[----:B------:R-:W-:-:S03]  /*16440*/  UMOV UR4, 0xffffffff ;  /* 0xffffffff00047882 */ /* 0x000fc60000000000 */
[----:B------:R-:W-:Y:S05]  /*16450*/  BRA.DIV UR4, `(.L_x_5012) ;  /* 0x000000a204407947 */ /* 0x000fea000b800000 */
[----:B-1----:R1:W0:Y:S04]  /*16460*/  SHFL.IDX PT, R0, R4, 0x1, 0x181f ;  /* 0x00381f0004007f89 */ /* 0x00222800000e0000 */
[----:B---34-:R1:W3:Y:S02]  /*16470*/  SHFL.IDX PT, R14, R3, 0x1, 0x181f ;  /* 0x00381f00030e7f89 */ /* 0x0182e400000e0000 */
.L_x_5243:
        /* <DEDUP_REMOVED lines=13> */
[----:B0-----:R-:W-:Y:S02]  /*16550*/  @!P3 LEA.HI.X R13, R205, R0, R11, 0x1, P5 ;  /* 0x00000000cd0db211 */ /* 0x001fe400028f0c0b */
        /* <DEDUP_REMOVED lines=10> */
.L_x_5014:
[----:B------:R-:W-:Y:S05]  /*16600*/  BSYNC B1 ;  /* 0x0000000000017941 */ /* 0x000fea0003800000 */
.L_x_5013:
[----:B------:R-:W-:-:S03]  /*16610*/  UMOV UR4, 0xffffffff ;  /* 0xffffffff00047882 */ /* 0x000fc60000000000 */
[----:B------:R-:W-:Y:S05]  /*16620*/  BRA.DIV UR4, `(.L_x_5015) ;  /* 0x000000a204147947 */ /* 0x000fea000b800000 */
[----:B0-----:R0:W0:Y:S04]  /*16630*/  SHFL.IDX PT, R0, R4, 0x2, 0x181f ;  /* 0x00581f0004007f89 */ /* 0x00102800000e0000 */
[----:B---34-:R3:W4:Y:S02]  /*16640*/  SHFL.IDX PT, R14, R3, 0x2, 0x181f ;  /* 0x00581f00030e7f89 */ /* 0x01872400000e0000 */
.L_x_5247:
        /* <DEDUP_REMOVED lines=24> */
.L_x_5017:
[----:B------:R-:W-:Y:S05]  /*167d0*/  BSYNC B1 ;  /* 0x0000000000017941 */ /* 0x000fea0003800000 */
.L_x_5016:
[----:B------:R-:W-:-:S03]  /*167e0*/  UMOV UR4, 0xffffffff ;  /* 0xffffffff00047882 */ /* 0x000fc60000000000 */
[----:B------:R-:W-:Y:S05]  /*167f0*/  BRA.DIV UR4, `(.L_x_5018) ;  /* 0x0000009e04e87947 */ /* 0x000fea000b800000 */
[----:B0-----:R0:W0:Y:S04]  /*16800*/  SHFL.IDX PT, R0, R4, 0x3, 0x181f ;  /* 0x00781f0004007f89 */ /* 0x00102800000e0000 */
[----:B----4-:R4:W0:Y:S02]  /*16810*/  SHFL.IDX PT, R14, R3, 0x3, 0x181f ;  /* 0x00781f00030e7f89 */ /* 0x01082400000e0000 */
.L_x_5251:
[----:B-1-34-:R-:W-:-:S05]  /*16820*/  VIADD R3, R206, 0x60 ;  /* 0x00000060ce037836 */ /* 0x01afca0000000000 */
[----:B------:R-:W-:-:S13]  /*16830*/  ISETP.GE.AND P0, PT, R3, R21, PT ;  /* 0x000000150300720c */ /* 0x000fda0003f06270 */
[----:B------:R-:W-:Y:S05]  /*16840*/  @P0 BRA `(.L_x_5001) ;  /* 0x0000000000500947 */ /* 0x000fea0003800000 */
[----:B------:R-:W-:Y:S01]  /*16850*/  ULDC UR4, c[0x0][0xac8] ;  /* 0x0002b20000047ab9 */ /* 0x000fe20000000800 */
[----:B0-----:R-:W-:Y:S02]  /*16860*/  SHF.R.S32.HI R4, RZ, 0x1f, R205 ;  /* 0x0000001fff047819 */ /* 0x001fe400000114cd */
[----:B------:R-:W-:Y:S02]  /*16870*/  ISETP.GE.AND P3, PT, R205, UR4, PT ;  /* 0x00000004cd007c0c */ /* 0x000fe4000bf66270 */
[----:B------:R-:W-:Y:S02]  /*16880*/  ISETP.GE.AND P2, PT, R217, UR4, PT ;  /* 0x00000004d9007c0c */ /* 0x000fe4000bf46270 */
[----:B------:R-:W-:Y:S02]  /*16890*/  ISETP.GE.AND P1, PT, R216, UR4, PT ;  /* 0x00000004d8007c0c */ /* 0x000fe4000bf26270 */
[----:B------:R-:W-:Y:S02]  /*168a0*/  ISETP.GE.AND P0, PT, R9, UR4, PT ;  /* 0x0000000409007c0c */ /* 0x000fe4000bf06270 */
[----:B------:R-:W-:-:S05]  /*168b0*/  SHF.R.S32.HI R8, RZ, 0x1f, R217 ;  /* 0x0000001fff087819 */ /* 0x000fca00000114d9 */
[-C--:B------:R-:W-:Y:S02]  /*168c0*/  @!P3 LEA R12, P5, R205, R14.reuse, 0x1 ;  /* 0x0000000ecd0cb211 */ /* 0x080fe400078a08ff */
[----:B------:R-:W-:Y:S02]  /*168d0*/  @!P2 LEA R20, P4, R217, R14, 0x1 ;  /* 0x0000000ed914a211 */ /* 0x000fe400078808ff */
[----:B------:R-:W-:Y:S02]  /*168e0*/  @!P3 LEA.HI.X R13, R205, R0, R4, 0x1, P5 ;  /* 0x00000000cd0db211 */ /* 0x000fe400028f0c04 */
        /* <DEDUP_REMOVED lines=10> */
.L_x_5001:
[----:B------:R-:W-:Y:S05]  /*16990*/  BSYNC B0 ;  /* 0x0000000000007941 */ /* 0x000fea0003800000 */
.L_x_4987:
[----:B------:R-:W-:Y:S02]  /*169a0*/  ULDC UR4, c[0x0][0xc3c] ;  /* 0x00030f0000047ab9 */ /* 0x000fe40000000800 */
[----:B---3--:R-:W-:-:S13]  /*169b0*/  ISETP.GE.AND P0, PT, R7, UR4, PT ;  /* 0x0000000407007c0c */ /* 0x008fda000bf06270 */
[----:B------:R-:W-:Y:S05]  /*169c0*/  @!P0 BRA `(.L_x_5019) ;  /* 0xfffffea800888947 */ /* 0x000fea000383ffff */
[----:B------:R-:W-:Y:S05]  /*169d0*/  BRA `(.L_x_4859) ;  /* 0x0000008400b07947 */ /* 0x000fea0003800000 */
.L_x_4857:
        /* <DEDUP_REMOVED lines=18> */
.L_x_5020:
        /* <DEDUP_REMOVED lines=43> */
.L_x_5024:
        /* <DEDUP_REMOVED lines=39> */
.L_x_5022:
        /* <DEDUP_REMOVED lines=12> */
.L_x_5025:
        /* <DEDUP_REMOVED lines=63> */
.L_x_5026:
        /* <DEDUP_REMOVED lines=61> */
.L_x_5027:
[----:B01----:R-:W-:-:S05]  /*178a0*/  LOP3.LUT R3, RZ, R2, RZ, 0x33, !PT ;  /* 0x00000002ff037212 */ /* 0x003fca00078e33ff */
[----:B------:R-:W-:-:S05]  /*178b0*/  IMAD.IADD R2, R4, 0x1, R3 ;  /* 0x0000000104027824 */ /* 0x000fca00078e0203 */
[----:B------:R1:W-:Y:S01]  /*178c0*/  STL [R1+0x4], R2 ;  /* 0x0000040201007387 */ /* 0x0003e20000100800 */
[----:B------:R-:W-:Y:S05]  /*178d0*/  BRA `(.L_x_5028) ;  /* 0x0000000000107947 */ /* 0x000fea0003800000 */
.L_x_5023:
[----:B------:R-:W-:Y:S01]  /*178e0*/  IMAD.U32 R2, RZ, RZ, UR6 ;  /* 0x00000006ff027e24 */ /* 0x000fe2000f8e00ff */
[----:B------:R0:W-:Y:S04]  /*178f0*/  STL [R1+0x4], RZ ;  /* 0x000004ff01007387 */ /* 0x0001e80000100800 */
[----:B------:R0:W-:Y:S04]  /*17900*/  STL [R1+0x8], RZ ;  /* 0x000008ff01007387 */ /* 0x0001e80000100800 */
[----:B------:R0:W-:Y:S02]  /*17910*/  STL [R1], R2 ;  /* 0x0000000201007387 */ /* 0x0001e40000100800 */
.L_x_5028:
        /* <DEDUP_REMOVED lines=10> */
.L_x_5021:
        /* <DEDUP_REMOVED lines=9> */
[C---:B---3--:R-:W-:Y:S01]  /*17a50*/  IMAD.SHL.U32 R0, R6.reuse, 0x8, RZ ;  /* 0x0000000806007824 */ /* 0x048fe200078e00ff */
        /* <DEDUP_REMOVED lines=22> */
.L_x_5173:
[----:B0-2---:R-:W2:Y:S01]  /*17bc0*/  LDL R0, [R1+0xc] ;  /* 0x00000c0001007983 */ /* 0x005ea20000100800 */
[----:B-1----:R-:W2:Y:S01]  /*17bd0*/  LDC.64 R2, c[0x0][0xc88] ;  /* 0x00032200ff027b82 */ /* 0x002ea20000000a00 */
[----:B------:R-:W-:Y:S05]  /*17be0*/  YIELD ;  /* 0x0000000000007946 */ /* 0x000fea0003800000 */
[----:B------:R-:W-:Y:S01]  /*17bf0*/  ULDC.64 UR4, c[0x0][0xa28] ;  /* 0x00028a0000047ab9 */ /* 0x000fe20000000a00 */
[----:B------:R-:W-:Y:S02]  /*17c00*/  CS2R R8, SRZ ;  /* 0x0000000000087805 */ /* 0x000fe4000001ff00 */
[----:B------:R-:W-:Y:S01]  /*17c10*/  ISETP.NE.U32.AND P0, PT, RZ, UR4, PT ;  /* 0x00000004ff007c0c */ /* 0x000fe2000bf05070 */
[----:B------:R-:W-:Y:S01]  /*17c20*/  ULDC.64 UR10, c[0x0][0xa18] ;  /* 0x00028600000a7ab9 */ /* 0x000fe20000000a00 */
[----:B------:R-:W-:Y:S01]  /*17c30*/  ULDC.64 UR8, c[0x0][0xa10] ;  /* 0x0002840000087ab9 */ /* 0x000fe20000000a00 */
[----:B------:R-:W-:Y:S01]  /*17c40*/  ULDC.64 UR6, c[0x0][0xa08] ;  /* 0x0002820000067ab9 */ /* 0x000fe20000000a00 */
[----:B--2---:R-:W-:-:S05]  /*17c50*/  IMAD.WIDE R2, R0, 0x4, R2 ;  /* 0x0000000400027825 */ /* 0x004fca00078e0202 */
        /* <DEDUP_REMOVED lines=22> */
[----:B------:R-:W-:Y:S02]  /*17dc0*/  IADD3.X R3, R15, UR5, RZ, P4, !PT ;  /* 0x000000050f037c10 */ /* 0x000fe4000a7fe4ff */
        /* <DEDUP_REMOVED lines=9> */
[----:B------:R0:W5:Y:S04]  /*17e60*/  @P0 LDG.E R12, desc[UR40][R6.64] ;  /* 0x00000028060c0981 */ /* 0x000168000c1e1900 */
[----:B------:R0:W5:Y:S04]  /*17e70*/  @P1 LDG.E R0, desc[UR40][R4.64] ;  /* 0x0000002804001981 */ /* 0x000168000c1e1900 */
        /* <DEDUP_REMOVED lines=14> */
[----:B-1----:R-:W-:Y:S01]  /*17f60*/  IMAD.U32 R9, RZ, RZ, UR4 ;  /* 0x00000004ff097e24 */ /* 0x002fe2000f8e00ff */
[----:B0-----:R-:W-:Y:S06]  /*17f70*/  @P3 BRA `(.L_x_5030) ;  /* 0x0000000000143947 */ /* 0x001fec0003800000 */
[----:B------:R-:W-:Y:S05]  /*17f80*/  @!P2 BRA `(.L_x_5030) ;  /* 0x000000000010a947 */ /* 0x000fea0003800000 */
[----:B------:R-:W2:Y:S04]  /*17f90*/  LDG.E R10, desc[UR40][R2.64] ;  /* 0x00000028020a7981 */ /* 0x000ea8000c1e1900 */
[----:B------:R-:W2:Y:S02]  /*17fa0*/  LDG.E R2, desc[UR40][R2.64+0x4] ;  /* 0x0000042802027981 */ /* 0x000ea4000c1e1900 */
[----:B--2--5:R-:W-:-:S05]  /*17fb0*/  IMAD.IADD R14, R2, 0x1, -R10 ;  /* 0x00000001020e7824 */ /* 0x024fca00078e0a0a */
[----:B------:R0:W-:Y:S02]  /*17fc0*/  STL [R1+0x48], R14 ;  /* 0x0000480e01007387 */ /* 0x0001e40000100800 */
.L_x_5030:
[----:B------:R-:W2:Y:S01]  /*17fd0*/  LDL.LU R3, [R1+0x8] ;  /* 0x0000080001037983 */ /* 0x000ea20000300800 */
[----:B------:R-:W-:Y:S02]  /*17fe0*/  ULDC.64 UR4, c[0x0][0xa20] ;  /* 0x0002880000047ab9 */ /* 0x000fe40000000a00 */
[----:B------:R-:W-:Y:S01]  /*17ff0*/  ISETP.NE.U32.AND P2, PT, RZ, UR4, PT ;  /* 0x00000004ff007c0c */ /* 0x000fe2000bf45070 */
[----:B------:R1:W-:Y:S03]  /*18000*/  STL [R1+0x8], R13 ;  /* 0x0000080d01007387 */ /* 0x0003e60000100800 */
[----:B------:R-:W-:Y:S02]  /*18010*/  ISETP.NE.AND.EX P2, PT, RZ, UR5, PT, P2 ;  /* 0x00000005ff007c0c */ /* 0x000fe4000bf45320 */
[C---:B--2---:R-:W-:Y:S02]  /*18020*/  LOP3.LUT R10, R3.reuse, 0xff000000, RZ, 0xc0, !PT ;  /* 0xff000000030a7812 */ /* 0x044fe400078ec0ff */
[----:B------:R-:W-:-:S02]  /*18030*/  LOP3.LUT R2, R3, 0xff0000, RZ, 0xc0, !PT ;  /* 0x00ff000003027812 */ /* 0x000fc400078ec0ff */
        /* <DEDUP_REMOVED lines=10> */
.L_x_5031:
[----:B------:R-:W-:Y:S05]  /*180e0*/  @!P0 BRA `(.L_x_5032) ;  /* 0x00000000000c8947 */ /* 0x000fea0003800000 */
[----:B------:R-:W2:Y:S04]  /*180f0*/  LDG.E R9, desc[UR40][R6.64] ;  /* 0x0000002806097981 */ /* 0x000ea8000c1e1900 */
[----:B------:R-:W2:Y:S02]  /*18100*/  LDG.E R6, desc[UR40][R6.64+0x4] ;  /* 0x0000042806067981 */ /* 0x000ea4000c1e1900 */
[----:B--2---:R-:W-:-:S07]  /*18110*/  IMAD.IADD R9, R6, 0x1, -R9 ;  /* 0x0000000106097824 */ /* 0x004fce00078e0a09 */
.L_x_5032:
[----:B------:R-:W2:Y:S01]  /*18120*/  LDL R7, [R1+0x4] ;  /* 0x0000040001077983 */ /* 0x000ea20000100800 */
[----:B-1----:R-:W1:Y:S03]  /*18130*/  LDC R3, c[0x0][0x448] ;  /* 0x00011200ff037b82 */ /* 0x002e660000000800 */
[----:B------:R-:W3:Y:S04]  /*18140*/  @P1 LDG.E R2, desc[UR40][R4.64] ;  /* 0x0000002804021981 */ /* 0x000ee8000c1e1900 */
[----:B------:R4:W3:Y:S01]  /*18150*/  @P1 LDG.E R4, desc[UR40][R4.64+0x4] ;  /* 0x0000042804041981 */ /* 0x0008e2000c1e1900 */
[----:B------:R-:W-:Y:S01]  /*18160*/  LOP3.LUT R12, R10, 0xff, RZ, 0xc0, !PT ;  /* 0x000000ff0a0c7812 */ /* 0x000fe200078ec0ff */
[----:B------:R-:W-:Y:S01]  /*18170*/  BSSY B0, `(.L_x_5033) ;  /* 0x0000037000007945 */ /* 0x000fe20003800000 */
[----:B------:R-:W-:-:S03]  /*18180*/  SHF.R.U32.HI R10, RZ, 0x10, R10 ;  /* 0x00000010ff0a7819 */ /* 0x000fc6000001160a */
[----:B------:R0:W-:Y:S01]  /*18190*/  STL [R1+0x60], R12 ;  /* 0x0000600c01007387 */ /* 0x0001e20000100800 */
[----:B-1----:R-:W-:-:S13]  /*181a0*/  ISETP.NE.AND P0, PT, R3, 0x1, PT ;  /* 0x000000010300780c */ /* 0x002fda0003f05270 */
[----:B----4-:R-:W1:Y:S08]  /*181b0*/  @P0 LDC R5, c[0x0][0x44c] ;  /* 0x00011300ff050b82 */ /* 0x010e700000000800 */
[----:B------:R-:W4:Y:S01]  /*181c0*/  @P0 LDC R6, c[0x0][0x450] ;  /* 0x00011400ff060b82 */ /* 0x000f220000000800 */
[----:B--2---:R-:W-:Y:S02]  /*181d0*/  IMAD.SHL.U32 R3, R7, 0x80, RZ ;  /* 0x0000008007037824 */ /* 0x004fe400078e00ff */
[----:B-----5:R-:W-:-:S02]  /*181e0*/  IMAD.IADD R7, R9, 0x1, -R8 ;  /* 0x0000000109077824 */ /* 0x020fc400078e0a08 */
[----:B------:R-:W-:Y:S02]  /*181f0*/  VIADD R3, R3, 0x7f ;  /* 0x0000007f03037836 */ /* 0x000fe40000000000 */
[----:B---3--:R-:W-:Y:S02]  /*18200*/  @P1 IMAD.IADD R11, R4, 0x1, -R2 ;  /* 0x00000001040b1824 */ /* 0x008fe400078e0a02 */
[----:B-1----:R-:W-:-:S05]  /*18210*/  @P0 IMAD.HI.U32 R2, R3, R5, RZ ;  /* 0x0000000503020227 */ /* 0x002fca00078e00ff */
[----:B----4-:R-:W-:Y:S01]  /*18220*/  @P0 SHF.R.U32.HI R3, RZ, R6, R2 ;  /* 0x00000006ff030219 */ /* 0x010fe20000011602 */
[----:B------:R-:W-:-:S04]  /*18230*/  IMAD.IADD R2, R7, 0x1, R11 ;  /* 0x0000000107027824 */ /* 0x000fc800078e020b */
[C---:B------:R-:W-:Y:S01]  /*18240*/  VIADD R4, R2.reuse, 0x5f ;  /* 0x0000005f02047836 */ /* 0x040fe20000000000 */
[----:B------:R-:W-:-:S03]  /*18250*/  IADD3 R21, R2, 0x60, -R14 ;  /* 0x0000006002157810 */ /* 0x000fc60007ffe80e */
[----:B------:R-:W-:-:S04]  /*18260*/  IMAD.HI R2, R4, 0x2aaaaaab, RZ ;  /* 0x2aaaaaab04027827 */ /* 0x000fc800078e02ff */
[----:B------:R-:W-:Y:S01]  /*18270*/  IMAD.IADD R3, R21, 0x1, R3 ;  /* 0x0000000115037824 */ /* 0x000fe200078e0203 */
[----:B------:R-:W-:Y:S01]  /*18280*/  SHF.R.U32.HI R20, RZ, 0x1f, R2 ;  /* 0x0000001fff147819 */ /* 0x000fe20000011602 */
[----:B------:R-:W-:Y:S02]  /*18290*/  IMAD.MOV.U32 R4, RZ, RZ, RZ ;  /* 0x000000ffff047224 */ /* 0x000fe400078e00ff */
[----:B------:R-:W-:Y:S01]  /*182a0*/  IMAD.HI R3, R3, 0x2aaaaaab, RZ ;  /* 0x2aaaaaab03037827 */ /* 0x000fe200078e02ff */
[----:B------:R-:W-:-:S04]  /*182b0*/  LEA.HI.SX32 R20, R2, R20, 0x1c ;  /* 0x0000001402147211 */ /* 0x000fc800078fe2ff */
[----:B------:R-:W-:-:S04]  /*182c0*/  SHF.R.U32.HI R6, RZ, 0x1f, R3 ;  /* 0x0000001fff067819 */ /* 0x000fc80000011603 */
[----:B------:R-:W-:-:S04]  /*182d0*/  LEA.HI.SX32 R6, R3, R6, 0x1c ;  /* 0x0000000603067211 */ /* 0x000fc800078fe2ff */
[----:B------:R-:W-:-:S04]  /*182e0*/  VIMNMX R6, R20, R6, PT ;  /* 0x0000000614067248 */ /* 0x000fc80003fe0100 */
[----:B------:R-:W-:-:S13]  /*182f0*/  ISETP.GE.AND P0, PT, R6, 0x1, PT ;  /* 0x000000010600780c */ /* 0x000fda0003f06270 */
[----:B0-----:R-:W-:Y:S05]  /*18300*/  @!P0 BRA `(.L_x_5034) ;  /* 0x0000000000748947 */ /* 0x001fea0003800000 */
[----:B------:R-:W-:Y:S01]  /*18310*/  ISETP.NE.AND P0, PT, R10, RZ, PT ;  /* 0x000000ff0a00720c */ /* 0x000fe20003f05270 */
[----:B------:R-:W-:-:S03]  /*18320*/  ULDC UR4, c[0x0][0x9f0] ;  /* 0x00027c0000047ab9 */ /* 0x000fc60000000800 */
[----:B------:R-:W-:-:S04]  /*18330*/  SEL R2, R10, UR4, P0 ;  /* 0x000000040a027c07 */ /* 0x000fc80008000000 */
[----:B------:R-:W-:Y:S02]  /*18340*/  IABS R3, R2 ;  /* 0x0000000200037213 */ /* 0x000fe40000000000 */
[----:B------:R-:W-:Y:S02]  /*18350*/  IADD3 R8, R2, -0x1, R6 ;  /* 0xffffffff02087810 */ /* 0x000fe40007ffe006 */
[----:B------:R-:W0:Y:S08]  /*18360*/  I2F.RP R4, R3 ;  /* 0x0000000300047306 */ /* 0x000e300000209400 */
[----:B0-----:R-:W0:Y:S02]  /*18370*/  MUFU.RCP R4, R4 ;  /* 0x0000000400047308 */ /* 0x001e240000001000 */
[----:B0-----:R-:W-:-:S06]  /*18380*/  VIADD R4, R4, 0xffffffe ;  /* 0x0ffffffe04047836 */ /* 0x001fcc0000000000 */
[----:B------:R0:W1:Y:S02]  /*18390*/  F2I.FTZ.U32.TRUNC.NTZ R5, R4 ;  /* 0x0000000400057305 */ /* 0x000064000021f000 */
[----:B0-----:R-:W-:-:S04]  /*183a0*/  LOP3.LUT R4, R8, R2, RZ, 0x3c, !PT ;  /* 0x0000000208047212 */ /* 0x001fc800078e3cff */
[----:B------:R-:W-:Y:S01]  /*183b0*/  ISETP.GE.AND P3, PT, R4, RZ, PT ;  /* 0x000000ff0400720c */ /* 0x000fe20003f66270 */
[----:B-1----:R-:W-:-:S04]  /*183c0*/  IMAD.MOV R4, RZ, RZ, -R5 ;  /* 0x000000ffff047224 */ /* 0x002fc800078e0a05 */
        /* <DEDUP_REMOVED lines=17> */
.L_x_5034:
[----:B------:R-:W-:Y:S05]  /*184e0*/  BSYNC B0 ;  /* 0x0000000000007941 */ /* 0x000fea0003800000 */
.L_x_5033:
        /* <DEDUP_REMOVED lines=21> */
[----:B------:R-:W0:Y:S02]  /*18640*/  S2R R4, SR_TID.X ;  /* 0x0000000000047919 */ /* 0x000e240000002100 */
[----:B0-----:R-:W-:-:S04]  /*18650*/  SHF.R.U32.HI R4, RZ, 0x5, R4 ;  /* 0x00000005ff047819 */ /* 0x001fc80000011604 */
[----:B------:R-:W-:-:S05]  /*18660*/  LOP3.LUT R4, R4, 0x3, RZ, 0xc0, !PT ;  /* 0x0000000304047812 */ /* 0x000fca00078ec0ff */
[----:B------:R0:W1:Y:S02]  /*18670*/  SHFL.IDX PT, R14, R4, RZ, 0x1f ;  /* 0x00001fff040e7589 */ /* 0x00006400000e0000 */
.L_x_5254:
[----:B-1----:R-:W-:Y:S02]  /*18680*/  ISETP.NE.AND P0, PT, R14, RZ, PT ;  /* 0x000000ff0e00720c */ /* 0x002fe40003f05270 */
[----:B------:R-:W-:-:S11]  /*18690*/  PLOP3.LUT P6, PT, PT, PT, PT, 0x8, 0x0 ;  /* 0x000000000000781c */ /* 0x000fd60003fce170 */
[----:B------:R-:W-:Y:S05]  /*186a0*/  @P0 BRA `(.L_x_5038) ;  /* 0x00000000000c0947 */ /* 0x000fea0003800000 */
[----:B------:R-:W-:-:S03]  /*186b0*/  UMOV UR4, 0xffffffff ;  /* 0xffffffff00047882 */ /* 0x000fc60000000000 */
[----:B------:R-:W-:Y:S05]  /*186c0*/  BRA.DIV UR4, `(.L_x_5039) ;  /* 0x0000008204b07947 */ /* 0x000fea000b800000 */
[----:B------:R-:W-:-:S13]  /*186d0*/  ELECT P6, URZ, PT ;  /* 0x00000000003f782f */ /* 0x000fda00038c0000 */
.L_x_5038:
        /* <DEDUP_REMOVED lines=9> */
.L_x_5257:
[----:B------:R-:W-:Y:S05]  /*18770*/  BSYNC B1 ;  /* 0x0000000000017941 */ /* 0x000fea0003800000 */
.L_x_5040:
        /* <DEDUP_REMOVED lines=12> */
.L_x_5258:
[----:B------:R-:W-:Y:S05]  /*18840*/  BSYNC B2 ;  /* 0x0000000000027941 */ /* 0x000fea0003800000 */
.L_x_5044:
        /* <DEDUP_REMOVED lines=9> */
.L_x_5047:
[----:B------:R-:W-:Y:S05]  /*188e0*/  BSYNC B2 ;  /* 0x0000000000027941 */ /* 0x000fea0003800000 */
.L_x_5046:
        /* <DEDUP_REMOVED lines=13> */
.L_x_5048:
        /* <DEDUP_REMOVED lines=13> */
.L_x_5259:
[----:B------:R-:W-:Y:S05]  /*18a90*/  BSYNC B2 ;  /* 0x0000000000027941 */ /* 0x000fea0003800000 */
.L_x_5049:
        /* <DEDUP_REMOVED lines=11> */
.L_x_5052:
[----:B------:R-:W-:Y:S05]  /*18b50*/  BSYNC B2 ;  /* 0x0000000000027941 */ /* 0x000fea0003800000 */
.L_x_5051:
        /* <DEDUP_REMOVED lines=10> */
.L_x_5053:
        /* <DEDUP_REMOVED lines=15> */
.L_x_5054:
        /* <DEDUP_REMOVED lines=15> */
.L_x_5055:
        /* <DEDUP_REMOVED lines=15> */
.L_x_5056:
        /* <DEDUP_REMOVED lines=10> */
.L_x_5043:
[----:B------:R-:W-:Y:S05]  /*18f70*/  BSYNC B1 ;  /* 0x0000000000017941 */ /* 0x000fea0003800000 */
.L_x_5042:
        /* <DEDUP_REMOVED lines=13> */
.L_x_5072:
[----:B------:R-:W-:Y:S05]  /*19050*/  YIELD ;  /* 0x0000000000007946 */ /* 0x000fea0003800000 */
[----:B------:R-:W-:Y:S04]  /*19060*/  BSSY B1, `(.L_x_5057) ;  /* 0x000007e000017945 */ /* 0x000fe80003800000 */
[----:B-1----:R-:W-:Y:S05]  /*19070*/  @!P6 BRA `(.L_x_5058) ;  /* 0x0000000400f0e947 */ /* 0x002fea0003800000 */
[----:B0-----:R-:W2:Y:S04]  /*19080*/  LDL R5, [R1+0x14] ;  /* 0x0000140001057983 */ /* 0x001ea80000100800 */
        /* <DEDUP_REMOVED lines=9> */
.L_x_5260:
[----:B------:R-:W-:Y:S05]  /*19120*/  BSYNC B2 ;  /* 0x0000000000027941 */ /* 0x000fea0003800000 */
.L_x_5059:
        /* <DEDUP_REMOVED lines=9> */
.L_x_5062:
[----:B------:R-:W-:Y:S05]  /*191c0*/  BSYNC B2 ;  /* 0x0000000000027941 */ /* 0x000fea0003800000 */
.L_x_5061:
        /* <DEDUP_REMOVED lines=12> */
.L_x_5063:
        /* <DEDUP_REMOVED lines=13> */
.L_x_5261:
[----:B------:R-:W-:Y:S05]  /*19360*/  BSYNC B2 ;  /* 0x0000000000027941 */ /* 0x000fea0003800000 */
.L_x_5064:
        /* <DEDUP_REMOVED lines=11> */
.L_x_5067:
[----:B------:R-:W-:Y:S05]  /*19420*/  BSYNC B2 ;  /* 0x0000000000027941 */ /* 0x000fea0003800000 */
.L_x_5066:
        /* <DEDUP_REMOVED lines=10> */
.L_x_5068:
        /* <DEDUP_REMOVED lines=15> */
.L_x_5069:
        /* <DEDUP_REMOVED lines=15> */
.L_x_5070:
        /* <DEDUP_REMOVED lines=15> */
.L_x_5071:
        /* <DEDUP_REMOVED lines=10> */
.L_x_5058:
[----:B------:R-:W-:Y:S05]  /*19840*/  BSYNC B1 ;  /* 0x0000000000017941 */ /* 0x000fea0003800000 */
.L_x_5057:
[----:B------:R-:W2:Y:S04]  /*19850*/  LDL.LU R9, [R1+0x14] ;  /* 0x0000140001097983 */ /* 0x000ea80000300800 */
[----:B0-----:R-:W3:Y:S01]  /*19860*/  LDL.LU R7, [R1+0x1c] ;  /* 0x00001c0001077983 */ /* 0x001ee20000300800 */
        /* <DEDUP_REMOVED lines=10> */
.L_x_5036:
[----:B------:R-:W-:Y:S05]  /*19910*/  BSYNC B0 ;  /* 0x0000000000007941 */ /* 0x000fea0003800000 */
.L_x_5035:
[----:B01----:R-:W2:Y:S01]  /*19920*/  LDL R5, [R1+0x4] ;  /* 0x0000040001057983 */ /* 0x003ea20000100800 */
[----:B------:R-:W0:Y:S01]  /*19930*/  LDC R0, c[0x0][0x448] ;  /* 0x00011200ff007b82 */ /* 0x000e220000000800 */
[----:B------:R-:W-:Y:S01]  /*19940*/  ISETP.NE.AND P2, PT, R10, RZ, PT ;  /* 0x000000ff0a00720c */ /* 0x000fe20003f45270 */
[----:B------:R-:W-:Y:S05]  /*19950*/  @!P0 WARPSYNC.ALL ;  /* 0x0000000000008948 */ /* 0x000fea0003800000 */
[----:B------:R-:W-:Y:S07]  /*19960*/  BSSY B0, `(.L_x_5073) ;  /* 0x000002d000007945 */ /* 0x000fee0003800000 */
[----:B------:R-:W1:Y:S08]  /*19970*/  @!P2 LDC R10, c[0x0][0x9f0] ;  /* 0x00027c00ff0aab82 */ /* 0x000e700000000800 */
[----:B------:R-:W-:Y:S01]  /*19980*/  @!P0 BAR.SYNC.DEFER_BLOCKING 0xc, 0x180 ;  /* 0x0306000000008b1d */ /* 0x000fe20000010000 */
[----:B0-----:R-:W-:-:S13]  /*19990*/  ISETP.NE.AND P1, PT, R0, 0x1, PT ;  /* 0x000000010000780c */ /* 0x001fda0003f25270 */
[----:B------:R-:W0:Y:S08]  /*199a0*/  @P1 LDC R2, c[0x0][0x44c] ;  /* 0x00011300ff021b82 */ /* 0x000e300000000800 */
[----:B------:R-:W3:Y:S01]  /*199b0*/  @P1 LDC R3, c[0x0][0x450] ;  /* 0x00011400ff031b82 */ /* 0x000ee20000000800 */
[----:B--2---:R-:W-:-:S05]  /*199c0*/  LEA R0, R5, 0x7f, 0x7 ;  /* 0x0000007f05007811 */ /* 0x004fca00078e38ff */
[----:B0-----:R-:W-:-:S05]  /*199d0*/  @P1 IMAD.HI.U32 R2, R0, R2, RZ ;  /* 0x0000000200021227 */ /* 0x001fca00078e00ff */
[----:B---3--:R-:W-:-:S05]  /*199e0*/  @P1 SHF.R.U32.HI R0, RZ, R3, R2 ;  /* 0x00000003ff001219 */ /* 0x008fca0000011602 */
[----:B------:R-:W-:-:S04]  /*199f0*/  IMAD.IADD R0, R21, 0x1, R0 ;  /* 0x0000000115007824 */ /* 0x000fc800078e0200 */
[----:B------:R-:W-:-:S05]  /*19a00*/  IMAD.HI R0, R0, 0x2aaaaaab, RZ ;  /* 0x2aaaaaab00007827 */ /* 0x000fca00078e02ff */
[----:B------:R-:W-:-:S04]  /*19a10*/  SHF.R.U32.HI R2, RZ, 0x1f, R0 ;  /* 0x0000001fff027819 */ /* 0x000fc80000011600 */
[----:B------:R-:W-:-:S04]  /*19a20*/  LEA.HI.SX32 R0, R0, R2, 0x1c ;  /* 0x0000000200007211 */ /* 0x000fc800078fe2ff */
[----:B------:R-:W-:-:S04]  /*19a30*/  VIMNMX R7, R20, R0, PT ;  /* 0x0000000014077248 */ /* 0x000fc80003fe0100 */
[----:B------:R-:W-:Y:S01]  /*19a40*/  ISETP.GE.AND P1, PT, R7, 0x1, PT ;  /* 0x000000010700780c */ /* 0x000fe20003f26270 */
[----:B------:R0:W-:Y:S04]  /*19a50*/  STL [R1+0x38], R7 ;  /* 0x0000380701007387 */ /* 0x0001e80000100800 */
[----:B------:R0:W-:Y:S08]  /*19a60*/  STL [R1+0x3c], RZ ;  /* 0x00003cff01007387 */ /* 0x0001f00000100800 */
[----:B01----:R-:W-:Y:S05]  /*19a70*/  @!P1 BRA `(.L_x_5074) ;  /* 0x00000000006c9947 */ /* 0x003fea0003800000 */
        /* <DEDUP_REMOVED lines=27> */
.L_x_5074:
[----:B------:R-:W-:Y:S05]  /*19c30*/  BSYNC B0 ;  /* 0x0000000000007941 */ /* 0x000fea0003800000 */
.L_x_5073:
[----:B------:R-:W2:Y:S04]  /*19c40*/  LDL R0, [R1+0x3c] ;  /* 0x00003c0001007983 */ /* 0x000ea80000100800 */
[----:B0-----:R-:W2:Y:S01]  /*19c50*/  LDL R2, [R1+0x60] ;  /* 0x0000600001027983 */ /* 0x001ea20000100800 */
[----:B------:R-:W-:Y:S01]  /*19c60*/  BSSY B7, `(.L_x_5075) ;  /* 0x00003eb000077945 */ /* 0x000fe20003800000 */
[----:B--2---:R-:W-:-:S05]  /*19c70*/  IMAD R2, R2, R0, RZ ;  /* 0x0000000002027224 */ /* 0x004fca00078e02ff */
[----:B------:R-:W-:Y:S01]  /*19c80*/  VIADDMNMX R0, R2, R0, R7, PT ;  /* 0x0000000002007246 */ /* 0x000fe20003800107 */
[----:B------:R0:W-:Y:S03]  /*19c90*/  STL [R1+0x28], R2 ;  /* 0x0000280201007387 */ /* 0x0001e60000100800 */
[----:B------:R-:W-:Y:S01]  /*19ca0*/  ISETP.GT.AND P0, PT, R0, R2, PT ;  /* 0x000000020000720c */ /* 0x000fe20003f04270 */
[----:B------:R0:W-:-:S12]  /*19cb0*/  STL [R1+0x40], R0 ;  /* 0x0000400001007387 */ /* 0x0001d80000100800 */
[----:B0-----:R-:W-:Y:S05]  /*19cc0*/  @P0 BRA `(.L_x_5076) ;  /* 0x0000000000480947 */ /* 0x001fea0003800000 */
[----:B------:R-:W0:Y:S02]  /*19cd0*/  S2R R0, SR_TID.X ;  /* 0x0000000000007919 */ /* 0x000e240000002100 */
[----:B0-----:R-:W-:-:S04]  /*19ce0*/  LOP3.LUT R0, R0, 0x7f, RZ, 0xc0, !PT ;  /* 0x0000007f00007812 */ /* 0x001fc800078ec0ff */
[----:B------:R-:W-:-:S13]  /*19cf0*/  ISETP.NE.AND P0, PT, R0, RZ, PT ;  /* 0x000000ff0000720c */ /* 0x000fda0003f05270 */
[----:B------:R-:W-:Y:S05]  /*19d00*/  @P0 BRA `(.L_x_5077) ;  /* 0x0000003c00800947 */ /* 0x000fea0003800000 */
[----:B------:R-:W0:Y:S01]  /*19d10*/  S2R R5, SR_LANEID ;  /* 0x0000000000057919 */ /* 0x000e220000000000 */
[----:B------:R-:W-:Y:S01]  /*19d20*/  VOTEU.ANY UR4, UPT, PT ;  /* 0x0000000000047886 */ /* 0x000fe200038e0100 */
[----:B------:R-:W1:Y:S01]  /*19d30*/  LDC.64 R2, c[0x0][0xc60] ;  /* 0x00031800ff027b82 */ /* 0x000e620000000a00 */
[----:B------:R-:W0:Y:S02]  /*19d40*/  FLO.U32 R0, UR4 ;  /* 0x0000000400007d00 */ /* 0x000e2400080e0000 */
[----:B0-----:R-:W-:-:S06]  /*19d50*/  ISETP.EQ.U32.AND P0, PT, R0, R5, PT ;  /* 0x000000050000720c */ /* 0x001fcc0003f02070 */
[----:B------:R-:W1:Y:S07]  /*19d60*/  POPC R5, UR4 ;  /* 0x0000000400057d09 */ /* 0x000e6e0008000000 */
[----:B-1----:R-:W2:Y:S01]  /*19d70*/  @P0 ATOMG.E.ADD.STRONG.GPU PT, R3, desc[UR40][R2.64], R5 ;  /* 0x00000005020309a8 */ /* 0x002ea200081ee1e8 */
[----:B------:R-:W0:Y:S02]  /*19d80*/  S2R R4, SR_LTMASK ;  /* 0x0000000000047919 */ /* 0x000e240000003900 */
[----:B0-----:R-:W-:-:S04]  /*19d90*/  LOP3.LUT R4, R4, UR4, RZ, 0xc0, !PT ;  /* 0x0000000404047c12 */ /* 0x001fc8000f8ec0ff */
[----:B------:R-:W0:Y:S01]  /*19da0*/  POPC R7, R4 ;  /* 0x0000000400077309 */ /* 0x000e220000000000 */
[----:B--2---:R-:W0:Y:S02]  /*19db0*/  SHFL.IDX PT, R0, R3, R0, 0x1f ;  /* 0x00001f0003007589 */ /* 0x004e2400000e0000 */
[----:B0-----:R-:W-:-:S05]  /*19dc0*/  IADD3 R0, R0, UR37, R7 ;  /* 0x0000002500007c10 */ /* 0x001fca000fffe007 */
[----:B------:R4:W-:Y:S01]  /*19dd0*/  STL [R1], R0 ;  /* 0x0000000001007387 */ /* 0x0009e20000100800 */
[----:B------:R-:W-:Y:S05]  /*19de0*/  BRA `(.L_x_5077) ;  /* 0x0000003c00487947 */ /* 0x000fea0003800000 */
.L_x_5076:
        /* <DEDUP_REMOVED lines=20> */
.L_x_5079:
[----:B------:R-:W-:Y:S05]  /*19f30*/  BSYNC B6 ;  /* 0x0000000000067941 */ /* 0x000fea0003800000 */
.L_x_5078:
        /* <DEDUP_REMOVED lines=20> */
.L_x_5082:
        /* <DEDUP_REMOVED lines=16> */
.L_x_5081:
[----:B------:R-:W-:Y:S05]  /*1a180*/  BSYNC B6 ;  /* 0x0000000000067941 */ /* 0x000fea0003800000 */
.L_x_5080:
        /* <DEDUP_REMOVED lines=10> */
[----:B0-----:R-:W0:Y:S01]  /*1a230*/  LDC.64 R2, c[0x0][0x418] ;  /* 0x00010600ff027b82 */ /* 0x001e220000000a00 */
[----:B----4-:R-:W-:Y:S01]  /*1a240*/  VIADD R0, R0, 0xffffffff ;  /* 0xffffffff00007836 */ /* 0x010fe20000000000 */
[----:B--2---:R-:W-:Y:S01]  /*1a250*/  SHF.R.S32.HI R8, RZ, 0x1f, R7 ;  /* 0x0000001fff087819 */ /* 0x004fe20000011407 */
[----:B------:R1:W-:Y:S04]  /*1a260*/  @P0 STL [R1+0x8], R7 ;  /* 0x0000080701000387 */ /* 0x0003e80000100800 */
[----:B------:R1:W-:Y:S01]  /*1a270*/  STL [R1+0x20], R8 ;  /* 0x0000200801007387 */ /* 0x0003e20000100800 */
[----:B0-----:R-:W-:Y:S01]  /*1a280*/  LOP3.LUT P0, RZ, R2, UR4, RZ, 0xfc, !PT ;  /* 0x0000000402ff7c12 */ /* 0x001fe2000f80fcff */
[----:B------:R-:W-:-:S03]  /*1a290*/  UMOV UR4, 0xffffffff ;  /* 0xffffffff00047882 */ /* 0x000fc60000000000 */
[----:B------:R-:W-:-:S04]  /*1a2a0*/  LOP3.LUT P0, RZ, R3, UR5, RZ, 0xfc, P0 ;  /* 0x0000000503ff7c12 */ /* 0x000fc8000800fcff */
[----:B------:R-:W-:Y:S01]  /*1a2b0*/  SEL R17, R7, RZ, !P0 ;  /* 0x000000ff07117207 */ /* 0x000fe20004000000 */
[----:B-1----:R-:W-:Y:S08]  /*1a2c0*/  BRA.DIV UR4, `(.L_x_5083) ;  /* 0x0000006a04347947 */ /* 0x002ff0000b800000 */
[----:B------:R-:W0:Y:S02]  /*1a2d0*/  S2R R4, SR_TID.X ;  /* 0x0000000000047919 */ /* 0x000e240000002100 */
[----:B0-----:R-:W-:-:S04]  /*1a2e0*/  SHF.R.U32.HI R4, RZ, 0x5, R4 ;  /* 0x00000005ff047819 */ /* 0x001fc80000011604 */
[----:B------:R-:W-:-:S05]  /*1a2f0*/  LOP3.LUT R4, R4, 0x3, RZ, 0xc0, !PT ;  /* 0x0000000304047812 */ /* 0x000fca00078ec0ff */
[----:B------:R0:W1:Y:S02]  /*1a300*/  SHFL.IDX PT, R14, R4, RZ, 0x1f ;  /* 0x00001fff040e7589 */ /* 0x00006400000e0000 */
.L_x_5264:
        /* <DEDUP_REMOVED lines=9> */
.L_x_5267:
[----:B------:R-:W-:Y:S05]  /*1a3a0*/  @!P6 BRA `(.L_x_5084) ;  /* 0x0000000000fce947 */ /* 0x000fea0003800000 */
[----:B------:R-:W-:-:S04]  /*1a3b0*/  ISETP.NE.U32.AND P0, PT, R2, RZ, PT ;  /* 0x000000ff0200720c */ /* 0x000fc80003f05070 */
[----:B------:R-:W-:-:S13]  /*1a3c0*/  ISETP.NE.AND.EX P0, PT, R3, RZ, PT, P0 ;  /* 0x000000ff0300720c */ /* 0x000fda0003f05300 */
[----:B------:R-:W-:Y:S05]  /*1a3d0*/  @!P0 BRA `(.L_x_5086) ;  /* 0x0000000000508947 */ /* 0x000fea0003800000 */
[----:B------:R-:W1:Y:S01]  /*1a3e0*/  LDC R6, c[0x0][0x43c] ;  /* 0x00010f00ff067b82 */ /* 0x000e620000000800 */
[----:B------:R-:W-:Y:S01]  /*1a3f0*/  IMAD.MOV.U32 R9, RZ, RZ, R0 ;  /* 0x000000ffff097224 */ /* 0x000fe200078e0000 */
[----:B------:R-:W-:-:S03]  /*1a400*/  ULDC.64 UR4, c[0x0][0x428] ;  /* 0x00010a0000047ab9 */ /* 0x000fc60000000a00 */
[----:B------:R-:W-:Y:S01]  /*1a410*/  IMAD.MOV.U32 R0, RZ, RZ, R9 ;  /* 0x000000ffff007224 */ /* 0x000fe200078e0009 */
[----:B-1----:R-:W-:-:S13]  /*1a420*/  ISETP.NE.AND P0, PT, R6, 0x1, PT ;  /* 0x000000010600780c */ /* 0x002fda0003f05270 */
[----:B0-----:R-:W0:Y:S02]  /*1a430*/  @P0 LDC.64 R4, c[0x0][0x440] ;  /* 0x00011000ff040b82 */ /* 0x001e240000000a00 */
        /* <DEDUP_REMOVED lines=14> */
.L_x_5086:
[----:B------:R-:W2:Y:S04]  /*1a520*/  LDL R0, [R1+0x10] ;  /* 0x0000100001007983 */ /* 0x000ea80000100800 */
[----:B-1----:R-:W3:Y:S01]  /*1a530*/  LDL R2, [R1+0x18] ;  /* 0x0000180001027983 */ /* 0x002ee20000100800 */
[----:B--2---:R-:W-:Y:S01]  /*1a540*/  IMAD R0, R0, 0x8, R18 ;  /* 0x0000000800007824 */ /* 0x004fe200078e0212 */
[----:B---3--:R-:W-:-:S04]  /*1a550*/  SHF.L.U32 R2, R2, 0x1f, RZ ;  /* 0x0000001f02027819 */ /* 0x008fc800000006ff */
[----:B------:R-:W1:Y:S02]  /*1a560*/  SYNCS.PHASECHK.TRANS64.TRYWAIT P0, [R0+URZ+0x22840], R2 ;  /* 0x02284002000075a7 */ /* 0x000e64000800017f */
[----:B-1----:R-:W-:Y:S05]  /*1a570*/  @!P0 BRA `(.L_x_5087) ;  /* 0x0000006400dc8947 */ /* 0x002fea0003800000 */
.L_x_5268:
[----:B------:R-:W2:Y:S02]  /*1a580*/  S2R R3, SR_TID.X ;  /* 0x0000000000037919 */ /* 0x000ea40000002100 */
[----:B--2---:R-:W-:-:S04]  /*1a590*/  LOP3.LUT R3, R3, 0x7f, RZ, 0xc0, !PT ;  /* 0x0000007f03037812 */ /* 0x004fc800078ec0ff */
[----:B------:R-:W-:-:S13]  /*1a5a0*/  ISETP.NE.AND P0, PT, R3, RZ, PT ;  /* 0x000000ff0300720c */ /* 0x000fda0003f05270 */
[----:B------:R-:W-:Y:S05]  /*1a5b0*/  @P0 BRA `(.L_x_5088) ;  /* 0x00000000001c0947 */ /* 0x000fea0003800000 */
[----:B------:R-:W2:Y:S01]  /*1a5c0*/  S2R R3, SR_TID.X ;  /* 0x0000000000037919 */ /* 0x000ea20000002100 */
[----:B-1----:R-:W-:-:S04]  /*1a5d0*/  IMAD.MOV.U32 R2, RZ, RZ, 0x3000 ;  /* 0x00003000ff027424 */ /* 0x002fc800078e00ff */
[----:B------:R3:W-:Y:S01]  /*1a5e0*/  SYNCS.ARRIVE.TRANS64 RZ, [R0+URZ+0x22830], R2 ;  /* 0x0228300200ff79a7 */ /* 0x0007e2000800003f */
[----:B--2---:R-:W-:-:S04]  /*1a5f0*/  LOP3.LUT R3, R3, 0x1f, RZ, 0xc0, !PT ;  /* 0x0000001f03037812 */ /* 0x004fc800078ec0ff */
[----:B------:R-:W-:-:S13]  /*1a600*/  ISETP.NE.AND P0, PT, R3, RZ, PT ;  /* 0x000000ff0300720c */ /* 0x000fda0003f05270 */
[----:B---3--:R-:W-:Y:S05]  /*1a610*/  @!P0 BRA `(.L_x_5088) ;  /* 0x0000000000048947 */ /* 0x008fea0003800000 */
[----:B------:R-:W-:Y:S01]  /*1a620*/  BPT.TRAP 0x1 ;  /* 0x000000040000795c */ /* 0x000fe20000300000 */
.L_x_5088:
[----:B0-----:R-:W2:Y:S04]  /*1a630*/  LDL R4, [R1+0x10] ;  /* 0x0000100001047983 */ /* 0x001ea80000100800 */
[----:B------:R-:W3:Y:S04]  /*1a640*/  LDL R3, [R1+0x30] ;  /* 0x0000300001037983 */ /* 0x000ee80000100800 */
[----:B-1----:R-:W4:Y:S01]  /*1a650*/  LDL R2, [R1+0x24] ;  /* 0x0000240001027983 */ /* 0x002f220000100800 */
        /* <DEDUP_REMOVED lines=11> */
[----:B--2---:R-:W-:Y:S01]  /*1a710*/  IMAD R0, R4, 0x3000, R18 ;  /* 0x0000300004007824 */ /* 0x004fe200078e0212 */
[----:B---3--:R-:W-:-:S04]  /*1a720*/  R2UR UR11, R3 ;  /* 0x00000000030b72ca */ /* 0x008fc800000e0000 */
[----:B------:R-:W-:Y:S02]  /*1a730*/  R2UR UR8, R0 ;  /* 0x00000000000872ca */ /* 0x000fe400000e0000 */
[----:B----4-:R-:W-:-:S11]  /*1a740*/  R2UR UR4, R2 ;  /* 0x00000000020472ca */ /* 0x010fd600000e0000 */
[----:B------:R-:W-:Y:S02]  /*1a750*/  UIADD3 UR8, UR8, 0x1c400, URZ ;  /* 0x0001c40008087890 */ /* 0x000fe4000fffe03f */
[----:B------:R-:W-:-:S03]  /*1a760*/  UIMAD UR11, UR11, 0x60, UR4 ;  /* 0x000000600b0b78a4 */ /* 0x000fc6000f8e0204 */
[----:B------:R-:W-:-:S06]  /*1a770*/  UMOV UR4, 0x0 ;  /* 0x0000000000047882 */ /* 0x000fcc0000000000 */
[----:B------:R1:W-:Y:S02]  /*1a780*/  UTMALDG.4D [UR8], [UR6], desc[UR4] ;  /* 0x00000408060075b4 */ /* 0x0003e40008019000 */
[----:B-1----:R-:W-:Y:S01]  /*1a790*/  NOP ;  /* 0x0000000000007918 */ /* 0x002fe20000000000 */
.L_x_5084:
[----:B------:R-:W2:Y:S04]  /*1a7a0*/  LDL.LU R3, [R1+0x44] ;  /* 0x0000440001037983 */ /* 0x000ea80000300800 */
[----:B------:R-:W3:Y:S04]  /*1a7b0*/  LDL.LU R5, [R1+0x2c] ;  /* 0x00002c0001057983 */ /* 0x000ee80000300800 */
[----:B0-----:R-:W4:Y:S01]  /*1a7c0*/  LDL.LU R4, [R1+0x58] ;  /* 0x0000580001047983 */ /* 0x001f220000300800 */
        /* <DEDUP_REMOVED lines=37> */
.L_x_5090:
[----:B------:R-:W-:Y:S05]  /*1aa20*/  BSYNC B6 ;  /* 0x0000000000067941 */ /* 0x000fea0003800000 */
.L_x_5089:
[----:B0-----:R-:W2:Y:S01]  /*1aa30*/  LDL.LU R0, [R1+0x58] ;  /* 0x0000580001007983 */ /* 0x001ea20000300800 */
[----:B------:R-:W-:Y:S01]  /*1aa40*/  ULDC.64 UR4, c[0x0][0x2d8] ;  /* 0x0000b60000047ab9 */ /* 0x000fe20000000a00 */
[----:B------:R-:W0:Y:S01]  /*1aa50*/  LDC R7, c[0x0][0x448] ;  /* 0x00011200ff077b82 */ /* 0x000e220000000800 */
[----:B------:R-:W-:Y:S01]  /*1aa60*/  ULDC UR6, c[0x0][0x2b8] ;  /* 0x0000ae0000067ab9 */ /* 0x000fe20000000800 */
[----:B------:R-:W3:Y:S04]  /*1aa70*/  LDL.LU R4, [R1+0x44] ;  /* 0x0000440001047983 */ /* 0x000ee80000300800 */
[----:B------:R-:W3:Y:S04]  /*1aa80*/  LDL.LU.64 R2, [R1+0x50] ;  /* 0x0000500001027983 */ /* 0x000ee80000300a00 */
[----:B------:R-:W4:Y:S04]  /*1aa90*/  LDL.LU R5, [R1+0x2c] ;  /* 0x00002c0001057983 */ /* 0x000f280000300800 */
[----:B------:R-:W4:Y:S04]  /*1aaa0*/  LDL R10, [R1+0x4] ;  /* 0x00000400010a7983 */ /* 0x000f280000100800 */
[----:B------:R1:W5:Y:S01]  /*1aab0*/  LDL R8, [R1+0x34] ;  /* 0x0000340001087983 */ /* 0x0003620000100800 */
[----:B0-----:R-:W-:-:S13]  /*1aac0*/  ISETP.NE.AND P0, PT, R7, 0x1, PT ;  /* 0x000000010700780c */ /* 0x001fda0003f05270 */
[----:B------:R-:W0:Y:S01]  /*1aad0*/  @P0 LDC R6, c[0x0][0x450] ;  /* 0x00011400ff060b82 */ /* 0x000e220000000800 */
[----:B------:R-:W1:Y:S02]  /*1aae0*/  S2R R9, SR_TID.X ;  /* 0x0000000000097919 */ /* 0x000e640000002100 */
[----:B-1----:R-:W-:-:S05]  /*1aaf0*/  IMAD.SHL.U32 R9, R9, 0x8, RZ ;  /* 0x0000000809097824 */ /* 0x002fca00078e00ff */
[----:B------:R-:W-:Y:S01]  /*1ab00*/  LOP3.LUT R9, R9, 0x38, RZ, 0xc0, !PT ;  /* 0x0000003809097812 */ /* 0x000fe200078ec0ff */
[----:B---3--:R-:W-:Y:S02]  /*1ab10*/  IMAD.MOV.U32 R3, RZ, RZ, R4 ;  /* 0x000000ffff037224 */ /* 0x008fe400078e0004 */
[----:B------:R-:W1:Y:S01]  /*1ab20*/  S2R R4, SR_TID.X ;  /* 0x0000000000047919 */ /* 0x000e620000002100 */
[----:B------:R-:W-:-:S04]  /*1ab30*/  IMAD.WIDE.U32 R2, R16, UR4, R2 ;  /* 0x0000000410027c25 */ /* 0x000fc8000f8e0002 */
[----:B------:R-:W-:Y:S01]  /*1ab40*/  IMAD R3, R16, UR5, R3 ;  /* 0x0000000510037c24 */ /* 0x000fe2000f8e0203 */
[----:B------:R-:W-:Y:S02]  /*1ab50*/  ULDC.64 UR4, c[0x0][0x2e0] ;  /* 0x0000b80000047ab9 */ /* 0x000fe40000000a00 */
[----:B--2---:R-:W-:Y:S02]  /*1ab60*/  IMAD R0, R0, UR4, RZ ;  /* 0x0000000400007c24 */ /* 0x004fe4000f8e02ff */
[----:B----4-:R-:W-:-:S04]  /*1ab70*/  IMAD.WIDE.U32 R2, R5, UR4, R2 ;  /* 0x0000000405027c25 */ /* 0x010fc8000f8e0002 */
[----:B------:R-:W-:Y:S01]  /*1ab80*/  IMAD R0, R5, UR5, R0 ;  /* 0x0000000505007c24 */ /* 0x000fe2000f8e0200 */
[----:B------:R-:W-:-:S03]  /*1ab90*/  ULDC.64 UR4, c[0x0][0x2d0] ;  /* 0x0000b40000047ab9 */ /* 0x000fc60000000a00 */
[----:B------:R-:W-:Y:S01]  /*1aba0*/  IMAD.IADD R3, R3, 0x1, R0 ;  /* 0x0000000103037824 */ /* 0x000fe200078e0200 */
[----:B-1----:R-:W-:-:S04]  /*1abb0*/  LOP3.LUT R4, R4, 0x7f, RZ, 0xc0, !PT ;  /* 0x0000007f04047812 */ /* 0x002fc800078ec0ff */
[----:B------:R-:W-:Y:S02]  /*1abc0*/  SHF.R.U32.HI R5, RZ, 0x3, R4 ;  /* 0x00000003ff057819 */ /* 0x000fe40000011604 */
[----:B------:R-:W1:Y:S02]  /*1abd0*/  S2R R4, SR_TID.X ;  /* 0x0000000000047919 */ /* 0x000e640000002100 */
[----:B-1----:R-:W-:-:S05]  /*1abe0*/  IMAD.SHL.U32 R4, R4, 0x10, RZ ;  /* 0x0000001004047824 */ /* 0x002fca00078e00ff */
[----:B------:R-:W-:Y:S02]  /*1abf0*/  LOP3.LUT R4, R5, 0x70, R4, 0xf8, !PT ;  /* 0x0000007005047812 */ /* 0x000fe400078ef804 */
[----:B------:R-:W1:Y:S03]  /*1ac00*/  @P0 LDC R5, c[0x0][0x44c] ;  /* 0x00011300ff050b82 */ /* 0x000e660000000800 */
[----:B------:R-:W-:-:S04]  /*1ac10*/  IMAD R4, R10, 0x80, R4 ;  /* 0x000000800a047824 */ /* 0x000fc800078e0204 */
[----:B------:R-:W-:Y:S02]  /*1ac20*/  IMAD.MOV.U32 R0, RZ, RZ, R4 ;  /* 0x000000ffff007224 */ /* 0x000fe400078e0004 */
[----:B-1----:R-:W-:-:S05]  /*1ac30*/  @P0 IMAD.HI.U32 R5, R4, R5, RZ ;  /* 0x0000000504050227 */ /* 0x002fca00078e00ff */
        /* <DEDUP_REMOVED lines=19> */
[----:B------:R-:W-:Y:S09]  /*1ad70*/  BRA.DIV UR4, `(.L_x_5091) ;  /* 0x0000005e04f07947 */ /* 0x000ff2000b800000 */
[----:B------:R-:W2:Y:S01]  /*1ad80*/  LDL.LU R6, [R1+0x48] ;  /* 0x0000480001067983 */ /* 0x000ea20000300800 */
[----:B------:R-:W0:Y:S02]  /*1ad90*/  S2R R11, SR_TID.X ;  /* 0x00000000000b7919 */ /* 0x000e240000002100 */
[----:B0-----:R-:W-:-:S04]  /*1ada0*/  LOP3.LUT R11, R11, 0x7f, RZ, 0xc0, !PT ;  /* 0x0000007f0b0b7812 */ /* 0x001fc800078ec0ff */
[----:B------:R-:W-:-:S05]  /*1adb0*/  SHF.R.U32.HI R11, RZ, 0x3, R11 ;  /* 0x00000003ff0b7819 */ /* 0x000fca000001160b */
[----:B------:R-:W-:-:S04]  /*1adc0*/  IMAD R2, R10, 0x80, R11 ;  /* 0x000000800a027824 */ /* 0x000fc800078e020b */
[----:B------:R-:W-:Y:S02]  /*1add0*/  VIADD R5, R2, 0x10 ;  /* 0x0000001002057836 */ /* 0x000fe40000000000 */
[----:B--2---:R-:W-:Y:S02]  /*1ade0*/  IMAD R0, R6, R7, RZ ;  /* 0x0000000706007224 */ /* 0x004fe400078e02ff */
[----:B------:R-:W0:Y:S04]  /*1adf0*/  SHFL.IDX PT, R7, R4, RZ, 0x181f ;  /* 0x00181fff04077589 */ /* 0x000e2800000e0000 */
[----:B------:R-:W1:Y:S01]  /*1ae00*/  SHFL.IDX PT, R6, R3, RZ, 0x181f ;  /* 0x00181fff03067589 */ /* 0x000e6200000e0000 */
        /* <DEDUP_REMOVED lines=63> */
.L_x_5285:
        /* <DEDUP_REMOVED lines=10> */
.L_x_5092:
        /* <DEDUP_REMOVED lines=18> */
.L_x_5286:
[----:B------:R-:W-:Y:S05]  /*1b3c0*/  BSYNC B0 ;  /* 0x0000000000007941 */ /* 0x000fea0003800000 */
.L_x_5093:
        /* <DEDUP_REMOVED lines=13> */
.L_x_5287:
[----:B------:R-:W-:Y:S05]  /*1b4a0*/  BSYNC B1 ;  /* 0x0000000000017941 */ /* 0x000fea0003800000 */
.L_x_5097:
        /* <DEDUP_REMOVED lines=9> */
.L_x_5100:
[----:B------:R-:W-:Y:S05]  /*1b540*/  BSYNC B1 ;  /* 0x0000000000017941 */ /* 0x000fea0003800000 */
.L_x_5099:
        /* <DEDUP_REMOVED lines=13> */
.L_x_5101:
        /* <DEDUP_REMOVED lines=15> */
.L_x_5102:
        /* <DEDUP_REMOVED lines=15> */
.L_x_5103:
        /* <DEDUP_REMOVED lines=15> */
.L_x_5104:
        /* <DEDUP_REMOVED lines=10> */
.L_x_5096:
[----:B------:R-:W-:Y:S05]  /*1b990*/  BSYNC B0 ;  /* 0x0000000000007941 */ /* 0x000fea0003800000 */
.L_x_5095:
        /* <DEDUP_REMOVED lines=55> */
.L_x_5111:
        /* <DEDUP_REMOVED lines=8> */
.L_x_5288:
[----:B------:R-:W-:Y:S05]  /*1bd90*/  BSYNC B3 ;  /* 0x0000000000037941 */ /* 0x000fea0003800000 */
.L_x_5112:
        /* <DEDUP_REMOVED lines=9> */
.L_x_5115:
[----:B------:R-:W-:Y:S05]  /*1be30*/  BSYNC B3 ;  /* 0x0000000000037941 */ /* 0x000fea0003800000 */
.L_x_5114:
        /* <DEDUP_REMOVED lines=13> */
.L_x_5116:
        /* <DEDUP_REMOVED lines=13> */
.L_x_5289:
[----:B------:R-:W-:Y:S05]  /*1bfe0*/  BSYNC B3 ;  /* 0x0000000000037941 */ /* 0x000fea0003800000 */
.L_x_5117:
        /* <DEDUP_REMOVED lines=11> */
.L_x_5120:
[----:B------:R-:W-:Y:S05]  /*1c0a0*/  BSYNC B3 ;  /* 0x0000000000037941 */ /* 0x000fea0003800000 */
.L_x_5119:
        /* <DEDUP_REMOVED lines=10> */
.L_x_5121:
        /* <DEDUP_REMOVED lines=15> */
.L_x_5122:
        /* <DEDUP_REMOVED lines=15> */
.L_x_5123:
        /* <DEDUP_REMOVED lines=15> */
.L_x_5124:
        /* <DEDUP_REMOVED lines=10> */
.L_x_5110:
[----:B------:R-:W-:Y:S05]  /*1c4c0*/  BSYNC B1 ;  /* 0x0000000000017941 */ /* 0x000fea0003800000 */
.L_x_5109:
[----:B------:R-:W2:Y:S02]  /*1c4d0*/  LDL.LU R5, [R1+0x40] ;  /* 0x0000400001057983 */ /* 0x000ea40000300800 */
[----:B--2---:R-:W-:-:S07]  /*1c4e0*/  VIADD R0, R5, 0xfffffffd ;  /* 0xfffffffd05007836 */ /* 0x004fce0000000000 */
.L_x_5108:
[----:B------:R-:W-:Y:S05]  /*1c4f0*/  BSYNC B2 ;  /* 0x0000000000027941 */ /* 0x000fea0003800000 */
.L_x_5107:
[----:B------:R-:W-:Y:S01]  /*1c500*/  VIADD R8, R8, 0xfffffffe ;  /* 0xfffffffe08087836 */ /* 0x000fe20000000000 */
[----:B------:R-:W-:-:S04]  /*1c510*/  LOP3.LUT R4, RZ, R4, RZ, 0x33, !PT ;  /* 0x00000004ff047212 */ /* 0x000fc800078e33ff */
[----:B------:R-:W-:-:S13]  /*1c520*/  ISETP.NE.AND P0, PT, R8, R4, PT ;  /* 0x000000040800720c */ /* 0x000fda0003f05270 */
[----:B------:R-:W-:Y:S05]  /*1c530*/  @!P0 BRA `(.L_x_5106) ;  /* 0x0000001400008947 */ /* 0x000fea0003800000 */
.L_x_5157:
        /* <DEDUP_REMOVED lines=35> */
.L_x_5127:
        /* <DEDUP_REMOVED lines=8> */
.L_x_5290:
[----:B------:R-:W-:Y:S05]  /*1c7f0*/  BSYNC B2 ;  /* 0x0000000000027941 */ /* 0x000fea0003800000 */
.L_x_5128:
        /* <DEDUP_REMOVED lines=9> */
.L_x_5131:
[----:B------:R-:W-:Y:S05]  /*1c890*/  BSYNC B2 ;  /* 0x0000000000027941 */ /* 0x000fea0003800000 */
.L_x_5130:
        /* <DEDUP_REMOVED lines=12> */
.L_x_5132:
        /* <DEDUP_REMOVED lines=13> */
.L_x_5291:
[----:B------:R-:W-:Y:S05]  /*1ca30*/  BSYNC B2 ;  /* 0x0000000000027941 */ /* 0x000fea0003800000 */
.L_x_5133:
        /* <DEDUP_REMOVED lines=11> */
.L_x_5136:
[----:B------:R-:W-:Y:S05]  /*1caf0*/  BSYNC B2 ;  /* 0x0000000000027941 */ /* 0x000fea0003800000 */
.L_x_5135:
        /* <DEDUP_REMOVED lines=9> */
.L_x_5137:
        /* <DEDUP_REMOVED lines=15> */
.L_x_5138:
        /* <DEDUP_REMOVED lines=15> */
.L_x_5139:
        /* <DEDUP_REMOVED lines=15> */
.L_x_5140:
        /* <DEDUP_REMOVED lines=10> */
.L_x_5126:
[----:B------:R-:W-:Y:S05]  /*1cf00*/  BSYNC B1 ;  /* 0x0000000000017941 */ /* 0x000fea0003800000 */
.L_x_5125:
        /* <DEDUP_REMOVED lines=35> */
.L_x_5143:
        /* <DEDUP_REMOVED lines=8> */
.L_x_5292:
[----:B------:R-:W-:Y:S05]  /*1d1c0*/  BSYNC B2 ;  /* 0x0000000000027941 */ /* 0x000fea0003800000 */
.L_x_5144:
        /* <DEDUP_REMOVED lines=9> */
.L_x_5147:
[----:B------:R-:W-:Y:S05]  /*1d260*/  BSYNC B2 ;  /* 0x0000000000027941 */ /* 0x000fea0003800000 */
.L_x_5146:
        /* <DEDUP_REMOVED lines=13> */
.L_x_5148:
        /* <DEDUP_REMOVED lines=13> */
.L_x_5293:
[----:B------:R-:W-:Y:S05]  /*1d410*/  BSYNC B2 ;  /* 0x0000000000027941 */ /* 0x000fea0003800000 */
.L_x_5149:
        /* <DEDUP_REMOVED lines=11> */
.L_x_5152:
[----:B------:R-:W-:Y:S05]  /*1d4d0*/  BSYNC B2 ;  /* 0x0000000000027941 */ /* 0x000fea0003800000 */
.L_x_5151:
        /* <DEDUP_REMOVED lines=10> */
.L_x_5153:
        /* <DEDUP_REMOVED lines=15> */
.L_x_5154:
        /* <DEDUP_REMOVED lines=15> */
.L_x_5155:
        /* <DEDUP_REMOVED lines=15> */
.L_x_5156:
        /* <DEDUP_REMOVED lines=10> */
.L_x_5142:
[----:B------:R-:W-:Y:S05]  /*1d8f0*/  BSYNC B1 ;  /* 0x0000000000017941 */ /* 0x000fea0003800000 */
.L_x_5141:
[----:B------:R-:W2:Y:S01]  /*1d900*/  LDL R5, [R1+0x28] ;  /* 0x0000280001057983 */ /* 0x000ea20000100800 */
[----:B------:R-:W-:Y:S01]  /*1d910*/  VIADD R0, R0, 0xfffffffe ;  /* 0xfffffffe00007836 */ /* 0x000fe20000000000 */
[----:B--2---:R-:W-:-:S13]  /*1d920*/  ISETP.GT.AND P0, PT, R6, R5, PT ;  /* 0x000000050600720c */ /* 0x004fda0003f04270 */
[----:B------:R-:W-:Y:S05]  /*1d930*/  @P0 BRA `(.L_x_5157) ;  /* 0xffffffec00000947 */ /* 0x000fea000383ffff */
.L_x_5106:
[----:B------:R-:W-:Y:S05]  /*1d940*/  BSYNC B0 ;  /* 0x0000000000007941 */ /* 0x000fea0003800000 */
.L_x_5105:
        /* <DEDUP_REMOVED lines=25> */
.L_x_5159:
[----:B------:R-:W-:Y:S05]  /*1dae0*/  BSYNC B0 ;  /* 0x0000000000007941 */ /* 0x000fea0003800000 */
.L_x_5158:
[----:B------:R-:W-:-:S05]  /*1daf0*/  SEL R0, R0, RZ, P0 ;  /* 0x000000ff00007207 */ /* 0x000fca0000000000 */
[----:B------:R3:W-:Y:S02]  /*1db00*/  STL [R1+0x10], R0 ;  /* 0x0000100001007387 */ /* 0x0007e40000100800 */
.L_x_5077:
[----:B------:R-:W-:Y:S05]  /*1db10*/  BSYNC B7 ;  /* 0x0000000000077941 */ /* 0x000fea0003800000 */
.L_x_5075:
        /* <DEDUP_REMOVED lines=8> */
[----:B------:R-:W5:Y:S04]  /*1dba0*/  LDS.128 R4, [R18+0x228d0] ;  /* 0x0228d00012047984 */ /* 0x000f680000000c00 */
[----:B-----5:R0:W-:Y:S04]  /*1dbb0*/  STL.64 [R1], R4 ;  /* 0x0000000401007387 */ /* 0x0201e80000100a00 */
[----:B------:R0:W-:Y:S01]  /*1dbc0*/  STL.64 [R1+0x8], R6 ;  /* 0x0000080601007387 */ /* 0x0001e20000100a00 */
[----:B------:R-:W-:Y:S06]  /*1dbd0*/  BAR.ARV 0x4, 0x180 ;  /* 0x0106000000007b1d */ /* 0x000fec0000002000 */
[----:B------:R-:W-:Y:S05]  /*1dbe0*/  BRA `(.L_x_5161) ;  /* 0x0000001000307947 */ /* 0x000fea0003800000 */
.L_x_5160:
        /* <DEDUP_REMOVED lines=46> */
.L_x_5303:
[----:B------:R-:W-:Y:S02]  /*1ded0*/  ULDC UR4, c[0x0][0xc38] ;  /* 0x00030e0000047ab9 */ /* 0x000fe40000000800 */
[----:B------:R-:W-:-:S04]  /*1dee0*/  IMAD.U32 R2, RZ, RZ, UR4 ;  /* 0x00000004ff027e24 */ /* 0x000fc8000f8e00ff */
[----:B-1----:R-:W-:-:S04]  /*1def0*/  IMAD R9, R9, R2, RZ ;  /* 0x0000000209097224 */ /* 0x002fc800078e02ff */
[----:B------:R-:W-:-:S05]  /*1df00*/  IMAD.IADD R0, R0, 0x1, R9 ;  /* 0x0000000100007824 */ /* 0x000fca00078e0209 */
[----:B------:R-:W-:-:S13]  /*1df10*/  ISETP.GT.AND P6, PT, R0, R5, PT ;  /* 0x000000050000720c */ /* 0x000fda0003fc4270 */
[----:B------:R-:W-:Y:S05]  /*1df20*/  @P6 BRA `(.L_x_5163) ;  /* 0x0000000000ac6947 */ /* 0x000fea0003800000 */
.L_x_5166:
        /* <DEDUP_REMOVED lines=37> */
.L_x_5311:
[----:B------:R-:W-:Y:S02]  /*1e180*/  ULDC UR4, c[0x0][0xc38] ;  /* 0x00030e0000047ab9 */ /* 0x000fe40000000800 */
[----:B------:R-:W-:-:S04]  /*1e190*/  IMAD.U32 R2, RZ, RZ, UR4 ;  /* 0x00000004ff027e24 */ /* 0x000fc8000f8e00ff */
[----:B-1----:R-:W-:-:S04]  /*1e1a0*/  IMAD R9, R9, R2, RZ ;  /* 0x0000000209097224 */ /* 0x002fc800078e02ff */
[----:B------:R-:W-:-:S05]  /*1e1b0*/  IMAD.IADD R0, R9, 0x1, R0 ;  /* 0x0000000109007824 */ /* 0x000fca00078e0200 */
[----:B------:R-:W-:-:S13]  /*1e1c0*/  ISETP.GT.AND P6, PT, R0, R5, PT ;  /* 0x000000050000720c */ /* 0x000fda0003fc4270 */
[----:B------:R-:W-:Y:S05]  /*1e1d0*/  @!P6 BRA `(.L_x_5166) ;  /* 0xfffffffc0054e947 */ /* 0x000fea000383ffff */
.L_x_5163:
        /* <DEDUP_REMOVED lines=12> */
.L_x_5316:
[----:B------:R-:W-:-:S13]  /*1e2a0*/  ISETP.NE.AND P0, PT, R0, RZ, PT ;  /* 0x000000ff0000720c */ /* 0x000fda0003f05270 */
[----:B------:R-:W-:Y:S05]  /*1e2b0*/  @!P0 BRA `(.L_x_5168) ;  /* 0x0000000000108947 */ /* 0x000fea0003800000 */
[----:B------:R-:W-:Y:S01]  /*1e2c0*/  UMOV UR4, 0xffffffff ;  /* 0xffffffff00047882 */ /* 0x000fe20000000000 */
[----:B-1----:R-:W-:Y:S02]  /*1e2d0*/  VIADD R3, R3, 0xffffffff ;  /* 0xffffffff03037836 */ /* 0x002fe40000000000 */
[----:B------:R-:W-:Y:S05]  /*1e2e0*/  BRA.DIV UR4, `(.L_x_5169) ;  /* 0x0000004204707947 */ /* 0x000fea000b800000 */
[----:B------:R2:W3:Y:S02]  /*1e2f0*/  SHFL.IDX PT, R8, R7, R3, 0x1f ;  /* 0x00001f0307087589 */ /* 0x0004e400000e0000 */
.L_x_5168:
[----:B------:R-:W-:Y:S01]  /*1e300*/  ISETP.NE.AND P0, PT, R6, 0x1, PT ;  /* 0x000000010600780c */ /* 0x000fe20003f05270 */
[----:B---3--:R-:W-:-:S05]  /*1e310*/  IMAD R0, R8, R2, R9 ;  /* 0x0000000208007224 */ /* 0x008fca00078e0209 */
[----:B------:R3:W-:Y:S02]  /*1e320*/  STL [R1], R0 ;  /* 0x0000000001007387 */ /* 0x0007e40000100800 */
[----:B---3--:R-:W-:-:S05]  /*1e330*/  IMAD.IADD R0, R5, 0x1, -R0 ;  /* 0x0000000105007824 */ /* 0x008fca00078e0a00 */
[----:B------:R-:W-:Y:S05]  /*1e340*/  @!P0 BRA `(.L_x_5170) ;  /* 0x0000000000e48947 */ /* 0x000fea0003800000 */
[----:B------:R-:W-:-:S04]  /*1e350*/  IABS R5, R4 ;  /* 0x0000000400057213 */ /* 0x000fc80000000000 */
[----:B0-2---:R-:W0:Y:S08]  /*1e360*/  I2F.RP R7, R5 ;  /* 0x0000000500077306 */ /* 0x005e300000209400 */
        /* <DEDUP_REMOVED lines=55> */
.L_x_5170:
[----:B-12---:R-:W2:Y:S01]  /*1e6e0*/  LDL R3, [R1+0xc] ;  /* 0x00000c0001037983 */ /* 0x006ea20000100800 */
        /* <DEDUP_REMOVED lines=62> */
.L_x_5171:
[----:B------:R-:W-:-:S05]  /*1ead0*/  LOP3.LUT R3, RZ, R0, RZ, 0x33, !PT ;  /* 0x00000000ff037212 */ /* 0x000fca00078e33ff */
[----:B------:R-:W-:-:S05]  /*1eae0*/  IMAD.IADD R0, R4, 0x1, R3 ;  /* 0x0000000104007824 */ /* 0x000fca00078e0203 */
[----:B------:R2:W-:Y:S01]  /*1eaf0*/  STL [R1+0x4], R0 ;  /* 0x0000040001007387 */ /* 0x0005e20000100800 */
[----:B------:R-:W-:Y:S05]  /*1eb00*/  BRA `(.L_x_5172) ;  /* 0x0000000000287947 */ /* 0x000fea0003800000 */
.L_x_5164:
        /* <DEDUP_REMOVED lines=10> */
.L_x_5172:
[----:B---3--:R-:W3:Y:S04]  /*1ebb0*/  LDL R3, [R1+0x8] ;  /* 0x0000080001037983 */ /* 0x008ee80000100800 */
[----:B01----:R-:W4:Y:S04]  /*1ebc0*/  LDL R2, [R1+0xc] ;  /* 0x00000c0001027983 */ /* 0x003f280000100800 */
        /* <DEDUP_REMOVED lines=14> */
.L_x_5161:
[----:B---34-:R-:W3:Y:S01]  /*1ecb0*/  LDL R0, [R1+0xc] ;  /* 0x00000c0001007983 */ /* 0x018ee20000100800 */
[----:B------:R-:W-:Y:S02]  /*1ecc0*/  ULDC UR4, c[0x0][0xc3c] ;  /* 0x00030f0000047ab9 */ /* 0x000fe40000000800 */
[----:B---3--:R-:W-:-:S13]  /*1ecd0*/  ISETP.GE.AND P0, PT, R0, UR4, PT ;  /* 0x0000000400007c0c */ /* 0x008fda000bf06270 */
[----:B------:R-:W-:Y:S05]  /*1ece0*/  @!P0 BRA `(.L_x_5173) ;  /* 0xffffff8c00b48947 */ /* 0x000fea000383ffff */
[----:B------:R-:W-:Y:S05]  /*1ecf0*/  BSYNC B8 ;  /* 0x0000000000087941 */ /* 0x000fea0003800000 */
.L_x_5029:
[----:B---3--:R-:W3:Y:S01]  /*1ed00*/  LDL.LU R0, [R1+0x5c] ;  /* 0x00005c0001007983 */ /* 0x008ee20000300800 */
[----:B------:R-:W-:Y:S01]  /*1ed10*/  BSSY B0, `(.L_x_5174) ;  /* 0x000000b000007945 */ /* 0x000fe20003800000 */
[----:B0-----:R-:W0:Y:S01]  /*1ed20*/  S2R R5, SR_CgaCtaId ;  /* 0x0000000000057919 */ /* 0x001e220000008800 */
[----:B---3--:R-:W-:-:S05]  /*1ed30*/  VIADD R0, R0, 0x1 ;  /* 0x0000000100007836 */ /* 0x008fca0000000000 */
[----:B-12---:R-:W-:-:S04]  /*1ed40*/  LEA.HI R2, R0, R0, RZ, 0x1 ;  /* 0x0000000000027211 */ /* 0x006fc800078f08ff */
[----:B------:R-:W-:-:S05]  /*1ed50*/  LOP3.LUT R3, R2, 0xfffffffe, RZ, 0xc0, !PT ;  /* 0xfffffffe02037812 */ /* 0x000fca00078ec0ff */
[----:B------:R-:W-:Y:S01]  /*1ed60*/  IMAD.IADD R3, R0, 0x1, -R3 ;  /* 0x0000000100037824 */ /* 0x000fe200078e0a03 */
[----:B------:R-:W-:-:S04]  /*1ed70*/  MOV R0, 0x400 ;  /* 0x0000040000007802 */ /* 0x000fc80000000f00 */
[----:B0-----:R-:W-:Y:S02]  /*1ed80*/  LEA R0, R5, R0, 0x18 ;  /* 0x0000000005007211 */ /* 0x001fe400078ec0ff */
[----:B------:R-:W-:-:S04]  /*1ed90*/  SHF.L.U32 R3, R3, 0x1f, RZ ;  /* 0x0000001f03037819 */ /* 0x000fc800000006ff */
[----:B------:R-:W0:Y:S02]  /*1eda0*/  SYNCS.PHASECHK.TRANS64.TRYWAIT P0, [R0+URZ+0x22820], R3 ;  /* 0x02282003000075a7 */ /* 0x000e24000800017f */
[----:B0-----:R-:W-:Y:S05]  /*1edb0*/  @!P0 BRA `(.L_x_5175) ;  /* 0x0000003400e88947 */ /* 0x001fea0003800000 */
.L_x_5319:
[----:B------:R-:W-:Y:S05]  /*1edc0*/  BSYNC B0 ;  /* 0x0000000000007941 */ /* 0x000fea0003800000 */
.L_x_5174:
[----:B------:R-:W-:-:S03]  /*1edd0*/  UMOV UR4, 0xffffffff ;  /* 0xffffffff00047882 */ /* 0x000fc60000000000 */
[----:B------:R-:W-:Y:S05]  /*1ede0*/  BRA.DIV UR4, `(.L_x_5176) ;  /* 0x0000003604f07947 */ /* 0x000fea000b800000 */
[----:B------:R-:W1:Y:S02]  /*1edf0*/  S2R R2, SR_TID.X ;  /* 0x0000000000027919 */ /* 0x000e640000002100 */
[----:B-1----:R-:W-:-:S04]  /*1ee00*/  SHF.R.U32.HI R2, RZ, 0x5, R2 ;  /* 0x00000005ff027819 */ /* 0x002fc80000011602 */
[----:B------:R-:W-:-:S05]  /*1ee10*/  LOP3.LUT R2, R2, 0x3, RZ, 0xc0, !PT ;  /* 0x0000000302027812 */ /* 0x000fca00078ec0ff */
[----:B------:R1:W2:Y:S02]  /*1ee20*/  SHFL.IDX PT, R14, R2, RZ, 0x1f ;  /* 0x00001fff020e7589 */ /* 0x0002a400000e0000 */
.L_x_5322:
[----:B--2---:R-:W-:-:S13]  /*1ee30*/  ISETP.NE.AND P0, PT, R14, RZ, PT ;  /* 0x000000ff0e00720c */ /* 0x004fda0003f05270 */
[----:B------:R-:W-:Y:S05]  /*1ee40*/  @P0 BRA `(.L_x_4859) ;  /* 0x0000000000940947 */ /* 0x000fea0003800000 */
[----:B------:R-:W-:-:S03]  /*1ee50*/  UMOV UR4, 0xffffffff ;  /* 0xffffffff00047882 */ /* 0x000fc60000000000 */
[----:B------:R-:W-:Y:S05]  /*1ee60*/  BRA.DIV UR4, `(.L_x_5177) ;  /* 0x0000003a04047947 */ /* 0x000fea000b800000 */
[----:B------:R-:W-:-:S13]  /*1ee70*/  ELECT P6, URZ, PT ;  /* 0x00000000003f782f */ /* 0x000fda00038c0000 */
.L_x_5325:
[----:B------:R-:W-:Y:S05]  /*1ee80*/  @!P6 BRA `(.L_x_4859) ;  /* 0x000000000084e947 */ /* 0x000fea0003800000 */
[----:B------:R-:W-:-:S06]  /*1ee90*/  ULOP3.LUT UR4, UR36, 0x2, URZ, 0xfc, !UPT ;  /* 0x0000000224047892 */ /* 0x000fcc000f8efc3f */
[----:B-1----:R-:W-:-:S05]  /*1eea0*/  IMAD.U32 R2, RZ, RZ, UR4 ;  /* 0x00000004ff027e24 */ /* 0x002fca000f8e00ff */
[----:B------:R-:W-:-:S13]  /*1eeb0*/  ISETP.NE.AND P2, PT, R2, 0x3, PT ;  /* 0x000000030200780c */ /* 0x000fda0003f45270 */
[----:B------:R-:W-:Y:S05]  /*1eec0*/  @!P2 BRA `(.L_x_5178) ;  /* 0x000000000004a947 */ /* 0x000fea0003800000 */
[----:B------:R-:W-:Y:S01]  /*1eed0*/  BPT.TRAP 0x1 ;  /* 0x000000040000795c */ /* 0x000fe20000300000 */
.L_x_5178:
[----:B0-----:R-:W2:Y:S04]  /*1eee0*/  LDL R3, [R1+0x10] ;  /* 0x0000100001037983 */ /* 0x001ea80000100800 */
[----:B------:R-:W3:Y:S01]  /*1eef0*/  LDL.LU R7, [R1+0x18] ;  /* 0x0000180001077983 */ /* 0x000ee20000300800 */
[----:B------:R-:W-:-:S04]  /*1ef00*/  VIADD R2, R0, 0x22840 ;  /* 0x0002284000027836 */ /* 0x000fc80000000000 */
[C---:B--2---:R-:W-:Y:S02]  /*1ef10*/  IMAD R6, R3.reuse, 0x8, R2 ;  /* 0x0000000803067824 */ /* 0x044fe400078e0202 */
[----:B------:R-:W-:Y:S01]  /*1ef20*/  VIADD R3, R3, 0x1 ;  /* 0x0000000103037836 */ /* 0x000fe20000000000 */
[----:B---3--:R-:W-:-:S04]  /*1ef30*/  SHF.L.U32 R5, R7, 0x1f, RZ ;  /* 0x0000001f07057819 */ /* 0x008fc800000006ff */
        /* <DEDUP_REMOVED lines=8> */
.L_x_5326:
[----:B------:R-:W1:Y:S02]  /*1efc0*/  SYNCS.PHASECHK.TRANS64.TRYWAIT P0, [R7+URZ], R2 ;  /* 0x00000002070075a7 */ /* 0x000e64000800017f */
[----:B-1----:R-:W-:Y:S05]  /*1efd0*/  @!P0 BRA `(.L_x_5180) ;  /* 0x0000003400dc8947 */ /* 0x002fea0003800000 */
.L_x_5327:
[----:B------:R-:W-:Y:S05]  /*1efe0*/  @!P2 BRA `(.L_x_5181) ;  /* 0x000000000004a947 */ /* 0x000fea0003800000 */
[----:B------:R-:W-:Y:S01]  /*1eff0*/  BPT.TRAP 0x1 ;  /* 0x000000040000795c */ /* 0x000fe20000300000 */
.L_x_5181:
[----:B------:R-:W2:Y:S01]  /*1f000*/  LDL.LU R4, [R1+0x10] ;  /* 0x0000100001047983 */ /* 0x000ea20000300800 */
[----:B------:R-:W-:-:S04]  /*1f010*/  VIADD R0, R0, 0x22860 ;  /* 0x0002286000007836 */ /* 0x000fc80000000000 */
[----:B--2---:R-:W-:-:S04]  /*1f020*/  IMAD R4, R4, 0x8, R0 ;  /* 0x0000000804047824 */ /* 0x004fc800078e0200 */
[----:B------:R-:W2:Y:S02]  /*1f030*/  SYNCS.PHASECHK.TRANS64.TRYWAIT P0, [R4+URZ], R5 ;  /* 0x00000005040075a7 */ /* 0x000ea4000800017f */
[----:B--2---:R-:W-:Y:S05]  /*1f040*/  @!P0 BRA `(.L_x_5182) ;  /* 0x0000003400d48947 */ /* 0x004fea0003800000 */
.L_x_5328:
[----:B------:R-:W-:-:S07]  /*1f050*/  IMAD R3, R3, 0x8, R0 ;  /* 0x0000000803037824 */ /* 0x000fce00078e0200 */
.L_x_5183:
[----:B---3--:R3:W4:Y:S02]  /*1f060*/  SYNCS.PHASECHK.TRANS64.TRYWAIT P0, [R3+URZ], R2 ;  /* 0x00000002030075a7 */ /* 0x008724000800017f */
[----:B----4-:R-:W-:Y:S05]  /*1f070*/  @!P0 NANOSLEEP.SYNCS 0x989680 ;  /* 0x009896800000895d */ /* 0x010fea0003900000 */
[----:B------:R-:W4:Y:S02]  /*1f080*/  @!P0 SYNCS.PHASECHK.TRANS64 P0, [R3+URZ], R2 ;  /* 0x00000002030085a7 */ /* 0x000f24000800007f */
[----:B----4-:R-:W-:Y:S05]  /*1f090*/  @!P0 BRA `(.L_x_5183) ;  /* 0xfffffffc00f08947 */ /* 0x010fea000383ffff */
.L_x_4859:
[----:B------:R-:W-:Y:S05]  /*1f0a0*/  BSYNC B9 ;  /* 0x0000000000097941 */ /* 0x000fea0003800000 */
.L_x_4856:
[----:B------:R-:W-:Y:S05]  /*1f0b0*/  EXIT ;  /* 0x000000000000794d */ /* 0x000fea0003800000 */
.L_x_4879:
[----:B0-----:R0:W1:Y:S02]  /*1f0c0*/  SYNCS.PHASECHK.TRANS64.TRYWAIT P6, [R96+URZ+0x22890], R107 ;  /* 0x0228906b600075a7 */ /* 0x00106400080c017f */
[----:B-1----:R-:W-:Y:S05]  /*1f0d0*/  @!P6 NANOSLEEP.SYNCS 0x989680 ;  /* 0x009896800000e95d */ /* 0x002fea0003900000 */
[----:B------:R-:W1:Y:S02]  /*1f0e0*/  @!P6 SYNCS.PHASECHK.TRANS64 P6, [R96+URZ+0x22890], R107 ;  /* 0x0228906b6000e5a7 */ /* 0x000e6400080c007f */
[----:B-1----:R-:W-:Y:S05]  /*1f0f0*/  @!P6 BRA `(.L_x_4879) ;  /* 0xfffffffc00f0e947 */ /* 0x002fea000383ffff */
[----:B------:R-:W-:Y:S05]  /*1f100*/  BRA `(.L_x_5184) ;  /* 0xfffffe40007c7947 */ /* 0x000fea000383ffff */
.L_x_4897:
[----:B0-----:R0:W1:Y:S02]  /*1f110*/  SYNCS.PHASECHK.TRANS64.TRYWAIT P5, [R96+URZ+0x22890], R107 ;  /* 0x0228906b600075a7 */ /* 0x00106400080a017f */
[----:B-1----:R-:W-:Y:S05]  /*1f120*/  @!P5 NANOSLEEP.SYNCS 0x989680 ;  /* 0x009896800000d95d */ /* 0x002fea0003900000 */
[----:B------:R-:W1:Y:S02]  /*1f130*/  @!P5 SYNCS.PHASECHK.TRANS64 P5, [R96+URZ+0x22890], R107 ;  /* 0x0228906b6000d5a7 */ /* 0x000e6400080a007f */
[----:B-1----:R-:W-:Y:S05]  /*1f140*/  @!P5 BRA `(.L_x_4897) ;  /* 0xfffffffc00f0d947 */ /* 0x002fea000383ffff */
[----:B------:R-:W-:Y:S05]  /*1f150*/  BRA `(.L_x_5185) ;  /* 0xfffffe54001c7947 */ /* 0x000fea000383ffff */
.L_x_4906:
[----:B0-----:R0:W1:Y:S02]  /*1f160*/  SYNCS.PHASECHK.TRANS64.TRYWAIT P4, [R96+URZ+0x22890], R107 ;  /* 0x0228906b600075a7 */ /* 0x001064000808017f */
[----:B-1----:R-:W-:Y:S05]  /*1f170*/  @!P4 NANOSLEEP.SYNCS 0x989680 ;  /* 0x009896800000c95d */ /* 0x002fea0003900000 */
[----:B------:R-:W1:Y:S02]  /*1f180*/  @!P4 SYNCS.PHASECHK.TRANS64 P4, [R96+URZ+0x22890], R107 ;  /* 0x0228906b6000c5a7 */ /* 0x000e64000808007f */
[----:B-1----:R-:W-:Y:S05]  /*1f190*/  @!P4 BRA `(.L_x_4906) ;  /* 0xfffffffc00f0c947 */ /* 0x002fea000383ffff */
[----:B------:R-:W-:Y:S05]  /*1f1a0*/  BRA `(.L_x_5186) ;  /* 0xfffffe6400447947 */ /* 0x000fea000383ffff */
.L_x_4912:
[----:B-1----:R1:W2:Y:S02]  /*1f1b0*/  SYNCS.PHASECHK.TRANS64.TRYWAIT P3, [R96+URZ+0x228b0], R107 ;  /* 0x0228b06b600075a7 */ /* 0x0022a4000806017f */
[----:B--2---:R-:W-:Y:S05]  /*1f1c0*/  @!P3 NANOSLEEP.SYNCS 0x989680 ;  /* 0x009896800000b95d */ /* 0x004fea0003900000 */
[----:B------:R-:W2:Y:S02]  /*1f1d0*/  @!P3 SYNCS.PHASECHK.TRANS64 P3, [R96+URZ+0x228b0], R107 ;  /* 0x0228b06b6000b5a7 */ /* 0x000ea4000806007f */
[----:B--2---:R-:W-:Y:S05]  /*1f1e0*/  @!P3 BRA `(.L_x_4912) ;  /* 0xfffffffc00f0b947 */ /* 0x004fea000383ffff */
[----:B------:R-:W-:Y:S05]  /*1f1f0*/  BRA `(.L_x_5187) ;  /* 0xfffffe6400d47947 */ /* 0x000fea000383ffff */
.L_x_4922:
[----:B------:R-:W-:Y:S01]  /*1f200*/  BSSY B0, `(.L_x_5188) ;  /* 0x0000007000007945 */ /* 0x000fe20003800000 */
[----:B------:R-:W-:Y:S02]  /*1f210*/  IMAD.MOV.U32 R12, RZ, RZ, RZ ;  /* 0x000000ffff0c7224 */ /* 0x000fe400078e00ff */
[----:B------:R-:W-:Y:S02]  /*1f220*/  IMAD.MOV.U32 R11, RZ, RZ, 0x1f ;  /* 0x0000001fff0b7424 */ /* 0x000fe400078e00ff */
[----:B------:R-:W-:-:S07]  /*1f230*/  IMAD.MOV.U32 R15, RZ, RZ, -0x1 ;  /* 0xffffffffff0f7424 */ /* 0x000fce00078e00ff */
[----:B-----5:R-:W-:Y:S05]  /*1f240*/  WARPSYNC.COLLECTIVE R15, `(.L_x_5189) ;  /* 0x000000000f087348 */ /* 0x020fea0003c00000 */
[----:B------:R0:W1:Y:S02]  /*1f250*/  SHFL.IDX P6, R14, R13, R12, R11 ;  /* 0x0000000c0d0e7389 */ /* 0x00006400000c000b */
[----:B01---5:R-:W-:Y:S01]  /*1f260*/  ENDCOLLECTIVE ;  /* 0x000000000000791b */ /* 0x023fe20003800000 */
.L_x_5189:
[----:B------:R-:W-:Y:S05]  /*1f270*/  BSYNC B0 ;  /* 0x0000000000007941 */ /* 0x000fea0003800000 */
.L_x_5188:
[----:B------:R-:W-:Y:S05]  /*1f280*/  BRA `(.L_x_5190) ;  /* 0xfffffe7400487947 */ /* 0x000fea000383ffff */
.L_x_4934:
        /* <DEDUP_REMOVED lines=8> */
.L_x_5192:
[----:B------:R-:W-:Y:S05]  /*1f310*/  BSYNC B1 ;  /* 0x0000000000017941 */ /* 0x000fea0003800000 */
.L_x_5191:
        /* <DEDUP_REMOVED lines=8> */
.L_x_5193:
[----:B------:R-:W-:Y:S02]  /*1f3a0*/  IMAD.MOV.U32 R13, RZ, RZ, R7 ;  /* 0x000000ffff0d7224 */ /* 0x000fe400078e0007 */
[----:B------:R-:W-:-:S07]  /*1f3b0*/  IMAD.MOV.U32 R0, RZ, RZ, R14 ;  /* 0x000000ffff007224 */ /* 0x000fce00078e000e */
[----:B------:R-:W-:Y:S05]  /*1f3c0*/  WARPSYNC.COLLECTIVE R15, `(.L_x_5194) ;  /* 0x000000000f087348 */ /* 0x000fea0003c00000 */
[----:B------:R0:W1:Y:S02]  /*1f3d0*/  SHFL.IDX P6, R14, R13, R12, R11 ;  /* 0x0000000c0d0e7389 */ /* 0x00006400000c000b */
[----:B01----:R-:W-:Y:S01]  /*1f3e0*/  ENDCOLLECTIVE ;  /* 0x000000000000791b */ /* 0x003fe20003800000 */
.L_x_5194:
[----:B------:R-:W-:Y:S02]  /*1f3f0*/  IMAD.MOV.U32 R13, RZ, RZ, R32 ;  /* 0x000000ffff0d7224 */ /* 0x000fe400078e0020 */
[----:B------:R-:W-:-:S07]  /*1f400*/  IMAD.MOV.U32 R5, RZ, RZ, R14 ;  /* 0x000000ffff057224 */ /* 0x000fce00078e000e */
[----:B------:R-:W-:Y:S05]  /*1f410*/  WARPSYNC.COLLECTIVE R15, `(.L_x_5195) ;  /* 0x000000000f087348 */ /* 0x000fea0003c00000 */
[----:B------:R0:W1:Y:S02]  /*1f420*/  SHFL.IDX P6, R14, R13, R12, R11 ;  /* 0x0000000c0d0e7389 */ /* 0x00006400000c000b */
[----:B01----:R-:W-:Y:S01]  /*1f430*/  ENDCOLLECTIVE ;  /* 0x000000000000791b */ /* 0x003fe20003800000 */
.L_x_5195:
[----:B------:R-:W-:Y:S05]  /*1f440*/  BRA `(.L_x_5196) ;  /* 0xfffffe7800c47947 */ /* 0x000fea000383ffff */
.L_x_4937:
        /* <DEDUP_REMOVED lines=8> */
.L_x_5198:
[----:B------:R-:W-:Y:S05]  /*1f4d0*/  BSYNC B1 ;  /* 0x0000000000017941 */ /* 0x000fea0003800000 */
.L_x_5197:
        /* <DEDUP_REMOVED lines=8> */
.L_x_5199:
[----:B------:R-:W-:Y:S02]  /*1f560*/  IMAD.MOV.U32 R13, RZ, RZ, R7 ;  /* 0x000000ffff0d7224 */ /* 0x000fe400078e0007 */
[----:B------:R-:W-:-:S07]  /*1f570*/  IMAD.MOV.U32 R0, RZ, RZ, R14 ;  /* 0x000000ffff007224 */ /* 0x000fce00078e000e */
[----:B------:R-:W-:Y:S05]  /*1f580*/  WARPSYNC.COLLECTIVE R15, `(.L_x_5200) ;  /* 0x000000000f087348 */ /* 0x000fea0003c00000 */
[----:B------:R0:W1:Y:S02]  /*1f590*/  SHFL.IDX P6, R14, R13, R12, R11 ;  /* 0x0000000c0d0e7389 */ /* 0x00006400000c000b */
[----:B01----:R-:W-:Y:S01]  /*1f5a0*/  ENDCOLLECTIVE ;  /* 0x000000000000791b */ /* 0x003fe20003800000 */
.L_x_5200:
[----:B------:R-:W-:Y:S02]  /*1f5b0*/  IMAD.MOV.U32 R13, RZ, RZ, R32 ;  /* 0x000000ffff0d7224 */ /* 0x000fe400078e0020 */
[----:B------:R-:W-:-:S07]  /*1f5c0*/  IMAD.MOV.U32 R7, RZ, RZ, R14 ;  /* 0x000000ffff077224 */ /* 0x000fce00078e000e */
[----:B------:R-:W-:Y:S05]  /*1f5d0*/  WARPSYNC.COLLECTIVE R15, `(.L_x_5201) ;  /* 0x000000000f087348 */ /* 0x000fea0003c00000 */
[----:B------:R0:W1:Y:S02]  /*1f5e0*/  SHFL.IDX P6, R14, R13, R12, R11 ;  /* 0x0000000c0d0e7389 */ /* 0x00006400000c000b */
[----:B01----:R-:W-:Y:S01]  /*1f5f0*/  ENDCOLLECTIVE ;  /* 0x000000000000791b */ /* 0x003fe20003800000 */
.L_x_5201:
[----:B------:R-:W-:Y:S01]  /*1f600*/  IMAD.MOV.U32 R32, RZ, RZ, R14 ;  /* 0x000000ffff207224 */ /* 0x000fe200078e000e */
[----:B------:R-:W-:Y:S06]  /*1f610*/  BRA `(.L_x_5202) ;  /* 0xfffffe7c00187947 */ /* 0x000fec000383ffff */
.L_x_4941:
[----:B0-----:R0:W1:Y:S02]  /*1f620*/  SYNCS.PHASECHK.TRANS64.TRYWAIT P0, [R18+URZ+0x22800], R37 ;  /* 0x02280025120075a7 */ /* 0x001064000800017f */
[----:B-1----:R-:W-:Y:S05]  /*1f630*/  @!P0 NANOSLEEP.SYNCS 0x989680 ;  /* 0x009896800000895d */ /* 0x002fea0003900000 */
[----:B------:R-:W1:Y:S02]  /*1f640*/  @!P0 SYNCS.PHASECHK.TRANS64 P0, [R18+URZ+0x22800], R37 ;  /* 0x02280025120085a7 */ /* 0x000e64000800007f */
[----:B-1----:R-:W-:Y:S05]  /*1f650*/  @!P0 BRA `(.L_x_4941) ;  /* 0xfffffffc00f08947 */ /* 0x002fea000383ffff */
[----:B------:R-:W-:Y:S05]  /*1f660*/  BRA `(.L_x_5203) ;  /* 0xfffffe7c00fc7947 */ /* 0x000fea000383ffff */
.L_x_4949:
        /* <DEDUP_REMOVED lines=9> */
.L_x_5205:
[----:B------:R-:W-:Y:S05]  /*1f700*/  BSYNC B1 ;  /* 0x0000000000017941 */ /* 0x000fea0003800000 */
.L_x_5204:
        /* <DEDUP_REMOVED lines=10> */
.L_x_5206:
        /* <DEDUP_REMOVED lines=8> */
.L_x_5207:
[----:B------:R-:W-:-:S05]  /*1f830*/  @!P1 IADD3 R6, P2, R3, R5, RZ ;  /* 0x0000000503069210 */ /* 0x000fca0007f5e0ff */
[----:B------:R-:W-:Y:S02]  /*1f840*/  @!P1 IMAD.X R7, R0, 0x1, R21, P2 ;  /* 0x0000000100079824 */ /* 0x000fe400010e0615 */
[----:B------:R-:W-:Y:S02]  /*1f850*/  IMAD.MOV.U32 R13, RZ, RZ, R27 ;  /* 0x000000ffff0d7224 */ /* 0x000fe400078e001b */
[----:B------:R-:W-:-:S07]  /*1f860*/  IMAD.MOV.U32 R4, RZ, RZ, R14 ;  /* 0x000000ffff047224 */ /* 0x000fce00078e000e */
[----:B------:R-:W-:Y:S05]  /*1f870*/  WARPSYNC.COLLECTIVE R15, `(.L_x_5208) ;  /* 0x000000000f087348 */ /* 0x000fea0003c00000 */
[----:B------:R0:W1:Y:S02]  /*1f880*/  SHFL.IDX P6, R14, R13, R12, R11 ;  /* 0x0000000c0d0e7389 */ /* 0x00006400000c000b */
[----:B01----:R-:W-:Y:S01]  /*1f890*/  ENDCOLLECTIVE ;  /* 0x000000000000791b */ /* 0x003fe20003800000 */
.L_x_5208:
        /* <DEDUP_REMOVED lines=19> */
.L_x_5209:
[----:B------:R-:W-:Y:S02]  /*1f9d0*/  IMAD.MOV.U32 R0, RZ, RZ, R20 ;  /* 0x000000ffff007224 */ /* 0x000fe400078e0014 */
[----:B------:R-:W-:Y:S02]  /*1f9e0*/  IMAD.MOV.U32 R3, RZ, RZ, R21 ;  /* 0x000000ffff037224 */ /* 0x000fe400078e0015 */
[----:B------:R-:W-:Y:S01]  /*1f9f0*/  IMAD.MOV.U32 R9, RZ, RZ, R29 ;  /* 0x000000ffff097224 */ /* 0x000fe200078e001d */
[----:B------:R-:W-:Y:S01]  /*1fa00*/  PRMT R36, R36, 0x5410, R0 ;  /* 0x0000541024247816 */ /* 0x000fe20000000000 */
[----:B------:R-:W-:Y:S01]  /*1fa10*/  @!P1 IMAD.MOV.U32 R28, RZ, RZ, R10 ;  /* 0x000000ffff1c9224 */ /* 0x000fe200078e000a */
[----:B------:R-:W-:Y:S02]  /*1fa20*/  PRMT R49, R3, 0x7610, R49 ;  /* 0x0000761003317816 */ /* 0x000fe40000000031 */
[----:B------:R-:W-:Y:S01]  /*1fa30*/  PRMT R37, R9, 0x7610, R37 ;  /* 0x0000761009257816 */ /* 0x000fe20000000025 */
[----:B------:R-:W-:-:S02]  /*1fa40*/  IMAD.MOV.U32 R8, RZ, RZ, R28 ;  /* 0x000000ffff087224 */ /* 0x000fc400078e001c */
[----:B------:R-:W-:-:S03]  /*1fa50*/  IMAD.MOV.U32 R13, RZ, RZ, R25 ;  /* 0x000000ffff0d7224 */ /* 0x000fc600078e0019 */
        /* <DEDUP_REMOVED lines=9> */
.L_x_5210:
[----:B------:R-:W-:Y:S02]  /*1faf0*/  IMAD.MOV.U32 R4, RZ, RZ, R32 ;  /* 0x000000ffff047224 */ /* 0x000fe400078e0020 */
[----:B------:R-:W-:Y:S02]  /*1fb00*/  IMAD.MOV.U32 R5, RZ, RZ, R33 ;  /* 0x000000ffff057224 */ /* 0x000fe400078e0021 */
[----:B------:R-:W-:Y:S02]  /*1fb10*/  IMAD.MOV.U32 R6, RZ, RZ, R34 ;  /* 0x000000ffff067224 */ /* 0x000fe400078e0022 */
[----:B------:R-:W-:Y:S01]  /*1fb20*/  IMAD.MOV.U32 R7, RZ, RZ, R35 ;  /* 0x000000ffff077224 */ /* 0x000fe200078e0023 */
[----:B------:R-:W-:Y:S02]  /*1fb30*/  PRMT R37, R37, 0x5410, R5 ;  /* 0x0000541025257816 */ /* 0x000fe40000000005 */
[----:B------:R-:W-:Y:S02]  /*1fb40*/  PRMT R45, R4, 0x5410, R6 ;  /* 0x00005410042d7816 */ /* 0x000fe40000000006 */
[----:B------:R-:W-:-:S02]  /*1fb50*/  CS2R R4, SRZ ;  /* 0x0000000000047805 */ /* 0x000fc4000001ff00 */
[----:B------:R-:W-:Y:S01]  /*1fb60*/  PRMT R48, R7, 0x7610, R48 ;  /* 0x0000761007307816 */ /* 0x000fe20000000030 */
[----:B------:R-:W-:Y:S02]  /*1fb70*/  IMAD.MOV.U32 R13, RZ, RZ, R24 ;  /* 0x000000ffff0d7224 */ /* 0x000fe400078e0018 */
[----:B------:R-:W-:-:S07]  /*1fb80*/  IMAD.MOV.U32 R3, RZ, RZ, R14 ;  /* 0x000000ffff037224 */ /* 0x000fce00078e000e */
[----:B------:R-:W-:Y:S05]  /*1fb90*/  WARPSYNC.COLLECTIVE R15, `(.L_x_5211) ;  /* 0x000000000f087348 */ /* 0x000fea0003c00000 */
[----:B------:R0:W1:Y:S02]  /*1fba0*/  SHFL.IDX P6, R14, R13, R12, R11 ;  /* 0x0000000c0d0e7389 */ /* 0x00006400000c000b */
[----:B01----:R-:W-:Y:S01]  /*1fbb0*/  ENDCOLLECTIVE ;  /* 0x000000000000791b */ /* 0x003fe20003800000 */
.L_x_5211:
[----:B------:R-:W-:Y:S02]  /*1fbc0*/  IMAD.MOV.U32 R13, RZ, RZ, R27 ;  /* 0x000000ffff0d7224 */ /* 0x000fe400078e001b */
[----:B------:R-:W-:-:S07]  /*1fbd0*/  IMAD.MOV.U32 R24, RZ, RZ, R14 ;  /* 0x000000ffff187224 */ /* 0x000fce00078e000e */
[----:B------:R-:W-:Y:S05]  /*1fbe0*/  WARPSYNC.COLLECTIVE R15, `(.L_x_5212) ;  /* 0x000000000f087348 */ /* 0x000fea0003c00000 */
[----:B------:R0:W1:Y:S02]  /*1fbf0*/  SHFL.IDX P6, R14, R13, R12, R11 ;  /* 0x0000000c0d0e7389 */ /* 0x00006400000c000b */
[----:B01----:R-:W-:Y:S01]  /*1fc00*/  ENDCOLLECTIVE ;  /* 0x000000000000791b */ /* 0x003fe20003800000 */
.L_x_5212:
[----:B------:R-:W-:Y:S05]  /*1fc10*/  BRA `(.L_x_5213) ;  /* 0xfffffe8c00087947 */ /* 0x000fea000383ffff */
.L_x_4953:
[----:B0-----:R0:W1:Y:S02]  /*1fc20*/  SYNCS.PHASECHK.TRANS64.TRYWAIT P1, [R18+URZ+0x22800], R13 ;  /* 0x0228000d120075a7 */ /* 0x001064000802017f */
[----:B-1----:R-:W-:Y:S05]  /*1fc30*/  @!P1 NANOSLEEP.SYNCS 0x989680 ;  /* 0x009896800000995d */ /* 0x002fea0003900000 */
[----:B------:R-:W1:Y:S02]  /*1fc40*/  @!P1 SYNCS.PHASECHK.TRANS64 P1, [R18+URZ+0x22800], R13 ;  /* 0x0228000d120095a7 */ /* 0x000e64000802007f */
[----:B-1----:R-:W-:Y:S05]  /*1fc50*/  @!P1 BRA `(.L_x_4953) ;  /* 0xfffffffc00f09947 */ /* 0x002fea000383ffff */
[----:B------:R-:W-:Y:S05]  /*1fc60*/  BRA `(.L_x_5214) ;  /* 0xfffffe8c00a47947 */ /* 0x000fea000383ffff */
.L_x_4959:
[----:B---3--:R3:W4:Y:S02]  /*1fc70*/  SYNCS.PHASECHK.TRANS64.TRYWAIT P2, [R15+URZ+0x22830], R74 ;  /* 0x0228304a0f0075a7 */ /* 0x008724000804017f */
[----:B----4-:R-:W-:Y:S05]  /*1fc80*/  @!P2 NANOSLEEP.SYNCS 0x989680 ;  /* 0x009896800000a95d */ /* 0x010fea0003900000 */
[----:B------:R-:W4:Y:S02]  /*1fc90*/  @!P2 SYNCS.PHASECHK.TRANS64 P2, [R15+URZ+0x22830], R74 ;  /* 0x0228304a0f00a5a7 */ /* 0x000f24000804007f */
[----:B----4-:R-:W-:Y:S05]  /*1fca0*/  @!P2 BRA `(.L_x_4959) ;  /* 0xfffffffc00f0a947 */ /* 0x010fea000383ffff */
[----:B------:R-:W-:Y:S05]  /*1fcb0*/  BRA `(.L_x_4958) ;  /* 0xfffffe9c00587947 */ /* 0x000fea000383ffff */
.L_x_4964:
[----:B-1----:R1:W2:Y:S02]  /*1fcc0*/  SYNCS.PHASECHK.TRANS64.TRYWAIT P2, [R15+URZ+0x22850], R74 ;  /* 0x0228504a0f0075a7 */ /* 0x0022a4000804017f */
[----:B--2---:R-:W-:Y:S05]  /*1fcd0*/  @!P2 NANOSLEEP.SYNCS 0x989680 ;  /* 0x009896800000a95d */ /* 0x004fea0003900000 */
[----:B------:R-:W2:Y:S02]  /*1fce0*/  @!P2 SYNCS.PHASECHK.TRANS64 P2, [R15+URZ+0x22850], R74 ;  /* 0x0228504a0f00a5a7 */ /* 0x000ea4000804007f */
[----:B--2---:R-:W-:Y:S05]  /*1fcf0*/  @!P2 BRA `(.L_x_4964) ;  /* 0xfffffffc00f0a947 */ /* 0x004fea000383ffff */
[----:B------:R-:W-:Y:S05]  /*1fd00*/  BRA `(.L_x_4963) ;  /* 0xfffffebc00147947 */ /* 0x000fea000383ffff */
.L_x_4969:
[----:B-1----:R1:W2:Y:S02]  /*1fd10*/  SYNCS.PHASECHK.TRANS64.TRYWAIT P2, [R21+URZ+0x22830], R213 ;  /* 0x022830d5150075a7 */ /* 0x0022a4000804017f */
[----:B--2---:R-:W-:Y:S05]  /*1fd20*/  @!P2 NANOSLEEP.SYNCS 0x989680 ;  /* 0x009896800000a95d */ /* 0x004fea0003900000 */
[----:B------:R-:W2:Y:S02]  /*1fd30*/  @!P2 SYNCS.PHASECHK.TRANS64 P2, [R21+URZ+0x22830], R213 ;  /* 0x022830d51500a5a7 */ /* 0x000ea4000804007f */
[----:B--2---:R-:W-:Y:S05]  /*1fd40*/  @!P2 BRA `(.L_x_4969) ;  /* 0xfffffffc00f0a947 */ /* 0x004fea000383ffff */
[----:B------:R-:W-:Y:S05]  /*1fd50*/  BRA `(.L_x_4968) ;  /* 0xfffffec000947947 */ /* 0x000fea000383ffff */
.L_x_4974:
[----:B--2---:R2:W3:Y:S02]  /*1fd60*/  SYNCS.PHASECHK.TRANS64.TRYWAIT P2, [R21+URZ+0x22850], R213 ;  /* 0x022850d5150075a7 */ /* 0x0044e4000804017f */
[----:B---3--:R-:W-:Y:S05]  /*1fd70*/  @!P2 NANOSLEEP.SYNCS 0x989680 ;  /* 0x009896800000a95d */ /* 0x008fea0003900000 */
[----:B------:R-:W3:Y:S02]  /*1fd80*/  @!P2 SYNCS.PHASECHK.TRANS64 P2, [R21+URZ+0x22850], R213 ;  /* 0x022850d51500a5a7 */ /* 0x000ee4000804007f */
[----:B---3--:R-:W-:Y:S05]  /*1fd90*/  @!P2 BRA `(.L_x_4974) ;  /* 0xfffffffc00f0a947 */ /* 0x008fea000383ffff */
[----:B------:R-:W-:Y:S05]  /*1fda0*/  BRA `(.L_x_4973) ;  /* 0xfffffee800587947 */ /* 0x000fea000383ffff */
.L_x_4980:
[----:B-1----:R1:W2:Y:S02]  /*1fdb0*/  SYNCS.PHASECHK.TRANS64.TRYWAIT P2, [R15+URZ+0x22830], R21 ;  /* 0x022830150f0075a7 */ /* 0x0022a4000804017f */
[----:B--2---:R-:W-:Y:S05]  /*1fdc0*/  @!P2 NANOSLEEP.SYNCS 0x989680 ;  /* 0x009896800000a95d */ /* 0x004fea0003900000 */
[----:B------:R-:W2:Y:S02]  /*1fdd0*/  @!P2 SYNCS.PHASECHK.TRANS64 P2, [R15+URZ+0x22830], R21 ;  /* 0x022830150f00a5a7 */ /* 0x000ea4000804007f */
[----:B--2---:R-:W-:Y:S05]  /*1fde0*/  @!P2 BRA `(.L_x_4980) ;  /* 0xfffffffc00f0a947 */ /* 0x004fea000383ffff */
[----:B------:R-:W-:Y:S05]  /*1fdf0*/  BRA `(.L_x_4979) ;  /* 0xfffffeec00907947 */ /* 0x000fea000383ffff */
.L_x_4985:
[----:B-1----:R1:W2:Y:S02]  /*1fe00*/  SYNCS.PHASECHK.TRANS64.TRYWAIT P2, [R15+URZ+0x22850], R21 ;  /* 0x022850150f0075a7 */ /* 0x0022a4000804017f */
[----:B--2---:R-:W-:Y:S05]  /*1fe10*/  @!P2 NANOSLEEP.SYNCS 0x989680 ;  /* 0x009896800000a95d */ /* 0x004fea0003900000 */
[----:B------:R-:W2:Y:S02]  /*1fe20*/  @!P2 SYNCS.PHASECHK.TRANS64 P2, [R15+URZ+0x22850], R21 ;  /* 0x022850150f00a5a7 */ /* 0x000ea4000804007f */
[----:B--2---:R-:W-:Y:S05]  /*1fe30*/  @!P2 BRA `(.L_x_4985) ;  /* 0xfffffffc00f0a947 */ /* 0x004fea000383ffff */
[----:B------:R-:W-:Y:S05]  /*1fe40*/  BRA `(.L_x_4984) ;  /* 0xffffff0c006c7947 */ /* 0x000fea000383ffff */
.L_x_4991:
[----:B------:R-:W-:Y:S02]  /*1fe50*/  IMAD.MOV.U32 R13, RZ, RZ, R20 ;  /* 0x000000ffff0d7224 */ /* 0x000fe400078e0014 */
[----:B------:R-:W-:Y:S02]  /*1fe60*/  IMAD.MOV.U32 R12, RZ, RZ, RZ ;  /* 0x000000ffff0c7224 */ /* 0x000fe400078e00ff */
[----:B------:R-:W-:Y:S02]  /*1fe70*/  IMAD.MOV.U32 R11, RZ, RZ, 0x181f ;  /* 0x0000181fff0b7424 */ /* 0x000fe400078e00ff */
[----:B------:R-:W-:-:S07]  /*1fe80*/  IMAD.MOV.U32 R15, RZ, RZ, -0x1 ;  /* 0xffffffffff0f7424 */ /* 0x000fce00078e00ff */
[----:B-----5:R-:W-:Y:S05]  /*1fe90*/  WARPSYNC.COLLECTIVE R15, `(.L_x_5215) ;  /* 0x000000000f087348 */ /* 0x020fea0003c00000 */
[----:B------:R0:W1:Y:S02]  /*1fea0*/  SHFL.IDX P6, R14, R13, R12, R11 ;  /* 0x0000000c0d0e7389 */ /* 0x00006400000c000b */
[----:B01---5:R-:W-:Y:S01]  /*1feb0*/  ENDCOLLECTIVE ;  /* 0x000000000000791b */ /* 0x023fe20003800000 */
.L_x_5215:
[----:B------:R-:W-:Y:S02]  /*1fec0*/  IMAD.MOV.U32 R13, RZ, RZ, R3 ;  /* 0x000000ffff0d7224 */ /* 0x000fe400078e0003 */
[----:B------:R-:W-:-:S07]  /*1fed0*/  IMAD.MOV.U32 R4, RZ, RZ, R14 ;  /* 0x000000ffff047224 */ /* 0x000fce00078e000e */
[----:B------:R-:W-:Y:S05]  /*1fee0*/  WARPSYNC.COLLECTIVE R15, `(.L_x_5216) ;  /* 0x000000000f087348 */ /* 0x000fea0003c00000 */
[----:B------:R0:W1:Y:S02]  /*1fef0*/  SHFL.IDX P6, R14, R13, R12, R11 ;  /* 0x0000000c0d0e7389 */ /* 0x00006400000c000b */
[----:B01----:R-:W-:Y:S01]  /*1ff00*/  ENDCOLLECTIVE ;  /* 0x000000000000791b */ /* 0x003fe20003800000 */
.L_x_5216:
[----:B------:R-:W-:Y:S05]  /*1ff10*/  BRA `(.L_x_5217) ;  /* 0xffffff34007c7947 */ /* 0x000fea000383ffff */
.L_x_4994:
        /* <DEDUP_REMOVED lines=8> */
.L_x_5219:
[----:B------:R-:W-:Y:S05]  /*1ffa0*/  BSYNC B1 ;  /* 0x0000000000017941 */ /* 0x000fea0003800000 */
.L_x_5218:
        /* <DEDUP_REMOVED lines=8> */
.L_x_5220:
[----:B------:R-:W-:Y:S05]  /*20030*/  BRA `(.L_x_5221) ;  /* 0xffffff3400b87947 */ /* 0x000fea000383ffff */
.L_x_4997:
[----:B------:R-:W-:Y:S01]  /*20040*/  BSSY B1, `(.L_x_5222) ;  /* 0x0000008000017945 */ /* 0x000fe20003800000 */
[----:B----4-:R-:W-:Y:S02]  /*20050*/  IMAD.MOV.U32 R13, RZ, RZ, R20 ;  /* 0x000000ffff0d7224 */ /* 0x010fe400078e0014 */
[----:B------:R-:W-:Y:S02]  /*20060*/  IMAD.MOV.U32 R12, RZ, RZ, 0x2 ;  /* 0x00000002ff0c7424 */ /* 0x000fe400078e00ff */
[----:B------:R-:W-:Y:S02]  /*20070*/  IMAD.MOV.U32 R11, RZ, RZ, 0x181f ;  /* 0x0000181fff0b7424 */ /* 0x000fe400078e00ff */
[----:B------:R-:W-:-:S07]  /*20080*/  IMAD.MOV.U32 R15, RZ, RZ, -0x1 ;  /* 0xffffffffff0f7424 */ /* 0x000fce00078e00ff */
[----:B0123--:R-:W-:Y:S05]  /*20090*/  WARPSYNC.COLLECTIVE R15, `(.L_x_5223) ;  /* 0x000000000f087348 */ /* 0x00ffea0003c00000 */
[----:B--2---:R2:W4:Y:S02]  /*200a0*/  SHFL.IDX P6, R14, R13, R12, R11 ;  /* 0x0000000c0d0e7389 */ /* 0x00452400000c000b */
[----:B01234-:R-:W-:Y:S01]  /*200b0*/  ENDCOLLECTIVE ;  /* 0x000000000000791b */ /* 0x01ffe20003800000 */
.L_x_5223:
[----:B------:R-:W-:Y:S05]  /*200c0*/  BSYNC B1 ;  /* 0x0000000000017941 */ /* 0x000fea0003800000 */
.L_x_5222:
        /* <DEDUP_REMOVED lines=8> */
.L_x_5224:
[----:B------:R-:W-:Y:S05]  /*20150*/  BRA `(.L_x_5225) ;  /* 0xffffff3400e47947 */ /* 0x000fea000383ffff */
.L_x_5000:
        /* <DEDUP_REMOVED lines=8> */
.L_x_5227:
[----:B------:R-:W-:Y:S05]  /*201e0*/  BSYNC B1 ;  /* 0x0000000000017941 */ /* 0x000fea0003800000 */
.L_x_5226:
        /* <DEDUP_REMOVED lines=8> */
.L_x_5228:
[----:B------:R-:W-:Y:S05]  /*20270*/  BRA `(.L_x_5229) ;  /* 0xffffff3800107947 */ /* 0x000fea000383ffff */
.L_x_5002:
[----:B------:R-:W-:Y:S02]  /*20280*/  IMAD.MOV.U32 R13, RZ, RZ, R4 ;  /* 0x000000ffff0d7224 */ /* 0x000fe400078e0004 */
[----:B------:R-:W-:Y:S02]  /*20290*/  IMAD.MOV.U32 R12, RZ, RZ, RZ ;  /* 0x000000ffff0c7224 */ /* 0x000fe400078e00ff */
[----:B------:R-:W-:Y:S02]  /*202a0*/  IMAD.MOV.U32 R11, RZ, RZ, 0x1c1f ;  /* 0x00001c1fff0b7424 */ /* 0x000fe400078e00ff */
[----:B------:R-:W-:-:S07]  /*202b0*/  IMAD.MOV.U32 R15, RZ, RZ, -0x1 ;  /* 0xffffffffff0f7424 */ /* 0x000fce00078e00ff */
[----:B------:R-:W-:Y:S05]  /*202c0*/  WARPSYNC.COLLECTIVE R15, `(.L_x_5230) ;  /* 0x000000000f087348 */ /* 0x000fea0003c00000 */
[----:B------:R0:W1:Y:S02]  /*202d0*/  SHFL.IDX P6, R14, R13, R12, R11 ;  /* 0x0000000c0d0e7389 */ /* 0x00006400000c000b */
[----:B01----:R-:W-:Y:S01]  /*202e0*/  ENDCOLLECTIVE ;  /* 0x000000000000791b */ /* 0x003fe20003800000 */
.L_x_5230:
[----:B------:R-:W-:Y:S02]  /*202f0*/  IMAD.MOV.U32 R13, RZ, RZ, R3 ;  /* 0x000000ffff0d7224 */ /* 0x000fe400078e0003 */
[----:B------:R-:W-:-:S07]  /*20300*/  IMAD.MOV.U32 R20, RZ, RZ, R14 ;  /* 0x000000ffff147224 */ /* 0x000fce00078e000e */
[----:B------:R-:W-:Y:S05]  /*20310*/  WARPSYNC.COLLECTIVE R15, `(.L_x_5231) ;  /* 0x000000000f087348 */ /* 0x000fea0003c00000 */
[----:B------:R0:W1:Y:S02]  /*20320*/  SHFL.IDX P6, R14, R13, R12, R11 ;  /* 0x0000000c0d0e7389 */ /* 0x00006400000c000b */
[----:B01----:R-:W-:Y:S01]  /*20330*/  ENDCOLLECTIVE ;  /* 0x000000000000791b */ /* 0x003fe20003800000 */
.L_x_5231:
[----:B------:R-:W-:Y:S01]  /*20340*/  IMAD.MOV.U32 R12, RZ, RZ, R14 ;  /* 0x000000ffff0c7224 */ /* 0x000fe200078e000e */
[----:B------:R-:W-:Y:S06]  /*20350*/  BRA `(.L_x_5232) ;  /* 0xffffff3800f47947 */ /* 0x000fec000383ffff */
.L_x_5005:
        /* <DEDUP_REMOVED lines=8> */
.L_x_5234:
[----:B------:R-:W-:Y:S05]  /*203e0*/  BSYNC B1 ;  /* 0x0000000000017941 */ /* 0x000fea0003800000 */
.L_x_5233:
        /* <DEDUP_REMOVED lines=8> */
.L_x_5235:
[----:B------:R-:W-:Y:S01]  /*20470*/  IMAD.MOV.U32 R3, RZ, RZ, R14 ;  /* 0x000000ffff037224 */ /* 0x000fe200078e000e */
[----:B------:R-:W-:Y:S06]  /*20480*/  BRA `(.L_x_5236) ;  /* 0xffffff4800147947 */ /* 0x000fec000383ffff */
.L_x_5009:
[----:B------:R-:W-:Y:S02]  /*20490*/  IMAD.MOV.U32 R13, RZ, RZ, R4 ;  /* 0x000000ffff0d7224 */ /* 0x000fe400078e0004 */
[----:B------:R-:W-:Y:S02]  /*204a0*/  IMAD.MOV.U32 R12, RZ, RZ, RZ ;  /* 0x000000ffff0c7224 */ /* 0x000fe400078e00ff */
[----:B------:R-:W-:Y:S02]  /*204b0*/  IMAD.MOV.U32 R11, RZ, RZ, 0x181f ;  /* 0x0000181fff0b7424 */ /* 0x000fe400078e00ff */
[----:B------:R-:W-:-:S07]  /*204c0*/  IMAD.MOV.U32 R15, RZ, RZ, -0x1 ;  /* 0xffffffffff0f7424 */ /* 0x000fce00078e00ff */
[----:B--2---:R-:W-:Y:S05]  /*204d0*/  WARPSYNC.COLLECTIVE R15, `(.L_x_5237) ;  /* 0x000000000f087348 */ /* 0x004fea0003c00000 */
[----:B------:R0:W1:Y:S02]  /*204e0*/  SHFL.IDX P6, R14, R13, R12, R11 ;  /* 0x0000000c0d0e7389 */ /* 0x00006400000c000b */
[----:B012---:R-:W-:Y:S01]  /*204f0*/  ENDCOLLECTIVE ;  /* 0x000000000000791b */ /* 0x007fe20003800000 */
.L_x_5237:
[----:B------:R-:W-:Y:S02]  /*20500*/  IMAD.MOV.U32 R13, RZ, RZ, R3 ;  /* 0x000000ffff0d7224 */ /* 0x000fe400078e0003 */
[----:B------:R-:W-:-:S07]  /*20510*/  IMAD.MOV.U32 R0, RZ, RZ, R14 ;  /* 0x000000ffff007224 */ /* 0x000fce00078e000e */
[----:B------:R-:W-:Y:S05]  /*20520*/  WARPSYNC.COLLECTIVE R15, `(.L_x_5238) ;  /* 0x000000000f087348 */ /* 0x000fea0003c00000 */
[----:B------:R0:W1:Y:S02]  /*20530*/  SHFL.IDX P6, R14, R13, R12, R11 ;  /* 0x0000000c0d0e7389 */ /* 0x00006400000c000b */
[----:B01----:R-:W-:Y:S01]  /*20540*/  ENDCOLLECTIVE ;  /* 0x000000000000791b */ /* 0x003fe20003800000 */
.L_x_5238:
[----:B------:R-:W-:Y:S05]  /*20550*/  BRA `(.L_x_5239) ;  /* 0xffffff5c00507947 */ /* 0x000fea000383ffff */
.L_x_5012:
[----:B------:R-:W-:Y:S01]  /*20560*/  BSSY B1, `(.L_x_5240) ;  /* 0x0000008000017945 */ /* 0x000fe20003800000 */
[----:B----4-:R-:W-:Y:S02]  /*20570*/  IMAD.MOV.U32 R13, RZ, RZ, R4 ;  /* 0x000000ffff0d7224 */ /* 0x010fe400078e0004 */
[----:B------:R-:W-:Y:S02]  /*20580*/  IMAD.MOV.U32 R12, RZ, RZ, 0x1 ;  /* 0x00000001ff0c7424 */ /* 0x000fe400078e00ff */
[----:B------:R-:W-:Y:S02]  /*20590*/  IMAD.MOV.U32 R11, RZ, RZ, 0x181f ;  /* 0x0000181fff0b7424 */ /* 0x000fe400078e00ff */
[----:B------:R-:W-:-:S07]  /*205a0*/  IMAD.MOV.U32 R15, RZ, RZ, -0x1 ;  /* 0xffffffffff0f7424 */ /* 0x000fce00078e00ff */
[----:B0123--:R-:W-:Y:S05]  /*205b0*/  WARPSYNC.COLLECTIVE R15, `(.L_x_5241) ;  /* 0x000000000f087348 */ /* 0x00ffea0003c00000 */
[----:B---3--:R3:W4:Y:S02]  /*205c0*/  SHFL.IDX P6, R14, R13, R12, R11 ;  /* 0x0000000c0d0e7389 */ /* 0x00872400000c000b */
[----:B01234-:R-:W-:Y:S01]  /*205d0*/  ENDCOLLECTIVE ;  /* 0x000000000000791b */ /* 0x01ffe20003800000 */
.L_x_5241:
[----:B------:R-:W-:Y:S05]  /*205e0*/  BSYNC B1 ;  /* 0x0000000000017941 */ /* 0x000fea0003800000 */
.L_x_5240:
        /* <DEDUP_REMOVED lines=8> */
.L_x_5242:
[----:B------:R-:W-:Y:S05]  /*20670*/  BRA `(.L_x_5243) ;  /* 0xffffff5c00807947 */ /* 0x000fea000383ffff */
.L_x_5015:
        /* <DEDUP_REMOVED lines=8> */
.L_x_5245:
[----:B------:R-:W-:Y:S05]  /*20700*/  BSYNC B1 ;  /* 0x0000000000017941 */ /* 0x000fea0003800000 */
.L_x_5244:
        /* <DEDUP_REMOVED lines=8> */
.L_x_5246:
[----:B------:R-:W-:Y:S05]  /*20790*/  BRA `(.L_x_5247) ;  /* 0xffffff5c00ac7947 */ /* 0x000fea000383ffff */
.L_x_5018:
        /* <DEDUP_REMOVED lines=8> */
.L_x_5249:
[----:B------:R-:W-:Y:S05]  /*20820*/  BSYNC B1 ;  /* 0x0000000000017941 */ /* 0x000fea0003800000 */
.L_x_5248:
        /* <DEDUP_REMOVED lines=8> */
.L_x_5250:
[----:B------:R-:W-:Y:S05]  /*208b0*/  BRA `(.L_x_5251) ;  /* 0xffffff5c00d87947 */ /* 0x000fea000383ffff */
.L_x_5037:
        /* <DEDUP_REMOVED lines=8> */
[----:B------:R-:W-:Y:S05]  /*20940*/  WARPSYNC.COLLECTIVE R15, `(.L_x_5253) ;  /* 0x000000000f087348 */ /* 0x000fea0003c00000 */
[----:B------:R0:W1:Y:S02]  /*20950*/  SHFL.IDX P6, R14, R13, R12, R11 ;  /* 0x0000000c0d0e7389 */ /* 0x00006400000c000b */
[----:B01----:R-:W-:Y:S01]  /*20960*/  ENDCOLLECTIVE ;  /* 0x000000000000791b */ /* 0x003fe20003800000 */
.L_x_5253:
[----:B------:R-:W-:Y:S05]  /*20970*/  BSYNC B1 ;  /* 0x0000000000017941 */ /* 0x000fea0003800000 */
.L_x_5252:
[----:B------:R-:W-:Y:S05]  /*20980*/  BRA `(.L_x_5254) ;  /* 0xffffff7c003c7947 */ /* 0x000fea000383ffff */
.L_x_5039:
[----:B------:R-:W-:Y:S01]  /*20990*/  BSSY B1, `(.L_x_5255) ;  /* 0x0000006000017945 */ /* 0x000fe20003800000 */
[----:B------:R-:W-:-:S07]  /*209a0*/  IMAD.MOV.U32 R15, RZ, RZ, -0x1 ;  /* 0xffffffffff0f7424 */ /* 0x000fce00078e00ff */
[----:B0-----:R-:W-:Y:S05]  /*209b0*/  WARPSYNC.COLLECTIVE R15, `(.L_x_5256) ;  /* 0x000000000f0c7348 */ /* 0x001fea0003c00000 */
[----:B------:R-:W-:Y:S02]  /*209c0*/  ELECT P6, UR62, PT ;  /* 0x00000000003e782f */ /* 0x000fe400038c0000 */
[----:B------:R-:W-:Y:S01]  /*209d0*/  MOV R14, UR62 ;  /* 0x0000003e000e7c02 */ /* 0x000fe20008000f00 */
[----:B0-----:R-:W-:Y:S10]  /*209e0*/  ENDCOLLECTIVE ;  /* 0x000000000000791b */ /* 0x001ff40003800000 */
.L_x_5256:
[----:B------:R-:W-:Y:S05]  /*209f0*/  BSYNC B1 ;  /* 0x0000000000017941 */ /* 0x000fea0003800000 */
.L_x_5255:
[----:B------:R-:W-:Y:S05]  /*20a00*/  BRA `(.L_x_5038) ;  /* 0xffffff7c00347947 */ /* 0x000fea000383ffff */
.L_x_5041:
[----:B0-----:R0:W1:Y:S02]  /*20a10*/  SYNCS.PHASECHK.TRANS64.TRYWAIT P0, [R18+URZ+0x22820], R4 ;  /* 0x02282004120075a7 */ /* 0x001064000800017f */
[----:B-1----:R-:W-:Y:S05]  /*20a20*/  @!P0 NANOSLEEP.SYNCS 0x989680 ;  /* 0x009896800000895d */ /* 0x002fea0003900000 */
[----:B------:R-:W1:Y:S02]  /*20a30*/  @!P0 SYNCS.PHASECHK.TRANS64 P0, [R18+URZ+0x22820], R4 ;  /* 0x02282004120085a7 */ /* 0x000e64000800007f */
[----:B-1----:R-:W-:Y:S05]  /*20a40*/  @!P0 BRA `(.L_x_5041) ;  /* 0xfffffffc00f08947 */ /* 0x002fea000383ffff */
[----:B------:R-:W-:Y:S05]  /*20a50*/  BRA `(.L_x_5257) ;  /* 0xffffff7c00447947 */ /* 0x000fea000383ffff */
.L_x_5045:
[----:B0-----:R0:W1:Y:S02]  /*20a60*/  SYNCS.PHASECHK.TRANS64.TRYWAIT P0, [R4+URZ+0x228a0], R9 ;  /* 0x0228a009040075a7 */ /* 0x001064000800017f */
[----:B-1----:R-:W-:Y:S05]  /*20a70*/  @!P0 NANOSLEEP.SYNCS 0x989680 ;  /* 0x009896800000895d */ /* 0x002fea0003900000 */
[----:B------:R-:W1:Y:S02]  /*20a80*/  @!P0 SYNCS.PHASECHK.TRANS64 P0, [R4+URZ+0x228a0], R9 ;  /* 0x0228a009040085a7 */ /* 0x000e64000800007f */
[----:B-1----:R-:W-:Y:S05]  /*20a90*/  @!P0 BRA `(.L_x_5045) ;  /* 0xfffffffc00f08947 */ /* 0x002fea000383ffff */
[----:B------:R-:W-:Y:S05]  /*20aa0*/  BRA `(.L_x_5258) ;  /* 0xffffff7c00647947 */ /* 0x000fea000383ffff */
.L_x_5050:
[----:B-1----:R1:W2:Y:S02]  /*20ab0*/  SYNCS.PHASECHK.TRANS64.TRYWAIT P0, [R4+URZ+0x228c0], R9 ;  /* 0x0228c009040075a7 */ /* 0x0022a4000800017f */
[----:B--2---:R-:W-:Y:S05]  /*20ac0*/  @!P0 NANOSLEEP.SYNCS 0x989680 ;  /* 0x009896800000895d */ /* 0x004fea0003900000 */
[----:B------:R-:W2:Y:S02]  /*20ad0*/  @!P0 SYNCS.PHASECHK.TRANS64 P0, [R4+URZ+0x228c0], R9 ;  /* 0x0228c009040085a7 */ /* 0x000ea4000800007f */
[----:B--2---:R-:W-:Y:S05]  /*20ae0*/  @!P0 BRA `(.L_x_5050) ;  /* 0xfffffffc00f08947 */ /* 0x004fea000383ffff */
[----:B------:R-:W-:Y:S05]  /*20af0*/  BRA `(.L_x_5259) ;  /* 0xffffff7c00e47947 */ /* 0x000fea000383ffff */
.L_x_5060:
[----:B0-----:R0:W1:Y:S02]  /*20b00*/  SYNCS.PHASECHK.TRANS64.TRYWAIT P1, [R5+URZ+0x228a0], R6 ;  /* 0x0228a006050075a7 */ /* 0x001064000802017f */
[----:B-1----:R-:W-:Y:S05]  /*20b10*/  @!P1 NANOSLEEP.SYNCS 0x989680 ;  /* 0x009896800000995d */ /* 0x002fea0003900000 */
[----:B------:R-:W1:Y:S02]  /*20b20*/  @!P1 SYNCS.PHASECHK.TRANS64 P1, [R5+URZ+0x228a0], R6 ;  /* 0x0228a006050095a7 */ /* 0x000e64000802007f */
[----:B-1----:R-:W-:Y:S05]  /*20b30*/  @!P1 BRA `(.L_x_5060) ;  /* 0xfffffffc00f09947 */ /* 0x002fea000383ffff */
[----:B------:R-:W-:Y:S05]  /*20b40*/  BRA `(.L_x_5260) ;  /* 0xffffff8400747947 */ /* 0x000fea000383ffff */
.L_x_5065:
[----:B-1----:R1:W2:Y:S02]  /*20b50*/  SYNCS.PHASECHK.TRANS64.TRYWAIT P1, [R5+URZ+0x228c0], R6 ;  /* 0x0228c006050075a7 */ /* 0x0022a4000802017f */
[----:B--2---:R-:W-:Y:S05]  /*20b60*/  @!P1 NANOSLEEP.SYNCS 0x989680 ;  /* 0x009896800000995d */ /* 0x004fea0003900000 */
[----:B------:R-:W2:Y:S02]  /*20b70*/  @!P1 SYNCS.PHASECHK.TRANS64 P1, [R5+URZ+0x228c0], R6 ;  /* 0x0228c006050095a7 */ /* 0x000ea4000802007f */
[----:B--2---:R-:W-:Y:S05]  /*20b80*/  @!P1 BRA `(.L_x_5065) ;  /* 0xfffffffc00f09947 */ /* 0x004fea000383ffff */
[----:B------:R-:W-:Y:S05]  /*20b90*/  BRA `(.L_x_5261) ;  /* 0xffffff8400f07947 */ /* 0x000fea000383ffff */
.L_x_5083:
        /* <DEDUP_REMOVED lines=11> */
.L_x_5263:
[----:B------:R-:W-:Y:S05]  /*20c50*/  BSYNC B0 ;  /* 0x0000000000007941 */ /* 0x000fea0003800000 */
.L_x_5262:
[----:B------:R-:W-:Y:S05]  /*20c60*/  BRA `(.L_x_5264) ;  /* 0xffffff9400a87947 */ /* 0x000fea000383ffff */
.L_x_5085:
[----:B------:R-:W-:Y:S01]  /*20c70*/  BSSY B0, `(.L_x_5265) ;  /* 0x0000006000007945 */ /* 0x000fe20003800000 */
[----:B------:R-:W-:-:S07]  /*20c80*/  IMAD.MOV.U32 R15, RZ, RZ, -0x1 ;  /* 0xffffffffff0f7424 */ /* 0x000fce00078e00ff */
[----:B0-----:R-:W-:Y:S05]  /*20c90*/  WARPSYNC.COLLECTIVE R15, `(.L_x_5266) ;  /* 0x000000000f0c7348 */ /* 0x001fea0003c00000 */
[----:B------:R-:W-:Y:S02]  /*20ca0*/  ELECT P6, UR62, PT ;  /* 0x00000000003e782f */ /* 0x000fe400038c0000 */
[----:B------:R-:W-:Y:S01]  /*20cb0*/  MOV R14, UR62 ;  /* 0x0000003e000e7c02 */ /* 0x000fe20008000f00 */
[----:B0-----:R-:W-:Y:S10]  /*20cc0*/  ENDCOLLECTIVE ;  /* 0x000000000000791b */ /* 0x001ff40003800000 */
.L_x_5266:
[----:B------:R-:W-:Y:S05]  /*20cd0*/  BSYNC B0 ;  /* 0x0000000000007941 */ /* 0x000fea0003800000 */
.L_x_5265:
[----:B------:R-:W-:Y:S05]  /*20ce0*/  BRA `(.L_x_5267) ;  /* 0xffffff9400ac7947 */ /* 0x000fea000383ffff */
.L_x_5087:
[----:B-1----:R1:W2:Y:S02]  /*20cf0*/  SYNCS.PHASECHK.TRANS64.TRYWAIT P0, [R0+URZ+0x22840], R2 ;  /* 0x02284002000075a7 */ /* 0x0022a4000800017f */
[----:B--2---:R-:W-:Y:S05]  /*20d00*/  @!P0 NANOSLEEP.SYNCS 0x989680 ;  /* 0x009896800000895d */ /* 0x004fea0003900000 */
[----:B------:R-:W2:Y:S02]  /*20d10*/  @!P0 SYNCS.PHASECHK.TRANS64 P0, [R0+URZ+0x22840], R2 ;  /* 0x02284002000085a7 */ /* 0x000ea4000800007f */
[----:B--2---:R-:W-:Y:S05]  /*20d20*/  @!P0 BRA `(.L_x_5087) ;  /* 0xfffffffc00f08947 */ /* 0x004fea000383ffff */
[----:B------:R-:W-:Y:S05]  /*20d30*/  BRA `(.L_x_5268) ;  /* 0xffffff9800107947 */ /* 0x000fea000383ffff */
.L_x_5091:
        /* <DEDUP_REMOVED lines=8> */
[----:B------:R-:W-:Y:S02]  /*20dc0*/  VIADD R5, R2, 0x10 ;  /* 0x0000001002057836 */ /* 0x000fe40000000000 */
[----:B--2---:R-:W-:Y:S02]  /*20dd0*/  IMAD R0, R11, R7, RZ ;  /* 0x000000070b007224 */ /* 0x004fe400078e02ff */
[----:B------:R-:W-:-:S03]  /*20de0*/  IMAD.MOV.U32 R11, RZ, RZ, 0x181f ;  /* 0x0000181fff0b7424 */ /* 0x000fc600078e00ff */
[----:B------:R-:W-:-:S13]  /*20df0*/  ISETP.GE.AND P1, PT, R2, R0, PT ;  /* 0x000000000200720c */ /* 0x000fda0003f26270 */
[----:B-----5:R-:W-:Y:S05]  /*20e00*/  WARPSYNC.COLLECTIVE R15, `(.L_x_5269) ;  /* 0x000000000f087348 */ /* 0x020fea0003c00000 */
[----:B------:R0:W1:Y:S02]  /*20e10*/  SHFL.IDX P6, R14, R13, R12, R11 ;  /* 0x0000000c0d0e7389 */ /* 0x00006400000c000b */
[----:B01---5:R-:W-:Y:S01]  /*20e20*/  ENDCOLLECTIVE ;  /* 0x000000000000791b */ /* 0x023fe20003800000 */
.L_x_5269:
[----:B------:R-:W-:Y:S02]  /*20e30*/  IMAD.MOV.U32 R13, RZ, RZ, R4 ;  /* 0x000000ffff0d7224 */ /* 0x000fe400078e0004 */
[----:B------:R-:W-:-:S07]  /*20e40*/  IMAD.MOV.U32 R6, RZ, RZ, R14 ;  /* 0x000000ffff067224 */ /* 0x000fce00078e000e */
[----:B------:R-:W-:Y:S05]  /*20e50*/  WARPSYNC.COLLECTIVE R15, `(.L_x_5270) ;  /* 0x000000000f087348 */ /* 0x000fea0003c00000 */
[----:B------:R0:W1:Y:S02]  /*20e60*/  SHFL.IDX P6, R14, R13, R12, R11 ;  /* 0x0000000c0d0e7389 */ /* 0x00006400000c000b */
[----:B01----:R-:W-:Y:S01]  /*20e70*/  ENDCOLLECTIVE ;  /* 0x000000000000791b */ /* 0x003fe20003800000 */
.L_x_5270:
[----:B------:R-:W-:Y:S02]  /*20e80*/  IMAD.MOV.U32 R13, RZ, RZ, R3 ;  /* 0x000000ffff0d7224 */ /* 0x000fe400078e0003 */
[----:B------:R-:W-:Y:S02]  /*20e90*/  IMAD.MOV.U32 R12, RZ, RZ, 0x1 ;  /* 0x00000001ff0c7424 */ /* 0x000fe400078e00ff */
[----:B------:R-:W-:-:S07]  /*20ea0*/  IMAD.MOV.U32 R7, RZ, RZ, R14 ;  /* 0x000000ffff077224 */ /* 0x000fce00078e000e */
[----:B------:R-:W-:Y:S05]  /*20eb0*/  WARPSYNC.COLLECTIVE R15, `(.L_x_5271) ;  /* 0x000000000f087348 */ /* 0x000fea0003c00000 */
[----:B------:R0:W1:Y:S02]  /*20ec0*/  SHFL.IDX P6, R14, R13, R12, R11 ;  /* 0x0000000c0d0e7389 */ /* 0x00006400000c000b */
[----:B01----:R-:W-:Y:S01]  /*20ed0*/  ENDCOLLECTIVE ;  /* 0x000000000000791b */ /* 0x003fe20003800000 */
.L_x_5271:
        /* <DEDUP_REMOVED lines=15> */
.L_x_5272:
[----:B------:R-:W-:Y:S02]  /*20fd0*/  IMAD.MOV.U32 R13, RZ, RZ, R3 ;  /* 0x000000ffff0d7224 */ /* 0x000fe400078e0003 */
[----:B------:R-:W-:Y:S02]  /*20fe0*/  IMAD.MOV.U32 R12, RZ, RZ, 0x2 ;  /* 0x00000002ff0c7424 */ /* 0x000fe400078e00ff */
[----:B------:R-:W-:-:S07]  /*20ff0*/  IMAD.MOV.U32 R5, RZ, RZ, R14 ;  /* 0x000000ffff057224 */ /* 0x000fce00078e000e */
[----:B------:R-:W-:Y:S05]  /*21000*/  WARPSYNC.COLLECTIVE R15, `(.L_x_5273) ;  /* 0x000000000f087348 */ /* 0x000fea0003c00000 */
[----:B------:R0:W1:Y:S02]  /*21010*/  SHFL.IDX P6, R14, R13, R12, R11 ;  /* 0x0000000c0d0e7389 */ /* 0x00006400000c000b */
[----:B01----:R-:W-:Y:S01]  /*21020*/  ENDCOLLECTIVE ;  /* 0x000000000000791b */ /* 0x003fe20003800000 */
.L_x_5273:
        /* <DEDUP_REMOVED lines=15> */
.L_x_5274:
[----:B------:R-:W-:Y:S02]  /*21120*/  IMAD.MOV.U32 R13, RZ, RZ, R3 ;  /* 0x000000ffff0d7224 */ /* 0x000fe400078e0003 */
[----:B------:R-:W-:Y:S02]  /*21130*/  IMAD.MOV.U32 R12, RZ, RZ, 0x3 ;  /* 0x00000003ff0c7424 */ /* 0x000fe400078e00ff */
[----:B------:R-:W-:-:S07]  /*21140*/  IMAD.MOV.U32 R5, RZ, RZ, R14 ;  /* 0x000000ffff057224 */ /* 0x000fce00078e000e */
[----:B------:R-:W-:Y:S05]  /*21150*/  WARPSYNC.COLLECTIVE R15, `(.L_x_5275) ;  /* 0x000000000f087348 */ /* 0x000fea0003c00000 */
[----:B------:R0:W1:Y:S02]  /*21160*/  SHFL.IDX P6, R14, R13, R12, R11 ;  /* 0x0000000c0d0e7389 */ /* 0x00006400000c000b */
[----:B01----:R-:W-:Y:S01]  /*21170*/  ENDCOLLECTIVE ;  /* 0x000000000000791b */ /* 0x003fe20003800000 */
.L_x_5275:
        /* <DEDUP_REMOVED lines=15> */
.L_x_5276:
[----:B------:R-:W-:Y:S02]  /*21270*/  IMAD.MOV.U32 R13, RZ, RZ, R3 ;  /* 0x000000ffff0d7224 */ /* 0x000fe400078e0003 */
[----:B------:R-:W-:Y:S02]  /*21280*/  IMAD.MOV.U32 R12, RZ, RZ, 0x4 ;  /* 0x00000004ff0c7424 */ /* 0x000fe400078e00ff */
[----:B------:R-:W-:-:S07]  /*21290*/  IMAD.MOV.U32 R5, RZ, RZ, R14 ;  /* 0x000000ffff057224 */ /* 0x000fce00078e000e */
[----:B------:R-:W-:Y:S05]  /*212a0*/  WARPSYNC.COLLECTIVE R15, `(.L_x_5277) ;  /* 0x000000000f087348 */ /* 0x000fea0003c00000 */
[----:B------:R0:W1:Y:S02]  /*212b0*/  SHFL.IDX P6, R14, R13, R12, R11 ;  /* 0x0000000c0d0e7389 */ /* 0x00006400000c000b */
[----:B01----:R-:W-:Y:S01]  /*212c0*/  ENDCOLLECTIVE ;  /* 0x000000000000791b */ /* 0x003fe20003800000 */
.L_x_5277:
        /* <DEDUP_REMOVED lines=15> */
.L_x_5278:
[----:B------:R-:W-:Y:S02]  /*213c0*/  IMAD.MOV.U32 R13, RZ, RZ, R3 ;  /* 0x000000ffff0d7224 */ /* 0x000fe400078e0003 */
[----:B------:R-:W-:Y:S02]  /*213d0*/  IMAD.MOV.U32 R12, RZ, RZ, 0x5 ;  /* 0x00000005ff0c7424 */ /* 0x000fe400078e00ff */
[----:B------:R-:W-:-:S07]  /*213e0*/  IMAD.MOV.U32 R5, RZ, RZ, R14 ;  /* 0x000000ffff057224 */ /* 0x000fce00078e000e */
[----:B------:R-:W-:Y:S05]  /*213f0*/  WARPSYNC.COLLECTIVE R15, `(.L_x_5279) ;  /* 0x000000000f087348 */ /* 0x000fea0003c00000 */
[----:B------:R0:W1:Y:S02]  /*21400*/  SHFL.IDX P6, R14, R13, R12, R11 ;  /* 0x0000000c0d0e7389 */ /* 0x00006400000c000b */
[----:B01----:R-:W-:Y:S01]  /*21410*/  ENDCOLLECTIVE ;  /* 0x000000000000791b */ /* 0x003fe20003800000 */
.L_x_5279:
        /* <DEDUP_REMOVED lines=15> */
.L_x_5280:
[----:B------:R-:W-:Y:S02]  /*21510*/  IMAD.MOV.U32 R13, RZ, RZ, R3 ;  /* 0x000000ffff0d7224 */ /* 0x000fe400078e0003 */
[----:B------:R-:W-:Y:S02]  /*21520*/  IMAD.MOV.U32 R12, RZ, RZ, 0x6 ;  /* 0x00000006ff0c7424 */ /* 0x000fe400078e00ff */
[----:B------:R-:W-:-:S07]  /*21530*/  IMAD.MOV.U32 R5, RZ, RZ, R14 ;  /* 0x000000ffff057224 */ /* 0x000fce00078e000e */
[----:B------:R-:W-:Y:S05]  /*21540*/  WARPSYNC.COLLECTIVE R15, `(.L_x_5281) ;  /* 0x000000000f087348 */ /* 0x000fea0003c00000 */
[----:B------:R0:W1:Y:S02]  /*21550*/  SHFL.IDX P6, R14, R13, R12, R11 ;  /* 0x0000000c0d0e7389 */ /* 0x00006400000c000b */
[----:B01----:R-:W-:Y:S01]  /*21560*/  ENDCOLLECTIVE ;  /* 0x000000000000791b */ /* 0x003fe20003800000 */
.L_x_5281:
        /* <DEDUP_REMOVED lines=13> */
.L_x_5282:
        /* <DEDUP_REMOVED lines=8> */
.L_x_5283:
        /* <DEDUP_REMOVED lines=13> */
.L_x_5284:
[----:B------:R-:W-:Y:S01]  /*21790*/  IMAD.MOV.U32 R3, RZ, RZ, R14 ;  /* 0x000000ffff037224 */ /* 0x000fe200078e000e */
[----:B------:R-:W-:Y:S06]  /*217a0*/  BRA `(.L_x_5285) ;  /* 0xffffff9800947947 */ /* 0x000fec000383ffff */
.L_x_5094:
[----:B0-----:R0:W1:Y:S02]  /*217b0*/  SYNCS.PHASECHK.TRANS64.TRYWAIT P0, [R18+URZ+0x22820], R0 ;  /* 0x02282000120075a7 */ /* 0x001064000800017f */
[----:B-1----:R-:W-:Y:S05]  /*217c0*/  @!P0 NANOSLEEP.SYNCS 0x989680 ;  /* 0x009896800000895d */ /* 0x002fea0003900000 */
[----:B------:R-:W1:Y:S02]  /*217d0*/  @!P0 SYNCS.PHASECHK.TRANS64 P0, [R18+URZ+0x22820], R0 ;  /* 0x02282000120085a7 */ /* 0x000e64000800007f */
[----:B-1----:R-:W-:Y:S05]  /*217e0*/  @!P0 BRA `(.L_x_5094) ;  /* 0xfffffffc00f08947 */ /* 0x002fea000383ffff */
[----:B------:R-:W-:Y:S05]  /*217f0*/  BRA `(.L_x_5286) ;  /* 0xffffff9800f07947 */ /* 0x000fea000383ffff */
.L_x_5098:
[----:B0-----:R0:W1:Y:S02]  /*21800*/  SYNCS.PHASECHK.TRANS64.TRYWAIT P0, [R2+URZ+0x22860], R0 ;  /* 0x02286000020075a7 */ /* 0x001064000800017f */
[----:B-1----:R-:W-:Y:S05]  /*21810*/  @!P0 NANOSLEEP.SYNCS 0x989680 ;  /* 0x009896800000895d */ /* 0x002fea0003900000 */
[----:B------:R-:W1:Y:S02]  /*21820*/  @!P0 SYNCS.PHASECHK.TRANS64 P0, [R2+URZ+0x22860], R0 ;  /* 0x02286000020085a7 */ /* 0x000e64000800007f */
[----:B-1----:R-:W-:Y:S05]  /*21830*/  @!P0 BRA `(.L_x_5098) ;  /* 0xfffffffc00f08947 */ /* 0x002fea000383ffff */
[----:B------:R-:W-:Y:S05]  /*21840*/  BRA `(.L_x_5287) ;  /* 0xffffff9c00147947 */ /* 0x000fea000383ffff */
.L_x_5113:
[----:B-1----:R1:W2:Y:S02]  /*21850*/  SYNCS.PHASECHK.TRANS64.TRYWAIT P0, [R2+URZ+0x22840], R6 ;  /* 0x02284006020075a7 */ /* 0x0022a4000800017f */
[----:B--2---:R-:W-:Y:S05]  /*21860*/  @!P0 NANOSLEEP.SYNCS 0x989680 ;  /* 0x009896800000895d */ /* 0x004fea0003900000 */
[----:B------:R-:W2:Y:S02]  /*21870*/  @!P0 SYNCS.PHASECHK.TRANS64 P0, [R2+URZ+0x22840], R6 ;  /* 0x02284006020085a7 */ /* 0x000ea4000800007f */
[----:B--2---:R-:W-:Y:S05]  /*21880*/  @!P0 BRA `(.L_x_5113) ;  /* 0xfffffffc00f08947 */ /* 0x004fea000383ffff */
[----:B------:R-:W-:Y:S05]  /*21890*/  BRA `(.L_x_5288) ;  /* 0xffffffa4003c7947 */ /* 0x000fea000383ffff */
.L_x_5118:
[----:B0-----:R0:W2:Y:S02]  /*218a0*/  SYNCS.PHASECHK.TRANS64.TRYWAIT P0, [R2+URZ+0x22860], R6 ;  /* 0x02286006020075a7 */ /* 0x0010a4000800017f */
[----:B--2---:R-:W-:Y:S05]  /*218b0*/  @!P0 NANOSLEEP.SYNCS 0x989680 ;  /* 0x009896800000895d */ /* 0x004fea0003900000 */
[----:B------:R-:W2:Y:S02]  /*218c0*/  @!P0 SYNCS.PHASECHK.TRANS64 P0, [R2+URZ+0x22860], R6 ;  /* 0x02286006020085a7 */ /* 0x000ea4000800007f */
[----:B--2---:R-:W-:Y:S05]  /*218d0*/  @!P0 BRA `(.L_x_5118) ;  /* 0xfffffffc00f08947 */ /* 0x004fea000383ffff */
[----:B------:R-:W-:Y:S05]  /*218e0*/  BRA `(.L_x_5289) ;  /* 0xffffffa400bc7947 */ /* 0x000fea000383ffff */
.L_x_5129:
[----:B-1----:R1:W2:Y:S02]  /*218f0*/  SYNCS.PHASECHK.TRANS64.TRYWAIT P0, [R3+URZ+0x22840], R2 ;  /* 0x02284002030075a7 */ /* 0x0022a4000800017f */
[----:B--2---:R-:W-:Y:S05]  /*21900*/  @!P0 NANOSLEEP.SYNCS 0x989680 ;  /* 0x009896800000895d */ /* 0x004fea0003900000 */
[----:B------:R-:W2:Y:S02]  /*21910*/  @!P0 SYNCS.PHASECHK.TRANS64 P0, [R3+URZ+0x22840], R2 ;  /* 0x02284002030085a7 */ /* 0x000ea4000800007f */
[----:B--2---:R-:W-:Y:S05]  /*21920*/  @!P0 BRA `(.L_x_5129) ;  /* 0xfffffffc00f08947 */ /* 0x004fea000383ffff */
[----:B------:R-:W-:Y:S05]  /*21930*/  BRA `(.L_x_5290) ;  /* 0xffffffac00ac7947 */ /* 0x000fea000383ffff */
.L_x_5134:
[----:B0-----:R0:W2:Y:S02]  /*21940*/  SYNCS.PHASECHK.TRANS64.TRYWAIT P0, [R3+URZ+0x22860], R2 ;  /* 0x02286002030075a7 */ /* 0x0010a4000800017f */
[----:B--2---:R-:W-:Y:S05]  /*21950*/  @!P0 NANOSLEEP.SYNCS 0x989680 ;  /* 0x009896800000895d */ /* 0x004fea0003900000 */
[----:B------:R-:W2:Y:S02]  /*21960*/  @!P0 SYNCS.PHASECHK.TRANS64 P0, [R3+URZ+0x22860], R2 ;  /* 0x02286002030085a7 */ /* 0x000ea4000800007f */
[----:B--2---:R-:W-:Y:S05]  /*21970*/  @!P0 BRA `(.L_x_5134) ;  /* 0xfffffffc00f08947 */ /* 0x004fea000383ffff */
[----:B------:R-:W-:Y:S05]  /*21980*/  BRA `(.L_x_5291) ;  /* 0xffffffb000287947 */ /* 0x000fea000383ffff */
.L_x_5145:
[----:B-1----:R1:W2:Y:S02]  /*21990*/  SYNCS.PHASECHK.TRANS64.TRYWAIT P0, [R3+URZ+0x22840], R2 ;  /* 0x02284002030075a7 */ /* 0x0022a4000800017f */
[----:B--2---:R-:W-:Y:S05]  /*219a0*/  @!P0 NANOSLEEP.SYNCS 0x989680 ;  /* 0x009896800000895d */ /* 0x004fea0003900000 */
[----:B------:R-:W2:Y:S02]  /*219b0*/  @!P0 SYNCS.PHASECHK.TRANS64 P0, [R3+URZ+0x22840], R2 ;  /* 0x02284002030085a7 */ /* 0x000ea4000800007f */
[----:B--2---:R-:W-:Y:S05]  /*219c0*/  @!P0 BRA `(.L_x_5145) ;  /* 0xfffffffc00f08947 */ /* 0x004fea000383ffff */
[----:B------:R-:W-:Y:S05]  /*219d0*/  BRA `(.L_x_5292) ;  /* 0xffffffb400f87947 */ /* 0x000fea000383ffff */
.L_x_5150:
[----:B--2---:R2:W3:Y:S02]  /*219e0*/  SYNCS.PHASECHK.TRANS64.TRYWAIT P0, [R3+URZ+0x22860], R2 ;  /* 0x02286002030075a7 */ /* 0x0044e4000800017f */
[----:B---3--:R-:W-:Y:S05]  /*219f0*/  @!P0 NANOSLEEP.SYNCS 0x989680 ;  /* 0x009896800000895d */ /* 0x008fea0003900000 */
[----:B------:R-:W3:Y:S02]  /*21a00*/  @!P0 SYNCS.PHASECHK.TRANS64 P0, [R3+URZ+0x22860], R2 ;  /* 0x02286002030085a7 */ /* 0x000ee4000800007f */
[----:B---3--:R-:W-:Y:S05]  /*21a10*/  @!P0 BRA `(.L_x_5150) ;  /* 0xfffffffc00f08947 */ /* 0x008fea000383ffff */
[----:B------:R-:W-:Y:S05]  /*21a20*/  BRA `(.L_x_5293) ;  /* 0xffffffb800787947 */ /* 0x000fea000383ffff */
.L_x_5162:
[----:B---34-:R-:W3:Y:S01]  /*21a30*/  LDL R0, [R1] ;  /* 0x0000000001007983 */ /* 0x018ee20000100800 */
        /* <DEDUP_REMOVED lines=8> */
.L_x_5295:
[----:B------:R-:W-:Y:S05]  /*21ac0*/  BSYNC B0 ;  /* 0x0000000000007941 */ /* 0x000fea0003800000 */
.L_x_5294:
        /* <DEDUP_REMOVED lines=9> */
.L_x_5296:
        /* <DEDUP_REMOVED lines=26> */
.L_x_5297:
        /* <DEDUP_REMOVED lines=8> */
.L_x_5298:
        /* <DEDUP_REMOVED lines=8> */
.L_x_5299:
        /* <DEDUP_REMOVED lines=8> */
.L_x_5300:
        /* <DEDUP_REMOVED lines=8> */
.L_x_5301:
        /* <DEDUP_REMOVED lines=9> */
.L_x_5302:
[----:B------:R-:W-:Y:S01]  /*21f90*/  IMAD.MOV.U32 R9, RZ, RZ, R14 ;  /* 0x000000ffff097224 */ /* 0x000fe200078e000e */
[----:B------:R-:W-:Y:S06]  /*21fa0*/  BRA `(.L_x_5303) ;  /* 0xffffffbc00c87947 */ /* 0x000fec000383ffff */
.L_x_5165:
        /* <DEDUP_REMOVED lines=8> */
.L_x_5305:
[----:B------:R-:W-:Y:S05]  /*22030*/  BSYNC B0 ;  /* 0x0000000000007941 */ /* 0x000fea0003800000 */
.L_x_5304:
        /* <DEDUP_REMOVED lines=10> */
.L_x_5306:
        /* <DEDUP_REMOVED lines=8> */
.L_x_5307:
        /* <DEDUP_REMOVED lines=8> */
.L_x_5308:
        /* <DEDUP_REMOVED lines=8> */
.L_x_5309:
        /* <DEDUP_REMOVED lines=9> */
.L_x_5310:
[----:B------:R-:W-:Y:S01]  /*222f0*/  IMAD.MOV.U32 R9, RZ, RZ, R14 ;  /* 0x000000ffff097224 */ /* 0x000fe200078e000e */
[----:B------:R-:W-:Y:S06]  /*22300*/  BRA `(.L_x_5311) ;  /* 0xffffffbc009c7947 */ /* 0x000fec000383ffff */
.L_x_5167:
[----:B------:R-:W-:Y:S01]  /*22310*/  BSSY B0, `(.L_x_5312) ;  /* 0x0000006000007945 */ /* 0x000fe20003800000 */
[----:B------:R-:W-:Y:S01]  /*22320*/  PLOP3.LUT P6, PT, P6, PT, PT, 0x8, 0x0 ;  /* 0x000000000000781c */ /* 0x000fe200037ce170 */
[----:B------:R-:W-:-:S12]  /*22330*/  IMAD.MOV.U32 R15, RZ, RZ, -0x1 ;  /* 0xffffffffff0f7424 */ /* 0x000fd800078e00ff */
[----:B0-----:R-:W-:Y:S05]  /*22340*/  WARPSYNC.COLLECTIVE R15, `(.L_x_5313) ;  /* 0x000000000f087348 */ /* 0x001fea0003c00000 */
[----:B------:R-:W-:Y:S01]  /*22350*/  VOTE.ANY R14, PT, P6 ;  /* 0x00000000000e7806 */ /* 0x000fe200030e0100 */
[----:B0-----:R-:W-:Y:S06]  /*22360*/  ENDCOLLECTIVE ;  /* 0x000000000000791b */ /* 0x001fec0003800000 */
.L_x_5313:
[----:B------:R-:W-:Y:S05]  /*22370*/  BSYNC B0 ;  /* 0x0000000000007941 */ /* 0x000fea0003800000 */
.L_x_5312:
        /* <DEDUP_REMOVED lines=10> */
.L_x_5314:
[----:B------:R-:W-:Y:S02]  /*22420*/  IMAD.MOV.U32 R13, RZ, RZ, R6 ;  /* 0x000000ffff0d7224 */ /* 0x000fe400078e0006 */
[----:B------:R-:W-:-:S07]  /*22430*/  IMAD.MOV.U32 R4, RZ, RZ, R14 ;  /* 0x000000ffff047224 */ /* 0x000fce00078e000e */
[----:B------:R-:W-:Y:S05]  /*22440*/  WARPSYNC.COLLECTIVE R15, `(.L_x_5315) ;  /* 0x000000000f087348 */ /* 0x000fea0003c00000 */
[----:B------:R0:W1:Y:S02]  /*22450*/  SHFL.IDX P6, R14, R13, R12, R11 ;  /* 0x0000000c0d0e7389 */ /* 0x00006400000c000b */
[----:B01----:R-:W-:Y:S01]  /*22460*/  ENDCOLLECTIVE ;  /* 0x000000000000791b */ /* 0x003fe20003800000 */
.L_x_5315:
[----:B------:R-:W-:Y:S02]  /*22470*/  IMAD.MOV.U32 R6, RZ, RZ, R14 ;  /* 0x000000ffff067224 */ /* 0x000fe400078e000e */
[----:B------:R-:W-:-:S05]  /*22480*/  IMAD.IADD R10, R3, 0x1, R10 ;  /* 0x00000001030a7824 */ /* 0x000fca00078e020a */
[----:B------:R0:W-:Y:S01]  /*22490*/  STL [R1+0xc], R10 ;  /* 0x00000c0a01007387 */ /* 0x0001e20000100800 */
[----:B------:R-:W-:Y:S05]  /*224a0*/  BRA `(.L_x_5316) ;  /* 0xffffffbc007c7947 */ /* 0x000fea000383ffff */
.L_x_5169:
[----:B------:R-:W-:Y:S01]  /*224b0*/  BSSY B0, `(.L_x_5317) ;  /* 0x0000008000007945 */ /* 0x000fe20003800000 */
[----:B------:R-:W-:Y:S02]  /*224c0*/  IMAD.MOV.U32 R13, RZ, RZ, R7 ;  /* 0x000000ffff0d7224 */ /* 0x000fe400078e0007 */
[----:B------:R-:W-:Y:S02]  /*224d0*/  IMAD.MOV.U32 R12, RZ, RZ, R3 ;  /* 0x000000ffff0c7224 */ /* 0x000fe400078e0003 */
[----:B------:R-:W-:Y:S02]  /*224e0*/  IMAD.MOV.U32 R11, RZ, RZ, 0x1f ;  /* 0x0000001fff0b7424 */ /* 0x000fe400078e00ff */
[----:B------:R-:W-:-:S07]  /*224f0*/  IMAD.MOV.U32 R15, RZ, RZ, -0x1 ;  /* 0xffffffffff0f7424 */ /* 0x000fce00078e00ff */
[----:B0-----:R-:W-:Y:S05]  /*22500*/  WARPSYNC.COLLECTIVE R15, `(.L_x_5318) ;  /* 0x000000000f087348 */ /* 0x001fea0003c00000 */
[----:B------:R1:W2:Y:S02]  /*22510*/  SHFL.IDX P6, R14, R13, R12, R11 ;  /* 0x0000000c0d0e7389 */ /* 0x0002a400000c000b */
[----:B012---:R-:W-:Y:S01]  /*22520*/  ENDCOLLECTIVE ;  /* 0x000000000000791b */ /* 0x007fe20003800000 */
.L_x_5318:
[----:B------:R-:W-:Y:S05]  /*22530*/  BSYNC B0 ;  /* 0x0000000000007941 */ /* 0x000fea0003800000 */
.L_x_5317:
[----:B------:R-:W-:Y:S01]  /*22540*/  IMAD.MOV.U32 R8, RZ, RZ, R14 ;  /* 0x000000ffff087224 */ /* 0x000fe200078e000e */
[----:B------:R-:W-:Y:S06]  /*22550*/  BRA `(.L_x_5168) ;  /* 0xffffffbc00687947 */ /* 0x000fec000383ffff */
.L_x_5175:
[----:B0-----:R0:W1:Y:S02]  /*22560*/  SYNCS.PHASECHK.TRANS64.TRYWAIT P0, [R0+URZ+0x22820], R3 ;  /* 0x02282003000075a7 */ /* 0x001064000800017f */
[----:B-1----:R-:W-:Y:S05]  /*22570*/  @!P0 NANOSLEEP.SYNCS 0x989680 ;  /* 0x009896800000895d */ /* 0x002fea0003900000 */
[----:B------:R-:W1:Y:S02]  /*22580*/  @!P0 SYNCS.PHASECHK.TRANS64 P0, [R0+URZ+0x22820], R3 ;  /* 0x02282003000085a7 */ /* 0x000e64000800007f */
[----:B-1----:R-:W-:Y:S05]  /*22590*/  @!P0 BRA `(.L_x_5175) ;  /* 0xfffffffc00f08947 */ /* 0x002fea000383ffff */
[----:B------:R-:W-:Y:S05]  /*225a0*/  BRA `(.L_x_5319) ;  /* 0xffffffc800047947 */ /* 0x000fea000383ffff */
.L_x_5176:
        /* <DEDUP_REMOVED lines=11> */
.L_x_5321:
[----:B------:R-:W-:Y:S05]  /*22660*/  BSYNC B0 ;  /* 0x0000000000007941 */ /* 0x000fea0003800000 */
.L_x_5320:
[----:B------:R-:W-:Y:S05]  /*22670*/  BRA `(.L_x_5322) ;  /* 0xffffffc400ec7947 */ /* 0x000fea000383ffff */
.L_x_5177:
[----:B------:R-:W-:Y:S01]  /*22680*/  BSSY B0, `(.L_x_5323) ;  /* 0x0000006000007945 */ /* 0x000fe20003800000 */
[----:B------:R-:W-:-:S07]  /*22690*/  IMAD.MOV.U32 R15, RZ, RZ, -0x1 ;  /* 0xffffffffff0f7424 */ /* 0x000fce00078e00ff */
[----:B01----:R-:W-:Y:S05]  /*226a0*/  WARPSYNC.COLLECTIVE R15, `(.L_x_5324) ;  /* 0x000000000f0c7348 */ /* 0x003fea0003c00000 */
[----:B------:R-:W-:Y:S02]  /*226b0*/  ELECT P6, UR62, PT ;  /* 0x00000000003e782f */ /* 0x000fe400038c0000 */
[----:B------:R-:W-:Y:S01]  /*226c0*/  MOV R14, UR62 ;  /* 0x0000003e000e7c02 */ /* 0x000fe20008000f00 */
[----:B01----:R-:W-:Y:S10]  /*226d0*/  ENDCOLLECTIVE ;  /* 0x000000000000791b */ /* 0x003ff40003800000 */
.L_x_5324:
[----:B------:R-:W-:Y:S05]  /*226e0*/  BSYNC B0 ;  /* 0x0000000000007941 */ /* 0x000fea0003800000 */
.L_x_5323:
[----:B------:R-:W-:Y:S05]  /*226f0*/  BRA `(.L_x_5325) ;  /* 0xffffffc400e07947 */ /* 0x000fea000383ffff */
.L_x_5179:
[----:B0-----:R0:W1:Y:S02]  /*22700*/  SYNCS.PHASECHK.TRANS64.TRYWAIT P0, [R6+URZ], R5 ;  /* 0x00000005060075a7 */ /* 0x001064000800017f */
[----:B-1----:R-:W-:Y:S05]  /*22710*/  @!P0 NANOSLEEP.SYNCS 0x989680 ;  /* 0x009896800000895d */ /* 0x002fea0003900000 */
[----:B------:R-:W1:Y:S02]  /*22720*/  @!P0 SYNCS.PHASECHK.TRANS64 P0, [R6+URZ], R5 ;  /* 0x00000005060085a7 */ /* 0x000e64000800007f */
[----:B-1----:R-:W-:Y:S05]  /*22730*/  @!P0 BRA `(.L_x_5179) ;  /* 0xfffffffc00f08947 */ /* 0x002fea000383ffff */
[----:B------:R-:W-:Y:S05]  /*22740*/  BRA `(.L_x_5326) ;  /* 0xffffffc8001c7947 */ /* 0x000fea000383ffff */
.L_x_5180:
[----:B-1----:R1:W2:Y:S02]  /*22750*/  SYNCS.PHASECHK.TRANS64.TRYWAIT P0, [R7+URZ], R2 ;  /* 0x00000002070075a7 */ /* 0x0022a4000800017f */
[----:B--2---:R-:W-:Y:S05]  /*22760*/  @!P0 NANOSLEEP.SYNCS 0x989680 ;  /* 0x009896800000895d */ /* 0x004fea0003900000 */
[----:B------:R-:W2:Y:S02]  /*22770*/  @!P0 SYNCS.PHASECHK.TRANS64 P0, [R7+URZ], R2 ;  /* 0x00000002070085a7 */ /* 0x000ea4000800007f */
[----:B--2---:R-:W-:Y:S05]  /*22780*/  @!P0 BRA `(.L_x_5180) ;  /* 0xfffffffc00f08947 */ /* 0x004fea000383ffff */
[----:B------:R-:W-:Y:S05]  /*22790*/  BRA `(.L_x_5327) ;  /* 0xffffffc800107947 */ /* 0x000fea000383ffff */
.L_x_5182:
[----:B--2---:R2:W3:Y:S02]  /*227a0*/  SYNCS.PHASECHK.TRANS64.TRYWAIT P0, [R4+URZ], R5 ;  /* 0x00000005040075a7 */ /* 0x0044e4000800017f */
[----:B---3--:R-:W-:Y:S05]  /*227b0*/  @!P0 NANOSLEEP.SYNCS 0x989680 ;  /* 0x009896800000895d */ /* 0x008fea0003900000 */
[----:B------:R-:W3:Y:S02]  /*227c0*/  @!P0 SYNCS.PHASECHK.TRANS64 P0, [R4+URZ], R5 ;  /* 0x00000005040085a7 */ /* 0x000ee4000800007f */
[----:B---3--:R-:W-:Y:S05]  /*227d0*/  @!P0 BRA `(.L_x_5182) ;  /* 0xfffffffc00f08947 */ /* 0x008fea000383ffff */
[----:B------:R-:W-:Y:S05]  /*227e0*/  BRA `(.L_x_5328) ;  /* 0xffffffc800187947 */ /* 0x000fea000383ffff */
.L_x_5329:
        /* <DEDUP_REMOVED lines=9> */
.L_x_6146:


//--------------------- .text._ZN7cutlass13device_kernelIN5flash11enable_sm90INS1_16FlashAttnFwdSm90INS1_25CollectiveMainloopFwdSm90ILi2EN4cute5tupleIJNS5_1CILi1EEES8_S8_EEENS6_IJNS7_ILi128EEENS7_ILi96EEENS7_ILi64EEEEEELi256ENS_10bfloat16_tEfNS_4arch4Sm90ELb1ELb0ELb1ELb1ELb0ELb0ELb1ELb1ELb0ELb1ELb1ELb0EEENS1_21CollectiveEpilogueFwdINS6_IJSA_NS7_ILi256EEESB_EEES9_SE_SG_Li256ELb1ELb1ELb1ELb0EEENS1_36VarlenDynamicPersistentTileSchedulerILi128ELi96ELi256ELi128ELb1ELb1ELb1ELb1ELb1ELb1EEEEEEEEEvNT_6ParamsE --------------------------
	.section	.text._ZN7cutlass13device_kernelIN5flash11enable_sm90INS1_16FlashAttnFwdSm90INS1_25CollectiveMainloopFwdSm90ILi2EN4cute5tupleIJNS5_1CILi1EEES8_S8_EEENS6_IJNS7_ILi128EEENS7_ILi96EEENS7_ILi64EEEEEELi256ENS_10bfloat16_tEfNS_4arch4Sm90ELb1ELb0ELb1ELb1ELb0ELb0ELb1ELb1ELb0ELb1ELb1ELb0EEENS1_21CollectiveEpilogueFwdINS6_IJSA_NS7_ILi256EEESB_EEES9_SE_SG_Li256ELb1ELb1ELb1ELb0EEENS1_36VarlenDynamicPersistentTileSchedulerILi128ELi96ELi256ELi128ELb1ELb1ELb1ELb1ELb1ELb1EEEEEEEEEvNT_6ParamsE,"ax",@progbits
	.align	128
.text._ZN7cutlass13device_kernelIN5flash11enable_sm90INS1_16FlashAttnFwdSm90INS1_25CollectiveMainloopFwdSm90ILi2EN4cute5tupleIJNS5_1CILi1EEES8_S8_EEENS6_IJNS7_ILi128EEENS7_ILi96EEENS7_ILi64EEEEEELi256ENS_10bfloat16_tEfNS_4arch4Sm90ELb1ELb0ELb1ELb1ELb0ELb0ELb1ELb1ELb0ELb1ELb1ELb0EEENS1_21CollectiveEpilogueFwdINS6_IJSA_NS7_ILi256EEESB_EEES9_SE_SG_Li256ELb1ELb1ELb1ELb0EEENS1_36VarlenDynamicPersistentTileSchedulerILi128ELi96ELi256ELi128ELb1ELb1ELb1ELb1ELb1ELb1EEEEEEEEEvNT_6ParamsE:
        .type           _ZN7cutlass13device_kernelIN5flash11enable_sm90INS1_16FlashAttnFwdSm90INS1_25CollectiveMainloopFwdSm90ILi2EN4cute5tupleIJNS5_1CILi1EEES8_S8_EEENS6_IJNS7_ILi128EEENS7_ILi96EEENS7_ILi64EEEEEELi256ENS_10bfloat16_tEfNS_4arch4Sm90ELb1ELb0ELb1ELb1ELb0ELb0ELb1ELb1ELb0ELb1ELb1ELb0EEENS1_21CollectiveEpilogueFwdINS6_IJSA_NS7_ILi256EEESB_EEES9_SE_SG_Li256ELb1ELb1ELb1ELb0EEENS1_36VarlenDynamicPersistentTileSchedulerILi128ELi96ELi256ELi128ELb1ELb1ELb1ELb1ELb1ELb1EEEEEEEEEvNT_6ParamsE,@function
        .size           _ZN7cutlass13device_kernelIN5flash11enable_sm90INS1_16FlashAttnFwdSm90INS1_25CollectiveMainloopFwdSm90ILi2EN4cute5tupleIJNS5_1CILi1EEES8_S8_EEENS6_IJNS7_ILi128EEENS7_ILi96EEENS7_ILi64EEEEEELi256ENS_10bfloat16_tEfNS_4arch4Sm90ELb1ELb0ELb1ELb1ELb0ELb0ELb1ELb1ELb0ELb1ELb1ELb0EEENS1_21CollectiveEpilogueFwdINS6_IJSA_NS7_ILi256EEESB_EEES9_SE_SG_Li256ELb1ELb1ELb1ELb0EEENS1_36VarlenDynamicPersistentTileSchedulerILi128ELi96ELi256ELi128ELb1ELb1ELb1ELb1ELb1ELb1EEEEEEEEEvNT_6ParamsE,(.L_x_6147 - _ZN7cutlass13device_kernelIN5flash11enable_sm90INS1_16FlashAttnFwdSm90INS1_25CollectiveMainloopFwdSm90ILi2EN4cute5tupleIJNS5_1CILi1EEES8_S8_EEENS6_IJNS7_ILi128EEENS7_ILi96EEENS7_ILi64EEEEEELi256ENS_10bfloat16_tEfNS_4arch4Sm90ELb1ELb0ELb1ELb1ELb0ELb0ELb1ELb1ELb0ELb1ELb1ELb0EEENS1_21CollectiveEpilogueFwdINS6_IJSA_NS7_ILi256EEESB_EEES9_SE_SG_Li256ELb1ELb1ELb1ELb0EEENS1_36VarlenDynamicPersistentTileSchedulerILi128ELi96ELi256ELi128ELb1ELb1ELb1ELb1ELb1ELb1EEEEEEEEEvNT_6ParamsE)
        .other          _ZN7cutlass13device_kernelIN5flash11enable_sm90INS1_16FlashAttnFwdSm90INS1_25CollectiveMainloopFwdSm90ILi2EN4cute5tupleIJNS5_1CILi1EEES8_S8_EEENS6_IJNS7_ILi128EEENS7_ILi96EEENS7_ILi64EEEEEELi256ENS_10bfloat16_tEfNS_4arch4Sm90ELb1ELb0ELb1ELb1ELb0ELb0ELb1ELb1ELb0ELb1ELb1ELb0EEENS1_21CollectiveEpilogueFwdINS6_IJSA_NS7_ILi256EEESB_EEES9_SE_SG_Li256ELb1ELb1ELb1ELb0EEENS1_36VarlenDynamicPersistentTileSchedulerILi128ELi96ELi256ELi128ELb1ELb1ELb1ELb1ELb1ELb1EEEEEEEEEvNT_6ParamsE,@"STO_CUDA_ENTRY STV_DEFAULT"
_ZN7cutlass13device_kernelIN5flash11enable_sm90INS1_16FlashAttnFwdSm90INS1_25CollectiveMainloopFwdSm90ILi2EN4cute5tupleIJNS5_1CILi1EEES8_S8_EEENS6_IJNS7_ILi128EEENS7_ILi96EEENS7_ILi64EEEEEELi256ENS_10bfloat16_tEfNS_4arch4Sm90ELb1ELb0ELb1ELb1ELb0ELb0ELb1ELb1ELb0ELb1ELb1ELb0EEENS1_21CollectiveEpilogueFwdINS6_IJSA_NS7_ILi256EEESB_EEES9_SE_SG_Li256ELb1ELb1ELb1ELb0EEENS1_36VarlenDynamicPersistentTileSchedulerILi128ELi96ELi256ELi128ELb1ELb1ELb1ELb1ELb1ELb1EEEEEEEEEvNT_6ParamsE:
        /* <DEDUP_REMOVED lines=17> */
.L_x_5331:
[----:B------:R-:W-:Y:S05]  /*0110*/  BSYNC B0 ;  /* 0x0000000000007941 */ /* 0x000fea0003800000 */
.L_x_5330:
        /* <DEDUP_REMOVED lines=42> */
.L_x_5332:
        /* <DEDUP_REMOVED lines=22> */
.L_x_5333:
        /* <DEDUP_REMOVED lines=18> */
.L_x_5334:
        /* <DEDUP_REMOVED lines=22> */
.L_x_5335:
        /* <DEDUP_REMOVED lines=22> */
.L_x_5336:
        /* <DEDUP_REMOVED lines=8> */
.L_x_5338:
        /* <DEDUP_REMOVED lines=18> */
[----:B------:R-:W3:Y:S01]  /*0aa0*/  LDL R11, [R1+0x78] ;  /* 0x00007800010b7983 */ /* 0x000ee20000100800 */
        /* <DEDUP_REMOVED lines=24> */
[----:B------:R-:W-:Y:S02]  /*0c30*/  LEA.HI R7, R7, R12, RZ, 0x5 ;  /* 0x0000000c07077211 */ /* 0x000fe400078f28ff */
[----:B------:R-:W-:Y:S01]  /*0c40*/  LEA.HI R2, R2, R3, RZ, 0x1 ;  /* 0x0000000302027211 */ /* 0x000fe200078f08ff */
[----:B------:R-:W-:Y:S01]  /*0c50*/  IMAD.IADD R0, R0, 0x1, -R9 ;  /* 0x0000000100007824 */ /* 0x000fe200078e0a09 */
[----:B------:R-:W-:Y:S01]  /*0c60*/  SHF.R.S32.HI R7, RZ, 0x5, R7 ;  /* 0x00000005ff077819 */ /* 0x000fe20000011407 */
[----:B------:R-:W-:Y:S01]  /*0c70*/  IMAD.IADD R5, R6, 0x1, -R5 ;  /* 0x0000000106057824 */ /* 0x000fe200078e0a05 */
[----:B------:R-:W-:-:S03]  /*0c80*/  LOP3.LUT R2, R2, 0x3fffffe, RZ, 0xc0, !PT ;  /* 0x03fffffe02027812 */ /* 0x000fc600078ec0ff */
[----:B------:R-:W-:Y:S01]  /*0c90*/  IMAD R7, R7, 0x10, R0 ;  /* 0x0000001007077824 */ /* 0x000fe200078e0200 */
[----:B------:R-:W-:Y:S01]  /*0ca0*/  LOP3.LUT R10, R10, 0xfffffffc, RZ, 0xc0, !PT ;  /* 0xfffffffc0a0a7812 */ /* 0x000fe200078ec0ff */
[----:B------:R-:W-:Y:S01]  /*0cb0*/  IMAD R0, R5, 0x8, R4 ;  /* 0x0000000805007824 */ /* 0x000fe200078e0204 */
[----:B------:R-:W-:Y:S01]  /*0cc0*/  LOP3.LUT R8, R8, 0x7ffffffc, RZ, 0xc0, !PT ;  /* 0x7ffffffc08087812 */ /* 0x000fe200078ec0ff */
[----:B------:R-:W-:Y:S02]  /*0cd0*/  IMAD.IADD R2, R3, 0x1, -R2 ;  /* 0x0000000103027824 */ /* 0x000fe400078e0a02 */
[----:B------:R-:W-:Y:S01]  /*0ce0*/  IMAD.IADD R10, R16, 0x1, -R10 ;  /* 0x00000001100a7824 */ /* 0x000fe200078e0a0a */
[----:B------:R0:W-:Y:S01]  /*0cf0*/  STL [R1+0x80], R0 ;  /* 0x0000800001007387 */ /* 0x0001e20000100800 */
[----:B------:R-:W-:-:S03]  /*0d00*/  IMAD.IADD R8, R12, 0x1, -R8 ;  /* 0x000000010c087824 */ /* 0x000fc600078e0a08 */
[----:B------:R-:W-:Y:S01]  /*0d10*/  LEA.HI R6, R10, R10, RZ, 0x1 ;  /* 0x0000000a0a067211 */ /* 0x000fe200078f08ff */
[----:B0-----:R-:W-:Y:S02]  /*0d20*/  IMAD R0, R2, 0x40, R7 ;  /* 0x0000004002007824 */ /* 0x001fe400078e0207 */
[----:B------:R-:W-:-:S03]  /*0d30*/  IMAD.SHL.U32 R201, R8, 0x2, RZ ;  /* 0x0000000208c97824 */ /* 0x000fc600078e00ff */
[----:B------:R0:W-:Y:S01]  /*0d40*/  STL [R1+0x7c], R0 ;  /* 0x00007c0001007387 */ /* 0x0001e20000100800 */
[----:B------:R-:W-:-:S03]  /*0d50*/  LOP3.LUT R3, R6, 0x1ffffffe, RZ, 0xc0, !PT ;  /* 0x1ffffffe06037812 */ /* 0x000fc600078ec0ff */
[----:B------:R0:W-:Y:S01]  /*0d60*/  STL [R1+0x40], RZ ;  /* 0x000040ff01007387 */ /* 0x0001e20000100800 */
[C---:B------:R-:W-:Y:S02]  /*0d70*/  VIADD R21, R201.reuse, 0x8 ;  /* 0x00000008c9157836 */ /* 0x040fe40000000000 */
[C---:B------:R-:W-:Y:S02]  /*0d80*/  VIADD R20, R201.reuse, 0x10 ;  /* 0x00000010c9147836 */ /* 0x040fe40000000000 */
[C---:B------:R-:W-:Y:S02]  /*0d90*/  VIADD R19, R201.reuse, 0x18 ;  /* 0x00000018c9137836 */ /* 0x040fe40000000000 */
[----:B------:R-:W-:Y:S02]  /*0da0*/  VIADD R18, R201, 0x20 ;  /* 0x00000020c9127836 */ /* 0x000fe40000000000 */
[----:B------:R-:W-:Y:S02]  /*0db0*/  IMAD.MOV.U32 R6, RZ, RZ, R14 ;  /* 0x000000ffff067224 */ /* 0x000fe400078e000e */
[----:B------:R-:W-:-:S02]  /*0dc0*/  IMAD.MOV.U32 R7, RZ, RZ, R15 ;  /* 0x000000ffff077224 */ /* 0x000fc400078e000f */
[C---:B------:R-:W-:Y:S02]  /*0dd0*/  VIADD R17, R201.reuse, 0x28 ;  /* 0x00000028c9117836 */ /* 0x040fe40000000000 */
[C---:B------:R-:W-:Y:S02]  /*0de0*/  VIADD R16, R201.reuse, 0x30 ;  /* 0x00000030c9107836 */ /* 0x040fe40000000000 */
[----:B------:R-:W-:Y:S02]  /*0df0*/  IMAD.MOV.U32 R5, RZ, RZ, R13 ;  /* 0x000000ffff057224 */ /* 0x000fe400078e000d */
[C---:B------:R-:W-:Y:S02]  /*0e00*/  VIADD R15, R201.reuse, 0x38 ;  /* 0x00000038c90f7836 */ /* 0x040fe40000000000 */
[C---:B------:R-:W-:Y:S01]  /*0e10*/  VIADD R14, R201.reuse, 0x40 ;  /* 0x00000040c90e7836 */ /* 0x040fe20000000000 */
[----:B------:R-:W-:Y:S01]  /*0e20*/  SHF.R.S32.HI R23, RZ, 0x1f, R21 ;  /* 0x0000001fff177819 */ /* 0x000fe20000011415 */
[----:B------:R-:W-:Y:S01]  /*0e30*/  IMAD.IADD R3, R10, 0x1, -R3 ;  /* 0x000000010a037824 */ /* 0x000fe200078e0a03 */
[----:B------:R-:W-:Y:S01]  /*0e40*/  SHF.R.S32.HI R22, RZ, 0x1f, R20 ;  /* 0x0000001fff167819 */ /* 0x000fe20000011414 */
[----:B------:R-:W-:-:S02]  /*0e50*/  VIADD R13, R201, 0x48 ;  /* 0x00000048c90d7836 */ /* 0x000fc40000000000 */
        /* <DEDUP_REMOVED lines=18> */
[----:B------:R-:W-:-:S02]  /*0f80*/  VIADD R234, R201, 0xa0 ;  /* 0x000000a0c9ea7836 */ /* 0x000fc40000000000 */
[C---:B------:R-:W-:Y:S01]  /*0f90*/  VIADD R233, R201.reuse, 0xa8 ;  /* 0x000000a8c9e97836 */ /* 0x040fe20000000000 */
[----:B------:R-:W-:Y:S01]  /*0fa0*/  SHF.R.S32.HI R10, RZ, 0x1f, R8 ;  /* 0x0000001fff0a7819 */ /* 0x000fe20000011408 */
[C---:B------:R-:W-:Y:S02]  /*0fb0*/  VIADD R232, R201.reuse, 0xb0 ;  /* 0x000000b0c9e87836 */ /* 0x040fe40000000000 */
[C---:B------:R-:W-:Y:S02]  /*0fc0*/  VIADD R231, R201.reuse, 0xb8 ;  /* 0x000000b8c9e77836 */ /* 0x040fe40000000000 */
[C---:B------:R-:W-:Y:S01]  /*0fd0*/  VIADD R230, R201.reuse, 0xc0 ;  /* 0x000000c0c9e67836 */ /* 0x040fe20000000000 */
[----:B------:R-:W-:Y:S01]  /*0fe0*/  SHF.R.S32.HI R8, RZ, 0x1f, R2 ;  /* 0x0000001fff087819 */ /* 0x000fe20000011402 */
[C---:B------:R-:W-:Y:S02]  /*0ff0*/  VIADD R229, R201.reuse, 0xc8 ;  /* 0x000000c8c9e57836 */ /* 0x040fe40000000000 */
[----:B------:R-:W-:-:S02]  /*1000*/  VIADD R228, R201, 0xd0 ;  /* 0x000000d0c9e47836 */ /* 0x000fc40000000000 */
[C---:B------:R-:W-:Y:S01]  /*1010*/  VIADD R213, R201.reuse, 0xd8 ;  /* 0x000000d8c9d57836 */ /* 0x040fe20000000000 */
[----:B------:R-:W-:Y:S02]  /*1020*/  SHF.R.S32.HI R2, RZ, 0x1f, R236 ;  /* 0x0000001fff027819 */ /* 0x000fe400000114ec */
[----:B------:R-:W-:Y:S02]  /*1030*/  SHF.R.S32.HI R8, RZ, 0x1f, R235 ;  /* 0x0000001fff087819 */ /* 0x000fe400000114eb */
[----:B------:R-:W-:Y:S01]  /*1040*/  SHF.R.S32.HI R2, RZ, 0x1f, R233 ;  /* 0x0000001fff027819 */ /* 0x000fe200000114e9 */
[----:B------:R-:W-:Y:S01]  /*1050*/  VIADD R210, R201, 0xe0 ;  /* 0x000000e0c9d27836 */ /* 0x000fe20000000000 */
[----:B------:R-:W-:Y:S01]  /*1060*/  SHF.R.S32.HI R8, RZ, 0x1f, R232 ;  /* 0x0000001fff087819 */ /* 0x000fe200000114e8 */
[----:B------:R-:W-:Y:S01]  /*1070*/  IMAD R206, R3, 0x8, R0 ;  /* 0x0000000803ce7824 */ /* 0x000fe200078e0200 */
[----:B------:R-:W-:Y:S02]  /*1080*/  SHF.R.S32.HI R2, RZ, 0x1f, R230 ;  /* 0x0000001fff027819 */ /* 0x000fe400000114e6 */
[----:B------:R-:W-:-:S02]  /*1090*/  SHF.R.S32.HI R8, RZ, 0x1f, R229 ;  /* 0x0000001fff087819 */ /* 0x000fc400000114e5 */
[----:B------:R-:W-:Y:S01]  /*10a0*/  SHF.R.S32.HI R2, RZ, 0x1f, R213 ;  /* 0x0000001fff027819 */ /* 0x000fe200000114d5 */
[----:B------:R-:W-:Y:S01]  /*10b0*/  UMOV UR37, URZ ;  /* 0x0000003f00257c82 */ /* 0x000fe20008000000 */
[----:B------:R-:W-:Y:S01]  /*10c0*/  UMOV UR36, URZ ;  /* 0x0000003f00247c82 */ /* 0x000fe20008000000 */
[----:B---3--:R-:W-:Y:S01]  /*10d0*/  LOP3.LUT R202, R11, 0x1, RZ, 0xfc, !PT ;  /* 0x000000010bca7812 */ /* 0x008fe200078efcff */
[----:B------:R-:W-:-:S05]  /*10e0*/  VIADD R11, R201, 0x58 ;  /* 0x00000058c90b7836 */ /* 0x000fca0000000000 */
[----:B------:R-:W-:Y:S02]  /*10f0*/  SHF.R.S32.HI R13, RZ, 0x1f, R11 ;  /* 0x0000001fff0d7819 */ /* 0x000fe4000001140b */
[----:B------:R-:W-:Y:S02]  /*1100*/  SHF.R.S32.HI R11, RZ, 0x1f, R9 ;  /* 0x0000001fff0b7819 */ /* 0x000fe40000011409 */
[----:B------:R-:W-:Y:S02]  /*1110*/  SHF.R.S32.HI R9, RZ, 0x1f, R4 ;  /* 0x0000001fff097819 */ /* 0x000fe40000011404 */
[----:B------:R-:W-:Y:S02]  /*1120*/  SHF.R.S32.HI R4, RZ, 0x1f, R237 ;  /* 0x0000001fff047819 */ /* 0x000fe400000114ed */
[----:B------:R-:W-:Y:S02]  /*1130*/  SHF.R.S32.HI R4, RZ, 0x1f, R234 ;  /* 0x0000001fff047819 */ /* 0x000fe400000114ea */
[----:B------:R-:W-:-:S02]  /*1140*/  SHF.R.S32.HI R4, RZ, 0x1f, R231 ;  /* 0x0000001fff047819 */ /* 0x000fc400000114e7 */
[----:B0-----:R-:W-:-:S07]  /*1150*/  SHF.R.S32.HI R4, RZ, 0x1f, R228 ;  /* 0x0000001fff047819 */ /* 0x001fce00000114e4 */
.L_x_5397:
[----:B012-4-:R-:W0:Y:S01]  /*1160*/  LDC.64 R2, c[0x0][0xd88] ;  /* 0x00036200ff027b82 */ /* 0x017e220000000a00 */
[----:B------:R-:W-:Y:S01]  /*1170*/  ULDC.64 UR4, c[0x0][0xb20] ;  /* 0x0002c80000047ab9 */ /* 0x000fe20000000a00 */
[----:B------:R-:W-:-:S06]  /*1180*/  ULDC.64 UR6, c[0x0][0xb10] ;  /* 0x0002c40000067ab9 */ /* 0x000fcc0000000a00 */
[----:B------:R-:W1:Y:S08]  /*1190*/  LDC R203, c[0x0][0x288] ;  /* 0x0000a200ffcb7b82 */ /* 0x000e700000000800 */
[----:B------:R-:W2:Y:S01]  /*11a0*/  LDC.64 R12, c[0x0][0x418] ;  /* 0x00010600ff0c7b82 */ /* 0x000ea20000000a00 */
[----:B0-----:R-:W-:-:S07]  /*11b0*/  IMAD.WIDE R2, R7, 0x4, R2 ;  /* 0x0000000407027825 */ /* 0x001fce00078e0202 */
[----:B------:R-:W0:Y:S01]  /*11c0*/  LDC R10, c[0x0][0x424] ;  /* 0x00010900ff0a7b82 */ /* 0x000e220000000800 */
[----:B---3--:R-:W3:Y:S01]  /*11d0*/  LDG.E R207, desc[UR38][R2.64] ;  /* 0x0000002602cf7981 */ /* 0x008ee2000c1e1900 */
[----:B------:R-:W-:Y:S01]  /*11e0*/  ISETP.NE.U32.AND P1, PT, RZ, UR4, PT ;  /* 0x00000004ff007c0c */ /* 0x000fe2000bf25070 */
[----:B------:R-:W-:Y:S01]  /*11f0*/  IMAD.MOV.U32 R11, RZ, RZ, RZ ;  /* 0x000000ffff0b7224 */ /* 0x000fe200078e00ff */
[----:B------:R-:W-:-:S04]  /*1200*/  ISETP.NE.U32.AND P0, PT, RZ, UR6, PT ;  /* 0x00000006ff007c0c */ /* 0x000fc8000bf05070 */
[----:B------:R-:W4:Y:S01]  /*1210*/  LDC R15, c[0x0][0x2f0] ;  /* 0x0000bc00ff0f7b82 */ /* 0x000f220000000800 */
[----:B------:R-:W-:Y:S02]  /*1220*/  ISETP.NE.AND.EX P1, PT, RZ, UR5, PT, P1 ;  /* 0x00000005ff007c0c */ /* 0x000fe4000bf25310 */
[----:B------:R-:W-:Y:S02]  /*1230*/  ISETP.NE.AND.EX P0, PT, RZ, UR7, PT, P0 ;  /* 0x00000007ff007c0c */ /* 0x000fe4000bf05300 */
[----:B---3--:R-:W-:-:S09]  /*1240*/  SHF.R.S32.HI R211, RZ, 0x1f, R207 ;  /* 0x0000001fffd37819 */ /* 0x008fd200000114cf */
[----:B------:R-:W-:-:S04]  /*1250*/  @P1 LEA R8, P2, R207, UR4, 0x2 ;  /* 0x00000004cf081c11 */ /* 0x000fc8000f8410ff */
[C-C-:B------:R-:W-:Y:S02]  /*1260*/  @P1 LEA.HI.X R9, R207.reuse, UR5, R211.reuse, 0x2, P2 ;  /* 0x00000005cf091c11 */ /* 0x140fe400090f14d3 */
[C---:B------:R-:W-:Y:S02]  /*1270*/  @P0 LEA R2, P2, R207.reuse, UR6, 0x2 ;  /* 0x00000006cf020c11 */ /* 0x040fe4000f8410ff */
[----:B------:R-:W-:Y:S01]  /*1280*/  LOP3.LUT R4, R6, 0xff000000, RZ, 0xc0, !PT ;  /* 0xff00000006047812 */ /* 0x000fe200078ec0ff */
[----:B------:R3:W5:Y:S01]  /*1290*/  @P1 LDG.E R11, desc[UR38][R8.64] ;  /* 0x00000026080b1981 */ /* 0x000762000c1e1900 */
[----:B------:R-:W-:Y:S01]  /*12a0*/  @P0 LEA.HI.X R3, R207, UR7, R211, 0x2, P2 ;  /* 0x00000007cf030c11 */ /* 0x000fe200090f14d3 */
[----:B------:R-:W-:-:S04]  /*12b0*/  ULDC.64 UR6, c[0x0][0xb18] ;  /* 0x0002c60000067ab9 */ /* 0x000fc80000000a00 */
[----:B-1----:R3:W5:Y:S01]  /*12c0*/  @P0 LDG.E R203, desc[UR38][R2.64] ;  /* 0x0000002602cb0981 */ /* 0x002762000c1e1900 */
[----:B--2---:R-:W-:Y:S02]  /*12d0*/  ISETP.NE.U32.AND P1, PT, R12, RZ, PT ;  /* 0x000000ff0c00720c */ /* 0x004fe40003f25070 */
[----:B------:R-:W-:Y:S02]  /*12e0*/  ISETP.NE.U32.AND P2, PT, RZ, UR6, PT ;  /* 0x00000006ff007c0c */ /* 0x000fe4000bf45070 */
[----:B------:R-:W-:Y:S02]  /*12f0*/  LOP3.LUT R0, R6, 0xff0000, RZ, 0xc0, !PT ;  /* 0x00ff000006007812 */ /* 0x000fe400078ec0ff */
[----:B------:R-:W-:Y:S02]  /*1300*/  SHF.R.U32.HI R7, RZ, 0x8, R4 ;  /* 0x00000008ff077819 */ /* 0x000fe40000011604 */
[----:B------:R-:W-:Y:S02]  /*1310*/  ISETP.NE.AND.EX P1, PT, R13, RZ, PT, P1 ;  /* 0x000000ff0d00720c */ /* 0x000fe40003f25310 */
[----:B------:R-:W-:-:S02]  /*1320*/  ISETP.NE.AND.EX P2, PT, RZ, UR7, PT, P2 ;  /* 0x00000007ff007c0c */ /* 0x000fc4000bf45320 */
[----:B------:R-:W-:Y:S02]  /*1330*/  LEA.HI R209, R0, R7, RZ, 0x10 ;  /* 0x0000000700d17211 */ /* 0x000fe400078f80ff */
[----:B0-----:R-:W-:Y:S01]  /*1340*/  SEL R0, R10, 0x1, P1 ;  /* 0x000000010a007807 */ /* 0x001fe20000800000 */
[----:B---34-:R-:W-:Y:S08]  /*1350*/  @P0 BRA `(.L_x_5339) ;  /* 0x0000000000240947 */ /* 0x018ff00003800000 */
        /* <DEDUP_REMOVED lines=9> */
.L_x_5339:
[----:B------:R-:W-:Y:S01]  /*13f0*/  IMAD R204, R0, R15, RZ ;  /* 0x0000000f00cc7224 */ /* 0x000fe200078e02ff */
[----:B------:R-:W-:Y:S01]  /*1400*/  LOP3.LUT R208, R6, 0xffff, RZ, 0xc0, !PT ;  /* 0x0000ffff06d07812 */ /* 0x000fe200078ec0ff */
[----:B------:R-:W-:Y:S06]  /*1410*/  @!P2 BRA `(.L_x_5340) ;  /* 0x000000000010a947 */ /* 0x000fec0003800000 */
[----:B------:R-:W-:-:S04]  /*1420*/  LEA R2, P0, R207, UR6, 0x2 ;  /* 0x00000006cf027c11 */ /* 0x000fc8000f8010ff */
[----:B------:R-:W-:-:S05]  /*1430*/  LEA.HI.X R3, R207, UR7, R211, 0x2, P0 ;  /* 0x00000007cf037c11 */ /* 0x000fca00080f14d3 */
[----:B------:R0:W5:Y:S01]  /*1440*/  LDG.E R204, desc[UR38][R2.64] ;  /* 0x0000002602cc7981 */ /* 0x000162000c1e1900 */
[----:B------:R-:W-:Y:S05]  /*1450*/  BRA `(.L_x_5341) ;  /* 0x0000000000247947 */ /* 0x000fea0003800000 */
.L_x_5340:
[----:B------:R-:W-:Y:S02]  /*1460*/  ULDC.64 UR4, c[0x0][0xb00] ;  /* 0x0002c00000047ab9 */ /* 0x000fe40000000a00 */
[----:B------:R-:W-:-:S04]  /*1470*/  ISETP.NE.U32.AND P0, PT, RZ, UR4, PT ;  /* 0x00000004ff007c0c */ /* 0x000fc8000bf05070 */
[----:B------:R-:W-:-:S13]  /*1480*/  ISETP.NE.AND.EX P0, PT, RZ, UR5, PT, P0 ;  /* 0x00000005ff007c0c */ /* 0x000fda000bf05300 */
[----:B------:R-:W-:Y:S05]  /*1490*/  @!P0 BRA `(.L_x_5341) ;  /* 0x0000000000148947 */ /* 0x000fea0003800000 */
[----:B------:R-:W0:Y:S02]  /*14a0*/  LDC.64 R2, c[0x0][0xb00] ;  /* 0x0002c000ff027b82 */ /* 0x000e240000000a00 */
[----:B0-----:R-:W-:-:S05]  /*14b0*/  IMAD.WIDE R2, R207, 0x4, R2 ;  /* 0x00000004cf027825 */ /* 0x001fca00078e0202 */
[----:B------:R-:W2:Y:S04]  /*14c0*/  LDG.E R204, desc[UR38][R2.64] ;  /* 0x0000002602cc7981 */ /* 0x000ea8000c1e1900 */
[----:B------:R-:W2:Y:S02]  /*14d0*/  LDG.E R7, desc[UR38][R2.64+0x4] ;  /* 0x0000042602077981 */ /* 0x000ea4000c1e1900 */
[----:B--2---:R-:W-:-:S07]  /*14e0*/  IMAD.IADD R204, R7, 0x1, -R204 ;  /* 0x0000000107cc7824 */ /* 0x004fce00078e0acc */
.L_x_5341:
[----:B------:R-:W1:Y:S01]  /*14f0*/  LDC R0, c[0x0][0x448] ;  /* 0x00011200ff007b82 */ /* 0x000e620000000800 */
[----:B------:R-:W-:Y:S01]  /*1500*/  IMAD.SHL.U32 R200, R5, 0x80, RZ ;  /* 0x0000008005c87824 */ /* 0x000fe200078e00ff */
[----:B------:R-:W-:Y:S01]  /*1510*/  LOP3.LUT R12, R209, 0xff, RZ, 0xc0, !PT ;  /* 0x000000ffd10c7812 */ /* 0x000fe200078ec0ff */
[----:B-----5:R-:W-:Y:S01]  /*1520*/  IMAD.IADD R204, R204, 0x1, -R11 ;  /* 0x00000001cccc7824 */ /* 0x020fe200078e0a0b */
[----:B------:R-:W-:Y:S01]  /*1530*/  SHF.R.U32.HI R209, RZ, 0x10, R209 ;  /* 0x00000010ffd17819 */ /* 0x000fe200000116d1 */
[----:B------:R-:W-:Y:S02]  /*1540*/  IMAD.MOV.U32 R168, RZ, RZ, RZ ;  /* 0x000000ffffa87224 */ /* 0x000fe400078e00ff */
[----:B------:R2:W-:Y:S01]  /*1550*/  STL [R1+0x3c], R12 ;  /* 0x00003c0c01007387 */ /* 0x0005e20000100800 */
[----:B-1----:R-:W-:Y:S01]  /*1560*/  ISETP.NE.AND P0, PT, R0, 0x1, PT ;  /* 0x000000010000780c */ /* 0x002fe20003f05270 */
[----:B------:R-:W-:-:S12]  /*1570*/  VIADD R0, R200, 0x7f ;  /* 0x0000007fc8007836 */ /* 0x000fd80000000000 */
[----:B0-----:R-:W0:Y:S08]  /*1580*/  @P0 LDC R3, c[0x0][0x44c] ;  /* 0x00011300ff030b82 */ /* 0x001e300000000800 */
[----:B------:R-:W1:Y:S01]  /*1590*/  @P0 LDC R7, c[0x0][0x450] ;  /* 0x00011400ff070b82 */ /* 0x000e620000000800 */
[----:B0-----:R-:W-:Y:S01]  /*15a0*/  @P0 IMAD.HI.U32 R2, R0, R3, RZ ;  /* 0x0000000300020227 */ /* 0x001fe200078e00ff */
[----:B------:R-:W-:-:S04]  /*15b0*/  IADD3 R3, R204, 0x60, -R203 ;  /* 0x00000060cc037810 */ /* 0x000fc80007ffe8cb */
[----:B-1----:R-:W-:Y:S01]  /*15c0*/  @P0 SHF.R.U32.HI R0, RZ, R7, R2 ;  /* 0x00000007ff000219 */ /* 0x002fe20000011602 */
[----:B------:R-:W-:-:S04]  /*15d0*/  VIADD R2, R204, 0x5f ;  /* 0x0000005fcc027836 */ /* 0x000fc80000000000 */
[----:B------:R-:W-:Y:S02]  /*15e0*/  IMAD.IADD R0, R3, 0x1, R0 ;  /* 0x0000000103007824 */ /* 0x000fe400078e0200 */
[----:B------:R-:W-:-:S04]  /*15f0*/  IMAD.HI R2, R2, 0x2aaaaaab, RZ ;  /* 0x2aaaaaab02027827 */ /* 0x000fc800078e02ff */
[----:B------:R-:W-:Y:S01]  /*1600*/  IMAD.HI R0, R0, 0x2aaaaaab, RZ ;  /* 0x2aaaaaab00007827 */ /* 0x000fe200078e02ff */
[----:B------:R-:W-:-:S04]  /*1610*/  SHF.R.U32.HI R3, RZ, 0x1f, R2 ;  /* 0x0000001fff037819 */ /* 0x000fc80000011602 */
[----:B------:R-:W-:Y:S02]  /*1620*/  SHF.R.U32.HI R5, RZ, 0x1f, R0 ;  /* 0x0000001fff057819 */ /* 0x000fe40000011600 */
[----:B------:R-:W-:Y:S02]  /*1630*/  LEA.HI.SX32 R3, R2, R3, 0x1c ;  /* 0x0000000302037211 */ /* 0x000fe400078fe2ff */
[----:B------:R-:W-:-:S04]  /*1640*/  LEA.HI.SX32 R0, R0, R5, 0x1c ;  /* 0x0000000500007211 */ /* 0x000fc800078fe2ff */
[----:B------:R-:W-:-:S04]  /*1650*/  VIMNMX R6, R3, R0, PT ;  /* 0x0000000003067248 */ /* 0x000fc80003fe0100 */
[----:B------:R-:W-:-:S13]  /*1660*/  ISETP.GE.AND P0, PT, R6, 0x1, PT ;  /* 0x000000010600780c */ /* 0x000fda0003f06270 */
[----:B--2---:R-:W-:Y:S05]  /*1670*/  @!P0 BRA `(.L_x_5342) ;  /* 0x0000000000788947 */ /* 0x004fea0003800000 */
[----:B------:R-:W0:Y:S01]  /*1680*/  LDC R0, c[0x0][0xae8] ;  /* 0x0002ba00ff007b82 */ /* 0x000e220000000800 */
[----:B------:R-:W-:-:S04]  /*1690*/  ISETP.NE.AND P0, PT, R209, RZ, PT ;  /* 0x000000ffd100720c */ /* 0x000fc80003f05270 */
[----:B0-----:R-:W-:-:S04]  /*16a0*/  SEL R9, R209, R0, P0 ;  /* 0x00000000d1097207 */ /* 0x001fc80000000000 */
[-C--:B------:R-:W-:Y:S02]  /*16b0*/  IABS R5, R9.reuse ;  /* 0x0000000900057213 */ /* 0x080fe40000000000 */
[----:B------:R-:W-:Y:S02]  /*16c0*/  IADD3 R0, R9, -0x1, R6 ;  /* 0xffffffff09007810 */ /* 0x000fe40007ffe006 */
[----:B------:R-:W0:Y:S01]  /*16d0*/  I2F.RP R4, R5 ;  /* 0x0000000500047306 */ /* 0x000e220000209400 */
[----:B------:R-:W-:-:S05]  /*16e0*/  IABS R10, R9 ;  /* 0x00000009000a7213 */ /* 0x000fca0000000000 */
[----:B------:R-:W-:Y:S02]  /*16f0*/  IMAD.MOV R10, RZ, RZ, -R10 ;  /* 0x000000ffff0a7224 */ /* 0x000fe400078e0a0a */
[----:B0-----:R-:W0:Y:S02]  /*1700*/  MUFU.RCP R4, R4 ;  /* 0x0000000400047308 */ /* 0x001e240000001000 */
[----:B0-----:R-:W-:Y:S01]  /*1710*/  VIADD R2, R4, 0xffffffe ;  /* 0x0ffffffe04027836 */ /* 0x001fe20000000000 */
[----:B------:R-:W-:Y:S02]  /*1720*/  IABS R4, R0 ;  /* 0x0000000000047213 */ /* 0x000fe40000000000 */
[----:B------:R-:W-:-:S03]  /*1730*/  LOP3.LUT R0, R0, R9, RZ, 0x3c, !PT ;  /* 0x0000000900007212 */ /* 0x000fc600078e3cff */
[----:B------:R0:W1:Y:S01]  /*1740*/  F2I.FTZ.U32.TRUNC.NTZ R3, R2 ;  /* 0x0000000200037305 */ /* 0x000062000021f000 */
[----:B------:R-:W-:Y:S01]  /*1750*/  ISETP.GE.AND P2, PT, R0, RZ, PT ;  /* 0x000000ff0000720c */ /* 0x000fe20003f46270 */
[----:B0-----:R-:W-:Y:S02]  /*1760*/  IMAD.MOV.U32 R2, RZ, RZ, RZ ;  /* 0x000000ffff027224 */ /* 0x001fe400078e00ff */
[----:B-1----:R-:W-:-:S04]  /*1770*/  IMAD.MOV R8, RZ, RZ, -R3 ;  /* 0x000000ffff087224 */ /* 0x002fc800078e0a03 */
        /* <DEDUP_REMOVED lines=14> */
.L_x_5342:
[-C--:B------:R-:W-:Y:S01]  /*1860*/  IMAD R205, R12, R168.reuse, RZ ;  /* 0x000000a80ccd7224 */ /* 0x080fe200078e02ff */
[----:B------:R-:W-:Y:S02]  /*1870*/  PLOP3.LUT P0, PT, PT, PT, PT, 0x80, 0x0 ;  /* 0x000000000000781c */ /* 0x000fe40003f0f070 */
[----:B------:R-:W-:Y:S02]  /*1880*/  CS2R R2, SRZ ;  /* 0x0000000000027805 */ /* 0x000fe4000001ff00 */
[----:B------:R-:W-:Y:S02]  /*1890*/  CS2R R150, SRZ ;  /* 0x0000000000967805 */ /* 0x000fe4000001ff00 */
[----:B------:R-:W-:Y:S02]  /*18a0*/  CS2R R148, SRZ ;  /* 0x0000000000947805 */ /* 0x000fe4000001ff00 */
[----:B------:R-:W-:Y:S02]  /*18b0*/  VIADDMNMX R168, R205, R168, R6, PT ;  /* 0x000000a8cda87246 */ /* 0x000fe40003800106 */
[----:B------:R-:W-:-:S02]  /*18c0*/  CS2R R146, SRZ ;  /* 0x0000000000927805 */ /* 0x000fc4000001ff00 */
[----:B------:R-:W-:Y:S02]  /*18d0*/  CS2R R144, SRZ ;  /* 0x0000000000907805 */ /* 0x000fe4000001ff00 */
[----:B------:R-:W-:Y:S02]  /*18e0*/  CS2R R142, SRZ ;  /* 0x00000000008e7805 */ /* 0x000fe4000001ff00 */
[----:B------:R-:W-:Y:S02]  /*18f0*/  ISETP.GT.AND P1, PT, R168, R205, PT ;  /* 0x000000cda800720c */ /* 0x000fe40003f24270 */
        /* <DEDUP_REMOVED lines=104> */
.L_x_5344:
[----:B------:R-:W2:Y:S01]  /*1f80*/  LDL R17, [R1+0x40] ;  /* 0x0000400001117983 */ /* 0x000ea20000100800 */
[----:B------:R-:W-:Y:S01]  /*1f90*/  MOV R2, 0x400 ;  /* 0x0000040000027802 */ /* 0x000fe20000000f00 */
[----:B------:R-:W0:Y:S01]  /*1fa0*/  S2R R3, SR_CgaCtaId ;  /* 0x0000000000037919 */ /* 0x000e220000008800 */
[----:B------:R-:W1:Y:S02]  /*1fb0*/  S2R R16, SR_TID.X ;  /* 0x0000000000107919 */ /* 0x000e640000002100 */
[----:B0-----:R-:W-:Y:S02]  /*1fc0*/  LEA R5, R3, R2, 0x18 ;  /* 0x0000000203057211 */ /* 0x001fe400078ec0ff */
[----:B-1----:R-:W-:-:S05]  /*1fd0*/  SHF.R.U32.HI R16, RZ, 0x7, R16 ;  /* 0x00000007ff107819 */ /* 0x002fca0000011610 */
[----:B------:R-:W-:Y:S01]  /*1fe0*/  VIADD R12, R16, 0x8 ;  /* 0x00000008100c7836 */ /* 0x000fe20000000000 */
[----:B--2---:R-:W-:-:S04]  /*1ff0*/  LEA.HI R0, R17, R17, RZ, 0x1 ;  /* 0x0000001111007211 */ /* 0x004fc800078f08ff */
[----:B------:R-:W-:-:S05]  /*2000*/  LOP3.LUT R0, R0, 0xfffffffe, RZ, 0xc0, !PT ;  /* 0xfffffffe00007812 */ /* 0x000fca00078ec0ff */
[----:B------:R-:W-:-:S05]  /*2010*/  IMAD.IADD R0, R17, 0x1, -R0 ;  /* 0x0000000111007824 */ /* 0x000fca00078e0a00 */
[----:B------:R-:W-:-:S04]  /*2020*/  SHF.L.U32 R2, R0, 0x1f, RZ ;  /* 0x0000001f00027819 */ /* 0x000fc800000006ff */
[----:B------:R-:W0:Y:S02]  /*2030*/  SYNCS.PHASECHK.TRANS64.TRYWAIT P0, [R5+URZ+0x32400], R2 ;  /* 0x03240002050075a7 */ /* 0x000e24000800017f */
[----:B0-----:R-:W-:Y:S05]  /*2040*/  @!P0 BRA `(.L_x_5345) ;  /* 0x0000015400088947 */ /* 0x001fea0003800000 */
.L_x_5530:
[----:B------:R-:W-:Y:S01]  /*2050*/  ISETP.NE.AND P0, PT, R202, 0x3, PT ;  /* 0x00000003ca00780c */ /* 0x000fe20003f05270 */
[----:B------:R-:W-:Y:S05]  /*2060*/  WARPSYNC.ALL ;  /* 0x0000000000007948 */ /* 0x000fea0003800000 */
[----:B------:R1:W-:Y:S07]  /*2070*/  BAR.SYNC.DEFER_BLOCKING R12, 0x100 ;  /* 0x0004000c0000751d */ /* 0x0003ee0000010000 */
[----:B------:R-:W-:Y:S05]  /*2080*/  @!P0 BRA `(.L_x_5346) ;  /* 0x0000000000048947 */ /* 0x000fea0003800000 */
[----:B------:R-:W-:Y:S01]  /*2090*/  BPT.TRAP 0x1 ;  /* 0x000000040000795c */ /* 0x000fe20000300000 */
.L_x_5346:
[----:B------:R-:W-:Y:S02]  /*20a0*/  IMAD.U32 R3, RZ, RZ, UR37 ;  /* 0x00000025ff037e24 */ /* 0x000fe4000f8e00ff */
[----:B------:R-:W-:-:S03]  /*20b0*/  IMAD.U32 R0, RZ, RZ, UR36 ;  /* 0x00000024ff007e24 */ /* 0x000fc6000f8e00ff */
[----:B------:R-:W-:Y:S01]  /*20c0*/  SHF.L.U32 R3, R3, 0x1f, RZ ;  /* 0x0000001f03037819 */ /* 0x000fe200000006ff */
[----:B------:R-:W-:-:S04]  /*20d0*/  IMAD R0, R0, 0x8, R5 ;  /* 0x0000000800007824 */ /* 0x000fc800078e0205 */
[----:B------:R2:W3:Y:S01]  /*20e0*/  SYNCS.PHASECHK.TRANS64.TRYWAIT P1, [R0+URZ+0x32430], R3 ;  /* 0x03243003000075a7 */ /* 0x0004e2000802017f */
[----:B------:R-:W-:Y:S05]  /*20f0*/  @!P0 BRA `(.L_x_5347) ;  /* 0x0000000000048947 */ /* 0x000fea0003800000 */
[----:B------:R-:W-:Y:S01]  /*2100*/  BPT.TRAP 0x1 ;  /* 0x000000040000795c */ /* 0x000fe20000300000 */
.L_x_5347:
[----:B---3--:R-:W-:Y:S05]  /*2110*/  @P1 BRA `(.L_x_5348) ;  /* 0x0000000000081947 */ /* 0x008fea0003800000 */
[----:B------:R-:W3:Y:S02]  /*2120*/  SYNCS.PHASECHK.TRANS64.TRYWAIT P1, [R0+URZ+0x32430], R3 ;  /* 0x03243003000075a7 */ /* 0x000ee4000802017f */
[----:B---3--:R-:W-:Y:S05]  /*2130*/  @!P1 BRA `(.L_x_5349) ;  /* 0x0000015000e09947 */ /* 0x008fea0003800000 */
.L_x_5348:
[----:B------:R-:W-:Y:S01]  /*2140*/  R2UR UR4, R5 ;  /* 0x00000000050472ca */ /* 0x000fe200000e0000 */
[----:B------:R-:W-:Y:S01]  /*2150*/  WARPGROUP.ARRIVE ;  /* 0x00000000000079c5 */ /* 0x000fe20000000000 */
[----:B------:R-:W-:Y:S01]  /*2160*/  UMOV UR8, UR41 ;  /* 0x0000002900087c82 */ /* 0x000fe20008000000 */
[----:B------:R-:W-:Y:S01]  /*2170*/  UMOV UR9, 0x40000040 ;  /* 0x4000004000097882 */ /* 0x000fe20000000000 */
[----:B------:R-:W-:Y:S01]  /*2180*/  UMOV UR11, 0x40000040 ;  /* 0x40000040000b7882 */ /* 0x000fe20000000000 */
[----:B------:R-:W-:-:S08]  /*2190*/  UIADD3 UR5, UR41, 0x2, URZ ;  /* 0x0000000229057890 */ /* 0x000fd0000fffe03f */
        /* <DEDUP_REMOVED lines=40> */
[----:B------:R-:W4:Y:S02]  /*2420*/  SYNCS.PHASECHK.TRANS64.TRYWAIT P1, [R5+URZ+0x32410], R2 ;  /* 0x03241002050075a7 */ /* 0x000f24000802017f */
[----:B----4-:R-:W-:Y:S05]  /*2430*/  @!P1 BRA `(.L_x_5350) ;  /* 0x0000015000349947 */ /* 0x010fea0003800000 */
.L_x_5531:
[----:B------:R-:W-:Y:S05]  /*2440*/  @!P0 BRA `(.L_x_5351) ;  /* 0x0000000000048947 */ /* 0x000fea0003800000 */
[----:B------:R-:W-:Y:S01]  /*2450*/  BPT.TRAP 0x1 ;  /* 0x000000040000795c */ /* 0x000fe20000300000 */
.L_x_5351:
[----:B------:R0:W0:Y:S01]  /*2460*/  SYNCS.PHASECHK.TRANS64.TRYWAIT P1, [R0+URZ+0x32450], R3 ;  /* 0x03245003000075a7 */ /* 0x000022000802017f */
[----:B------:R-:W-:Y:S05]  /*2470*/  @!P0 BRA `(.L_x_5352) ;  /* 0x0000000000048947 */ /* 0x000fea0003800000 */
[----:B------:R-:W-:Y:S01]  /*2480*/  BPT.TRAP 0x1 ;  /* 0x000000040000795c */ /* 0x000fe20000300000 */
.L_x_5352:
[----:B0-----:R-:W-:Y:S05]  /*2490*/  @P1 BRA `(.L_x_5353) ;  /* 0x0000000000081947 */ /* 0x001fea0003800000 */
[----:B------:R-:W0:Y:S02]  /*24a0*/  SYNCS.PHASECHK.TRANS64.TRYWAIT P1, [R0+URZ+0x32450], R3 ;  /* 0x03245003000075a7 */ /* 0x000e24000802017f */
[----:B0-----:R-:W-:Y:S05]  /*24b0*/  @!P1 BRA `(.L_x_5354) ;  /* 0x0000015000289947 */ /* 0x001fea0003800000 */
.L_x_5353:
[----:B------:R-:W-:Y:S01]  /*24c0*/  R2UR UR4, R5 ;  /* 0x00000000050472ca */ /* 0x000fe200000e0000 */
[----:B------:R-:W-:Y:S01]  /*24d0*/  WARPGROUP.ARRIVE ;  /* 0x00000000000079c5 */ /* 0x000fe20000000000 */
        /* <DEDUP_REMOVED lines=11> */
[----:B------:R-:W-:Y:S01]  /*2590*/  UIADD3 UR4, UR4, 0x400, URZ ;  /* 0x0000040004047890 */ /* 0x000fe2000fffe03f */
[----:B------:R-:W5:Y:S01]  /*25a0*/  LDL.LU R21, [R1+0x20] ;  /* 0x0000200001157983 */ /* 0x000f620000300800 */
[----:B------:R-:W-:Y:S01]  /*25b0*/  IMAD.U32 R9, RZ, RZ, UR13 ;  /* 0x0000000dff097e24 */ /* 0x000fe2000f8e00ff */
[----:B------:R-:W-:Y:S01]  /*25c0*/  UMOV UR31, 0x40000040 ;  /* 0x40000040001f7882 */ /* 0x000fe20000000000 */
[----:B------:R-:W-:Y:S01]  /*25d0*/  USHF.R.U32.HI UR4, URZ, 0x4, UR4 ;  /* 0x000000043f047899 */ /* 0x000fe20008011604 */
[----:B------:R-:W-:Y:S01]  /*25e0*/  IMAD.U32 R11, RZ, RZ, UR9 ;  /* 0x00000009ff0b7e24 */ /* 0x000fe2000f8e00ff */
[----:B------:R-:W-:Y:S01]  /*25f0*/  UMOV UR33, 0x40000040 ;  /* 0x4000004000217882 */ /* 0x000fe20000000000 */
[----:B------:R-:W-:Y:S01]  /*2600*/  UMOV UR35, 0x40000040 ;  /* 0x4000004000237882 */ /* 0x000fe20000000000 */
[----:B------:R-:W-:Y:S01]  /*2610*/  ULOP3.LUT UR7, UR4, 0x3fff, URZ, 0xc0, !UPT ;  /* 0x00003fff04077892 */ /* 0x000fe2000f8ec03f */
[----:B------:R-:W0:Y:S01]  /*2620*/  LDC R73, c[0x0][0x448] ;  /* 0x00011200ff497b82 */ /* 0x000e220000000800 */
[----:B------:R-:W-:Y:S01]  /*2630*/  ULOP3.LUT UR4, UR40, 0x10000, URZ, 0xfc, !UPT ;  /* 0x0001000028047892 */ /* 0x000fe2000f8efc3f */
[----:B------:R-:W1:Y:S01]  /*2640*/  S2R R81, SR_TID.X ;  /* 0x0000000000517919 */ /* 0x000e620000002100 */
[----:B------:R-:W-:Y:S01]  /*2650*/  ULOP3.LUT UR60, UR7, 0x10000, URZ, 0xfc, !UPT ;  /* 0x00010000073c7892 */ /* 0x000fe2000f8efc3f */
[----:B------:R-:W-:Y:S01]  /*2660*/  VIADD R212, R168, 0xfffffffe ;  /* 0xfffffffea8d47836 */ /* 0x000fe20000000000 */
[----:B------:R-:W-:-:S02]  /*2670*/  UIADD3 UR6, UR4, 0x2, URZ ;  /* 0x0000000204067890 */ /* 0x000fc4000fffe03f */
[----:B------:R-:W-:Y:S01]  /*2680*/  UIMAD UR5, UR36, 0xc00, UR60 ;  /* 0x00000c00240578a4 */ /* 0x000fe2000f8e023c */
[----:B------:R-:W-:Y:S01]  /*2690*/  UMOV UR8, UR4 ;  /* 0x0000000400087c82 */ /* 0x000fe20008000000 */
[----:B------:R-:W-:Y:S01]  /*26a0*/  UIADD3 UR16, UR4, 0x406, URZ ;  /* 0x0000040604107890 */ /* 0x000fe2000fffe03f */
[----:B------:R-:W-:Y:S02]  /*26b0*/  IMAD.U32 R10, RZ, RZ, UR8 ;  /* 0x00000008ff0a7e24 */ /* 0x000fe4000f8e00ff */
[----:B------:R-:W-:Y:S01]  /*26c0*/  UMOV UR12, UR6 ;  /* 0x00000006000c7c82 */ /* 0x000fe20008000000 */
[----:B------:R-:W-:Y:S01]  /*26d0*/  UIADD3 UR6, UR4, 0x4, URZ ;  /* 0x0000000404067890 */ /* 0x000fe2000fffe03f */
[----:B------:R-:W-:Y:S01]  /*26e0*/  IMAD.U32 R8, RZ, RZ, UR12 ;  /* 0x0000000cff087e24 */ /* 0x000fe2000f8e00ff */
[----:B------:R-:W-:Y:S01]  /*26f0*/  UMOV UR10, UR5 ;  /* 0x00000005000a7c82 */ /* 0x000fe20008000000 */
[----:B------:R-:W-:Y:S01]  /*2700*/  UIADD3 UR18, UR5, 0x306, URZ ;  /* 0x0000030605127890 */ /* 0x000fe2000fffe03f */
[----:B------:R-:W-:Y:S01]  /*2710*/  HGMMA.64x96x16.F32.BF16 R24, gdesc[UR8], R24, gsb0 ;  /* 0x01600000081879f0 */ /* 0x000fe20008001818 */
[----:B------:R-:W-:-:S02]  /*2720*/  UIADD3 UR8, UR5, 0x2, URZ ;  /* 0x0000000205087890 */ /* 0x000fc4000fffe03f */
[----:B------:R-:W-:Y:S01]  /*2730*/  UIADD3 UR10, UR5, 0x302, URZ ;  /* 0x00000302050a7890 */ /* 0x000fe2000fffe03f */
[----:B------:R-:W-:Y:S01]  /*2740*/  UMOV UR9, 0x40000040 ;  /* 0x4000004000097882 */ /* 0x000fe20000000000 */
[----:B------:R-:W-:Y:S01]  /*2750*/  UMOV UR11, 0x40000040 ;  /* 0x40000040000b7882 */ /* 0x000fe20000000000 */
[----:B------:R-:W-:Y:S01]  /*2760*/  UIADD3 UR20, UR4, 0x800, URZ ;  /* 0x0000080004147890 */ /* 0x000fe2000fffe03f */
[----:B0-----:R-:W-:Y:S01]  /*2770*/  ISETP.NE.AND P6, PT, R73, 0x1, PT ;  /* 0x000000014900780c */ /* 0x001fe20003fc5270 */
[----:B------:R-:W-:Y:S01]  /*2780*/  UMOV UR14, UR8 ;  /* 0x00000008000e7c82 */ /* 0x000fe20008000000 */
[----:B------:R-:W-:Y:S02]  /*2790*/  UIADD3 UR8, UR5, 0x4, URZ ;  /* 0x0000000405087890 */ /* 0x000fe4000fffe03f */
[----:B------:R-:W-:Y:S02]  /*27a0*/  UIADD3 UR22, UR5, 0x600, URZ ;  /* 0x0000060005167890 */ /* 0x000fe4000fffe03f */
        /* <DEDUP_REMOVED lines=22> */
[----:B------:R-:W-:Y:S01]  /*2910*/  ULOP3.LUT UR7, UR7, 0x3000000, URZ, 0xfc, !UPT ;  /* 0x0300000007077892 */ /* 0x000fe2000f8efc3f */
        /* <DEDUP_REMOVED lines=21> */
[----:B----4-:R-:W-:Y:S01]  /*2a70*/  IMAD.U32 R5, RZ, RZ, UR13 ;  /* 0x0000000dff057e24 */ /* 0x010fe2000f8e00ff */
[----:B-----5:R-:W-:-:S04]  /*2a80*/  LOP3.LUT R21, R21, 0xfffffffd, RZ, 0xc0, !PT ;  /* 0xfffffffd15157812 */ /* 0x020fc800078ec0ff */
[----:B------:R-:W-:-:S05]  /*2a90*/  @P6 LOP3.LUT R21, R21, 0x2, RZ, 0xfc, !PT ;  /* 0x0000000215156812 */ /* 0x000fca00078efcff */
[----:B------:R0:W-:Y:S02]  /*2aa0*/  STL [R1+0x20], R21 ;  /* 0x0000201501007387 */ /* 0x0001e40000100800 */
[----:B0-----:R-:W-:-:S04]  /*2ab0*/  IMAD.IADD R21, R206, 0x1, R200 ;  /* 0x00000001ce157824 */ /* 0x001fc800078e02c8 */
[----:B------:R-:W-:Y:S01]  /*2ac0*/  IMAD.MOV.U32 R73, RZ, RZ, R21 ;  /* 0x000000ffff497224 */ /* 0x000fe200078e0015 */
        /* <DEDUP_REMOVED lines=9> */
[----:B--23--:R-:W-:Y:S01]  /*2b60*/  IMAD.U32 R3, RZ, RZ, UR13 ;  /* 0x0000000dff037e24 */ /* 0x00cfe2000f8e00ff */
        /* <DEDUP_REMOVED lines=57> */
[----:B0-----:R-:W0:Y:S01]  /*2f00*/  @P6 LDC R24, c[0x0][0x44c] ;  /* 0x00011300ff186b82 */ /* 0x001e220000000800 */
        /* <DEDUP_REMOVED lines=8> */
[----:B------:R-:W-:Y:S01]  /*2f90*/  FMUL.FTZ R31, R35, UR4 ;  /* 0x00000004231f7c20 */ /* 0x000fe20008410000 */
[----:B------:R-:W-:Y:S01]  /*2fa0*/  FMUL.FTZ R49, R49, UR4 ;  /* 0x0000000431317c20 */ /* 0x000fe20008410000 */
[----:B------:R-:W3:Y:S01]  /*2fb0*/  @P6 LDC R35, c[0x0][0x450] ;  /* 0x00011400ff236b82 */ /* 0x000ee20000000800 */
        /* <DEDUP_REMOVED lines=12> */
[----:B0-----:R-:W-:-:S04]  /*3080*/  @P6 IMAD.HI.U32 R24, R21, R24, RZ ;  /* 0x0000001815186227 */ /* 0x001fc800078e00ff */
        /* <DEDUP_REMOVED lines=10> */
[----:B---3--:R-:W-:Y:S01]  /*3130*/  @P6 SHF.R.U32.HI R73, RZ, R35, R24 ;  /* 0x00000023ff496219 */ /* 0x008fe20000011618 */
[----:B------:R-:W-:-:S02]  /*3140*/  IMAD R24, R168, -0x60, R204 ;  /* 0xffffffa0a8187824 */ /* 0x000fc400078e02cc */
[----:B------:R-:W-:Y:S01]  /*3150*/  FMUL.FTZ R62, R62, UR4 ;  /* 0x000000043e3e7c20 */ /* 0x000fe20008410000 */
[----:B------:R-:W-:Y:S01]  /*3160*/  FMUL.FTZ R63, R63, UR4 ;  /* 0x000000043f3f7c20 */ /* 0x000fe20008410000 */
[----:B------:R-:W0:Y:S01]  /*3170*/  MUFU.TANH R30, R32 ;  /* 0x00000020001e7308 */ /* 0x000e220000002400 */
[----:B------:R-:W3:Y:S01]  /*3180*/  SHFL.IDX PT, R21, R73, RZ, 0x1c1f ;  /* 0x001c1fff49157589 */ /* 0x000ee200000e0000 */
[C-C-:B------:R-:W-:Y:S01]  /*3190*/  IADD3 R26, -R201.reuse, 0x61, R24.reuse ;  /* 0x00000061c91a7810 */ /* 0x140fe20007ffe118 */
[----:B------:R-:W-:Y:S01]  /*31a0*/  FMUL.FTZ R66, R66, UR4 ;  /* 0x0000000442427c20 */ /* 0x000fe20008410000 */
[----:B-1----:R-:W-:Y:S01]  /*31b0*/  IADD3 R37, -R201, 0x60, R24 ;  /* 0x00000060c9257810 */ /* 0x002fe20007ffe118 */
[----:B------:R-:W1:Y:S01]  /*31c0*/  SHFL.IDX PT, R73, R73, 0x1, 0x1c1f ;  /* 0x003c1f0049497f89 */ /* 0x000e6200000e0000 */
[----:B------:R-:W-:Y:S01]  /*31d0*/  FMUL.FTZ R67, R67, UR4 ;  /* 0x0000000443437c20 */ /* 0x000fe20008410000 */
[----:B------:R-:W-:Y:S01]  /*31e0*/  IMAD.IADD R76, R26, 0x1, -R203 ;  /* 0x000000011a4c7824 */ /* 0x000fe200078e0acb */
[----:B------:R2:W1:Y:S01]  /*31f0*/  MUFU.TANH R77, R33 ;  /* 0x00000021004d7308 */ /* 0x0004620000002400 */
[----:B------:R-:W-:Y:S01]  /*3200*/  FMUL.FTZ R70, R70, UR4 ;  /* 0x0000000446467c20 */ /* 0x000fe20008410000 */
[----:B------:R-:W-:-:S06]  /*3210*/  FMUL.FTZ R71, R71, UR4 ;  /* 0x0000000447477c20 */ /* 0x000fcc0008410000 */
[----:B------:R-:W1:Y:S01]  /*3220*/  MUFU.TANH R36, R36 ;  /* 0x0000002400247308 */ /* 0x000e620000002400 */
[----:B--2---:R-:W-:-:S07]  /*3230*/  FMUL.FTZ R33, R38, UR4 ;  /* 0x0000000426217c20 */ /* 0x004fce0008410000 */
[----:B------:R-:W2:Y:S01]  /*3240*/  MUFU.TANH R38, R40 ;  /* 0x0000002800267308 */ /* 0x000ea20000002400 */
[----:B---3--:R-:W-:-:S04]  /*3250*/  VIADDMNMX R41, R21, R76, R37, PT ;  /* 0x0000004c15297246 */ /* 0x008fc80003800125 */
[C---:B------:R-:W-:Y:S02]  /*3260*/  ISETP.GT.AND P1, PT, R41.reuse, RZ, PT ;  /* 0x000000ff2900720c */ /* 0x040fe40003f24270 */
[C---:B------:R-:W-:Y:S01]  /*3270*/  ISETP.GT.AND P2, PT, R41.reuse, 0x1, PT ;  /* 0x000000012900780c */ /* 0x040fe20003f44270 */
[----:B------:R3:W-:Y:S01]  /*3280*/  MUFU.TANH R29, R34 ;  /* 0x00000022001d7308 */ /* 0x0007e20000002400 */
[C---:B------:R-:W-:Y:S02]  /*3290*/  ISETP.GT.AND P3, PT, R41.reuse, 0x8, PT ;  /* 0x000000082900780c */ /* 0x040fe40003f64270 */
[----:B------:R-:W-:Y:S02]  /*32a0*/  FSEL R24, R72, -INF , P1 ;  /* 0xff80000048187808 */ /* 0x000fe40000800000 */
[----:B----4-:R-:W-:Y:S02]  /*32b0*/  FSEL R21, R74, -INF , P2 ;  /* 0xff8000004a157808 */ /* 0x010fe40001000000 */
[----:B------:R-:W-:Y:S01]  /*32c0*/  ISETP.GT.AND P1, PT, R41, 0x9, PT ;  /* 0x000000092900780c */ /* 0x000fe20003f24270 */
[----:B------:R-:W4:Y:S01]  /*32d0*/  MUFU.TANH R44, R44 ;  /* 0x0000002c002c7308 */ /* 0x000f220000002400 */
[----:B-----5:R-:W-:-:S02]  /*32e0*/  FSEL R26, R28, -INF , P3 ;  /* 0xff8000001c1a7808 */ /* 0x020fc40001800000 */
[----:B------:R-:W-:Y:S02]  /*32f0*/  FMNMX.FTZ R35, R24, R21, !PT ;  /* 0x0000001518237209 */ /* 0x000fe40007810000 */
[----:B------:R-:W-:Y:S02]  /*3300*/  ISETP.GT.AND P2, PT, R41, 0x10, PT ;  /* 0x000000102900780c */ /* 0x000fe40003f44270 */
[----:B------:R-:W-:Y:S01]  /*3310*/  FSEL R28, R75, -INF , P1 ;  /* 0xff8000004b1c7808 */ /* 0x000fe20000800000 */
[----:B------:R-:W5:Y:S01]  /*3320*/  MUFU.TANH R45, R45 ;  /* 0x0000002d002d7308 */ /* 0x000f620000002400 */
[----:B------:R-:W-:Y:S02]  /*3330*/  FMNMX.FTZ R35, R26, R35, !PT ;  /* 0x000000231a237209 */ /* 0x000fe40007810000 */
[----:B------:R-:W-:Y:S02]  /*3340*/  ISETP.GT.AND P1, PT, R41, 0x11, PT ;  /* 0x000000112900780c */ /* 0x000fe40003f24270 */
[----:B0-----:R-:W-:-:S02]  /*3350*/  FSEL R30, R30, -INF , P2 ;  /* 0xff8000001e1e7808 */ /* 0x001fc40001000000 */
[----:B------:R-:W-:Y:S01]  /*3360*/  FMNMX.FTZ R35, R28, R35, !PT ;  /* 0x000000231c237209 */ /* 0x000fe20007810000 */
[----:B------:R5:W0:Y:S01]  /*3370*/  MUFU.TANH R80, R48 ;  /* 0x0000003000507308 */ /* 0x000a220000002400 */
[----:B------:R-:W-:Y:S02]  /*3380*/  ISETP.GT.AND P2, PT, R41, 0x18, PT ;  /* 0x000000182900780c */ /* 0x000fe40003f44270 */
[----:B-1----:R-:W-:Y:S02]  /*3390*/  FSEL R32, R77, -INF , P1 ;  /* 0xff8000004d207808 */ /* 0x002fe40000800000 */
[----:B------:R-:W-:Y:S02]  /*33a0*/  FMNMX.FTZ R35, R30, R35, !PT ;  /* 0x000000231e237209 */ /* 0x000fe40007810000 */
[----:B------:R-:W-:Y:S01]  /*33b0*/  ISETP.GT.AND P1, PT, R41, 0x19, PT ;  /* 0x000000192900780c */ /* 0x000fe20003f24270 */
[----:B------:R-:W1:Y:S01]  /*33c0*/  MUFU.TANH R49, R49 ;  /* 0x0000003100317308 */ /* 0x000e620000002400 */
[----:B---3--:R-:W-:-:S02]  /*33d0*/  FSEL R34, R36, -INF , P2 ;  /* 0xff80000024227808 */ /* 0x008fc40001000000 */
[----:B------:R-:W-:Y:S02]  /*33e0*/  FMNMX.FTZ R35, R32, R35, !PT ;  /* 0x0000002320237209 */ /* 0x000fe40007810000 */
[C---:B------:R-:W-:Y:S02]  /*33f0*/  ISETP.GT.AND P2, PT, R41.reuse, 0x20, PT ;  /* 0x000000202900780c */ /* 0x040fe40003f44270 */
[----:B------:R-:W-:Y:S01]  /*3400*/  FSEL R36, R78, -INF , P1 ;  /* 0xff8000004e247808 */ /* 0x000fe20000800000 */
[----:B------:R0:W3:Y:S01]  /*3410*/  MUFU.TANH R188, R52 ;  /* 0x0000003400bc7308 */ /* 0x0000e20000002400 */
[----:B------:R-:W-:Y:S02]  /*3420*/  FMNMX.FTZ R35, R34, R35, !PT ;  /* 0x0000002322237209 */ /* 0x000fe40007810000 */
[----:B------:R-:W-:Y:S02]  /*3430*/  ISETP.GT.AND P1, PT, R41, 0x21, PT ;  /* 0x000000212900780c */ /* 0x000fe40003f24270 */
[----:B--2---:R-:W-:-:S02]  /*3440*/  FSEL R38, R38, -INF , P2 ;  /* 0xff80000026267808 */ /* 0x004fc40001000000 */
[----:B------:R-:W-:Y:S01]  /*3450*/  FMNMX.FTZ R35, R36, R35, !PT ;  /* 0x0000002324237209 */ /* 0x000fe20007810000 */
[----:B------:R-:W2:Y:S01]  /*3460*/  MUFU.TANH R53, R53 ;  /* 0x0000003500357308 */ /* 0x000ea20000002400 */
[----:B------:R-:W-:Y:S02]  /*3470*/  ISETP.GT.AND P2, PT, R41, 0x28, PT ;  /* 0x000000282900780c */ /* 0x000fe40003f44270 */
[----:B------:R-:W-:Y:S02]  /*3480*/  FSEL R40, R79, -INF , P1 ;  /* 0xff8000004f287808 */ /* 0x000fe40000800000 */
[----:B------:R-:W-:Y:S02]  /*3490*/  FMNMX.FTZ R35, R38, R35, !PT ;  /* 0x0000002326237209 */ /* 0x000fe40007810000 */
[----:B------:R-:W-:Y:S01]  /*34a0*/  ISETP.GT.AND P1, PT, R41, 0x29, PT ;  /* 0x000000292900780c */ /* 0x000fe20003f24270 */
[----:B------:R1:W-:Y:S01]  /*34b0*/  MUFU.TANH R72, R56 ;  /* 0x0000003800487308 */ /* 0x0003e20000002400 */
[----:B----4-:R-:W-:-:S02]  /*34c0*/  FSEL R44, R44, -INF , P2 ;  /* 0xff8000002c2c7808 */ /* 0x010fc40001000000 */
[----:B------:R-:W-:Y:S02]  /*34d0*/  FMNMX.FTZ R35, R40, R35, !PT ;  /* 0x0000002328237209 */ /* 0x000fe40007810000 */
[----:B------:R-:W-:Y:S02]  /*34e0*/  ISETP.GT.AND P2, PT, R41, 0x30, PT ;  /* 0x000000302900780c */ /* 0x000fe40003f44270 */
[----:B-----5:R-:W-:Y:S01]  /*34f0*/  FSEL R48, R45, -INF , P1 ;  /* 0xff8000002d307808 */ /* 0x020fe20000800000 */
[----:B------:R-:W4:Y:S01]  /*3500*/  MUFU.TANH R57, R57 ;  /* 0x0000003900397308 */ /* 0x000f220000002400 */
        /* <DEDUP_REMOVED lines=12> */
[----:B------:R-:W-:Y:S02]  /*35d0*/  ISETP.GT.AND P2, PT, R41, 0x40, PT ;  /* 0x000000402900780c */ /* 0x000fe40003f44270 */
[----:B--2---:R-:W-:Y:S01]  /*35e0*/  FSEL R60, R53, -INF , P1 ;  /* 0xff800000353c7808 */ /* 0x004fe20000800000 */
[----:B------:R2:W3:Y:S01]  /*35f0*/  MUFU.TANH R75, R64 ;  /* 0x00000040004b7308 */ /* 0x0004e20000002400 */
[----:B------:R-:W-:Y:S01]  /*3600*/  FMNMX.FTZ R45, R188, R35, !PT ;  /* 0x00000023bc2d7209 */ /* 0x000fe20007810000 */
[----:B------:R-:W-:Y:S01]  /*3610*/  FMUL.FTZ R35, R68, UR4 ;  /* 0x0000000444237c20 */ /* 0x000fe20008410000 */
[----:B------:R-:W-:Y:S02]  /*3620*/  ISETP.GT.AND P1, PT, R41, 0x41, PT ;  /* 0x000000412900780c */ /* 0x000fe40003f24270 */
[----:B------:R-:W-:-:S02]  /*3630*/  FMNMX.FTZ R45, R60, R45, !PT ;  /* 0x0000002d3c2d7209 */ /* 0x000fc40007810000 */
[----:B----4-:R-:W-:Y:S01]  /*3640*/  FSEL R184, R57, -INF , P1 ;  /* 0xff80000039b87808 */ /* 0x010fe20000800000 */
[----:B------:R-:W4:Y:S01]  /*3650*/  MUFU.TANH R65, R65 ;  /* 0x0000004100417308 */ /* 0x000f220000002400 */
[----:B--2---:R-:W-:Y:S02]  /*3660*/  FSEL R64, R72, -INF , P2 ;  /* 0xff80000048407808 */ /* 0x004fe40001000000 */
[C---:B------:R-:W-:Y:S02]  /*3670*/  ISETP.GT.AND P2, PT, R41.reuse, 0x48, PT ;  /* 0x000000482900780c */ /* 0x040fe40003f44270 */
[----:B------:R-:W-:Y:S02]  /*3680*/  FMNMX.FTZ R45, R64, R45, !PT ;  /* 0x0000002d402d7209 */ /* 0x000fe40007810000 */
[----:B------:R-:W-:Y:S01]  /*3690*/  ISETP.GT.AND P1, PT, R41, 0x49, PT ;  /* 0x000000492900780c */ /* 0x000fe20003f24270 */
[----:B------:R2:W5:Y:S01]  /*36a0*/  MUFU.TANH R172, R35 ;  /* 0x0000002300ac7308 */ /* 0x0005620000002400 */
[----:B0-----:R-:W-:-:S02]  /*36b0*/  FSEL R68, R74, -INF , P2 ;  /* 0xff8000004a447808 */ /* 0x001fc40001000000 */
[----:B------:R-:W-:Y:S02]  /*36c0*/  FMNMX.FTZ R45, R184, R45, !PT ;  /* 0x0000002db82d7209 */ /* 0x000fe40007810000 */
[----:B------:R-:W-:Y:S02]  /*36d0*/  ISETP.GT.AND P2, PT, R41, 0x50, PT ;  /* 0x000000502900780c */ /* 0x000fe40003f44270 */
[----:B-1----:R-:W-:Y:S01]  /*36e0*/  FSEL R186, R61, -INF , P1 ;  /* 0xff8000003dba7808 */ /* 0x002fe20000800000 */
[----:B------:R-:W0:Y:S01]  /*36f0*/  MUFU.TANH R69, R69 ;  /* 0x0000004500457308 */ /* 0x000e220000002400 */
[----:B------:R-:W-:Y:S01]  /*3700*/  FMNMX.FTZ R45, R68, R45, !PT ;  /* 0x0000002d442d7209 */ /* 0x000fe20007810000 */
[----:B--2---:R-:W-:Y:S01]  /*3710*/  FMUL.FTZ R35, R42, UR4 ;  /* 0x000000042a237c20 */ /* 0x004fe20008410000 */
[----:B------:R-:W-:Y:S01]  /*3720*/  ISETP.GT.AND P1, PT, R41, 0x51, PT ;  /* 0x000000512900780c */ /* 0x000fe20003f24270 */
[----:B------:R-:W-:Y:S01]  /*3730*/  ULDC UR4, c[0x0][0xa80] ;  /* 0x0002a00000047ab9 */ /* 0x000fe20000000800 */
[----:B---3--:R-:W-:-:S02]  /*3740*/  FSEL R72, R75, -INF , P2 ;  /* 0xff8000004b487808 */ /* 0x008fc40001000000 */
[----:B------:R-:W-:Y:S01]  /*3750*/  FMNMX.FTZ R45, R186, R45, !PT ;  /* 0x0000002dba2d7209 */ /* 0x000fe20007810000 */
[----:B------:R-:W-:Y:S01]  /*3760*/  MUFU.TANH R13, R13 ;  /* 0x0000000d000d7308 */ /* 0x000fe20000002400 */
[----:B------:R-:W-:Y:S02]  /*3770*/  ISETP.GT.AND P2, PT, R41, 0x58, PT ;  /* 0x000000582900780c */ /* 0x000fe40003f44270 */
[----:B----4-:R-:W-:Y:S02]  /*3780*/  FSEL R74, R65, -INF , P1 ;  /* 0xff800000414a7808 */ /* 0x010fe40000800000 */
[----:B------:R-:W-:Y:S02]  /*3790*/  FMNMX.FTZ R45, R72, R45, !PT ;  /* 0x0000002d482d7209 */ /* 0x000fe40007810000 */
[----:B------:R-:W-:Y:S01]  /*37a0*/  ISETP.GT.AND P1, PT, R41, 0x59, PT ;  /* 0x000000592900780c */ /* 0x000fe20003f24270 */
[----:B------:R-:W1:Y:S01]  /*37b0*/  MUFU.TANH R20, R20 ;  /* 0x0000001400147308 */ /* 0x000e620000002400 */
[----:B-----5:R-:W-:-:S02]  /*37c0*/  FSEL R172, R172, -INF , P2 ;  /* 0xff800000acac7808 */ /* 0x020fc40001000000 */
[----:B------:R-:W-:Y:S02]  /*37d0*/  FMNMX.FTZ R45, R74, R45, !PT ;  /* 0x0000002d4a2d7209 */ /* 0x000fe40007810000 */
[----:B0-----:R-:W-:Y:S02]  /*37e0*/  FSEL R42, R69, -INF , P1 ;  /* 0xff800000452a7808 */ /* 0x001fe40000800000 */
[----:B------:R-:W-:Y:S01]  /*37f0*/  FMNMX.FTZ R45, R172, R45, !PT ;  /* 0x0000002dac2d7209 */ /* 0x000fe20007810000 */
[----:B------:R-:W-:Y:S01]  /*3800*/  MUFU.TANH R27, R27 ;  /* 0x0000001b001b7308 */ /* 0x000fe20000002400 */
[----:B------:R-:W-:Y:S02]  /*3810*/  VIADDMNMX R76, R73, R76, R37, PT ;  /* 0x0000004c494c7246 */ /* 0x000fe40003800125 */
[----:B------:R-:W-:Y:S02]  /*3820*/  FMNMX.FTZ R45, R42, R45, !PT ;  /* 0x0000002d2a2d7209 */ /* 0x000fe40007810000 */
[----:B------:R-:W-:-:S02]  /*3830*/  ISETP.GT.AND P4, PT, R76, RZ, PT ;  /* 0x000000ff4c00720c */ /* 0x000fc40003f84270 */
[C---:B------:R-:W-:Y:S01]  /*3840*/  ISETP.GT.AND P5, PT, R76.reuse, 0x1, PT ;  /* 0x000000014c00780c */ /* 0x040fe20003fa4270 */
[----:B------:R-:W0:Y:S01]  /*3850*/  SHFL.BFLY PT, R78, R45, 0x2, 0x1f ;  /* 0x0c401f002d4e7f89 */ /* 0x000e2200000e0000 */
[----:B------:R-:W2:Y:S01]  /*3860*/  MUFU.TANH R25, R25 ;  /* 0x0000001900197308 */ /* 0x000ea20000002400 */
[----:B------:R-:W-:Y:S02]  /*3870*/  ISETP.GT.AND P3, PT, R76, 0x8, PT ;  /* 0x000000084c00780c */ /* 0x000fe40003f64270 */
[----:B-1----:R-:W-:Y:S02]  /*3880*/  FSEL R37, R20, -INF , P5 ;  /* 0xff80000014257808 */ /* 0x002fe40002800000 */
[C---:B------:R-:W-:Y:S02]  /*3890*/  ISETP.GT.AND P1, PT, R76.reuse, 0x9, PT ;  /* 0x000000094c00780c */ /* 0x040fe40003f24270 */
[----:B------:R-:W-:Y:S01]  /*38a0*/  ISETP.GT.AND P2, PT, R76, 0x10, PT ;  /* 0x000000104c00780c */ /* 0x000fe20003f44270 */
[----:B------:R-:W-:Y:S08]  /*38b0*/  MUFU.TANH R31, R31 ;  /* 0x0000001f001f7308 */ /* 0x000ff00000002400 */
[----:B------:R1:W-:Y:S01]  /*38c0*/  MUFU.TANH R53, R43 ;  /* 0x0000002b00357308 */ /* 0x0003e20000002400 */
[----:B--2---:R-:W-:-:S02]  /*38d0*/  FSEL R41, R25, -INF , P1 ;  /* 0xff80000019297808 */ /* 0x004fc40000800000 */
[----:B------:R-:W-:Y:S02]  /*38e0*/  ISETP.GT.AND P1, PT, R76, 0x19, PT ;  /* 0x000000194c00780c */ /* 0x000fe40003f24270 */
[----:B0-----:R-:W-:-:S03]  /*38f0*/  FMNMX.FTZ R78, R45, R78, !PT ;  /* 0x0000004e2d4e7209 */ /* 0x001fc60007810000 */
[----:B------:R-:W-:Y:S01]  /*3900*/  MUFU.TANH R33, R33 ;  /* 0x0000002100217308 */ /* 0x000fe20000002400 */
[----:B-1----:R-:W-:Y:S02]  /*3910*/  FSEL R43, R13, -INF , P4 ;  /* 0xff8000000d2b7808 */ /* 0x002fe40002000000 */
[C---:B------:R-:W-:Y:S02]  /*3920*/  ISETP.GT.AND P4, PT, R76.reuse, 0x11, PT ;  /* 0x000000114c00780c */ /* 0x040fe40003f84270 */
[----:B------:R-:W-:Y:S02]  /*3930*/  FMNMX.FTZ R20, R43, R37, !PT ;  /* 0x000000252b147209 */ /* 0x000fe40007810000 */
[----:B------:R-:W-:Y:S01]  /*3940*/  FSEL R45, R29, -INF , P2 ;  /* 0xff8000001d2d7808 */ /* 0x000fe20001000000 */
[----:B------:R0:W1:Y:S01]  /*3950*/  MUFU.TANH R49, R39 ;  /* 0x0000002700317308 */ /* 0x0000620000002400 */
[----:B------:R-:W-:-:S07]  /*3960*/  ISETP.GT.AND P2, PT, R76, 0x20, PT ;  /* 0x000000204c00780c */ /* 0x000fce0003f44270 */
[----:B------:R-:W2:Y:S01]  /*3970*/  MUFU.TANH R35, R35 ;  /* 0x0000002300237308 */ /* 0x000ea20000002400 */
[----:B0-----:R-:W-:Y:S02]  /*3980*/  FSEL R39, R27, -INF , P3 ;  /* 0xff8000001b277808 */ /* 0x001fe40001800000 */
[----:B------:R-:W-:Y:S02]  /*3990*/  ISETP.GT.AND P3, PT, R76, 0x18, PT ;  /* 0x000000184c00780c */ /* 0x000fe40003f64270 */
[----:B------:R-:W-:-:S03]  /*39a0*/  FMNMX.FTZ R20, R39, R20, !PT ;  /* 0x0000001427147209 */ /* 0x000fc60007810000 */
[----:B------:R0:W-:Y:S01]  /*39b0*/  MUFU.TANH R61, R51 ;  /* 0x00000033003d7308 */ /* 0x0001e20000002400 */
[----:B------:R-:W-:Y:S02]  /*39c0*/  FMNMX.FTZ R20, R41, R20, !PT ;  /* 0x0000001429147209 */ /* 0x000fe40007810000 */
[----:B-1----:R-:W-:Y:S02]  /*39d0*/  FSEL R49, R49, -INF , P1 ;  /* 0xff80000031317808 */ /* 0x002fe40000800000 */
[----:B------:R-:W-:Y:S02]  /*39e0*/  FMNMX.FTZ R20, R45, R20, !PT ;  /* 0x000000142d147209 */ /* 0x000fe40007810000 */
[C---:B------:R-:W-:Y:S01]  /*39f0*/  ISETP.GT.AND P1, PT, R76.reuse, 0x29, PT ;  /* 0x000000294c00780c */ /* 0x040fe20003f24270 */
[----:B------:R-:W1:Y:S01]  /*3a00*/  MUFU.TANH R46, R46 ;  /* 0x0000002e002e7308 */ /* 0x000e620000002400 */
[----:B0-----:R-:W-:Y:S02]  /*3a10*/  FSEL R51, R31, -INF , P4 ;  /* 0xff8000001f337808 */ /* 0x001fe40002000000 */
[----:B------:R-:W-:-:S02]  /*3a20*/  ISETP.GT.AND P4, PT, R76, 0x21, PT ;  /* 0x000000214c00780c */ /* 0x000fc40003f84270 */
[----:B------:R-:W-:Y:S02]  /*3a30*/  FMNMX.FTZ R20, R51, R20, !PT ;  /* 0x0000001433147209 */ /* 0x000fe40007810000 */
[----:B--2---:R-:W-:Y:S01]  /*3a40*/  FSEL R35, R35, -INF , P2 ;  /* 0xff80000023237808 */ /* 0x004fe20001000000 */
[----:B------:R0:W2:Y:S01]  /*3a50*/  MUFU.TANH R57, R47 ;  /* 0x0000002f00397308 */ /* 0x0000a20000002400 */
[----:B------:R-:W-:Y:S02]  /*3a60*/  FSEL R25, R53, -INF , P4 ;  /* 0xff80000035197808 */ /* 0x000fe40002000000 */
[C---:B------:R-:W-:Y:S01]  /*3a70*/  ISETP.GT.AND P2, PT, R76.reuse, 0x30, PT ;  /* 0x000000304c00780c */ /* 0x040fe20003f44270 */
[----:B------:R-:W3:Y:S01]  /*3a80*/  SHFL.BFLY PT, R53, R78, 0x1, 0x1f ;  /* 0x0c201f004e357f89 */ /* 0x000ee200000e0000 */
[----:B------:R-:W-:-:S03]  /*3a90*/  ISETP.GT.AND P4, PT, R76, 0x31, PT ;  /* 0x000000314c00780c */ /* 0x000fc60003f84270 */
[----:B------:R-:W4:Y:S01]  /*3aa0*/  MUFU.TANH R50, R50 ;  /* 0x0000003200327308 */ /* 0x000f220000002400 */
[----:B0-----:R-:W-:Y:S02]  /*3ab0*/  FSEL R47, R33, -INF , P3 ;  /* 0xff800000212f7808 */ /* 0x001fe40001800000 */
[----:B------:R-:W-:Y:S02]  /*3ac0*/  ISETP.GT.AND P3, PT, R76, 0x28, PT ;  /* 0x000000284c00780c */ /* 0x000fe40003f64270 */
[----:B------:R-:W-:Y:S02]  /*3ad0*/  FMNMX.FTZ R20, R47, R20, !PT ;  /* 0x000000142f147209 */ /* 0x000fe40007810000 */
[----:B-1----:R-:W-:Y:S01]  /*3ae0*/  FSEL R31, R46, -INF , P3 ;  /* 0xff8000002e1f7808 */ /* 0x002fe20001800000 */
[----:B------:R-:W0:Y:S01]  /*3af0*/  MUFU.TANH R54, R54 ;  /* 0x0000003600367308 */ /* 0x000e220000002400 */
[----:B------:R-:W-:Y:S02]  /*3b00*/  FMNMX.FTZ R20, R49, R20, !PT ;  /* 0x0000001431147209 */ /* 0x000fe40007810000 */
[----:B--2---:R-:W-:-:S02]  /*3b10*/  FSEL R33, R57, -INF , P1 ;  /* 0xff80000039217808 */ /* 0x004fc40000800000 */
[----:B------:R-:W-:Y:S02]  /*3b20*/  FMNMX.FTZ R20, R35, R20, !PT ;  /* 0x0000001423147209 */ /* 0x000fe40007810000 */
[----:B------:R-:W-:Y:S01]  /*3b30*/  ISETP.GT.AND P3, PT, R76, 0x38, PT ;  /* 0x000000384c00780c */ /* 0x000fe20003f64270 */
[----:B------:R-:W1:Y:S01]  /*3b40*/  MUFU.TANH R55, R55 ;  /* 0x0000003700377308 */ /* 0x000e620000002400 */
[----:B------:R-:W-:Y:S02]  /*3b50*/  FMNMX.FTZ R20, R25, R20, !PT ;  /* 0x0000001419147209 */ /* 0x000fe40007810000 */
[----:B----4-:R-:W-:Y:S02]  /*3b60*/  FSEL R27, R50, -INF , P2 ;  /* 0xff800000321b7808 */ /* 0x010fe40001000000 */
[----:B------:R-:W-:Y:S01]  /*3b70*/  FMNMX.FTZ R20, R31, R20, !PT ;  /* 0x000000141f147209 */ /* 0x000fe20007810000 */
[----:B------:R-:W2:Y:S01]  /*3b80*/  @P6 LDC R50, c[0x0][0x450] ;  /* 0x00011400ff326b82 */ /* 0x000ea20000000800 */
[----:B------:R-:W-:Y:S01]  /*3b90*/  FSEL R29, R61, -INF , P4 ;  /* 0xff8000003d1d7808 */ /* 0x000fe20002000000 */
[----:B------:R-:W4:Y:S01]  /*3ba0*/  MUFU.TANH R58, R58 ;  /* 0x0000003a003a7308 */ /* 0x000f220000002400 */
[----:B------:R-:W-:-:S02]  /*3bb0*/  FMNMX.FTZ R20, R33, R20, !PT ;  /* 0x0000001421147209 */ /* 0x000fc40007810000 */
[----:B------:R-:W-:Y:S02]  /*3bc0*/  ISETP.GT.AND P1, PT, R76, 0x39, PT ;  /* 0x000000394c00780c */ /* 0x000fe40003f24270 */
[----:B------:R-:W-:Y:S02]  /*3bd0*/  FMNMX.FTZ R20, R27, R20, !PT ;  /* 0x000000141b147209 */ /* 0x000fe40007810000 */
        /* <DEDUP_REMOVED lines=8> */
[----:B----4-:R-:W-:Y:S02]  /*3c60*/  FSEL R179, R58, -INF , P2 ;  /* 0xff8000003ab37808 */ /* 0x010fe40001000000 */
[----:B------:R-:W-:Y:S02]  /*3c70*/  FMNMX.FTZ R20, R167, R20, !PT ;  /* 0x00000014a7147209 */ /* 0x000fe40007810000 */
[----:B------:R-:W-:Y:S01]  /*3c80*/  ISETP.GT.AND P2, PT, R76, 0x48, PT ;  /* 0x000000484c00780c */ /* 0x000fe20003f44270 */
[----:B------:R-:W4:Y:S01]  /*3c90*/  MUFU.TANH R63, R63 ;  /* 0x0000003f003f7308 */ /* 0x000f220000002400 */
[----:B0-----:R-:W-:-:S02]  /*3ca0*/  FSEL R181, R59, -INF , P1 ;  /* 0xff8000003bb57808 */ /* 0x001fc40000800000 */
[----:B------:R-:W-:Y:S02]  /*3cb0*/  FMNMX.FTZ R46, R179, R20, !PT ;  /* 0x00000014b32e7209 */ /* 0x000fe40007810000 */
[----:B------:R-:W-:Y:S02]  /*3cc0*/  ISETP.GT.AND P1, PT, R76, 0x49, PT ;  /* 0x000000494c00780c */ /* 0x000fe40003f24270 */
[----:B------:R-:W-:Y:S01]  /*3cd0*/  FMNMX.FTZ R13, R181, R46, !PT ;  /* 0x0000002eb50d7209 */ /* 0x000fe20007810000 */
[----:B------:R-:W0:Y:S01]  /*3ce0*/  MUFU.TANH R66, R66 ;  /* 0x0000004200427308 */ /* 0x000e220000002400 */
[----:B-1----:R-:W-:Y:S02]  /*3cf0*/  FSEL R174, R62, -INF , P2 ;  /* 0xff8000003eae7808 */ /* 0x002fe40001000000 */
[----:B------:R-:W-:Y:S02]  /*3d00*/  ISETP.GT.AND P2, PT, R76, 0x50, PT ;  /* 0x000000504c00780c */ /* 0x000fe40003f44270 */
[----:B------:R-:W-:Y:S01]  /*3d10*/  FMNMX.FTZ R46, R174, R13, !PT ;  /* 0x0000000dae2e7209 */ /* 0x000fe20007810000 */
[----:B------:R-:W-:Y:S01]  /*3d20*/  IMAD.U32 R13, RZ, RZ, UR4 ;  /* 0x00000004ff0d7e24 */ /* 0x000fe2000f8e00ff */
[----:B---3--:R-:W-:Y:S01]  /*3d30*/  FMNMX.FTZ R20, R78, R53, !PT ;  /* 0x000000354e147209 */ /* 0x008fe20007810000 */
[----:B------:R-:W1:Y:S01]  /*3d40*/  MUFU.TANH R67, R67 ;  /* 0x0000004300437308 */ /* 0x000e620000002400 */
[----:B----4-:R-:W-:Y:S01]  /*3d50*/  FSEL R177, R63, -INF , P1 ;  /* 0xff8000003fb17808 */ /* 0x010fe20000800000 */
[----:B------:R-:W-:Y:S01]  /*3d60*/  UIMAD UR4, UR36, 0xc00, UR7 ;  /* 0x00000c00240478a4 */ /* 0x000fe2000f8e0207 */
[----:B------:R-:W-:-:S02]  /*3d70*/  ISETP.GT.AND P1, PT, R76, 0x51, PT ;  /* 0x000000514c00780c */ /* 0x000fc40003f24270 */
[----:B------:R-:W-:Y:S01]  /*3d80*/  FMNMX.FTZ R53, R177, R46, !PT ;  /* 0x0000002eb1357209 */ /* 0x000fe20007810000 */
[----:B------:R-:W-:Y:S02]  /*3d90*/  UIADD3 UR6, UR4, 0x80, URZ ;  /* 0x0000008004067890 */ /* 0x000fe4000fffe03f */
[----:B------:R-:W3:Y:S01]  /*3da0*/  MUFU.TANH R70, R70 ;  /* 0x0000004600467308 */ /* 0x000ee20000002400 */
[----:B0-----:R-:W-:Y:S01]  /*3db0*/  FSEL R180, R66, -INF , P2 ;  /* 0xff80000042b47808 */ /* 0x001fe20001000000 */
[----:B------:R-:W-:Y:S01]  /*3dc0*/  UMOV UR10, UR4 ;  /* 0x00000004000a7c82 */ /* 0x000fe20008000000 */
[----:B------:R-:W-:Y:S02]  /*3dd0*/  ISETP.GT.AND P2, PT, R76, 0x58, PT ;  /* 0x000000584c00780c */ /* 0x000fe40003f44270 */
[----:B------:R-:W-:Y:S01]  /*3de0*/  FMNMX.FTZ R46, R180, R53, !PT ;  /* 0x00000035b42e7209 */ /* 0x000fe20007810000 */
[----:B------:R-:W-:Y:S01]  /*3df0*/  UMOV UR14, UR6 ;  /* 0x00000006000e7c82 */ /* 0x000fe20008000000 */
[----:B------:R-:W-:Y:S01]  /*3e00*/  UIADD3 UR6, UR4, 0x100, URZ ;  /* 0x0000010004067890 */ /* 0x000fe2000fffe03f */
[----:B------:R-:W0:Y:S01]  /*3e10*/  MUFU.TANH R71, R71 ;  /* 0x0000004700477308 */ /* 0x000e220000002400 */
[----:B-1----:R-:W-:-:S02]  /*3e20*/  FSEL R175, R67, -INF , P1 ;  /* 0xff80000043af7808 */ /* 0x002fc40000800000 */
[----:B------:R-:W-:Y:S02]  /*3e30*/  ISETP.GT.AND P1, PT, R76, 0x59, PT ;  /* 0x000000594c00780c */ /* 0x000fe40003f24270 */
[----:B------:R-:W-:Y:S01]  /*3e40*/  FMNMX.FTZ R53, R175, R46, !PT ;  /* 0x0000002eaf357209 */ /* 0x000fe20007810000 */
[----:B------:R-:W-:Y:S01]  /*3e50*/  FMUL.FTZ R46, R20, R13 ;  /* 0x0000000d142e7220 */ /* 0x000fe20000410000 */
[----:B---3--:R-:W-:Y:S02]  /*3e60*/  FSEL R178, R70, -INF , P2 ;  /* 0xff80000046b27808 */ /* 0x008fe40001000000 */
[----:B------:R-:W-:Y:S02]  /*3e70*/  FSETP.NEU.FTZ.AND P2, PT, R20, -INF , PT ;  /* 0xff8000001400780b */ /* 0x000fe40003f5d000 */
[----:B------:R-:W-:Y:S02]  /*3e80*/  FMNMX.FTZ R53, R178, R53, !PT ;  /* 0x00000035b2357209 */ /* 0x000fe40007810000 */
[----:B------:R-:W-:-:S02]  /*3e90*/  FSEL R173, R46, RZ, P2 ;  /* 0x000000ff2ead7208 */ /* 0x000fc40001000000 */
[----:B0-----:R-:W-:-:S03]  /*3ea0*/  FSEL R182, R71, -INF , P1 ;  /* 0xff80000047b67808 */ /* 0x001fc60000800000 */
[--C-:B------:R-:W-:Y:S01]  /*3eb0*/  FFMA.FTZ R46, R24, R13, -R173.reuse ;  /* 0x0000000d182e7223 */ /* 0x100fe200000108ad */
[----:B------:R-:W-:Y:S01]  /*3ec0*/  FMNMX.FTZ R53, R182, R53, !PT ;  /* 0x00000035b6357209 */ /* 0x000fe20007810000 */
[-CC-:B------:R-:W-:Y:S01]  /*3ed0*/  FFMA.FTZ R21, R21, R13.reuse, -R173.reuse ;  /* 0x0000000d15157223 */ /* 0x180fe200000108ad */
[-CC-:B------:R-:W-:Y:S01]  /*3ee0*/  FFMA.FTZ R26, R26, R13.reuse, -R173.reuse ;  /* 0x0000000d1a1a7223 */ /* 0x180fe200000108ad */
[-CC-:B------:R-:W-:Y:S01]  /*3ef0*/  FFMA.FTZ R28, R28, R13.reuse, -R173.reuse ;  /* 0x0000000d1c1c7223 */ /* 0x180fe200000108ad */
[-CC-:B------:R-:W-:Y:S01]  /*3f00*/  FFMA.FTZ R30, R30, R13.reuse, -R173.reuse ;  /* 0x0000000d1e1e7223 */ /* 0x180fe200000108ad */
[----:B------:R-:W0:Y:S01]  /*3f10*/  SHFL.BFLY PT, R24, R53, 0x2, 0x1f ;  /* 0x0c401f0035187f89 */ /* 0x000e2200000e0000 */
        /* <DEDUP_REMOVED lines=19> */
[----:B------:R-:W-:Y:S01]  /*4050*/  FFMA.FTZ R172, R172, R13, -R173 ;  /* 0x0000000dacac7223 */ /* 0x000fe200000108ad */
[----:B0-----:R-:W-:-:S04]  /*4060*/  FMNMX.FTZ R24, R53, R24, !PT ;  /* 0x0000001835187209 */ /* 0x001fc80007810000 */
[----:B------:R-:W0:Y:S01]  /*4070*/  MUFU.EX2 R57, R28 ;  /* 0x0000001c00397308 */ /* 0x000e220000000800 */
[----:B-1----:R-:W-:Y:S01]  /*4080*/  F2FP.BF16.F32.PACK_AB R152, R55, R46 ;  /* 0x0000002e3798723e */ /* 0x002fe200000010ff */
[----:B------:R-:W1:Y:S06]  /*4090*/  SHFL.BFLY PT, R169, R24, 0x1, 0x1f ;  /* 0x0c201f0018a97f89 */ /* 0x000e6c00000e0000 */
[----:B------:R-:W-:Y:S08]  /*40a0*/  MUFU.EX2 R30, R30 ;  /* 0x0000001e001e7308 */ /* 0x000ff00000000800 */
[----:B------:R-:W3:Y:S01]  /*40b0*/  MUFU.EX2 R53, R32 ;  /* 0x0000002000357308 */ /* 0x000ee20000000800 */
[----:B0-----:R-:W-:-:S07]  /*40c0*/  F2FP.BF16.F32.PACK_AB R154, R57, R26 ;  /* 0x0000001a399a723e */ /* 0x001fce00000010ff */
[----:B------:R-:W-:Y:S01]  /*40d0*/  MUFU.EX2 R34, R34 ;  /* 0x0000002200227308 */ /* 0x000fe20000000800 */
[----:B-1----:R-:W-:-:S04]  /*40e0*/  FMNMX.FTZ R169, R24, R169, !PT ;  /* 0x000000a918a97209 */ /* 0x002fc80007810000 */
[C---:B------:R-:W-:Y:S01]  /*40f0*/  FSETP.NEU.FTZ.AND P1, PT, R169.reuse, -INF , PT ;  /* 0xff800000a900780b */ /* 0x040fe20003f3d000 */
[-C--:B------:R-:W-:Y:S02]  /*4100*/  FMUL.FTZ R176, R169, R13.reuse ;  /* 0x0000000da9b07220 */ /* 0x080fe40000410000 */
[----:B------:R-:W-:Y:S01]  /*4110*/  MUFU.EX2 R63, R48 ;  /* 0x00000030003f7308 */ /* 0x000fe20000000800 */
[----:B---3--:R-:W-:Y:S02]  /*4120*/  F2FP.BF16.F32.PACK_AB R156, R53, R30 ;  /* 0x0000001e359c723e */ /* 0x008fe400000010ff */
[----:B------:R-:W-:Y:S02]  /*4130*/  FSEL R176, R176, RZ, P1 ;  /* 0x000000ffb0b07208 */ /* 0x000fe40000800000 */
[----:B------:R-:W-:Y:S02]  /*4140*/  LOP3.LUT P1, RZ, R81, 0x7f, RZ, 0xc0, !PT ;  /* 0x0000007f51ff7812 */ /* 0x000fe4000782c0ff */
[----:B------:R-:W-:Y:S01]  /*4150*/  SHF.R.U32.HI R81, RZ, 0x7, R81 ;  /* 0x00000007ff517819 */ /* 0x000fe20000011651 */
[-CC-:B------:R-:W-:Y:S01]  /*4160*/  FFMA.FTZ R37, R37, R13.reuse, -R176.reuse ;  /* 0x0000000d25257223 */ /* 0x180fe200000108b0 */
[-CC-:B------:R-:W-:Y:S01]  /*4170*/  FFMA.FTZ R43, R43, R13.reuse, -R176.reuse ;  /* 0x0000000d2b2b7223 */ /* 0x180fe200000108b0 */
[-CC-:B------:R-:W-:Y:S01]  /*4180*/  FFMA.FTZ R39, R39, R13.reuse, -R176.reuse ;  /* 0x0000000d27277223 */ /* 0x180fe200000108b0 */
[-CC-:B------:R-:W-:Y:S01]  /*4190*/  FFMA.FTZ R41, R41, R13.reuse, -R176.reuse ;  /* 0x0000000d29297223 */ /* 0x180fe200000108b0 */
[----:B------:R0:W-:Y:S01]  /*41a0*/  MUFU.EX2 R24, R37 ;  /* 0x0000002500187308 */ /* 0x0001e20000000800 */
[-CC-:B------:R-:W-:Y:S01]  /*41b0*/  FFMA.FTZ R45, R45, R13.reuse, -R176.reuse ;  /* 0x0000000d2d2d7223 */ /* 0x180fe200000108b0 */
[----:B------:R-:W-:Y:S01]  /*41c0*/  IADD3 R170, -R81, 0xb, RZ ;  /* 0x0000000b51aa7810 */ /* 0x000fe20007ffe1ff */
[-CC-:B------:R-:W-:Y:S01]  /*41d0*/  FFMA.FTZ R51, R51, R13.reuse, -R176.reuse ;  /* 0x0000000d33337223 */ /* 0x180fe200000108b0 */
[-CC-:B------:R-:W-:Y:S01]  /*41e0*/  FFMA.FTZ R47, R47, R13.reuse, -R176.reuse ;  /* 0x0000000d2f2f7223 */ /* 0x180fe200000108b0 */
[----:B------:R-:W-:Y:S01]  /*41f0*/  FFMA.FTZ R49, R49, R13, -R176 ;  /* 0x0000000d31317223 */ /* 0x000fe200000108b0 */
[----:B------:R-:W-:-:S02]  /*4200*/  @!P1 VIADD R21, R0, 0x32440 ;  /* 0x0003244000159836 */ /* 0x000fc40000000000 */
[-CC-:B------:R-:W-:Y:S01]  /*4210*/  FFMA.FTZ R35, R35, R13.reuse, -R176.reuse ;  /* 0x0000000d23237223 */ /* 0x180fe200000108b0 */
[----:B------:R-:W1:Y:S01]  /*4220*/  MUFU.EX2 R43, R43 ;  /* 0x0000002b002b7308 */ /* 0x000e620000000800 */
[----:B0-----:R-:W0:Y:S01]  /*4230*/  @P6 LDC R37, c[0x0][0x44c] ;  /* 0x00011300ff256b82 */ /* 0x001e220000000800 */
[----:B------:R-:W-:Y:S01]  /*4240*/  FFMA.FTZ R25, R25, R13, -R176 ;  /* 0x0000000d19197223 */ /* 0x000fe200000108b0 */
[----:B------:R-:W-:-:S06]  /*4250*/  @!P1 PRMT R21, RZ, 0x654, R21 ;  /* 0x00000654ff159816 */ /* 0x000fcc0000000015 */
[----:B------:R3:W-:Y:S06]  /*4260*/  BAR.ARV R170, 0x100 ;  /* 0x000400aa0000751d */ /* 0x0007ec0000002000 */
[----:B------:R-:W4:Y:S01]  /*4270*/  MUFU.EX2 R39, R39 ;  /* 0x0000002700277308 */ /* 0x000f220000000800 */
[----:B------:R5:W-:Y:S01]  /*4280*/  @!P1 SYNCS.ARRIVE.TRANS64.RED.A1T0 RZ, [R21+URZ], RZ ;  /* 0x000000ff15ff99a7 */ /* 0x000be2000810043f */
[----:B------:R2:W-:Y:S01]  /*4290*/  BAR.SYNC.DEFER_BLOCKING R12, 0x100 ;  /* 0x0004000c0000751d */ /* 0x0005e20000010000 */
[-CC-:B------:R-:W-:Y:S01]  /*42a0*/  FFMA.FTZ R31, R31, R13.reuse, -R176.reuse ;  /* 0x0000000d1f1f7223 */ /* 0x180fe200000108b0 */
[-CC-:B------:R-:W-:Y:S01]  /*42b0*/  FFMA.FTZ R33, R33, R13.reuse, -R176.reuse ;  /* 0x0000000d21217223 */ /* 0x180fe200000108b0 */
[-CC-:B------:R-:W-:Y:S01]  /*42c0*/  FFMA.FTZ R27, R27, R13.reuse, -R176.reuse ;  /* 0x0000000d1b1b7223 */ /* 0x180fe200000108b0 */
[----:B------:R-:W-:Y:S01]  /*42d0*/  FFMA.FTZ R29, R29, R13, -R176 ;  /* 0x0000000d1d1d7223 */ /* 0x000fe200000108b0 */
[----:B-1----:R-:W-:Y:S01]  /*42e0*/  F2FP.BF16.F32.PACK_AB R153, R24, R43 ;  /* 0x0000002b1899723e */ /* 0x002fe200000010ff */
[----:B------:R0:W1:Y:S01]  /*42f0*/  MUFU.EX2 R28, R41 ;  /* 0x00000029001c7308 */ /* 0x0000620000000800 */
[-CC-:B-----5:R-:W-:Y:S01]  /*4300*/  FFMA.FTZ R21, R72, R13.reuse, -R173.reuse ;  /* 0x0000000d48157223 */ /* 0x1a0fe200000108ad */
[----:B------:R-:W-:Y:S01]  /*4310*/  FFMA.FTZ R173, R42, R13, -R173 ;  /* 0x0000000d2aad7223 */ /* 0x000fe200000108ad */
[----:B------:R-:W-:Y:S01]  /*4320*/  FADD.FTZ R42, R43, R24 ;  /* 0x000000182b2a7221 */ /* 0x000fe20000010000 */
[----:B--2---:R-:W-:-:S02]  /*4330*/  IMAD.MOV.U32 R12, RZ, RZ, R200 ;  /* 0x000000ffff0c7224 */ /* 0x004fc400078e00c8 */
[-CC-:B------:R-:W-:Y:S01]  /*4340*/  FFMA.FTZ R180, R180, R13.reuse, -R176.reuse ;  /* 0x0000000db4b47223 */ /* 0x180fe200000108b0 */
[-CC-:B------:R-:W-:Y:S01]  /*4350*/  FFMA.FTZ R175, R175, R13.reuse, -R176.reuse ;  /* 0x0000000dafaf7223 */ /* 0x180fe200000108b0 */
[----:B------:R-:W-:Y:S01]  /*4360*/  FFMA.FTZ R178, R178, R13, -R176 ;  /* 0x0000000db2b27223 */ /* 0x000fe200000108b0 */
[----:B------:R-:W-:Y:S01]  /*4370*/  MUFU.EX2 R45, R45 ;  /* 0x0000002d002d7308 */ /* 0x000fe20000000800 */
[----:B0-----:R-:W-:-:S04]  /*4380*/  @P6 IMAD.HI.U32 R41, R200, R37, RZ ;  /* 0x00000025c8296227 */ /* 0x001fc800078e00ff */
[----:B------:R-:W-:Y:S01]  /*4390*/  FADD.FTZ R37, R46, R55 ;  /* 0x000000372e257221 */ /* 0x000fe20000010000 */
[----:B------:R-:W-:-:S03]  /*43a0*/  @!P1 VIADD R0, R0, 0x32460 ;  /* 0x0003246000009836 */ /* 0x000fc60000000000 */
[----:B------:R-:W-:Y:S01]  /*43b0*/  FADD.FTZ R48, R26, R37 ;  /* 0x000000251a307221 */ /* 0x000fe20000010000 */
[----:B----4-:R-:W-:Y:S01]  /*43c0*/  FADD.FTZ R37, R39, R42 ;  /* 0x0000002a27257221 */ /* 0x010fe20000010000 */
[----:B------:R-:W0:Y:S01]  /*43d0*/  MUFU.EX2 R32, R51 ;  /* 0x0000003300207308 */ /* 0x000e220000000800 */
[----:B------:R-:W-:Y:S01]  /*43e0*/  @P6 SHF.R.U32.HI R12, RZ, R50, R41 ;  /* 0x00000032ff0c6219 */ /* 0x000fe20000011629 */
[----:B------:R-:W-:Y:S01]  /*43f0*/  FADD.FTZ R41, R57, R48 ;  /* 0x0000003039297221 */ /* 0x000fe20000010000 */
[C---:B-1----:R-:W-:Y:S01]  /*4400*/  FADD.FTZ R42, R28.reuse, R37 ;  /* 0x000000251c2a7221 */ /* 0x042fe20000010000 */
[----:B------:R-:W-:Y:S02]  /*4410*/  F2FP.BF16.F32.PACK_AB R155, R28, R39 ;  /* 0x000000271c9b723e */ /* 0x000fe400000010ff */
[----:B------:R-:W-:Y:S01]  /*4420*/  FADD.FTZ R46, R30, R41 ;  /* 0x000000291e2e7221 */ /* 0x000fe20000010000 */
[----:B------:R-:W-:Y:S01]  /*4430*/  IADD3 R12, R12, R204, -R203 ;  /* 0x000000cc0c0c7210 */ /* 0x000fe20007ffe8cb */
[----:B------:R-:W-:Y:S01]  /*4440*/  MUFU.EX2 R47, R47 ;  /* 0x0000002f002f7308 */ /* 0x000fe20000000800 */
[----:B------:R-:W-:Y:S01]  /*4450*/  @!P1 PRMT R0, RZ, 0x654, R0 ;  /* 0x00000654ff009816 */ /* 0x000fe20000000000 */
[----:B------:R-:W-:-:S02]  /*4460*/  FADD.FTZ R37, R53, R46 ;  /* 0x0000002e35257221 */ /* 0x000fc40000010000 */
[----:B------:R-:W-:-:S04]  /*4470*/  IMAD.HI R12, R12, 0x2aaaaaab, RZ ;  /* 0x2aaaaaab0c0c7827 */ /* 0x000fc800078e02ff */
[----:B------:R-:W-:Y:S01]  /*4480*/  FADD.FTZ R28, R34, R37 ;  /* 0x00000025221c7221 */ /* 0x000fe20000010000 */
[----:B------:R-:W1:Y:S01]  /*4490*/  MUFU.EX2 R59, R36 ;  /* 0x00000024003b7308 */ /* 0x000e620000000800 */
[----:B0-----:R-:W-:-:S07]  /*44a0*/  F2FP.BF16.F32.PACK_AB R157, R32, R45 ;  /* 0x0000002d209d723e */ /* 0x001fce00000010ff */
[----:B------:R-:W0:Y:S08]  /*44b0*/  MUFU.EX2 R36, R49 ;  /* 0x0000003100247308 */ /* 0x000e300000000800 */
[----:B------:R-:W2:Y:S01]  /*44c0*/  MUFU.EX2 R38, R38 ;  /* 0x0000002600267308 */ /* 0x000ea20000000800 */
[C---:B-1----:R-:W-:Y:S01]  /*44d0*/  FADD.FTZ R37, R59.reuse, R28 ;  /* 0x0000001c3b257221 */ /* 0x042fe20000010000 */
[----:B------:R-:W-:-:S06]  /*44e0*/  F2FP.BF16.F32.PACK_AB R158, R59, R34 ;  /* 0x000000223b9e723e */ /* 0x000fcc00000010ff */
[----:B------:R-:W1:Y:S01]  /*44f0*/  MUFU.EX2 R61, R40 ;  /* 0x00000028003d7308 */ /* 0x000e620000000800 */
[----:B0-----:R-:W-:-:S07]  /*4500*/  F2FP.BF16.F32.PACK_AB R159, R36, R47 ;  /* 0x0000002f249f723e */ /* 0x001fce00000010ff */
[----:B------:R-:W-:Y:S01]  /*4510*/  MUFU.EX2 R35, R35 ;  /* 0x0000002300237308 */ /* 0x000fe20000000800 */
[----:B--2---:R-:W-:-:S07]  /*4520*/  FADD.FTZ R28, R38, R37 ;  /* 0x00000025261c7221 */ /* 0x004fce0000010000 */
[----:B------:R0:W2:Y:S01]  /*4530*/  MUFU.EX2 R40, R25 ;  /* 0x0000001900287308 */ /* 0x0000a20000000800 */
[----:B-1----:R-:W-:-:S07]  /*4540*/  F2FP.BF16.F32.PACK_AB R160, R61, R38 ;  /* 0x000000263da0723e */ /* 0x002fce00000010ff */
[----:B------:R-:W1:Y:S01]  /*4550*/  MUFU.EX2 R44, R44 ;  /* 0x0000002c002c7308 */ /* 0x000e620000000800 */
[----:B0-----:R-:W-:-:S04]  /*4560*/  FADD.FTZ R25, R45, R42 ;  /* 0x0000002a2d197221 */ /* 0x001fc80000010000 */
[----:B------:R-:W-:-:S03]  /*4570*/  FADD.FTZ R26, R32, R25 ;  /* 0x00000019201a7221 */ /* 0x000fc60000010000 */
[----:B------:R-:W0:Y:S01]  /*4580*/  MUFU.EX2 R31, R31 ;  /* 0x0000001f001f7308 */ /* 0x000e220000000800 */
[----:B------:R-:W-:Y:S01]  /*4590*/  FADD.FTZ R25, R47, R26 ;  /* 0x0000001a2f197221 */ /* 0x000fe20000010000 */
[----:B--2---:R-:W-:-:S03]  /*45a0*/  F2FP.BF16.F32.PACK_AB R161, R40, R35 ;  /* 0x0000002328a1723e */ /* 0x004fc600000010ff */
[----:B------:R-:W-:-:S03]  /*45b0*/  FADD.FTZ R26, R36, R25 ;  /* 0x00000019241a7221 */ /* 0x000fc60000010000 */
[----:B------:R2:W4:Y:S01]  /*45c0*/  MUFU.EX2 R24, R33 ;  /* 0x0000002100187308 */ /* 0x0005220000000800 */
[----:B------:R-:W-:Y:S01]  /*45d0*/  FADD.FTZ R25, R35, R26 ;  /* 0x0000001a23197221 */ /* 0x000fe20000010000 */
[----:B-1----:R-:W-:-:S06]  /*45e0*/  F2FP.BF16.F32.PACK_AB R162, R63, R44 ;  /* 0x0000002c3fa2723e */ /* 0x002fcc00000010ff */
[----:B------:R-:W1:Y:S01]  /*45f0*/  MUFU.EX2 R52, R52 ;  /* 0x0000003400347308 */ /* 0x000e620000000800 */
[----:B--2---:R-:W-:Y:S01]  /*4600*/  FADD.FTZ R33, R61, R28 ;  /* 0x0000001c3d217221 */ /* 0x004fe20000010000 */
[----:B------:R-:W-:-:S03]  /*4610*/  FADD.FTZ R28, R40, R25 ;  /* 0x00000019281c7221 */ /* 0x000fc60000010000 */
[----:B------:R-:W-:Y:S01]  /*4620*/  FADD.FTZ R30, R44, R33 ;  /* 0x000000212c1e7221 */ /* 0x000fe20000010000 */
[----:B0-----:R-:W-:Y:S02]  /*4630*/  FADD.FTZ R25, R31, R28 ;  /* 0x0000001c1f197221 */ /* 0x001fe40000010000 */
[----:B------:R-:W0:Y:S01]  /*4640*/  MUFU.EX2 R27, R27 ;  /* 0x0000001b001b7308 */ /* 0x000e220000000800 */
[----:B------:R-:W-:Y:S01]  /*4650*/  FADD.FTZ R33, R63, R30 ;  /* 0x0000001e3f217221 */ /* 0x000fe20000010000 */
[C---:B----4-:R-:W-:Y:S01]  /*4660*/  FADD.FTZ R28, R24.reuse, R25 ;  /* 0x00000019181c7221 */ /* 0x050fe20000010000 */
[----:B------:R-:W-:-:S05]  /*4670*/  F2FP.BF16.F32.PACK_AB R163, R24, R31 ;  /* 0x0000001f18a3723e */ /* 0x000fca00000010ff */
[----:B------:R-:W2:Y:S01]  /*4680*/  MUFU.EX2 R65, R56 ;  /* 0x0000003800417308 */ /* 0x000ea20000000800 */
[----:B-1----:R-:W-:-:S07]  /*4690*/  FADD.FTZ R190, R52, R33 ;  /* 0x0000002134be7221 */ /* 0x002fce0000010000 */
[----:B------:R-:W1:Y:S01]  /*46a0*/  MUFU.EX2 R26, R29 ;  /* 0x0000001d001a7308 */ /* 0x000e620000000800 */
[----:B0-----:R-:W-:-:S07]  /*46b0*/  FADD.FTZ R187, R27, R28 ;  /* 0x0000001c1bbb7221 */ /* 0x001fce0000010000 */
[----:B------:R-:W0:Y:S01]  /*46c0*/  MUFU.EX2 R188, R188 ;  /* 0x000000bc00bc7308 */ /* 0x000e220000000800 */
[C---:B--2---:R-:W-:Y:S01]  /*46d0*/  FADD.FTZ R190, R65.reuse, R190 ;  /* 0x000000be41be7221 */ /* 0x044fe20000010000 */
[----:B------:R-:W-:-:S06]  /*46e0*/  F2FP.BF16.F32.PACK_AB R164, R65, R52 ;  /* 0x0000003441a4723e */ /* 0x000fcc00000010ff */
[----:B------:R-:W2:Y:S01]  /*46f0*/  MUFU.EX2 R189, R189 ;  /* 0x000000bd00bd7308 */ /* 0x000ea20000000800 */
[C---:B-1----:R-:W-:Y:S01]  /*4700*/  FADD.FTZ R187, R26.reuse, R187 ;  /* 0x000000bb1abb7221 */ /* 0x042fe20000010000 */
[----:B------:R-:W-:Y:S02]  /*4710*/  F2FP.BF16.F32.PACK_AB R165, R26, R27 ;  /* 0x0000001b1aa5723e */ /* 0x000fe400000010ff */
[----:B------:R-:W-:-:S04]  /*4720*/  WARPGROUP.ARRIVE ;  /* 0x00000000000079c5 */ /* 0x000fc80000000000 */
[----:B------:R-:W-:Y:S01]  /*4730*/  MUFU.EX2 R184, R184 ;  /* 0x000000b800b87308 */ /* 0x000fe20000000800 */
[----:B0-----:R-:W-:Y:S01]  /*4740*/  FADD.FTZ R190, R188, R190 ;  /* 0x000000bebcbe7221 */ /* 0x001fe20000010000 */
[----:B------:R-:W-:Y:S01]  /*4750*/  HGMMA.64x256x16.F32.BF16 R24, R152, gdesc[UR8].tnspB, RZ, !UPT, gsb0 ;  /* 0x43e0000898187df0 */ /* 0x000fe2000c0018ff */
[----:B------:R-:W-:Y:S01]  /*4760*/  UMOV UR10, UR6 ;  /* 0x00000006000a7c82 */ /* 0x000fe20008000000 */
[----:B------:R-:W-:Y:S01]  /*4770*/  UMOV UR11, 0x40000040 ;  /* 0x40000040000b7882 */ /* 0x000fe20000000000 */
[----:B------:R-:W-:-:S03]  /*4780*/  UIADD3 UR6, UR4, 0x180, URZ ;  /* 0x0000018004067890 */ /* 0x000fc6000fffe03f */
[----:B------:R-:W-:Y:S01]  /*4790*/  MUFU.EX2 R186, R186 ;  /* 0x000000ba00ba7308 */ /* 0x000fe20000000800 */
[----:B--2---:R-:W-:-:S07]  /*47a0*/  FADD.FTZ R190, R189, R190 ;  /* 0x000000bebdbe7221 */ /* 0x004fce0000010000 */
[----:B------:R-:W-:Y:S08]  /*47b0*/  MUFU.EX2 R21, R21 ;  /* 0x0000001500157308 */ /* 0x000ff00000000800 */
[----:B------:R-:W-:Y:S08]  /*47c0*/  MUFU.EX2 R173, R173 ;  /* 0x000000ad00ad7308 */ /* 0x000ff00000000800 */
[----:B------:R-:W-:Y:S08]  /*47d0*/  MUFU.EX2 R175, R175 ;  /* 0x000000af00af7308 */ /* 0x000ff00000000800 */
[----:B------:R-:W-:Y:S01]  /*47e0*/  MUFU.EX2 R178, R178 ;  /* 0x000000b200b27308 */ /* 0x000fe20000000800 */
[----:B------:R-:W-:-:S02]  /*47f0*/  WARPGROUP.DEPBAR.LE gsb0, 0x0 ;  /* 0x00008000000079c5 */ /* 0x000fc40000010000 */
[----:B------:R-:W-:Y:S01]  /*4800*/  WARPGROUP.ARRIVE ;  /* 0x00000000000079c5 */ /* 0x000fe20000000000 */
[-CC-:B------:R-:W-:Y:S01]  /*4810*/  FFMA.FTZ R152, R166, R13.reuse, -R176.reuse ;  /* 0x0000000da6987223 */ /* 0x180fe200000108b0 */
[-CC-:B------:R-:W-:Y:S01]  /*4820*/  FFMA.FTZ R153, R167, R13.reuse, -R176.reuse ;  /* 0x0000000da7997223 */ /* 0x180fe200000108b0 */
[----:B------:R-:W-:Y:S01]  /*4830*/  F2FP.BF16.F32.PACK_AB R166, R189, R188 ;  /* 0x000000bcbda6723e */ /* 0x000fe200000010ff */
[----:B------:R-:W-:Y:S01]  /*4840*/  FFMA.FTZ R155, R179, R13, -R176 ;  /* 0x0000000db39b7223 */ /* 0x000fe200000108b0 */
[----:B------:R-:W-:Y:S01]  /*4850*/  MUFU.EX2 R154, R185 ;  /* 0x000000b9009a7308 */ /* 0x000fe20000000800 */
[----:B------:R-:W-:Y:S07]  /*4860*/  HGMMA.64x256x16.F32.BF16 R24, R156, gdesc[UR12].tnspB, R24, gsb0 ;  /* 0x43e0000c9c187df0 */ /* 0x000fee0008001818 */
[----:B------:R-:W0:Y:S08]  /*4870*/  MUFU.EX2 R152, R152 ;  /* 0x0000009800987308 */ /* 0x000e300000000800 */
[----:B------:R-:W1:Y:S08]  /*4880*/  MUFU.EX2 R153, R153 ;  /* 0x0000009900997308 */ /* 0x000e700000000800 */
[----:B------:R-:W-:Y:S01]  /*4890*/  MUFU.EX2 R155, R155 ;  /* 0x0000009b009b7308 */ /* 0x000fe20000000800 */
[----:B0-----:R-:W-:Y:S01]  /*48a0*/  FADD.FTZ R187, R152, R187 ;  /* 0x000000bb98bb7221 */ /* 0x001fe20000010000 */
[----:B-1----:R-:W-:-:S03]  /*48b0*/  F2FP.BF16.F32.PACK_AB R167, R153, R152 ;  /* 0x0000009899a7723e */ /* 0x002fc600000010ff */
[----:B------:R-:W-:-:S03]  /*48c0*/  FADD.FTZ R187, R153, R187 ;  /* 0x000000bb99bb7221 */ /* 0x000fc60000010000 */
[----:B------:R-:W0:Y:S01]  /*48d0*/  MUFU.EX2 R152, R183 ;  /* 0x000000b700987308 */ /* 0x000e220000000800 */
[----:B------:R-:W-:Y:S02]  /*48e0*/  WARPGROUP.DEPBAR.LE gsb0, 0x0 ;  /* 0x00008000000079c5 */ /* 0x000fe40000010000 */
[----:B------:R-:W-:Y:S01]  /*48f0*/  WARPGROUP.ARRIVE ;  /* 0x00000000000079c5 */ /* 0x000fe20000000000 */
[-CC-:B------:R-:W-:Y:S01]  /*4900*/  FFMA.FTZ R157, R181, R13.reuse, -R176.reuse ;  /* 0x0000000db59d7223 */ /* 0x180fe200000108b0 */
[-CC-:B------:R-:W-:Y:S01]  /*4910*/  FFMA.FTZ R156, R174, R13.reuse, -R176.reuse ;  /* 0x0000000dae9c7223 */ /* 0x180fe200000108b0 */
[-C--:B------:R-:W-:Y:S01]  /*4920*/  FFMA.FTZ R158, R177, R13.reuse, -R176 ;  /* 0x0000000db19e7223 */ /* 0x080fe200000108b0 */
[----:B0-----:R-:W-:Y:S01]  /*4930*/  FADD.FTZ R159, R152, R190 ;  /* 0x000000be989f7221 */ /* 0x001fe20000010000 */
[C---:B------:R-:W-:Y:S01]  /*4940*/  F2FP.BF16.F32.PACK_AB R152, R184.reuse, R152 ;  /* 0x00000098b898723e */ /* 0x040fe200000010ff */
[----:B------:R-:W-:Y:S01]  /*4950*/  HGMMA.64x256x16.F32.BF16 R24, R160, gdesc[UR8].tnspB, R24, gsb0 ;  /* 0x43e00008a0187df0 */ /* 0x000fe20008001818 */
[----:B------:R-:W-:Y:S01]  /*4960*/  UMOV UR10, UR6 ;  /* 0x00000006000a7c82 */ /* 0x000fe20008000000 */
[----:B------:R-:W-:Y:S01]  /*4970*/  UMOV UR11, 0x40000040 ;  /* 0x40000040000b7882 */ /* 0x000fe20000000000 */
[----:B------:R-:W0:Y:S01]  /*4980*/  MUFU.EX2 R157, R157 ;  /* 0x0000009d009d7308 */ /* 0x000e220000000800 */
[----:B------:R-:W-:Y:S01]  /*4990*/  FADD.FTZ R159, R184, R159 ;  /* 0x0000009fb89f7221 */ /* 0x000fe20000010000 */
[----:B------:R-:W-:Y:S01]  /*49a0*/  UIADD3 UR6, UR4, 0x200, URZ ;  /* 0x0000020004067890 */ /* 0x000fe2000fffe03f */
[----:B------:R-:W-:Y:S01]  /*49b0*/  FFMA.FTZ R176, R182, R13, -R176 ;  /* 0x0000000db6b07223 */ /* 0x000fe200000108b0 */
[----:B------:R-:W-:Y:S01]  /*49c0*/  UIADD3 UR4, UR4, 0x280, URZ ;  /* 0x0000028004047890 */ /* 0x000fe2000fffe03f */
[----:B------:R-:W-:Y:S01]  /*49d0*/  FADD.FTZ R159, R154, R159 ;  /* 0x0000009f9a9f7221 */ /* 0x000fe20000010000 */
[----:B------:R-:W-:-:S02]  /*49e0*/  F2FP.BF16.F32.PACK_AB R154, R186, R154 ;  /* 0x0000009aba9a723e */ /* 0x000fc400000010ff */
[----:B------:R-:W-:Y:S01]  /*49f0*/  MUFU.EX2 R156, R156 ;  /* 0x0000009c009c7308 */ /* 0x000fe20000000800 */
[----:B------:R-:W-:-:S07]  /*4a00*/  FADD.FTZ R159, R186, R159 ;  /* 0x0000009fba9f7221 */ /* 0x000fce0000010000 */
[----:B------:R-:W1:Y:S01]  /*4a10*/  MUFU.EX2 R158, R158 ;  /* 0x0000009e009e7308 */ /* 0x000e620000000800 */
[----:B0-----:R-:W-:-:S07]  /*4a20*/  F2FP.BF16.F32.PACK_AB R153, R157, R155 ;  /* 0x0000009b9d99723e */ /* 0x001fce00000010ff */
[----:B------:R-:W-:Y:S01]  /*4a30*/  MUFU.EX2 R176, R176 ;  /* 0x000000b000b07308 */ /* 0x000fe20000000800 */
[----:B------:R-:W-:Y:S02]  /*4a40*/  WARPGROUP.DEPBAR.LE gsb0, 0x0 ;  /* 0x00008000000079c5 */ /* 0x000fe40000010000 */
[----:B------:R-:W-:Y:S01]  /*4a50*/  WARPGROUP.ARRIVE ;  /* 0x00000000000079c5 */ /* 0x000fe20000000000 */
[----:B------:R-:W-:Y:S01]  /*4a60*/  FADD.FTZ R160, R155, R187 ;  /* 0x000000bb9ba07221 */ /* 0x000fe20000010000 */
[----:B-1----:R-:W-:-:S03]  /*4a70*/  F2FP.BF16.F32.PACK_AB R155, R158, R156 ;  /* 0x0000009c9e9b723e */ /* 0x002fc600000010ff */
[----:B------:R-:W-:Y:S01]  /*4a80*/  FADD.FTZ R160, R157, R160 ;  /* 0x000000a09da07221 */ /* 0x000fe20000010000 */
[----:B------:R-:W-:Y:S01]  /*4a90*/  HGMMA.64x256x16.F32.BF16 R24, R164, gdesc[UR8].tnspB, R24, gsb0 ;  /* 0x43e00008a4187df0 */ /* 0x000fe20008001818 */
[----:B------:R-:W-:Y:S01]  /*4aa0*/  UMOV UR10, UR6 ;  /* 0x00000006000a7c82 */ /* 0x000fe20008000000 */
[----:B------:R-:W-:Y:S01]  /*4ab0*/  UMOV UR11, 0x40000040 ;  /* 0x40000040000b7882 */ /* 0x000fe20000000000 */
[----:B------:R-:W-:-:S04]  /*4ac0*/  FADD.FTZ R160, R156, R160 ;  /* 0x000000a09ca07221 */ /* 0x000fc80000010000 */
[----:B------:R-:W-:Y:S01]  /*4ad0*/  FADD.FTZ R156, R158, R160 ;  /* 0x000000a09e9c7221 */ /* 0x000fe20000010000 */
[----:B------:R-:W-:Y:S02]  /*4ae0*/  WARPGROUP.DEPBAR.LE gsb0, 0x0 ;  /* 0x00008000000079c5 */ /* 0x000fe40000010000 */
[----:B------:R-:W-:-:S15]  /*4af0*/  WARPGROUP.ARRIVE ;  /* 0x00000000000079c5 */ /* 0x000fde0000000000 */
[----:B------:R-:W-:-:S03]  /*4b00*/  NOP ;  /* 0x0000000000007918 */ /* 0x000fc60000000000 */
[----:B------:R-:W-:Y:S01]  /*4b10*/  HGMMA.64x256x16.F32.BF16 R24, R152, gdesc[UR8].tnspB, R24, gsb0 ;  /* 0x43e0000898187df0 */ /* 0x000fe20008001818 */
[----:B------:R-:W-:Y:S01]  /*4b20*/  UMOV UR10, UR4 ;  /* 0x00000004000a7c82 */ /* 0x000fe20008000000 */
[----:B------:R-:W-:Y:S01]  /*4b30*/  UMOV UR11, 0x40000040 ;  /* 0x40000040000b7882 */ /* 0x000fe20000000000 */
[----:B------:R-:W-:Y:S02]  /*4b40*/  WARPGROUP.DEPBAR.LE gsb0, 0x0 ;  /* 0x00008000000079c5 */ /* 0x000fe40000010000 */
[----:B------:R-:W0:Y:S01]  /*4b50*/  MUFU.EX2 R152, R171 ;  /* 0x000000ab00987308 */ /* 0x000e220000000800 */
[----:B------:R-:W-:-:S07]  /*4b60*/  FADD.FTZ R155, R21, R159 ;  /* 0x0000009f159b7221 */ /* 0x000fce0000010000 */
[----:B------:R-:W1:Y:S08]  /*4b70*/  MUFU.EX2 R154, R172 ;  /* 0x000000ac009a7308 */ /* 0x000e700000000800 */
[----:B------:R-:W2:Y:S01]  /*4b80*/  MUFU.EX2 R153, R180 ;  /* 0x000000b400997308 */ /* 0x000ea20000000800 */
[C---:B0-----:R-:W-:Y:S01]  /*4b90*/  FADD.FTZ R155, R152.reuse, R155 ;  /* 0x0000009b989b7221 */ /* 0x041fe20000010000 */
[----:B------:R-:W-:-:S02]  /*4ba0*/  F2FP.BF16.F32.PACK_AB R152, R152, R21 ;  /* 0x000000159898723e */ /* 0x000fc400000010ff */
[----:B------:R-:W-:-:S04]  /*4bb0*/  SHF.R.U32.HI R21, RZ, 0x1f, R12 ;  /* 0x0000001fff157819 */ /* 0x000fc8000001160c */
[----:B------:R-:W-:Y:S01]  /*4bc0*/  LEA.HI.SX32 R12, R12, R21, 0x1c ;  /* 0x000000150c0c7211 */ /* 0x000fe200078fe2ff */
[----:B-1----:R-:W-:Y:S01]  /*4bd0*/  FADD.FTZ R157, R154, R155 ;  /* 0x0000009b9a9d7221 */ /* 0x002fe20000010000 */
[----:B------:R-:W-:Y:S02]  /*4be0*/  F2FP.BF16.F32.PACK_AB R154, R173, R154 ;  /* 0x0000009aad9a723e */ /* 0x000fe400000010ff */
[----:B------:R-:W-:Y:S02]  /*4bf0*/  F2FP.BF16.F32.PACK_AB R155, R176, R178 ;  /* 0x000000b2b09b723e */ /* 0x000fe400000010ff */
[----:B------:R-:W-:Y:S01]  /*4c00*/  VIMNMX R21, R205, R12, !PT ;  /* 0x0000000ccd157248 */ /* 0x000fe20007fe0100 */
[----:B--2---:R-:W-:Y:S01]  /*4c10*/  FADD.FTZ R156, R153, R156 ;  /* 0x0000009c999c7221 */ /* 0x004fe20000010000 */
[C---:B------:R-:W-:Y:S02]  /*4c20*/  F2FP.BF16.F32.PACK_AB R153, R175.reuse, R153 ;  /* 0x00000099af99723e */ /* 0x040fe400000010ff */
[----:B------:R-:W-:Y:S01]  /*4c30*/  ISETP.GE.AND P2, PT, R212, R21, PT ;  /* 0x00000015d400720c */ /* 0x000fe20003f46270 */
[----:B------:R-:W-:Y:S01]  /*4c40*/  FADD.FTZ R156, R175, R156 ;  /* 0x0000009caf9c7221 */ /* 0x000fe20000010000 */
[----:B------:R-:W-:-:S06]  /*4c50*/  WARPGROUP.ARRIVE ;  /* 0x00000000000079c5 */ /* 0x000fcc0000000000 */
[----:B------:R-:W-:Y:S03]  /*4c60*/  HGMMA.64x256x16.F32.BF16 R24, R152, gdesc[UR8].tnspB, R24, gsb0 ;  /* 0x43e0000898187df0 */ /* 0x000fe60008001818 */
[----:B------:R-:W-:Y:S02]  /*4c70*/  WARPGROUP.DEPBAR.LE gsb0, 0x0 ;  /* 0x00008000000079c5 */ /* 0x000fe40000010000 */
[----:B------:R-:W-:Y:S01]  /*4c80*/  FADD.FTZ R153, R178, R156 ;  /* 0x0000009cb2997221 */ /* 0x000fe20000010000 */
[----:B------:R0:W-:Y:S03]  /*4c90*/  @!P1 SYNCS.ARRIVE.TRANS64.RED.A1T0 RZ, [R0+URZ], RZ ;  /* 0x000000ff00ff99a7 */ /* 0x0001e6000810043f */
[----:B------:R-:W-:Y:S01]  /*4ca0*/  FADD.FTZ R12, R176, R153 ;  /* 0x00000099b00c7221 */ /* 0x000fe20000010000 */
[----:B0-----:R-:W-:Y:S01]  /*4cb0*/  FADD.FTZ R0, R173, R157 ;  /* 0x0000009dad007221 */ /* 0x001fe20000010000 */
[----:B---3--:R-:W-:Y:S06]  /*4cc0*/  @!P2 BRA `(.L_x_5355) ;  /* 0x00000030001ca947 */ /* 0x008fec0003800000 */
[----:B------:R-:W-:Y:S01]  /*4cd0*/  IMAD.MOV.U32 R214, RZ, RZ, R169 ;  /* 0x000000ffffd67224 */ /* 0x000fe200078e00a9 */
[----:B------:R-:W-:Y:S01]  /*4ce0*/  ULDC UR4, c[0x0][0xad0] ;  /* 0x0002b40000047ab9 */ /* 0x000fe20000000800 */
[----:B------:R-:W-:-:S07]  /*4cf0*/  IMAD.MOV.U32 R215, RZ, RZ, R20 ;  /* 0x000000ffffd77224 */ /* 0x000fce00078e0014 */
.L_x_5364:
[----:B------:R-:W-:-:S04]  /*4d00*/  UIADD3 UR36, UR36, 0x1, URZ ;  /* 0x0000000124247890 */ /* 0x000fc8000fffe03f */
[----:B------:R-:W-:-:S04]  /*4d10*/  UISETP.NE.AND UP0, UPT, UR36, 0x2, UPT ;  /* 0x000000022400788c */ /* 0x000fc8000bf05270 */
[----:B------:R-:W-:Y:S02]  /*4d20*/  USEL UR5, URZ, 0x1, UP0 ;  /* 0x000000013f057887 */ /* 0x000fe40008000000 */
[----:B------:R-:W-:Y:S02]  /*4d30*/  USEL UR36, UR36, URZ, UP0 ;  /* 0x0000003f24247287 */ /* 0x000fe40008000000 */
[----:B------:R-:W-:Y:S01]  /*4d40*/  ULOP3.LUT UR37, UR37, UR5, URZ, 0x3c, !UPT ;  /* 0x0000000525257292 */ /* 0x000fe2000f8e3c3f */
[----:B------:R-:W-:Y:S11]  /*4d50*/  @!P0 BRA `(.L_x_5356) ;  /* 0x0000000000048947 */ /* 0x000ff60003800000 */
[----:B------:R-:W-:Y:S01]  /*4d60*/  BPT.TRAP 0x1 ;  /* 0x000000040000795c */ /* 0x000fe20000300000 */
.L_x_5356:
        /* <DEDUP_REMOVED lines=9> */
.L_x_5357:
[----:B-1----:R-:W-:Y:S05]  /*4e00*/  @P2 BRA `(.L_x_5358) ;  /* 0x0000000000082947 */ /* 0x002fea0003800000 */
[----:B------:R-:W1:Y:S02]  /*4e10*/  SYNCS.PHASECHK.TRANS64.TRYWAIT P2, [UR5+0x32430], R13 ;  /* 0x0324300dff0075a7 */ /* 0x000e640008040145 */
[----:B-1----:R-:W-:Y:S05]  /*4e20*/  @!P2 BRA `(.L_x_5359) ;  /* 0x0000012400e0a947 */ /* 0x002fea0003800000 */
.L_x_5358:
        /* <DEDUP_REMOVED lines=31> */
.L_x_5360:
[----:B------:R2:W3:Y:S01]  /*5020*/  SYNCS.PHASECHK.TRANS64.TRYWAIT P2, [UR5+0x32450], R13 ;  /* 0x0324500dff0075a7 */ /* 0x0004e20008040145 */
[----:B------:R-:W-:Y:S05]  /*5030*/  @!P0 BRA `(.L_x_5361) ;  /* 0x0000000000048947 */ /* 0x000fea0003800000 */
[----:B------:R-:W-:Y:S01]  /*5040*/  BPT.TRAP 0x1 ;  /* 0x000000040000795c */ /* 0x000fe20000300000 */
.L_x_5361:
[----:B---3--:R-:W-:Y:S05]  /*5050*/  @P2 BRA `(.L_x_5362) ;  /* 0x0000000000082947 */ /* 0x008fea0003800000 */
[----:B------:R-:W3:Y:S02]  /*5060*/  SYNCS.PHASECHK.TRANS64.TRYWAIT P2, [UR5+0x32450], R13 ;  /* 0x0324500dff0075a7 */ /* 0x000ee40008040145 */
[----:B---3--:R-:W-:Y:S05]  /*5070*/  @!P2 BRA `(.L_x_5363) ;  /* 0x000001240064a947 */ /* 0x008fea0003800000 */
.L_x_5362:
[----:B------:R-:W-:Y:S01]  /*5080*/  R2UR UR52, R10 ;  /* 0x000000000a3472ca */ /* 0x000fe200000e0000 */
[----:B------:R-:W-:Y:S01]  /*5090*/  UIMAD UR6, UR36, 0xc00, UR60 ;  /* 0x00000c00240678a4 */ /* 0x000fe2000f8e023c */
[----:B------:R-:W-:Y:S01]  /*50a0*/  R2UR UR53, R11 ;  /* 0x000000000b3572ca */ /* 0x000fe200000e0000 */
[----:B------:R-:W-:Y:S01]  /*50b0*/  WARPGROUP.ARRIVE ;  /* 0x00000000000079c5 */ /* 0x000fe20000000000 */
[----:B------:R-:W-:Y:S01]  /*50c0*/  UMOV UR55, 0x40000040 ;  /* 0x4000004000377882 */ /* 0x000fe20000000000 */
[----:B------:R-:W-:Y:S01]  /*50d0*/  UIADD3 UR10, UR6, 0x302, URZ ;  /* 0x00000302060a7890 */ /* 0x000fe2000fffe03f */
[----:B-1----:R-:W1:Y:S01]  /*50e0*/  LDC R20, c[0x0][0x448] ;  /* 0x00011200ff147b82 */ /* 0x002e620000000800 */
[----:B------:R-:W-:Y:S01]  /*50f0*/  UMOV UR11, 0x40000040 ;  /* 0x40000040000b7882 */ /* 0x000fe20000000000 */
[----:B------:R-:W-:Y:S01]  /*5100*/  UMOV UR54, UR6 ;  /* 0x0000000600367c82 */ /* 0x000fe20008000000 */
[----:B------:R-:W-:Y:S01]  /*5110*/  UIADD3 UR14, UR6, 0x304, URZ ;  /* 0x00000304060e7890 */ /* 0x000fe2000fffe03f */
[----:B------:R-:W-:Y:S01]  /*5120*/  IMAD.IADD R217, R206, 0x1, R200 ;  /* 0x00000001ced97824 */ /* 0x000fe200078e02c8 */
[----:B------:R-:W-:Y:S01]  /*5130*/  UMOV UR15, 0x40000040 ;  /* 0x40000040000f7882 */ /* 0x000fe20000000000 */
[----:B------:R-:W-:Y:S01]  /*5140*/  UIADD3 UR18, UR6, 0x306, URZ ;  /* 0x0000030606127890 */ /* 0x000fe2000fffe03f */
[----:B------:R-:W-:-:S02]  /*5150*/  UMOV UR19, 0x40000040 ;  /* 0x4000004000137882 */ /* 0x000fc40000000000 */
        /* <DEDUP_REMOVED lines=12> */
[----:B-1----:R-:W-:Y:S01]  /*5220*/  ISETP.NE.AND P2, PT, R20, 0x1, PT ;  /* 0x000000011400780c */ /* 0x002fe20003f45270 */
[----:B------:R-:W-:Y:S01]  /*5230*/  UMOV UR35, 0x40000040 ;  /* 0x4000004000237882 */ /* 0x000fe20000000000 */
[----:B------:R-:W-:Y:S01]  /*5240*/  UIADD3 UR42, UR6, 0x900, URZ ;  /* 0x00000900062a7890 */ /* 0x000fe2000fffe03f */
[----:B------:R-:W-:Y:S01]  /*5250*/  UMOV UR43, 0x40000040 ;  /* 0x40000040002b7882 */ /* 0x000fe20000000000 */
[----:B------:R-:W-:Y:S01]  /*5260*/  UIADD3 UR46, UR6, 0x902, URZ ;  /* 0x00000902062e7890 */ /* 0x000fe2000fffe03f */
[----:B------:R-:W-:Y:S01]  /*5270*/  UMOV UR47, 0x40000040 ;  /* 0x40000040002f7882 */ /* 0x000fe20000000000 */
[----:B------:R-:W-:Y:S01]  /*5280*/  UIADD3 UR50, UR6, 0x904, URZ ;  /* 0x0000090406327890 */ /* 0x000fe2000fffe03f */
[----:B------:R-:W-:-:S06]  /*5290*/  UMOV UR51, 0x40000040 ;  /* 0x4000004000337882 */ /* 0x000fcc0000000000 */
[----:B------:R-:W1:Y:S08]  /*52a0*/  @P2 LDC R20, c[0x0][0x44c] ;  /* 0x00011300ff142b82 */ /* 0x000e700000000800 */
[----:B0-2---:R-:W0:Y:S01]  /*52b0*/  @P2 LDC R13, c[0x0][0x450] ;  /* 0x00011400ff0d2b82 */ /* 0x005e220000000800 */
[----:B-1----:R-:W-:-:S05]  /*52c0*/  @P2 IMAD.HI.U32 R20, R217, R20, RZ ;  /* 0x00000014d9142227 */ /* 0x002fca00078e00ff */
[----:B0-----:R-:W-:Y:S01]  /*52d0*/  @P2 SHF.R.U32.HI R217, RZ, R13, R20 ;  /* 0x0000000dffd92219 */ /* 0x001fe20000011614 */
        /* <DEDUP_REMOVED lines=67> */
[----:B------:R-:W0:Y:S01]  /*5710*/  SHFL.IDX PT, R174, R217, RZ, 0x1c1f ;  /* 0x001c1fffd9ae7589 */ /* 0x000e2200000e0000 */
[----:B------:R-:W-:Y:S01]  /*5720*/  FMUL.FTZ R153, R154, UR4 ;  /* 0x000000049a997c20 */ /* 0x000fe20008410000 */
[----:B------:R-:W-:Y:S01]  /*5730*/  FMUL.FTZ R154, R156, UR4 ;  /* 0x000000049c9a7c20 */ /* 0x000fe20008410000 */
[----:B------:R-:W-:Y:S01]  /*5740*/  FMUL.FTZ R156, R157, UR4 ;  /* 0x000000049d9c7c20 */ /* 0x000fe20008410000 */
[----:B------:R-:W-:Y:S01]  /*5750*/  FMUL.FTZ R157, R161, UR4 ;  /* 0x00000004a19d7c20 */ /* 0x000fe20008410000 */
[----:B------:R-:W-:-:S02]  /*5760*/  IMAD R161, R212, -0x60, RZ ;  /* 0xffffffa0d4a17824 */ /* 0x000fc400078e02ff */
[----:B------:R-:W-:Y:S01]  /*5770*/  FMUL.FTZ R219, R152, UR4 ;  /* 0x0000000498db7c20 */ /* 0x000fe20008410000 */
[----:B------:R-:W-:Y:S01]  /*5780*/  FMUL.FTZ R13, R158, UR4 ;  /* 0x000000049e0d7c20 */ /* 0x000fe20008410000 */
[----:B------:R-:W1:Y:S01]  /*5790*/  MUFU.TANH R220, R220 ;  /* 0x000000dc00dc7308 */ /* 0x000e620000002400 */
[----:B------:R-:W-:Y:S01]  /*57a0*/  FMUL.FTZ R20, R159, UR4 ;  /* 0x000000049f147c20 */ /* 0x000fe20008410000 */
[----:B------:R-:W-:Y:S01]  /*57b0*/  IADD3 R161, -R201, 0x1, R161 ;  /* 0x00000001c9a17810 */ /* 0x000fe20007ffe1a1 */
[----:B------:R-:W-:Y:S01]  /*57c0*/  FMUL.FTZ R158, R164, UR4 ;  /* 0x00000004a49e7c20 */ /* 0x000fe20008410000 */
[----:B------:R-:W-:Y:S01]  /*57d0*/  FMUL.FTZ R159, R165, UR4 ;  /* 0x00000004a59f7c20 */ /* 0x000fe20008410000 */
[----:B------:R-:W-:Y:S01]  /*57e0*/  FMUL.FTZ R224, R170, UR4 ;  /* 0x00000004aae07c20 */ /* 0x000fe20008410000 */
[----:B------:R-:W-:Y:S01]  /*57f0*/  FMUL.FTZ R218, R160, UR4 ;  /* 0x00000004a0da7c20 */ /* 0x000fe20008410000 */
[----:B------:R-:W-:Y:S01]  /*5800*/  IADD3 R170, -R203, R161, R204 ;  /* 0x000000a1cbaa7210 */ /* 0x000fe20007ffe1cc */
        /* <DEDUP_REMOVED lines=9> */
[----:B0-----:R-:W-:-:S02]  /*58a0*/  IMAD.IADD R174, R170, 0x1, R174 ;  /* 0x00000001aaae7824 */ /* 0x001fc400078e02ae */
[----:B------:R-:W-:Y:S01]  /*58b0*/  FMUL.FTZ R166, R180, UR4 ;  /* 0x00000004b4a67c20 */ /* 0x000fe20008410000 */
[----:B------:R-:W-:Y:S01]  /*58c0*/  FMUL.FTZ R222, R167, UR4 ;  /* 0x00000004a7de7c20 */ /* 0x000fe20008410000 */
[----:B------:R-:W-:Y:S01]  /*58d0*/  FMUL.FTZ R167, R181, UR4 ;  /* 0x00000004b5a77c20 */ /* 0x000fe20008410000 */
[----:B------:R-:W-:Y:S01]  /*58e0*/  FMUL.FTZ R216, R162, UR4 ;  /* 0x00000004a2d87c20 */ /* 0x000fe20008410000 */
[----:B------:R-:W-:Y:S01]  /*58f0*/  ISETP.GT.AND P3, PT, R174, 0x1, PT ;  /* 0x00000001ae00780c */ /* 0x000fe20003f64270 */
[----:B------:R-:W-:Y:S01]  /*5900*/  FMUL.FTZ R161, R184, UR4 ;  /* 0x00000004b8a17c20 */ /* 0x000fe20008410000 */
[----:B------:R-:W0:Y:S01]  /*5910*/  MUFU.TANH R219, R219 ;  /* 0x000000db00db7308 */ /* 0x000e220000002400 */
[C---:B------:R-:W-:Y:S01]  /*5920*/  ISETP.GT.AND P4, PT, R174.reuse, 0x8, PT ;  /* 0x00000008ae00780c */ /* 0x040fe20003f84270 */
[----:B------:R-:W-:Y:S01]  /*5930*/  FMUL.FTZ R152, R163, UR4 ;  /* 0x00000004a3987c20 */ /* 0x000fe20008410000 */
[C---:B------:R-:W-:Y:S01]  /*5940*/  ISETP.GT.AND P5, PT, R174.reuse, 0x9, PT ;  /* 0x00000009ae00780c */ /* 0x040fe20003fa4270 */
[----:B------:R-:W-:Y:S01]  /*5950*/  FMUL.FTZ R225, R175, UR4 ;  /* 0x00000004afe17c20 */ /* 0x000fe20008410000 */
[----:B------:R-:W-:Y:S01]  /*5960*/  ISETP.GT.AND P2, PT, R174, RZ, PT ;  /* 0x000000ffae00720c */ /* 0x000fe20003f44270 */
[----:B------:R-:W-:Y:S01]  /*5970*/  FMUL.FTZ R162, R185, UR4 ;  /* 0x00000004b9a27c20 */ /* 0x000fe20008410000 */
[----:B-1----:R-:W-:Y:S01]  /*5980*/  FSEL R220, R220, -INF , P3 ;  /* 0xff800000dcdc7808 */ /* 0x002fe20001800000 */
[----:B------:R-:W1:Y:S01]  /*5990*/  MUFU.TANH R157, R157 ;  /* 0x0000009d009d7308 */ /* 0x000e620000002400 */
[----:B------:R-:W-:Y:S01]  /*59a0*/  ISETP.GT.AND P3, PT, R174, 0x11, PT ;  /* 0x00000011ae00780c */ /* 0x000fe20003f64270 */
[----:B------:R-:W4:Y:S01]  /*59b0*/  SHFL.IDX PT, R175, R217, 0x1, 0x1c1f ;  /* 0x003c1f00d9af7f89 */ /* 0x000f2200000e0000 */
[----:B--2---:R-:W-:Y:S01]  /*59c0*/  FSEL R154, R154, -INF , P4 ;  /* 0xff8000009a9a7808 */ /* 0x004fe20002000000 */
[----:B------:R-:W-:Y:S01]  /*59d0*/  FMUL.FTZ R163, R188, UR4 ;  /* 0x00000004bca37c20 */ /* 0x000fe20008410000 */
[----:B------:R-:W-:Y:S01]  /*59e0*/  ISETP.GT.AND P4, PT, R174, 0x18, PT ;  /* 0x00000018ae00780c */ /* 0x000fe20003f84270 */
[----:B------:R-:W-:Y:S01]  /*59f0*/  FMUL.FTZ R223, R171, UR4 ;  /* 0x00000004abdf7c20 */ /* 0x000fe20008410000 */
[----:B---3--:R-:W-:Y:S01]  /*5a00*/  FSEL R169, R156, -INF , P5 ;  /* 0xff8000009ca97808 */ /* 0x008fe20002800000 */
[----:B------:R-:W2:Y:S01]  /*5a10*/  MUFU.TANH R158, R158 ;  /* 0x0000009e009e7308 */ /* 0x000ea20000002400 */
[C---:B------:R-:W-:Y:S01]  /*5a20*/  ISETP.GT.AND P5, PT, R174.reuse, 0x19, PT ;  /* 0x00000019ae00780c */ /* 0x040fe20003fa4270 */
[----:B------:R-:W-:Y:S01]  /*5a30*/  FMUL.FTZ R156, R189, UR4 ;  /* 0x00000004bd9c7c20 */ /* 0x000fe20008410000 */
[----:B0-----:R-:W-:Y:S01]  /*5a40*/  FSEL R219, R219, -INF , P2 ;  /* 0xff800000dbdb7808 */ /* 0x001fe20001000000 */
[----:B------:R-:W-:Y:S01]  /*5a50*/  FMUL.FTZ R188, R179, UR4 ;  /* 0x00000004b3bc7c20 */ /* 0x000fe20008410000 */
[----:B------:R-:W-:Y:S01]  /*5a60*/  ISETP.GT.AND P2, PT, R174, 0x10, PT ;  /* 0x00000010ae00780c */ /* 0x000fe20003f44270 */
[----:B------:R-:W-:Y:S01]  /*5a70*/  FMUL.FTZ R176, R197, UR4 ;  /* 0x00000004c5b07c20 */ /* 0x000fe20008410000 */
[----:B------:R-:W-:Y:S01]  /*5a80*/  FMUL.FTZ R155, R155, UR4 ;  /* 0x000000049b9b7c20 */ /* 0x000fe20008410000 */
[----:B------:R-:W0:Y:S01]  /*5a90*/  MUFU.TANH R159, R159 ;  /* 0x0000009f009f7308 */ /* 0x000e220000002400 */
[----:B-1----:R-:W-:Y:S01]  /*5aa0*/  FSEL R180, R157, -INF , P3 ;  /* 0xff8000009db47808 */ /* 0x002fe20001800000 */
[----:B------:R-:W-:Y:S01]  /*5ab0*/  FMUL.FTZ R157, R192, UR4 ;  /* 0x00000004c09d7c20 */ /* 0x000fe20008410000 */
[----:B------:R-:W-:Y:S01]  /*5ac0*/  ISETP.GT.AND P3, PT, R174, 0x21, PT ;  /* 0x00000021ae00780c */ /* 0x000fe20003f64270 */
        /* <DEDUP_REMOVED lines=8> */
[----:B----4-:R-:W-:-:S02]  /*5b50*/  IMAD.IADD R179, R170, 0x1, R175 ;  /* 0x00000001aab37824 */ /* 0x010fc400078e02af */
[----:B------:R-:W-:Y:S01]  /*5b60*/  FMUL.FTZ R193, R187, UR4 ;  /* 0x00000004bbc17c20 */ /* 0x000fe20008410000 */
[----:B------:R-:W-:Y:S01]  /*5b70*/  FMUL.FTZ R191, R191, UR4 ;  /* 0x00000004bfbf7c20 */ /* 0x000fe20008410000 */
[----:B------:R-:W-:Y:S01]  /*5b80*/  FMUL.FTZ R194, R194, UR4 ;  /* 0x00000004c2c27c20 */ /* 0x000fe20008410000 */
[----:B------:R-:W2:Y:S01]  /*5b90*/  MUFU.TANH R168, R168 ;  /* 0x000000a800a87308 */ /* 0x000ea20000002400 */
[----:B0-----:R-:W-:Y:S01]  /*5ba0*/  FSEL R217, R159, -INF , P5 ;  /* 0xff8000009fd97808 */ /* 0x001fe20002800000 */
[----:B------:R-:W-:Y:S01]  /*5bb0*/  FMUL.FTZ R159, R196, UR4 ;  /* 0x00000004c49f7c20 */ /* 0x000fe20008410000 */
[----:B------:R-:W-:Y:S01]  /*5bc0*/  ISETP.GT.AND P5, PT, R174, 0x29, PT ;  /* 0x00000029ae00780c */ /* 0x000fe20003fa4270 */
[----:B------:R-:W-:Y:S01]  /*5bd0*/  FMUL.FTZ R196, R190, UR4 ;  /* 0x00000004bec47c20 */ /* 0x000fe20008410000 */
[----:B------:R-:W-:-:S03]  /*5be0*/  FMUL.FTZ R199, R199, UR4 ;  /* 0x00000004c7c77c20 */ /* 0x000fc60008410000 */
[----:B------:R-:W0:Y:S01]  /*5bf0*/  MUFU.TANH R160, R160 ;  /* 0x000000a000a07308 */ /* 0x000e220000002400 */
[----:B-1----:R-:W-:Y:S02]  /*5c00*/  FSEL R218, R218, -INF , P2 ;  /* 0xff800000dada7808 */ /* 0x002fe40001000000 */
[----:B------:R-:W-:-:S05]  /*5c10*/  ISETP.GT.AND P2, PT, R174, 0x20, PT ;  /* 0x00000020ae00780c */ /* 0x000fca0003f44270 */
[----:B------:R-:W1:Y:S01]  /*5c20*/  MUFU.TANH R172, R172 ;  /* 0x000000ac00ac7308 */ /* 0x000e620000002400 */
[----:B--2---:R-:W-:Y:S02]  /*5c30*/  FSEL R168, R168, -INF , P2 ;  /* 0xff800000a8a87808 */ /* 0x004fe40001000000 */
[----:B------:R-:W-:-:S05]  /*5c40*/  ISETP.GT.AND P2, PT, R174, 0x30, PT ;  /* 0x00000030ae00780c */ /* 0x000fca0003f44270 */
[----:B------:R-:W2:Y:S01]  /*5c50*/  MUFU.TANH R173, R173 ;  /* 0x000000ad00ad7308 */ /* 0x000ea20000002400 */
[----:B0-----:R-:W-:Y:S02]  /*5c60*/  FSEL R171, R160, -INF , P3 ;  /* 0xff800000a0ab7808 */ /* 0x001fe40001800000 */
[----:B------:R-:W-:-:S05]  /*5c70*/  ISETP.GT.AND P3, PT, R174, 0x31, PT ;  /* 0x00000031ae00780c */ /* 0x000fca0003f64270 */
        /* <DEDUP_REMOVED lines=32> */
[----:B------:R-:W-:-:S05]  /*5e80*/  ISETP.GT.AND P2, PT, R179, RZ, PT ;  /* 0x000000ffb300720c */ /* 0x000fca0003f44270 */
        /* <DEDUP_REMOVED lines=8> */
[----:B------:R-:W-:Y:S02]  /*5f10*/  FMNMX.FTZ R13, R219, R215, !PT ;  /* 0x000000d7db0d7209 */ /* 0x000fe40007810000 */
[----:B------:R-:W-:Y:S02]  /*5f20*/  ISETP.GT.AND P4, PT, R179, 0x18, PT ;  /* 0x00000018b300780c */ /* 0x000fe40003f84270 */
[----:B------:R-:W-:Y:S01]  /*5f30*/  FMNMX.FTZ R13, R220, R13, !PT ;  /* 0x0000000ddc0d7209 */ /* 0x000fe20007810000 */
[----:B------:R-:W2:Y:S01]  /*5f40*/  MUFU.TANH R153, R153 ;  /* 0x0000009900997308 */ /* 0x000ea20000002400 */
[----:B0-----:R-:W-:Y:S02]  /*5f50*/  FSEL R159, R176, -INF , P5 ;  /* 0xff800000b09f7808 */ /* 0x001fe40002800000 */
[----:B------:R-:W-:-:S02]  /*5f60*/  FMNMX.FTZ R13, R154, R13, !PT ;  /* 0x0000000d9a0d7209 */ /* 0x000fc40007810000 */
[----:B------:R-:W-:Y:S02]  /*5f70*/  ISETP.GT.AND P5, PT, R179, 0x9, PT ;  /* 0x00000009b300780c */ /* 0x000fe40003fa4270 */
[----:B------:R-:W-:Y:S01]  /*5f80*/  FMNMX.FTZ R13, R169, R13, !PT ;  /* 0x0000000da90d7209 */ /* 0x000fe20007810000 */
[----:B------:R-:W0:Y:S01]  /*5f90*/  MUFU.TANH R155, R155 ;  /* 0x0000009b009b7308 */ /* 0x000e220000002400 */
[----:B-1----:R-:W-:Y:S02]  /*5fa0*/  FSEL R174, R20, -INF , P5 ;  /* 0xff80000014ae7808 */ /* 0x002fe40002800000 */
[----:B------:R-:W-:Y:S02]  /*5fb0*/  FMNMX.FTZ R13, R218, R13, !PT ;  /* 0x0000000dda0d7209 */ /* 0x000fe40007810000 */
[----:B------:R-:W-:Y:S02]  /*5fc0*/  ISETP.GT.AND P5, PT, R179, 0x19, PT ;  /* 0x00000019b300780c */ /* 0x000fe40003fa4270 */
[----:B------:R-:W-:Y:S01]  /*5fd0*/  FMNMX.FTZ R13, R180, R13, !PT ;  /* 0x0000000db40d7209 */ /* 0x000fe20007810000 */
[----:B------:R-:W1:Y:S01]  /*5fe0*/  MUFU.TANH R216, R216 ;  /* 0x000000d800d87308 */ /* 0x000e620000002400 */
[----:B--2---:R-:W-:-:S02]  /*5ff0*/  FSEL R153, R153, -INF , P2 ;  /* 0xff80000099997808 */ /* 0x004fc40001000000 */
[----:B------:R-:W-:Y:S02]  /*6000*/  FMNMX.FTZ R13, R181, R13, !PT ;  /* 0x0000000db50d7209 */ /* 0x000fe40007810000 */
[----:B------:R-:W-:Y:S02]  /*6010*/  ISETP.GT.AND P2, PT, R179, 0x10, PT ;  /* 0x00000010b300780c */ /* 0x000fe40003f44270 */
[----:B------:R-:W-:Y:S01]  /*6020*/  FMNMX.FTZ R13, R217, R13, !PT ;  /* 0x0000000dd90d7209 */ /* 0x000fe20007810000 */
[----:B------:R-:W2:Y:S01]  /*6030*/  MUFU.TANH R152, R152 ;  /* 0x0000009800987308 */ /* 0x000ea20000002400 */
[----:B0-----:R-:W-:Y:S02]  /*6040*/  FSEL R155, R155, -INF , P3 ;  /* 0xff8000009b9b7808 */ /* 0x001fe40001800000 */
[----:B------:R-:W-:Y:S02]  /*6050*/  FMNMX.FTZ R13, R168, R13, !PT ;  /* 0x0000000da80d7209 */ /* 0x000fe40007810000 */
[----:B------:R-:W-:-:S02]  /*6060*/  ISETP.GT.AND P3, PT, R179, 0x11, PT ;  /* 0x00000011b300780c */ /* 0x000fc40003f64270 */
        /* <DEDUP_REMOVED lines=13> */
[----:B------:R-:W-:Y:S01]  /*6140*/  FMNMX.FTZ R13, R166, R13, !PT ;  /* 0x0000000da60d7209 */ /* 0x000fe20007810000 */
[----:B------:R-:W0:Y:S01]  /*6150*/  S2R R221, SR_TID.X ;  /* 0x0000000000dd7919 */ /* 0x000e220000002100 */
[----:B------:R-:W-:-:S02]  /*6160*/  ISETP.GT.AND P4, PT, R179, 0x28, PT ;  /* 0x00000028b300780c */ /* 0x000fc40003f84270 */
[----:B------:R-:W-:Y:S01]  /*6170*/  FMNMX.FTZ R13, R167, R13, !PT ;  /* 0x0000000da70d7209 */ /* 0x000fe20007810000 */
[----:B------:R-:W3:Y:S01]  /*6180*/  MUFU.TANH R223, R223 ;  /* 0x000000df00df7308 */ /* 0x000ee20000002400 */
        /* <DEDUP_REMOVED lines=10> */
[----:B---3--:R-:W-:Y:S02]  /*6230*/  FSEL R184, R223, -INF , P3 ;  /* 0xff800000dfb87808 */ /* 0x008fe40001800000 */
[----:B------:R-:W-:Y:S02]  /*6240*/  FMNMX.FTZ R13, R156, R13, !PT ;  /* 0x0000000d9c0d7209 */ /* 0x000fe40007810000 */
        /* <DEDUP_REMOVED lines=9> */
[----:B------:R-:W-:Y:S01]  /*62e0*/  ISETP.GT.AND P5, PT, R179, 0x39, PT ;  /* 0x00000039b300780c */ /* 0x000fe20003fa4270 */
[----:B------:R-:W2:Y:S01]  /*62f0*/  SHFL.BFLY PT, R20, R13, 0x2, 0x1f ;  /* 0x0c401f000d147f89 */ /* 0x000ea200000e0000 */
[----:B0-----:R-:W-:-:S03]  /*6300*/  SHF.R.U32.HI R221, RZ, 0x7, R221 ;  /* 0x00000007ffdd7819 */ /* 0x001fc600000116dd */
[----:B------:R-:W0:Y:S01]  /*6310*/  MUFU.TANH R189, R189 ;  /* 0x000000bd00bd7308 */ /* 0x000e220000002400 */
[----:B---3--:R-:W-:Y:S02]  /*6320*/  FSEL R187, R227, -INF , P2 ;  /* 0xff800000e3bb7808 */ /* 0x008fe40001000000 */
[----:B------:R-:W-:-:S05]  /*6330*/  ISETP.GT.AND P2, PT, R179, 0x40, PT ;  /* 0x00000040b300780c */ /* 0x000fca0003f44270 */
[----:B------:R-:W3:Y:S01]  /*6340*/  MUFU.TANH R182, R182 ;  /* 0x000000b600b67308 */ /* 0x000ee20000002400 */
[----:B-1----:R-:W-:Y:S02]  /*6350*/  FSEL R188, R188, -INF , P3 ;  /* 0xff800000bcbc7808 */ /* 0x002fe40001800000 */
[----:B------:R-:W-:-:S05]  /*6360*/  ISETP.GT.AND P3, PT, R179, 0x41, PT ;  /* 0x00000041b300780c */ /* 0x000fca0003f64270 */
[----:B------:R-:W1:Y:S01]  /*6370*/  MUFU.TANH R192, R192 ;  /* 0x000000c000c07308 */ /* 0x000e620000002400 */
[----:B0-----:R-:W-:Y:S02]  /*6380*/  FSEL R189, R189, -INF , P4 ;  /* 0xff800000bdbd7808 */ /* 0x001fe40002000000 */
[----:B------:R-:W-:Y:S02]  /*6390*/  ISETP.GT.AND P4, PT, R179, 0x48, PT ;  /* 0x00000048b300780c */ /* 0x000fe40003f84270 */
[----:B--2---:R-:W-:-:S03]  /*63a0*/  FMNMX.FTZ R20, R13, R20, !PT ;  /* 0x000000140d147209 */ /* 0x004fc60007810000 */
[----:B------:R-:W0:Y:S01]  /*63b0*/  MUFU.TANH R193, R193 ;  /* 0x000000c100c17308 */ /* 0x000e220000002400 */
[----:B---3--:R-:W-:Y:S01]  /*63c0*/  FSEL R190, R182, -INF , P5 ;  /* 0xff800000b6be7808 */ /* 0x008fe20002800000 */
[----:B------:R-:W2:Y:S01]  /*63d0*/  SHFL.BFLY PT, R13, R20, 0x1, 0x1f ;  /* 0x0c201f00140d7f89 */ /* 0x000ea200000e0000 */
[----:B------:R-:W-:-:S05]  /*63e0*/  ISETP.GT.AND P5, PT, R179, 0x59, PT ;  /* 0x00000059b300780c */ /* 0x000fca0003fa4270 */
[----:B------:R-:W3:Y:S01]  /*63f0*/  MUFU.TANH R196, R196 ;  /* 0x000000c400c47308 */ /* 0x000ee20000002400 */
[----:B-1----:R-:W-:Y:S02]  /*6400*/  FSEL R192, R192, -INF , P2 ;  /* 0xff800000c0c07808 */ /* 0x002fe40001000000 */
[----:B------:R-:W-:-:S05]  /*6410*/  ISETP.GT.AND P2, PT, R179, 0x50, PT ;  /* 0x00000050b300780c */ /* 0x000fca0003f44270 */
[----:B------:R-:W1:Y:S01]  /*6420*/  MUFU.TANH R191, R191 ;  /* 0x000000bf00bf7308 */ /* 0x000e620000002400 */
[----:B0-----:R-:W-:Y:S02]  /*6430*/  FSEL R193, R193, -INF , P3 ;  /* 0xff800000c1c17808 */ /* 0x001fe40001800000 */
[C---:B------:R-:W-:Y:S02]  /*6440*/  ISETP.GT.AND P3, PT, R179.reuse, 0x51, PT ;  /* 0x00000051b300780c */ /* 0x040fe40003f64270 */
[----:B---3--:R-:W-:Y:S02]  /*6450*/  FSEL R196, R196, -INF , P4 ;  /* 0xff800000c4c47808 */ /* 0x008fe40002000000 */
[----:B--2---:R-:W-:Y:S02]  /*6460*/  FMNMX.FTZ R20, R20, R13, !PT ;  /* 0x0000000d14147209 */ /* 0x004fe40007810000 */
[----:B------:R-:W0:Y:S01]  /*6470*/  LDC R13, c[0x0][0xa80] ;  /* 0x0002a000ff0d7b82 */ /* 0x000e220000000800 */
[----:B------:R-:W-:-:S02]  /*6480*/  ISETP.GT.AND P4, PT, R179, 0x58, PT ;  /* 0x00000058b300780c */ /* 0x000fc40003f84270 */
[----:B------:R-:W-:-:S04]  /*6490*/  FSETP.NEU.FTZ.AND P6, PT, R20, -INF , PT ;  /* 0xff8000001400780b */ /* 0x000fc80003fdd000 */
[----:B------:R-:W-:-:S05]  /*64a0*/  FSEL R152, R20, RZ, P6 ;  /* 0x000000ff14987208 */ /* 0x000fca0003000000 */
[----:B------:R-:W-:Y:S01]  /*64b0*/  FADD.FTZ R152, -R152, R215 ;  /* 0x000000d798987221 */ /* 0x000fe20000010100 */
[----:B0-----:R-:W-:-:S03]  /*64c0*/  FMUL.FTZ R197, R20, R13 ;  /* 0x0000000d14c57220 */ /* 0x001fc60000410000 */
[----:B------:R-:W-:Y:S02]  /*64d0*/  FMUL.FTZ R152, R152, R13 ;  /* 0x0000000d98987220 */ /* 0x000fe40000410000 */
[----:B------:R-:W-:Y:S02]  /*64e0*/  FSEL R197, R197, RZ, P6 ;  /* 0x000000ffc5c57208 */ /* 0x000fe40003000000 */
[----:B------:R-:W-:-:S03]  /*64f0*/  ISETP.GT.AND P6, PT, R179, 0x49, PT ;  /* 0x00000049b300780c */ /* 0x000fc60003fc4270 */
        /* <DEDUP_REMOVED lines=25> */
[----:B-1----:R-:W-:-:S07]  /*6690*/  FSEL R191, R191, -INF , P6 ;  /* 0xff800000bfbf7808 */ /* 0x002fce0003000000 */
[----:B------:R-:W0:Y:S08]  /*66a0*/  MUFU.EX2 R197, R152 ;  /* 0x0000009800c57308 */ /* 0x000e300000000800 */
[----:B------:R-:W1:Y:S08]  /*66b0*/  MUFU.EX2 R152, R216 ;  /* 0x000000d800987308 */ /* 0x000e700000000800 */
[----:B------:R-:W2:Y:S01]  /*66c0*/  MUFU.EX2 R154, R154 ;  /* 0x0000009a009a7308 */ /* 0x000ea20000000800 */
        /* <DEDUP_REMOVED lines=21> */
[-C--:B------:R-:W-:Y:S01]  /*6820*/  FMUL.FTZ R56, R56, R197.reuse ;  /* 0x000000c538387220 */ /* 0x080fe20000410000 */
[-C--:B------:R-:W-:Y:S01]  /*6830*/  FMUL.FTZ R57, R57, R197.reuse ;  /* 0x000000c539397220 */ /* 0x080fe20000410000 */
[-C--:B------:R-:W-:Y:S01]  /*6840*/  FMUL.FTZ R60, R60, R197.reuse ;  /* 0x000000c53c3c7220 */ /* 0x080fe20000410000 */
[C---:B0-----:R-:W-:Y:S01]  /*6850*/  FADD.FTZ R0, R169.reuse, R0 ;  /* 0x00000000a9007221 */ /* 0x041fe20000010000 */
[----:B------:R-:W-:Y:S01]  /*6860*/  F2FP.BF16.F32.PACK_AB R154, R169, R154 ;  /* 0x0000009aa99a723e */ /* 0x000fe200000010ff */
[-C--:B------:R-:W-:Y:S01]  /*6870*/  FMUL.FTZ R61, R61, R197.reuse ;  /* 0x000000c53d3d7220 */ /* 0x080fe20000410000 */
        /* <DEDUP_REMOVED lines=46> */
[----:B------:R0:W1:Y:S01]  /*6b60*/  MUFU.TANH R169, R194 ;  /* 0x000000c200a97308 */ /* 0x0000620000002400 */
[----:B------:R-:W-:Y:S01]  /*6b70*/  FMUL.FTZ R132, R132, R197 ;  /* 0x000000c584847220 */ /* 0x000fe20000410000 */
[----:B------:R-:W-:Y:S01]  /*6b80*/  FMNMX.FTZ R215, R187, R215, !PT ;  /* 0x000000d7bbd77209 */ /* 0x000fe20007810000 */
[-C--:B------:R-:W-:Y:S01]  /*6b90*/  FMUL.FTZ R133, R133, R197.reuse ;  /* 0x000000c585857220 */ /* 0x080fe20000410000 */
[-C--:B------:R-:W-:Y:S01]  /*6ba0*/  FMUL.FTZ R136, R136, R197.reuse ;  /* 0x000000c588887220 */ /* 0x080fe20000410000 */
[----:B------:R-:W-:Y:S01]  /*6bb0*/  FMUL.FTZ R137, R137, R197 ;  /* 0x000000c589897220 */ /* 0x000fe20000410000 */
[----:B------:R-:W-:Y:S01]  /*6bc0*/  FMNMX.FTZ R215, R188, R215, !PT ;  /* 0x000000d7bcd77209 */ /* 0x000fe20007810000 */
[-C--:B------:R-:W-:Y:S01]  /*6bd0*/  FMUL.FTZ R140, R140, R197.reuse ;  /* 0x000000c58c8c7220 */ /* 0x080fe20000410000 */
[----:B------:R-:W-:Y:S01]  /*6be0*/  FMUL.FTZ R141, R141, R197 ;  /* 0x000000c58d8d7220 */ /* 0x000fe20000410000 */
[----:B0-----:R-:W-:Y:S01]  /*6bf0*/  FMUL.FTZ R194, R195, UR4 ;  /* 0x00000004c3c27c20 */ /* 0x001fe20008410000 */
[----:B------:R-:W-:Y:S01]  /*6c00*/  FMNMX.FTZ R215, R189, R215, !PT ;  /* 0x000000d7bdd77209 */ /* 0x000fe20007810000 */
[----:B------:R-:W-:Y:S01]  /*6c10*/  FMUL.FTZ R195, R198, UR4 ;  /* 0x00000004c6c37c20 */ /* 0x000fe20008410000 */
[-C--:B------:R-:W-:Y:S01]  /*6c20*/  FMUL.FTZ R144, R144, R197.reuse ;  /* 0x000000c590907220 */ /* 0x080fe20000410000 */
[----:B------:R-:W-:Y:S01]  /*6c30*/  FMUL.FTZ R145, R145, R197 ;  /* 0x000000c591917220 */ /* 0x000fe20000410000 */
[----:B------:R-:W-:Y:S01]  /*6c40*/  FMNMX.FTZ R215, R190, R215, !PT ;  /* 0x000000d7bed77209 */ /* 0x000fe20007810000 */
[----:B------:R-:W0:Y:S01]  /*6c50*/  MUFU.TANH R194, R194 ;  /* 0x000000c200c27308 */ /* 0x000e220000002400 */
[-C--:B------:R-:W-:Y:S01]  /*6c60*/  FMUL.FTZ R148, R148, R197.reuse ;  /* 0x000000c594947220 */ /* 0x080fe20000410000 */
[----:B------:R-:W-:Y:S01]  /*6c70*/  FMUL.FTZ R149, R149, R197 ;  /* 0x000000c595957220 */ /* 0x000fe20000410000 */
[----:B------:R-:W-:-:S04]  /*6c80*/  FMNMX.FTZ R215, R192, R215, !PT ;  /* 0x000000d7c0d77209 */ /* 0x000fc80007810000 */
[----:B------:R-:W-:Y:S01]  /*6c90*/  FMNMX.FTZ R198, R193, R215, !PT ;  /* 0x000000d7c1c67209 */ /* 0x000fe20007810000 */
[----:B------:R-:W2:Y:S03]  /*6ca0*/  MUFU.TANH R195, R195 ;  /* 0x000000c300c37308 */ /* 0x000ea60000002400 */
[----:B------:R-:W-:-:S05]  /*6cb0*/  FMNMX.FTZ R198, R196, R198, !PT ;  /* 0x000000c6c4c67209 */ /* 0x000fca0007810000 */
[----:B------:R1:W3:Y:S08]  /*6cc0*/  MUFU.TANH R215, R199 ;  /* 0x000000c700d77308 */ /* 0x0002f00000002400 */
[----:B------:R-:W-:Y:S01]  /*6cd0*/  MUFU.EX2 R180, R180 ;  /* 0x000000b400b47308 */ /* 0x000fe20000000800 */
[----:B-1----:R-:W-:Y:S02]  /*6ce0*/  FSEL R199, R169, -INF , P2 ;  /* 0xff800000a9c77808 */ /* 0x002fe40001000000 */
[----:B------:R-:W-:-:S02]  /*6cf0*/  FMNMX.FTZ R169, R191, R198, !PT ;  /* 0x000000c6bfa97209 */ /* 0x000fc40007810000 */
[----:B0-----:R-:W-:Y:S02]  /*6d00*/  FSEL R198, R194, -INF , P3 ;  /* 0xff800000c2c67808 */ /* 0x001fe40001800000 */
[----:B------:R-:W-:Y:S01]  /*6d10*/  FMNMX.FTZ R169, R199, R169, !PT ;  /* 0x000000a9c7a97209 */ /* 0x000fe20007810000 */
[----:B------:R-:W-:Y:S01]  /*6d20*/  MUFU.EX2 R182, R182 ;  /* 0x000000b600b67308 */ /* 0x000fe20000000800 */
[----:B--2---:R-:W-:Y:S02]  /*6d30*/  FSEL R195, R195, -INF , P4 ;  /* 0xff800000c3c37808 */ /* 0x004fe40002000000 */
[----:B------:R-:W-:Y:S02]  /*6d40*/  FMNMX.FTZ R169, R198, R169, !PT ;  /* 0x000000a9c6a97209 */ /* 0x000fe40007810000 */
[----:B---3--:R-:W-:Y:S02]  /*6d50*/  FSEL R194, R215, -INF , P5 ;  /* 0xff800000d7c27808 */ /* 0x008fe40002800000 */
        /* <DEDUP_REMOVED lines=13> */
[----:B0-----:R-:W-:-:S04]  /*6e30*/  FMNMX.FTZ R169, R169, R215, !PT ;  /* 0x000000d7a9a97209 */ /* 0x001fc80007810000 */
[----:B------:R-:W-:-:S04]  /*6e40*/  FSETP.NEU.FTZ.AND P2, PT, R169, -INF , PT ;  /* 0xff800000a900780b */ /* 0x000fc80003f5d000 */
[----:B------:R-:W-:-:S05]  /*6e50*/  FSEL R215, R169, RZ, P2 ;  /* 0x000000ffa9d77208 */ /* 0x000fca0001000000 */
[----:B------:R-:W-:Y:S01]  /*6e60*/  FADD.FTZ R215, -R215, R214 ;  /* 0x000000d6d7d77221 */ /* 0x000fe20000010100 */
[----:B------:R-:W-:-:S05]  /*6e70*/  FMUL.FTZ R214, R169, R13 ;  /* 0x0000000da9d67220 */ /* 0x000fca0000410000 */
[----:B------:R-:W-:Y:S02]  /*6e80*/  FSEL R214, R214, RZ, P2 ;  /* 0x000000ffd6d67208 */ /* 0x000fe40001000000 */
[C---:B------:R-:W-:Y:S01]  /*6e90*/  ISETP.GT.AND P2, PT, R212.reuse, R21, PT ;  /* 0x00000015d400720c */ /* 0x040fe20003f44270 */
[----:B------:R-:W-:Y:S02]  /*6ea0*/  VIADD R212, R212, 0xffffffff ;  /* 0xffffffffd4d47836 */ /* 0x000fe40000000000 */
        /* <DEDUP_REMOVED lines=24> */
[----:B------:R-:W-:Y:S01]  /*7030*/  FMUL.FTZ R214, R215, R13 ;  /* 0x0000000dd7d67220 */ /* 0x000fe20000410000 */
[----:B------:R-:W-:Y:S08]  /*7040*/  MUFU.EX2 R153, R153 ;  /* 0x0000009900997308 */ /* 0x000ff00000000800 */
[----:B------:R-:W0:Y:S08]  /*7050*/  MUFU.EX2 R214, R214 ;  /* 0x000000d600d67308 */ /* 0x000e300000000800 */
[----:B------:R0:W1:Y:S08]  /*7060*/  MUFU.EX2 R215, R155 ;  /* 0x0000009b00d77308 */ /* 0x0000700000000800 */
[----:B------:R-:W-:Y:S01]  /*7070*/  MUFU.EX2 R174, R174 ;  /* 0x000000ae00ae7308 */ /* 0x000fe20000000800 */
[----:B0-----:R-:W-:Y:S01]  /*7080*/  FFMA.FTZ R155, R214, R12, R153 ;  /* 0x0000000cd69b7223 */ /* 0x001fe20000010099 */
[----:B------:R-:W-:-:S02]  /*7090*/  IMAD.U32 R12, RZ, RZ, UR5 ;  /* 0x00000005ff0c7e24 */ /* 0x000fc4000f8e00ff */
[-C--:B------:R-:W-:Y:S01]  /*70a0*/  FMUL.FTZ R26, R26, R214.reuse ;  /* 0x000000d61a1a7220 */ /* 0x080fe20000410000 */
[-C--:B------:R-:W-:Y:S01]  /*70b0*/  FMUL.FTZ R27, R27, R214.reuse ;  /* 0x000000d61b1b7220 */ /* 0x080fe20000410000 */
[-C--:B------:R-:W-:Y:S01]  /*70c0*/  FMUL.FTZ R30, R30, R214.reuse ;  /* 0x000000d61e1e7220 */ /* 0x080fe20000410000 */
[----:B------:R-:W-:Y:S02]  /*70d0*/  @!P1 VIADD R197, R12, 0x32440 ;  /* 0x000324400cc59836 */ /* 0x000fe40000000000 */
[-C--:B------:R-:W-:Y:S01]  /*70e0*/  FMUL.FTZ R31, R31, R214.reuse ;  /* 0x000000d61f1f7220 */ /* 0x080fe20000410000 */
[-C--:B------:R-:W-:Y:S01]  /*70f0*/  FMUL.FTZ R34, R34, R214.reuse ;  /* 0x000000d622227220 */ /* 0x080fe20000410000 */
[C---:B-1----:R-:W-:Y:S01]  /*7100*/  FADD.FTZ R155, R215.reuse, R155 ;  /* 0x0000009bd79b7221 */ /* 0x042fe20000010000 */
[----:B------:R-:W-:Y:S01]  /*7110*/  F2FP.BF16.F32.PACK_AB R153, R215, R153 ;  /* 0x00000099d799723e */ /* 0x000fe200000010ff */
[-C--:B------:R-:W-:Y:S01]  /*7120*/  FMUL.FTZ R35, R35, R214.reuse ;  /* 0x000000d623237220 */ /* 0x080fe20000410000 */
[----:B------:R0:W1:Y:S01]  /*7130*/  MUFU.EX2 R215, R170 ;  /* 0x000000aa00d77308 */ /* 0x0000620000000800 */
[----:B------:R-:W-:Y:S01]  /*7140*/  @!P1 PRMT R197, RZ, 0x654, R197 ;  /* 0x00000654ffc59816 */ /* 0x000fe200000000c5 */
[-C--:B------:R-:W-:Y:S01]  /*7150*/  FMUL.FTZ R38, R38, R214.reuse ;  /* 0x000000d626267220 */ /* 0x080fe20000410000 */
[-C--:B------:R-:W-:Y:S01]  /*7160*/  FMUL.FTZ R39, R39, R214.reuse ;  /* 0x000000d627277220 */ /* 0x080fe20000410000 */
[-C--:B------:R-:W-:Y:S01]  /*7170*/  FMUL.FTZ R42, R42, R214.reuse ;  /* 0x000000d62a2a7220 */ /* 0x080fe20000410000 */
[-C--:B------:R-:W-:Y:S01]  /*7180*/  FMUL.FTZ R43, R43, R214.reuse ;  /* 0x000000d62b2b7220 */ /* 0x080fe20000410000 */
[-C--:B------:R-:W-:Y:S01]  /*7190*/  FMUL.FTZ R46, R46, R214.reuse ;  /* 0x000000d62e2e7220 */ /* 0x080fe20000410000 */
[-C--:B------:R-:W-:Y:S01]  /*71a0*/  FMUL.FTZ R47, R47, R214.reuse ;  /* 0x000000d62f2f7220 */ /* 0x080fe20000410000 */
[-C--:B------:R-:W-:Y:S01]  /*71b0*/  FMUL.FTZ R50, R50, R214.reuse ;  /* 0x000000d632327220 */ /* 0x080fe20000410000 */
[----:B0-----:R-:W-:Y:S01]  /*71c0*/  IADD3 R170, -R221, 0xb, RZ ;  /* 0x0000000bddaa7810 */ /* 0x001fe20007ffe1ff */
[-C--:B------:R-:W-:Y:S01]  /*71d0*/  FMUL.FTZ R51, R51, R214.reuse ;  /* 0x000000d633337220 */ /* 0x080fe20000410000 */
[-C--:B------:R-:W-:Y:S01]  /*71e0*/  FMUL.FTZ R54, R54, R214.reuse ;  /* 0x000000d636367220 */ /* 0x080fe20000410000 */
[-C--:B------:R-:W-:Y:S01]  /*71f0*/  FMUL.FTZ R55, R55, R214.reuse ;  /* 0x000000d637377220 */ /* 0x080fe20000410000 */
[-C--:B------:R-:W-:Y:S01]  /*7200*/  FMUL.FTZ R58, R58, R214.reuse ;  /* 0x000000d63a3a7220 */ /* 0x080fe20000410000 */
[----:B------:R0:W-:Y:S06]  /*7210*/  BAR.ARV R170, 0x100 ;  /* 0x000400aa0000751d */ /* 0x0001ec0000002000 */
[----:B------:R2:W-:Y:S01]  /*7220*/  @!P1 SYNCS.ARRIVE.TRANS64.RED.A1T0 RZ, [R197+URZ], RZ ;  /* 0x000000ffc5ff99a7 */ /* 0x0005e2000810043f */
[-C--:B------:R-:W-:Y:S01]  /*7230*/  FMUL.FTZ R59, R59, R214.reuse ;  /* 0x000000d63b3b7220 */ /* 0x080fe20000410000 */
[-C--:B------:R-:W-:Y:S01]  /*7240*/  FMUL.FTZ R62, R62, R214.reuse ;  /* 0x000000d63e3e7220 */ /* 0x080fe20000410000 */
[-C--:B------:R-:W-:Y:S01]  /*7250*/  FMUL.FTZ R63, R63, R214.reuse ;  /* 0x000000d63f3f7220 */ /* 0x080fe20000410000 */
[-C--:B------:R-:W-:Y:S01]  /*7260*/  FMUL.FTZ R66, R66, R214.reuse ;  /* 0x000000d642427220 */ /* 0x080fe20000410000 */
[-C--:B------:R-:W-:Y:S01]  /*7270*/  FMUL.FTZ R67, R67, R214.reuse ;  /* 0x000000d643437220 */ /* 0x080fe20000410000 */
[-C--:B------:R-:W-:Y:S01]  /*7280*/  FMUL.FTZ R70, R70, R214.reuse ;  /* 0x000000d646467220 */ /* 0x080fe20000410000 */
[----:B------:R-:W-:Y:S01]  /*7290*/  FMUL.FTZ R71, R71, R214 ;  /* 0x000000d647477220 */ /* 0x000fe20000410000 */
[----:B--2---:R-:W-:-:S02]  /*72a0*/  VIADD R197, R221, 0x8 ;  /* 0x00000008ddc57836 */ /* 0x004fc40000000000 */
[-C--:B------:R-:W-:Y:S01]  /*72b0*/  FMUL.FTZ R74, R74, R214.reuse ;  /* 0x000000d64a4a7220 */ /* 0x080fe20000410000 */
[-C--:B------:R-:W-:Y:S01]  /*72c0*/  FMUL.FTZ R75, R75, R214.reuse ;  /* 0x000000d64b4b7220 */ /* 0x080fe20000410000 */
        /* <DEDUP_REMOVED lines=40> */
[----:B------:R-:W-:Y:S01]  /*7550*/  F2FP.BF16.F32.PACK_AB R155, R174, R215 ;  /* 0x000000d7ae9b723e */ /* 0x000fe200000010ff */
[----:B------:R-:W1:Y:S01]  /*7560*/  MUFU.EX2 R175, R175 ;  /* 0x000000af00af7308 */ /* 0x000e620000000800 */
[----:B------:R-:W-:-:S02]  /*7570*/  @!P1 VIADD R12, R12, 0x32460 ;  /* 0x000324600c0c9836 */ /* 0x000fc40000000000 */
[----:B------:R-:W-:Y:S01]  /*7580*/  FADD.FTZ R197, R174, R197 ;  /* 0x000000c5aec57221 */ /* 0x000fe20000010000 */
[----:B------:R-:W-:Y:S01]  /*7590*/  WARPGROUP.ARRIVE ;  /* 0x00000000000079c5 */ /* 0x000fe20000000000 */
[----:B------:R-:W-:Y:S01]  /*75a0*/  IMAD.MOV.U32 R214, RZ, RZ, R169 ;  /* 0x000000ffffd67224 */ /* 0x000fe200078e00a9 */
[----:B------:R-:W-:Y:S01]  /*75b0*/  @!P1 PRMT R12, RZ, 0x654, R12 ;  /* 0x00000654ff0c9816 */ /* 0x000fe2000000000c */
[----:B------:R-:W-:Y:S01]  /*75c0*/  IMAD.MOV.U32 R215, RZ, RZ, R20 ;  /* 0x000000ffffd77224 */ /* 0x000fe200078e0014 */
[----:B------:R-:W2:Y:S02]  /*75d0*/  MUFU.EX2 R176, R176 ;  /* 0x000000b000b07308 */ /* 0x000ea40000000800 */
[----:B------:R-:W-:Y:S01]  /*75e0*/  HGMMA.64x256x16.F32.BF16 R24, R152, gdesc[UR8].tnspB, R24, gsb0 ;  /* 0x43e0000898187df0 */ /* 0x000fe20008001818 */
[----:B------:R-:W-:Y:S01]  /*75f0*/  UIADD3 UR10, UR6, 0x80, URZ ;  /* 0x00000080060a7890 */ /* 0x000fe2000fffe03f */
[----:B------:R-:W-:-:S04]  /*7600*/  UMOV UR11, 0x40000040 ;  /* 0x40000040000b7882 */ /* 0x000fc80000000000 */
[----:B------:R-:W3:Y:S01]  /*7610*/  MUFU.EX2 R177, R177 ;  /* 0x000000b100b17308 */ /* 0x000ee20000000800 */
[----:B-1----:R-:W-:-:S07]  /*7620*/  FADD.FTZ R197, R175, R197 ;  /* 0x000000c5afc57221 */ /* 0x002fce0000010000 */
[----:B------:R-:W1:Y:S01]  /*7630*/  MUFU.EX2 R178, R178 ;  /* 0x000000b200b27308 */ /* 0x000e620000000800 */
[----:B--2---:R-:W-:-:S07]  /*7640*/  FADD.FTZ R197, R176, R197 ;  /* 0x000000c5b0c57221 */ /* 0x004fce0000010000 */
[----:B------:R-:W2:Y:S01]  /*7650*/  MUFU.EX2 R183, R183 ;  /* 0x000000b700b77308 */ /* 0x000ea20000000800 */
[----:B---3--:R-:W-:-:S07]  /*7660*/  FADD.FTZ R197, R177, R197 ;  /* 0x000000c5b1c57221 */ /* 0x008fce0000010000 */
        /* <DEDUP_REMOVED lines=18> */
[----:B------:R-:W-:Y:S01]  /*7790*/  MUFU.EX2 R196, R196 ;  /* 0x000000c400c47308 */ /* 0x000fe20000000800 */
[----:B-1----:R-:W-:-:S07]  /*77a0*/  FADD.FTZ R197, R192, R197 ;  /* 0x000000c5c0c57221 */ /* 0x002fce0000010000 */
[----:B------:R-:W-:Y:S01]  /*77b0*/  MUFU.EX2 R191, R191 ;  /* 0x000000bf00bf7308 */ /* 0x000fe20000000800 */
[----:B--2---:R-:W-:-:S07]  /*77c0*/  FADD.FTZ R197, R193, R197 ;  /* 0x000000c5c1c57221 */ /* 0x004fce0000010000 */
[----:B------:R-:W-:Y:S08]  /*77d0*/  MUFU.EX2 R199, R199 ;  /* 0x000000c700c77308 */ /* 0x000ff00000000800 */
[----:B------:R-:W-:Y:S08]  /*77e0*/  MUFU.EX2 R198, R198 ;  /* 0x000000c600c67308 */ /* 0x000ff00000000800 */
[----:B------:R-:W-:Y:S08]  /*77f0*/  MUFU.EX2 R195, R195 ;  /* 0x000000c300c37308 */ /* 0x000ff00000000800 */
[----:B------:R-:W-:Y:S01]  /*7800*/  MUFU.EX2 R194, R194 ;  /* 0x000000c200c27308 */ /* 0x000fe20000000800 */
[----:B------:R-:W-:-:S07]  /*7810*/  WARPGROUP.DEPBAR.LE gsb0, 0x0 ;  /* 0x00008000000079c5 */ /* 0x000fce0000010000 */
[----:B------:R-:W1:Y:S01]  /*7820*/  MUFU.EX2 R152, R179 ;  /* 0x000000b300987308 */ /* 0x000e620000000800 */
[----:B------:R-:W-:Y:S02]  /*7830*/  F2FP.BF16.F32.PACK_AB R153, R176, R175 ;  /* 0x000000afb099723e */ /* 0x000fe400000010ff */
[----:B------:R-:W-:-:S05]  /*7840*/  F2FP.BF16.F32.PACK_AB R155, R178, R177 ;  /* 0x000000b1b29b723e */ /* 0x000fca00000010ff */
[----:B------:R-:W2:Y:S01]  /*7850*/  MUFU.EX2 R154, R181 ;  /* 0x000000b5009a7308 */ /* 0x000ea20000000800 */
[----:B-1----:R-:W-:Y:S01]  /*7860*/  FADD.FTZ R0, R152, R0 ;  /* 0x0000000098007221 */ /* 0x002fe20000010000 */
[----:B------:R-:W-:-:S03]  /*7870*/  F2FP.BF16.F32.PACK_AB R152, R180, R152 ;  /* 0x00000098b498723e */ /* 0x000fc600000010ff */
[----:B------:R-:W-:-:S04]  /*7880*/  FADD.FTZ R0, R180, R0 ;  /* 0x00000000b4007221 */ /* 0x000fc80000010000 */
[----:B--2---:R-:W-:Y:S01]  /*7890*/  FADD.FTZ R0, R154, R0 ;  /* 0x000000009a007221 */ /* 0x004fe20000010000 */
[----:B------:R-:W-:-:S03]  /*78a0*/  F2FP.BF16.F32.PACK_AB R154, R182, R154 ;  /* 0x0000009ab69a723e */ /* 0x000fc600000010ff */
[----:B------:R-:W-:Y:S01]  /*78b0*/  FADD.FTZ R0, R182, R0 ;  /* 0x00000000b6007221 */ /* 0x000fe20000010000 */
[----:B------:R-:W-:-:S06]  /*78c0*/  WARPGROUP.ARRIVE ;  /* 0x00000000000079c5 */ /* 0x000fcc0000000000 */
[----:B------:R-:W-:Y:S01]  /*78d0*/  HGMMA.64x256x16.F32.BF16 R24, R152, gdesc[UR8].tnspB, R24, gsb0 ;  /* 0x43e0000898187df0 */ /* 0x000fe20008001818 */
[----:B------:R-:W-:Y:S01]  /*78e0*/  UIADD3 UR10, UR6, 0x100, URZ ;  /* 0x00000100060a7890 */ /* 0x000fe2000fffe03f */
[----:B------:R-:W-:Y:S01]  /*78f0*/  UMOV UR11, 0x40000040 ;  /* 0x40000040000b7882 */ /* 0x000fe20000000000 */
[----:B------:R-:W-:Y:S02]  /*7900*/  WARPGROUP.DEPBAR.LE gsb0, 0x0 ;  /* 0x00008000000079c5 */ /* 0x000fe40000010000 */
        /* <DEDUP_REMOVED lines=29> */
[----:B------:R-:W-:Y:S01]  /*7ae0*/  UIADD3 UR6, UR6, 0x280, URZ ;  /* 0x0000028006067890 */ /* 0x000fe2000fffe03f */
[----:B------:R-:W-:Y:S02]  /*7af0*/  WARPGROUP.DEPBAR.LE gsb0, 0x0 ;  /* 0x00008000000079c5 */ /* 0x000fe40000010000 */
[----:B------:R-:W1:Y:S01]  /*7b00*/  MUFU.EX2 R152, R160 ;  /* 0x000000a000987308 */ /* 0x000e620000000800 */
[----:B------:R-:W-:Y:S02]  /*7b10*/  F2FP.BF16.F32.PACK_AB R153, R193, R192 ;  /* 0x000000c0c199723e */ /* 0x000fe400000010ff */
[----:B------:R-:W-:Y:S01]  /*7b20*/  F2FP.BF16.F32.PACK_AB R155, R191, R196 ;  /* 0x000000c4bf9b723e */ /* 0x000fe200000010ff */
[----:B------:R-:W-:-:S04]  /*7b30*/  FADD.FTZ R196, R196, R197 ;  /* 0x000000c5c4c47221 */ /* 0x000fc80000010000 */
[----:B------:R-:W2:Y:S01]  /*7b40*/  MUFU.EX2 R154, R162 ;  /* 0x000000a2009a7308 */ /* 0x000ea20000000800 */
[----:B------:R-:W-:Y:S01]  /*7b50*/  FADD.FTZ R196, R191, R196 ;  /* 0x000000c4bfc47221 */ /* 0x000fe20000010000 */
        /* <DEDUP_REMOVED lines=8> */
[----:B------:R-:W-:Y:S01]  /*7be0*/  UMOV UR10, UR6 ;  /* 0x00000006000a7c82 */ /* 0x000fe20008000000 */
[----:B------:R-:W-:Y:S01]  /*7bf0*/  UMOV UR11, 0x40000040 ;  /* 0x40000040000b7882 */ /* 0x000fe20000000000 */
[----:B------:R-:W-:Y:S02]  /*7c00*/  WARPGROUP.DEPBAR.LE gsb0, 0x0 ;  /* 0x00008000000079c5 */ /* 0x000fe40000010000 */
[----:B------:R-:W1:Y:S01]  /*7c10*/  MUFU.EX2 R152, R156 ;  /* 0x0000009c00987308 */ /* 0x000e620000000800 */
[----:B------:R-:W-:Y:S01]  /*7c20*/  F2FP.BF16.F32.PACK_AB R153, R198, R199 ;  /* 0x000000c7c699723e */ /* 0x000fe200000010ff */
[----:B------:R-:W-:Y:S01]  /*7c30*/  FADD.FTZ R199, R199, R196 ;  /* 0x000000c4c7c77221 */ /* 0x000fe20000010000 */
[----:B------:R-:W-:-:S03]  /*7c40*/  F2FP.BF16.F32.PACK_AB R155, R194, R195 ;  /* 0x000000c3c29b723e */ /* 0x000fc600000010ff */
[----:B------:R-:W-:Y:S02]  /*7c50*/  FADD.FTZ R198, R198, R199 ;  /* 0x000000c7c6c67221 */ /* 0x000fe40000010000 */
[----:B------:R-:W2:Y:S02]  /*7c60*/  MUFU.EX2 R154, R158 ;  /* 0x0000009e009a7308 */ /* 0x000ea40000000800 */
        /* <DEDUP_REMOVED lines=8> */
[----:B------:R-:W-:Y:S03]  /*7cf0*/  HGMMA.64x256x16.F32.BF16 R24, R152, gdesc[UR8].tnspB, R24, gsb0 ;  /* 0x43e0000898187df0 */ /* 0x000fe60008001818 */
[----:B------:R-:W-:Y:S02]  /*7d00*/  WARPGROUP.DEPBAR.LE gsb0, 0x0 ;  /* 0x00008000000079c5 */ /* 0x000fe40000010000 */
[----:B------:R1:W-:Y:S02]  /*7d10*/  @!P1 SYNCS.ARRIVE.TRANS64.RED.A1T0 RZ, [R12+URZ], RZ ;  /* 0x000000ff0cff99a7 */ /* 0x0003e4000810043f */
[----:B-1----:R-:W-:Y:S01]  /*7d20*/  FADD.FTZ R12, R194, R195 ;  /* 0x000000c3c20c7221 */ /* 0x002fe20000010000 */
[----:B0-----:R-:W-:Y:S06]  /*7d30*/  @P2 BRA `(.L_x_5364) ;  /* 0xffffffcc00f02947 */ /* 0x001fec000383ffff */
.L_x_5355:
[----:B------:R-:W-:-:S13]  /*7d40*/  ISETP.GE.AND P2, PT, R212, R205, PT ;  /* 0x000000cdd400720c */ /* 0x000fda0003f46270 */
[----:B------:R-:W-:Y:S05]  /*7d50*/  @!P2 BRA `(.L_x_5365) ;  /* 0x00000028004ca947 */ /* 0x000fea0003800000 */
[----:B------:R-:W-:Y:S01]  /*7d60*/  IMAD.MOV.U32 R21, RZ, RZ, R169 ;  /* 0x000000ffff157224 */ /* 0x000fe200078e00a9 */
[----:B------:R-:W-:Y:S01]  /*7d70*/  ULDC UR4, c[0x0][0xad0] ;  /* 0x0002b40000047ab9 */ /* 0x000fe20000000800 */
[----:B------:R-:W-:-:S07]  /*7d80*/  IMAD.MOV.U32 R203, RZ, RZ, R20 ;  /* 0x000000ffffcb7224 */ /* 0x000fce00078e0014 */
.L_x_5374:
[----:B------:R-:W-:-:S04]  /*7d90*/  UIADD3 UR36, UR36, 0x1, URZ ;  /* 0x0000000124247890 */ /* 0x000fc8000fffe03f */
[----:B------:R-:W-:-:S04]  /*7da0*/  UISETP.NE.AND UP0, UPT, UR36, 0x2, UPT ;  /* 0x000000022400788c */ /* 0x000fc8000bf05270 */
[----:B------:R-:W-:Y:S02]  /*7db0*/  USEL UR5, URZ, 0x1, UP0 ;  /* 0x000000013f057887 */ /* 0x000fe40008000000 */
[----:B------:R-:W-:Y:S02]  /*7dc0*/  USEL UR36, UR36, URZ, UP0 ;  /* 0x0000003f24247287 */ /* 0x000fe40008000000 */
[----:B------:R-:W-:Y:S01]  /*7dd0*/  ULOP3.LUT UR37, UR37, UR5, URZ, 0x3c, !UPT ;  /* 0x0000000525257292 */ /* 0x000fe2000f8e3c3f */
[----:B------:R-:W-:Y:S11]  /*7de0*/  @!P0 BRA `(.L_x_5366) ;  /* 0x0000000000048947 */ /* 0x000ff60003800000 */
[----:B------:R-:W-:Y:S01]  /*7df0*/  BPT.TRAP 0x1 ;  /* 0x000000040000795c */ /* 0x000fe20000300000 */
.L_x_5366:
        /* <DEDUP_REMOVED lines=9> */
.L_x_5367:
[----:B-1----:R-:W-:Y:S05]  /*7e90*/  @P2 BRA `(.L_x_5368) ;  /* 0x0000000000082947 */ /* 0x002fea0003800000 */
[----:B------:R-:W1:Y:S02]  /*7ea0*/  SYNCS.PHASECHK.TRANS64.TRYWAIT P2, [UR5+0x32430], R13 ;  /* 0x0324300dff0075a7 */ /* 0x000e640008040145 */
[----:B-1----:R-:W-:Y:S05]  /*7eb0*/  @!P2 BRA `(.L_x_5369) ;  /* 0x000000f400eca947 */ /* 0x002fea0003800000 */
.L_x_5368:
        /* <DEDUP_REMOVED lines=31> */
.L_x_5370:
[----:B------:R2:W3:Y:S01]  /*80b0*/  SYNCS.PHASECHK.TRANS64.TRYWAIT P2, [UR5+0x32450], R13 ;  /* 0x0324500dff0075a7 */ /* 0x0004e20008040145 */
[----:B------:R-:W-:Y:S05]  /*80c0*/  @!P0 BRA `(.L_x_5371) ;  /* 0x0000000000048947 */ /* 0x000fea0003800000 */
[----:B------:R-:W-:Y:S01]  /*80d0*/  BPT.TRAP 0x1 ;  /* 0x000000040000795c */ /* 0x000fe20000300000 */
.L_x_5371:
[----:B---3--:R-:W-:Y:S05]  /*80e0*/  @P2 BRA `(.L_x_5372) ;  /* 0x0000000000082947 */ /* 0x008fea0003800000 */
[----:B------:R-:W3:Y:S02]  /*80f0*/  SYNCS.PHASECHK.TRANS64.TRYWAIT P2, [UR5+0x32450], R13 ;  /* 0x0324500dff0075a7 */ /* 0x000ee40008040145 */
[----:B---3--:R-:W-:Y:S05]  /*8100*/  @!P2 BRA `(.L_x_5373) ;  /* 0x000000f40070a947 */ /* 0x008fea0003800000 */
.L_x_5372:
[----:B------:R-:W-:Y:S01]  /*8110*/  R2UR UR52, R10 ;  /* 0x000000000a3472ca */ /* 0x000fe200000e0000 */
[----:B------:R-:W-:Y:S01]  /*8120*/  UIMAD UR6, UR36, 0xc00, UR60 ;  /* 0x00000c00240678a4 */ /* 0x000fe2000f8e023c */
[----:B------:R-:W-:Y:S01]  /*8130*/  R2UR UR53, R11 ;  /* 0x000000000b3572ca */ /* 0x000fe200000e0000 */
[----:B------:R-:W-:Y:S01]  /*8140*/  WARPGROUP.ARRIVE ;  /* 0x00000000000079c5 */ /* 0x000fe20000000000 */
[----:B------:R-:W-:Y:S01]  /*8150*/  UMOV UR55, 0x40000040 ;  /* 0x4000004000377882 */ /* 0x000fe20000000000 */
[----:B------:R-:W-:-:S04]  /*8160*/  UIADD3 UR10, UR6, 0x302, URZ ;  /* 0x00000302060a7890 */ /* 0x000fc8000fffe03f */
[----:B------:R-:W3:Y:S01]  /*8170*/  S2R R216, SR_TID.X ;  /* 0x0000000000d87919 */ /* 0x000ee20000002100 */
[----:B------:R-:W-:Y:S01]  /*8180*/  UMOV UR11, 0x40000040 ;  /* 0x40000040000b7882 */ /* 0x000fe20000000000 */
[----:B------:R-:W-:Y:S01]  /*8190*/  UMOV UR54, UR6 ;  /* 0x0000000600367c82 */ /* 0x000fe20008000000 */
[----:B------:R-:W-:Y:S01]  /*81a0*/  UIADD3 UR14, UR6, 0x304, URZ ;  /* 0x00000304060e7890 */ /* 0x000fe2000fffe03f */
[C---:B------:R-:W-:Y:S01]  /*81b0*/  ISETP.GT.AND P2, PT, R212.reuse, R205, PT ;  /* 0x000000cdd400720c */ /* 0x040fe20003f44270 */
[----:B------:R-:W-:Y:S01]  /*81c0*/  UMOV UR15, 0x40000040 ;  /* 0x40000040000f7882 */ /* 0x000fe20000000000 */
[----:B------:R-:W-:Y:S01]  /*81d0*/  UIADD3 UR18, UR6, 0x306, URZ ;  /* 0x0000030606127890 */ /* 0x000fe2000fffe03f */
[----:B------:R-:W-:Y:S01]  /*81e0*/  VIADD R212, R212, 0xffffffff ;  /* 0xffffffffd4d47836 */ /* 0x000fe20000000000 */
[----:B------:R-:W-:Y:S01]  /*81f0*/  UMOV UR19, 0x40000040 ;  /* 0x4000004000137882 */ /* 0x000fe20000000000 */
        /* <DEDUP_REMOVED lines=18> */
[----:B---3--:R-:W-:Y:S01]  /*8320*/  SHF.R.U32.HI R216, RZ, 0x7, R216 ;  /* 0x00000007ffd87819 */ /* 0x008fe200000116d8 */
        /* <DEDUP_REMOVED lines=162> */
[----:B------:R-:W-:Y:S01]  /*8d50*/  FADD.FTZ R170, -R20, R203 ;  /* 0x000000cb14aa7221 */ /* 0x000fe20000010100 */
[----:B------:R-:W-:Y:S01]  /*8d60*/  FMUL.FTZ R203, R175, UR4 ;  /* 0x00000004afcb7c20 */ /* 0x000fe20008410000 */
[----:B------:R-:W-:Y:S01]  /*8d70*/  FMUL.FTZ R175, R179, UR4 ;  /* 0x00000004b3af7c20 */ /* 0x000fe20008410000 */
[----:B------:R-:W-:Y:S01]  /*8d80*/  FMUL.FTZ R179, R182, UR4 ;  /* 0x00000004b6b37c20 */ /* 0x000fe20008410000 */
[----:B------:R-:W-:Y:S01]  /*8d90*/  MUFU.TANH R183, R183 ;  /* 0x000000b700b77308 */ /* 0x000fe20000002400 */
[----:B------:R-:W-:Y:S01]  /*8da0*/  FMUL.FTZ R182, R190, UR4 ;  /* 0x00000004beb67c20 */ /* 0x000fe20008410000 */
[----:B------:R-:W-:-:S06]  /*8db0*/  FMUL.FTZ R190, R195, UR4 ;  /* 0x00000004c3be7c20 */ /* 0x000fcc0008410000 */
[----:B------:R-:W-:Y:S08]  /*8dc0*/  MUFU.TANH R203, R203 ;  /* 0x000000cb00cb7308 */ /* 0x000ff00000002400 */
[----:B------:R-:W-:Y:S01]  /*8dd0*/  MUFU.TANH R175, R175 ;  /* 0x000000af00af7308 */ /* 0x000fe20000002400 */
[-C--:B0-----:R-:W-:Y:S01]  /*8de0*/  FMUL.FTZ R154, R20, R13.reuse ;  /* 0x0000000d149a7220 */ /* 0x081fe20000410000 */
[----:B------:R-:W-:-:S03]  /*8df0*/  FMUL.FTZ R170, R170, R13 ;  /* 0x0000000daaaa7220 */ /* 0x000fc60000410000 */
        /* <DEDUP_REMOVED lines=19> */
[----:B------:R1:W2:Y:S01]  /*8f30*/  MUFU.EX2 R169, R167 ;  /* 0x000000a700a97308 */ /* 0x0002a20000000800 */
        /* <DEDUP_REMOVED lines=8> */
[----:B0-----:R-:W-:Y:S01]  /*8fc0*/  FFMA.FTZ R154, R170, R0, R152 ;  /* 0x00000000aa9a7223 */ /* 0x001fe20000010098 */
[----:B-1----:R-:W-:Y:S01]  /*8fd0*/  FMUL.FTZ R167, R171, UR4 ;  /* 0x00000004aba77c20 */ /* 0x002fe20008410000 */
[----:B------:R-:W-:Y:S01]  /*8fe0*/  FMUL.FTZ R171, R174, UR4 ;  /* 0x00000004aeab7c20 */ /* 0x000fe20008410000 */
[----:B------:R-:W-:Y:S01]  /*8ff0*/  FMUL.FTZ R0, R178, UR4 ;  /* 0x00000004b2007c20 */ /* 0x000fe20008410000 */
[----:B------:R-:W-:Y:S01]  /*9000*/  FMUL.FTZ R174, R186, UR4 ;  /* 0x00000004baae7c20 */ /* 0x000fe20008410000 */
[----:B------:R-:W-:Y:S01]  /*9010*/  FMUL.FTZ R178, R187, UR4 ;  /* 0x00000004bbb27c20 */ /* 0x000fe20008410000 */
[----:B------:R-:W-:Y:S01]  /*9020*/  FMUL.FTZ R186, R191, UR4 ;  /* 0x00000004bfba7c20 */ /* 0x000fe20008410000 */
[----:B------:R-:W-:Y:S01]  /*9030*/  MUFU.TANH R167, R167 ;  /* 0x000000a700a77308 */ /* 0x000fe20000002400 */
[C---:B--2---:R-:W-:Y:S01]  /*9040*/  FADD.FTZ R154, R169.reuse, R154 ;  /* 0x0000009aa99a7221 */ /* 0x044fe20000010000 */
[----:B------:R-:W-:Y:S01]  /*9050*/  F2FP.BF16.F32.PACK_AB R152, R169, R152 ;  /* 0x00000098a998723e */ /* 0x000fe200000010ff */
[----:B------:R-:W-:Y:S01]  /*9060*/  FMUL.FTZ R187, R194, UR4 ;  /* 0x00000004c2bb7c20 */ /* 0x000fe20008410000 */
[----:B------:R-:W-:Y:S01]  /*9070*/  FMUL.FTZ R191, R198, UR4 ;  /* 0x00000004c6bf7c20 */ /* 0x000fe20008410000 */
[----:B------:R-:W-:Y:S01]  /*9080*/  FMUL.FTZ R194, R199, UR4 ;  /* 0x00000004c7c27c20 */ /* 0x000fe20008410000 */
        /* <DEDUP_REMOVED lines=17> */
[-C--:B------:R-:W-:Y:S01]  /*91a0*/  FMUL.FTZ R52, R52, R170.reuse ;  /* 0x000000aa34347220 */ /* 0x080fe20000410000 */
[----:B------:R-:W2:Y:S01]  /*91b0*/  MUFU.TANH R0, R0 ;  /* 0x0000000000007308 */ /* 0x000ea20000002400 */
[C---:B0-----:R-:W-:Y:S01]  /*91c0*/  FADD.FTZ R157, R169.reuse, R154 ;  /* 0x0000009aa99d7221 */ /* 0x041fe20000010000 */
[----:B------:R-:W-:Y:S01]  /*91d0*/  F2FP.BF16.F32.PACK_AB R154, R169, R153 ;  /* 0x00000099a99a723e */ /* 0x000fe200000010ff */
[-C--:B------:R-:W-:Y:S01]  /*91e0*/  FMUL.FTZ R53, R53, R170.reuse ;  /* 0x000000aa35357220 */ /* 0x080fe20000410000 */
[----:B------:R-:W-:Y:S01]  /*91f0*/  FMNMX.FTZ R153, R193, R21, !PT ;  /* 0x00000015c1997209 */ /* 0x000fe20007810000 */
[-C--:B------:R-:W-:Y:S01]  /*9200*/  FMUL.FTZ R56, R56, R170.reuse ;  /* 0x000000aa38387220 */ /* 0x080fe20000410000 */
[-C--:B------:R-:W-:Y:S01]  /*9210*/  FMUL.FTZ R57, R57, R170.reuse ;  /* 0x000000aa39397220 */ /* 0x080fe20000410000 */
[-C--:B------:R-:W-:Y:S01]  /*9220*/  FMUL.FTZ R60, R60, R170.reuse ;  /* 0x000000aa3c3c7220 */ /* 0x080fe20000410000 */
[----:B------:R-:W-:Y:S01]  /*9230*/  FMNMX.FTZ R153, R155, R153, !PT ;  /* 0x000000999b997209 */ /* 0x000fe20007810000 */
[----:B------:R-:W0:Y:S01]  /*9240*/  MUFU.TANH R179, R179 ;  /* 0x000000b300b37308 */ /* 0x000e220000002400 */
[-C--:B------:R-:W-:Y:S01]  /*9250*/  FMUL.FTZ R61, R61, R170.reuse ;  /* 0x000000aa3d3d7220 */ /* 0x080fe20000410000 */
[-C--:B------:R-:W-:Y:S01]  /*9260*/  FMUL.FTZ R64, R64, R170.reuse ;  /* 0x000000aa40407220 */ /* 0x080fe20000410000 */
[----:B------:R-:W-:Y:S01]  /*9270*/  FMNMX.FTZ R153, R197, R153, !PT ;  /* 0x00000099c5997209 */ /* 0x000fe20007810000 */
[-C--:B------:R-:W-:Y:S01]  /*9280*/  FMUL.FTZ R65, R65, R170.reuse ;  /* 0x000000aa41417220 */ /* 0x080fe20000410000 */
[-C--:B------:R-:W-:Y:S01]  /*9290*/  FMUL.FTZ R68, R68, R170.reuse ;  /* 0x000000aa44447220 */ /* 0x080fe20000410000 */
[-C--:B------:R-:W-:Y:S01]  /*92a0*/  FMUL.FTZ R69, R69, R170.reuse ;  /* 0x000000aa45457220 */ /* 0x080fe20000410000 */
[----:B------:R-:W-:Y:S01]  /*92b0*/  FMNMX.FTZ R153, R214, R153, !PT ;  /* 0x00000099d6997209 */ /* 0x000fe20007810000 */
[----:B------:R-:W3:Y:S01]  /*92c0*/  MUFU.TANH R174, R174 ;  /* 0x000000ae00ae7308 */ /* 0x000ee20000002400 */
[-C--:B------:R-:W-:Y:S01]  /*92d0*/  FMUL.FTZ R72, R72, R170.reuse ;  /* 0x000000aa48487220 */ /* 0x080fe20000410000 */
[-C--:B------:R-:W-:Y:S01]  /*92e0*/  FMUL.FTZ R73, R73, R170.reuse ;  /* 0x000000aa49497220 */ /* 0x080fe20000410000 */
[----:B------:R-:W-:Y:S01]  /*92f0*/  FMNMX.FTZ R153, R158, R153, !PT ;  /* 0x000000999e997209 */ /* 0x000fe20007810000 */
[-C--:B------:R-:W-:Y:S01]  /*9300*/  FMUL.FTZ R76, R76, R170.reuse ;  /* 0x000000aa4c4c7220 */ /* 0x080fe20000410000 */
[-C--:B------:R-:W-:Y:S01]  /*9310*/  FMUL.FTZ R77, R77, R170.reuse ;  /* 0x000000aa4d4d7220 */ /* 0x080fe20000410000 */
[-C--:B------:R-:W-:Y:S01]  /*9320*/  FMUL.FTZ R80, R80, R170.reuse ;  /* 0x000000aa50507220 */ /* 0x080fe20000410000 */
[----:B------:R-:W-:Y:S01]  /*9330*/  FMNMX.FTZ R153, R159, R153, !PT ;  /* 0x000000999f997209 */ /* 0x000fe20007810000 */
[----:B------:R-:W4:Y:S01]  /*9340*/  MUFU.TANH R178, R178 ;  /* 0x000000b200b27308 */ /* 0x000f220000002400 */
[-C--:B------:R-:W-:Y:S01]  /*9350*/  FMUL.FTZ R81, R81, R170.reuse ;  /* 0x000000aa51517220 */ /* 0x080fe20000410000 */
[-C--:B------:R-:W-:Y:S01]  /*9360*/  FMUL.FTZ R84, R84, R170.reuse ;  /* 0x000000aa54547220 */ /* 0x080fe20000410000 */
[----:B------:R-:W-:Y:S01]  /*9370*/  FMNMX.FTZ R153, R163, R153, !PT ;  /* 0x00000099a3997209 */ /* 0x000fe20007810000 */
[-C--:B------:R-:W-:Y:S01]  /*9380*/  FMUL.FTZ R85, R85, R170.reuse ;  /* 0x000000aa55557220 */ /* 0x080fe20000410000 */
[-C--:B------:R-:W-:Y:S01]  /*9390*/  FMUL.FTZ R88, R88, R170.reuse ;  /* 0x000000aa58587220 */ /* 0x080fe20000410000 */
[-C--:B------:R-:W-:Y:S01]  /*93a0*/  FMUL.FTZ R89, R89, R170.reuse ;  /* 0x000000aa59597220 */ /* 0x080fe20000410000 */
[----:B------:R-:W-:Y:S01]  /*93b0*/  FMNMX.FTZ R153, R166, R153, !PT ;  /* 0x00000099a6997209 */ /* 0x000fe20007810000 */
[----:B------:R-:W5:Y:S01]  /*93c0*/  MUFU.TANH R182, R182 ;  /* 0x000000b600b67308 */ /* 0x000f620000002400 */
        /* <DEDUP_REMOVED lines=10> */
[----:B-1----:R-:W-:Y:S01]  /*9470*/  FMNMX.FTZ R153, R171, R153, !PT ;  /* 0x00000099ab997209 */ /* 0x002fe20007810000 */
[-C--:B------:R-:W-:Y:S01]  /*9480*/  FMUL.FTZ R105, R105, R170.reuse ;  /* 0x000000aa69697220 */ /* 0x080fe20000410000 */
[-C--:B------:R-:W-:Y:S01]  /*9490*/  FMUL.FTZ R108, R108, R170.reuse ;  /* 0x000000aa6c6c7220 */ /* 0x080fe20000410000 */
[-C--:B------:R-:W-:Y:S01]  /*94a0*/  FMUL.FTZ R109, R109, R170.reuse ;  /* 0x000000aa6d6d7220 */ /* 0x080fe20000410000 */
[----:B------:R-:W-:Y:S01]  /*94b0*/  FMNMX.FTZ R153, R203, R153, !PT ;  /* 0x00000099cb997209 */ /* 0x000fe20007810000 */
[----:B------:R-:W1:Y:S01]  /*94c0*/  MUFU.TANH R187, R187 ;  /* 0x000000bb00bb7308 */ /* 0x000e620000002400 */
[-C--:B------:R-:W-:Y:S01]  /*94d0*/  FMUL.FTZ R112, R112, R170.reuse ;  /* 0x000000aa70707220 */ /* 0x080fe20000410000 */
[-C--:B------:R-:W-:Y:S01]  /*94e0*/  FMUL.FTZ R113, R113, R170.reuse ;  /* 0x000000aa71717220 */ /* 0x080fe20000410000 */
[----:B--2---:R-:W-:Y:S01]  /*94f0*/  FMNMX.FTZ R153, R0, R153, !PT ;  /* 0x0000009900997209 */ /* 0x004fe20007810000 */
[-C--:B------:R-:W-:Y:S01]  /*9500*/  FMUL.FTZ R116, R116, R170.reuse ;  /* 0x000000aa74747220 */ /* 0x080fe20000410000 */
[-C--:B------:R-:W-:Y:S01]  /*9510*/  FMUL.FTZ R117, R117, R170.reuse ;  /* 0x000000aa75757220 */ /* 0x080fe20000410000 */
[-C--:B------:R-:W-:Y:S01]  /*9520*/  FMUL.FTZ R120, R120, R170.reuse ;  /* 0x000000aa78787220 */ /* 0x080fe20000410000 */
[----:B------:R-:W-:Y:S01]  /*9530*/  FMNMX.FTZ R153, R175, R153, !PT ;  /* 0x00000099af997209 */ /* 0x000fe20007810000 */
[----:B------:R-:W2:Y:S01]  /*9540*/  MUFU.TANH R190, R190 ;  /* 0x000000be00be7308 */ /* 0x000ea20000002400 */
[-C--:B------:R-:W-:Y:S01]  /*9550*/  FMUL.FTZ R121, R121, R170.reuse ;  /* 0x000000aa79797220 */ /* 0x080fe20000410000 */
[-C--:B------:R-:W-:Y:S01]  /*9560*/  FMUL.FTZ R124, R124, R170.reuse ;  /* 0x000000aa7c7c7220 */ /* 0x080fe20000410000 */
[----:B0-----:R-:W-:Y:S01]  /*9570*/  FMNMX.FTZ R153, R179, R153, !PT ;  /* 0x00000099b3997209 */ /* 0x001fe20007810000 */
[-C--:B------:R-:W-:Y:S01]  /*9580*/  FMUL.FTZ R125, R125, R170.reuse ;  /* 0x000000aa7d7d7220 */ /* 0x080fe20000410000 */
[-C--:B------:R-:W-:Y:S01]  /*9590*/  FMUL.FTZ R128, R128, R170.reuse ;  /* 0x000000aa80807220 */ /* 0x080fe20000410000 */
[-C--:B------:R-:W-:Y:S01]  /*95a0*/  FMUL.FTZ R129, R129, R170.reuse ;  /* 0x000000aa81817220 */ /* 0x080fe20000410000 */
[----:B------:R-:W-:Y:S01]  /*95b0*/  FMNMX.FTZ R153, R183, R153, !PT ;  /* 0x00000099b7997209 */ /* 0x000fe20007810000 */
[----:B------:R-:W0:Y:S01]  /*95c0*/  MUFU.TANH R191, R191 ;  /* 0x000000bf00bf7308 */ /* 0x000e220000002400 */
[-C--:B------:R-:W-:Y:S01]  /*95d0*/  FMUL.FTZ R132, R132, R170.reuse ;  /* 0x000000aa84847220 */ /* 0x080fe20000410000 */
[-C--:B------:R-:W-:Y:S01]  /*95e0*/  FMUL.FTZ R133, R133, R170.reuse ;  /* 0x000000aa85857220 */ /* 0x080fe20000410000 */
[----:B---3--:R-:W-:Y:S01]  /*95f0*/  FMNMX.FTZ R153, R174, R153, !PT ;  /* 0x00000099ae997209 */ /* 0x008fe20007810000 */
[-C--:B------:R-:W-:Y:S01]  /*9600*/  FMUL.FTZ R136, R136, R170.reuse ;  /* 0x000000aa88887220 */ /* 0x080fe20000410000 */
[-C--:B------:R-:W-:Y:S01]  /*9610*/  FMUL.FTZ R137, R137, R170.reuse ;  /* 0x000000aa89897220 */ /* 0x080fe20000410000 */
[-C--:B------:R-:W-:Y:S01]  /*9620*/  FMUL.FTZ R140, R140, R170.reuse ;  /* 0x000000aa8c8c7220 */ /* 0x080fe20000410000 */
[----:B----4-:R-:W-:Y:S01]  /*9630*/  FMNMX.FTZ R153, R178, R153, !PT ;  /* 0x00000099b2997209 */ /* 0x010fe20007810000 */
[----:B------:R-:W3:Y:S01]  /*9640*/  MUFU.TANH R194, R194 ;  /* 0x000000c200c27308 */ /* 0x000ee20000002400 */
[-C--:B------:R-:W-:Y:S01]  /*9650*/  FMUL.FTZ R141, R141, R170.reuse ;  /* 0x000000aa8d8d7220 */ /* 0x080fe20000410000 */
[-C--:B------:R-:W-:Y:S01]  /*9660*/  FMUL.FTZ R144, R144, R170.reuse ;  /* 0x000000aa90907220 */ /* 0x080fe20000410000 */
[----:B-----5:R-:W-:Y:S01]  /*9670*/  FMNMX.FTZ R153, R182, R153, !PT ;  /* 0x00000099b6997209 */ /* 0x020fe20007810000 */
[-C--:B------:R-:W-:Y:S01]  /*9680*/  FMUL.FTZ R145, R145, R170.reuse ;  /* 0x000000aa91917220 */ /* 0x080fe20000410000 */
[-C--:B------:R-:W-:Y:S01]  /*9690*/  FMUL.FTZ R148, R148, R170.reuse ;  /* 0x000000aa94947220 */ /* 0x080fe20000410000 */
[----:B------:R-:W-:Y:S01]  /*96a0*/  FMUL.FTZ R149, R149, R170 ;  /* 0x000000aa95957220 */ /* 0x000fe20000410000 */
[----:B------:R-:W-:Y:S01]  /*96b0*/  FMNMX.FTZ R153, R186, R153, !PT ;  /* 0x00000099ba997209 */ /* 0x000fe20007810000 */
[----:B------:R-:W-:Y:S01]  /*96c0*/  MUFU.EX2 R161, R161 ;  /* 0x000000a100a17308 */ /* 0x000fe20000000800 */
[----:B------:R-:W-:-:S02]  /*96d0*/  IADD3 R170, -R216, 0xb, RZ ;  /* 0x0000000bd8aa7810 */ /* 0x000fc40007ffe1ff */
[----:B-1----:R-:W-:-:S04]  /*96e0*/  FMNMX.FTZ R153, R187, R153, !PT ;  /* 0x00000099bb997209 */ /* 0x002fc80007810000 */
[----:B--2---:R-:W-:Y:S01]  /*96f0*/  FMNMX.FTZ R153, R190, R153, !PT ;  /* 0x00000099be997209 */ /* 0x004fe20007810000 */
[----:B------:R-:W-:Y:S03]  /*9700*/  MUFU.EX2 R168, R168 ;  /* 0x000000a800a87308 */ /* 0x000fe60000000800 */
[----:B0-----:R-:W-:-:S04]  /*9710*/  FMNMX.FTZ R153, R191, R153, !PT ;  /* 0x00000099bf997209 */ /* 0x001fc80007810000 */
[----:B---3--:R-:W-:Y:S01]  /*9720*/  FMNMX.FTZ R153, R194, R153, !PT ;  /* 0x00000099c2997209 */ /* 0x008fe20007810000 */
[----:B------:R-:W-:Y:S04]  /*9730*/  MUFU.EX2 R164, R164 ;  /* 0x000000a400a47308 */ /* 0x000fe80000000800 */
[----:B------:R-:W0:Y:S04]  /*9740*/  SHFL.BFLY PT, R169, R153, 0x2, 0x1f ;  /* 0x0c401f0099a97f89 */ /* 0x000e2800000e0000 */
        /* <DEDUP_REMOVED lines=19> */
[----:B------:R0:W1:Y:S01]  /*9880*/  MUFU.EX2 R195, R21 ;  /* 0x0000001500c37308 */ /* 0x0000620000000800 */
[-CC-:B------:R-:W-:Y:S01]  /*9890*/  FFMA.FTZ R190, R190, R13.reuse, -R198.reuse ;  /* 0x0000000dbebe7223 */ /* 0x180fe200000108c6 */
[-CC-:B------:R-:W-:Y:S01]  /*98a0*/  FFMA.FTZ R191, R191, R13.reuse, -R198.reuse ;  /* 0x0000000dbfbf7223 */ /* 0x180fe200000108c6 */
[----:B------:R-:W-:-:S05]  /*98b0*/  FFMA.FTZ R194, R194, R13, -R198 ;  /* 0x0000000dc2c27223 */ /* 0x000fca00000108c6 */
[----:B------:R-:W-:Y:S01]  /*98c0*/  MUFU.EX2 R193, R193 ;  /* 0x000000c100c17308 */ /* 0x000fe20000000800 */
[----:B0-----:R-:W-:-:S04]  /*98d0*/  IMAD.U32 R21, RZ, RZ, UR5 ;  /* 0x00000005ff157e24 */ /* 0x001fc8000f8e00ff */
[C---:B------:R-:W-:Y:S02]  /*98e0*/  @!P1 VIADD R153, R21.reuse, 0x32440 ;  /* 0x0003244015999836 */ /* 0x040fe40000000000 */
[----:B------:R-:W-:Y:S01]  /*98f0*/  @!P1 VIADD R21, R21, 0x32460 ;  /* 0x0003246015159836 */ /* 0x000fe20000000000 */
[----:B------:R-:W0:Y:S01]  /*9900*/  MUFU.EX2 R199, R199 ;  /* 0x000000c700c77308 */ /* 0x000e220000000800 */
[-C--:B-1----:R-:W-:Y:S01]  /*9910*/  FMUL.FTZ R26, R26, R195.reuse ;  /* 0x000000c31a1a7220 */ /* 0x082fe20000410000 */
[----:B------:R-:W-:Y:S01]  /*9920*/  @!P1 PRMT R153, RZ, 0x654, R153 ;  /* 0x00000654ff999816 */ /* 0x000fe20000000099 */
[----:B------:R1:W-:Y:S06]  /*9930*/  BAR.ARV R170, 0x100 ;  /* 0x000400aa0000751d */ /* 0x0003ec0000002000 */
[----:B------:R2:W-:Y:S01]  /*9940*/  @!P1 SYNCS.ARRIVE.TRANS64.RED.A1T0 RZ, [R153+URZ], RZ ;  /* 0x000000ff99ff99a7 */ /* 0x0005e2000810043f */
[----:B------:R-:W-:Y:S01]  /*9950*/  MUFU.EX2 R197, R197 ;  /* 0x000000c500c57308 */ /* 0x000fe20000000800 */
[-C--:B------:R-:W-:Y:S01]  /*9960*/  FMUL.FTZ R27, R27, R195.reuse ;  /* 0x000000c31b1b7220 */ /* 0x080fe20000410000 */
[-C--:B------:R-:W-:Y:S01]  /*9970*/  FMUL.FTZ R30, R30, R195.reuse ;  /* 0x000000c31e1e7220 */ /* 0x080fe20000410000 */
[-C--:B------:R-:W-:Y:S01]  /*9980*/  FMUL.FTZ R31, R31, R195.reuse ;  /* 0x000000c31f1f7220 */ /* 0x080fe20000410000 */
[-C--:B------:R-:W-:Y:S01]  /*9990*/  FMUL.FTZ R34, R34, R195.reuse ;  /* 0x000000c322227220 */ /* 0x080fe20000410000 */
[-C--:B------:R-:W-:Y:S01]  /*99a0*/  FMUL.FTZ R35, R35, R195.reuse ;  /* 0x000000c323237220 */ /* 0x080fe20000410000 */
[-C--:B------:R-:W-:Y:S01]  /*99b0*/  FMUL.FTZ R38, R38, R195.reuse ;  /* 0x000000c326267220 */ /* 0x080fe20000410000 */
[----:B--2---:R-:W-:Y:S01]  /*99c0*/  VIADD R153, R216, 0x8 ;  /* 0x00000008d8997836 */ /* 0x004fe20000000000 */
[----:B------:R-:W2:Y:S01]  /*99d0*/  MUFU.EX2 R214, R214 ;  /* 0x000000d600d67308 */ /* 0x000ea20000000800 */
        /* <DEDUP_REMOVED lines=59> */
[----:B------:R-:W0:Y:S01]  /*9d90*/  MUFU.EX2 R216, R160 ;  /* 0x000000a000d87308 */ /* 0x000e220000000800 */
[----:B--2---:R-:W-:Y:S01]  /*9da0*/  F2FP.BF16.F32.PACK_AB R155, R214, R197 ;  /* 0x000000c5d69b723e */ /* 0x004fe200000010ff */
[----:B------:R-:W-:Y:S01]  /*9db0*/  FFMA.FTZ R193, R195, R12, R193 ;  /* 0x0000000cc3c17223 */ /* 0x000fe200000100c1 */
[----:B------:R-:W-:Y:S01]  /*9dc0*/  FFMA.FTZ R12, R167, R13, -R198 ;  /* 0x0000000da70c7223 */ /* 0x000fe200000108c6 */
[----:B------:R-:W-:Y:S01]  /*9dd0*/  @!P1 PRMT R21, RZ, 0x654, R21 ;  /* 0x00000654ff159816 */ /* 0x000fe20000000015 */
[----:B------:R-:W-:Y:S01]  /*9de0*/  WARPGROUP.ARRIVE ;  /* 0x00000000000079c5 */ /* 0x000fe20000000000 */
[----:B------:R-:W-:-:S02]  /*9df0*/  FADD.FTZ R193, R199, R193 ;  /* 0x000000c1c7c17221 */ /* 0x000fc40000010000 */
[----:B------:R2:W-:Y:S02]  /*9e00*/  MUFU.EX2 R160, R165 ;  /* 0x000000a500a07308 */ /* 0x0005e40000000800 */
[----:B------:R-:W-:Y:S01]  /*9e10*/  FADD.FTZ R193, R197, R193 ;  /* 0x000000c1c5c17221 */ /* 0x000fe20000010000 */
[----:B------:R-:W-:Y:S01]  /*9e20*/  HGMMA.64x256x16.F32.BF16 R24, R152, gdesc[UR8].tnspB, R24, gsb0 ;  /* 0x43e0000898187df0 */ /* 0x000fe20008001818 */
[----:B------:R-:W-:Y:S01]  /*9e30*/  UIADD3 UR10, UR6, 0x80, URZ ;  /* 0x00000080060a7890 */ /* 0x000fe2000fffe03f */
[----:B------:R-:W-:Y:S01]  /*9e40*/  UMOV UR11, 0x40000040 ;  /* 0x40000040000b7882 */ /* 0x000fe20000000000 */
[----:B------:R-:W-:Y:S02]  /*9e50*/  FADD.FTZ R214, R214, R193 ;  /* 0x000000c1d6d67221 */ /* 0x000fe40000010000 */
[----:B------:R-:W-:Y:S01]  /*9e60*/  MUFU.EX2 R12, R12 ;  /* 0x0000000c000c7308 */ /* 0x000fe20000000800 */
[----:B--2---:R-:W-:Y:S01]  /*9e70*/  FFMA.FTZ R165, R163, R13, -R198 ;  /* 0x0000000da3a57223 */ /* 0x004fe200000108c6 */
[----:B0-----:R-:W-:-:S04]  /*9e80*/  FADD.FTZ R157, R216, R157 ;  /* 0x0000009dd89d7221 */ /* 0x001fc80000010000 */
[----:B------:R-:W-:Y:S02]  /*9e90*/  FADD.FTZ R163, R161, R157 ;  /* 0x0000009da1a37221 */ /* 0x000fe40000010000 */
        /* <DEDUP_REMOVED lines=15> */
[----:B------:R0:W2:Y:S01]  /*9f90*/  MUFU.EX2 R155, R156 ;  /* 0x0000009c009b7308 */ /* 0x0000a20000000800 */
[----:B------:R-:W-:-:S07]  /*9fa0*/  F2FP.BF16.F32.PACK_AB R166, R181, R180 ;  /* 0x000000b4b5a6723e */ /* 0x000fce00000010ff */
[----:B------:R-:W3:Y:S01]  /*9fb0*/  MUFU.EX2 R153, R153 ;  /* 0x0000009900997308 */ /* 0x000ee20000000800 */
[----:B0-----:R-:W-:-:S07]  /*9fc0*/  F2FP.BF16.F32.PACK_AB R156, R161, R216 ;  /* 0x000000d8a19c723e */ /* 0x001fce00000010ff */
[----:B------:R-:W0:Y:S01]  /*9fd0*/  MUFU.EX2 R154, R154 ;  /* 0x0000009a009a7308 */ /* 0x000e220000000800 */
[----:B--2---:R-:W-:Y:S01]  /*9fe0*/  F2FP.BF16.F32.PACK_AB R158, R160, R155 ;  /* 0x0000009ba09e723e */ /* 0x004fe200000010ff */
[----:B------:R-:W-:-:S04]  /*9ff0*/  FADD.FTZ R155, R155, R163 ;  /* 0x000000a39b9b7221 */ /* 0x000fc80000010000 */
[----:B------:R-:W-:Y:S01]  /*a000*/  FADD.FTZ R155, R160, R155 ;  /* 0x0000009ba09b7221 */ /* 0x000fe20000010000 */
[----:B------:R-:W-:Y:S01]  /*a010*/  F2FP.BF16.F32.PACK_AB R160, R164, R168 ;  /* 0x000000a8a4a0723e */ /* 0x000fe200000010ff */
[----:B------:R-:W2:Y:S01]  /*a020*/  MUFU.EX2 R152, R152 ;  /* 0x0000009800987308 */ /* 0x000ea20000000800 */
[----:B---3--:R-:W-:Y:S01]  /*a030*/  FADD.FTZ R214, R153, R214 ;  /* 0x000000d699d67221 */ /* 0x008fe20000010000 */
[----:B------:R-:W-:-:S04]  /*a040*/  FADD.FTZ R155, R168, R155 ;  /* 0x0000009ba89b7221 */ /* 0x000fc80000010000 */
[----:B------:R-:W-:Y:S01]  /*a050*/  FADD.FTZ R155, R164, R155 ;  /* 0x0000009ba49b7221 */ /* 0x000fe20000010000 */
[----:B------:R-:W-:Y:S02]  /*a060*/  F2FP.BF16.F32.PACK_AB R164, R177, R176 ;  /* 0x000000b0b1a4723e */ /* 0x000fe400000010ff */
[C---:B0-----:R-:W-:Y:S01]  /*a070*/  F2FP.BF16.F32.PACK_AB R157, R154.reuse, R153 ;  /* 0x000000999a9d723e */ /* 0x041fe200000010ff */
[----:B------:R-:W-:Y:S01]  /*a080*/  FADD.FTZ R153, R154, R214 ;  /* 0x000000d69a997221 */ /* 0x000fe20000010000 */
[----:B------:R-:W-:-:S03]  /*a090*/  F2FP.BF16.F32.PACK_AB R154, R189, R188 ;  /* 0x000000bcbd9a723e */ /* 0x000fc600000010ff */
[----:B------:R-:W-:Y:S01]  /*a0a0*/  FADD.FTZ R153, R165, R153 ;  /* 0x00000099a5997221 */ /* 0x000fe20000010000 */
[----:B--2---:R-:W-:-:S03]  /*a0b0*/  F2FP.BF16.F32.PACK_AB R159, R152, R165 ;  /* 0x000000a5989f723e */ /* 0x004fc600000010ff */
[----:B------:R-:W-:Y:S01]  /*a0c0*/  FADD.FTZ R153, R152, R153 ;  /* 0x0000009998997221 */ /* 0x000fe20000010000 */
[----:B------:R-:W-:Y:S01]  /*a0d0*/  F2FP.BF16.F32.PACK_AB R152, R185, R184 ;  /* 0x000000b8b998723e */ /* 0x000fe200000010ff */
        /* <DEDUP_REMOVED lines=8> */
[----:B------:R-:W-:Y:S01]  /*a160*/  F2FP.BF16.F32.PACK_AB R162, R173, R172 ;  /* 0x000000acada2723e */ /* 0x000fe200000010ff */
[----:B------:R-:W-:Y:S01]  /*a170*/  FFMA.FTZ R159, R179, R13, -R198 ;  /* 0x0000000db39f7223 */ /* 0x000fe200000108c6 */
[----:B------:R-:W-:Y:S01]  /*a180*/  FADD.FTZ R172, R172, R155 ;  /* 0x0000009bacac7221 */ /* 0x000fe20000010000 */
[----:B------:R-:W0:Y:S01]  /*a190*/  MUFU.EX2 R157, R157 ;  /* 0x0000009d009d7308 */ /* 0x000e220000000800 */
[----:B------:R-:W-:-:S02]  /*a1a0*/  IMAD.MOV.U32 R203, RZ, RZ, R20 ;  /* 0x000000ffffcb7224 */ /* 0x000fc400078e0014 */
[----:B------:R-:W-:-:S04]  /*a1b0*/  FADD.FTZ R172, R173, R172 ;  /* 0x000000acadac7221 */ /* 0x000fc80000010000 */
[----:B------:R-:W-:Y:S01]  /*a1c0*/  FADD.FTZ R172, R176, R172 ;  /* 0x000000acb0ac7221 */ /* 0x000fe20000010000 */
[----:B------:R-:W2:Y:S03]  /*a1d0*/  MUFU.EX2 R156, R156 ;  /* 0x0000009c009c7308 */ /* 0x000ea60000000800 */
[----:B------:R-:W-:-:S04]  /*a1e0*/  FADD.FTZ R172, R177, R172 ;  /* 0x000000acb1ac7221 */ /* 0x000fc80000010000 */
[----:B------:R-:W-:Y:S01]  /*a1f0*/  FADD.FTZ R172, R180, R172 ;  /* 0x000000acb4ac7221 */ /* 0x000fe20000010000 */
[----:B------:R-:W3:Y:S01]  /*a200*/  MUFU.EX2 R158, R158 ;  /* 0x0000009e009e7308 */ /* 0x000ee20000000800 */
[----:B0-----:R-:W-:Y:S01]  /*a210*/  F2FP.BF16.F32.PACK_AB R161, R12, R157 ;  /* 0x0000009d0ca1723e */ /* 0x001fe200000010ff */
[----:B------:R-:W-:Y:S01]  /*a220*/  FADD.FTZ R157, R157, R153 ;  /* 0x000000999d9d7221 */ /* 0x000fe20000010000 */
[----:B------:R-:W-:-:S03]  /*a230*/  FADD.FTZ R172, R181, R172 ;  /* 0x000000acb5ac7221 */ /* 0x000fc60000010000 */
[----:B------:R-:W-:Y:S01]  /*a240*/  FADD.FTZ R157, R12, R157 ;  /* 0x0000009d0c9d7221 */ /* 0x000fe20000010000 */
[----:B------:R-:W-:Y:S01]  /*a250*/  FADD.FTZ R172, R184, R172 ;  /* 0x000000acb8ac7221 */ /* 0x000fe20000010000 */
[----:B------:R-:W-:Y:S02]  /*a260*/  MUFU.EX2 R159, R159 ;  /* 0x0000009f009f7308 */ /* 0x000fe40000000800 */
[----:B--2---:R-:W-:Y:S01]  /*a270*/  FADD.FTZ R157, R156, R157 ;  /* 0x0000009d9c9d7221 */ /* 0x004fe20000010000 */
[----:B------:R-:W-:-:S04]  /*a280*/  FADD.FTZ R172, R185, R172 ;  /* 0x000000acb9ac7221 */ /* 0x000fc80000010000 */
[----:B------:R-:W-:Y:S01]  /*a290*/  FADD.FTZ R172, R188, R172 ;  /* 0x000000acbcac7221 */ /* 0x000fe20000010000 */
[C---:B---3--:R-:W-:Y:S01]  /*a2a0*/  F2FP.BF16.F32.PACK_AB R163, R158.reuse, R156 ;  /* 0x0000009c9ea3723e */ /* 0x048fe200000010ff */
[----:B------:R-:W-:Y:S02]  /*a2b0*/  FADD.FTZ R157, R158, R157 ;  /* 0x0000009d9e9d7221 */ /* 0x000fe40000010000 */
[----:B------:R-:W-:Y:S01]  /*a2c0*/  FADD.FTZ R189, R189, R172 ;  /* 0x000000acbdbd7221 */ /* 0x000fe20000010000 */
[----:B------:R-:W-:-:S03]  /*a2d0*/  WARPGROUP.ARRIVE ;  /* 0x00000000000079c5 */ /* 0x000fc60000000000 */
[----:B------:R-:W-:-:S03]  /*a2e0*/  FADD.FTZ R189, R192, R189 ;  /* 0x000000bdc0bd7221 */ /* 0x000fc60000010000 */
[----:B------:R-:W-:Y:S01]  /*a2f0*/  HGMMA.64x256x16.F32.BF16 R24, R160, gdesc[UR8].tnspB, R24, gsb0 ;  /* 0x43e00008a0187df0 */ /* 0x000fe20008001818 */
[----:B------:R-:W-:Y:S01]  /*a300*/  UIADD3 UR10, UR6, 0x180, URZ ;  /* 0x00000180060a7890 */ /* 0x000fe2000fffe03f */
[----:B------:R-:W-:Y:S01]  /*a310*/  FADD.FTZ R189, R204, R189 ;  /* 0x000000bdccbd7221 */ /* 0x000fe20000010000 */
[----:B------:R-:W-:Y:S01]  /*a320*/  UMOV UR11, 0x40000040 ;  /* 0x40000040000b7882 */ /* 0x000fe20000000000 */
[----:B------:R-:W-:Y:S02]  /*a330*/  WARPGROUP.DEPBAR.LE gsb0, 0x0 ;  /* 0x00008000000079c5 */ /* 0x000fe40000010000 */
[-CC-:B------:R-:W-:Y:S01]  /*a340*/  FFMA.FTZ R160, R0, R13.reuse, -R198.reuse ;  /* 0x0000000d00a07223 */ /* 0x180fe200000108c6 */
[-CC-:B------:R-:W-:Y:S01]  /*a350*/  FFMA.FTZ R0, R175, R13.reuse, -R198.reuse ;  /* 0x0000000daf007223 */ /* 0x180fe200000108c6 */
[-CC-:B------:R-:W-:Y:S01]  /*a360*/  FFMA.FTZ R161, R183, R13.reuse, -R198.reuse ;  /* 0x0000000db7a17223 */ /* 0x180fe200000108c6 */
[-CC-:B------:R-:W-:Y:S01]  /*a370*/  FFMA.FTZ R162, R174, R13.reuse, -R198.reuse ;  /* 0x0000000daea27223 */ /* 0x180fe200000108c6 */
[----:B------:R-:W-:-:S02]  /*a380*/  FFMA.FTZ R163, R178, R13, -R198 ;  /* 0x0000000db2a37223 */ /* 0x000fc400000108c6 */
[----:B------:R-:W-:Y:S08]  /*a390*/  MUFU.EX2 R160, R160 ;  /* 0x000000a000a07308 */ /* 0x000ff00000000800 */
[----:B------:R-:W0:Y:S08]  /*a3a0*/  MUFU.EX2 R0, R0 ;  /* 0x0000000000007308 */ /* 0x000e300000000800 */
[----:B------:R-:W2:Y:S08]  /*a3b0*/  MUFU.EX2 R161, R161 ;  /* 0x000000a100a17308 */ /* 0x000eb00000000800 */
[----:B------:R-:W3:Y:S01]  /*a3c0*/  MUFU.EX2 R162, R162 ;  /* 0x000000a200a27308 */ /* 0x000ee20000000800 */
[----:B0-----:R-:W-:Y:S01]  /*a3d0*/  F2FP.BF16.F32.PACK_AB R165, R0, R160 ;  /* 0x000000a000a5723e */ /* 0x001fe200000010ff */
[----:B------:R-:W-:-:S04]  /*a3e0*/  FADD.FTZ R160, R160, R157 ;  /* 0x0000009da0a07221 */ /* 0x000fc80000010000 */
[----:B------:R-:W-:Y:S01]  /*a3f0*/  FADD.FTZ R160, R0, R160 ;  /* 0x000000a000a07221 */ /* 0x000fe20000010000 */
[----:B------:R-:W-:Y:S01]  /*a400*/  FADD.FTZ R0, R196, R189 ;  /* 0x000000bdc4007221 */ /* 0x000fe20000010000 */
[----:B------:R-:W0:Y:S01]  /*a410*/  MUFU.EX2 R163, R163 ;  /* 0x000000a300a37308 */ /* 0x000e220000000800 */
[----:B--2---:R-:W-:Y:S01]  /*a420*/  F2FP.BF16.F32.PACK_AB R167, R161, R159 ;  /* 0x0000009fa1a7723e */ /* 0x004fe200000010ff */
[----:B------:R-:W-:Y:S01]  /*a430*/  FADD.FTZ R160, R159, R160 ;  /* 0x000000a09fa07221 */ /* 0x000fe20000010000 */
[----:B------:R-:W-:Y:S02]  /*a440*/  FADD.FTZ R0, R215, R0 ;  /* 0x00000000d7007221 */ /* 0x000fe40000010000 */
[----:B------:R-:W-:Y:S01]  /*a450*/  WARPGROUP.ARRIVE ;  /* 0x00000000000079c5 */ /* 0x000fe20000000000 */
[----:B------:R-:W-:-:S04]  /*a460*/  FADD.FTZ R160, R161, R160 ;  /* 0x000000a0a1a07221 */ /* 0x000fc80000010000 */
[----:B---3--:R-:W-:Y:S01]  /*a470*/  FADD.FTZ R160, R162, R160 ;  /* 0x000000a0a2a07221 */ /* 0x008fe20000010000 */
[----:B------:R-:W-:Y:S01]  /*a480*/  HGMMA.64x256x16.F32.BF16 R24, R164, gdesc[UR8].tnspB, R24, gsb0 ;  /* 0x43e00008a4187df0 */ /* 0x000fe20008001818 */
[----:B------:R-:W-:Y:S01]  /*a490*/  UIADD3 UR10, UR6, 0x200, URZ ;  /* 0x00000200060a7890 */ /* 0x000fe2000fffe03f */
[----:B------:R-:W-:Y:S01]  /*a4a0*/  UMOV UR11, 0x40000040 ;  /* 0x40000040000b7882 */ /* 0x000fe20000000000 */
[----:B------:R-:W-:Y:S01]  /*a4b0*/  UIADD3 UR6, UR6, 0x280, URZ ;  /* 0x0000028006067890 */ /* 0x000fe2000fffe03f */
[C---:B0-----:R-:W-:Y:S01]  /*a4c0*/  F2FP.BF16.F32.PACK_AB R153, R163.reuse, R162 ;  /* 0x000000a2a399723e */ /* 0x041fe200000010ff */
[----:B------:R-:W-:Y:S01]  /*a4d0*/  FADD.FTZ R160, R163, R160 ;  /* 0x000000a0a3a07221 */ /* 0x000fe20000010000 */
[----:B------:R-:W-:Y:S02]  /*a4e0*/  WARPGROUP.DEPBAR.LE gsb0, 0x0 ;  /* 0x00008000000079c5 */ /* 0x000fe40000010000 */
[-CC-:B------:R-:W-:Y:S01]  /*a4f0*/  FFMA.FTZ R164, R182, R13.reuse, -R198.reuse ;  /* 0x0000000db6a47223 */ /* 0x180fe200000108c6 */
[----:B------:R-:W-:-:S05]  /*a500*/  FFMA.FTZ R165, R186, R13, -R198 ;  /* 0x0000000dbaa57223 */ /* 0x000fca00000108c6 */
[----:B------:R-:W0:Y:S08]  /*a510*/  MUFU.EX2 R164, R164 ;  /* 0x000000a400a47308 */ /* 0x000e300000000800 */
[----:B------:R-:W2:Y:S01]  /*a520*/  MUFU.EX2 R165, R165 ;  /* 0x000000a500a57308 */ /* 0x000ea20000000800 */
[----:B0-----:R-:W-:Y:S01]  /*a530*/  FADD.FTZ R160, R164, R160 ;  /* 0x000000a0a4a07221 */ /* 0x001fe20000010000 */
[----:B--2---:R-:W-:-:S03]  /*a540*/  F2FP.BF16.F32.PACK_AB R155, R165, R164 ;  /* 0x000000a4a59b723e */ /* 0x004fc600000010ff */
[----:B------:R-:W-:Y:S01]  /*a550*/  FADD.FTZ R160, R165, R160 ;  /* 0x000000a0a5a07221 */ /* 0x000fe20000010000 */
[----:B------:R-:W-:-:S06]  /*a560*/  WARPGROUP.ARRIVE ;  /* 0x00000000000079c5 */ /* 0x000fcc0000000000 */
[----:B------:R-:W-:Y:S01]  /*a570*/  HGMMA.64x256x16.F32.BF16 R24, R152, gdesc[UR8].tnspB, R24, gsb0 ;  /* 0x43e0000898187df0 */ /* 0x000fe20008001818 */
[----:B------:R-:W-:Y:S01]  /*a580*/  UMOV UR10, UR6 ;  /* 0x00000006000a7c82 */ /* 0x000fe20008000000 */
[----:B------:R-:W-:Y:S01]  /*a590*/  UMOV UR11, 0x40000040 ;  /* 0x40000040000b7882 */ /* 0x000fe20000000000 */
[----:B------:R-:W-:Y:S02]  /*a5a0*/  WARPGROUP.DEPBAR.LE gsb0, 0x0 ;  /* 0x00008000000079c5 */ /* 0x000fe40000010000 */
[----:B------:R-:W-:Y:S02]  /*a5b0*/  F2FP.BF16.F32.PACK_AB R152, R204, R192 ;  /* 0x000000c0cc98723e */ /* 0x000fe400000010ff */
[----:B------:R-:W-:Y:S01]  /*a5c0*/  F2FP.BF16.F32.PACK_AB R153, R190, R187 ;  /* 0x000000bbbe99723e */ /* 0x000fe200000010ff */
[----:B------:R-:W-:Y:S01]  /*a5d0*/  FADD.FTZ R187, R187, R160 ;  /* 0x000000a0bbbb7221 */ /* 0x000fe20000010000 */
[----:B------:R-:W-:Y:S02]  /*a5e0*/  F2FP.BF16.F32.PACK_AB R154, R215, R196 ;  /* 0x000000c4d79a723e */ /* 0x000fe400000010ff */
[----:B------:R-:W-:Y:S01]  /*a5f0*/  F2FP.BF16.F32.PACK_AB R155, R194, R191 ;  /* 0x000000bfc29b723e */ /* 0x000fe200000010ff */
[----:B------:R-:W-:-:S03]  /*a600*/  FADD.FTZ R190, R190, R187 ;  /* 0x000000bbbebe7221 */ /* 0x000fc60000010000 */
[----:B------:R-:W-:Y:S01]  /*a610*/  WARPGROUP.ARRIVE ;  /* 0x00000000000079c5 */ /* 0x000fe20000000000 */
[----:B------:R-:W-:-:S04]  /*a620*/  FADD.FTZ R191, R191, R190 ;  /* 0x000000bebfbf7221 */ /* 0x000fc80000010000 */
[----:B------:R-:W-:-:S08]  /*a630*/  FADD.FTZ R12, R194, R191 ;  /* 0x000000bfc20c7221 */ /* 0x000fd00000010000 */
[----:B------:R-:W-:Y:S03]  /*a640*/  HGMMA.64x256x16.F32.BF16 R24, R152, gdesc[UR8].tnspB, R24, gsb0 ;  /* 0x43e0000898187df0 */ /* 0x000fe60008001818 */
[----:B------:R-:W-:Y:S02]  /*a650*/  WARPGROUP.DEPBAR.LE gsb0, 0x0 ;  /* 0x00008000000079c5 */ /* 0x000fe40000010000 */
[----:B------:R0:W-:Y:S02]  /*a660*/  @!P1 SYNCS.ARRIVE.TRANS64.RED.A1T0 RZ, [R21+URZ], RZ ;  /* 0x000000ff15ff99a7 */ /* 0x0001e4000810043f */
[----:B0-----:R-:W-:Y:S01]  /*a670*/  IMAD.MOV.U32 R21, RZ, RZ, R169 ;  /* 0x000000ffff157224 */ /* 0x001fe200078e00a9 */
[----:B-1----:R-:W-:Y:S06]  /*a680*/  @P2 BRA `(.L_x_5374) ;  /* 0xffffffd400c02947 */ /* 0x002fec000383ffff */
.L_x_5365:
[----:B------:R-:W2:Y:S01]  /*a690*/  LDL.LU R152, [R1+0x40] ;  /* 0x0000400001987983 */ /* 0x000ea20000300800 */
[----:B------:R-:W-:Y:S01]  /*a6a0*/  UIADD3 UR36, UR36, 0x1, URZ ;  /* 0x0000000124247890 */ /* 0x000fe2000fffe03f */
[----:B------:R0:W-:Y:S06]  /*a6b0*/  BAR.ARV R170, 0x100 ;  /* 0x000400aa0000751d */ /* 0x0001ec0000002000 */
[----:B------:R-:W-:Y:S02]  /*a6c0*/  UISETP.NE.AND UP0, UPT, UR36, 0x2, UPT ;  /* 0x000000022400788c */ /* 0x000fe4000bf05270 */
[----:B------:R-:W-:Y:S06]  /*a6d0*/  BAR.ARV 0x8, 0x180 ;  /* 0x0206000000007b1d */ /* 0x000fec0000002000 */
[----:B------:R-:W-:Y:S01]  /*a6e0*/  USEL UR4, URZ, 0x1, UP0 ;  /* 0x000000013f047887 */ /* 0x000fe20008000000 */
[----:B------:R-:W-:Y:S01]  /*a6f0*/  PLOP3.LUT P0, PT, PT, PT, PT, 0x8, 0x0 ;  /* 0x000000000000781c */ /* 0x000fe20003f0e170 */
[----:B------:R-:W1:Y:S01]  /*a700*/  SHFL.BFLY PT, R3, R0, 0x2, 0x1f ;  /* 0x0c401f0000037f89 */ /* 0x000e6200000e0000 */
[----:B------:R-:W-:-:S02]  /*a710*/  USEL UR36, UR36, URZ, UP0 ;  /* 0x0000003f24247287 */ /* 0x000fc40008000000 */
[----:B------:R-:W-:Y:S01]  /*a720*/  ULOP3.LUT UR37, UR37, UR4, URZ, 0x3c, !UPT ;  /* 0x0000000425257292 */ /* 0x000fe2000f8e3c3f */
[----:B------:R-:W3:Y:S01]  /*a730*/  SHFL.BFLY PT, R5, R12, 0x2, 0x1f ;  /* 0x0c401f000c057f89 */ /* 0x000ee200000e0000 */
[----:B-1----:R-:W-:Y:S01]  /*a740*/  FADD.FTZ R3, R3, R0 ;  /* 0x0000000003037221 */ /* 0x002fe20000010000 */
[----:B------:R-:W-:Y:S02]  /*a750*/  IMAD.MOV.U32 R0, RZ, RZ, RZ ;  /* 0x000000ffff007224 */ /* 0x000fe400078e00ff */
[----:B---3--:R-:W-:Y:S02]  /*a760*/  FADD.FTZ R5, R5, R12 ;  /* 0x0000000c05057221 */ /* 0x008fe40000010000 */
[----:B------:R-:W1:Y:S04]  /*a770*/  SHFL.BFLY PT, R2, R3, 0x1, 0x1f ;  /* 0x0c201f0003027f89 */ /* 0x000e6800000e0000 */
[----:B------:R-:W3:Y:S01]  /*a780*/  SHFL.BFLY PT, R4, R5, 0x1, 0x1f ;  /* 0x0c201f0005047f89 */ /* 0x000ee200000e0000 */
[----:B-1----:R-:W-:Y:S01]  /*a790*/  FADD.FTZ R6, R3, R2 ;  /* 0x0000000203067221 */ /* 0x002fe20000010000 */
[----:B------:R-:W-:-:S02]  /*a7a0*/  IMAD.MOV.U32 R2, RZ, RZ, RZ ;  /* 0x000000ffff027224 */ /* 0x000fc400078e00ff */
[----:B------:R-:W-:Y:S02]  /*a7b0*/  IMAD.MOV.U32 R3, RZ, RZ, -0x800000 ;  /* 0xff800000ff037424 */ /* 0x000fe400078e00ff */
[----:B---3--:R-:W-:Y:S01]  /*a7c0*/  FADD.FTZ R7, R5, R4 ;  /* 0x0000000405077221 */ /* 0x008fe20000010000 */
[----:B------:R-:W-:-:S04]  /*a7d0*/  FSETP.NE.FTZ.AND P1, PT, R6, RZ, PT ;  /* 0x000000ff0600720b */ /* 0x000fc80003f35000 */
[----:B------:R-:W-:-:S09]  /*a7e0*/  FSETP.NE.FTZ.AND P2, PT, R7, RZ, PT ;  /* 0x000000ff0700720b */ /* 0x000fd20003f55000 */
[----:B------:R-:W1:Y:S08]  /*a7f0*/  @P1 MUFU.LG2 R4, R6 ;  /* 0x0000000600041308 */ /* 0x000e700000000c00 */
[----:B------:R-:W3:Y:S08]  /*a800*/  @P2 MUFU.LG2 R5, R7 ;  /* 0x0000000700052308 */ /* 0x000ef00000000c00 */
[----:B------:R4:W5:Y:S01]  /*a810*/  @P1 MUFU.RCP R2, R6 ;  /* 0x0000000600021308 */ /* 0x0009620000001000 */
[----:B-1----:R-:W-:-:S07]  /*a820*/  @P1 FMUL.FTZ R4, R4, 0.69314718246459960938 ;  /* 0x3f31721804041820 */ /* 0x002fce0000410000 */
[----:B------:R-:W1:Y:S01]  /*a830*/  @P2 MUFU.RCP R0, R7 ;  /* 0x0000000700002308 */ /* 0x000e620000001000 */
[C---:B----4-:R-:W-:Y:S01]  /*a840*/  @P1 FMUL.FTZ R6, R13.reuse, 0.69314718246459960938 ;  /* 0x3f3172180d061820 */ /* 0x050fe20000410000 */
[----:B------:R-:W-:Y:S01]  /*a850*/  @P2 FMUL.FTZ R13, R13, 0.69314718246459960938 ;  /* 0x3f3172180d0d2820 */ /* 0x000fe20000410000 */
[----:B---3--:R-:W-:Y:S02]  /*a860*/  @P2 FMUL.FTZ R5, R5, 0.69314718246459960938 ;  /* 0x3f31721805052820 */ /* 0x008fe40000410000 */
[----:B------:R-:W-:Y:S01]  /*a870*/  @P1 FFMA.FTZ R3, R6, R20, R4 ;  /* 0x0000001406031223 */ /* 0x000fe20000010004 */
        /* <DEDUP_REMOVED lines=132> */
.L_x_5343:
[----:B------:R-:W1:Y:S01]  /*b0c0*/  S2R R5, SR_CgaCtaId ;  /* 0x0000000000057919 */ /* 0x000e620000008800 */
[----:B------:R-:W-:Y:S01]  /*b0d0*/  MOV R0, 0x400 ;  /* 0x0000040000007802 */ /* 0x000fe20000000f00 */
[----:B------:R-:W-:Y:S01]  /*b0e0*/  BSSY B0, `(.L_x_5375) ;  /* 0x000047c000007945 */ /* 0x000fe20003800000 */
[----:B------:R-:W-:Y:S02]  /*b0f0*/  BAR.SYNC.DEFER_BLOCKING 0x5, 0x180 ;  /* 0x0146000000007b1d */ /* 0x000fe40000010000 */
[----:B-1----:R-:W-:-:S05]  /*b100*/  LEA R0, R5, R0, 0x18 ;  /* 0x0000000005007211 */ /* 0x002fca00078ec0ff */
[----:B------:R1:W2:Y:S01]  /*b110*/  LDS.128 R4, [R0+0x324d0] ;  /* 0x0324d00000047984 */ /* 0x0002a20000000c00 */
[----:B------:R-:W-:Y:S06]  /*b120*/  BAR.ARV 0x4, 0x180 ;  /* 0x0106000000007b1d */ /* 0x000fec0000002000 */
[----:B------:R-:W-:Y:S05]  /*b130*/  @P0 BRA `(.L_x_5376) ;  /* 0x0000003800440947 */ /* 0x000fea0003800000 */
[----:B------:R-:W3:Y:S01]  /*b140*/  LDL R8, [R1+0x80] ;  /* 0x0000800001087983 */ /* 0x000ee20000100800 */
[----:B------:R-:W4:Y:S01]  /*b150*/  S2R R9, SR_SWINHI ;  /* 0x0000000000097919 */ /* 0x000f220000002f00 */
[----:B------:R-:W-:Y:S01]  /*b160*/  F2FP.BF16.F32.PACK_AB R10, R29, R28 ;  /* 0x0000001c1d0a723e */ /* 0x000fe200000010ff */
[----:B------:R-:W-:Y:S01]  /*b170*/  ULDC.64 UR4, c[0x0][0xd08] ;  /* 0x0003420000047ab9 */ /* 0x000fe20000000a00 */
[----:B------:R-:W-:Y:S01]  /*b180*/  F2FP.BF16.F32.PACK_AB R11, R31, R30 ;  /* 0x0000001e1f0b723e */ /* 0x000fe200000010ff */
[----:B------:R-:W2:Y:S01]  /*b190*/  LDL R158, [R1+0x3c] ;  /* 0x00003c00019e7983 */ /* 0x000ea20000100800 */
[----:B------:R-:W-:Y:S02]  /*b1a0*/  MOV R20, R0 ;  /* 0x0000000000147202 */ /* 0x000fe40000000f00 */
[----:B----4-:R-:W-:Y:S02]  /*b1b0*/  MOV R21, R9 ;  /* 0x0000000900157202 */ /* 0x010fe40000000f00 */
[----:B------:R-:W-:-:S02]  /*b1c0*/  F2FP.BF16.F32.PACK_AB R14, R37, R36 ;  /* 0x00000024250e723e */ /* 0x000fc400000010ff */
[----:B------:R-:W-:Y:S01]  /*b1d0*/  F2FP.BF16.F32.PACK_AB R15, R39, R38 ;  /* 0x00000026270f723e */ /* 0x000fe200000010ff */
[----:B------:R-:W-:Y:S01]  /*b1e0*/  BAR.SYNC.DEFER_BLOCKING 0x1, 0x100 ;  /* 0x0044000000007b1d */ /* 0x000fe20000010000 */
[----:B---3--:R-:W-:-:S03]  /*b1f0*/  IMAD.WIDE R22, R8, 0x2, R20 ;  /* 0x0000000208167825 */ /* 0x008fc600078e0214 */
[C---:B------:R-:W-:Y:S02]  /*b200*/  IADD3 R13, P0, R22.reuse, 0x20, RZ ;  /* 0x00000020160d7810 */ /* 0x040fe40007f1e0ff */
[C---:B------:R-:W-:Y:S02]  /*b210*/  LOP3.LUT R9, R22.reuse, 0x380, RZ, 0xc0, !PT ;  /* 0x0000038016097812 */ /* 0x040fe400078ec0ff */
[----:B------:R-:W-:Y:S02]  /*b220*/  LOP3.LUT R12, R13, 0x380, RZ, 0xc0, !PT ;  /* 0x000003800d0c7812 */ /* 0x000fe400078ec0ff */
[----:B------:R-:W-:Y:S02]  /*b230*/  IADD3 R19, P1, R22, 0x40, RZ ;  /* 0x0000004016137810 */ /* 0x000fe40007f3e0ff */
[----:B------:R-:W-:Y:S02]  /*b240*/  SHF.R.U64 R9, R9, 0x3, RZ ;  /* 0x0000000309097819 */ /* 0x000fe400000012ff */
[----:B------:R-:W-:-:S02]  /*b250*/  SHF.R.U64 R12, R12, 0x3, RZ ;  /* 0x000000030c0c7819 */ /* 0x000fc400000012ff */
[----:B------:R-:W-:Y:S02]  /*b260*/  LOP3.LUT R18, R19, 0x380, RZ, 0xc0, !PT ;  /* 0x0000038013127812 */ /* 0x000fe400078ec0ff */
[----:B------:R-:W-:Y:S01]  /*b270*/  LOP3.LUT R8, R9, R22, RZ, 0x3c, !PT ;  /* 0x0000001609087212 */ /* 0x000fe200078e3cff */
[--C-:B------:R-:W-:Y:S01]  /*b280*/  IMAD.MOV.U32 R9, RZ, RZ, R23.reuse ;  /* 0x000000ffff097224 */ /* 0x100fe200078e0017 */
[----:B------:R-:W-:Y:S01]  /*b290*/  LOP3.LUT R12, R12, R13, RZ, 0x3c, !PT ;  /* 0x0000000d0c0c7212 */ /* 0x000fe200078e3cff */
[----:B------:R-:W-:Y:S01]  /*b2a0*/  IMAD.X R13, RZ, RZ, R23, P0 ;  /* 0x000000ffff0d7224 */ /* 0x000fe200000e0617 */
[----:B------:R-:W-:Y:S02]  /*b2b0*/  SHF.R.U64 R18, R18, 0x3, RZ ;  /* 0x0000000312127819 */ /* 0x000fe400000012ff */
[----:B------:R-:W-:Y:S02]  /*b2c0*/  IADD3 R17, P0, R22, 0x60, RZ ;  /* 0x0000006016117810 */ /* 0x000fe40007f1e0ff */
[----:B--2---:R-:W-:-:S02]  /*b2d0*/  MOV R4, R8 ;  /* 0x0000000800047202 */ /* 0x004fc40000000f00 */
[----:B------:R-:W-:Y:S02]  /*b2e0*/  F2FP.BF16.F32.PACK_AB R8, R25, R24 ;  /* 0x000000181908723e */ /* 0x000fe400000010ff */
[----:B------:R-:W-:Y:S02]  /*b2f0*/  F2FP.BF16.F32.PACK_AB R9, R27, R26 ;  /* 0x0000001a1b09723e */ /* 0x000fe400000010ff */
[----:B------:R-:W-:Y:S01]  /*b300*/  LOP3.LUT R18, R18, R19, RZ, 0x3c, !PT ;  /* 0x0000001312127212 */ /* 0x000fe200078e3cff */
[----:B------:R-:W-:Y:S01]  /*b310*/  IMAD.X R19, RZ, RZ, R23, P1 ;  /* 0x000000ffff137224 */ /* 0x000fe200008e0617 */
[----:B------:R-:W-:Y:S02]  /*b320*/  LOP3.LUT R16, R17, 0x380, RZ, 0xc0, !PT ;  /* 0x0000038011107812 */ /* 0x000fe400078ec0ff */
[----:B------:R-:W-:Y:S01]  /*b330*/  IADD3 R153, P1, R22, 0x4000, RZ ;  /* 0x0000400016997810 */ /* 0x000fe20007f3e0ff */
[----:B------:R2:W-:Y:S01]  /*b340*/  STSM.16.M88.4 [R4], R8 ;  /* 0x0000000804007844 */ /* 0x0005e20000000200 */
[----:B------:R-:W-:-:S02]  /*b350*/  SHF.R.U64 R16, R16, 0x3, RZ ;  /* 0x0000000310107819 */ /* 0x000fc400000012ff */
[----:B0-----:R-:W-:Y:S02]  /*b360*/  MOV R152, R12 ;  /* 0x0000000c00987202 */ /* 0x001fe40000000f00 */
[----:B------:R-:W-:Y:S01]  /*b370*/  LOP3.LUT R16, R16, R17, RZ, 0x3c, !PT ;  /* 0x0000001110107212 */ /* 0x000fe200078e3cff */
[----:B------:R-:W-:Y:S01]  /*b380*/  IMAD.X R17, RZ, RZ, R23, P0 ;  /* 0x000000ffff117224 */ /* 0x000fe200000e0617 */
[----:B------:R-:W-:Y:S02]  /*b390*/  F2FP.BF16.F32.PACK_AB R12, R33, R32 ;  /* 0x00000020210c723e */ /* 0x000fe400000010ff */
[----:B------:R-:W-:Y:S02]  /*b3a0*/  F2FP.BF16.F32.PACK_AB R13, R35, R34 ;  /* 0x00000022230d723e */ /* 0x000fe400000010ff */
[----:B--2---:R-:W-:Y:S02]  /*b3b0*/  MOV R4, R18 ;  /* 0x0000001200047202 */ /* 0x004fe40000000f00 */
[----:B------:R-:W-:-:S02]  /*b3c0*/  LOP3.LUT R18, R153, 0x380, RZ, 0xc0, !PT ;  /* 0x0000038099127812 */ /* 0x000fc400078ec0ff */
[----:B------:R-:W-:Y:S02]  /*b3d0*/  IADD3 R155, P0, R22, 0x4020, RZ ;  /* 0x00004020169b7810 */ /* 0x000fe40007f1e0ff */
[----:B------:R-:W-:Y:S01]  /*b3e0*/  SHF.R.U64 R18, R18, 0x3, RZ ;  /* 0x0000000312127819 */ /* 0x000fe200000012ff */
[----:B------:R0:W-:Y:S01]  /*b3f0*/  STSM.16.M88.4 [R152], R12 ;  /* 0x0000000c98007844 */ /* 0x0001e20000000200 */
[----:B------:R-:W-:Y:S02]  /*b400*/  F2FP.BF16.F32.PACK_AB R8, R41, R40 ;  /* 0x000000282908723e */ /* 0x000fe400000010ff */
[----:B------:R-:W-:Y:S01]  /*b410*/  LOP3.LUT R18, R18, R153, RZ, 0x3c, !PT ;  /* 0x0000009912127212 */ /* 0x000fe200078e3cff */
[----:B------:R-:W-:Y:S01]  /*b420*/  IMAD.X R19, RZ, RZ, R23, P1 ;  /* 0x000000ffff137224 */ /* 0x000fe200008e0617 */
[----:B------:R-:W-:Y:S02]  /*b430*/  F2FP.BF16.F32.PACK_AB R9, R43, R42 ;  /* 0x0000002a2b09723e */ /* 0x000fe400000010ff */
[----:B------:R-:W-:-:S02]  /*b440*/  F2FP.BF16.F32.PACK_AB R10, R45, R44 ;  /* 0x0000002c2d0a723e */ /* 0x000fc400000010ff */
[----:B------:R-:W-:Y:S02]  /*b450*/  F2FP.BF16.F32.PACK_AB R11, R47, R46 ;  /* 0x0000002e2f0b723e */ /* 0x000fe400000010ff */
[----:B------:R-:W-:Y:S02]  /*b460*/  MOV R153, R16 ;  /* 0x0000001000997202 */ /* 0x000fe40000000f00 */
[----:B------:R-:W-:Y:S02]  /*b470*/  LOP3.LUT R16, R155, 0x380, RZ, 0xc0, !PT ;  /* 0x000003809b107812 */ /* 0x000fe400078ec0ff */
[----:B0-----:R-:W-:Y:S02]  /*b480*/  F2FP.BF16.F32.PACK_AB R12, R49, R48 ;  /* 0x00000030310c723e */ /* 0x001fe400000010ff */
[----:B------:R-:W-:Y:S02]  /*b490*/  F2FP.BF16.F32.PACK_AB R13, R51, R50 ;  /* 0x00000032330d723e */ /* 0x000fe400000010ff */
[----:B------:R-:W-:-:S02]  /*b4a0*/  F2FP.BF16.F32.PACK_AB R14, R53, R52 ;  /* 0x00000034350e723e */ /* 0x000fc400000010ff */
[----:B------:R-:W-:Y:S01]  /*b4b0*/  F2FP.BF16.F32.PACK_AB R15, R55, R54 ;  /* 0x00000036370f723e */ /* 0x000fe200000010ff */
[----:B------:R0:W-:Y:S01]  /*b4c0*/  STSM.16.M88.4 [R4], R8 ;  /* 0x0000000804007844 */ /* 0x0001e20000000200 */
[----:B------:R-:W-:Y:S02]  /*b4d0*/  SHF.R.U64 R16, R16, 0x3, RZ ;  /* 0x0000000310107819 */ /* 0x000fe400000012ff */
[----:B------:R-:W-:Y:S01]  /*b4e0*/  MOV R152, R18 ;  /* 0x0000001200987202 */ /* 0x000fe20000000f00 */
[----:B------:R2:W-:Y:S01]  /*b4f0*/  STSM.16.M88.4 [R153], R12 ;  /* 0x0000000c99007844 */ /* 0x0005e20000000200 */
[----:B------:R-:W-:Y:S01]  /*b500*/  LOP3.LUT R16, R16, R155, RZ, 0x3c, !PT ;  /* 0x0000009b10107212 */ /* 0x000fe200078e3cff */
[----:B------:R-:W-:Y:S01]  /*b510*/  IMAD.X R17, RZ, RZ, R23, P0 ;  /* 0x000000ffff117224 */ /* 0x000fe200000e0617 */
[C---:B------:R-:W-:Y:S02]  /*b520*/  IADD3 R155, P1, R22.reuse, 0x8060, RZ ;  /* 0x00008060169b7810 */ /* 0x040fe40007f3e0ff */
[----:B------:R-:W-:-:S02]  /*b530*/  IADD3 R156, P0, R22, 0xc040, RZ ;  /* 0x0000c040169c7810 */ /* 0x000fc40007f1e0ff */
[----:B0-----:R-:W-:Y:S02]  /*b540*/  F2FP.BF16.F32.PACK_AB R8, R57, R56 ;  /* 0x000000383908723e */ /* 0x001fe400000010ff */
[----:B------:R-:W-:Y:S02]  /*b550*/  F2FP.BF16.F32.PACK_AB R9, R59, R58 ;  /* 0x0000003a3b09723e */ /* 0x000fe400000010ff */
[----:B------:R-:W-:Y:S02]  /*b560*/  F2FP.BF16.F32.PACK_AB R10, R61, R60 ;  /* 0x0000003c3d0a723e */ /* 0x000fe400000010ff */
[----:B------:R-:W-:Y:S02]  /*b570*/  F2FP.BF16.F32.PACK_AB R11, R63, R62 ;  /* 0x0000003e3f0b723e */ /* 0x000fe400000010ff */
[----:B--2---:R-:W-:-:S03]  /*b580*/  IADD3 R13, P5, R22, 0x4040, RZ ;  /* 0x00004040160d7810 */ /* 0x004fc60007fbe0ff */
[----:B------:R0:W-:Y:S01]  /*b590*/  STSM.16.M88.4 [R152], R8 ;  /* 0x0000000898007844 */ /* 0x0001e20000000200 */
[----:B------:R-:W-:Y:S02]  /*b5a0*/  LOP3.LUT R154, R155, 0x380, RZ, 0xc0, !PT ;  /* 0x000003809b9a7812 */ /* 0x000fe400078ec0ff */
[----:B------:R-:W-:Y:S02]  /*b5b0*/  MOV R4, R16 ;  /* 0x0000001000047202 */ /* 0x000fe40000000f00 */
[----:B------:R-:W-:Y:S02]  /*b5c0*/  IADD3 R15, P2, R22, 0x8000, RZ ;  /* 0x00008000160f7810 */ /* 0x000fe40007f5e0ff */
[----:B------:R-:W-:Y:S02]  /*b5d0*/  F2FP.BF16.F32.PACK_AB R16, R65, R64 ;  /* 0x000000404110723e */ /* 0x000fe400000010ff */
[----:B------:R-:W-:Y:S02]  /*b5e0*/  LOP3.LUT R153, R156, 0x380, RZ, 0xc0, !PT ;  /* 0x000003809c997812 */ /* 0x000fe400078ec0ff */
[----:B------:R-:W-:-:S02]  /*b5f0*/  F2FP.BF16.F32.PACK_AB R17, R67, R66 ;  /* 0x000000424311723e */ /* 0x000fc400000010ff */
[----:B0-----:R-:W-:Y:S02]  /*b600*/  LOP3.LUT R8, R13, 0x380, RZ, 0xc0, !PT ;  /* 0x000003800d087812 */ /* 0x001fe400078ec0ff */
[----:B------:R-:W-:Y:S02]  /*b610*/  IADD3 R11, P4, R22, 0x4060, RZ ;  /* 0x00004060160b7810 */ /* 0x000fe40007f9e0ff */
[----:B------:R-:W-:Y:S02]  /*b620*/  F2FP.BF16.F32.PACK_AB R18, R69, R68 ;  /* 0x000000444512723e */ /* 0x000fe400000010ff */
[----:B------:R-:W-:Y:S02]  /*b630*/  F2FP.BF16.F32.PACK_AB R19, R71, R70 ;  /* 0x000000464713723e */ /* 0x000fe400000010ff */
[----:B------:R-:W-:Y:S02]  /*b640*/  SHF.R.U64 R8, R8, 0x3, RZ ;  /* 0x0000000308087819 */ /* 0x000fe400000012ff */
[----:B------:R-:W-:Y:S01]  /*b650*/  LOP3.LUT R12, R11, 0x380, RZ, 0xc0, !PT ;  /* 0x000003800b0c7812 */ /* 0x000fe200078ec0ff */
[----:B------:R-:W-:Y:S01]  /*b660*/  IMAD.X R9, RZ, RZ, R23, P5 ;  /* 0x000000ffff097224 */ /* 0x000fe200028e0617 */
[----:B------:R-:W-:-:S02]  /*b670*/  SHF.R.U64 R154, R154, 0x3, RZ ;  /* 0x000000039a9a7819 */ /* 0x000fc400000012ff */
[----:B------:R-:W-:Y:S01]  /*b680*/  LOP3.LUT R10, R15, 0x380, RZ, 0xc0, !PT ;  /* 0x000003800f0a7812 */ /* 0x000fe200078ec0ff */
[----:B------:R0:W-:Y:S01]  /*b690*/  STSM.16.M88.4 [R4], R16 ;  /* 0x0000001004007844 */ /* 0x0001e20000000200 */
[----:B------:R-:W-:Y:S02]  /*b6a0*/  SHF.R.U64 R153, R153, 0x3, RZ ;  /* 0x0000000399997819 */ /* 0x000fe400000012ff */
[----:B------:R-:W-:Y:S02]  /*b6b0*/  LOP3.LUT R8, R8, R13, RZ, 0x3c, !PT ;  /* 0x0000000d08087212 */ /* 0x000fe400078e3cff */
[----:B------:R-:W-:Y:S02]  /*b6c0*/  SHF.R.U64 R12, R12, 0x3, RZ ;  /* 0x000000030c0c7819 */ /* 0x000fe400000012ff */
[----:B------:R-:W-:Y:S02]  /*b6d0*/  IADD3 R157, P3, R22, 0x8020, RZ ;  /* 0x00008020169d7810 */ /* 0x000fe40007f7e0ff */
[----:B------:R-:W-:Y:S01]  /*b6e0*/  LOP3.LUT R154, R154, R155, RZ, 0x3c, !PT ;  /* 0x0000009b9a9a7212 */ /* 0x000fe200078e3cff */
[----:B------:R-:W-:Y:S01]  /*b6f0*/  IMAD.X R13, RZ, RZ, R23, P4 ;  /* 0x000000ffff0d7224 */ /* 0x000fe200020e0617 */
[----:B------:R-:W-:-:S02]  /*b700*/  LOP3.LUT R152, R153, R156, RZ, 0x3c, !PT ;  /* 0x0000009c99987212 */ /* 0x000fc400078e3cff */
[----:B------:R-:W-:Y:S01]  /*b710*/  LOP3.LUT R12, R12, R11, RZ, 0x3c, !PT ;  /* 0x0000000b0c0c7212 */ /* 0x000fe200078e3cff */
[----:B0-----:R-:W-:Y:S01]  /*b720*/  IMAD.X R17, RZ, RZ, R23, P2 ;  /* 0x000000ffff117224 */ /* 0x001fe200010e0617 */
[----:B------:R-:W-:Y:S02]  /*b730*/  SHF.R.U64 R16, R10, 0x3, RZ ;  /* 0x000000030a107819 */ /* 0x000fe400000012ff */
[----:B------:R-:W-:Y:S02]  /*b740*/  IADD3 R155, P2, R22, 0x8040, RZ ;  /* 0x00008040169b7810 */ /* 0x000fe40007f5e0ff */
[----:B------:R-:W-:Y:S02]  /*b750*/  MOV R18, R8 ;  /* 0x0000000800127202 */ /* 0x000fe40000000f00 */
[----:B------:R-:W-:Y:S02]  /*b760*/  LOP3.LUT R156, R157, 0x380, RZ, 0xc0, !PT ;  /* 0x000003809d9c7812 */ /* 0x000fe400078ec0ff */
[----:B------:R-:W-:-:S02]  /*b770*/  F2FP.BF16.F32.PACK_AB R8, R73, R72 ;  /* 0x000000484908723e */ /* 0x000fc400000010ff */
[----:B------:R-:W-:Y:S02]  /*b780*/  F2FP.BF16.F32.PACK_AB R9, R75, R74 ;  /* 0x0000004a4b09723e */ /* 0x000fe400000010ff */
[----:B------:R-:W-:Y:S02]  /*b790*/  F2FP.BF16.F32.PACK_AB R10, R77, R76 ;  /* 0x0000004c4d0a723e */ /* 0x000fe400000010ff */
[----:B------:R-:W-:Y:S02]  /*b7a0*/  F2FP.BF16.F32.PACK_AB R11, R79, R78 ;  /* 0x0000004e4f0b723e */ /* 0x000fe400000010ff */
[----:B------:R-:W-:Y:S02]  /*b7b0*/  LOP3.LUT R16, R16, R15, RZ, 0x3c, !PT ;  /* 0x0000000f10107212 */ /* 0x000fe400078e3cff */
[----:B------:R-:W-:Y:S01]  /*b7c0*/  LOP3.LUT R19, R155, 0x380, RZ, 0xc0, !PT ;  /* 0x000003809b137812 */ /* 0x000fe200078ec0ff */
[----:B------:R0:W-:Y:S01]  /*b7d0*/  STSM.16.M88.4 [R18], R8 ;  /* 0x0000000812007844 */ /* 0x0001e20000000200 */
[----:B------:R-:W-:-:S02]  /*b7e0*/  SHF.R.U64 R156, R156, 0x3, RZ ;  /* 0x000000039c9c7819 */ /* 0x000fc400000012ff */
[----:B------:R-:W-:Y:S02]  /*b7f0*/  MOV R153, R12 ;  /* 0x0000000c00997202 */ /* 0x000fe40000000f00 */
[----:B------:R-:W-:Y:S02]  /*b800*/  F2FP.BF16.F32.PACK_AB R12, R81, R80 ;  /* 0x00000050510c723e */ /* 0x000fe400000010ff */
[----:B------:R-:W-:Y:S02]  /*b810*/  F2FP.BF16.F32.PACK_AB R13, R83, R82 ;  /* 0x00000052530d723e */ /* 0x000fe400000010ff */
[----:B------:R-:W-:Y:S02]  /*b820*/  F2FP.BF16.F32.PACK_AB R14, R85, R84 ;  /* 0x00000054550e723e */ /* 0x000fe400000010ff */
[----:B------:R-:W-:Y:S02]  /*b830*/  F2FP.BF16.F32.PACK_AB R15, R87, R86 ;  /* 0x00000056570f723e */ /* 0x000fe400000010ff */
[----:B------:R-:W-:-:S02]  /*b840*/  MOV R4, R16 ;  /* 0x0000001000047202 */ /* 0x000fc40000000f00 */
[----:B------:R-:W-:Y:S02]  /*b850*/  F2FP.BF16.F32.PACK_AB R16, R89, R88 ;  /* 0x000000585910723e */ /* 0x000fe400000010ff */
[----:B0-----:R-:W-:Y:S02]  /*b860*/  SHF.R.U64 R8, R19, 0x3, RZ ;  /* 0x0000000313087819 */ /* 0x001fe400000012ff */
[----:B------:R-:W-:Y:S02]  /*b870*/  F2FP.BF16.F32.PACK_AB R17, R91, R90 ;  /* 0x0000005a5b11723e */ /* 0x000fe400000010ff */
[----:B------:R-:W-:Y:S02]  /*b880*/  F2FP.BF16.F32.PACK_AB R18, R93, R92 ;  /* 0x0000005c5d12723e */ /* 0x000fe400000010ff */
[----:B------:R-:W-:Y:S02]  /*b890*/  F2FP.BF16.F32.PACK_AB R19, R95, R94 ;  /* 0x0000005e5f13723e */ /* 0x000fe400000010ff */
[----:B------:R-:W-:Y:S01]  /*b8a0*/  LOP3.LUT R156, R156, R157, RZ, 0x3c, !PT ;  /* 0x0000009d9c9c7212 */ /* 0x000fe200078e3cff */
[----:B------:R-:W-:Y:S01]  /*b8b0*/  IMAD.X R157, RZ, RZ, R23, P3 ;  /* 0x000000ffff9d7224 */ /* 0x000fe200018e0617 */
[----:B------:R0:W-:Y:S04]  /*b8c0*/  STSM.16.M88.4 [R153], R12 ;  /* 0x0000000c99007844 */ /* 0x0001e80000000200 */
[----:B------:R2:W-:Y:S01]  /*b8d0*/  STSM.16.M88.4 [R4], R16 ;  /* 0x0000001004007844 */ /* 0x0005e20000000200 */
[----:B------:R-:W-:-:S02]  /*b8e0*/  MOV R156, R156 ;  /* 0x0000009c009c7202 */ /* 0x000fc40000000f00 */
[----:B0-----:R-:W-:Y:S01]  /*b8f0*/  LOP3.LUT R12, R8, R155, RZ, 0x3c, !PT ;  /* 0x0000009b080c7212 */ /* 0x001fe200078e3cff */
[--C-:B------:R-:W-:Y:S02]  /*b900*/  IMAD.X R155, RZ, RZ, R23.reuse, P1 ;  /* 0x000000ffff9b7224 */ /* 0x100fe400008e0617 */
[----:B------:R-:W-:Y:S01]  /*b910*/  IMAD.X R13, RZ, RZ, R23, P2 ;  /* 0x000000ffff0d7224 */ /* 0x000fe200010e0617 */
[C---:B--2---:R-:W-:Y:S02]  /*b920*/  IADD3 R19, P1, R22.reuse, 0xc020, RZ ;  /* 0x0000c02016137810 */ /* 0x044fe40007f3e0ff */
[----:B------:R-:W-:Y:S02]  /*b930*/  IADD3 R157, P2, R22, 0xc000, RZ ;  /* 0x0000c000169d7810 */ /* 0x000fe40007f5e0ff */
[----:B------:R-:W-:Y:S02]  /*b940*/  LOP3.LUT R18, R19, 0x380, RZ, 0xc0, !PT ;  /* 0x0000038013127812 */ /* 0x000fe400078ec0ff */
[----:B------:R-:W-:-:S02]  /*b950*/  LOP3.LUT R14, R157, 0x380, RZ, 0xc0, !PT ;  /* 0x000003809d0e7812 */ /* 0x000fc400078ec0ff */
[----:B------:R-:W-:Y:S02]  /*b960*/  SHF.R.U64 R18, R18, 0x3, RZ ;  /* 0x0000000312127819 */ /* 0x000fe400000012ff */
[----:B------:R-:W-:Y:S02]  /*b970*/  SHF.R.U64 R16, R14, 0x3, RZ ;  /* 0x000000030e107819 */ /* 0x000fe400000012ff */
[----:B------:R-:W-:Y:S01]  /*b980*/  LOP3.LUT R18, R18, R19, RZ, 0x3c, !PT ;  /* 0x0000001312127212 */ /* 0x000fe200078e3cff */
[--C-:B------:R-:W-:Y:S01]  /*b990*/  IMAD.X R19, RZ, RZ, R23.reuse, P1 ;  /* 0x000000ffff137224 */ /* 0x100fe200008e0617 */
[----:B------:R-:W-:Y:S01]  /*b9a0*/  F2FP.BF16.F32.PACK_AB R8, R97, R96 ;  /* 0x000000606108723e */ /* 0x000fe200000010ff */
[----:B------:R-:W-:Y:S01]  /*b9b0*/  IMAD.X R17, RZ, RZ, R23, P2 ;  /* 0x000000ffff117224 */ /* 0x000fe200010e0617 */
        /* <DEDUP_REMOVED lines=20> */
[----:B------:R2:W-:Y:S03]  /*bb00*/  STSM.16.M88.4 [R153], R12 ;  /* 0x0000000c99007844 */ /* 0x0005e60000000200 */
[----:B------:R-:W-:Y:S01]  /*bb10*/  SHF.R.U64 R19, R19, 0x3, RZ ;  /* 0x0000000313137819 */ /* 0x000fe200000012ff */
[----:B------:R3:W-:Y:S03]  /*bb20*/  STSM.16.M88.4 [R154], R8 ;  /* 0x000000089a007844 */ /* 0x0007e60000000200 */
[----:B------:R-:W-:-:S02]  /*bb30*/  LOP3.LUT R22, R19, R22, RZ, 0x3c, !PT ;  /* 0x0000001613167212 */ /* 0x000fc400078e3cff */
[----:B--2---:R-:W-:Y:S01]  /*bb40*/  F2FP.BF16.F32.PACK_AB R12, R121, R120 ;  /* 0x00000078790c723e */ /* 0x004fe200000010ff */
[--C-:B------:R-:W-:Y:S01]  /*bb50*/  IMAD.X R153, RZ, RZ, R23.reuse, P0 ;  /* 0x000000ffff997224 */ /* 0x100fe200000e0617 */
[----:B------:R-:W-:Y:S02]  /*bb60*/  F2FP.BF16.F32.PACK_AB R13, R123, R122 ;  /* 0x0000007a7b0d723e */ /* 0x000fe400000010ff */
[----:B------:R-:W-:Y:S02]  /*bb70*/  F2FP.BF16.F32.PACK_AB R14, R125, R124 ;  /* 0x0000007c7d0e723e */ /* 0x000fe400000010ff */
[----:B------:R-:W-:Y:S01]  /*bb80*/  F2FP.BF16.F32.PACK_AB R15, R127, R126 ;  /* 0x0000007e7f0f723e */ /* 0x000fe200000010ff */
[----:B------:R-:W-:Y:S01]  /*bb90*/  IMAD.X R23, RZ, RZ, R23, P1 ;  /* 0x000000ffff177224 */ /* 0x000fe200008e0617 */
[----:B---3--:R-:W-:Y:S02]  /*bba0*/  F2FP.BF16.F32.PACK_AB R8, R129, R128 ;  /* 0x000000808108723e */ /* 0x008fe400000010ff */
[----:B------:R-:W-:-:S02]  /*bbb0*/  F2FP.BF16.F32.PACK_AB R9, R131, R130 ;  /* 0x000000828309723e */ /* 0x000fc400000010ff */
[----:B------:R-:W-:Y:S02]  /*bbc0*/  F2FP.BF16.F32.PACK_AB R10, R133, R132 ;  /* 0x00000084850a723e */ /* 0x000fe400000010ff */
[----:B------:R-:W-:Y:S01]  /*bbd0*/  F2FP.BF16.F32.PACK_AB R11, R135, R134 ;  /* 0x00000086870b723e */ /* 0x000fe200000010ff */
[----:B------:R2:W-:Y:S01]  /*bbe0*/  STSM.16.M88.4 [R4], R12 ;  /* 0x0000000c04007844 */ /* 0x0005e20000000200 */
[----:B------:R-:W-:Y:S02]  /*bbf0*/  MOV R152, R152 ;  /* 0x0000009800987202 */ /* 0x000fe40000000f00 */
[----:B------:R-:W-:Y:S01]  /*bc00*/  MOV R22, R22 ;  /* 0x0000001600167202 */ /* 0x000fe20000000f00 */
[----:B------:R3:W-:Y:S01]  /*bc10*/  STSM.16.M88.4 [R18], R8 ;  /* 0x0000000812007844 */ /* 0x0007e20000000200 */
[----:B--2---:R-:W-:Y:S02]  /*bc20*/  F2FP.BF16.F32.PACK_AB R12, R137, R136 ;  /* 0x00000088890c723e */ /* 0x004fe400000010ff */
[----:B------:R-:W-:-:S02]  /*bc30*/  F2FP.BF16.F32.PACK_AB R13, R139, R138 ;  /* 0x0000008a8b0d723e */ /* 0x000fc400000010ff */
[----:B------:R-:W-:Y:S02]  /*bc40*/  F2FP.BF16.F32.PACK_AB R14, R141, R140 ;  /* 0x0000008c8d0e723e */ /* 0x000fe400000010ff */
[----:B------:R-:W-:Y:S02]  /*bc50*/  F2FP.BF16.F32.PACK_AB R15, R143, R142 ;  /* 0x0000008e8f0f723e */ /* 0x000fe400000010ff */
[----:B---3--:R-:W-:Y:S02]  /*bc60*/  F2FP.BF16.F32.PACK_AB R8, R145, R144 ;  /* 0x000000909108723e */ /* 0x008fe400000010ff */
[----:B------:R-:W-:Y:S02]  /*bc70*/  F2FP.BF16.F32.PACK_AB R9, R147, R146 ;  /* 0x000000929309723e */ /* 0x000fe400000010ff */
[----:B------:R-:W-:Y:S02]  /*bc80*/  F2FP.BF16.F32.PACK_AB R10, R149, R148 ;  /* 0x00000094950a723e */ /* 0x000fe400000010ff */
[----:B------:R-:W-:Y:S01]  /*bc90*/  F2FP.BF16.F32.PACK_AB R11, R151, R150 ;  /* 0x00000096970b723e */ /* 0x000fe200000010ff */
[----:B------:R2:W-:Y:S04]  /*bca0*/  STSM.16.M88.4 [R152], R12 ;  /* 0x0000000c98007844 */ /* 0x0005e80000000200 */
[----:B------:R3:W-:Y:S01]  /*bcb0*/  STSM.16.M88.4 [R22], R8 ;  /* 0x0000000816007844 */ /* 0x0007e20000000200 */
[----:B0-----:R-:W-:Y:S01]  /*bcc0*/  ISETP.NE.U32.AND P0, PT, R16, RZ, PT ;  /* 0x000000ff1000720c */ /* 0x001fe20003f05070 */
[----:B------:R-:W-:-:S03]  /*bcd0*/  IMAD.SHL.U32 R19, R207, 0x4, RZ ;  /* 0x00000004cf137824 */ /* 0x000fc600078e00ff */
[----:B------:R-:W-:Y:S02]  /*bce0*/  ISETP.NE.AND.EX P0, PT, R17, RZ, PT, P0 ;  /* 0x000000ff1100720c */ /* 0x000fe40003f05300 */
[----:B------:R-:W-:Y:S01]  /*bcf0*/  SHF.L.U64.HI R154, R207, 0x2, R211 ;  /* 0x00000002cf9a7819 */ /* 0x000fe200000102d3 */
[----:B------:R-:W-:Y:S01]  /*bd00*/  IMAD.MOV.U32 R4, RZ, RZ, RZ ;  /* 0x000000ffff047224 */ /* 0x000fe200078e00ff */
[----:B------:R-:W-:Y:S01]  /*bd10*/  BAR.SYNC.DEFER_BLOCKING 0x1, 0x100 ;  /* 0x0044000000007b1d */ /* 0x000fe20000010000 */
[----:B--2---:R-:W-:-:S07]  /*bd20*/  IADD3 R12, P1, R19, R16, RZ ;  /* 0x00000010130c7210 */ /* 0x004fce0007f3e0ff */
[----:B------:R-:W0:Y:S01]  /*bd30*/  LDC R152, c[0x0][0xce8] ;  /* 0x00033a00ff987b82 */ /* 0x000e220000000800 */
[----:B------:R-:W-:-:S07]  /*bd40*/  IMAD.X R13, R154, 0x1, R17, P1 ;  /* 0x000000019a0d7824 */ /* 0x000fce00008e0611 */
[----:B---3--:R-:W2:Y:S01]  /*bd50*/  LDC R10, c[0x0][0xbd4] ;  /* 0x0002f500ff0a7b82 */ /* 0x008ea20000000800 */
[----:B------:R-:W3:Y:S01]  /*bd60*/  @P0 LDG.E R4, desc[UR38][R12.64] ;  /* 0x000000260c040981 */ /* 0x000ee2000c1e1900 */
[----:B------:R-:W-:-:S04]  /*bd70*/  ISETP.NE.U32.AND P1, PT, RZ, UR4, PT ;  /* 0x00000004ff007c0c */ /* 0x000fc8000bf25070 */
[----:B------:R-:W-:Y:S01]  /*bd80*/  ISETP.NE.AND.EX P1, PT, RZ, UR5, PT, P1 ;  /* 0x00000005ff007c0c */ /* 0x000fe2000bf25310 */
[----:B------:R-:W-:-:S12]  /*bd90*/  IMAD.MOV.U32 R22, RZ, RZ, 0xab8 ;  /* 0x00000ab8ff167424 */ /* 0x000fd800078e00ff */
[----:B------:R-:W-:-:S04]  /*bda0*/  @P1 IADD3 R8, P2, R19, UR4, RZ ;  /* 0x0000000413081c10 */ /* 0x000fc8000ff5e0ff */
[----:B------:R-:W-:Y:S02]  /*bdb0*/  @P1 IADD3.X R9, R154, UR5, RZ, P2, !PT ;  /* 0x000000059a091c10 */ /* 0x000fe400097fe4ff */
[----:B------:R-:W-:Y:S01]  /*bdc0*/  ISETP.NE.AND P2, PT, R209, RZ, PT ;  /* 0x000000ffd100720c */ /* 0x000fe20003f45270 */
[----:B------:R-:W-:-:S03]  /*bdd0*/  ULDC UR4, c[0x0][0xb88] ;  /* 0x0002e20000047ab9 */ /* 0x000fc60000000800 */
[----:B--2---:R-:W-:Y:S01]  /*bde0*/  SEL R10, R209, R10, P2 ;  /* 0x0000000ad10a7207 */ /* 0x004fe20001000000 */
[----:B------:R-:W-:-:S03]  /*bdf0*/  IMAD.U32 R19, RZ, RZ, UR4 ;  /* 0x00000004ff137e24 */ /* 0x000fc6000f8e00ff */
[----:B------:R-:W-:-:S03]  /*be00*/  ISETP.GT.AND P3, PT, R10, 0x1, PT ;  /* 0x000000010a00780c */ /* 0x000fc60003f64270 */
[----:B------:R2:W5:Y:S01]  /*be10*/  @P1 LDG.E R19, desc[UR38][R8.64] ;  /* 0x0000002608131981 */ /* 0x000562000c1e1900 */
[----:B------:R-:W-:-:S04]  /*be20*/  SEL R22, R22, 0xa78, P3 ;  /* 0x00000a7816167807 */ /* 0x000fc80001800000 */
[----:B------:R-:W4:Y:S08]  /*be30*/  LDC.64 R10, c[0x0][R22+0x218] ;  /* 0x00008600160a7b82 */ /* 0x000f300000000a00 */
[----:B--2---:R-:W2:Y:S01]  /*be40*/  LDC.64 R8, c[0x0][R22+0x220] ;  /* 0x0000880016087b82 */ /* 0x004ea20000000a00 */
[----:B------:R-:W-:Y:S02]  /*be50*/  ISETP.NE.U32.AND P2, PT, R16, RZ, PT ;  /* 0x000000ff1000720c */ /* 0x000fe40003f45070 */
[----:B0-----:R-:W-:-:S02]  /*be60*/  ISETP.NE.AND P4, PT, R152, 0x1, PT ;  /* 0x000000019800780c */ /* 0x001fc40003f85270 */
[----:B------:R-:W-:-:S04]  /*be70*/  ISETP.NE.AND.EX P2, PT, R17, RZ, PT, P2 ;  /* 0x000000ff1100720c */ /* 0x000fc80003f45320 */
[----:B------:R-:W-:Y:S02]  /*be80*/  SEL R207, R207, RZ, !P2 ;  /* 0x000000ffcfcf7207 */ /* 0x000fe40005000000 */
[----:B------:R-:W-:Y:S01]  /*be90*/  SEL R211, R211, RZ, !P2 ;  /* 0x000000ffd3d37207 */ /* 0x000fe20005000000 */
[----:B----4-:R-:W-:-:S04]  /*bea0*/  IMAD R11, R11, R208, RZ ;  /* 0x000000d00b0b7224 */ /* 0x010fc800078e02ff */
[----:B------:R-:W0:Y:S01]  /*beb0*/  @P4 LDC R23, c[0x0][0xcec] ;  /* 0x00033b00ff174b82 */ /* 0x000e220000000800 */
[----:B--2---:R-:W-:-:S07]  /*bec0*/  IMAD R9, R9, R207, RZ ;  /* 0x000000cf09097224 */ /* 0x004fce00078e02ff */
[----:B------:R-:W2:Y:S01]  /*bed0*/  @P4 LDC R155, c[0x0][0xcf0] ;  /* 0x00033c00ff9b4b82 */ /* 0x000ea20000000800 */
[----:B------:R-:W-:-:S04]  /*bee0*/  IMAD.WIDE.U32 R14, R8, R207, RZ ;  /* 0x000000cf080e7225 */ /* 0x000fc800078e00ff */
[----:B------:R-:W-:Y:S02]  /*bef0*/  IMAD R211, R8, R211, R9 ;  /* 0x000000d308d37224 */ /* 0x000fe400078e0209 */
[----:B------:R-:W-:Y:S01]  /*bf00*/  IMAD.WIDE.U32 R8, R10, R208, RZ ;  /* 0x000000d00a087225 */ /* 0x000fe200078e00ff */
[----:B------:R-:W4:Y:S03]  /*bf10*/  LDC.64 R16, c[0x0][R22+0x228] ;  /* 0x00008a0016107b82 */ /* 0x000f260000000a00 */
[----:B------:R-:W-:-:S05]  /*bf20*/  IMAD.IADD R154, R9, 0x1, R11 ;  /* 0x00000001099a7824 */ /* 0x000fca00078e020b */
[----:B------:R-:W1:Y:S01]  /*bf30*/  LDC.64 R10, c[0x0][0xca8] ;  /* 0x00032a00ff0a7b82 */ /* 0x000e620000000a00 */
[----:B------:R-:W-:Y:S02]  /*bf40*/  IMAD.IADD R211, R15, 0x1, R211 ;  /* 0x000000010fd37824 */ /* 0x000fe400078e02d3 */
[----:B------:R-:W-:Y:S01]  /*bf50*/  IMAD.IADD R18, R206, 0x1, R200 ;  /* 0x00000001ce127824 */ /* 0x000fe200078e02c8 */
[----:B------:R-:W-:-:S05]  /*bf60*/  SEL R9, R158, RZ, P3 ;  /* 0x000000ff9e097207 */ /* 0x000fca0001800000 */
[-C--:B----4-:R-:W-:Y:S02]  /*bf70*/  IMAD R157, R17, R9.reuse, RZ ;  /* 0x00000009119d7224 */ /* 0x090fe400078e02ff */
[----:B------:R-:W-:Y:S01]  /*bf80*/  IMAD.WIDE.U32 R16, R16, R9, RZ ;  /* 0x0000000910107225 */ /* 0x000fe200078e00ff */
[----:B-1----:R-:W1:Y:S03]  /*bf90*/  @!P3 LDC R10, c[0x0][0xc50] ;  /* 0x00031400ff0abb82 */ /* 0x002e660000000800 */
[----:B------:R-:W-:-:S05]  /*bfa0*/  IMAD.IADD R157, R17, 0x1, R157 ;  /* 0x00000001119d7824 */ /* 0x000fca00078e029d */
[----:B------:R-:W4:Y:S01]  /*bfb0*/  @!P3 LDC R11, c[0x0][0xc54] ;  /* 0x00031500ff0bbb82 */ /* 0x000f220000000800 */
[----:B---3--:R-:W-:-:S07]  /*bfc0*/  IADD3 R153, P2, P5, R14, R8, R4 ;  /* 0x000000080e997210 */ /* 0x008fce0007d5e004 */
[----:B------:R-:W3:Y:S01]  /*bfd0*/  LDC.64 R14, c[0x0][R22+0x210] ;  /* 0x00008400160e7b82 */ /* 0x000ee20000000a00 */
[----:B0-----:R-:W-:-:S04]  /*bfe0*/  @P4 IMAD.HI.U32 R8, R18, R23, RZ ;  /* 0x0000001712084227 */ /* 0x001fc800078e00ff */
[----:B------:R-:W-:Y:S01]  /*bff0*/  IMAD.MOV.U32 R23, RZ, RZ, R18 ;  /* 0x000000ffff177224 */ /* 0x000fe200078e0012 */
[----:B--2---:R-:W-:Y:S02]  /*c000*/  @P4 SHF.R.U32.HI R23, RZ, R155, R8 ;  /* 0x0000009bff174219 */ /* 0x004fe40000011608 */
[----:B------:R-:W-:-:S03]  /*c010*/  SHF.R.S32.HI R9, RZ, 0x1f, R4 ;  /* 0x0000001fff097819 */ /* 0x000fc60000011404 */
[----:B------:R-:W-:Y:S01]  /*c020*/  IMAD.MOV R17, RZ, RZ, -R23 ;  /* 0x000000ffff117224 */ /* 0x000fe200078e0a17 */
[----:B------:R-:W-:Y:S02]  /*c030*/  IADD3.X R155, R211, R154, R9, P2, P5 ;  /* 0x0000009ad39b7210 */ /* 0x000fe400017ea409 */
[----:B------:R-:W-:Y:S02]  /*c040*/  IADD3 R16, P2, P5, R23, R153, R16 ;  /* 0x0000009917107210 */ /* 0x000fe40007d5e010 */
[----:B------:R-:W-:Y:S01]  /*c050*/  SHF.R.S32.HI R8, RZ, 0x1f, R23 ;  /* 0x0000001fff087819 */ /* 0x000fe20000011417 */
[----:B------:R-:W-:-:S03]  /*c060*/  IMAD R23, R152, R17, R18 ;  /* 0x0000001198177224 */ /* 0x000fc600078e0212 */
[----:B------:R-:W-:Y:S02]  /*c070*/  IADD3.X R17, R8, R155, R157, P2, P5 ;  /* 0x0000009b08117210 */ /* 0x000fe400017ea49d */
[----:B------:R-:W-:Y:S01]  /*c080*/  SHF.R.S32.HI R153, RZ, 0x1f, R23 ;  /* 0x0000001fff997819 */ /* 0x000fe20000011417 */
[-C--:B---3--:R-:W-:Y:S02]  /*c090*/  IMAD R8, R15, R23.reuse, RZ ;  /* 0x000000170f087224 */ /* 0x088fe400078e02ff */
[----:B------:R-:W-:-:S04]  /*c0a0*/  IMAD.WIDE.U32 R16, R14, R23, R16 ;  /* 0x000000170e107225 */ /* 0x000fc800078e0010 */
[----:B------:R-:W-:Y:S01]  /*c0b0*/  IMAD R153, R14, R153, R8 ;  /* 0x000000990e997224 */ /* 0x000fe200078e0208 */
[----:B-1----:R-:W-:-:S03]  /*c0c0*/  LEA R15, P2, R16, R10, 0x2 ;  /* 0x0000000a100f7211 */ /* 0x002fc600078410ff */
[----:B------:R-:W-:-:S05]  /*c0d0*/  IMAD.IADD R8, R17, 0x1, R153 ;  /* 0x0000000111087824 */ /* 0x000fca00078e0299 */
[----:B----4-:R-:W-:Y:S01]  /*c0e0*/  LEA.HI.X R17, R16, R11, R8, 0x2, P2 ;  /* 0x0000000b10117211 */ /* 0x010fe200010f1408 */
[----:B------:R-:W-:Y:S06]  /*c0f0*/  @P1 BRA `(.L_x_5377) ;  /* 0x0000000000101947 */ /* 0x000fec0003800000 */
[----:B------:R-:W-:Y:S05]  /*c100*/  @!P0 BRA `(.L_x_5377) ;  /* 0x00000000000c8947 */ /* 0x000fea0003800000 */
[----:B------:R-:W2:Y:S04]  /*c110*/  LDG.E R8, desc[UR38][R12.64] ;  /* 0x000000260c087981 */ /* 0x000ea8000c1e1900 */
[----:B-----5:R-:W2:Y:S02]  /*c120*/  LDG.E R19, desc[UR38][R12.64+0x4] ;  /* 0x000004260c137981 */ /* 0x020ea4000c1e1900 */
[----:B--2---:R-:W-:-:S07]  /*c130*/  IMAD.IADD R19, R19, 0x1, -R8 ;  /* 0x0000000113137824 */ /* 0x004fce00078e0a08 */
.L_x_5377:
        /* <DEDUP_REMOVED lines=12> */
[----:B--2---:R-:W-:Y:S02]  /*c200*/  IMAD.IADD R14, R8, 0x1, R200 ;  /* 0x00000001080e7824 */ /* 0x004fe400078e02c8 */
        /* <DEDUP_REMOVED lines=45> */
[----:B------:R-:W-:Y:S02]  /*c4e0*/  LOP3.LUT R48, R49, 0x380, RZ, 0xc0, !PT ;  /* 0x0000038031307812 */ /* 0x000fe400078ec0ff */
[----:B------:R-:W-:Y:S02]  /*c4f0*/  LOP3.LUT R28, R29, 0x380, RZ, 0xc0, !PT ;  /* 0x000003801d1c7812 */ /* 0x000fe400078ec0ff */
[----:B------:R-:W-:-:S02]  /*c500*/  LOP3.LUT R32, R33, 0x380, RZ, 0xc0, !PT ;  /* 0x0000038021207812 */ /* 0x000fc400078ec0ff */
[----:B------:R-:W-:Y:S02]  /*c510*/  LOP3.LUT R36, R37, 0x380, RZ, 0xc0, !PT ;  /* 0x0000038025247812 */ /* 0x000fe400078ec0ff */
[----:B------:R-:W-:Y:S02]  /*c520*/  LOP3.LUT R40, R41, 0x380, RZ, 0xc0, !PT ;  /* 0x0000038029287812 */ /* 0x000fe400078ec0ff */
[----:B------:R-:W-:Y:S02]  /*c530*/  LOP3.LUT R44, R45, 0x380, RZ, 0xc0, !PT ;  /* 0x000003802d2c7812 */ /* 0x000fe400078ec0ff */
[----:B------:R-:W-:Y:S02]  /*c540*/  SHF.R.U64 R48, R48, 0x3, RZ ;  /* 0x0000000330307819 */ /* 0x000fe400000012ff */
        /* <DEDUP_REMOVED lines=18> */
[----:B------:R-:W-:Y:S01]  /*c670*/  LOP3.LUT R15, R10, 0x380, RZ, 0xc0, !PT ;  /* 0x000003800a0f7812 */ /* 0x000fe200078ec0ff */
        /* <DEDUP_REMOVED lines=38> */
[----:B------:R-:W5:Y:S04]  /*c8e0*/  LD.E.128 R52, desc[UR38][R52.64] ;  /* 0x0000002634347980 */ /* 0x000f68000c101d00 */
[----:B------:R0:W5:Y:S01]  /*c8f0*/  LD.E.128 R12, desc[UR38][R10.64] ;  /* 0x000000260a0c7980 */ /* 0x000162000c101d00 */
[----:B------:R-:W-:-:S03]  /*c900*/  IMAD.IADD R83, R3, 0x1, R200 ;  /* 0x0000000103537824 */ /* 0x000fc600078e02c8 */
[----:B------:R-:W5:Y:S04]  /*c910*/  LD.E.128 R56, desc[UR38][R56.64] ;  /* 0x0000002638387980 */ /* 0x000f68000c101d00 */
[----:B------:R-:W5:Y:S01]  /*c920*/  LD.E.128 R60, desc[UR38][R60.64] ;  /* 0x000000263c3c7980 */ /* 0x000f62000c101d00 */
[----:B0-----:R-:W-:Y:S01]  /*c930*/  IMAD.WIDE.U32 R10, R4, UR4, RZ ;  /* 0x00000004040a7c25 */ /* 0x001fe2000f8e00ff */
[----:B------:R-:W-:Y:S02]  /*c940*/  ULDC.64 UR4, c[0x0][0xbe8] ;  /* 0x0002fa0000047ab9 */ /* 0x000fe40000000a00 */
[----:B------:R-:W5:Y:S01]  /*c950*/  LD.E.128 R64, desc[UR38][R64.64] ;  /* 0x0000002640407980 */ /* 0x000f62000c101d00 */
[----:B------:R-:W-:Y:S02]  /*c960*/  IMAD.IADD R11, R11, 0x1, R9 ;  /* 0x000000010b0b7824 */ /* 0x000fe400078e0209 */
[----:B------:R-:W-:Y:S01]  /*c970*/  IMAD R9, R76, 0x20, R3 ;  /* 0x000000204c097824 */ /* 0x000fe200078e0203 */
[----:B------:R-:W5:Y:S01]  /*c980*/  LD.E.128 R68, desc[UR38][R68.64] ;  /* 0x0000002644447980 */ /* 0x000f62000c101d00 */
[----:B------:R-:W-:-:S03]  /*c990*/  IMAD.WIDE.U32 R10, R208, UR4, R10 ;  /* 0x00000004d00a7c25 */ /* 0x000fc6000f8e000a */
[----:B------:R-:W5:Y:S01]  /*c9a0*/  LD.E.128 R72, desc[UR38][R72.64] ;  /* 0x0000002648487980 */ /* 0x000f62000c101d00 */
[----:B------:R-:W-:Y:S01]  /*c9b0*/  IMAD.IADD R78, R200, 0x1, R9 ;  /* 0x00000001c84e7824 */ /* 0x000fe200078e0209 */
[----:B------:R-:W-:Y:S01]  /*c9c0*/  SHF.R.S32.HI R76, RZ, 0x1f, R207 ;  /* 0x0000001fff4c7819 */ /* 0x000fe200000114cf */
[----:B------:R-:W-:Y:S01]  /*c9d0*/  IMAD R11, R208, UR5, R11 ;  /* 0x00000005d00b7c24 */ /* 0x000fe2000f8e020b */
[----:B------:R-:W-:Y:S01]  /*c9e0*/  ULDC.64 UR4, c[0x0][0xbf0] ;  /* 0x0002fc0000047ab9 */ /* 0x000fe20000000a00 */
[----:B--2---:R-:W-:Y:S01]  /*c9f0*/  @P4 IMAD.HI.U32 R4, R78, R77, RZ ;  /* 0x0000004d4e044227 */ /* 0x004fe200078e00ff */
[----:B------:R-:W-:Y:S01]  /*ca00*/  @!PT LDS RZ, [RZ] ;  /* 0x00000000fffff984 */ /* 0x000fe20000000800 */
[----:B------:R-:W-:Y:S01]  /*ca10*/  @!PT LDS RZ, [RZ] ;  /* 0x00000000fffff984 */ /* 0x000fe20000000800 */
[----:B------:R-:W-:Y:S01]  /*ca20*/  @!PT LDS RZ, [RZ] ;  /* 0x00000000fffff984 */ /* 0x000fe20000000800 */
[----:B------:R-:W-:Y:S01]  /*ca30*/  @!PT LDS RZ, [RZ] ;  /* 0x00000000fffff984 */ /* 0x000fe20000000800 */
[----:B------:R0:W-:Y:S06]  /*ca40*/  MEMBAR.ALL.CTA ;  /* 0x0000000000007992 */ /* 0x0001ec0000008000 */
[----:B0-----:R-:W0:Y:S01]  /*ca50*/  FENCE.VIEW.ASYNC.S ;  /* 0x00000000000073c6 */ /* 0x001e220000000000 */
[----:B------:R-:W-:Y:S01]  /*ca60*/  IMAD.MOV.U32 R9, RZ, RZ, R78 ;  /* 0x000000ffff097224 */ /* 0x000fe200078e004e */
[----:B---3--:R-:W-:Y:S01]  /*ca70*/  @P4 SHF.R.U32.HI R9, RZ, R79, R4 ;  /* 0x0000004fff094219 */ /* 0x008fe20000011604 */
[----:B------:R-:W-:-:S02]  /*ca80*/  IMAD R76, R76, UR4, RZ ;  /* 0x000000044c4c7c24 */ /* 0x000fc4000f8e02ff */
        /* <DEDUP_REMOVED lines=8> */
[----:B------:R-:W-:-:S02]  /*cb10*/  IMAD R79, R9, UR5, R4 ;  /* 0x00000005094f7c24 */ /* 0x000fc4000f8e0204 */
[----:B------:R-:W-:Y:S01]  /*cb20*/  IMAD.WIDE.U32 R10, R9, UR4, R10 ;  /* 0x00000004090a7c25 */ /* 0x000fe2000f8e000a */
[----:B------:R-:W-:Y:S01]  /*cb30*/  SHF.R.S32.HI R4, RZ, 0x1f, R77 ;  /* 0x0000001fff047819 */ /* 0x000fe2000001144d */
[----:B------:R-:W-:Y:S02]  /*cb40*/  ULDC.64 UR4, c[0x0][0xbd8] ;  /* 0x0002f60000047ab9 */ /* 0x000fe40000000a00 */
[----:B------:R-:W-:Y:S02]  /*cb50*/  IMAD.IADD R11, R11, 0x1, R79 ;  /* 0x000000010b0b7824 */ /* 0x000fe400078e024f */
[----:B------:R-:W-:Y:S02]  /*cb60*/  IMAD R4, R4, UR4, RZ ;  /* 0x0000000404047c24 */ /* 0x000fe4000f8e02ff */
[----:B------:R-:W-:-:S04]  /*cb70*/  IMAD.WIDE.U32 R10, R77, UR4, R10 ;  /* 0x000000044d0a7c25 */ /* 0x000fc8000f8e000a */
[----:B------:R-:W-:Y:S01]  /*cb80*/  IMAD R79, R77, UR5, R4 ;  /* 0x000000054d4f7c24 */ /* 0x000fe2000f8e0204 */
[----:B------:R-:W-:Y:S01]  /*cb90*/  ULDC.64 UR4, c[0x0][0xb80] ;  /* 0x0002e00000047ab9 */ /* 0x000fe20000000a00 */
        /* <DEDUP_REMOVED lines=11> */
[C---:B------:R-:W-:Y:S01]  /*cc50*/  VIADD R86, R2.reuse, 0x80 ;  /* 0x0000008002567836 */ /* 0x040fe20000000000 */
[----:B0-----:R0:W-:Y:S01]  /*cc60*/  SYNCS.ARRIVE.TRANS64.RED.A1T0 RZ, [R0+URZ], RZ ;  /* 0x000000ff00ff79a7 */ /* 0x0011e2000810043f */
[----:B------:R-:W-:Y:S01]  /*cc70*/  VIADD R88, R2, 0xc0 ;  /* 0x000000c002587836 */ /* 0x000fe20000000000 */
[----:B------:R1:W2:Y:S01]  /*cc80*/  SHFL.IDX PT, R81, R4, RZ, 0x181f ;  /* 0x00181fff04517589 */ /* 0x0002a200000e0000 */
[----:B------:R-:W-:Y:S03]  /*cc90*/  BSSY B1, `(.L_x_5379) ;  /* 0x0000018000017945 */ /* 0x000fe60003800000 */
[----:B------:R1:W3:Y:S01]  /*cca0*/  SHFL.IDX PT, R3, R9, RZ, 0x181f ;  /* 0x00181fff09037589 */ /* 0x0002e200000e0000 */
[----:B------:R-:W-:-:S02]  /*ccb0*/  SHF.R.S32.HI R84, RZ, 0x1f, R82 ;  /* 0x0000001fff547819 */ /* 0x000fc40000011452 */
[----:B0-----:R-:W-:Y:S02]  /*ccc0*/  SHF.R.S32.HI R0, RZ, 0x1f, R2 ;  /* 0x0000001fff007819 */ /* 0x001fe40000011402 */
[----:B------:R-:W-:Y:S02]  /*ccd0*/  SHF.R.S32.HI R85, RZ, 0x1f, R86 ;  /* 0x0000001fff557819 */ /* 0x000fe40000011456 */
[----:B------:R-:W-:Y:S01]  /*cce0*/  SHF.R.S32.HI R87, RZ, 0x1f, R88 ;  /* 0x0000001fff577819 */ /* 0x000fe20000011458 */
[----:B-1----:R-:W-:Y:S06]  /*ccf0*/  @P2 BRA `(.L_x_5380) ;  /* 0x0000000000442947 */ /* 0x002fec0003800000 */
        /* <DEDUP_REMOVED lines=17> */
.L_x_5380:
[----:B------:R-:W-:Y:S05]  /*ce10*/  BSYNC B1 ;  /* 0x0000000000017941 */ /* 0x000fea0003800000 */
.L_x_5379:
[----:B---3--:R1:W3:Y:S01]  /*ce20*/  SHFL.IDX PT, R3, R9, 0x1, 0x181f ;  /* 0x00381f0009037f89 */ /* 0x0082e200000e0000 */
        /* <DEDUP_REMOVED lines=20> */
.L_x_5382:
[----:B------:R-:W-:Y:S05]  /*cf70*/  BSYNC B1 ;  /* 0x0000000000017941 */ /* 0x000fea0003800000 */
.L_x_5381:
        /* <DEDUP_REMOVED lines=21> */
.L_x_5384:
[----:B------:R-:W-:Y:S05]  /*d0d0*/  BSYNC B1 ;  /* 0x0000000000017941 */ /* 0x000fea0003800000 */
.L_x_5383:
        /* <DEDUP_REMOVED lines=12> */
[-C--:B-1-3--:R-:W-:Y:S02]  /*d1a0*/  @!P3 LEA.HI.X R9, R2, R15.reuse, R0, 0x1, P0 ;  /* 0x0000000f0209b211 */ /* 0x08afe400000f0c00 */
        /* <DEDUP_REMOVED lines=11> */
.L_x_5378:
[----:B0-----:R-:W0:Y:S01]  /*d260*/  @P4 LDC R13, c[0x0][0xcec] ;  /* 0x00033b00ff0d4b82 */ /* 0x001e220000000800 */
[----:B------:R-:W-:Y:S01]  /*d270*/  ULDC.64 UR4, c[0x0][0xc08] ;  /* 0x0003020000047ab9 */ /* 0x000fe20000000a00 */
[----:B------:R-:W-:Y:S01]  /*d280*/  ULDC.64 UR6, c[0x0][0xc30] ;  /* 0x00030c0000067ab9 */ /* 0x000fe20000000a00 */
[----:B------:R-:W-:Y:S01]  /*d290*/  IMAD R9, R9, UR4, RZ ;  /* 0x0000000409097c24 */ /* 0x000fe2000f8e02ff */
[----:B------:R-:W-:Y:S01]  /*d2a0*/  ISETP.GE.AND P0, PT, R14, R8, PT ;  /* 0x000000080e00720c */ /* 0x000fe20003f06270 */
[C---:B------:R-:W-:Y:S01]  /*d2b0*/  IMAD.WIDE.U32 R2, R4.reuse, UR4, RZ ;  /* 0x0000000404027c25 */ /* 0x040fe2000f8e00ff */
[----:B------:R-:W-:Y:S01]  /*d2c0*/  BSSY B1, `(.L_x_5386) ;  /* 0x00000eb000017945 */ /* 0x000fe20003800000 */
[----:B------:R-:W-:Y:S01]  /*d2d0*/  SHF.R.S32.HI R22, RZ, 0x1f, R213 ;  /* 0x0000001fff167819 */ /* 0x000fe200000114d5 */
[----:B------:R-:W1:Y:S01]  /*d2e0*/  @P4 LDC R10, c[0x0][0xcf0] ;  /* 0x00033c00ff0a4b82 */ /* 0x000e620000000800 */
[----:B------:R-:W-:Y:S01]  /*d2f0*/  IMAD R9, R4, UR5, R9 ;  /* 0x0000000504097c24 */ /* 0x000fe2000f8e0209 */
[----:B------:R-:W-:Y:S01]  /*d300*/  ULDC.64 UR4, c[0x0][0xc38] ;  /* 0x00030e0000047ab9 */ /* 0x000fe20000000a00 */
[----:B------:R-:W-:Y:S01]  /*d310*/  SHF.R.S32.HI R4, RZ, 0x1f, R207 ;  /* 0x0000001fff047819 */ /* 0x000fe200000114cf */
[----:B------:R-:W-:Y:S01]  /*d320*/  VIADD R163, R201, 0x80 ;  /* 0x00000080c9a37836 */ /* 0x000fe20000000000 */
[----:B------:R-:W-:Y:S01]  /*d330*/  SHF.R.S32.HI R153, RZ, 0x1f, R229 ;  /* 0x0000001fff997819 */ /* 0x000fe200000114e5 */
[----:B------:R-:W-:Y:S01]  /*d340*/  IMAD.IADD R3, R3, 0x1, R9 ;  /* 0x0000000103037824 */ /* 0x000fe200078e0209 */
[----:B------:R-:W-:Y:S01]  /*d350*/  SHF.R.S32.HI R154, RZ, 0x1f, R230 ;  /* 0x0000001fff9a7819 */ /* 0x000fe200000114e6 */
[----:B------:R-:W-:Y:S01]  /*d360*/  IMAD.MOV.U32 R9, RZ, RZ, R18 ;  /* 0x000000ffff097224 */ /* 0x000fe200078e0012 */
[----:B------:R-:W-:Y:S01]  /*d370*/  SHF.R.S32.HI R155, RZ, 0x1f, R231 ;  /* 0x0000001fff9b7819 */ /* 0x000fe200000114e7 */
[----:B------:R-:W-:Y:S01]  /*d380*/  IMAD.WIDE.U32 R2, R208, UR4, R2 ;  /* 0x00000004d0027c25 */ /* 0x000fe2000f8e0002 */
[----:B------:R-:W-:-:S02]  /*d390*/  SHF.R.S32.HI R156, RZ, 0x1f, R232 ;  /* 0x0000001fff9c7819 */ /* 0x000fc400000114e8 */
[----:B------:R-:W-:Y:S01]  /*d3a0*/  SHF.R.S32.HI R157, RZ, 0x1f, R233 ;  /* 0x0000001fff9d7819 */ /* 0x000fe200000114e9 */
[----:B------:R-:W-:Y:S01]  /*d3b0*/  IMAD R3, R208, UR5, R3 ;  /* 0x00000005d0037c24 */ /* 0x000fe2000f8e0203 */
[----:B------:R-:W-:Y:S01]  /*d3c0*/  ULDC.64 UR4, c[0x0][0xc40] ;  /* 0x0003100000047ab9 */ /* 0x000fe20000000a00 */
[----:B0-----:R-:W-:Y:S01]  /*d3d0*/  @P4 IMAD.HI.U32 R13, R18, R13, RZ ;  /* 0x0000000d120d4227 */ /* 0x001fe200078e00ff */
[----:B------:R-:W-:Y:S02]  /*d3e0*/  SHF.R.S32.HI R159, RZ, 0x1f, R235 ;  /* 0x0000001fff9f7819 */ /* 0x000fe400000114eb */
[----:B------:R-:W-:Y:S01]  /*d3f0*/  SHF.R.S32.HI R160, RZ, 0x1f, R236 ;  /* 0x0000001fffa07819 */ /* 0x000fe200000114ec */
[----:B------:R-:W-:Y:S01]  /*d400*/  IMAD R4, R4, UR4, RZ ;  /* 0x0000000404047c24 */ /* 0x000fe2000f8e02ff */
[----:B------:R-:W-:Y:S01]  /*d410*/  SHF.R.S32.HI R161, RZ, 0x1f, R237 ;  /* 0x0000001fffa17819 */ /* 0x000fe200000114ed */
[----:B------:R-:W-:Y:S01]  /*d420*/  IMAD.WIDE.U32 R2, R207, UR4, R2 ;  /* 0x00000004cf027c25 */ /* 0x000fe2000f8e0002 */
[----:B------:R-:W-:-:S02]  /*d430*/  SHF.R.S32.HI R163, RZ, 0x1f, R163 ;  /* 0x0000001fffa37819 */ /* 0x000fc400000114a3 */
[----:B-1----:R-:W-:Y:S01]  /*d440*/  @P4 SHF.R.U32.HI R9, RZ, R10, R13 ;  /* 0x0000000aff094219 */ /* 0x002fe2000001160d */
[----:B------:R-:W-:Y:S01]  /*d450*/  IMAD R11, R207, UR5, R4 ;  /* 0x00000005cf0b7c24 */ /* 0x000fe2000f8e0204 */
[----:B------:R-:W-:Y:S01]  /*d460*/  ULDC.64 UR4, c[0x0][0xc48] ;  /* 0x0003120000047ab9 */ /* 0x000fe20000000a00 */
[----:B------:R-:W-:Y:S01]  /*d470*/  VIADD R165, R201, 0x78 ;  /* 0x00000078c9a57836 */ /* 0x000fe20000000000 */
[----:B------:R-:W-:Y:S01]  /*d480*/  SHF.R.S32.HI R4, RZ, 0x1f, R9 ;  /* 0x0000001fff047819 */ /* 0x000fe20000011409 */
[----:B------:R-:W-:Y:S02]  /*d490*/  IMAD.IADD R3, R3, 0x1, R11 ;  /* 0x0000000103037824 */ /* 0x000fe400078e020b */
[----:B------:R-:W-:Y:S01]  /*d4a0*/  IMAD.MOV R11, RZ, RZ, -R9 ;  /* 0x000000ffff0b7224 */ /* 0x000fe200078e0a09 */
[----:B------:R-:W-:Y:S01]  /*d4b0*/  SHF.R.S32.HI R165, RZ, 0x1f, R165 ;  /* 0x0000001fffa57819 */ /* 0x000fe200000114a5 */
[----:B------:R-:W-:-:S04]  /*d4c0*/  IMAD.WIDE.U32 R2, R158, UR4, R2 ;  /* 0x000000049e027c25 */ /* 0x000fc8000f8e0002 */
[----:B------:R-:W-:Y:S01]  /*d4d0*/  IMAD R11, R152, R11, R18 ;  /* 0x0000000b980b7224 */ /* 0x000fe200078e0212 */
[----:B------:R-:W-:Y:S01]  /*d4e0*/  SHF.R.S32.HI R152, RZ, 0x1f, R228 ;  /* 0x0000001fff987819 */ /* 0x000fe200000114e4 */
[----:B------:R-:W-:Y:S02]  /*d4f0*/  IMAD R4, R4, UR6, RZ ;  /* 0x0000000604047c24 */ /* 0x000fe4000f8e02ff */
[----:B------:R-:W-:Y:S01]  /*d500*/  IMAD R3, R158, UR5, R3 ;  /* 0x000000059e037c24 */ /* 0x000fe2000f8e0203 */
[----:B------:R-:W-:Y:S01]  /*d510*/  ULDC.64 UR4, c[0x0][0xc28] ;  /* 0x00030a0000047ab9 */ /* 0x000fe20000000a00 */
[C---:B------:R-:W-:Y:S01]  /*d520*/  IMAD R13, R9.reuse, UR7, R4 ;  /* 0x00000007090d7c24 */ /* 0x040fe2000f8e0204 */
[----:B------:R-:W-:Y:S01]  /*d530*/  SHF.R.S32.HI R4, RZ, 0x1f, R11 ;  /* 0x0000001fff047819 */ /* 0x000fe2000001140b */
[----:B------:R-:W-:Y:S01]  /*d540*/  IMAD.WIDE.U32 R2, R9, UR6, R2 ;  /* 0x0000000609027c25 */ /* 0x000fe2000f8e0002 */
[----:B------:R-:W-:-:S03]  /*d550*/  SHF.R.S32.HI R158, RZ, 0x1f, R234 ;  /* 0x0000001fff9e7819 */ /* 0x000fc600000114ea */
[----:B------:R-:W-:Y:S02]  /*d560*/  IMAD R4, R4, UR4, RZ ;  /* 0x0000000404047c24 */ /* 0x000fe4000f8e02ff */
[----:B------:R-:W-:Y:S02]  /*d570*/  IMAD.IADD R3, R3, 0x1, R13 ;  /* 0x0000000103037824 */ /* 0x000fe400078e020d */
[C---:B------:R-:W-:Y:S02]  /*d580*/  IMAD R9, R11.reuse, UR5, R4 ;  /* 0x000000050b097c24 */ /* 0x040fe4000f8e0204 */
[----:B------:R-:W-:Y:S01]  /*d590*/  IMAD.WIDE.U32 R2, R11, UR4, R2 ;  /* 0x000000040b027c25 */ /* 0x000fe2000f8e0002 */
[----:B------:R-:W-:-:S03]  /*d5a0*/  ULDC.64 UR4, c[0x0][0xc00] ;  /* 0x0003000000047ab9 */ /* 0x000fc60000000a00 */
[----:B------:R-:W-:Y:S01]  /*d5b0*/  VIADD R4, R0, 0x32420 ;  /* 0x0003242000047836 */ /* 0x000fe20000000000 */
[C---:B------:R-:W-:Y:S01]  /*d5c0*/  LEA R0, P1, R2.reuse, UR4, 0x2 ;  /* 0x0000000402007c11 */ /* 0x040fe2000f8210ff */
[----:B------:R-:W-:Y:S02]  /*d5d0*/  IMAD.IADD R3, R3, 0x1, R9 ;  /* 0x0000000103037824 */ /* 0x000fe400078e0209 */
[C---:B------:R-:W-:Y:S01]  /*d5e0*/  VIADD R167, R201.reuse, 0x70 ;  /* 0x00000070c9a77836 */ /* 0x040fe20000000000 */
[----:B------:R-:W-:Y:S01]  /*d5f0*/  PRMT R9, RZ, 0x654, R4 ;  /* 0x00000654ff097816 */ /* 0x000fe20000000004 */
[C---:B------:R-:W-:Y:S01]  /*d600*/  VIADD R169, R201.reuse, 0x68 ;  /* 0x00000068c9a97836 */ /* 0x040fe20000000000 */
[----:B------:R-:W-:Y:S01]  /*d610*/  LEA.HI.X R4, R2, UR5, R3, 0x2, P1 ;  /* 0x0000000502047c11 */ /* 0x000fe200088f1403 */
[C---:B------:R-:W-:Y:S01]  /*d620*/  VIADD R171, R201.reuse, 0x60 ;  /* 0x00000060c9ab7836 */ /* 0x040fe20000000000 */
[----:B------:R0:W-:Y:S01]  /*d630*/  SYNCS.ARRIVE.TRANS64.RED.A1T0 RZ, [R9+URZ], RZ ;  /* 0x000000ff09ff79a7 */ /* 0x0001e2000810043f */
[C---:B------:R-:W-:Y:S01]  /*d640*/  VIADD R173, R201.reuse, 0x58 ;  /* 0x00000058c9ad7836 */ /* 0x040fe20000000000 */
[----:B------:R0:W1:Y:S01]  /*d650*/  SHFL.IDX PT, R2, R0, RZ, 0x1c1f ;  /* 0x001c1fff00027589 */ /* 0x00006200000e0000 */
[C---:B------:R-:W-:Y:S01]  /*d660*/  VIADD R175, R201.reuse, 0x50 ;  /* 0x00000050c9af7836 */ /* 0x040fe20000000000 */
[----:B------:R-:W-:Y:S01]  /*d670*/  SHF.R.S32.HI R167, RZ, 0x1f, R167 ;  /* 0x0000001fffa77819 */ /* 0x000fe200000114a7 */
[C---:B------:R-:W-:Y:S01]  /*d680*/  VIADD R177, R201.reuse, 0x48 ;  /* 0x00000048c9b17836 */ /* 0x040fe20000000000 */
[----:B------:R0:W2:Y:S01]  /*d690*/  SHFL.IDX PT, R3, R4, RZ, 0x1c1f ;  /* 0x001c1fff04037589 */ /* 0x0000a200000e0000 */
        /* <DEDUP_REMOVED lines=36> */
[----:B------:R-:W-:Y:S01]  /*d8e0*/  VIADD R192, R201, 0x8 ;  /* 0x00000008c9c07836 */ /* 0x000fe20000000000 */
[----:B012---:R-:W-:Y:S06]  /*d8f0*/  @P0 BRA `(.L_x_5387) ;  /* 0x00000008001c0947 */ /* 0x007fec0003800000 */
[----:B------:R-:W-:Y:S01]  /*d900*/  ULDC UR4, c[0x0][0xbc8] ;  /* 0x0002f20000047ab9 */ /* 0x000fe20000000800 */
[C---:B------:R-:W-:Y:S01]  /*d910*/  VIADD R17, R201.reuse, 0xe8 ;  /* 0x000000e8c9117836 */ /* 0x040fe20000000000 */
[----:B------:R-:W-:Y:S01]  /*d920*/  ISETP.GE.AND P4, PT, R192, UR4, PT ;  /* 0x00000004c0007c0c */ /* 0x000fe2000bf86270 */
[C---:B------:R-:W-:Y:S01]  /*d930*/  VIADD R23, R201.reuse, 0xf8 ;  /* 0x000000f8c9177836 */ /* 0x040fe20000000000 */
[----:B------:R-:W-:Y:S02]  /*d940*/  ISETP.GE.AND P3, PT, R190, UR4, PT ;  /* 0x00000004be007c0c */ /* 0x000fe4000bf66270 */
[----:B------:R-:W-:Y:S02]  /*d950*/  ISETP.GE.AND P5, PT, R201, UR4, PT ;  /* 0x00000004c9007c0c */ /* 0x000fe4000bfa6270 */
[----:B------:R-:W-:Y:S02]  /*d960*/  ISETP.GE.AND P1, PT, R186, UR4, PT ;  /* 0x00000004ba007c0c */ /* 0x000fe4000bf26270 */
[----:B------:R-:W-:-:S02]  /*d970*/  ISETP.GE.AND P0, PT, R188, UR4, PT ;  /* 0x00000004bc007c0c */ /* 0x000fc4000bf06270 */
[----:B------:R-:W-:-:S03]  /*d980*/  SHF.R.S32.HI R9, RZ, 0x1f, R210 ;  /* 0x0000001fff097819 */ /* 0x000fc600000114d2 */
[-C--:B------:R-:W-:Y:S02]  /*d990*/  @!P4 LEA R10, P2, R192, R2.reuse, 0x2 ;  /* 0x00000002c00ac211 */ /* 0x080fe400078410ff */
[----:B------:R-:W-:Y:S02]  /*d9a0*/  @!P3 LEA R12, P6, R190, R2, 0x2 ;  /* 0x00000002be0cb211 */ /* 0x000fe400078c10ff */
[----:B------:R-:W-:Y:S01]  /*d9b0*/  @!P5 IMAD.WIDE R14, R201, 0x4, R2 ;  /* 0x00000004c90ed825 */ /* 0x000fe200078e0202 */
[-C--:B------:R-:W-:Y:S02]  /*d9c0*/  @!P4 LEA.HI.X R11, R192, R3.reuse, R193, 0x2, P2 ;  /* 0x00000003c00bc211 */ /* 0x080fe400010f14c1 */
[----:B------:R-:W-:Y:S02]  /*d9d0*/  ISETP.GE.AND P2, PT, R184, UR4, PT ;  /* 0x00000004b8007c0c */ /* 0x000fe4000bf46270 */
[----:B------:R-:W-:Y:S01]  /*d9e0*/  @!P3 LEA.HI.X R13, R190, R3, R191, 0x2, P6 ;  /* 0x00000003be0db211 */ /* 0x000fe200030f14bf */
[----:B------:R0:W-:Y:S04]  /*d9f0*/  @!P5 ST.E.64 desc[UR38][R14.64], R24 ;  /* 0x000000180e00d985 */ /* 0x0001e8000c101b26 */
[----:B------:R1:W-:Y:S01]  /*da00*/  @!P4 ST.E.64 desc[UR38][R10.64], R28 ;  /* 0x0000001c0a00c985 */ /* 0x0003e2000c101b26 */
[----:B------:R-:W-:-:S03]  /*da10*/  ISETP.GE.AND P4, PT, R180, UR4, PT ;  /* 0x00000004b4007c0c */ /* 0x000fc6000bf86270 */
[----:B------:R2:W-:Y:S01]  /*da20*/  @!P3 ST.E.64 desc[UR38][R12.64], R32 ;  /* 0x000000200c00b985 */ /* 0x0005e2000c101b26 */
[----:B------:R-:W-:Y:S01]  /*da30*/  ISETP.GE.AND P3, PT, R182, UR4, PT ;  /* 0x00000004b6007c0c */ /* 0x000fe2000bf66270 */
[----:B0-----:R-:W-:Y:S01]  /*da40*/  VIADD R25, R201, 0xf0 ;  /* 0x000000f0c9197836 */ /* 0x001fe20000000000 */
[-C--:B-1----:R-:W-:Y:S02]  /*da50*/  @!P0 LEA R10, P6, R188, R2.reuse, 0x2 ;  /* 0x00000002bc0a8211 */ /* 0x082fe400078c10ff */
[-C--:B--2---:R-:W-:Y:S02]  /*da60*/  @!P1 LEA R12, P5, R186, R2.reuse, 0x2 ;  /* 0x00000002ba0c9211 */ /* 0x084fe400078a10ff */
        /* <DEDUP_REMOVED lines=10> */
[-C--:B0-----:R-:W-:Y:S02]  /*db10*/  @!P3 LEA R10, P6, R182, R2.reuse, 0x2 ;  /* 0x00000002b60ab211 */ /* 0x081fe400078c10ff */
[-C--:B-1----:R-:W-:Y:S02]  /*db20*/  @!P4 LEA R12, P2, R180, R2.reuse, 0x2 ;  /* 0x00000002b40cc211 */ /* 0x082fe400078410ff */
        /* <DEDUP_REMOVED lines=9> */
[-C--:B0-----:R-:W-:Y:S02]  /*dbc0*/  @!P0 LEA R10, P4, R176, R2.reuse, 0x2 ;  /* 0x00000002b00a8211 */ /* 0x081fe400078810ff */
[----:B-1----:R-:W-:Y:S02]  /*dbd0*/  @!P1 LEA R12, P5, R174, R2, 0x2 ;  /* 0x00000002ae0c9211 */ /* 0x002fe400078a10ff */
        /* <DEDUP_REMOVED lines=11> */
[-C--:B0-----:R-:W-:Y:S02]  /*dc90*/  @!P3 LEA R10, P6, R170, R2.reuse, 0x2 ;  /* 0x00000002aa0ab211 */ /* 0x081fe400078c10ff */
[-C--:B-1----:R-:W-:Y:S02]  /*dca0*/  @!P4 LEA R12, P2, R168, R2.reuse, 0x2 ;  /* 0x00000002a80cc211 */ /* 0x082fe400078410ff */
        /* <DEDUP_REMOVED lines=22> */
[CC--:B-1----:R-:W-:Y:S02]  /*de10*/  @!P4 LEA R12, P0, R235.reuse, R2.reuse, 0x2 ;  /* 0x00000002eb0cc211 */ /* 0x0c2fe400078010ff */
[-C--:B------:R-:W-:Y:S02]  /*de20*/  @!P5 LEA.HI.X R11, R236, R3.reuse, R160, 0x2, P1 ;  /* 0x00000003ec0bd211 */ /* 0x080fe400008f14a0 */
[----:B------:R-:W-:Y:S02]  /*de30*/  ISETP.GE.AND P1, PT, R232, UR4, PT ;  /* 0x00000004e8007c0c */ /* 0x000fe4000bf26270 */
[----:B--2---:R-:W-:Y:S01]  /*de40*/  @!P3 LEA R14, P6, R234, R2, 0x2 ;  /* 0x00000002ea0eb211 */ /* 0x004fe200078c10ff */
[----:B------:R0:W-:Y:S01]  /*de50*/  @!P5 ST.E.64 desc[UR38][R10.64], R96 ;  /* 0x000000600a00d985 */ /* 0x0001e2000c101b26 */
[----:B------:R-:W-:-:S02]  /*de60*/  @!P4 LEA.HI.X R13, R235, R3, R159, 0x2, P0 ;  /* 0x00000003eb0dc211 */ /* 0x000fc400000f149f */
[----:B------:R-:W-:Y:S02]  /*de70*/  @!P3 LEA.HI.X R15, R234, R3, R158, 0x2, P6 ;  /* 0x00000003ea0fb211 */ /* 0x000fe400030f149e */
[----:B------:R-:W-:Y:S01]  /*de80*/  ISETP.GE.AND P0, PT, R231, UR4, PT ;  /* 0x00000004e7007c0c */ /* 0x000fe2000bf06270 */
[----:B------:R1:W-:Y:S01]  /*de90*/  @!P4 ST.E.64 desc[UR38][R12.64], R100 ;  /* 0x000000640c00c985 */ /* 0x0003e2000c101b26 */
[----:B------:R-:W-:-:S03]  /*dea0*/  ISETP.GE.AND P4, PT, R229, UR4, PT ;  /* 0x00000004e5007c0c */ /* 0x000fc6000bf86270 */
[----:B------:R2:W-:Y:S01]  /*deb0*/  @!P3 ST.E.64 desc[UR38][R14.64], R104 ;  /* 0x000000680e00b985 */ /* 0x0005e2000c101b26 */
[----:B------:R-:W-:Y:S02]  /*dec0*/  ISETP.GE.AND P3, PT, R230, UR4, PT ;  /* 0x00000004e6007c0c */ /* 0x000fe4000bf66270 */
[----:B0-----:R-:W-:-:S04]  /*ded0*/  @!P2 LEA R10, P6, R233, R2, 0x2 ;  /* 0x00000002e90aa211 */ /* 0x001fc800078c10ff */
[----:B------:R-:W-:Y:S02]  /*dee0*/  @!P2 LEA.HI.X R11, R233, R3, R157, 0x2, P6 ;  /* 0x00000003e90ba211 */ /* 0x000fe400030f149d */
[----:B-1----:R-:W-:-:S03]  /*def0*/  @!P1 LEA R12, P5, R232, R2, 0x2 ;  /* 0x00000002e80c9211 */ /* 0x002fc600078a10ff */
[----:B------:R0:W-:Y:S01]  /*df00*/  @!P2 ST.E.64 desc[UR38][R10.64], R108 ;  /* 0x0000006c0a00a985 */ /* 0x0001e2000c101b26 */
[-C--:B------:R-:W-:Y:S02]  /*df10*/  @!P1 LEA.HI.X R13, R232, R3.reuse, R156, 0x2, P5 ;  /* 0x00000003e80d9211 */ /* 0x080fe400028f149c */
[-C--:B--2---:R-:W-:Y:S02]  /*df20*/  @!P0 LEA R14, P6, R231, R2.reuse, 0x2 ;  /* 0x00000002e70e8211 */ /* 0x084fe400078c10ff */
[-C--:B------:R-:W-:Y:S01]  /*df30*/  @!P4 LEA R20, P5, R229, R2.reuse, 0x2 ;  /* 0x00000002e514c211 */ /* 0x080fe200078a10ff */
[----:B------:R1:W-:Y:S01]  /*df40*/  @!P1 ST.E.64 desc[UR38][R12.64], R112 ;  /* 0x000000700c009985 */ /* 0x0003e2000c101b26 */
[----:B------:R-:W-:Y:S02]  /*df50*/  @!P3 LEA R18, P1, R230, R2, 0x2 ;  /* 0x00000002e612b211 */ /* 0x000fe400078210ff */
[----:B------:R-:W-:Y:S02]  /*df60*/  @!P0 LEA.HI.X R15, R231, R3, R155, 0x2, P6 ;  /* 0x00000003e70f8211 */ /* 0x000fe400030f149b */
[----:B------:R-:W-:-:S02]  /*df70*/  ISETP.GE.AND P2, PT, R228, UR4, PT ;  /* 0x00000004e4007c0c */ /* 0x000fc4000bf46270 */
[-C--:B------:R-:W-:Y:S01]  /*df80*/  @!P3 LEA.HI.X R19, R230, R3.reuse, R154, 0x2, P1 ;  /* 0x00000003e613b211 */ /* 0x080fe200008f149a */
[----:B------:R2:W-:Y:S01]  /*df90*/  @!P0 ST.E.64 desc[UR38][R14.64], R116 ;  /* 0x000000740e008985 */ /* 0x0005e2000c101b26 */
[----:B------:R-:W-:Y:S02]  /*dfa0*/  ISETP.GE.AND P1, PT, R213, UR4, PT ;  /* 0x00000004d5007c0c */ /* 0x000fe4000bf26270 */
[----:B------:R-:W-:Y:S01]  /*dfb0*/  @!P4 LEA.HI.X R21, R229, R3, R153, 0x2, P5 ;  /* 0x00000003e515c211 */ /* 0x000fe200028f1499 */
[----:B------:R3:W-:Y:S01]  /*dfc0*/  @!P3 ST.E.64 desc[UR38][R18.64], R120 ;  /* 0x000000781200b985 */ /* 0x0007e2000c101b26 */
[----:B------:R-:W-:Y:S02]  /*dfd0*/  ISETP.GE.AND P0, PT, R210, UR4, PT ;  /* 0x00000004d2007c0c */ /* 0x000fe4000bf06270 */
[----:B------:R-:W-:Y:S01]  /*dfe0*/  ISETP.GE.AND P3, PT, R25, UR4, PT ;  /* 0x0000000419007c0c */ /* 0x000fe2000bf66270 */
[----:B------:R4:W-:Y:S01]  /*dff0*/  @!P4 ST.E.64 desc[UR38][R20.64], R124 ;  /* 0x0000007c1400c985 */ /* 0x0009e2000c101b26 */
[----:B------:R-:W-:-:S02]  /*e000*/  ISETP.GE.AND P4, PT, R17, UR4, PT ;  /* 0x0000000411007c0c */ /* 0x000fc4000bf86270 */
[----:B0-----:R-:W-:-:S03]  /*e010*/  @!P2 LEA R10, P5, R228, R2, 0x2 ;  /* 0x00000002e40aa211 */ /* 0x001fc600078a10ff */
[CC--:B-1----:R-:W-:Y:S02]  /*e020*/  @!P1 LEA R12, P6, R213.reuse, R2.reuse, 0x2 ;  /* 0x00000002d50c9211 */ /* 0x0c2fe400078c10ff */
[-C--:B------:R-:W-:Y:S02]  /*e030*/  @!P2 LEA.HI.X R11, R228, R3.reuse, R152, 0x2, P5 ;  /* 0x00000003e40ba211 */ /* 0x080fe400028f1498 */
[C---:B--2---:R-:W-:Y:S02]  /*e040*/  @!P0 LEA R14, P5, R210.reuse, R2, 0x2 ;  /* 0x00000002d20e8211 */ /* 0x044fe400078a10ff */
[-C--:B------:R-:W-:Y:S01]  /*e050*/  @!P1 LEA.HI.X R13, R213, R3.reuse, R22, 0x2, P6 ;  /* 0x00000003d50d9211 */ /* 0x080fe200030f1416 */
[----:B------:R0:W-:Y:S01]  /*e060*/  @!P2 ST.E.64 desc[UR38][R10.64], R128 ;  /* 0x000000800a00a985 */ /* 0x0001e2000c101b26 */
[----:B------:R-:W-:Y:S02]  /*e070*/  ISETP.GE.AND P6, PT, R23, UR4, PT ;  /* 0x0000000417007c0c */ /* 0x000fe4000bfc6270 */
[----:B------:R-:W-:Y:S01]  /*e080*/  @!P0 LEA.HI.X R15, R210, R3, R9, 0x2, P5 ;  /* 0x00000003d20f8211 */ /* 0x000fe200028f1409 */
[----:B------:R0:W-:Y:S01]  /*e090*/  @!P1 ST.E.64 desc[UR38][R12.64], R132 ;  /* 0x000000840c009985 */ /* 0x0001e2000c101b26 */
[----:B---3--:R-:W-:-:S02]  /*e0a0*/  SHF.R.S32.HI R19, RZ, 0x1f, R17 ;  /* 0x0000001fff137819 */ /* 0x008fc40000011411 */
[CC--:B------:R-:W-:Y:S01]  /*e0b0*/  @!P4 LEA R18, P5, R17.reuse, R2.reuse, 0x2 ;  /* 0x000000021112c211 */ /* 0x0c0fe200078a10ff */
[----:B------:R0:W-:Y:S01]  /*e0c0*/  @!P0 ST.E.64 desc[UR38][R14.64], R136 ;  /* 0x000000880e008985 */ /* 0x0001e2000c101b26 */
[----:B------:R-:W-:Y:S02]  /*e0d0*/  SHF.R.S32.HI R9, RZ, 0x1f, R25 ;  /* 0x0000001fff097819 */ /* 0x000fe40000011419 */
[----:B------:R-:W-:Y:S02]  /*e0e0*/  @!P4 LEA.HI.X R19, R17, R3, R19, 0x2, P5 ;  /* 0x000000031113c211 */ /* 0x000fe400028f1413 */
[----:B----4-:R-:W-:-:S03]  /*e0f0*/  @!P3 LEA R20, P5, R25, R2, 0x2 ;  /* 0x000000021914b211 */ /* 0x010fc600078a10ff */
[----:B------:R0:W-:Y:S01]  /*e100*/  @!P4 ST.E.64 desc[UR38][R18.64], R140 ;  /* 0x0000008c1200c985 */ /* 0x0001e2000c101b26 */
[-C--:B------:R-:W-:Y:S02]  /*e110*/  @!P3 LEA.HI.X R21, R25, R3.reuse, R9, 0x2, P5 ;  /* 0x000000031915b211 */ /* 0x080fe400028f1409 */
[----:B------:R-:W-:Y:S02]  /*e120*/  SHF.R.S32.HI R9, RZ, 0x1f, R23 ;  /* 0x0000001fff097819 */ /* 0x000fe40000011417 */
[C---:B------:R-:W-:Y:S01]  /*e130*/  @!P6 LEA R2, P5, R23.reuse, R2, 0x2 ;  /* 0x000000021702e211 */ /* 0x040fe200078a10ff */
[----:B------:R0:W-:Y:S03]  /*e140*/  @!P3 ST.E.64 desc[UR38][R20.64], R144 ;  /* 0x000000901400b985 */ /* 0x0001e6000c101b26 */
[----:B------:R-:W-:-:S05]  /*e150*/  @!P6 LEA.HI.X R3, R23, R3, R9, 0x2, P5 ;  /* 0x000000031703e211 */ /* 0x000fca00028f1409 */
[----:B------:R0:W-:Y:S04]  /*e160*/  @!P6 ST.E.64 desc[UR38][R2.64], R148 ;  /* 0x000000940200e985 */ /* 0x0001e8000c101b26 */
.L_x_5387:
[----:B------:R-:W-:Y:S05]  /*e170*/  BSYNC B1 ;  /* 0x0000000000017941 */ /* 0x000fea0003800000 */
.L_x_5386:
[----:B------:R-:W-:Y:S01]  /*e180*/  ISETP.GE.AND P0, PT, R16, R8, PT ;  /* 0x000000081000720c */ /* 0x000fe20003f06270 */
[----:B0-----:R0:W1:Y:S04]  /*e190*/  SHFL.IDX PT, R3, R4, 0x1, 0x1c1f ;  /* 0x003c1f0004037f89 */ /* 0x00106800000e0000 */
[----:B------:R0:W2:Y:S08]  /*e1a0*/  SHFL.IDX PT, R2, R0, 0x1, 0x1c1f ;  /* 0x003c1f0000027f89 */ /* 0x0000b000000e0000 */
[----:B0-----:R-:W-:Y:S05]  /*e1b0*/  @P0 BRA `(.L_x_5385) ;  /* 0x0000001400b80947 */ /* 0x001fea0003800000 */
        /* <DEDUP_REMOVED lines=9> */
[CC--:B--2---:R-:W-:Y:S02]  /*e250*/  @!P5 LEA R10, P3, R192.reuse, R2.reuse, 0x2 ;  /* 0x00000002c00ad211 */ /* 0x0c4fe400078610ff */
[----:B-1----:R-:W-:Y:S02]  /*e260*/  @!P4 IMAD.WIDE R8, R201, 0x4, R2 ;  /* 0x00000004c908c825 */ /* 0x002fe400078e0202 */
[-C--:B------:R-:W-:Y:S02]  /*e270*/  @!P5 LEA.HI.X R11, R192, R3.reuse, R193, 0x2, P3 ;  /* 0x00000003c00bd211 */ /* 0x080fe400018f14c1 */
[-C--:B------:R-:W-:Y:S01]  /*e280*/  @!P2 LEA R12, P6, R190, R2.reuse, 0x2 ;  /* 0x00000002be0ca211 */ /* 0x080fe200078c10ff */
[----:B------:R0:W-:Y:S01]  /*e290*/  @!P4 ST.E.64 desc[UR38][R8.64], R26 ;  /* 0x0000001a0800c985 */ /* 0x0001e2000c101b26 */
[----:B------:R-:W-:Y:S02]  /*e2a0*/  ISETP.GE.AND P3, PT, R184, UR4, PT ;  /* 0x00000004b8007c0c */ /* 0x000fe4000bf66270 */
[----:B------:R-:W-:Y:S01]  /*e2b0*/  @!P2 LEA.HI.X R13, R190, R3, R191, 0x2, P6 ;  /* 0x00000003be0da211 */ /* 0x000fe200030f14bf */
[----:B------:R1:W-:Y:S01]  /*e2c0*/  @!P5 ST.E.64 desc[UR38][R10.64], R30 ;  /* 0x0000001e0a00d985 */ /* 0x0003e2000c101b26 */
[----:B------:R-:W-:-:S02]  /*e2d0*/  @!P1 LEA R14, P5, R188, R2, 0x2 ;  /* 0x00000002bc0e9211 */ /* 0x000fc400078a10ff */
[----:B------:R-:W-:Y:S01]  /*e2e0*/  ISETP.GE.AND P4, PT, R182, UR4, PT ;  /* 0x00000004b6007c0c */ /* 0x000fe2000bf86270 */
[----:B------:R2:W-:Y:S01]  /*e2f0*/  @!P2 ST.E.64 desc[UR38][R12.64], R34 ;  /* 0x000000220c00a985 */ /* 0x0005e2000c101b26 */
[-C--:B------:R-:W-:Y:S02]  /*e300*/  @!P0 LEA R16, P6, R186, R2.reuse, 0x2 ;  /* 0x00000002ba108211 */ /* 0x080fe400078c10ff */
        /* <DEDUP_REMOVED lines=8> */
[-C--:B-1----:R-:W-:Y:S02]  /*e390*/  @!P4 LEA R10, P2, R182, R2.reuse, 0x2 ;  /* 0x00000002b60ac211 */ /* 0x082fe400078410ff */
[-C--:B------:R-:W-:Y:S02]  /*e3a0*/  @!P3 LEA.HI.X R9, R184, R3.reuse, R185, 0x2, P6 ;  /* 0x00000003b809b211 */ /* 0x080fe400030f14b9 */
[----:B------:R-:W-:Y:S02]  /*e3b0*/  @!P5 LEA R18, P6, R180, R2, 0x2 ;  /* 0x00000002b412d211 */ /* 0x000fe400078c10ff */
[----:B------:R-:W-:Y:S01]  /*e3c0*/  @!P4 LEA.HI.X R11, R182, R3, R183, 0x2, P2 ;  /* 0x00000003b60bc211 */ /* 0x000fe200010f14b7 */
[----:B------:R1:W-:Y:S01]  /*e3d0*/  @!P3 ST.E.64 desc[UR38][R8.64], R46 ;  /* 0x0000002e0800b985 */ /* 0x0003e2000c101b26 */
[----:B------:R-:W-:-:S02]  /*e3e0*/  ISETP.GE.AND P2, PT, R174, UR4, PT ;  /* 0x00000004ae007c0c */ /* 0x000fc4000bf46270 */
[-C--:B------:R-:W-:Y:S01]  /*e3f0*/  @!P5 LEA.HI.X R19, R180, R3.reuse, R181, 0x2, P6 ;  /* 0x00000003b413d211 */ /* 0x080fe200030f14b5 */
[----:B------:R4:W-:Y:S01]  /*e400*/  @!P4 ST.E.64 desc[UR38][R10.64], R50 ;  /* 0x000000320a00c985 */ /* 0x0009e2000c101b26 */
[-C--:B--2---:R-:W-:Y:S02]  /*e410*/  @!P0 LEA R12, P4, R178, R2.reuse, 0x2 ;  /* 0x00000002b20c8211 */ /* 0x084fe400078810ff */
        /* <DEDUP_REMOVED lines=8> */
[-C--:B0-----:R-:W-:Y:S01]  /*e4a0*/  @!P2 LEA R16, P6, R174, R2.reuse, 0x2 ;  /* 0x00000002ae10a211 */ /* 0x081fe200078c10ff */
        /* <DEDUP_REMOVED lines=20> */
[-C--:B-1----:R-:W-:Y:S02]  /*e5f0*/  @!P0 LEA R16, P6, R162, R2.reuse, 0x2 ;  /* 0x00000002a2108211 */ /* 0x082fe400078c10ff */
        /* <DEDUP_REMOVED lines=52> */
[-C--:B------:R-:W-:Y:S01]  /*e940*/  @!P4 LEA.HI.X R9, R213, R3.reuse, R22, 0x2, P6 ;  /* 0x00000003d509c211 */ /* 0x080fe200030f1416 */
[----:B---3--:R-:W-:Y:S01]  /*e950*/  VIADD R19, R201, 0xf8 ;  /* 0x000000f8c9137836 */ /* 0x008fe20000000000 */
[----:B------:R-:W-:Y:S02]  /*e960*/  SHF.R.S32.HI R0, RZ, 0x1f, R23 ;  /* 0x0000001fff007819 */ /* 0x000fe40000011417 */
[C---:B------:R-:W-:Y:S01]  /*e970*/  @!P2 LEA R16, P6, R23.reuse, R2, 0x2 ;  /* 0x000000021710a211 */ /* 0x040fe200078c10ff */
[----:B------:R0:W-:Y:S01]  /*e980*/  @!P4 ST.E.64 desc[UR38][R8.64], R134 ;  /* 0x000000860800c985 */ /* 0x0001e2000c101b26 */
[-C--:B------:R-:W-:Y:S02]  /*e990*/  @!P5 LEA.HI.X R11, R210, R3.reuse, R21, 0x2, P3 ;  /* 0x00000003d20bd211 */ /* 0x080fe400018f1415 */
[----:B------:R-:W-:-:S02]  /*e9a0*/  @!P2 LEA.HI.X R17, R23, R3, R0, 0x2, P6 ;  /* 0x000000031711a211 */ /* 0x000fc400030f1400 */
        /* <DEDUP_REMOVED lines=10> */
.L_x_5376:
[----:B------:R-:W3:Y:S01]  /*ea50*/  LDC.64 R8, c[0x0][0xd00] ;  /* 0x00034000ff087b82 */ /* 0x000ee20000000a00 */
[----:B------:R-:W-:Y:S01]  /*ea60*/  ULDC.64 UR4, c[0x0][0xd08] ;  /* 0x0003420000047ab9 */ /* 0x000fe20000000a00 */
[----:B------:R-:W-:Y:S01]  /*ea70*/  IMAD.MOV.U32 R17, RZ, RZ, RZ ;  /* 0x000000ffff117224 */ /* 0x000fe200078e00ff */
[----:B------:R-:W-:-:S04]  /*ea80*/  ISETP.NE.U32.AND P0, PT, RZ, UR4, PT ;  /* 0x00000004ff007c0c */ /* 0x000fc8000bf05070 */
[----:B------:R-:W-:Y:S01]  /*ea90*/  ISETP.NE.AND.EX P1, PT, RZ, UR5, PT, P0 ;  /* 0x00000005ff007c0c */ /* 0x000fe2000bf25300 */
[----:B------:R-:W4:Y:S01]  /*eaa0*/  LDC.64 R2, c[0x0][0xd00] ;  /* 0x00034000ff027b82 */ /* 0x000f220000000a00 */
[----:B---3--:R-:W-:-:S04]  /*eab0*/  ISETP.NE.U32.AND P0, PT, R8, RZ, PT ;  /* 0x000000ff0800720c */ /* 0x008fc80003f05070 */
[----:B------:R-:W-:-:S07]  /*eac0*/  ISETP.NE.AND.EX P0, PT, R9, RZ, PT, P0 ;  /* 0x000000ff0900720c */ /* 0x000fce0003f05300 */
[----:B------:R-:W3:Y:S01]  /*ead0*/  @P1 LDC.64 R8, c[0x0][0xd08] ;  /* 0x00034200ff081b82 */ /* 0x000ee20000000a00 */
[----:B------:R-:W-:Y:S01]  /*eae0*/  ULDC UR4, c[0x0][0xb88] ;  /* 0x0002e20000047ab9 */ /* 0x000fe20000000800 */
[----:B----4-:R-:W-:-:S04]  /*eaf0*/  IMAD.WIDE R10, R207, 0x4, R2 ;  /* 0x00000004cf0a7825 */ /* 0x010fc800078e0202 */
[----:B-1----:R-:W-:Y:S01]  /*eb00*/  IMAD.U32 R0, RZ, RZ, UR4 ;  /* 0x00000004ff007e24 */ /* 0x002fe2000f8e00ff */
[----:B------:R1:W5:Y:S01]  /*eb10*/  @P0 LDG.E R17, desc[UR38][R10.64] ;  /* 0x000000260a110981 */ /* 0x000362000c1e1900 */
[----:B--2---:R-:W2:Y:S01]  /*eb20*/  S2R R4, SR_TID.X ;  /* 0x0000000000047919 */ /* 0x004ea20000002100 */
[----:B---3--:R-:W-:-:S05]  /*eb30*/  @P1 IMAD.WIDE R2, R207, 0x4, R8 ;  /* 0x00000004cf021825 */ /* 0x008fca00078e0208 */
[----:B------:R1:W5:Y:S01]  /*eb40*/  @P1 LDG.E R0, desc[UR38][R2.64] ;  /* 0x0000002602001981 */ /* 0x000362000c1e1900 */
[----:B------:R-:W-:-:S13]  /*eb50*/  ISETP.NE.AND P2, PT, R209, RZ, PT ;  /* 0x000000ffd100720c */ /* 0x000fda0003f45270 */
[----:B------:R-:W3:Y:S01]  /*eb60*/  @!P2 LDC R209, c[0x0][0xbd4] ;  /* 0x0002f500ffd1ab82 */ /* 0x000ee20000000800 */
[----:B--2---:R-:W-:-:S05]  /*eb70*/  VIADD R20, R4, 0xffffff80 ;  /* 0xffffff8004147836 */ /* 0x004fca0000000000 */
[----:B------:R-:W-:Y:S02]  /*eb80*/  ISETP.GT.AND P3, PT, R20, 0x7f, PT ;  /* 0x0000007f1400780c */ /* 0x000fe40003f64270 */
[----:B---3--:R-:W-:Y:S01]  /*eb90*/  ISETP.GT.AND P2, PT, R209, 0x1, PT ;  /* 0x00000001d100780c */ /* 0x008fe20003f44270 */
[----:B-1----:R-:W-:-:S12]  /*eba0*/  @P1 BRA `(.L_x_5388) ;  /* 0x0000000000101947 */ /* 0x002fd80003800000 */
[----:B------:R-:W-:Y:S05]  /*ebb0*/  @!P0 BRA `(.L_x_5388) ;  /* 0x00000000000c8947 */ /* 0x000fea0003800000 */
[----:B------:R-:W2:Y:S04]  /*ebc0*/  LDG.E R3, desc[UR38][R10.64] ;  /* 0x000000260a037981 */ /* 0x000ea8000c1e1900 */
[----:B-----5:R-:W2:Y:S02]  /*ebd0*/  LDG.E R0, desc[UR38][R10.64+0x4] ;  /* 0x000004260a007981 */ /* 0x020ea4000c1e1900 */
[----:B--2---:R-:W-:-:S07]  /*ebe0*/  IMAD.IADD R0, R0, 0x1, -R3 ;  /* 0x0000000100007824 */ /* 0x004fce00078e0a03 */
.L_x_5388:
[----:B------:R-:W-:Y:S01]  /*ebf0*/  BSSY B1, `(.L_x_5389) ;  /* 0x0000036000017945 */ /* 0x000fe20003800000 */
[----:B------:R-:W-:Y:S02]  /*ec00*/  SEL R207, R207, RZ, !P0 ;  /* 0x000000ffcfcf7207 */ /* 0x000fe40004000000 */
[----:B------:R-:W-:Y:S02]  /*ec10*/  SEL R211, R211, RZ, !P0 ;  /* 0x000000ffd3d37207 */ /* 0x000fe40004000000 */
[----:B-----5:R-:W-:Y:S01]  /*ec20*/  SHF.R.S32.HI R18, RZ, 0x1f, R17 ;  /* 0x0000001fff127819 */ /* 0x020fe20000011411 */
[----:B------:R-:W-:Y:S06]  /*ec30*/  @P3 BRA `(.L_x_5390) ;  /* 0x0000000000c43947 */ /* 0x000fec0003800000 */
[----:B------:R-:W1:Y:S01]  /*ec40*/  LDC R29, c[0x0][0xce8] ;  /* 0x00033a00ff1d7b82 */ /* 0x000e620000000800 */
[----:B------:R-:W-:Y:S01]  /*ec50*/  IADD3 R25, R200, -0x80, R4 ;  /* 0xffffff80c8197810 */ /* 0x000fe20007ffe004 */
[----:B-1----:R-:W-:-:S05]  /*ec60*/  IMAD R2, R0, R29, RZ ;  /* 0x0000001d00027224 */ /* 0x002fca00078e02ff */
[----:B------:R-:W-:-:S13]  /*ec70*/  ISETP.GE.AND P0, PT, R25, R2, PT ;  /* 0x000000021900720c */ /* 0x000fda0003f06270 */
[----:B------:R-:W-:Y:S05]  /*ec80*/  @P0 BRA `(.L_x_5390) ;  /* 0x0000000000b00947 */ /* 0x000fea0003800000 */
[----:B------:R-:W2:Y:S01]  /*ec90*/  LDL.LU R22, [R1+0x3c] ;  /* 0x00003c0001167983 */ /* 0x000ea20000300800 */
[----:B------:R-:W-:Y:S01]  /*eca0*/  ISETP.NE.AND P1, PT, R29, 0x1, PT ;  /* 0x000000011d00780c */ /* 0x000fe20003f25270 */
[----:B------:R-:W-:Y:S01]  /*ecb0*/  IMAD.MOV.U32 R16, RZ, RZ, 0xab8 ;  /* 0x00000ab8ff107424 */ /* 0x000fe200078e00ff */
[----:B------:R-:W-:Y:S01]  /*ecc0*/  ISETP.GT.AND P0, PT, R209, 0x1, PT ;  /* 0x00000001d100780c */ /* 0x000fe20003f04270 */
[----:B------:R-:W1:Y:S01]  /*ecd0*/  LDC.64 R26, c[0x0][0xca8] ;  /* 0x00032a00ff1a7b82 */ /* 0x000e620000000a00 */
[----:B------:R-:W-:Y:S02]  /*ece0*/  IMAD.MOV.U32 R19, RZ, RZ, R25 ;  /* 0x000000ffff137224 */ /* 0x000fe400078e0019 */
[----:B------:R-:W-:-:S05]  /*ecf0*/  SEL R16, R16, 0xa78, P0 ;  /* 0x00000a7810107807 */ /* 0x000fca0000000000 */
[----:B------:R-:W3:Y:S08]  /*ed00*/  LDC.64 R8, c[0x0][R16+0x220] ;  /* 0x0000880010087b82 */ /* 0x000ef00000000a00 */
[----:B------:R-:W4:Y:S08]  /*ed10*/  @P1 LDC R4, c[0x0][0xcec] ;  /* 0x00033b00ff041b82 */ /* 0x000f300000000800 */
[----:B------:R-:W5:Y:S08]  /*ed20*/  LDC.64 R2, c[0x0][R16+0x218] ;  /* 0x0000860010027b82 */ /* 0x000f700000000a00 */
[----:B------:R-:W0:Y:S01]  /*ed30*/  @P1 LDC R23, c[0x0][0xcf0] ;  /* 0x00033c00ff171b82 */ /* 0x000e220000000800 */
[----:B---3--:R-:W-:-:S02]  /*ed40*/  IMAD R9, R9, R207, RZ ;  /* 0x000000cf09097224 */ /* 0x008fc400078e02ff */
[----:B------:R-:W-:-:S05]  /*ed50*/  IMAD.WIDE.U32 R14, R8, R207, RZ ;  /* 0x000000cf080e7225 */ /* 0x000fca00078e00ff */
[----:B------:R-:W3:Y:S01]  /*ed60*/  LDC.64 R10, c[0x0][R16+0x228] ;  /* 0x00008a00100a7b82 */ /* 0x000ee20000000a00 */
[----:B----4-:R-:W-:-:S07]  /*ed70*/  @P1 IMAD.HI.U32 R4, R25, R4, RZ ;  /* 0x0000000419041227 */ /* 0x010fce00078e00ff */
[----:B------:R-:W4:Y:S01]  /*ed80*/  LDC.64 R12, c[0x0][R16+0x210] ;  /* 0x00008400100c7b82 */ /* 0x000f220000000a00 */
[-C--:B-----5:R-:W-:Y:S02]  /*ed90*/  IMAD R21, R3, R208.reuse, RZ ;  /* 0x000000d003157224 */ /* 0x0a0fe400078e02ff */
[----:B------:R-:W-:-:S04]  /*eda0*/  IMAD.WIDE.U32 R2, R2, R208, RZ ;  /* 0x000000d002027225 */ /* 0x000fc800078e00ff */
[----:B------:R-:W-:Y:S01]  /*edb0*/  IMAD.IADD R21, R3, 0x1, R21 ;  /* 0x0000000103157824 */ /* 0x000fe200078e0215 */
[----:B0-----:R-:W-:Y:S01]  /*edc0*/  @P1 SHF.R.U32.HI R19, RZ, R23, R4 ;  /* 0x00000017ff131219 */ /* 0x001fe20000011604 */
[----:B------:R-:W-:Y:S01]  /*edd0*/  IMAD R23, R8, R211, R9 ;  /* 0x000000d308177224 */ /* 0x000fe200078e0209 */
[----:B-1----:R-:W0:Y:S01]  /*ede0*/  @!P0 LDC R26, c[0x0][0xc50] ;  /* 0x00031400ff1a8b82 */ /* 0x002e220000000800 */
        /* <DEDUP_REMOVED lines=22> */
.L_x_5390:
[----:B------:R-:W-:Y:S05]  /*ef50*/  BSYNC B1 ;  /* 0x0000000000017941 */ /* 0x000fea0003800000 */
.L_x_5389:
[----:B------:R-:W-:Y:S05]  /*ef60*/  @P2 BRA `(.L_x_5385) ;  /* 0x00000008004c2947 */ /* 0x000fea0003800000 */
[----:B------:R-:W2:Y:S01]  /*ef70*/  LDC R15, c[0x0][0xce8] ;  /* 0x00033a00ff0f7b82 */ /* 0x000ea20000000800 */
[----:B-1----:R-:W-:Y:S01]  /*ef80*/  SHF.R.S32.HI R3, RZ, 0x1f, R20 ;  /* 0x0000001fff037819 */ /* 0x002fe20000011414 */
        /* <DEDUP_REMOVED lines=14> */
[----:B------:R-:W-:Y:S02]  /*f070*/  IMAD.IADD R13, R200, 0x1, R9 ;  /* 0x00000001c80d7824 */ /* 0x000fe400078e0209 */
[----:B------:R-:W-:Y:S01]  /*f080*/  IMAD R3, R208, UR5, R3 ;  /* 0x00000005d0037c24 */ /* 0x000fe2000f8e0203 */
[----:B------:R-:W-:Y:S01]  /*f090*/  ULDC.64 UR4, c[0x0][0xbf0] ;  /* 0x0002fc0000047ab9 */ /* 0x000fe20000000a00 */
[----:B------:R-:W-:Y:S02]  /*f0a0*/  IMAD.MOV.U32 R9, RZ, RZ, R13 ;  /* 0x000000ffff097224 */ /* 0x000fe400078e000d */
[----:B------:R-:W-:Y:S02]  /*f0b0*/  IMAD R8, R211, UR4, RZ ;  /* 0x00000004d3087c24 */ /* 0x000fe4000f8e02ff */
[----:B------:R-:W-:Y:S02]  /*f0c0*/  IMAD.WIDE.U32 R2, R207, UR4, R2 ;  /* 0x00000004cf027c25 */ /* 0x000fe4000f8e0002 */
[----:B------:R-:W1:Y:S02]  /*f0d0*/  @P0 LDC R4, c[0x0][0xcec] ;  /* 0x00033b00ff040b82 */ /* 0x000e640000000800 */
[----:B------:R-:W-:-:S06]  /*f0e0*/  IMAD.IADD R200, R17, 0x1, R200 ;  /* 0x0000000111c87824 */ /* 0x000fcc00078e02c8 */
[----:B------:R-:W2:Y:S01]  /*f0f0*/  @P0 LDC R11, c[0x0][0xcf0] ;  /* 0x00033c00ff0b0b82 */ /* 0x000ea20000000800 */
[----:B-1----:R-:W-:-:S05]  /*f100*/  @P0 IMAD.HI.U32 R4, R13, R4, RZ ;  /* 0x000000040d040227 */ /* 0x002fca00078e00ff */
        /* <DEDUP_REMOVED lines=54> */
.L_x_5392:
[----:B------:R-:W-:Y:S05]  /*f470*/  BSYNC B1 ;  /* 0x0000000000017941 */ /* 0x000fea0003800000 */
.L_x_5391:
        /* <DEDUP_REMOVED lines=21> */
.L_x_5394:
[----:B------:R-:W-:Y:S05]  /*f5d0*/  BSYNC B1 ;  /* 0x0000000000017941 */ /* 0x000fea0003800000 */
.L_x_5393:
        /* <DEDUP_REMOVED lines=21> */
.L_x_5396:
[----:B------:R-:W-:Y:S05]  /*f730*/  BSYNC B1 ;  /* 0x0000000000017941 */ /* 0x000fea0003800000 */
.L_x_5395:
[----:B0-----:R-:W-:Y:S01]  /*f740*/  VIADD R0, R200, 0x60 ;  /* 0x00000060c8007836 */ /* 0x001fe20000000000 */
[----:B-1-3--:R-:W3:Y:S04]  /*f750*/  SHFL.IDX PT, R4, R4, 0x3, 0x181f ;  /* 0x00781f0004047f89 */ /* 0x00aee800000e0000 */
        /* <DEDUP_REMOVED lines=8> */
[----:B0-2---:R-:W-:-:S04]  /*f7e0*/  @!P3 LEA R8, P4, R9, R2, 0x1 ;  /* 0x000000020908b211 */ /* 0x005fc800078808ff */
        /* <DEDUP_REMOVED lines=11> */
.L_x_5385:
[----:B------:R-:W-:Y:S05]  /*f8a0*/  BSYNC B0 ;  /* 0x0000000000007941 */ /* 0x000fea0003800000 */
.L_x_5375:
[----:B------:R-:W-:Y:S02]  /*f8b0*/  ULDC UR4, c[0x0][0xd3c] ;  /* 0x00034f0000047ab9 */ /* 0x000fe40000000800 */
[----:B------:R-:W-:-:S13]  /*f8c0*/  ISETP.GE.AND P0, PT, R7, UR4, PT ;  /* 0x0000000407007c0c */ /* 0x000fda000bf06270 */
[----:B------:R-:W-:Y:S05]  /*f8d0*/  @!P0 BRA `(.L_x_5397) ;  /* 0xffffff1800208947 */ /* 0x000fea000383ffff */
[----:B------:R-:W-:Y:S05]  /*f8e0*/  EXIT ;  /* 0x000000000000794d */ /* 0x000fea0003800000 */
.L_x_5337:
        /* <DEDUP_REMOVED lines=20> */
.L_x_5398:
        /* <DEDUP_REMOVED lines=44> */
.L_x_5402:
        /* <DEDUP_REMOVED lines=39> */
.L_x_5400:
        /* <DEDUP_REMOVED lines=12> */
.L_x_5403:
[----:B---34-:R-:W-:Y:S01]  /*10020*/  IMAD R3, R4, UR5, R8 ;  /* 0x0000000504037c24 */ /* 0x018fe2000f8e0208 */
[----:B-1----:R-:W-:Y:S01]  /*10030*/  ISETP.NE.AND P0, PT, R7, 0x1, PT ;  /* 0x000000010700780c */ /* 0x002fe20003f05270 */
[----:B------:R-:W-:-:S03]  /*10040*/  VIADD R13, R9, UR4 ;  /* 0x00000004090d7c36 */ /* 0x000fc60008000000 */
[----:B------:R1:W-:Y:S01]  /*10050*/  STL [R1], R3 ;  /* 0x0000000301007387 */ /* 0x0003e20000100800 */
[----:B------:R-:W-:-:S03]  /*10060*/  IADD3 R4, -R3, UR6, RZ ;  /* 0x0000000603047c10 */ /* 0x000fc6000fffe1ff */
[----:B------:R1:W-:Y:S05]  /*10070*/  STL [R1+0xc], R13 ;  /* 0x00000c0d01007387 */ /* 0x0003ea0000100800 */
[----:B------:R-:W-:Y:S05]  /*10080*/  @!P0 BRA `(.L_x_5404) ;  /* 0x0000000000e08947 */ /* 0x000fea0003800000 */
[----:B0-2---:R-:W-:Y:S01]  /*10090*/  IABS R6, R5 ;  /* 0x0000000500067213 */ /* 0x005fe20000000000 */
[----:B------:R-:W-:Y:S01]  /*100a0*/  IMAD.MOV.U32 R2, RZ, RZ, RZ ;  /* 0x000000ffff027224 */ /* 0x000fe200078e00ff */
[----:B------:R-:W-:Y:S02]  /*100b0*/  IABS R8, R7 ;  /* 0x0000000700087213 */ /* 0x000fe40000000000 */
[----:B------:R-:W0:Y:S08]  /*100c0*/  I2F.RP R9, R6 ;  /* 0x0000000600097306 */ /* 0x000e300000209400 */
[----:B------:R-:W-:Y:S08]  /*100d0*/  I2F.RP R12, R8 ;  /* 0x00000008000c7306 */ /* 0x000ff00000209400 */
[----:B0-----:R-:W1:Y:S02]  /*100e0*/  MUFU.RCP R9, R9 ;  /* 0x0000000900097308 */ /* 0x001e640000001000 */
[----:B-1----:R-:W-:-:S06]  /*100f0*/  VIADD R3, R9, 0xffffffe ;  /* 0x0ffffffe09037836 */ /* 0x002fcc0000000000 */
[----:B------:R-:W0:Y:S02]  /*10100*/  F2I.FTZ.U32.TRUNC.NTZ R3, R3 ;  /* 0x0000000300037305 */ /* 0x000e24000021f000 */
[----:B0-----:R-:W-:-:S04]  /*10110*/  IMAD.MOV R11, RZ, RZ, -R3 ;  /* 0x000000ffff0b7224 */ /* 0x001fc800078e0a03 */
[----:B------:R-:W-:-:S04]  /*10120*/  IMAD R11, R11, R6, RZ ;  /* 0x000000060b0b7224 */ /* 0x000fc800078e02ff */
[----:B------:R-:W-:Y:S01]  /*10130*/  IMAD.HI.U32 R10, R3, R11, R2 ;  /* 0x0000000b030a7227 */ /* 0x000fe200078e0002 */
[----:B------:R-:W-:Y:S01]  /*10140*/  IABS R11, R4 ;  /* 0x00000004000b7213 */ /* 0x000fe20000000000 */
[----:B------:R-:W0:Y:S01]  /*10150*/  MUFU.RCP R2, R12 ;  /* 0x0000000c00027308 */ /* 0x000e220000001000 */
[----:B------:R-:W-:-:S03]  /*10160*/  IABS R3, R5 ;  /* 0x0000000500037213 */ /* 0x000fc60000000000 */
[----:B------:R-:W-:-:S04]  /*10170*/  IMAD.HI.U32 R9, R10, R11, RZ ;  /* 0x0000000b0a097227 */ /* 0x000fc800078e00ff */
[----:B------:R-:W-:-:S04]  /*10180*/  IMAD.MOV R14, RZ, RZ, -R3 ;  /* 0x000000ffff0e7224 */ /* 0x000fc800078e0a03 */
[----:B------:R-:W-:Y:S02]  /*10190*/  IMAD R11, R9, R14, R11 ;  /* 0x0000000e090b7224 */ /* 0x000fe400078e020b */
[----:B0-----:R-:W-:-:S03]  /*101a0*/  VIADD R3, R2, 0xffffffe ;  /* 0x0ffffffe02037836 */ /* 0x001fc60000000000 */
[----:B------:R-:W-:Y:S01]  /*101b0*/  ISETP.GT.U32.AND P1, PT, R6, R11, PT ;  /* 0x0000000b0600720c */ /* 0x000fe20003f24070 */
[----:B------:R-:W-:Y:S02]  /*101c0*/  IMAD.MOV.U32 R2, RZ, RZ, RZ ;  /* 0x000000ffff027224 */ /* 0x000fe400078e00ff */
        /* <DEDUP_REMOVED lines=24> */
[----:B------:R-:W-:Y:S01]  /*10350*/  ISETP.GE.U32.AND P0, PT, R3, R8, PT ;  /* 0x000000080300720c */ /* 0x000fe20003f06070 */
[----:B------:R-:W-:-:S04]  /*10360*/  IMAD.MOV R3, RZ, RZ, -R9 ;  /* 0x000000ffff037224 */ /* 0x000fc800078e0a09 */
[----:B------:R-:W-:-:S08]  /*10370*/  IMAD R3, R5, R3, R4 ;  /* 0x0000000305037224 */ /* 0x000fd000078e0204 */
[----:B------:R-:W-:-:S04]  /*10380*/  @P0 VIADD R6, R6, 0x1 ;  /* 0x0000000106060836 */ /* 0x000fc80000000000 */
        /* <DEDUP_REMOVED lines=8> */
.L_x_5404:
        /* <DEDUP_REMOVED lines=15> */
[----:B------:R-:W-:Y:S02]  /*10500*/  IMAD.MOV R12, RZ, RZ, -R11 ;  /* 0x000000ffff0c7224 */ /* 0x000fe400078e0a0b */
[----:B------:R-:W-:Y:S01]  /*10510*/  IMAD.HI.U32 R11, R2, R3, RZ ;  /* 0x00000003020b7227 */ /* 0x000fe200078e00ff */
[----:B------:R-:W-:-:S03]  /*10520*/  LOP3.LUT R2, R4, R7, RZ, 0x3c, !PT ;  /* 0x0000000704027212 */ /* 0x000fc600078e3cff */
[----:B------:R-:W-:Y:S01]  /*10530*/  IMAD R3, R11, R12, R3 ;  /* 0x0000000c0b037224 */ /* 0x000fe200078e0203 */
[----:B------:R-:W-:-:S04]  /*10540*/  ISETP.GE.AND P2, PT, R2, RZ, PT ;  /* 0x000000ff0200720c */ /* 0x000fc80003f46270 */
        /* <DEDUP_REMOVED lines=11> */
[----:B------:R-:W-:-:S03]  /*10600*/  IMAD R7, R7, R11, R4 ;  /* 0x0000000b07077224 */ /* 0x000fc600078e0204 */
[----:B------:R-:W-:Y:S02]  /*10610*/  VIADDMNMX R6, R3, UR5, R6, PT ;  /* 0x0000000503067c46 */ /* 0x000fe4000b800106 */
[----:B------:R-:W-:Y:S02]  /*10620*/  IADD3 R8, R8, 0x1000000, R7 ;  /* 0x0100000008087810 */ /* 0x000fe40007ffe007 */
[----:B------:R-:W-:-:S04]  /*10630*/  IABS R9, R6 ;  /* 0x0000000600097213 */ /* 0x000fc80000000000 */
[----:B------:R-:W0:Y:S08]  /*10640*/  I2F.RP R10, R9 ;  /* 0x00000009000a7306 */ /* 0x000e300000209400 */
[----:B0-----:R-:W0:Y:S02]  /*10650*/  MUFU.RCP R10, R10 ;  /* 0x0000000a000a7308 */ /* 0x001e240000001000 */
[----:B0-----:R-:W-:Y:S01]  /*10660*/  VIADD R2, R10, 0xffffffe ;  /* 0x0ffffffe0a027836 */ /* 0x001fe20000000000 */
[----:B------:R-:W-:-:S05]  /*10670*/  IABS R10, R6 ;  /* 0x00000006000a7213 */ /* 0x000fca0000000000 */
[----:B------:R0:W1:Y:S02]  /*10680*/  F2I.FTZ.U32.TRUNC.NTZ R3, R2 ;  /* 0x0000000200037305 */ /* 0x000064000021f000 */
[----:B0-----:R-:W-:Y:S02]  /*10690*/  IMAD.MOV.U32 R2, RZ, RZ, RZ ;  /* 0x000000ffff027224 */ /* 0x001fe400078e00ff */
[----:B-1----:R-:W-:-:S04]  /*106a0*/  IMAD.MOV R4, RZ, RZ, -R3 ;  /* 0x000000ffff047224 */ /* 0x002fc800078e0a03 */
[----:B------:R-:W-:Y:S01]  /*106b0*/  IMAD R11, R4, R9, RZ ;  /* 0x00000009040b7224 */ /* 0x000fe200078e02ff */
[----:B------:R-:W-:-:S03]  /*106c0*/  IABS R4, R7 ;  /* 0x0000000700047213 */ /* 0x000fc60000000000 */
[----:B------:R-:W-:-:S04]  /*106d0*/  IMAD.HI.U32 R3, R3, R11, R2 ;  /* 0x0000000b03037227 */ /* 0x000fc800078e0002 */
        /* <DEDUP_REMOVED lines=16> */
.L_x_5405:
[----:B01----:R-:W-:-:S05]  /*107e0*/  LOP3.LUT R2, RZ, R3, RZ, 0x33, !PT ;  /* 0x00000003ff027212 */ /* 0x003fca00078e33ff */
[----:B------:R-:W-:-:S05]  /*107f0*/  IMAD.IADD R2, R5, 0x1, R2 ;  /* 0x0000000105027824 */ /* 0x000fca00078e0202 */
[----:B------:R1:W-:Y:S01]  /*10800*/  STL [R1+0x4], R2 ;  /* 0x0000040201007387 */ /* 0x0003e20000100800 */
[----:B------:R-:W-:Y:S05]  /*10810*/  BRA `(.L_x_5406) ;  /* 0x0000000000107947 */ /* 0x000fea0003800000 */
.L_x_5401:
[----:B------:R-:W-:Y:S01]  /*10820*/  IMAD.U32 R2, RZ, RZ, UR6 ;  /* 0x00000006ff027e24 */ /* 0x000fe2000f8e00ff */
[----:B------:R0:W-:Y:S04]  /*10830*/  STL [R1+0x4], RZ ;  /* 0x000004ff01007387 */ /* 0x0001e80000100800 */
[----:B------:R0:W-:Y:S04]  /*10840*/  STL [R1+0x8], RZ ;  /* 0x000008ff01007387 */ /* 0x0001e80000100800 */
[----:B------:R0:W-:Y:S02]  /*10850*/  STL [R1], R2 ;  /* 0x0000000201007387 */ /* 0x0001e40000100800 */
.L_x_5406:
        /* <DEDUP_REMOVED lines=10> */
.L_x_5399:
        /* <DEDUP_REMOVED lines=8> */
[----:B-1----:R-:W1:Y:S01]  /*10980*/  S2R R5, SR_TID.X ;  /* 0x0000000000057919 */ /* 0x002e620000002100 */
        /* <DEDUP_REMOVED lines=8> */
[C---:B-1----:R-:W-:Y:S01]  /*10a10*/  LOP3.LUT R4, R5.reuse, 0x7f, RZ, 0xc0, !PT ;  /* 0x0000007f05047812 */ /* 0x042fe200078ec0ff */
[----:B--2---:R-:W-:-:S05]  /*10a20*/  IMAD.SHL.U32 R0, R5, 0x8, RZ ;  /* 0x0000000805007824 */ /* 0x004fca00078e00ff */
        /* <DEDUP_REMOVED lines=16> */
.L_x_5517:
[----:B--2---:R-:W2:Y:S01]  /*10b30*/  LDL R0, [R1+0xc] ;  /* 0x00000c0001007983 */ /* 0x004ea20000100800 */
[----:B-1----:R-:W2:Y:S01]  /*10b40*/  LDC.64 R2, c[0x0][0xd88] ;  /* 0x00036200ff027b82 */ /* 0x002ea20000000a00 */
[----:B------:R-:W-:Y:S05]  /*10b50*/  YIELD ;  /* 0x0000000000007946 */ /* 0x000fea0003800000 */
[----:B------:R-:W-:Y:S01]  /*10b60*/  ULDC.64 UR4, c[0x0][0xb20] ;  /* 0x0002c80000047ab9 */ /* 0x000fe20000000a00 */
[----:B0-----:R-:W-:Y:S01]  /*10b70*/  IMAD.MOV.U32 R6, RZ, RZ, RZ ;  /* 0x000000ffff067224 */ /* 0x001fe200078e00ff */
        /* <DEDUP_REMOVED lines=51> */
.L_x_5408:
        /* <DEDUP_REMOVED lines=18> */
.L_x_5409:
[----:B------:R-:W-:Y:S05]  /*10fd0*/  @!P0 BRA `(.L_x_5410) ;  /* 0x00000000000c8947 */ /* 0x000fea0003800000 */
[----:B------:R-:W3:Y:S04]  /*10fe0*/  LDG.E R6, desc[UR38][R4.64] ;  /* 0x0000002604067981 */ /* 0x000ee8000c1e1900 */
[----:B------:R-:W3:Y:S02]  /*10ff0*/  LDG.E R4, desc[UR38][R4.64+0x4] ;  /* 0x0000042604047981 */ /* 0x000ee4000c1e1900 */
[----:B---3--:R-:W-:-:S07]  /*11000*/  IMAD.IADD R6, R4, 0x1, -R6 ;  /* 0x0000000104067824 */ /* 0x008fce00078e0a06 */
.L_x_5410:
[----:B------:R-:W3:Y:S01]  /*11010*/  LDL R5, [R1+0x4] ;  /* 0x0000040001057983 */ /* 0x000ee20000100800 */
[----:B-----5:R-:W-:Y:S01]  /*11020*/  IMAD.IADD R6, R6, 0x1, -R0 ;  /* 0x0000000106067824 */ /* 0x020fe200078e0a00 */
[----:B------:R-:W-:Y:S01]  /*11030*/  BSSY B0, `(.L_x_5411) ;  /* 0x000003a000007945 */ /* 0x000fe20003800000 */
[----:B------:R-:W4:Y:S02]  /*11040*/  LDC R0, c[0x0][0x448] ;  /* 0x00011200ff007b82 */ /* 0x000f240000000800 */
[----:B----4-:R-:W-:-:S13]  /*11050*/  ISETP.NE.AND P0, PT, R0, 0x1, PT ;  /* 0x000000010000780c */ /* 0x010fda0003f05270 */
[----:B--2---:R-:W2:Y:S08]  /*11060*/  @P0 LDC R2, c[0x0][0x44c] ;  /* 0x00011300ff020b82 */ /* 0x004eb00000000800 */
[----:B------:R-:W4:Y:S01]  /*11070*/  @P0 LDC R4, c[0x0][0x450] ;  /* 0x00011400ff040b82 */ /* 0x000f220000000800 */
[----:B---3--:R-:W-:Y:S02]  /*11080*/  IMAD.SHL.U32 R0, R5, 0x80, RZ ;  /* 0x0000008005007824 */ /* 0x008fe400078e00ff */
[----:B------:R-:W-:-:S02]  /*11090*/  IMAD.MOV.U32 R5, RZ, RZ, RZ ;  /* 0x000000ffff057224 */ /* 0x000fc400078e00ff */
[----:B------:R-:W-:Y:S02]  /*110a0*/  VIADD R0, R0, 0x7f ;  /* 0x0000007f00007836 */ /* 0x000fe40000000000 */
[----:B------:R-:W-:Y:S02]  /*110b0*/  IMAD.MOV.U32 R10, RZ, RZ, R5 ;  /* 0x000000ffff0a7224 */ /* 0x000fe400078e0005 */
[----:B--2---:R-:W-:-:S05]  /*110c0*/  @P0 IMAD.HI.U32 R2, R0, R2, RZ ;  /* 0x0000000200020227 */ /* 0x004fca00078e00ff */
[----:B----4-:R-:W-:Y:S01]  /*110d0*/  @P0 SHF.R.U32.HI R0, RZ, R4, R2 ;  /* 0x00000004ff000219 */ /* 0x010fe20000011602 */
[C---:B------:R-:W-:Y:S01]  /*110e0*/  VIADD R4, R6.reuse, 0x5f ;  /* 0x0000005f06047836 */ /* 0x040fe20000000000 */
[----:B------:R-:W-:Y:S02]  /*110f0*/  IADD3 R2, R6, 0x60, -R9 ;  /* 0x0000006006027810 */ /* 0x000fe40007ffe809 */
[----:B01----:R-:W-:-:S03]  /*11100*/  LOP3.LUT R9, R3, 0xff, RZ, 0xc0, !PT ;  /* 0x000000ff03097812 */ /* 0x003fc600078ec0ff */
[----:B------:R-:W-:Y:S02]  /*11110*/  IMAD.IADD R2, R2, 0x1, R0 ;  /* 0x0000000102027824 */ /* 0x000fe400078e0200 */
[----:B------:R-:W-:-:S04]  /*11120*/  IMAD.HI R0, R4, 0x2aaaaaab, RZ ;  /* 0x2aaaaaab04007827 */ /* 0x000fc800078e02ff */
[----:B------:R-:W-:Y:S01]  /*11130*/  IMAD.HI R2, R2, 0x2aaaaaab, RZ ;  /* 0x2aaaaaab02027827 */ /* 0x000fe200078e02ff */
[----:B------:R-:W-:-:S04]  /*11140*/  SHF.R.U32.HI R4, RZ, 0x1f, R0 ;  /* 0x0000001fff047819 */ /* 0x000fc80000011600 */
[----:B------:R-:W-:Y:S02]  /*11150*/  LEA.HI.SX32 R4, R0, R4, 0x1c ;  /* 0x0000000400047211 */ /* 0x000fe400078fe2ff */
[----:B------:R-:W-:-:S04]  /*11160*/  SHF.R.U32.HI R0, RZ, 0x1f, R2 ;  /* 0x0000001fff007819 */ /* 0x000fc80000011602 */
[----:B------:R-:W-:-:S04]  /*11170*/  LEA.HI.SX32 R0, R2, R0, 0x1c ;  /* 0x0000000002007211 */ /* 0x000fc800078fe2ff */
[----:B------:R-:W-:Y:S02]  /*11180*/  VIMNMX R8, R4, R0, PT ;  /* 0x0000000004087248 */ /* 0x000fe40003fe0100 */
[----:B------:R-:W-:Y:S02]  /*11190*/  SHF.R.U32.HI R0, RZ, 0x10, R3 ;  /* 0x00000010ff007819 */ /* 0x000fe40000011603 */
[----:B------:R-:W-:Y:S01]  /*111a0*/  ISETP.GE.AND P1, PT, R8, 0x1, PT ;  /* 0x000000010800780c */ /* 0x000fe20003f26270 */
[----:B------:R0:W-:Y:S01]  /*111b0*/  STL [R1+0x3c], R8 ;  /* 0x00003c0801007387 */ /* 0x0001e20000100800 */
[----:B------:R-:W-:-:S03]  /*111c0*/  ISETP.NE.AND P0, PT, R0, RZ, PT ;  /* 0x000000ff0000720c */ /* 0x000fc60003f05270 */
[----:B------:R0:W-:Y:S04]  /*111d0*/  STL [R1+0x44], R5 ;  /* 0x0000440501007387 */ /* 0x0001e80000100800 */
[----:B------:R0:W-:Y:S06]  /*111e0*/  STL [R1+0x74], R9 ;  /* 0x0000740901007387 */ /* 0x0001ec0000100800 */
[----:B------:R-:W1:Y:S01]  /*111f0*/  @!P0 LDC R0, c[0x0][0xae8] ;  /* 0x0002ba00ff008b82 */ /* 0x000e620000000800 */
        /* <DEDUP_REMOVED lines=29> */
.L_x_5412:
[----:B------:R-:W-:Y:S05]  /*113d0*/  BSYNC B0 ;  /* 0x0000000000007941 */ /* 0x000fea0003800000 */
.L_x_5411:
        /* <DEDUP_REMOVED lines=12> */
[----:B------:R-:W1:Y:S01]  /*114a0*/  S2R R3, SR_LANEID ;  /* 0x0000000000037919 */ /* 0x000e620000000000 */
[----:B------:R-:W-:Y:S02]  /*114b0*/  VOTEU.ANY UR4, UPT, PT ;  /* 0x0000000000047886 */ /* 0x000fe400038e0100 */
[----:B------:R-:W1:Y:S08]  /*114c0*/  FLO.U32 R0, UR4 ;  /* 0x0000000400007d00 */ /* 0x000e7000080e0000 */
[----:B0-----:R-:W0:Y:S01]  /*114d0*/  POPC R5, UR4 ;  /* 0x0000000400057d09 */ /* 0x001e220008000000 */
[----:B-1----:R-:W-:-:S02]  /*114e0*/  ISETP.EQ.U32.AND P0, PT, R0, R3, PT ;  /* 0x000000030000720c */ /* 0x002fc40003f02070 */
[----:B------:R-:W0:Y:S11]  /*114f0*/  LDC.64 R2, c[0x0][0xd60] ;  /* 0x00035800ff027b82 */ /* 0x000e360000000a00 */
[----:B0-----:R-:W3:Y:S01]  /*11500*/  @P0 ATOMG.E.ADD.STRONG.GPU PT, R3, desc[UR38][R2.64], R5 ;  /* 0x00000005020309a8 */ /* 0x001ee200081ee1e6 */
[----:B------:R-:W0:Y:S02]  /*11510*/  S2R R4, SR_LTMASK ;  /* 0x0000000000047919 */ /* 0x000e240000003900 */
[----:B0-----:R-:W-:-:S04]  /*11520*/  LOP3.LUT R4, R4, UR4, RZ, 0xc0, !PT ;  /* 0x0000000404047c12 */ /* 0x001fc8000f8ec0ff */
[----:B------:R-:W0:Y:S01]  /*11530*/  POPC R7, R4 ;  /* 0x0000000400077309 */ /* 0x000e220000000000 */
[----:B---3--:R-:W0:Y:S02]  /*11540*/  SHFL.IDX PT, R0, R3, R0, 0x1f ;  /* 0x00001f0003007589 */ /* 0x008e2400000e0000 */
[----:B0-----:R-:W-:-:S05]  /*11550*/  IADD3 R0, R0, UR40, R7 ;  /* 0x0000002800007c10 */ /* 0x001fca000fffe007 */
[----:B------:R4:W-:Y:S01]  /*11560*/  STL [R1], R0 ;  /* 0x0000000001007387 */ /* 0x0009e20000100800 */
[----:B------:R-:W-:Y:S05]  /*11570*/  BRA `(.L_x_5415) ;  /* 0x00000048004c7947 */ /* 0x000fea0003800000 */
.L_x_5414:
        /* <DEDUP_REMOVED lines=20> */
.L_x_5417:
[----:B------:R-:W-:Y:S05]  /*116c0*/  BSYNC B6 ;  /* 0x0000000000067941 */ /* 0x000fea0003800000 */
.L_x_5416:
        /* <DEDUP_REMOVED lines=9> */
[----:B------:R-:W-:Y:S02]  /*11760*/  IMAD.U32 R4, RZ, RZ, UR6 ;  /* 0x00000006ff047e24 */ /* 0x000fe4000f8e00ff */
[----:B0-----:R-:W-:Y:S02]  /*11770*/  IMAD.U32 R5, RZ, RZ, UR7 ;  /* 0x00000007ff057e24 */ /* 0x001fe4000f8e00ff */
[----:B------:R-:W-:Y:S02]  /*11780*/  IMAD.U32 R6, RZ, RZ, UR8 ;  /* 0x00000008ff067e24 */ /* 0x000fe4000f8e00ff */
[----:B------:R-:W-:-:S02]  /*11790*/  IMAD.U32 R7, RZ, RZ, UR9 ;  /* 0x00000009ff077e24 */ /* 0x000fc4000f8e00ff */
[----:B--2---:R-:W-:Y:S02]  /*117a0*/  IMAD.U32 R10, RZ, RZ, UR4 ;  /* 0x00000004ff0a7e24 */ /* 0x004fe4000f8e00ff */
[----:B------:R-:W-:Y:S02]  /*117b0*/  IMAD.U32 R11, RZ, RZ, UR5 ;  /* 0x00000005ff0b7e24 */ /* 0x000fe4000f8e00ff */
[----:B------:R-:W-:Y:S02]  /*117c0*/  IMAD.MOV.U32 R8, RZ, RZ, 0x70 ;  /* 0x00000070ff087424 */ /* 0x000fe400078e00ff */
[----:B------:R-:W-:Y:S02]  /*117d0*/  IMAD.MOV.U32 R12, RZ, RZ, 0x1 ;  /* 0x00000001ff0c7424 */ /* 0x000fe400078e00ff */
[----:B-1----:R-:W-:-:S07]  /*117e0*/  IMAD.MOV.U32 R13, RZ, RZ, RZ ;  /* 0x000000ffff0d7224 */ /* 0x002fce00078e00ff */
[----:B------:R-:W-:-:S07]  /*117f0*/  LEPC R20, `(.L_x_5420) ;  /* 0x000000001014794e */ /* 0x000fce0000000000 */
[----:B---3--:R-:W-:Y:S05]  /*11800*/  CALL.ABS.NOINC R2 ;  /* 0x0000000002007343 */ /* 0x008fea0003c00000 */
.L_x_5420:
        /* <DEDUP_REMOVED lines=16> */
.L_x_5419:
[----:B------:R-:W-:Y:S05]  /*11910*/  BSYNC B6 ;  /* 0x0000000000067941 */ /* 0x000fea0003800000 */
.L_x_5418:
[----:B------:R-:W3:Y:S01]  /*11920*/  LDL.LU R4, [R1+0x18] ;  /* 0x0000180001047983 */ /* 0x000ee20000300800 */
[----:B------:R-:W-:-:S03]  /*11930*/  ULDC.64 UR4, c[0x0][0xaf0] ;  /* 0x0002bc0000047ab9 */ /* 0x000fc60000000a00 */
[----:B------:R-:W4:Y:S01]  /*11940*/  LDL R7, [R1+0x8] ;  /* 0x0000080001077983 */ /* 0x000f220000100800 */
[----:B------:R-:W-:-:S03]  /*11950*/  ISETP.NE.U32.AND P0, PT, RZ, UR4, PT ;  /* 0x00000004ff007c0c */ /* 0x000fc6000bf05070 */
[----:B------:R-:W5:Y:S01]  /*11960*/  LDL R0, [R1+0x40] ;  /* 0x0000400001007983 */ /* 0x000f620000100800 */
[----:B------:R-:W-:-:S13]  /*11970*/  ISETP.NE.AND.EX P0, PT, RZ, UR5, PT, P0 ;  /* 0x00000005ff007c0c */ /* 0x000fda000bf05300 */
[----:B------:R-:W-:-:S04]  /*11980*/  @P0 IADD3 R2, P1, R16, UR4, RZ ;  /* 0x0000000410020c10 */ /* 0x000fc8000ff3e0ff */
[----:B---3--:R-:W-:Y:S01]  /*11990*/  @P0 IADD3.X R3, R4, UR5, RZ, P1, !PT ;  /* 0x0000000504030c10 */ /* 0x008fe20008ffe4ff */
[----:B------:R-:W-:-:S04]  /*119a0*/  ULDC.64 UR4, c[0x0][0xb00] ;  /* 0x0002c00000047ab9 */ /* 0x000fc80000000a00 */
[----:B----4-:R1:W0:Y:S02]  /*119b0*/  @P0 LDG.E R7, desc[UR38][R2.64] ;  /* 0x0000002602070981 */ /* 0x010224000c1e1900 */
        /* <DEDUP_REMOVED lines=14> */
.L_x_5534:
        /* <DEDUP_REMOVED lines=11> */
.L_x_5537:
        /* <DEDUP_REMOVED lines=24> */
.L_x_5424:
[----:B-1----:R-:W3:Y:S01]  /*11cd0*/  LDL R2, [R1+0x14] ;  /* 0x0000140001027983 */ /* 0x002ee20000100800 */
[----:B0-----:R-:W-:Y:S01]  /*11ce0*/  IMAD R0, R19, 0x8, R18 ;  /* 0x0000000813007824 */ /* 0x001fe200078e0212 */
[----:B---3--:R-:W-:-:S04]  /*11cf0*/  SHF.L.U32 R2, R2, 0x1f, RZ ;  /* 0x0000001f02027819 */ /* 0x008fc800000006ff */
[----:B------:R-:W0:Y:S02]  /*11d00*/  SYNCS.PHASECHK.TRANS64.TRYWAIT P0, [R0+URZ+0x32440], R2 ;  /* 0x03244002000075a7 */ /* 0x000e24000800017f */
[----:B0-----:R-:W-:Y:S05]  /*11d10*/  @!P0 BRA `(.L_x_5425) ;  /* 0x0000005800d88947 */ /* 0x001fea0003800000 */
.L_x_5538:
        /* <DEDUP_REMOVED lines=11> */
.L_x_5426:
        /* <DEDUP_REMOVED lines=24> */
.L_x_5422:
[----:B0-----:R-:W3:Y:S04]  /*11f50*/  LDL.LU R4, [R1+0x28] ;  /* 0x0000280001047983 */ /* 0x001ee80000300800 */
[----:B------:R-:W4:Y:S04]  /*11f60*/  LDL.LU R3, [R1+0x48] ;  /* 0x0000480001037983 */ /* 0x000f280000300800 */
[----:B-1----:R-:W5:Y:S01]  /*11f70*/  LDL R2, [R1+0x2c] ;  /* 0x00002c0001027983 */ /* 0x002f620000100800 */
        /* <DEDUP_REMOVED lines=10> */
[----:B------:R5:W-:Y:S02]  /*12020*/  STL [R1+0x38], R0 ;  /* 0x0000380001007387 */ /* 0x000be40000100800 */
[----:B-----5:R-:W-:-:S05]  /*12030*/  SHF.R.S32.HI R0, RZ, 0x1f, R2 ;  /* 0x0000001fff007819 */ /* 0x020fca0000011402 */
        /* <DEDUP_REMOVED lines=19> */
.L_x_5428:
[----:B------:R-:W-:Y:S05]  /*12170*/  BSYNC B6 ;  /* 0x0000000000067941 */ /* 0x000fea0003800000 */
.L_x_5427:
[----:B--2---:R-:W2:Y:S01]  /*12180*/  LDL R10, [R1+0x4] ;  /* 0x00000400010a7983 */ /* 0x004ea20000100800 */
        /* <DEDUP_REMOVED lines=15> */
[----:B------:R-:W0:Y:S03]  /*12280*/  @P0 LDC R2, c[0x0][0x44c] ;  /* 0x00011300ff020b82 */ /* 0x000e260000000800 */
[----:B--2---:R-:W-:-:S04]  /*12290*/  IMAD R5, R10, 0x80, R0 ;  /* 0x000000800a057824 */ /* 0x004fc800078e0200 */
        /* <DEDUP_REMOVED lines=30> */
[C---:B0-----:R-:W-:Y:S01]  /*12480*/  IMAD.WIDE.U32 R4, R0.reuse, UR4, R2 ;  /* 0x0000000400047c25 */ /* 0x041fe2000f8e0002 */
        /* <DEDUP_REMOVED lines=14> */
[----:B------:R-:W0:Y:S03]  /*12570*/  SHFL.IDX PT, R5, R3, RZ, 0x181f ;  /* 0x00181fff03057589 */ /* 0x000e2600000e0000 */
[----:B------:R-:W-:Y:S02]  /*12580*/  IMAD R10, R10, 0x80, R6 ;  /* 0x000000800a0a7824 */ /* 0x000fe400078e0206 */
[----:B------:R-:W1:Y:S04]  /*12590*/  SHFL.IDX PT, R6, R3, 0x1, 0x181f ;  /* 0x00381f0003067f89 */ /* 0x000e6800000e0000 */
[----:B------:R-:W-:Y:S01]  /*125a0*/  STL [R1+0x4], R10 ;  /* 0x0000040a01007387 */ /* 0x000fe20000100800 */
[----:B--2---:R-:W-:-:S05]  /*125b0*/  IMAD R0, R11, R7, RZ ;  /* 0x000000070b007224 */ /* 0x004fca00078e02ff */
[C---:B------:R-:W-:Y:S01]  /*125c0*/  ISETP.GE.AND P1, PT, R10.reuse, R0, PT ;  /* 0x000000000a00720c */ /* 0x040fe20003f26270 */
[----:B------:R-:W2:Y:S01]  /*125d0*/  SHFL.IDX PT, R7, R2, 0x1, 0x181f ;  /* 0x00381f0002077f89 */ /* 0x000ea200000e0000 */
[----:B------:R-:W-:-:S11]  /*125e0*/  VIADD R11, R10, 0x10 ;  /* 0x000000100a0b7836 */ /* 0x000fd60000000000 */
        /* <DEDUP_REMOVED lines=71> */
.L_x_5555:
        /* <DEDUP_REMOVED lines=12> */
.L_x_5430:
        /* <DEDUP_REMOVED lines=37> */
.L_x_5432:
[----:B------:R-:W-:Y:S05]  /*12d70*/  BSYNC B6 ;  /* 0x0000000000067941 */ /* 0x000fea0003800000 */
.L_x_5431:
        /* <DEDUP_REMOVED lines=10> */
[----:B--2---:R-:W-:-:S12]  /*12e20*/  IMAD.MOV.U32 R3, RZ, RZ, R5 ;  /* 0x000000ffff037224 */ /* 0x004fd800078e0005 */
        /* <DEDUP_REMOVED lines=12> */
[----:B0-----:R-:W-:-:S04]  /*12ef0*/  @P0 SHF.R.U32.HI R0, RZ, R5, R4 ;  /* 0x00000005ff000219 */ /* 0x001fc80000011604 */
[--C-:B------:R-:W-:Y:S01]  /*12f00*/  SHF.R.S32.HI R4, RZ, 0x1f, R0.reuse ;  /* 0x0000001fff047819 */ /* 0x100fe20000011400 */
[----:B------:R-:W-:Y:S02]  /*12f10*/  IMAD.MOV R6, RZ, RZ, -R0 ;  /* 0x000000ffff067224 */ /* 0x000fe400078e0a00 */
[----:B------:R-:W-:-:S04]  /*12f20*/  IMAD.WIDE.U32 R2, R0, UR4, R2 ;  /* 0x0000000400027c25 */ /* 0x000fc8000f8e0002 */
[----:B------:R-:W-:Y:S02]  /*12f30*/  IMAD R4, R4, UR4, RZ ;  /* 0x0000000404047c24 */ /* 0x000fe4000f8e02ff */
[----:B------:R-:W-:Y:S02]  /*12f40*/  IMAD R6, R7, R6, R8 ;  /* 0x0000000607067224 */ /* 0x000fe400078e0208 */
[----:B------:R-:W-:Y:S01]  /*12f50*/  IMAD R0, R0, UR5, R4 ;  /* 0x0000000500007c24 */ /* 0x000fe2000f8e0204 */
[----:B------:R-:W-:Y:S01]  /*12f60*/  ULDC.64 UR4, c[0x0][0x3c8] ;  /* 0x0000f20000047ab9 */ /* 0x000fe20000000a00 */
[----:B-1----:R-:W-:Y:S02]  /*12f70*/  IMAD.SHL.U32 R8, R9, 0x8, RZ ;  /* 0x0000000809087824 */ /* 0x002fe400078e00ff */
        /* <DEDUP_REMOVED lines=99> */
.L_x_5573:
        /* <DEDUP_REMOVED lines=14> */
.L_x_5435:
[----:B------:R-:W-:Y:S05]  /*13690*/  BSYNC B0 ;  /* 0x0000000000007941 */ /* 0x000fea0003800000 */
.L_x_5434:
[----:B------:R-:W-:Y:S01]  /*136a0*/  NOP ;  /* 0x0000000000007918 */ /* 0x000fe20000000000 */
[----:B------:R-:W-:-:S13]  /*136b0*/  PLOP3.LUT P0, PT, PT, PT, PT, 0x80, 0x0 ;  /* 0x000000000000781c */ /* 0x000fda0003f0f070 */
.L_x_5436:
        /* <DEDUP_REMOVED lines=18> */
.L_x_5574:
[----:B------:R-:W-:Y:S05]  /*137e0*/  BSYNC B0 ;  /* 0x0000000000007941 */ /* 0x000fea0003800000 */
.L_x_5437:
        /* <DEDUP_REMOVED lines=13> */
.L_x_5575:
[----:B------:R-:W-:Y:S05]  /*138c0*/  BSYNC B1 ;  /* 0x0000000000017941 */ /* 0x000fea0003800000 */
.L_x_5441:
        /* <DEDUP_REMOVED lines=9> */
.L_x_5444:
[----:B------:R-:W-:Y:S05]  /*13960*/  BSYNC B1 ;  /* 0x0000000000017941 */ /* 0x000fea0003800000 */
.L_x_5443:
        /* <DEDUP_REMOVED lines=12> */
.L_x_5445:
        /* <DEDUP_REMOVED lines=15> */
.L_x_5446:
        /* <DEDUP_REMOVED lines=15> */
.L_x_5447:
        /* <DEDUP_REMOVED lines=15> */
.L_x_5448:
        /* <DEDUP_REMOVED lines=10> */
.L_x_5440:
[----:B------:R-:W-:Y:S05]  /*13da0*/  BSYNC B0 ;  /* 0x0000000000007941 */ /* 0x000fea0003800000 */
.L_x_5439:
        /* <DEDUP_REMOVED lines=54> */
.L_x_5455:
        /* <DEDUP_REMOVED lines=8> */
.L_x_5576:
[----:B------:R-:W-:Y:S05]  /*14190*/  BSYNC B3 ;  /* 0x0000000000037941 */ /* 0x000fea0003800000 */
.L_x_5456:
        /* <DEDUP_REMOVED lines=9> */
.L_x_5459:
[----:B------:R-:W-:Y:S05]  /*14230*/  BSYNC B3 ;  /* 0x0000000000037941 */ /* 0x000fea0003800000 */
.L_x_5458:
        /* <DEDUP_REMOVED lines=12> */
.L_x_5460:
        /* <DEDUP_REMOVED lines=13> */
.L_x_5577:
[----:B------:R-:W-:Y:S05]  /*143d0*/  BSYNC B3 ;  /* 0x0000000000037941 */ /* 0x000fea0003800000 */
.L_x_5461:
        /* <DEDUP_REMOVED lines=11> */
.L_x_5464:
[----:B------:R-:W-:Y:S05]  /*14490*/  BSYNC B3 ;  /* 0x0000000000037941 */ /* 0x000fea0003800000 */
.L_x_5463:
        /* <DEDUP_REMOVED lines=9> */
.L_x_5465:
        /* <DEDUP_REMOVED lines=15> */
.L_x_5466:
        /* <DEDUP_REMOVED lines=15> */
.L_x_5467:
        /* <DEDUP_REMOVED lines=15> */
.L_x_5468:
        /* <DEDUP_REMOVED lines=10> */
.L_x_5454:
[----:B------:R-:W-:Y:S05]  /*148a0*/  BSYNC B1 ;  /* 0x0000000000017941 */ /* 0x000fea0003800000 */
.L_x_5453:
[----:B------:R-:W2:Y:S02]  /*148b0*/  LDL.LU R5, [R1+0x40] ;  /* 0x0000400001057983 */ /* 0x000ea40000300800 */
[----:B--2---:R-:W-:-:S07]  /*148c0*/  VIADD R0, R5, 0xfffffffd ;  /* 0xfffffffd05007836 */ /* 0x004fce0000000000 */
.L_x_5452:
[----:B------:R-:W-:Y:S05]  /*148d0*/  BSYNC B2 ;  /* 0x0000000000027941 */ /* 0x000fea0003800000 */
.L_x_5451:
[----:B------:R-:W-:Y:S01]  /*148e0*/  VIADD R8, R8, 0xfffffffe ;  /* 0xfffffffe08087836 */ /* 0x000fe20000000000 */
[----:B------:R-:W-:-:S04]  /*148f0*/  LOP3.LUT R4, RZ, R4, RZ, 0x33, !PT ;  /* 0x00000004ff047212 */ /* 0x000fc800078e33ff */
[----:B------:R-:W-:-:S13]  /*14900*/  ISETP.NE.AND P0, PT, R8, R4, PT ;  /* 0x000000040800720c */ /* 0x000fda0003f05270 */
[----:B------:R-:W-:Y:S05]  /*14910*/  @!P0 BRA `(.L_x_5450) ;  /* 0x0000001000f88947 */ /* 0x000fea0003800000 */
.L_x_5501:
        /* <DEDUP_REMOVED lines=35> */
.L_x_5471:
        /* <DEDUP_REMOVED lines=8> */
.L_x_5578:
[----:B------:R-:W-:Y:S05]  /*14bd0*/  BSYNC B2 ;  /* 0x0000000000027941 */ /* 0x000fea0003800000 */
.L_x_5472:
        /* <DEDUP_REMOVED lines=9> */
.L_x_5475:
[----:B------:R-:W-:Y:S05]  /*14c70*/  BSYNC B2 ;  /* 0x0000000000027941 */ /* 0x000fea0003800000 */
.L_x_5474:
        /* <DEDUP_REMOVED lines=12> */
.L_x_5476:
        /* <DEDUP_REMOVED lines=13> */
.L_x_5579:
[----:B------:R-:W-:Y:S05]  /*14e10*/  BSYNC B2 ;  /* 0x0000000000027941 */ /* 0x000fea0003800000 */
.L_x_5477:
        /* <DEDUP_REMOVED lines=11> */
.L_x_5480:
[----:B------:R-:W-:Y:S05]  /*14ed0*/  BSYNC B2 ;  /* 0x0000000000027941 */ /* 0x000fea0003800000 */
.L_x_5479:
        /* <DEDUP_REMOVED lines=9> */
.L_x_5481:
        /* <DEDUP_REMOVED lines=15> */
.L_x_5482:
        /* <DEDUP_REMOVED lines=15> */
.L_x_5483:
        /* <DEDUP_REMOVED lines=15> */
.L_x_5484:
        /* <DEDUP_REMOVED lines=10> */
.L_x_5470:
[----:B------:R-:W-:Y:S05]  /*152e0*/  BSYNC B1 ;  /* 0x0000000000017941 */ /* 0x000fea0003800000 */
.L_x_5469:
        /* <DEDUP_REMOVED lines=35> */
.L_x_5487:
        /* <DEDUP_REMOVED lines=8> */
.L_x_5580:
[----:B------:R-:W-:Y:S05]  /*155a0*/  BSYNC B2 ;  /* 0x0000000000027941 */ /* 0x000fea0003800000 */
.L_x_5488:
        /* <DEDUP_REMOVED lines=9> */
.L_x_5491:
[----:B------:R-:W-:Y:S05]  /*15640*/  BSYNC B2 ;  /* 0x0000000000027941 */ /* 0x000fea0003800000 */
.L_x_5490:
        /* <DEDUP_REMOVED lines=12> */
.L_x_5492:
        /* <DEDUP_REMOVED lines=13> */
.L_x_5581:
[----:B------:R-:W-:Y:S05]  /*157e0*/  BSYNC B2 ;  /* 0x0000000000027941 */ /* 0x000fea0003800000 */
.L_x_5493:
        /* <DEDUP_REMOVED lines=11> */
.L_x_5496:
[----:B------:R-:W-:Y:S05]  /*158a0*/  BSYNC B2 ;  /* 0x0000000000027941 */ /* 0x000fea0003800000 */
.L_x_5495:
        /* <DEDUP_REMOVED lines=9> */
.L_x_5497:
        /* <DEDUP_REMOVED lines=15> */
.L_x_5498:
        /* <DEDUP_REMOVED lines=15> */
.L_x_5499:
        /* <DEDUP_REMOVED lines=15> */
.L_x_5500:
        /* <DEDUP_REMOVED lines=10> */
.L_x_5486:
[----:B------:R-:W-:Y:S05]  /*15cb0*/  BSYNC B1 ;  /* 0x0000000000017941 */ /* 0x000fea0003800000 */
.L_x_5485:
[----:B------:R-:W2:Y:S01]  /*15cc0*/  LDL R5, [R1+0x24] ;  /* 0x0000240001057983 */ /* 0x000ea20000100800 */
[----:B------:R-:W-:Y:S01]  /*15cd0*/  VIADD R0, R0, 0xfffffffe ;  /* 0xfffffffe00007836 */ /* 0x000fe20000000000 */
[----:B--2---:R-:W-:-:S13]  /*15ce0*/  ISETP.GT.AND P0, PT, R6, R5, PT ;  /* 0x000000050600720c */ /* 0x004fda0003f04270 */
[----:B------:R-:W-:Y:S05]  /*15cf0*/  @P0 BRA `(.L_x_5501) ;  /* 0xffffffec00080947 */ /* 0x000fea000383ffff */
.L_x_5450:
[----:B------:R-:W-:Y:S05]  /*15d00*/  BSYNC B0 ;  /* 0x0000000000007941 */ /* 0x000fea0003800000 */
.L_x_5449:
        /* <DEDUP_REMOVED lines=24> */
.L_x_5503:
[----:B------:R-:W-:Y:S05]  /*15e90*/  BSYNC B0 ;  /* 0x0000000000007941 */ /* 0x000fea0003800000 */
.L_x_5502:
[----:B------:R-:W-:-:S07]  /*15ea0*/  SEL R19, R19, RZ, P0 ;  /* 0x000000ff13137207 */ /* 0x000fce0000000000 */
.L_x_5415:
[----:B------:R-:W-:Y:S05]  /*15eb0*/  BSYNC B7 ;  /* 0x0000000000077941 */ /* 0x000fea0003800000 */
.L_x_5413:
        /* <DEDUP_REMOVED lines=9> */
[----:B0-2---:R-:W0:Y:S04]  /*15f50*/  LDS.128 R4, [R18+0x324d0] ;  /* 0x0324d00012047984 */ /* 0x005e280000000c00 */
[----:B0-----:R2:W-:Y:S04]  /*15f60*/  STL.64 [R1], R4 ;  /* 0x0000000401007387 */ /* 0x0015e80000100a00 */
[----:B------:R2:W-:Y:S01]  /*15f70*/  STL.64 [R1+0x8], R6 ;  /* 0x0000080601007387 */ /* 0x0005e20000100a00 */
[----:B------:R-:W-:Y:S06]  /*15f80*/  BAR.ARV 0x4, 0x180 ;  /* 0x0106000000007b1d */ /* 0x000fec0000002000 */
[----:B------:R-:W-:Y:S05]  /*15f90*/  BRA `(.L_x_5505) ;  /* 0x0000001000347947 */ /* 0x000fea0003800000 */
.L_x_5504:
[----:B------:R-:W3:Y:S01]  /*15fa0*/  S2R R0, SR_TID.X ;  /* 0x0000000000007919 */ /* 0x000ee20000002100 */
[----:B------:R-:W-:Y:S01]  /*15fb0*/  UMOV UR4, 0xffffffff ;  /* 0xffffffff00047882 */ /* 0x000fe20000000000 */
[----:B---3--:R-:W-:-:S04]  /*15fc0*/  LOP3.LUT R16, R0, 0x1f, RZ, 0xc0, !PT ;  /* 0x0000001f00107812 */ /* 0x008fc800078ec0ff */
[----:B------:R-:W-:Y:S01]  /*15fd0*/  ISETP.NE.AND P0, PT, R16, 0x1f, PT ;  /* 0x0000001f1000780c */ /* 0x000fe20003f05270 */
[----:B------:R-:W-:-:S12]  /*15fe0*/  BRA.DIV UR4, `(.L_x_5506) ;  /* 0x0000003604087947 */ /* 0x000fd8000b800000 */
[----:B------:R-:W3:Y:S01]  /*15ff0*/  LDL.LU R3, [R1] ;  /* 0x0000000001037983 */ /* 0x000ee20000300800 */
[----:B------:R-:W-:-:S03]  /*16000*/  ULDC UR4, c[0x0][0xd3c] ;  /* 0x00034f0000047ab9 */ /* 0x000fc60000000800 */
[----:B------:R-:W4:Y:S01]  /*16010*/  LDL R4, [R1+0xc] ;  /* 0x00000c0001047983 */ /* 0x000f220000100800 */
[----:B---3--:R-:W-:Y:S02]  /*16020*/  IMAD.MOV.U32 R7, RZ, RZ, R3 ;  /* 0x000000ffff077224 */ /* 0x008fe400078e0003 */
[----:B----4-:R-:W-:-:S05]  /*16030*/  IMAD.IADD R0, R4, 0x1, R16 ;  /* 0x0000000104007824 */ /* 0x010fca00078e0210 */
[----:B------:R-:W-:-:S13]  /*16040*/  ISETP.GE.OR P1, PT, R0, UR4, !P0 ;  /* 0x0000000400007c0c */ /* 0x000fda000c726670 */
[----:B-1----:R-:W1:Y:S08]  /*16050*/  @!P1 LDC.64 R2, c[0x0][0xd80] ;  /* 0x00036000ff029b82 */ /* 0x002e700000000a00 */
[----:B0-----:R-:W0:Y:S01]  /*16060*/  @!P1 LDC.64 R4, c[0x0][0xd78] ;  /* 0x00035e00ff049b82 */ /* 0x001e220000000a00 */
[----:B-1----:R-:W-:-:S05]  /*16070*/  @!P1 IMAD.WIDE R2, R0, 0x4, R2 ;  /* 0x0000000400029825 */ /* 0x002fca00078e0202 */
[----:B--2---:R0:W2:Y:S02]  /*16080*/  @!P1 LDG.E R6, desc[UR38][R2.64] ;  /* 0x0000002602069981 */ /* 0x0040a4000c1e1900 */
[----:B0-----:R-:W-:-:S06]  /*16090*/  @!P1 IMAD.WIDE R2, R0, 0x4, R4 ;  /* 0x0000000400029825 */ /* 0x001fcc00078e0204 */
        /* <DEDUP_REMOVED lines=30> */
.L_x_5591:
[----:B------:R-:W-:Y:S02]  /*16280*/  ULDC UR4, c[0x0][0xd38] ;  /* 0x00034e0000047ab9 */ /* 0x000fe40000000800 */
[----:B------:R-:W-:-:S04]  /*16290*/  IMAD.U32 R7, RZ, RZ, UR4 ;  /* 0x00000004ff077e24 */ /* 0x000fc8000f8e00ff */
[----:B-1----:R-:W-:-:S04]  /*162a0*/  IMAD R10, R10, R7, RZ ;  /* 0x000000070a0a7224 */ /* 0x002fc800078e02ff */
[----:B------:R-:W-:-:S05]  /*162b0*/  IMAD.IADD R4, R9, 0x1, R10 ;  /* 0x0000000109047824 */ /* 0x000fca00078e020a */
[----:B------:R-:W-:-:S13]  /*162c0*/  ISETP.GT.AND P6, PT, R4, R0, PT ;  /* 0x000000000400720c */ /* 0x000fda0003fc4270 */
[----:B------:R-:W-:Y:S05]  /*162d0*/  @P6 BRA `(.L_x_5507) ;  /* 0x0000000000ac6947 */ /* 0x000fea0003800000 */
.L_x_5510:
        /* <DEDUP_REMOVED lines=37> */
.L_x_5599:
[----:B------:R-:W-:Y:S02]  /*16530*/  ULDC UR4, c[0x0][0xd38] ;  /* 0x00034e0000047ab9 */ /* 0x000fe40000000800 */
[----:B------:R-:W-:-:S04]  /*16540*/  IMAD.U32 R7, RZ, RZ, UR4 ;  /* 0x00000004ff077e24 */ /* 0x000fc8000f8e00ff */
[----:B-1----:R-:W-:-:S04]  /*16550*/  IMAD R10, R10, R7, RZ ;  /* 0x000000070a0a7224 */ /* 0x002fc800078e02ff */
[----:B------:R-:W-:-:S05]  /*16560*/  IMAD.IADD R4, R10, 0x1, R4 ;  /* 0x000000010a047824 */ /* 0x000fca00078e0204 */
[----:B------:R-:W-:-:S13]  /*16570*/  ISETP.GT.AND P6, PT, R4, R0, PT ;  /* 0x000000000400720c */ /* 0x000fda0003fc4270 */
[----:B------:R-:W-:Y:S05]  /*16580*/  @!P6 BRA `(.L_x_5510) ;  /* 0xfffffffc0054e947 */ /* 0x000fea000383ffff */
.L_x_5507:
        /* <DEDUP_REMOVED lines=12> */
.L_x_5604:
[----:B------:R-:W-:-:S13]  /*16650*/  ISETP.NE.AND P0, PT, R3, RZ, PT ;  /* 0x000000ff0300720c */ /* 0x000fda0003f05270 */
[----:B------:R-:W-:Y:S05]  /*16660*/  @!P0 BRA `(.L_x_5512) ;  /* 0x0000000000148947 */ /* 0x000fea0003800000 */
[----:B------:R-:W-:Y:S01]  /*16670*/  UMOV UR4, 0xffffffff ;  /* 0xffffffff00047882 */ /* 0x000fe20000000000 */
[----:B---3--:R-:W-:Y:S02]  /*16680*/  VIADD R9, R9, 0xffffffff ;  /* 0xffffffff09097836 */ /* 0x008fe40000000000 */
[----:B------:R-:W-:Y:S05]  /*16690*/  BRA.DIV UR4, `(.L_x_5513) ;  /* 0x0000003604fc7947 */ /* 0x000fea000b800000 */
[----:B0-----:R0:W2:Y:S02]  /*166a0*/  SHFL.IDX PT, R2, R2, R9, 0x1f ;  /* 0x00001f0902027589 */ /* 0x0010a400000e0000 */
.L_x_5607:
[----:B--2---:R-:W-:-:S07]  /*166b0*/  IMAD.MOV.U32 R8, RZ, RZ, R2 ;  /* 0x000000ffff087224 */ /* 0x004fce00078e0002 */
.L_x_5512:
[----:B0-----:R-:W-:Y:S01]  /*166c0*/  IMAD R2, R8, R7, R10 ;  /* 0x0000000708027224 */ /* 0x001fe200078e020a */
[----:B------:R-:W-:-:S03]  /*166d0*/  ISETP.NE.AND P0, PT, R6, 0x1, PT ;  /* 0x000000010600780c */ /* 0x000fc60003f05270 */
[----:B------:R-:W-:Y:S01]  /*166e0*/  IMAD.IADD R0, R0, 0x1, -R2 ;  /* 0x0000000100007824 */ /* 0x000fe200078e0a02 */
[----:B------:R0:W-:Y:S09]  /*166f0*/  STL [R1], R2 ;  /* 0x0000000201007387 */ /* 0x0001f20000100800 */
        /* <DEDUP_REMOVED lines=58> */
.L_x_5514:
        /* <DEDUP_REMOVED lines=56> */
[----:B------:R-:W-:-:S06]  /*16e20*/  @P0 VIADD R2, R2, 0x1 ;  /* 0x0000000102020836 */ /* 0x000fcc0000000000 */
[----:B------:R-:W-:Y:S01]  /*16e30*/  @!P2 IMAD.MOV R2, RZ, RZ, -R2 ;  /* 0x000000ffff02a224 */ /* 0x000fe200078e0a02 */
[----:B------:R-:W-:Y:S01]  /*16e40*/  @!P1 LOP3.LUT R2, RZ, R6, RZ, 0x33, !PT ;  /* 0x00000006ff029212 */ /* 0x000fe200078e33ff */
[----:B------:R-:W-:-:S04]  /*16e50*/  IMAD.MOV R6, RZ, RZ, -R6 ;  /* 0x000000ffff067224 */ /* 0x000fc800078e0a06 */
[----:B------:R-:W-:Y:S02]  /*16e60*/  IMAD R3, R2, R6, R0 ;  /* 0x0000000602037224 */ /* 0x000fe400078e0200 */
[----:B------:R-:W-:-:S03]  /*16e70*/  IMAD.MOV.U32 R0, RZ, RZ, R2 ;  /* 0x000000ffff007224 */ /* 0x000fc600078e0002 */
[----:B------:R1:W-:Y:S04]  /*16e80*/  STL [R1+0x8], R3 ;  /* 0x0000080301007387 */ /* 0x0003e80000100800 */
.L_x_5515:
[----:B-1----:R-:W-:-:S05]  /*16e90*/  LOP3.LUT R3, RZ, R0, RZ, 0x33, !PT ;  /* 0x00000000ff037212 */ /* 0x002fca00078e33ff */
[----:B------:R-:W-:-:S05]  /*16ea0*/  IMAD.IADD R0, R4, 0x1, R3 ;  /* 0x0000000104007824 */ /* 0x000fca00078e0203 */
[----:B------:R2:W-:Y:S01]  /*16eb0*/  STL [R1+0x4], R0 ;  /* 0x0000040001007387 */ /* 0x0005e20000100800 */
[----:B------:R-:W-:Y:S05]  /*16ec0*/  BRA `(.L_x_5516) ;  /* 0x0000000000287947 */ /* 0x000fea0003800000 */
.L_x_5508:
        /* <DEDUP_REMOVED lines=10> */
.L_x_5516:
[----:B01----:R-:W3:Y:S04]  /*16f70*/  LDL R2, [R1+0xc] ;  /* 0x00000c0001027983 */ /* 0x003ee80000100800 */
[----:B------:R-:W4:Y:S04]  /*16f80*/  LDL R3, [R1+0x8] ;  /* 0x0000080001037983 */ /* 0x000f280000100800 */
[----:B------:R-:W5:Y:S04]  /*16f90*/  LDL R4, [R1] ;  /* 0x0000000001047983 */ /* 0x000f680000100800 */
[----:B------:R-:W5:Y:S01]  /*16fa0*/  LDL R5, [R1+0x4] ;  /* 0x0000040001057983 */ /* 0x000f620000100800 */
[----:B--2---:R-:W0:Y:S01]  /*16fb0*/  S2R R0, SR_TID.X ;  /* 0x0000000000007919 */ /* 0x004e220000002100 */
[----:B------:R-:W-:Y:S05]  /*16fc0*/  WARPSYNC.ALL ;  /* 0x0000000000007948 */ /* 0x000fea0003800000 */
[----:B0-----:R-:W-:Y:S01]  /*16fd0*/  LOP3.LUT R0, R0, 0x1f, RZ, 0xc0, !PT ;  /* 0x0000001f00007812 */ /* 0x001fe200078ec0ff */
[----:B------:R-:W-:Y:S03]  /*16fe0*/  BAR.SYNC.DEFER_BLOCKING 0x4, 0x180 ;  /* 0x0106000000007b1d */ /* 0x000fe60000010000 */
[----:B------:R-:W-:-:S13]  /*16ff0*/  ISETP.NE.AND P0, PT, R0, RZ, PT ;  /* 0x000000ff0000720c */ /* 0x000fda0003f05270 */
[----:B------:R-:W0:Y:S01]  /*17000*/  @!P0 S2R R0, SR_CgaCtaId ;  /* 0x0000000000008919 */ /* 0x000e220000008800 */
[----:B---3--:R-:W-:Y:S01]  /*17010*/  IMAD.MOV.U32 R7, RZ, RZ, R2 ;  /* 0x000000ffff077224 */ /* 0x008fe200078e0002 */
[----:B------:R-:W-:Y:S01]  /*17020*/  @!P0 MOV R2, 0x400 ;  /* 0x0000040000028802 */ /* 0x000fe20000000f00 */
[----:B----4-:R-:W-:-:S03]  /*17030*/  IMAD.MOV.U32 R6, RZ, RZ, R3 ;  /* 0x000000ffff067224 */ /* 0x010fc600078e0003 */
[----:B0-----:R-:W-:-:S05]  /*17040*/  @!P0 LEA R18, R0, R2, 0x18 ;  /* 0x0000000200128211 */ /* 0x001fca00078ec0ff */
[----:B-----5:R0:W-:Y:S01]  /*17050*/  @!P0 STS.128 [R18+0x324d0], R4 ;  /* 0x0324d00412008388 */ /* 0x0201e20000000c00 */
[----:B------:R-:W-:Y:S06]  /*17060*/  BAR.ARV 0x5, 0x180 ;  /* 0x0146000000007b1d */ /* 0x000fec0000002000 */
.L_x_5505:
[----:B------:R-:W3:Y:S01]  /*17070*/  LDL R0, [R1+0xc] ;  /* 0x00000c0001007983 */ /* 0x000ee20000100800 */
[----:B------:R-:W-:Y:S02]  /*17080*/  ULDC UR4, c[0x0][0xd3c] ;  /* 0x00034f0000047ab9 */ /* 0x000fe40000000800 */
[----:B---3--:R-:W-:-:S13]  /*17090*/  ISETP.GE.AND P0, PT, R0, UR4, PT ;  /* 0x0000000400007c0c */ /* 0x008fda000bf06270 */
[----:B------:R-:W-:Y:S05]  /*170a0*/  @!P0 BRA `(.L_x_5517) ;  /* 0xffffff9800a08947 */ /* 0x000fea000383ffff */
[----:B------:R-:W-:Y:S05]  /*170b0*/  BSYNC B8 ;  /* 0x0000000000087941 */ /* 0x000fea0003800000 */
.L_x_5407:
[----:B--2---:R-:W2:Y:S01]  /*170c0*/  LDL.LU R0, [R1+0x70] ;  /* 0x0000700001007983 */ /* 0x004ea20000300800 */
        /* <DEDUP_REMOVED lines=11> */
.L_x_5608:
[----:B------:R-:W-:Y:S05]  /*17180*/  BSYNC B0 ;  /* 0x0000000000007941 */ /* 0x000fea0003800000 */
.L_x_5518:
[----:B------:R-:W-:-:S03]  /*17190*/  UMOV UR4, 0xffffffff ;  /* 0xffffffff00047882 */ /* 0x000fc60000000000 */
[----:B------:R-:W-:Y:S05]  /*171a0*/  BRA.DIV UR4, `(.L_x_5520) ;  /* 0x0000002e04787947 */ /* 0x000fea000b800000 */
[----:B------:R-:W1:Y:S02]  /*171b0*/  S2R R2, SR_TID.X ;  /* 0x0000000000027919 */ /* 0x000e640000002100 */
[----:B-1----:R-:W-:-:S04]  /*171c0*/  SHF.R.U32.HI R2, RZ, 0x5, R2 ;  /* 0x00000005ff027819 */ /* 0x002fc80000011602 */
[----:B------:R-:W-:-:S05]  /*171d0*/  LOP3.LUT R2, R2, 0x3, RZ, 0xc0, !PT ;  /* 0x0000000302027812 */ /* 0x000fca00078ec0ff */
[----:B------:R1:W2:Y:S02]  /*171e0*/  SHFL.IDX PT, R14, R2, RZ, 0x1f ;  /* 0x00001fff020e7589 */ /* 0x0002a400000e0000 */
.L_x_5611:
[----:B--2---:R-:W-:Y:S01]  /*171f0*/  ISETP.NE.AND P0, PT, R14, RZ, PT ;  /* 0x000000ff0e00720c */ /* 0x004fe20003f05270 */
[----:B------:R-:W-:-:S12]  /*17200*/  BSSY B0, `(.L_x_5521) ;  /* 0x0000025000007945 */ /* 0x000fd80003800000 */
[----:B------:R-:W-:Y:S05]  /*17210*/  @P0 BRA `(.L_x_5522) ;  /* 0x00000000008c0947 */ /* 0x000fea0003800000 */
[----:B------:R-:W-:-:S03]  /*17220*/  UMOV UR4, 0xffffffff ;  /* 0xffffffff00047882 */ /* 0x000fc60000000000 */
[----:B------:R-:W-:Y:S05]  /*17230*/  BRA.DIV UR4, `(.L_x_5523) ;  /* 0x0000002e04887947 */ /* 0x000fea000b800000 */
[----:B------:R-:W-:-:S13]  /*17240*/  ELECT P6, URZ, PT ;  /* 0x00000000003f782f */ /* 0x000fda00038c0000 */
.L_x_5614:
[----:B------:R-:W-:Y:S05]  /*17250*/  @!P6 BRA `(.L_x_5522) ;  /* 0x00000000007ce947 */ /* 0x000fea0003800000 */
[----:B-1----:R-:W2:Y:S02]  /*17260*/  LDL.LU R2, [R1+0x78] ;  /* 0x0000780001027983 */ /* 0x002ea40000300800 */
[----:B--2---:R-:W-:-:S04]  /*17270*/  LOP3.LUT R2, R2, 0x2, RZ, 0xfc, !PT ;  /* 0x0000000202027812 */ /* 0x004fc800078efcff */
[----:B------:R-:W-:-:S13]  /*17280*/  ISETP.NE.AND P2, PT, R2, 0x3, PT ;  /* 0x000000030200780c */ /* 0x000fda0003f45270 */
[----:B------:R-:W-:Y:S05]  /*17290*/  @!P2 BRA `(.L_x_5524) ;  /* 0x000000000004a947 */ /* 0x000fea0003800000 */
[----:B------:R-:W-:Y:S01]  /*172a0*/  BPT.TRAP 0x1 ;  /* 0x000000040000795c */ /* 0x000fe20000300000 */
.L_x_5524:
        /* <DEDUP_REMOVED lines=13> */
.L_x_5615:
[----:B------:R-:W1:Y:S02]  /*17380*/  SYNCS.PHASECHK.TRANS64.TRYWAIT P0, [R7+URZ], R2 ;  /* 0x00000002070075a7 */ /* 0x000e64000800017f */
[----:B-1----:R-:W-:Y:S05]  /*17390*/  @!P0 BRA `(.L_x_5526) ;  /* 0x0000002c00648947 */ /* 0x002fea0003800000 */
.L_x_5616:
[----:B------:R-:W-:Y:S05]  /*173a0*/  @!P2 BRA `(.L_x_5527) ;  /* 0x000000000004a947 */ /* 0x000fea0003800000 */
[----:B------:R-:W-:Y:S01]  /*173b0*/  BPT.TRAP 0x1 ;  /* 0x000000040000795c */ /* 0x000fe20000300000 */
.L_x_5527:
[----:B------:R-:W-:-:S04]  /*173c0*/  VIADD R0, R0, 0x32460 ;  /* 0x0003246000007836 */ /* 0x000fc80000000000 */
[----:B------:R-:W-:-:S04]  /*173d0*/  IMAD R4, R19, 0x8, R0 ;  /* 0x0000000813047824 */ /* 0x000fc800078e0200 */
[----:B------:R-:W2:Y:S02]  /*173e0*/  SYNCS.PHASECHK.TRANS64.TRYWAIT P0, [R4+URZ], R5 ;  /* 0x00000005040075a7 */ /* 0x000ea4000800017f */
[----:B--2---:R-:W-:Y:S05]  /*173f0*/  @!P0 BRA `(.L_x_5528) ;  /* 0x0000002c00608947 */ /* 0x004fea0003800000 */
.L_x_5617:
[----:B------:R-:W-:-:S07]  /*17400*/  IMAD R3, R3, 0x8, R0 ;  /* 0x0000000803037824 */ /* 0x000fce00078e0200 */
.L_x_5529:
[----:B---3--:R3:W4:Y:S02]  /*17410*/  SYNCS.PHASECHK.TRANS64.TRYWAIT P0, [R3+URZ], R2 ;  /* 0x00000002030075a7 */ /* 0x008724000800017f */
[----:B----4-:R-:W-:Y:S05]  /*17420*/  @!P0 NANOSLEEP.SYNCS 0x989680 ;  /* 0x009896800000895d */ /* 0x010fea0003900000 */
[----:B------:R-:W4:Y:S02]  /*17430*/  @!P0 SYNCS.PHASECHK.TRANS64 P0, [R3+URZ], R2 ;  /* 0x00000002030085a7 */ /* 0x000f24000800007f */
[----:B----4-:R-:W-:Y:S05]  /*17440*/  @!P0 BRA `(.L_x_5529) ;  /* 0xfffffffc00f08947 */ /* 0x010fea000383ffff */
.L_x_5522:
[----:B------:R-:W-:Y:S05]  /*17450*/  BSYNC B0 ;  /* 0x0000000000007941 */ /* 0x000fea0003800000 */
.L_x_5521:
[----:B------:R-:W-:Y:S05]  /*17460*/  EXIT ;  /* 0x000000000000794d */ /* 0x000fea0003800000 */
.L_x_5345:
[----:B0-----:R0:W1:Y:S02]  /*17470*/  SYNCS.PHASECHK.TRANS64.TRYWAIT P0, [R5+URZ+0x32400], R2 ;  /* 0x03240002050075a7 */ /* 0x001064000800017f */
[----:B-1----:R-:W-:Y:S05]  /*17480*/  @!P0 NANOSLEEP.SYNCS 0x989680 ;  /* 0x009896800000895d */ /* 0x002fea0003900000 */
[----:B------:R-:W1:Y:S02]  /*17490*/  @!P0 SYNCS.PHASECHK.TRANS64 P0, [R5+URZ+0x32400], R2 ;  /* 0x03240002050085a7 */ /* 0x000e64000800007f */
[----:B-1----:R-:W-:Y:S05]  /*174a0*/  @!P0 BRA `(.L_x_5345) ;  /* 0xfffffffc00f08947 */ /* 0x002fea000383ffff */
[----:B------:R-:W-:Y:S05]  /*174b0*/  BRA `(.L_x_5530) ;  /* 0xfffffea800e47947 */ /* 0x000fea000383ffff */
.L_x_5349:
[----:B---3--:R3:W4:Y:S02]  /*174c0*/  SYNCS.PHASECHK.TRANS64.TRYWAIT P1, [R0+URZ+0x32430], R3 ;  /* 0x03243003000075a7 */ /* 0x008724000802017f */
[----:B----4-:R-:W-:Y:S05]  /*174d0*/  @!P1 NANOSLEEP.SYNCS 0x989680 ;  /* 0x009896800000995d */ /* 0x010fea0003900000 */
[----:B------:R-:W4:Y:S02]  /*174e0*/  @!P1 SYNCS.PHASECHK.TRANS64 P1, [R0+URZ+0x32430], R3 ;  /* 0x03243003000095a7 */ /* 0x000f24000802007f */
[----:B----4-:R-:W-:Y:S05]  /*174f0*/  @!P1 BRA `(.L_x_5349) ;  /* 0xfffffffc00f09947 */ /* 0x010fea000383ffff */
[----:B------:R-:W-:Y:S05]  /*17500*/  BRA `(.L_x_5348) ;  /* 0xfffffeac000c7947 */ /* 0x000fea000383ffff */
.L_x_5350:
[----:B----4-:R4:W0:Y:S02]  /*17510*/  SYNCS.PHASECHK.TRANS64.TRYWAIT P1, [R5+URZ+0x32410], R2 ;  /* 0x03241002050075a7 */ /* 0x010824000802017f */
[----:B0-----:R-:W-:Y:S05]  /*17520*/  @!P1 NANOSLEEP.SYNCS 0x989680 ;  /* 0x009896800000995d */ /* 0x001fea0003900000 */
[----:B------:R-:W0:Y:S02]  /*17530*/  @!P1 SYNCS.PHASECHK.TRANS64 P1, [R5+URZ+0x32410], R2 ;  /* 0x03241002050095a7 */ /* 0x000e24000802007f */
[----:B0-----:R-:W-:Y:S05]  /*17540*/  @!P1 BRA `(.L_x_5350) ;  /* 0xfffffffc00f09947 */ /* 0x001fea000383ffff */
[----:B------:R-:W-:Y:S05]  /*17550*/  BRA `(.L_x_5531) ;  /* 0xfffffeac00b87947 */ /* 0x000fea000383ffff */
.L_x_5354:
[----:B------:R0:W0:Y:S02]  /*17560*/  SYNCS.PHASECHK.TRANS64.TRYWAIT P1, [R0+URZ+0x32450], R3 ;  /* 0x03245003000075a7 */ /* 0x000024000802017f */
[----:B0-----:R-:W-:Y:S05]  /*17570*/  @!P1 NANOSLEEP.SYNCS 0x989680 ;  /* 0x009896800000995d */ /* 0x001fea0003900000 */
[----:B------:R-:W0:Y:S02]  /*17580*/  @!P1 SYNCS.PHASECHK.TRANS64 P1, [R0+URZ+0x32450], R3 ;  /* 0x03245003000095a7 */ /* 0x000e24000802007f */
[----:B0-----:R-:W-:Y:S05]  /*17590*/  @!P1 BRA `(.L_x_5354) ;  /* 0xfffffffc00f09947 */ /* 0x001fea000383ffff */
[----:B------:R-:W-:Y:S05]  /*175a0*/  BRA `(.L_x_5353) ;  /* 0xfffffeac00c47947 */ /* 0x000fea000383ffff */
.L_x_5359:
[----:B-1----:R-:W-:-:S04]  /*175b0*/  IMAD.U32 R20, RZ, RZ, UR5 ;  /* 0x00000005ff147e24 */ /* 0x002fc8000f8e00ff */
[----:B------:R1:W2:Y:S03]  /*175c0*/  SYNCS.PHASECHK.TRANS64.TRYWAIT P2, [R20+URZ+0x32430], R13 ;  /* 0x0324300d140075a7 */ /* 0x0002a6000804017f */
[----:B--2---:R-:W-:Y:S05]  /*175d0*/  @!P2 NANOSLEEP.SYNCS 0x989680 ;  /* 0x009896800000a95d */ /* 0x004fea0003900000 */
[----:B------:R-:W2:Y:S02]  /*175e0*/  @!P2 SYNCS.PHASECHK.TRANS64 P2, [R20+URZ+0x32430], R13 ;  /* 0x0324300d1400a5a7 */ /* 0x000ea4000804007f */
[----:B--2---:R-:W-:Y:S05]  /*175f0*/  @!P2 BRA `(.L_x_5359) ;  /* 0xfffffffc00eca947 */ /* 0x004fea000383ffff */
[----:B------:R-:W-:Y:S05]  /*17600*/  BRA `(.L_x_5358) ;  /* 0xfffffed800087947 */ /* 0x000fea000383ffff */
.L_x_5363:
[----:B-1----:R-:W-:-:S04]  /*17610*/  IMAD.U32 R20, RZ, RZ, UR5 ;  /* 0x00000005ff147e24 */ /* 0x002fc8000f8e00ff */
[----:B------:R1:W3:Y:S03]  /*17620*/  SYNCS.PHASECHK.TRANS64.TRYWAIT P2, [R20+URZ+0x32450], R13 ;  /* 0x0324500d140075a7 */ /* 0x0002e6000804017f */
[----:B---3--:R-:W-:Y:S05]  /*17630*/  @!P2 NANOSLEEP.SYNCS 0x989680 ;  /* 0x009896800000a95d */ /* 0x008fea0003900000 */
[----:B------:R-:W3:Y:S02]  /*17640*/  @!P2 SYNCS.PHASECHK.TRANS64 P2, [R20+URZ+0x32450], R13 ;  /* 0x0324500d1400a5a7 */ /* 0x000ee4000804007f */
[----:B---3--:R-:W-:Y:S05]  /*17650*/  @!P2 BRA `(.L_x_5363) ;  /* 0xfffffffc00eca947 */ /* 0x008fea000383ffff */
[----:B------:R-:W-:Y:S05]  /*17660*/  BRA `(.L_x_5362) ;  /* 0xfffffed800847947 */ /* 0x000fea000383ffff */
.L_x_5369:
[----:B-1----:R-:W-:-:S04]  /*17670*/  IMAD.U32 R20, RZ, RZ, UR5 ;  /* 0x00000005ff147e24 */ /* 0x002fc8000f8e00ff */
[----:B------:R1:W2:Y:S03]  /*17680*/  SYNCS.PHASECHK.TRANS64.TRYWAIT P2, [R20+URZ+0x32430], R13 ;  /* 0x0324300d140075a7 */ /* 0x0002a6000804017f */
[----:B--2---:R-:W-:Y:S05]  /*17690*/  @!P2 NANOSLEEP.SYNCS 0x989680 ;  /* 0x009896800000a95d */ /* 0x004fea0003900000 */
[----:B------:R-:W2:Y:S02]  /*176a0*/  @!P2 SYNCS.PHASECHK.TRANS64 P2, [R20+URZ+0x32430], R13 ;  /* 0x0324300d1400a5a7 */ /* 0x000ea4000804007f */
[----:B--2---:R-:W-:Y:S05]  /*176b0*/  @!P2 BRA `(.L_x_5369) ;  /* 0xfffffffc00eca947 */ /* 0x004fea000383ffff */
[----:B------:R-:W-:Y:S05]  /*176c0*/  BRA `(.L_x_5368) ;  /* 0xffffff0400fc7947 */ /* 0x000fea000383ffff */
.L_x_5373:
[----:B-1----:R-:W-:-:S04]  /*176d0*/  IMAD.U32 R20, RZ, RZ, UR5 ;  /* 0x00000005ff147e24 */ /* 0x002fc8000f8e00ff */
[----:B------:R1:W3:Y:S03]  /*176e0*/  SYNCS.PHASECHK.TRANS64.TRYWAIT P2, [R20+URZ+0x32450], R13 ;  /* 0x0324500d140075a7 */ /* 0x0002e6000804017f */
[----:B---3--:R-:W-:Y:S05]  /*176f0*/  @!P2 NANOSLEEP.SYNCS 0x989680 ;  /* 0x009896800000a95d */ /* 0x008fea0003900000 */
[----:B------:R-:W3:Y:S02]  /*17700*/  @!P2 SYNCS.PHASECHK.TRANS64 P2, [R20+URZ+0x32450], R13 ;  /* 0x0324500d1400a5a7 */ /* 0x000ee4000804007f */
[----:B---3--:R-:W-:Y:S05]  /*17710*/  @!P2 BRA `(.L_x_5373) ;  /* 0xfffffffc00eca947 */ /* 0x008fea000383ffff */
[----:B------:R-:W-:Y:S05]  /*17720*/  BRA `(.L_x_5372) ;  /* 0xffffff0800787947 */ /* 0x000fea000383ffff */
.L_x_5421:
        /* <DEDUP_REMOVED lines=11> */
.L_x_5533:
[----:B------:R-:W-:Y:S05]  /*177e0*/  BSYNC B0 ;  /* 0x0000000000007941 */ /* 0x000fea0003800000 */
.L_x_5532:
[----:B------:R-:W-:Y:S05]  /*177f0*/  BRA `(.L_x_5534) ;  /* 0xffffffa000a87947 */ /* 0x000fea000383ffff */
.L_x_5423:
[----:B------:R-:W-:Y:S01]  /*17800*/  BSSY B0, `(.L_x_5535) ;  /* 0x0000006000007945 */ /* 0x000fe20003800000 */
[----:B------:R-:W-:-:S07]  /*17810*/  IMAD.MOV.U32 R15, RZ, RZ, -0x1 ;  /* 0xffffffffff0f7424 */ /* 0x000fce00078e00ff */
[----:B0-2---:R-:W-:Y:S05]  /*17820*/  WARPSYNC.COLLECTIVE R15, `(.L_x_5536) ;  /* 0x000000000f0c7348 */ /* 0x005fea0003c00000 */
[----:B------:R-:W-:Y:S02]  /*17830*/  ELECT P6, UR62, PT ;  /* 0x00000000003e782f */ /* 0x000fe400038c0000 */
[----:B------:R-:W-:Y:S01]  /*17840*/  MOV R14, UR62 ;  /* 0x0000003e000e7c02 */ /* 0x000fe20008000f00 */
[----:B0-2---:R-:W-:Y:S10]  /*17850*/  ENDCOLLECTIVE ;  /* 0x000000000000791b */ /* 0x005ff40003800000 */
.L_x_5536:
[----:B------:R-:W-:Y:S05]  /*17860*/  BSYNC B0 ;  /* 0x0000000000007941 */ /* 0x000fea0003800000 */
.L_x_5535:
[----:B------:R-:W-:Y:S05]  /*17870*/  BRA `(.L_x_5537) ;  /* 0xffffffa000b47947 */ /* 0x000fea000383ffff */
.L_x_5425:
[----:B0-----:R0:W1:Y:S02]  /*17880*/  SYNCS.PHASECHK.TRANS64.TRYWAIT P0, [R0+URZ+0x32440], R2 ;  /* 0x03244002000075a7 */ /* 0x001064000800017f */
[----:B-1----:R-:W-:Y:S05]  /*17890*/  @!P0 NANOSLEEP.SYNCS 0x989680 ;  /* 0x009896800000895d */ /* 0x002fea0003900000 */
[----:B------:R-:W1:Y:S02]  /*178a0*/  @!P0 SYNCS.PHASECHK.TRANS64 P0, [R0+URZ+0x32440], R2 ;  /* 0x03244002000085a7 */ /* 0x000e64000800007f */
[----:B-1----:R-:W-:Y:S05]  /*178b0*/  @!P0 BRA `(.L_x_5425) ;  /* 0xfffffffc00f08947 */ /* 0x002fea000383ffff */
[----:B------:R-:W-:Y:S05]  /*178c0*/  BRA `(.L_x_5538) ;  /* 0xffffffa400147947 */ /* 0x000fea000383ffff */
.L_x_5429:
        /* <DEDUP_REMOVED lines=9> */
.L_x_5539:
[----:B------:R-:W-:Y:S02]  /*17960*/  IMAD.MOV.U32 R13, RZ, RZ, R3 ;  /* 0x000000ffff0d7224 */ /* 0x000fe400078e0003 */
[----:B------:R-:W-:Y:S01]  /*17970*/  IMAD.MOV.U32 R4, RZ, RZ, R14 ;  /* 0x000000ffff047224 */ /* 0x000fe200078e000e */
[----:B------:R-:W-:-:S07]  /*17980*/  LOP3.LUT R6, R6, 0x7f, RZ, 0xc0, !PT ;  /* 0x0000007f06067812 */ /* 0x000fce00078ec0ff */
[----:B------:R-:W-:Y:S05]  /*17990*/  WARPSYNC.COLLECTIVE R15, `(.L_x_5540) ;  /* 0x000000000f087348 */ /* 0x000fea0003c00000 */
[----:B------:R0:W1:Y:S02]  /*179a0*/  SHFL.IDX P6, R14, R13, R12, R11 ;  /* 0x0000000c0d0e7389 */ /* 0x00006400000c000b */
[----:B01----:R-:W-:Y:S01]  /*179b0*/  ENDCOLLECTIVE ;  /* 0x000000000000791b */ /* 0x003fe20003800000 */
.L_x_5540:
[----:B------:R-:W-:-:S05]  /*179c0*/  SHF.R.U32.HI R6, RZ, 0x3, R6 ;  /* 0x00000003ff067819 */ /* 0x000fca0000011606 */
[----:B------:R-:W-:-:S05]  /*179d0*/  IMAD R10, R10, 0x80, R6 ;  /* 0x000000800a0a7824 */ /* 0x000fca00078e0206 */
[----:B------:R0:W-:Y:S01]  /*179e0*/  STL [R1+0x4], R10 ;  /* 0x0000040a01007387 */ /* 0x0001e20000100800 */
[----:B------:R-:W-:Y:S02]  /*179f0*/  IMAD.MOV.U32 R13, RZ, RZ, R2 ;  /* 0x000000ffff0d7224 */ /* 0x000fe400078e0002 */
[----:B------:R-:W-:Y:S02]  /*17a00*/  IMAD.MOV.U32 R12, RZ, RZ, 0x1 ;  /* 0x00000001ff0c7424 */ /* 0x000fe400078e00ff */
[----:B------:R-:W-:-:S07]  /*17a10*/  IMAD.MOV.U32 R5, RZ, RZ, R14 ;  /* 0x000000ffff057224 */ /* 0x000fce00078e000e */
[----:B0-----:R-:W-:Y:S05]  /*17a20*/  WARPSYNC.COLLECTIVE R15, `(.L_x_5541) ;  /* 0x000000000f087348 */ /* 0x001fea0003c00000 */
[----:B------:R1:W2:Y:S02]  /*17a30*/  SHFL.IDX P6, R14, R13, R12, R11 ;  /* 0x0000000c0d0e7389 */ /* 0x0002a400000c000b */
[----:B012---:R-:W-:Y:S01]  /*17a40*/  ENDCOLLECTIVE ;  /* 0x000000000000791b */ /* 0x007fe20003800000 */
.L_x_5541:
[----:B------:R-:W-:Y:S02]  /*17a50*/  IMAD.MOV.U32 R13, RZ, RZ, R3 ;  /* 0x000000ffff0d7224 */ /* 0x000fe400078e0003 */
[----:B------:R-:W-:Y:S02]  /*17a60*/  IMAD R0, R0, R7, RZ ;  /* 0x0000000700007224 */ /* 0x000fe400078e02ff */
[----:B------:R-:W-:-:S07]  /*17a70*/  IMAD.MOV.U32 R7, RZ, RZ, R14 ;  /* 0x000000ffff077224 */ /* 0x000fce00078e000e */
[----:B------:R-:W-:Y:S05]  /*17a80*/  WARPSYNC.COLLECTIVE R15, `(.L_x_5542) ;  /* 0x000000000f087348 */ /* 0x000fea0003c00000 */
[----:B------:R0:W1:Y:S02]  /*17a90*/  SHFL.IDX P6, R14, R13, R12, R11 ;  /* 0x0000000c0d0e7389 */ /* 0x00006400000c000b */
[----:B01----:R-:W-:Y:S01]  /*17aa0*/  ENDCOLLECTIVE ;  /* 0x000000000000791b */ /* 0x003fe20003800000 */
.L_x_5542:
        /* <DEDUP_REMOVED lines=10> */
.L_x_5543:
        /* <DEDUP_REMOVED lines=15> */
.L_x_5544:
        /* <DEDUP_REMOVED lines=19> */
.L_x_5545:
        /* <DEDUP_REMOVED lines=10> */
.L_x_5546:
        /* <DEDUP_REMOVED lines=13> */
.L_x_5547:
        /* <DEDUP_REMOVED lines=10> */
.L_x_5548:
        /* <DEDUP_REMOVED lines=13> */
.L_x_5549:
        /* <DEDUP_REMOVED lines=10> */
.L_x_5550:
        /* <DEDUP_REMOVED lines=13> */
.L_x_5551:
        /* <DEDUP_REMOVED lines=10> */
.L_x_5552:
        /* <DEDUP_REMOVED lines=11> */
.L_x_5553:
        /* <DEDUP_REMOVED lines=14> */
.L_x_5554:
[----:B------:R-:W-:Y:S01]  /*183f0*/  IMAD.MOV.U32 R3, RZ, RZ, R14 ;  /* 0x000000ffff037224 */ /* 0x000fe200078e000e */
[----:B------:R-:W-:Y:S06]  /*18400*/  BRA `(.L_x_5555) ;  /* 0xffffffa400947947 */ /* 0x000fec000383ffff */
.L_x_5433:
        /* <DEDUP_REMOVED lines=12> */
[-C--:B----4-:R-:W-:Y:S01]  /*184d0*/  ISETP.GE.AND P5, PT, R15, R3.reuse, PT ;  /* 0x000000030f00720c */ /* 0x090fe20003fa6270 */
[----:B------:R-:W-:Y:S01]  /*184e0*/  IMAD.MOV.U32 R15, RZ, RZ, -0x1 ;  /* 0xffffffffff0f7424 */ /* 0x000fe200078e00ff */
[----:B-----5:R-:W-:Y:S02]  /*184f0*/  ISETP.GE.AND P6, PT, R14, R3, PT ;  /* 0x000000030e00720c */ /* 0x020fe40003fc6270 */
[----:B------:R-:W-:-:S07]  /*18500*/  LOP3.LUT R9, R9, 0xffffffef, RZ, 0xc0, !PT ;  /* 0xffffffef09097812 */ /* 0x000fce00078ec0ff */
[----:B------:R-:W-:Y:S02]  /*18510*/  @P4 LOP3.LUT R9, R9, 0x10, RZ, 0xfc, !PT ;  /* 0x0000001009094812 */ /* 0x000fe400078efcff */
[----:B------:R-:W-:Y:S01]  /*18520*/  ISETP.GE.AND P4, PT, R13, R3, PT ;  /* 0x000000030d00720c */ /* 0x000fe20003f86270 */
[----:B------:R-:W-:Y:S01]  /*18530*/  IMAD.MOV.U32 R13, RZ, RZ, R0 ;  /* 0x000000ffff0d7224 */ /* 0x000fe200078e0000 */
[----:B------:R-:W-:-:S04]  /*18540*/  LOP3.LUT R9, R9, 0xfffffff7, RZ, 0xc0, !PT ;  /* 0xfffffff709097812 */ /* 0x000fc800078ec0ff */
        /* <DEDUP_REMOVED lines=16> */
.L_x_5557:
[----:B------:R-:W-:Y:S05]  /*18650*/  BSYNC B0 ;  /* 0x0000000000007941 */ /* 0x000fea0003800000 */
.L_x_5556:
        /* <DEDUP_REMOVED lines=10> */
.L_x_5558:
        /* <DEDUP_REMOVED lines=16> */
.L_x_5559:
        /* <DEDUP_REMOVED lines=15> */
.L_x_5560:
        /* <DEDUP_REMOVED lines=12> */
.L_x_5561:
        /* <DEDUP_REMOVED lines=12> */
.L_x_5562:
        /* <DEDUP_REMOVED lines=12> */
.L_x_5563:
        /* <DEDUP_REMOVED lines=12> */
.L_x_5564:
        /* <DEDUP_REMOVED lines=12> */
.L_x_5565:
        /* <DEDUP_REMOVED lines=12> */
.L_x_5566:
        /* <DEDUP_REMOVED lines=12> */
.L_x_5567:
        /* <DEDUP_REMOVED lines=11> */
.L_x_5568:
        /* <DEDUP_REMOVED lines=16> */
.L_x_5569:
[----:B------:R-:W-:Y:S02]  /*18fe0*/  IMAD.MOV.U32 R13, RZ, RZ, R2 ;  /* 0x000000ffff0d7224 */ /* 0x000fe400078e0002 */
[----:B------:R-:W-:-:S07]  /*18ff0*/  IMAD.MOV.U32 R6, RZ, RZ, R14 ;  /* 0x000000ffff067224 */ /* 0x000fce00078e000e */
[----:B------:R-:W-:Y:S05]  /*19000*/  WARPSYNC.COLLECTIVE R15, `(.L_x_5570) ;  /* 0x000000000f087348 */ /* 0x000fea0003c00000 */
[----:B------:R0:W1:Y:S02]  /*19010*/  SHFL.IDX P6, R14, R13, R12, R11 ;  /* 0x0000000c0d0e7389 */ /* 0x00006400000c000b */
[----:B01----:R-:W-:Y:S01]  /*19020*/  ENDCOLLECTIVE ;  /* 0x000000000000791b */ /* 0x003fe20003800000 */
.L_x_5570:
[----:B------:R-:W-:Y:S02]  /*19030*/  IMAD.MOV.U32 R13, RZ, RZ, R0 ;  /* 0x000000ffff0d7224 */ /* 0x000fe400078e0000 */
[----:B------:R-:W-:Y:S02]  /*19040*/  IMAD.MOV.U32 R12, RZ, RZ, 0x7 ;  /* 0x00000007ff0c7424 */ /* 0x000fe400078e00ff */
[----:B------:R-:W-:-:S07]  /*19050*/  IMAD.MOV.U32 R4, RZ, RZ, R14 ;  /* 0x000000ffff047224 */ /* 0x000fce00078e000e */
[----:B------:R-:W-:Y:S05]  /*19060*/  WARPSYNC.COLLECTIVE R15, `(.L_x_5571) ;  /* 0x000000000f087348 */ /* 0x000fea0003c00000 */
[----:B------:R0:W1:Y:S02]  /*19070*/  SHFL.IDX P6, R14, R13, R12, R11 ;  /* 0x0000000c0d0e7389 */ /* 0x00006400000c000b */
[----:B01----:R-:W-:Y:S01]  /*19080*/  ENDCOLLECTIVE ;  /* 0x000000000000791b */ /* 0x003fe20003800000 */
.L_x_5571:
        /* <DEDUP_REMOVED lines=14> */
.L_x_5572:
[----:B------:R-:W-:Y:S01]  /*19170*/  IMAD.MOV.U32 R2, RZ, RZ, R14 ;  /* 0x000000ffff027224 */ /* 0x000fe200078e000e */
[----:B------:R-:W-:Y:S06]  /*19180*/  BRA `(.L_x_5573) ;  /* 0xffffffa400087947 */ /* 0x000fec000383ffff */
.L_x_5438:
[----:B0-----:R0:W1:Y:S02]  /*19190*/  SYNCS.PHASECHK.TRANS64.TRYWAIT P0, [R18+URZ+0x32420], R0 ;  /* 0x03242000120075a7 */ /* 0x001064000800017f */
[----:B-1----:R-:W-:Y:S05]  /*191a0*/  @!P0 NANOSLEEP.SYNCS 0x989680 ;  /* 0x009896800000895d */ /* 0x002fea0003900000 */
[----:B------:R-:W1:Y:S02]  /*191b0*/  @!P0 SYNCS.PHASECHK.TRANS64 P0, [R18+URZ+0x32420], R0 ;  /* 0x03242000120085a7 */ /* 0x000e64000800007f */
[----:B-1----:R-:W-:Y:S05]  /*191c0*/  @!P0 BRA `(.L_x_5438) ;  /* 0xfffffffc00f08947 */ /* 0x002fea000383ffff */
[----:B------:R-:W-:Y:S05]  /*191d0*/  BRA `(.L_x_5574) ;  /* 0xffffffa400807947 */ /* 0x000fea000383ffff */
.L_x_5442:
[----:B0-----:R0:W1:Y:S02]  /*191e0*/  SYNCS.PHASECHK.TRANS64.TRYWAIT P0, [R2+URZ+0x32460], R0 ;  /* 0x03246000020075a7 */ /* 0x001064000800017f */
[----:B-1----:R-:W-:Y:S05]  /*191f0*/  @!P0 NANOSLEEP.SYNCS 0x989680 ;  /* 0x009896800000895d */ /* 0x002fea0003900000 */
[----:B------:R-:W1:Y:S02]  /*19200*/  @!P0 SYNCS.PHASECHK.TRANS64 P0, [R2+URZ+0x32460], R0 ;  /* 0x03246000020085a7 */ /* 0x000e64000800007f */
[----:B-1----:R-:W-:Y:S05]  /*19210*/  @!P0 BRA `(.L_x_5442) ;  /* 0xfffffffc00f08947 */ /* 0x002fea000383ffff */
[----:B------:R-:W-:Y:S05]  /*19220*/  BRA `(.L_x_5575) ;  /* 0xffffffa400a47947 */ /* 0x000fea000383ffff */
.L_x_5457:
[----:B-1----:R1:W2:Y:S02]  /*19230*/  SYNCS.PHASECHK.TRANS64.TRYWAIT P0, [R2+URZ+0x32440], R6 ;  /* 0x03244006020075a7 */ /* 0x0022a4000800017f */
[----:B--2---:R-:W-:Y:S05]  /*19240*/  @!P0 NANOSLEEP.SYNCS 0x989680 ;  /* 0x009896800000895d */ /* 0x004fea0003900000 */
[----:B------:R-:W2:Y:S02]  /*19250*/  @!P0 SYNCS.PHASECHK.TRANS64 P0, [R2+URZ+0x32440], R6 ;  /* 0x03244006020085a7 */ /* 0x000ea4000800007f */
[----:B--2---:R-:W-:Y:S05]  /*19260*/  @!P0 BRA `(.L_x_5457) ;  /* 0xfffffffc00f08947 */ /* 0x004fea000383ffff */
[----:B------:R-:W-:Y:S05]  /*19270*/  BRA `(.L_x_5576) ;  /* 0xffffffac00c47947 */ /* 0x000fea000383ffff */
.L_x_5462:
[----:B0-----:R0:W2:Y:S02]  /*19280*/  SYNCS.PHASECHK.TRANS64.TRYWAIT P0, [R2+URZ+0x32460], R6 ;  /* 0x03246006020075a7 */ /* 0x0010a4000800017f */
[----:B--2---:R-:W-:Y:S05]  /*19290*/  @!P0 NANOSLEEP.SYNCS 0x989680 ;  /* 0x009896800000895d */ /* 0x004fea0003900000 */
[----:B------:R-:W2:Y:S02]  /*192a0*/  @!P0 SYNCS.PHASECHK.TRANS64 P0, [R2+URZ+0x32460], R6 ;  /* 0x03246006020085a7 */ /* 0x000ea4000800007f */
[----:B--2---:R-:W-:Y:S05]  /*192b0*/  @!P0 BRA `(.L_x_5462) ;  /* 0xfffffffc00f08947 */ /* 0x004fea000383ffff */
[----:B------:R-:W-:Y:S05]  /*192c0*/  BRA `(.L_x_5577) ;  /* 0xffffffb000407947 */ /* 0x000fea000383ffff */
.L_x_5473:
[----:B-1----:R1:W2:Y:S02]  /*192d0*/  SYNCS.PHASECHK.TRANS64.TRYWAIT P0, [R2+URZ+0x32440], R3 ;  /* 0x03244003020075a7 */ /* 0x0022a4000800017f */
[----:B--2---:R-:W-:Y:S05]  /*192e0*/  @!P0 NANOSLEEP.SYNCS 0x989680 ;  /* 0x009896800000895d */ /* 0x004fea0003900000 */
[----:B------:R-:W2:Y:S02]  /*192f0*/  @!P0 SYNCS.PHASECHK.TRANS64 P0, [R2+URZ+0x32440], R3 ;  /* 0x03244003020085a7 */ /* 0x000ea4000800007f */
[----:B--2---:R-:W-:Y:S05]  /*19300*/  @!P0 BRA `(.L_x_5473) ;  /* 0xfffffffc00f08947 */ /* 0x004fea000383ffff */
[----:B------:R-:W-:Y:S05]  /*19310*/  BRA `(.L_x_5578) ;  /* 0xffffffb8002c7947 */ /* 0x000fea000383ffff */
.L_x_5478:
[----:B--2---:R2:W3:Y:S02]  /*19320*/  SYNCS.PHASECHK.TRANS64.TRYWAIT P0, [R2+URZ+0x32460], R3 ;  /* 0x03246003020075a7 */ /* 0x0044e4000800017f */
[----:B---3--:R-:W-:Y:S05]  /*19330*/  @!P0 NANOSLEEP.SYNCS 0x989680 ;  /* 0x009896800000895d */ /* 0x008fea0003900000 */
[----:B------:R-:W3:Y:S02]  /*19340*/  @!P0 SYNCS.PHASECHK.TRANS64 P0, [R2+URZ+0x32460], R3 ;  /* 0x03246003020085a7 */ /* 0x000ee4000800007f */
[----:B---3--:R-:W-:Y:S05]  /*19350*/  @!P0 BRA `(.L_x_5478) ;  /* 0xfffffffc00f08947 */ /* 0x008fea000383ffff */
[----:B------:R-:W-:Y:S05]  /*19360*/  BRA `(.L_x_5579) ;  /* 0xffffffb800a87947 */ /* 0x000fea000383ffff */
.L_x_5489:
[----:B-1----:R1:W2:Y:S02]  /*19370*/  SYNCS.PHASECHK.TRANS64.TRYWAIT P0, [R3+URZ+0x32440], R2 ;  /* 0x03244002030075a7 */ /* 0x0022a4000800017f */
[----:B--2---:R-:W-:Y:S05]  /*19380*/  @!P0 NANOSLEEP.SYNCS 0x989680 ;  /* 0x009896800000895d */ /* 0x004fea0003900000 */
[----:B------:R-:W2:Y:S02]  /*19390*/  @!P0 SYNCS.PHASECHK.TRANS64 P0, [R3+URZ+0x32440], R2 ;  /* 0x03244002030085a7 */ /* 0x000ea4000800007f */
[----:B--2---:R-:W-:Y:S05]  /*193a0*/  @!P0 BRA `(.L_x_5489) ;  /* 0xfffffffc00f08947 */ /* 0x004fea000383ffff */
[----:B------:R-:W-:Y:S05]  /*193b0*/  BRA `(.L_x_5580) ;  /* 0xffffffc000787947 */ /* 0x000fea000383ffff */
.L_x_5494:
[----:B--2---:R2:W3:Y:S02]  /*193c0*/  SYNCS.PHASECHK.TRANS64.TRYWAIT P0, [R3+URZ+0x32460], R2 ;  /* 0x03246002030075a7 */ /* 0x0044e4000800017f */
[----:B---3--:R-:W-:Y:S05]  /*193d0*/  @!P0 NANOSLEEP.SYNCS 0x989680 ;  /* 0x009896800000895d */ /* 0x008fea0003900000 */
[----:B------:R-:W3:Y:S02]  /*193e0*/  @!P0 SYNCS.PHASECHK.TRANS64 P0, [R3+URZ+0x32460], R2 ;  /* 0x03246002030085a7 */ /* 0x000ee4000800007f */
[----:B---3--:R-:W-:Y:S05]  /*193f0*/  @!P0 BRA `(.L_x_5494) ;  /* 0xfffffffc00f08947 */ /* 0x008fea000383ffff */
[----:B------:R-:W-:Y:S05]  /*19400*/  BRA `(.L_x_5581) ;  /* 0xffffffc000f47947 */ /* 0x000fea000383ffff */
.L_x_5506:
        /* <DEDUP_REMOVED lines=9> */
.L_x_5583:
[----:B------:R-:W-:Y:S05]  /*194a0*/  BSYNC B0 ;  /* 0x0000000000007941 */ /* 0x000fea0003800000 */
.L_x_5582:
        /* <DEDUP_REMOVED lines=9> */
.L_x_5584:
        /* <DEDUP_REMOVED lines=26> */
.L_x_5585:
        /* <DEDUP_REMOVED lines=8> */
.L_x_5586:
        /* <DEDUP_REMOVED lines=8> */
.L_x_5587:
        /* <DEDUP_REMOVED lines=8> */
.L_x_5588:
        /* <DEDUP_REMOVED lines=8> */
.L_x_5589:
        /* <DEDUP_REMOVED lines=9> */
.L_x_5590:
[----:B------:R-:W-:Y:S01]  /*19970*/  IMAD.MOV.U32 R10, RZ, RZ, R14 ;  /* 0x000000ffff0a7224 */ /* 0x000fe200078e000e */
[----:B------:R-:W-:Y:S06]  /*19980*/  BRA `(.L_x_5591) ;  /* 0xffffffc8003c7947 */ /* 0x000fec000383ffff */
.L_x_5509:
        /* <DEDUP_REMOVED lines=8> */
.L_x_5593:
[----:B------:R-:W-:Y:S05]  /*19a10*/  BSYNC B0 ;  /* 0x0000000000007941 */ /* 0x000fea0003800000 */
.L_x_5592:
        /* <DEDUP_REMOVED lines=10> */
.L_x_5594:
        /* <DEDUP_REMOVED lines=8> */
.L_x_5595:
        /* <DEDUP_REMOVED lines=8> */
.L_x_5596:
        /* <DEDUP_REMOVED lines=8> */
.L_x_5597:
        /* <DEDUP_REMOVED lines=9> */
.L_x_5598:
[----:B------:R-:W-:Y:S01]  /*19cd0*/  IMAD.MOV.U32 R10, RZ, RZ, R14 ;  /* 0x000000ffff0a7224 */ /* 0x000fe200078e000e */
[----:B------:R-:W-:Y:S06]  /*19ce0*/  BRA `(.L_x_5599) ;  /* 0xffffffc800107947 */ /* 0x000fec000383ffff */
.L_x_5511:
[----:B------:R-:W-:Y:S01]  /*19cf0*/  BSSY B0, `(.L_x_5600) ;  /* 0x0000006000007945 */ /* 0x000fe20003800000 */
[----:B------:R-:W-:Y:S01]  /*19d00*/  PLOP3.LUT P6, PT, P6, PT, PT, 0x8, 0x0 ;  /* 0x000000000000781c */ /* 0x000fe200037ce170 */
[----:B------:R-:W-:-:S12]  /*19d10*/  IMAD.MOV.U32 R15, RZ, RZ, -0x1 ;  /* 0xffffffffff0f7424 */ /* 0x000fd800078e00ff */
[----:B0-----:R-:W-:Y:S05]  /*19d20*/  WARPSYNC.COLLECTIVE R15, `(.L_x_5601) ;  /* 0x000000000f087348 */ /* 0x001fea0003c00000 */
[----:B------:R-:W-:Y:S01]  /*19d30*/  VOTE.ANY R14, PT, P6 ;  /* 0x00000000000e7806 */ /* 0x000fe200030e0100 */
[----:B0-----:R-:W-:Y:S06]  /*19d40*/  ENDCOLLECTIVE ;  /* 0x000000000000791b */ /* 0x001fec0003800000 */
.L_x_5601:
[----:B------:R-:W-:Y:S05]  /*19d50*/  BSYNC B0 ;  /* 0x0000000000007941 */ /* 0x000fea0003800000 */
.L_x_5600:
        /* <DEDUP_REMOVED lines=10> */
.L_x_5602:
[----:B------:R-:W-:Y:S02]  /*19e00*/  IMAD.MOV.U32 R13, RZ, RZ, R6 ;  /* 0x000000ffff0d7224 */ /* 0x000fe400078e0006 */
[----:B------:R-:W-:-:S07]  /*19e10*/  IMAD.MOV.U32 R4, RZ, RZ, R14 ;  /* 0x000000ffff047224 */ /* 0x000fce00078e000e */
[----:B------:R-:W-:Y:S05]  /*19e20*/  WARPSYNC.COLLECTIVE R15, `(.L_x_5603) ;  /* 0x000000000f087348 */ /* 0x000fea0003c00000 */
[----:B------:R0:W1:Y:S02]  /*19e30*/  SHFL.IDX P6, R14, R13, R12, R11 ;  /* 0x0000000c0d0e7389 */ /* 0x00006400000c000b */
[----:B01----:R-:W-:Y:S01]  /*19e40*/  ENDCOLLECTIVE ;  /* 0x000000000000791b */ /* 0x003fe20003800000 */
.L_x_5603:
[----:B------:R-:W-:Y:S02]  /*19e50*/  IMAD.MOV.U32 R6, RZ, RZ, R14 ;  /* 0x000000ffff067224 */ /* 0x000fe400078e000e */
[----:B------:R-:W-:-:S05]  /*19e60*/  IMAD.IADD R5, R9, 0x1, R16 ;  /* 0x0000000109057824 */ /* 0x000fca00078e0210 */
[----:B------:R1:W-:Y:S01]  /*19e70*/  STL [R1+0xc], R5 ;  /* 0x00000c0501007387 */ /* 0x0003e20000100800 */
[----:B------:R-:W-:Y:S05]  /*19e80*/  BRA `(.L_x_5604) ;  /* 0xffffffc400f07947 */ /* 0x000fea000383ffff */
.L_x_5513:
        /* <DEDUP_REMOVED lines=8> */
.L_x_5606:
[----:B------:R-:W-:Y:S05]  /*19f10*/  BSYNC B0 ;  /* 0x0000000000007941 */ /* 0x000fea0003800000 */
.L_x_5605:
[----:B------:R-:W-:Y:S01]  /*19f20*/  IMAD.MOV.U32 R2, RZ, RZ, R14 ;  /* 0x000000ffff027224 */ /* 0x000fe200078e000e */
[----:B------:R-:W-:Y:S06]  /*19f30*/  BRA `(.L_x_5607) ;  /* 0xffffffc400dc7947 */ /* 0x000fec000383ffff */
.L_x_5519:
[----:B0-----:R0:W1:Y:S02]  /*19f40*/  SYNCS.PHASECHK.TRANS64.TRYWAIT P0, [R0+URZ+0x32420], R3 ;  /* 0x03242003000075a7 */ /* 0x001064000800017f */
[----:B-1----:R-:W-:Y:S05]  /*19f50*/  @!P0 NANOSLEEP.SYNCS 0x989680 ;  /* 0x009896800000895d */ /* 0x002fea0003900000 */
[----:B------:R-:W1:Y:S02]  /*19f60*/  @!P0 SYNCS.PHASECHK.TRANS64 P0, [R0+URZ+0x32420], R3 ;  /* 0x03242003000085a7 */ /* 0x000e64000800007f */
[----:B-1----:R-:W-:Y:S05]  /*19f70*/  @!P0 BRA `(.L_x_5519) ;  /* 0xfffffffc00f08947 */ /* 0x002fea000383ffff */
[----:B------:R-:W-:Y:S05]  /*19f80*/  BRA `(.L_x_5608) ;  /* 0xffffffd0007c7947 */ /* 0x000fea000383ffff */
.L_x_5520:
        /* <DEDUP_REMOVED lines=11> */
.L_x_5610:
[----:B------:R-:W-:Y:S05]  /*1a040*/  BSYNC B0 ;  /* 0x0000000000007941 */ /* 0x000fea0003800000 */
.L_x_5609:
[----:B------:R-:W-:Y:S05]  /*1a050*/  BRA `(.L_x_5611) ;  /* 0xffffffd000647947 */ /* 0x000fea000383ffff */
.L_x_5523:
[----:B------:R-:W-:Y:S01]  /*1a060*/  BSSY B1, `(.L_x_5612) ;  /* 0x0000006000017945 */ /* 0x000fe20003800000 */
[----:B------:R-:W-:-:S07]  /*1a070*/  IMAD.MOV.U32 R15, RZ, RZ, -0x1 ;  /* 0xffffffffff0f7424 */ /* 0x000fce00078e00ff */
[----:B01----:R-:W-:Y:S05]  /*1a080*/  WARPSYNC.COLLECTIVE R15, `(.L_x_5613) ;  /* 0x000000000f0c7348 */ /* 0x003fea0003c00000 */
[----:B------:R-:W-:Y:S02]  /*1a090*/  ELECT P6, UR62, PT ;  /* 0x00000000003e782f */ /* 0x000fe400038c0000 */
[----:B------:R-:W-:Y:S01]  /*1a0a0*/  MOV R14, UR62 ;  /* 0x0000003e000e7c02 */ /* 0x000fe20008000f00 */
[----:B01----:R-:W-:Y:S10]  /*1a0b0*/  ENDCOLLECTIVE ;  /* 0x000000000000791b */ /* 0x003ff40003800000 */
.L_x_5613:
[----:B------:R-:W-:Y:S05]  /*1a0c0*/  BSYNC B1 ;  /* 0x0000000000017941 */ /* 0x000fea0003800000 */
.L_x_5612:
[----:B------:R-:W-:Y:S05]  /*1a0d0*/  BRA `(.L_x_5614) ;  /* 0xffffffd0005c7947 */ /* 0x000fea000383ffff */
.L_x_5525:
[----:B0-----:R0:W1:Y:S02]  /*1a0e0*/  SYNCS.PHASECHK.TRANS64.TRYWAIT P0, [R6+URZ], R5 ;  /* 0x00000005060075a7 */ /* 0x001064000800017f */
[----:B-1----:R-:W-:Y:S05]  /*1a0f0*/  @!P0 NANOSLEEP.SYNCS 0x989680 ;  /* 0x009896800000895d */ /* 0x002fea0003900000 */
[----:B------:R-:W1:Y:S02]  /*1a100*/  @!P0 SYNCS.PHASECHK.TRANS64 P0, [R6+URZ], R5 ;  /* 0x00000005060085a7 */ /* 0x000e64000800007f */
[----:B-1----:R-:W-:Y:S05]  /*1a110*/  @!P0 BRA `(.L_x_5525) ;  /* 0xfffffffc00f08947 */ /* 0x002fea000383ffff */
[----:B------:R-:W-:Y:S05]  /*1a120*/  BRA `(.L_x_5615) ;  /* 0xffffffd000947947 */ /* 0x000fea000383ffff */
.L_x_5526:
[----:B-1----:R1:W2:Y:S02]  /*1a130*/  SYNCS.PHASECHK.TRANS64.TRYWAIT P0, [R7+URZ], R2 ;  /* 0x00000002070075a7 */ /* 0x0022a4000800017f */
[----:B--2---:R-:W-:Y:S05]  /*1a140*/  @!P0 NANOSLEEP.SYNCS 0x989680 ;  /* 0x009896800000895d */ /* 0x004fea0003900000 */
[----:B------:R-:W2:Y:S02]  /*1a150*/  @!P0 SYNCS.PHASECHK.TRANS64 P0, [R7+URZ], R2 ;  /* 0x00000002070085a7 */ /* 0x000ea4000800007f */
[----:B--2---:R-:W-:Y:S05]  /*1a160*/  @!P0 BRA `(.L_x_5526) ;  /* 0xfffffffc00f08947 */ /* 0x004fea000383ffff */
[----:B------:R-:W-:Y:S05]  /*1a170*/  BRA `(.L_x_5616) ;  /* 0xffffffd000887947 */ /* 0x000fea000383ffff */
.L_x_5528:
[----:B--2---:R2:W3:Y:S02]  /*1a180*/  SYNCS.PHASECHK.TRANS64.TRYWAIT P0, [R4+URZ], R5 ;  /* 0x00000005040075a7 */ /* 0x0044e4000800017f */
[----:B---3--:R-:W-:Y:S05]  /*1a190*/  @!P0 NANOSLEEP.SYNCS 0x989680 ;  /* 0x009896800000895d */ /* 0x008fea0003900000 */
[----:B------:R-:W3:Y:S02]  /*1a1a0*/  @!P0 SYNCS.PHASECHK.TRANS64 P0, [R4+URZ], R5 ;  /* 0x00000005040085a7 */ /* 0x000ee4000800007f */
[----:B---3--:R-:W-:Y:S05]  /*1a1b0*/  @!P0 BRA `(.L_x_5528) ;  /* 0xfffffffc00f08947 */ /* 0x008fea000383ffff */
[----:B------:R-:W-:Y:S05]  /*1a1c0*/  BRA `(.L_x_5617) ;  /* 0xffffffd0008c7947 */ /* 0x000fea000383ffff */
.L_x_5618:
        /* <DEDUP_REMOVED lines=11> */
.L_x_6147:


//--------------------- .text._ZN7cutlass13device_kernelIN5flash11enable_sm90INS1_16FlashAttnFwdSm90INS1_25CollectiveMainloopFwdSm90ILi2EN4cute5tupleIJNS5_1CILi1EEES8_S8_EEENS6_IJNS7_ILi128EEENS7_ILi96EEENS7_ILi64EEEEEELi256ENS_10bfloat16_tEfNS_4arch4Sm90ELb1ELb0ELb1ELb1ELb0ELb1ELb1ELb1ELb0ELb1ELb1ELb0EEENS1_21CollectiveEpilogueFwdINS6_IJSA_NS7_ILi256EEESB_EEES9_SE_SG_Li256ELb1ELb1ELb1ELb0EEENS1_36VarlenDynamicPersistentTileSchedulerILi128ELi96ELi256ELi128ELb1ELb1ELb1ELb1ELb1ELb1EEEEEEEEEvNT_6ParamsE --------------------------
	.section	.text._ZN7cutlass13device_kernelIN5flash11enable_sm90INS1_16FlashAttnFwdSm90INS1_25CollectiveMainloopFwdSm90ILi2EN4cute5tupleIJNS5_1CILi1EEES8_S8_EEENS6_IJNS7_ILi128EEENS7_ILi96EEENS7_ILi64EEEEEELi256ENS_10bfloat16_tEfNS_4arch4Sm90ELb1ELb0ELb1ELb1ELb0ELb1ELb1ELb1ELb0ELb1ELb1ELb0EEENS1_21CollectiveEpilogueFwdINS6_IJSA_NS7_ILi256EEESB_EEES9_SE_SG_Li256ELb1ELb1ELb1ELb0EEENS1_36VarlenDynamicPersistentTileSchedulerILi128ELi96ELi256ELi128ELb1ELb1ELb1ELb1ELb1ELb1EEEEEEEEEvNT_6ParamsE,"ax",@progbits
	.align	128
.text._ZN7cutlass13device_kernelIN5flash11enable_sm90INS1_16FlashAttnFwdSm90INS1_25CollectiveMainloopFwdSm90ILi2EN4cute5tupleIJNS5_1CILi1EEES8_S8_EEENS6_IJNS7_ILi128EEENS7_ILi96EEENS7_ILi64EEEEEELi256ENS_10bfloat16_tEfNS_4arch4Sm90ELb1ELb0ELb1ELb1ELb0ELb1ELb1ELb1ELb0ELb1ELb1ELb0EEENS1_21CollectiveEpilogueFwdINS6_IJSA_NS7_ILi256EEESB_EEES9_SE_SG_Li256ELb1ELb1ELb1ELb0EEENS1_36VarlenDynamicPersistentTileSchedulerILi128ELi96ELi256ELi128ELb1ELb1ELb1ELb1ELb1ELb1EEEEEEEEEvNT_6ParamsE:
        .type           _ZN7cutlass13device_kernelIN5flash11enable_sm90INS1_16FlashAttnFwdSm90INS1_25CollectiveMainloopFwdSm90ILi2EN4cute5tupleIJNS5_1CILi1EEES8_S8_EEENS6_IJNS7_ILi128EEENS7_ILi96EEENS7_ILi64EEEEEELi256ENS_10bfloat16_tEfNS_4arch4Sm90ELb1ELb0ELb1ELb1ELb0ELb1ELb1ELb1ELb0ELb1ELb1ELb0EEENS1_21CollectiveEpilogueFwdINS6_IJSA_NS7_ILi256EEESB_EEES9_SE_SG_Li256ELb1ELb1ELb1ELb0EEENS1_36VarlenDynamicPersistentTileSchedulerILi128ELi96ELi256ELi128ELb1ELb1ELb1ELb1ELb1ELb1EEEEEEEEEvNT_6ParamsE,@function
        .size           _ZN7cutlass13device_kernelIN5flash11enable_sm90INS1_16FlashAttnFwdSm90INS1_25CollectiveMainloopFwdSm90ILi2EN4cute5tupleIJNS5_1CILi1EEES8_S8_EEENS6_IJNS7_ILi128EEENS7_ILi96EEENS7_ILi64EEEEEELi256ENS_10bfloat16_tEfNS_4arch4Sm90ELb1ELb0ELb1ELb1ELb0ELb1ELb1ELb1ELb0ELb1ELb1ELb0EEENS1_21CollectiveEpilogueFwdINS6_IJSA_NS7_ILi256EEESB_EEES9_SE_SG_Li256ELb1ELb1ELb1ELb0EEENS1_36VarlenDynamicPersistentTileSchedulerILi128ELi96ELi256ELi128ELb1ELb1ELb1ELb1ELb1ELb1EEEEEEEEEvNT_6ParamsE,(.L_x_6148 - _ZN7cutlass13device_kernelIN5flash11enable_sm90INS1_16FlashAttnFwdSm90INS1_25CollectiveMainloopFwdSm90ILi2EN4cute5tupleIJNS5_1CILi1EEES8_S8_EEENS6_IJNS7_ILi128EEENS7_ILi96EEENS7_ILi64EEEEEELi256ENS_10bfloat16_tEfNS_4arch4Sm90ELb1ELb0ELb1ELb1ELb0ELb1ELb1ELb1ELb0ELb1ELb1ELb0EEENS1_21CollectiveEpilogueFwdINS6_IJSA_NS7_ILi256EEESB_EEES9_SE_SG_Li256ELb1ELb1ELb1ELb0EEENS1_36VarlenDynamicPersistentTileSchedulerILi128ELi96ELi256ELi128ELb1ELb1ELb1ELb1ELb1ELb1EEEEEEEEEvNT_6ParamsE)
        .other          _ZN7cutlass13device_kernelIN5flash11enable_sm90INS1_16FlashAttnFwdSm90INS1_25CollectiveMainloopFwdSm90ILi2EN4cute5tupleIJNS5_1CILi1EEES8_S8_EEENS6_IJNS7_ILi128EEENS7_ILi96EEENS7_ILi64EEEEEELi256ENS_10bfloat16_tEfNS_4arch4Sm90ELb1ELb0ELb1ELb1ELb0ELb1ELb1ELb1ELb0ELb1ELb1ELb0EEENS1_21CollectiveEpilogueFwdINS6_IJSA_NS7_ILi256EEESB_EEES9_SE_SG_Li256ELb1ELb1ELb1ELb0EEENS1_36VarlenDynamicPersistentTileSchedulerILi128ELi96ELi256ELi128ELb1ELb1ELb1ELb1ELb1ELb1EEEEEEEEEvNT_6ParamsE,@"STO_CUDA_ENTRY STV_DEFAULT"
_ZN7cutlass13device_kernelIN5flash11enable_sm90INS1_16FlashAttnFwdSm90INS1_25CollectiveMainloopFwdSm90ILi2EN4cute5tupleIJNS5_1CILi1EEES8_S8_EEENS6_IJNS7_ILi128EEENS7_ILi96EEENS7_ILi64EEEEEELi256ENS_10bfloat16_tEfNS_4arch4Sm90ELb1ELb0ELb1ELb1ELb0ELb1ELb1ELb1ELb0ELb1ELb1ELb0EEENS1_21CollectiveEpilogueFwdINS6_IJSA_NS7_ILi256EEESB_EEES9_SE_SG_Li256ELb1ELb1ELb1ELb0EEENS1_36VarlenDynamicPersistentTileSchedulerILi128ELi96ELi256ELi128ELb1ELb1ELb1ELb1ELb1ELb1EEEEEEEEEvNT_6ParamsE:
        /* <DEDUP_REMOVED lines=24> */
.L_x_5620:
[----:B------:R-:W-:Y:S05]  /*0180*/  BSYNC B0 ;  /* 0x0000000000007941 */ /* 0x000fea0003800000 */
.L_x_5619:
        /* <DEDUP_REMOVED lines=43> */
.L_x_5621:
        /* <DEDUP_REMOVED lines=22> */
.L_x_5622:
        /* <DEDUP_REMOVED lines=18> */
.L_x_5623:
        /* <DEDUP_REMOVED lines=22> */
.L_x_5624:
        /* <DEDUP_REMOVED lines=22> */
.L_x_5625:
[----:B------:R-:W-:Y:S01]  /*0980*/  PLOP3.LUT P0, PT, PT, PT, UP0, 0x80, 0x0 ;  /* 0x000000000000781c */ /* 0x000fe20003f0f008 */
[----:B------:R-:W-:Y:S01]  /*0990*/  UMOV UR36, 0x1 ;  /* 0x0000000100247882 */ /* 0x000fe20000000000 */
[----:B------:R-:W-:Y:S01]  /*09a0*/  NOP ;  /* 0x0000000000007918 */ /* 0x000fe20000000000 */
[----:B------:R-:W-:Y:S01]  /*09b0*/  USEL UR36, UR36, 0x2, !UP0 ;  /* 0x0000000224247887 */ /* 0x000fe2000c000000 */
[----:B------:R-:W-:Y:S01]  /*09c0*/  BSSY B9, `(.L_x_5626) ;  /* 0x00022a7000097945 */ /* 0x000fe20003800000 */
[----:B------:R-:W-:Y:S01]  /*09d0*/  ULDC.64 UR40, c[0x0][0x208] ;  /* 0x0000820000287ab9 */ /* 0x000fe20000000a00 */
[----:B0123--:R-:W-:Y:S07]  /*09e0*/  BAR.SYNC.DEFER_BLOCKING 0x0 ;  /* 0x0000000000007b1d */ /* 0x00ffee0000010000 */
[----:B------:R-:W-:Y:S05]  /*09f0*/  @!P0 BRA `(.L_x_5627) ;  /* 0x00000194006c8947 */ /* 0x000fea0003800000 */
.L_x_5628:
[----:B------:R-:W-:-:S08]  /*0a00*/  NOP ;  /* 0x0000000000007918 */ /* 0x000fd00000000000 */
[----:B------:R-:W0:Y:S02]  /*0a10*/  USETMAXREG.TRY_ALLOC.CTAPOOL UP0, 0xf0 ;  /* 0x000000f0000079c8 */ /* 0x000e240008000600 */
[----:B0-----:R-:W-:-:S13]  /*0a20*/  PLOP3.LUT P0, PT, PT, PT, UP0, 0x80, 0x0 ;  /* 0x000000000000781c */ /* 0x001fda0003f0f008 */
[----:B------:R-:W-:Y:S05]  /*0a30*/  @!P0 BRA `(.L_x_5628) ;  /* 0xfffffffc00f08947 */ /* 0x000fea000383ffff */
[----:B------:R-:W2:Y:S01]  /*0a40*/  LDL.LU R0, [R1+0x48] ;  /* 0x0000480001007983 */ /* 0x000ea20000300800 */
[----:B------:R-:W-:Y:S01]  /*0a50*/  SHF.R.U32.HI R2, RZ, 0x7, R6 ;  /* 0x00000007ff027819 */ /* 0x000fe20000011606 */
[----:B------:R-:W0:Y:S01]  /*0a60*/  S2UR UR5, SR_CgaCtaId ;  /* 0x00000000000579c3 */ /* 0x000e220000008800 */
[----:B------:R-:W-:-:S07]  /*0a70*/  UMOV UR4, 0x400 ;  /* 0x0000040000047882 */ /* 0x000fce0000000000 */
[----:B------:R-:W-:Y:S06]  /*0a80*/  BAR.ARV 0x8, 0x180 ;  /* 0x0206000000007b1d */ /* 0x000fec0000002000 */
[----:B------:R-:W-:-:S13]  /*0a90*/  ISETP.NE.AND P0, PT, R2, 0x1, PT ;  /* 0x000000010200780c */ /* 0x000fda0003f05270 */
[----:B------:R-:W-:Y:S06]  /*0aa0*/  @!P0 BAR.ARV 0x9, 0x100 ;  /* 0x0244000000008b1d */ /* 0x000fec0000002000 */
[----:B0-----:R-:W-:Y:S02]  /*0ab0*/  ULEA UR4, UR5, UR4, 0x18 ;  /* 0x0000000405047291 */ /* 0x001fe4000f8ec03f */
[----:B------:R-:W-:Y:S04]  /*0ac0*/  BAR.SYNC.DEFER_BLOCKING 0x5, 0x180 ;  /* 0x0146000000007b1d */ /* 0x000fe80000010000 */
[----:B------:R-:W-:-:S02]  /*0ad0*/  IMAD.U32 R19, RZ, RZ, UR4 ;  /* 0x00000004ff137e24 */ /* 0x000fc4000f8e00ff */
[----:B------:R-:W-:-:S03]  /*0ae0*/  ULDC UR4, c[0x0][0xd3c] ;  /* 0x00034f0000047ab9 */ /* 0x000fc60000000800 */
[----:B------:R-:W0:Y:S01]  /*0af0*/  LDS.128 R12, [R19+0x324d0] ;  /* 0x0324d000130c7984 */ /* 0x000e220000000c00 */
[----:B------:R-:W-:Y:S06]  /*0b00*/  BAR.ARV 0x4, 0x180 ;  /* 0x0106000000007b1d */ /* 0x000fec0000002000 */
[----:B--2---:R-:W-:-:S04]  /*0b10*/  LOP3.LUT R0, R0, 0xfffffffb, RZ, 0xc0, !PT ;  /* 0xfffffffb00007812 */ /* 0x004fc800078ec0ff */
[----:B------:R-:W-:Y:S02]  /*0b20*/  @P0 LOP3.LUT R0, R0, 0x4, RZ, 0xfc, !PT ;  /* 0x0000000400000812 */ /* 0x000fe400078efcff */
[----:B0-----:R-:W-:-:S03]  /*0b30*/  ISETP.GE.AND P0, PT, R15, UR4, PT ;  /* 0x000000040f007c0c */ /* 0x001fc6000bf06270 */
[----:B------:R0:W-:Y:S10]  /*0b40*/  STL [R1+0x48], R0 ;  /* 0x0000480001007387 */ /* 0x0001f40000100800 */
[----:B0-----:R-:W-:Y:S05]  /*0b50*/  @P0 BRA `(.L_x_5629) ;  /* 0x0000022800340947 */ /* 0x001fea0003800000 */
[----:B------:R-:W-:Y:S01]  /*0b60*/  VIADD R6, R6, 0xffffff80 ;  /* 0xffffff8006067836 */ /* 0x000fe20000000000 */
[----:B------:R-:W-:Y:S01]  /*0b70*/  ULOP3.LUT UR37, UR36, 0x1, URZ, 0xfc, !UPT ;  /* 0x0000000124257892 */ /* 0x000fe2000f8efc3f */
[----:B------:R-:W-:Y:S02]  /*0b80*/  IMAD.MOV.U32 R18, RZ, RZ, RZ ;  /* 0x000000ffff127224 */ /* 0x000fe400078e00ff */
[----:B------:R-:W-:Y:S01]  /*0b90*/  IMAD.MOV.U32 R202, RZ, RZ, RZ ;  /* 0x000000ffffca7224 */ /* 0x000fe200078e00ff */
[----:B------:R-:W-:Y:S01]  /*0ba0*/  SHF.R.S32.HI R3, RZ, 0x1f, R6 ;  /* 0x0000001fff037819 */ /* 0x000fe20000011406 */
[----:B------:R-:W-:-:S03]  /*0bb0*/  IMAD.MOV.U32 R23, RZ, RZ, RZ ;  /* 0x000000ffff177224 */ /* 0x000fc600078e00ff */
        /* <DEDUP_REMOVED lines=14> */
[----:B------:R-:W-:Y:S02]  /*0ca0*/  SHF.R.S32.HI R8, RZ, 0x1f, R10 ;  /* 0x0000001fff087819 */ /* 0x000fe4000001140a */
[----:B------:R-:W-:Y:S02]  /*0cb0*/  LEA.HI R9, R9, R21, RZ, 0x5 ;  /* 0x0000001509097211 */ /* 0x000fe400078f28ff */
[----:B------:R-:W-:Y:S02]  /*0cc0*/  LEA.HI R8, R8, R11, RZ, 0x3 ;  /* 0x0000000b08087211 */ /* 0x000fe400078f18ff */
[----:B------:R-:W-:Y:S02]  /*0cd0*/  LOP3.LUT R4, R4, 0x1ffffffe, RZ, 0xc0, !PT ;  /* 0x1ffffffe04047812 */ /* 0x000fe400078ec0ff */
[----:B------:R-:W-:Y:S01]  /*0ce0*/  LOP3.LUT R12, R8, 0xfffffff8, RZ, 0xc0, !PT ;  /* 0xfffffff8080c7812 */ /* 0x000fe200078ec0ff */
[----:B------:R-:W-:Y:S01]  /*0cf0*/  IMAD.IADD R8, R5, 0x1, -R0 ;  /* 0x0000000105087824 */ /* 0x000fe200078e0a00 */
[-C--:B------:R-:W-:Y:S01]  /*0d00*/  LEA.HI R0, R3, R6.reuse, RZ, 0x5 ;  /* 0x0000000603007211 */ /* 0x080fe200078f28ff */
[----:B------:R-:W-:Y:S01]  /*0d10*/  IMAD.IADD R4, R7, 0x1, -R4 ;  /* 0x0000000107047824 */ /* 0x000fe200078e0a04 */
[----:B------:R-:W-:Y:S01]  /*0d20*/  LEA.HI R3, R3, R6, RZ, 0x3 ;  /* 0x0000000603037211 */ /* 0x000fe200078f18ff */
[----:B------:R-:W-:Y:S01]  /*0d30*/  IMAD.IADD R12, R11, 0x1, -R12 ;  /* 0x000000010b0c7824 */ /* 0x000fe200078e0a0c */
[----:B------:R-:W-:-:S02]  /*0d40*/  SHF.R.S32.HI R9, RZ, 0x5, R9 ;  /* 0x00000005ff097819 */ /* 0x000fc40000011409 */
[----:B------:R-:W-:Y:S02]  /*0d50*/  LOP3.LUT R7, R3, 0xfffffff8, RZ, 0xc0, !PT ;  /* 0xfffffff803077812 */ /* 0x000fe400078ec0ff */
[----:B------:R-:W-:Y:S01]  /*0d60*/  LOP3.LUT R3, R22, 0xfffffffc, RZ, 0xc0, !PT ;  /* 0xfffffffc16037812 */ /* 0x000fe200078ec0ff */
[----:B------:R-:W-:Y:S01]  /*0d70*/  IMAD R9, R9, 0x10, R12 ;  /* 0x0000001009097824 */ /* 0x000fe200078e020c */
[----:B------:R-:W-:Y:S01]  /*0d80*/  SHF.R.S32.HI R22, RZ, 0x2, R22 ;  /* 0x00000002ff167819 */ /* 0x000fe20000011416 */
[----:B------:R-:W-:Y:S01]  /*0d90*/  IMAD.IADD R228, R6, 0x1, -R7 ;  /* 0x0000000106e47824 */ /* 0x000fe200078e0a07 */
[----:B------:R-:W-:Y:S01]  /*0da0*/  LOP3.LUT R5, R2, 0x3fffff0, RZ, 0xc0, !PT ;  /* 0x03fffff002057812 */ /* 0x000fe200078ec0ff */
[----:B------:R-:W-:Y:S01]  /*0db0*/  IMAD R20, R8, 0x40, R9 ;  /* 0x0000004008147824 */ /* 0x000fe200078e0209 */
[----:B------:R-:W-:Y:S01]  /*0dc0*/  SHF.R.S32.HI R16, RZ, 0x5, R0 ;  /* 0x00000005ff107819 */ /* 0x000fe20000011400 */
[----:B------:R-:W-:Y:S01]  /*0dd0*/  VIADD R9, R22, 0x40 ;  /* 0x0000004016097836 */ /* 0x000fe20000000000 */
[----:B------:R-:W-:Y:S01]  /*0de0*/  LOP3.LUT R10, R10, 0x7ffffffc, RZ, 0xc0, !PT ;  /* 0x7ffffffc0a0a7812 */ /* 0x000fe200078ec0ff */
[----:B------:R-:W-:-:S02]  /*0df0*/  IMAD.IADD R5, R6, 0x1, -R5 ;  /* 0x0000000106057824 */ /* 0x000fc400078e0a05 */
[----:B------:R-:W-:Y:S01]  /*0e00*/  IMAD.IADD R3, R6, 0x1, -R3 ;  /* 0x0000000106037824 */ /* 0x000fe200078e0a03 */
[----:B------:R-:W-:Y:S01]  /*0e10*/  SHF.R.S32.HI R8, RZ, 0x1f, R9 ;  /* 0x0000001fff087819 */ /* 0x000fe20000011409 */
[----:B------:R-:W-:Y:S01]  /*0e20*/  IMAD R5, R16, 0x10, R5 ;  /* 0x0000001010057824 */ /* 0x000fe200078e0205 */
[----:B------:R0:W-:Y:S01]  /*0e30*/  STL [R1+0x64], R16 ;  /* 0x0000641001007387 */ /* 0x0001e20000100800 */
[----:B------:R-:W-:Y:S01]  /*0e40*/  IMAD.SHL.U32 R228, R228, 0x8, RZ ;  /* 0x00000008e4e47824 */ /* 0x000fe200078e00ff */
[----:B------:R-:W-:Y:S01]  /*0e50*/  LEA.HI R0, R3, R3, RZ, 0x1 ;  /* 0x0000000303007211 */ /* 0x000fe200078f08ff */
[----:B------:R-:W-:Y:S01]  /*0e60*/  IMAD R11, R5, 0x8, R4 ;  /* 0x00000008050b7824 */ /* 0x000fe200078e0204 */
[----:B------:R-:W-:Y:S01]  /*0e70*/  LEA.HI R8, R8, R9, RZ, 0x3 ;  /* 0x0000000908087211 */ /* 0x000fe200078f18ff */
[----:B------:R-:W-:Y:S01]  /*0e80*/  IMAD.SHL.U32 R200, R3, 0x4, RZ ;  /* 0x0000000403c87824 */ /* 0x000fe200078e00ff */
[----:B------:R-:W-:Y:S01]  /*0e90*/  SHF.R.S32.HI R4, RZ, 0x1f, R22 ;  /* 0x0000001fff047819 */ /* 0x000fe20000011416 */
[----:B------:R-:W-:Y:S01]  /*0ea0*/  IMAD.SHL.U32 R4, R9, 0x40, RZ ;  /* 0x0000004009047824 */ /* 0x000fe200078e00ff */
[----:B------:R-:W-:Y:S01]  /*0eb0*/  LOP3.LUT R0, R0, 0x1ffffffe, RZ, 0xc0, !PT ;  /* 0x1ffffffe00007812 */ /* 0x000fe200078ec0ff */
[----:B------:R-:W-:Y:S01]  /*0ec0*/  IMAD.SHL.U32 R8, R8, 0x40, RZ ;  /* 0x0000004008087824 */ /* 0x000fe200078e00ff */
[----:B------:R-:W-:Y:S01]  /*0ed0*/  STL [R1+0x198], R20 ;  /* 0x0001981401007387 */ /* 0x000fe20000100800 */
[----:B0-----:R-:W-:-:S02]  /*0ee0*/  IMAD.SHL.U32 R16, R3, 0x8, RZ ;  /* 0x0000000803107824 */ /* 0x001fc400078e00ff */
[----:B------:R-:W-:Y:S01]  /*0ef0*/  IMAD.IADD R0, R3, 0x1, -R0 ;  /* 0x0000000103007824 */ /* 0x000fe200078e0a00 */
[----:B------:R-:W-:Y:S01]  /*0f00*/  LOP3.LUT R3, R4, 0x1c0, RZ, 0xc0, !PT ;  /* 0x000001c004037812 */ /* 0x000fe200078ec0ff */
[----:B------:R-:W-:Y:S01]  /*0f10*/  STL [R1+0x8c], RZ ;  /* 0x00008cff01007387 */ /* 0x000fe20000100800 */
[----:B------:R-:W-:Y:S01]  /*0f20*/  SHF.R.S32.HI R4, RZ, 0x1f, R228 ;  /* 0x0000001fff047819 */ /* 0x000fe200000114e4 */
[----:B------:R-:W-:Y:S01]  /*0f30*/  IMAD.IADD R10, R21, 0x1, -R10 ;  /* 0x00000001150a7824 */ /* 0x000fe200078e0a0a */
[----:B------:R-:W-:Y:S01]  /*0f40*/  LOP3.LUT R4, R8, 0xfffffe00, RZ, 0xc0, !PT ;  /* 0xfffffe0008047812 */ /* 0x000fe200078ec0ff */
[----:B------:R-:W-:Y:S01]  /*0f50*/  VIADD R8, R228, 0x80 ;  /* 0x00000080e4087836 */ /* 0x000fe20000000000 */
[----:B------:R-:W-:Y:S01]  /*0f60*/  SHF.R.U32.HI R9, RZ, 0x3, R3 ;  /* 0x00000003ff097819 */ /* 0x000fe20000011603 */
[----:B------:R-:W-:Y:S01]  /*0f70*/  IMAD.SHL.U32 R45, R10, 0x2, RZ ;  /* 0x000000020a2d7824 */ /* 0x000fe200078e00ff */
[----:B------:R-:W-:Y:S01]  /*0f80*/  LOP3.LUT R3, R3, 0x38, R16, 0xf8, !PT ;  /* 0x0000003803037812 */ /* 0x000fe200078ef810 */
[----:B------:R0:W-:Y:S01]  /*0f90*/  STL [R1+0x68], R4 ;  /* 0x0000680401007387 */ /* 0x0001e20000100800 */
[----:B------:R-:W-:-:S02]  /*0fa0*/  VIADD R12, R228, 0x40 ;  /* 0x00000040e40c7836 */ /* 0x000fc40000000000 */
[C---:B------:R-:W-:Y:S01]  /*0fb0*/  VIADD R44, R45.reuse, 0x8 ;  /* 0x000000082d2c7836 */ /* 0x040fe20000000000 */
[----:B------:R-:W-:Y:S01]  /*0fc0*/  STL [R1+0x5c], R45 ;  /* 0x00005c2d01007387 */ /* 0x000fe20000100800 */
[C---:B------:R-:W-:Y:S01]  /*0fd0*/  VIADD R43, R45.reuse, 0x10 ;  /* 0x000000102d2b7836 */ /* 0x040fe20000000000 */
[----:B------:R-:W-:Y:S01]  /*0fe0*/  SHF.R.S32.HI R12, RZ, 0x1f, R12 ;  /* 0x0000001fff0c7819 */ /* 0x000fe2000001140c */
[C---:B------:R-:W-:Y:S02]  /*0ff0*/  VIADD R42, R45.reuse, 0x18 ;  /* 0x000000182d2a7836 */ /* 0x040fe40000000000 */
[C---:B------:R-:W-:Y:S01]  /*1000*/  VIADD R41, R45.reuse, 0x20 ;  /* 0x000000202d297836 */ /* 0x040fe20000000000 */
[----:B0-----:R-:W-:Y:S01]  /*1010*/  LOP3.LUT R4, R4, R3, R9, 0xf6, !PT ;  /* 0x0000000304047212 */ /* 0x001fe200078ef609 */
[----:B------:R-:W-:Y:S01]  /*1020*/  VIADD R40, R45, 0x28 ;  /* 0x000000282d287836 */ /* 0x000fe20000000000 */
[----:B------:R-:W-:Y:S01]  /*1030*/  SHF.R.S32.HI R9, RZ, 0x1f, R8 ;  /* 0x0000001fff097819 */ /* 0x000fe20000011408 */
[----:B------:R-:W-:-:S02]  /*1040*/  IMAD.SHL.U32 R8, R11, 0x8, RZ ;  /* 0x000000080b087824 */ /* 0x000fc400078e00ff */
[----:B------:R-:W-:Y:S01]  /*1050*/  IMAD R3, R4, 0x2, R19 ;  /* 0x0000000204037824 */ /* 0x000fe200078e0213 */
[----:B------:R-:W-:Y:S01]  /*1060*/  SHF.R.S32.HI R4, RZ, 0x1f, R44 ;  /* 0x0000001fff047819 */ /* 0x000fe2000001142c */
[C---:B------:R-:W-:Y:S01]  /*1070*/  VIADD R39, R45.reuse, 0x30 ;  /* 0x000000302d277836 */ /* 0x040fe20000000000 */
[----:B------:R-:W-:Y:S01]  /*1080*/  STL [R1+0x19c], R8 ;  /* 0x00019c0801007387 */ /* 0x000fe20000100800 */
[C---:B------:R-:W-:Y:S02]  /*1090*/  VIADD R38, R45.reuse, 0x38 ;  /* 0x000000382d267836 */ /* 0x040fe40000000000 */
[C---:B------:R-:W-:Y:S01]  /*10a0*/  VIADD R37, R45.reuse, 0x40 ;  /* 0x000000402d257836 */ /* 0x040fe20000000000 */
[----:B------:R-:W-:Y:S01]  /*10b0*/  STL [R1+0x194], R3 ;  /* 0x0001940301007387 */ /* 0x000fe20000100800 */
[C---:B------:R-:W-:Y:S02]  /*10c0*/  VIADD R36, R45.reuse, 0x48 ;  /* 0x000000482d247836 */ /* 0x040fe40000000000 */
[C---:B------:R-:W-:Y:S01]  /*10d0*/  VIADD R35, R45.reuse, 0x50 ;  /* 0x000000502d237836 */ /* 0x040fe20000000000 */
[----:B------:R-:W-:Y:S01]  /*10e0*/  STL [R1+0x10c], R44 ;  /* 0x00010c2c01007387 */ /* 0x000fe20000100800 */
[----:B------:R-:W-:-:S02]  /*10f0*/  VIADD R34, R45, 0x58 ;  /* 0x000000582d227836 */ /* 0x000fc40000000000 */
[C---:B------:R-:W-:Y:S01]  /*1100*/  VIADD R33, R45.reuse, 0x60 ;  /* 0x000000602d217836 */ /* 0x040fe20000000000 */
[----:B------:R0:W-:Y:S01]  /*1110*/  STL [R1+0x108], R43 ;  /* 0x0001082b01007387 */ /* 0x0001e20000100800 */
[C---:B------:R-:W-:Y:S02]  /*1120*/  VIADD R32, R45.reuse, 0x68 ;  /* 0x000000682d207836 */ /* 0x040fe40000000000 */
[C---:B------:R-:W-:Y:S01]  /*1130*/  VIADD R31, R45.reuse, 0x70 ;  /* 0x000000702d1f7836 */ /* 0x040fe20000000000 */
[----:B------:R-:W-:Y:S01]  /*1140*/  STL [R1+0x104], R42 ;  /* 0x0001042a01007387 */ /* 0x000fe20000100800 */
[C---:B------:R-:W-:Y:S02]  /*1150*/  VIADD R30, R45.reuse, 0x78 ;  /* 0x000000782d1e7836 */ /* 0x040fe40000000000 */
[C---:B------:R-:W-:Y:S01]  /*1160*/  VIADD R29, R45.reuse, 0x80 ;  /* 0x000000802d1d7836 */ /* 0x040fe20000000000 */
[----:B------:R1:W-:Y:S01]  /*1170*/  STL [R1+0x100], R41 ;  /* 0x0001002901007387 */ /* 0x0003e20000100800 */
[C---:B------:R-:W-:Y:S01]  /*1180*/  VIADD R28, R45.reuse, 0x88 ;  /* 0x000000882d1c7836 */ /* 0x040fe20000000000 */
[----:B0-----:R-:W-:Y:S01]  /*1190*/  SHF.R.S32.HI R43, RZ, 0x1f, R43 ;  /* 0x0000001fff2b7819 */ /* 0x001fe2000001142b */
[C---:B------:R-:W-:Y:S01]  /*11a0*/  VIADD R27, R45.reuse, 0x90 ;  /* 0x000000902d1b7836 */ /* 0x040fe20000000000 */
[----:B------:R0:W-:Y:S01]  /*11b0*/  STL [R1+0xfc], R40 ;  /* 0x0000fc2801007387 */ /* 0x0001e20000100800 */
[----:B------:R-:W-:-:S02]  /*11c0*/  VIADD R26, R45, 0x98 ;  /* 0x000000982d1a7836 */ /* 0x000fc40000000000 */
[C---:B------:R-:W-:Y:S01]  /*11d0*/  VIADD R25, R45.reuse, 0xa0 ;  /* 0x000000a02d197836 */ /* 0x040fe20000000000 */
[----:B------:R-:W-:Y:S01]  /*11e0*/  STL [R1+0xf8], R39 ;  /* 0x0000f82701007387 */ /* 0x000fe20000100800 */
[C---:B------:R-:W-:Y:S01]  /*11f0*/  VIADD R24, R45.reuse, 0xa8 ;  /* 0x000000a82d187836 */ /* 0x040fe20000000000 */
[----:B-1----:R-:W-:Y:S01]  /*1200*/  SHF.R.S32.HI R41, RZ, 0x1f, R41 ;  /* 0x0000001fff297819 */ /* 0x002fe20000011429 */
[----:B------:R-:W-:Y:S01]  /*1210*/  IMAD.MOV.U32 R7, RZ, RZ, R15 ;  /* 0x000000ffff077224 */ /* 0x000fe200078e000f */
[----:B------:R1:W-:Y:S01]  /*1220*/  STL [R1+0xf4], R38 ;  /* 0x0000f42601007387 */ /* 0x0003e20000100800 */
[C---:B------:R-:W-:Y:S01]  /*1230*/  VIADD R21, R45.reuse, 0xb0 ;  /* 0x000000b02d157836 */ /* 0x040fe20000000000 */
[----:B0-----:R-:W-:Y:S01]  /*1240*/  SHF.R.S32.HI R40, RZ, 0x1f, R40 ;  /* 0x0000001fff287819 */ /* 0x001fe20000011428 */
[----:B------:R-:W-:Y:S01]  /*1250*/  IMAD.MOV.U32 R6, RZ, RZ, R14 ;  /* 0x000000ffff067224 */ /* 0x000fe200078e000e */
[----:B------:R0:W-:Y:S01]  /*1260*/  STL [R1+0xf0], R37 ;  /* 0x0000f02501007387 */ /* 0x0001e20000100800 */
[----:B------:R-:W-:-:S02]  /*1270*/  VIADD R15, R45, 0xb8 ;  /* 0x000000b82d0f7836 */ /* 0x000fc40000000000 */
[----:B------:R-:W-:Y:S01]  /*1280*/  IMAD.MOV.U32 R5, RZ, RZ, R13 ;  /* 0x000000ffff057224 */ /* 0x000fe200078e000d */
[----:B------:R-:W-:Y:S01]  /*1290*/  STL [R1+0xec], R36 ;  /* 0x0000ec2401007387 */ /* 0x000fe20000100800 */
[C---:B------:R-:W-:Y:S01]  /*12a0*/  VIADD R14, R45.reuse, 0xc0 ;  /* 0x000000c02d0e7836 */ /* 0x040fe20000000000 */
[----:B-1----:R-:W-:Y:S01]  /*12b0*/  SHF.R.S32.HI R38, RZ, 0x1f, R38 ;  /* 0x0000001fff267819 */ /* 0x002fe20000011426 */
        /* <DEDUP_REMOVED lines=11> */
[----:B------:R-:W-:Y:S01]  /*1370*/  VIADD R3, R45, 0xf8 ;  /* 0x000000f82d037836 */ /* 0x000fe20000000000 */
[----:B------:R1:W-:Y:S01]  /*1380*/  STL [R1+0xdc], R32 ;  /* 0x0000dc2001007387 */ /* 0x0003e20000100800 */
[----:B------:R-:W-:Y:S01]  /*1390*/  IMAD R0, R0, 0x8, R20 ;  /* 0x0000000800007824 */ /* 0x000fe200078e0214 */
[----:B0-----:R-:W-:Y:S01]  /*13a0*/  SHF.R.S32.HI R34, RZ, 0x1f, R34 ;  /* 0x0000001fff227819 */ /* 0x001fe20000011422 */
[----:B------:R-:W-:Y:S01]  /*13b0*/  IMAD.MOV.U32 R2, RZ, RZ, RZ ;  /* 0x000000ffff027224 */ /* 0x000fe200078e00ff */
[----:B------:R0:W-:Y:S01]  /*13c0*/  STL [R1+0xd8], R31 ;  /* 0x0000d81f01007387 */ /* 0x0001e20000100800 */
[----:B------:R-:W-:-:S03]  /*13d0*/  VIADD R203, R200, 0x10 ;  /* 0x00000010c8cb7836 */ /* 0x000fc60000000000 */
[----:B------:R-:W-:Y:S01]  /*13e0*/  STL [R1+0xd4], R30 ;  /* 0x0000d41e01007387 */ /* 0x000fe20000100800 */
[----:B-1----:R-:W-:-:S03]  /*13f0*/  SHF.R.S32.HI R32, RZ, 0x1f, R32 ;  /* 0x0000001fff207819 */ /* 0x002fc60000011420 */
[----:B------:R1:W-:Y:S01]  /*1400*/  STL [R1+0xd0], R29 ;  /* 0x0000d01d01007387 */ /* 0x0003e20000100800 */
[----:B0-----:R-:W-:-:S03]  /*1410*/  SHF.R.S32.HI R31, RZ, 0x1f, R31 ;  /* 0x0000001fff1f7819 */ /* 0x001fc6000001141f */
[----:B------:R0:W-:Y:S04]  /*1420*/  STL [R1+0xcc], R28 ;  /* 0x0000cc1c01007387 */ /* 0x0001e80000100800 */
        /* <DEDUP_REMOVED lines=20> */
[----:B------:R2:W-:Y:S01]  /*1570*/  STL [R1+0x190], R4 ;  /* 0x0001900401007387 */ /* 0x0005e20000100800 */
[----:B-1----:R-:W-:-:S03]  /*1580*/  SHF.R.S32.HI R10, RZ, 0x1f, R10 ;  /* 0x0000001fff0a7819 */ /* 0x002fc6000001140a */
[----:B------:R-:W-:Y:S01]  /*1590*/  STL [R1+0x98], R8 ;  /* 0x0000980801007387 */ /* 0x000fe20000100800 */
[----:B0-----:R-:W-:-:S03]  /*15a0*/  SHF.R.S32.HI R9, RZ, 0x1f, R9 ;  /* 0x0000001fff097819 */ /* 0x001fc60000011409 */
[----:B------:R-:W-:Y:S01]  /*15b0*/  STL [R1+0x18c], R43 ;  /* 0x00018c2b01007387 */ /* 0x000fe20000100800 */
[----:B--2---:R-:W-:-:S03]  /*15c0*/  SHF.R.S32.HI R4, RZ, 0x1f, R42 ;  /* 0x0000001fff047819 */ /* 0x004fc6000001142a */
[----:B------:R0:W-:Y:S04]  /*15d0*/  STL [R1+0x94], R3 ;  /* 0x0000940301007387 */ /* 0x0001e80000100800 */
[----:B------:R1:W-:Y:S04]  /*15e0*/  STL [R1+0x188], R4 ;  /* 0x0001880401007387 */ /* 0x0003e80000100800 */
[----:B------:R-:W-:Y:S01]  /*15f0*/  STL [R1+0x184], R41 ;  /* 0x0001842901007387 */ /* 0x000fe20000100800 */
[----:B0-----:R-:W-:-:S03]  /*1600*/  SHF.R.S32.HI R3, RZ, 0x1f, R3 ;  /* 0x0000001fff037819 */ /* 0x001fc60000011403 */
[----:B------:R-:W-:Y:S01]  /*1610*/  STL [R1+0x180], R40 ;  /* 0x0001802801007387 */ /* 0x000fe20000100800 */
[----:B-1----:R-:W-:-:S05]  /*1620*/  SHF.R.S32.HI R4, RZ, 0x1f, R39 ;  /* 0x0000001fff047819 */ /* 0x002fca0000011427 */
[----:B------:R0:W-:Y:S04]  /*1630*/  STL [R1+0x17c], R4 ;  /* 0x00017c0401007387 */ /* 0x0001e80000100800 */
[----:B------:R-:W-:Y:S04]  /*1640*/  STL [R1+0x178], R38 ;  /* 0x0001782601007387 */ /* 0x000fe80000100800 */
[----:B------:R-:W-:Y:S01]  /*1650*/  STL [R1+0x174], R37 ;  /* 0x0001742501007387 */ /* 0x000fe20000100800 */
[----:B0-----:R-:W-:-:S05]  /*1660*/  SHF.R.S32.HI R4, RZ, 0x1f, R36 ;  /* 0x0000001fff047819 */ /* 0x001fca0000011424 */
        /* <DEDUP_REMOVED lines=25> */
[----:B------:R1:W-:Y:S04]  /*1800*/  STL [R1+0x124], R10 ;  /* 0x0001240a01007387 */ /* 0x0003e80000100800 */
[----:B------:R1:W-:Y:S01]  /*1810*/  STL [R1+0x120], R9 ;  /* 0x0001200901007387 */ /* 0x0003e20000100800 */
[----:B0-----:R-:W-:-:S05]  /*1820*/  SHF.R.S32.HI R4, RZ, 0x1f, R8 ;  /* 0x0000001fff047819 */ /* 0x001fca0000011408 */
[----:B------:R1:W-:Y:S04]  /*1830*/  STL [R1+0x11c], R4 ;  /* 0x00011c0401007387 */ /* 0x0003e80000100800 */
[----:B------:R1:W-:Y:S04]  /*1840*/  STL [R1+0x6c], R0 ;  /* 0x00006c0001007387 */ /* 0x0003e80000100800 */
[----:B------:R1:W-:Y:S02]  /*1850*/  STL [R1+0x118], R3 ;  /* 0x0001180301007387 */ /* 0x0003e40000100800 */
.L_x_5791:
[----:B0123--:R-:W0:Y:S02]  /*1860*/  LDC.64 R8, c[0x0][0xd88] ;  /* 0x00036200ff087b82 */ /* 0x00fe240000000a00 */
[----:B0-----:R-:W-:-:S05]  /*1870*/  IMAD.WIDE R8, R7, 0x4, R8 ;  /* 0x0000000407087825 */ /* 0x001fca00078e0208 */
[----:B------:R-:W2:Y:S01]  /*1880*/  LDG.E R33, desc[UR40][R8.64] ;  /* 0x0000002808217981 */ /* 0x000ea2000c1e1900 */
[----:B------:R-:W-:Y:S05]  /*1890*/  YIELD ;  /* 0x0000000000007946 */ /* 0x000fea0003800000 */
[----:B------:R-:W-:Y:S01]  /*18a0*/  ULDC.64 UR4, c[0x0][0xb20] ;  /* 0x0002c80000047ab9 */ /* 0x000fe20000000a00 */
[----:B------:R-:W-:Y:S01]  /*18b0*/  ULDC.64 UR8, c[0x0][0xb10] ;  /* 0x0002c40000087ab9 */ /* 0x000fe20000000a00 */
[----:B------:R-:W-:Y:S01]  /*18c0*/  ISETP.NE.U32.AND P1, PT, RZ, UR4, PT ;  /* 0x00000004ff007c0c */ /* 0x000fe2000bf25070 */
[----:B------:R-:W-:Y:S01]  /*18d0*/  IMAD.MOV.U32 R15, RZ, RZ, RZ ;  /* 0x000000ffff0f7224 */ /* 0x000fe200078e00ff */
[----:B------:R-:W-:Y:S01]  /*18e0*/  ULDC.64 UR6, c[0x0][0xb00] ;  /* 0x0002c00000067ab9 */ /* 0x000fe20000000a00 */
[----:B------:R-:W-:Y:S01]  /*18f0*/  IMAD.MOV.U32 R31, RZ, RZ, RZ ;  /* 0x000000ffff1f7224 */ /* 0x000fe200078e00ff */
[----:B------:R-:W-:-:S02]  /*1900*/  ISETP.NE.AND.EX P1, PT, RZ, UR5, PT, P1 ;  /* 0x00000005ff007c0c */ /* 0x000fc4000bf25310 */
[----:B------:R-:W-:-:S04]  /*1910*/  ISETP.NE.U32.AND P0, PT, RZ, UR6, PT ;  /* 0x00000006ff007c0c */ /* 0x000fc8000bf05070 */
[----:B------:R-:W-:Y:S02]  /*1920*/  ISETP.NE.AND.EX P0, PT, RZ, UR7, PT, P0 ;  /* 0x00000007ff007c0c */ /* 0x000fe4000bf05300 */
[----:B--2---:R-:W-:Y:S01]  /*1930*/  SHF.R.S32.HI R0, RZ, 0x1f, R33 ;  /* 0x0000001fff007819 */ /* 0x004fe20000011421 */
[----:B------:R-:W-:-:S04]  /*1940*/  IMAD.SHL.U32 R35, R33, 0x4, RZ ;  /* 0x0000000421237824 */ /* 0x000fc800078e00ff */
[C---:B------:R-:W-:Y:S01]  /*1950*/  @P1 LEA R10, P2, R33.reuse, UR4, 0x2 ;  /* 0x00000004210a1c11 */ /* 0x040fe2000f8410ff */
[----:B------:R-:W-:Y:S01]  /*1960*/  STL [R1+0x80], R33 ;  /* 0x0000802101007387 */ /* 0x000fe20000100800 */
[C-C-:B------:R-:W-:Y:S02]  /*1970*/  SHF.L.U64.HI R34, R33.reuse, 0x2, R0.reuse ;  /* 0x0000000221227819 */ /* 0x140fe40000010200 */
[----:B------:R-:W-:Y:S01]  /*1980*/  @P1 LEA.HI.X R11, R33, UR5, R0, 0x2, P2 ;  /* 0x00000005210b1c11 */ /* 0x000fe200090f1400 */
[----:B------:R-:W-:Y:S01]  /*1990*/  ULDC UR4, c[0x0][0x288] ;  /* 0x0000a20000047ab9 */ /* 0x000fe20000000800 */
[----:B------:R-:W-:Y:S01]  /*19a0*/  ISETP.NE.U32.AND P2, PT, RZ, UR8, PT ;  /* 0x00000008ff007c0c */ /* 0x000fe2000bf45070 */
[----:B------:R0:W-:Y:S01]  /*19b0*/  STL [R1+0x110], R0 ;  /* 0x0001100001007387 */ /* 0x0001e20000100800 */
[----:B------:R-:W-:Y:S02]  /*19c0*/  IADD3 R12, P3, R35, UR6, RZ ;  /* 0x00000006230c7c10 */ /* 0x000fe4000ff7e0ff */
[----:B------:R-:W-:Y:S01]  /*19d0*/  ISETP.NE.AND.EX P2, PT, RZ, UR9, PT, P2 ;  /* 0x00000009ff007c0c */ /* 0x000fe2000bf45320 */
[----:B------:R1:W5:Y:S01]  /*19e0*/  @P1 LDG.E R15, desc[UR40][R10.64] ;  /* 0x000000280a0f1981 */ /* 0x000362000c1e1900 */
[----:B------:R-:W-:-:S03]  /*19f0*/  IADD3.X R13, R34, UR7, RZ, P3, !PT ;  /* 0x00000007220d7c10 */ /* 0x000fc60009ffe4ff */
[----:B------:R1:W-:Y:S01]  /*1a00*/  STL [R1+0x84], R35 ;  /* 0x0000842301007387 */ /* 0x0003e20000100800 */
[----:B0-----:R-:W-:Y:S01]  /*1a10*/  IMAD.U32 R0, RZ, RZ, UR4 ;  /* 0x00000004ff007e24 */ /* 0x001fe2000f8e00ff */
[----:B------:R-:W-:Y:S02]  /*1a20*/  ULDC.64 UR4, c[0x0][0x418] ;  /* 0x0001060000047ab9 */ /* 0x000fe40000000a00 */
[----:B------:R1:W5:Y:S04]  /*1a30*/  @P0 LDG.E R31, desc[UR40][R12.64] ;  /* 0x000000280c1f0981 */ /* 0x000368000c1e1900 */
[----:B------:R-:W-:Y:S01]  /*1a40*/  @P2 IADD3 R8, P1, R35, UR8, RZ ;  /* 0x0000000823082c10 */ /* 0x000fe2000ff3e0ff */
[----:B------:R1:W-:Y:S03]  /*1a50*/  STL [R1+0x88], R34 ;  /* 0x0000882201007387 */ /* 0x0003e60000100800 */
[----:B------:R-:W-:-:S05]  /*1a60*/  @P2 IADD3.X R9, R34, UR9, RZ, P1, !PT ;  /* 0x0000000922092c10 */ /* 0x000fca0008ffe4ff */
[----:B------:R-:W2:Y:S01]  /*1a70*/  @P2 LDG.E R0, desc[UR40][R8.64] ;  /* 0x0000002808002981 */ /* 0x000ea2000c1e1900 */
        /* <DEDUP_REMOVED lines=9> */
[----:B--2---:R1:W-:Y:S01]  /*1b10*/  STL [R1+0x24], R0 ;  /* 0x0000240001007387 */ /* 0x0043e20000100800 */
[----:B----4-:R-:W-:Y:S01]  /*1b20*/  IMAD.MOV.U32 R14, RZ, RZ, R0 ;  /* 0x000000ffff0e7224 */ /* 0x010fe200078e0000 */
[----:B------:R-:W-:Y:S06]  /*1b30*/  @P2 BRA `(.L_x_5630) ;  /* 0x0000000000282947 */ /* 0x000fec0003800000 */
[----:B------:R-:W-:Y:S02]  /*1b40*/  ULDC.64 UR4, c[0x0][0xaf8] ;  /* 0x0002be0000047ab9 */ /* 0x000fe40000000a00 */
[----:B------:R-:W-:-:S04]  /*1b50*/  ISETP.NE.U32.AND P1, PT, RZ, UR4, PT ;  /* 0x00000004ff007c0c */ /* 0x000fc8000bf25070 */
[----:B------:R-:W-:-:S13]  /*1b60*/  ISETP.NE.AND.EX P1, PT, RZ, UR5, PT, P1 ;  /* 0x00000005ff007c0c */ /* 0x000fda000bf25310 */
[----:B------:R-:W-:Y:S05]  /*1b70*/  @!P1 BRA `(.L_x_5630) ;  /* 0x0000000000189947 */ /* 0x000fea0003800000 */
[----:B------:R-:W0:Y:S02]  /*1b80*/  LDC.64 R8, c[0x0][0xaf8] ;  /* 0x0002be00ff087b82 */ /* 0x000e240000000a00 */
[----:B0-----:R-:W-:-:S05]  /*1b90*/  IMAD.WIDE R8, R33, 0x4, R8 ;  /* 0x0000000421087825 */ /* 0x001fca00078e0208 */
[----:B-1----:R-:W2:Y:S04]  /*1ba0*/  LDG.E R0, desc[UR40][R8.64] ;  /* 0x0000002808007981 */ /* 0x002ea8000c1e1900 */
[----:B------:R-:W2:Y:S02]  /*1bb0*/  LDG.E R3, desc[UR40][R8.64+0x4] ;  /* 0x0000042808037981 */ /* 0x000ea4000c1e1900 */
[----:B--2---:R-:W-:-:S05]  /*1bc0*/  IMAD.IADD R14, R3, 0x1, -R0 ;  /* 0x00000001030e7824 */ /* 0x004fca00078e0a00 */
[----:B------:R0:W-:Y:S02]  /*1bd0*/  STL [R1+0x24], R14 ;  /* 0x0000240e01007387 */ /* 0x0001e40000100800 */
.L_x_5630:
[C---:B------:R-:W-:Y:S01]  /*1be0*/  LOP3.LUT R32, R6.reuse, 0xffff, RZ, 0xc0, !PT ;  /* 0x0000ffff06207812 */ /* 0x040fe200078ec0ff */
[----:B------:R-:W-:Y:S01]  /*1bf0*/  ULDC.64 UR4, c[0x0][0xb18] ;  /* 0x0002c60000047ab9 */ /* 0x000fe20000000a00 */
[C---:B------:R-:W-:Y:S02]  /*1c00*/  LOP3.LUT R3, R6.reuse, 0xff000000, RZ, 0xc0, !PT ;  /* 0xff00000006037812 */ /* 0x040fe400078ec0ff */
[----:B------:R-:W-:Y:S01]  /*1c10*/  ISETP.NE.U32.AND P1, PT, RZ, UR4, PT ;  /* 0x00000004ff007c0c */ /* 0x000fe2000bf25070 */
[----:B------:R2:W-:Y:S01]  /*1c20*/  STL [R1+0x78], R32 ;  /* 0x0000782001007387 */ /* 0x0005e20000100800 */
[----:B-1----:R-:W-:Y:S02]  /*1c30*/  LOP3.LUT R0, R6, 0xff0000, RZ, 0xc0, !PT ;  /* 0x00ff000006007812 */ /* 0x002fe400078ec0ff */
[----:B------:R-:W-:Y:S02]  /*1c40*/  ISETP.NE.AND.EX P1, PT, RZ, UR5, PT, P1 ;  /* 0x00000005ff007c0c */ /* 0x000fe4000bf25310 */
[----:B------:R-:W-:-:S04]  /*1c50*/  SHF.R.U32.HI R3, RZ, 0x8, R3 ;  /* 0x00000008ff037819 */ /* 0x000fc80000011603 */
[----:B------:R-:W-:-:S07]  /*1c60*/  LEA.HI R10, R0, R3, RZ, 0x10 ;  /* 0x00000003000a7211 */ /* 0x000fce00078f80ff */
[----:B--2---:R-:W-:Y:S05]  /*1c70*/  @!P1 BRA `(.L_x_5631) ;  /* 0x0000000000109947 */ /* 0x004fea0003800000 */
[----:B------:R-:W-:-:S04]  /*1c80*/  IADD3 R6, P0, R35, UR4, RZ ;  /* 0x0000000423067c10 */ /* 0x000fc8000ff1e0ff */
[----:B------:R-:W-:-:S05]  /*1c90*/  IADD3.X R7, R34, UR5, RZ, P0, !PT ;  /* 0x0000000522077c10 */ /* 0x000fca00087fe4ff */
[----:B------:R1:W5:Y:S01]  /*1ca0*/  LDG.E R30, desc[UR40][R6.64] ;  /* 0x00000028061e7981 */ /* 0x000362000c1e1900 */
[----:B------:R-:W-:Y:S05]  /*1cb0*/  BRA `(.L_x_5632) ;  /* 0x0000000000107947 */ /* 0x000fea0003800000 */
.L_x_5631:
[----:B------:R-:W-:Y:S05]  /*1cc0*/  @!P0 BRA `(.L_x_5632) ;  /* 0x00000000000c8947 */ /* 0x000fea0003800000 */
[----:B------:R-:W2:Y:S04]  /*1cd0*/  LDG.E R3, desc[UR40][R12.64] ;  /* 0x000000280c037981 */ /* 0x000ea8000c1e1900 */
[----:B------:R-:W2:Y:S02]  /*1ce0*/  LDG.E R30, desc[UR40][R12.64+0x4] ;  /* 0x000004280c1e7981 */ /* 0x000ea4000c1e1900 */
[----:B--2---:R-:W-:-:S07]  /*1cf0*/  IMAD.IADD R30, R30, 0x1, -R3 ;  /* 0x000000011e1e7824 */ /* 0x004fce00078e0a03 */
.L_x_5632:
[----:B------:R-:W-:Y:S01]  /*1d00*/  ULDC.64 UR4, c[0x0][0xb08] ;  /* 0x0002c20000047ab9 */ /* 0x000fe20000000a00 */
[----:B------:R-:W2:Y:S01]  /*1d10*/  LDC R4, c[0x0][0x448] ;  /* 0x00011200ff047b82 */ /* 0x000ea20000000800 */
[----:B------:R-:W-:-:S04]  /*1d20*/  ISETP.NE.U32.AND P0, PT, RZ, UR4, PT ;  /* 0x00000004ff007c0c */ /* 0x000fc8000bf05070 */
[----:B------:R-:W-:Y:S01]  /*1d30*/  ISETP.NE.AND.EX P0, PT, RZ, UR5, PT, P0 ;  /* 0x00000005ff007c0c */ /* 0x000fe2000bf05300 */
[----:B------:R-:W-:-:S12]  /*1d40*/  ULDC.64 UR4, c[0x0][0xb28] ;  /* 0x0002ca0000047ab9 */ /* 0x000fd80000000a00 */
[----:B-1----:R-:W1:Y:S02]  /*1d50*/  @P0 LDC.64 R6, c[0x0][0xb08] ;  /* 0x0002c200ff060b82 */ /* 0x002e640000000a00 */
[----:B-1----:R-:W-:-:S05]  /*1d60*/  @P0 IMAD.WIDE R6, R33, 0x4, R6 ;  /* 0x0000000421060825 */ /* 0x002fca00078e0206 */
[----:B------:R-:W3:Y:S04]  /*1d70*/  @P0 LDG.E R0, desc[UR40][R6.64] ;  /* 0x0000002806000981 */ /* 0x000ee8000c1e1900 */
[----:B------:R1:W3:Y:S01]  /*1d80*/  @P0 LDG.E R3, desc[UR40][R6.64+0x4] ;  /* 0x0000042806030981 */ /* 0x0002e2000c1e1900 */
[----:B------:R-:W-:Y:S01]  /*1d90*/  ISETP.NE.U32.AND P1, PT, RZ, UR4, PT ;  /* 0x00000004ff007c0c */ /* 0x000fe2000bf25070 */
[----:B-----5:R-:W-:-:S03]  /*1da0*/  IMAD.MOV.U32 R152, RZ, RZ, R30 ;  /* 0x000000ffff987224 */ /* 0x020fc600078e001e */
[----:B------:R-:W-:-:S13]  /*1db0*/  ISETP.NE.AND.EX P1, PT, RZ, UR5, PT, P1 ;  /* 0x00000005ff007c0c */ /* 0x000fda000bf25310 */
[----:B------:R-:W-:-:S04]  /*1dc0*/  @P1 IADD3 R8, P2, R35, UR4, RZ ;  /* 0x0000000423081c10 */ /* 0x000fc8000ff5e0ff */
[----:B------:R-:W-:-:S05]  /*1dd0*/  @P1 IADD3.X R9, R34, UR5, RZ, P2, !PT ;  /* 0x0000000522091c10 */ /* 0x000fca00097fe4ff */
[----:B------:R4:W5:Y:S01]  /*1de0*/  @P1 LDG.E R152, desc[UR40][R8.64] ;  /* 0x0000002808981981 */ /* 0x000962000c1e1900 */
[----:B--2---:R-:W-:Y:S01]  /*1df0*/  ISETP.NE.AND P1, PT, R4, 0x1, PT ;  /* 0x000000010400780c */ /* 0x004fe20003f25270 */
[----:B------:R-:W-:Y:S01]  /*1e00*/  IMAD.SHL.U32 R5, R5, 0x80, RZ ;  /* 0x0000008005057824 */ /* 0x000fe200078e00ff */
[----:B------:R-:W-:Y:S01]  /*1e10*/  LOP3.LUT R12, R10, 0xff, RZ, 0xc0, !PT ;  /* 0x000000ff0a0c7812 */ /* 0x000fe200078ec0ff */
[----:B------:R-:W-:Y:S01]  /*1e20*/  IMAD.IADD R15, R30, 0x1, -R15 ;  /* 0x000000011e0f7824 */ /* 0x000fe200078e0a0f */
[----:B------:R-:W-:Y:S01]  /*1e30*/  BSSY B0, `(.L_x_5633) ;  /* 0x0000037000007945 */ /* 0x000fe20003800000 */
[----:B------:R-:W-:Y:S01]  /*1e40*/  VIADD R4, R5, 0x7f ;  /* 0x0000007f05047836 */ /* 0x000fe20000000000 */
[----:B------:R2:W-:Y:S07]  /*1e50*/  STL [R1+0x50], R5 ;  /* 0x0000500501007387 */ /* 0x0005ee0000100800 */
[----:B------:R-:W0:Y:S08]  /*1e60*/  @P1 LDC R11, c[0x0][0x44c] ;  /* 0x00011300ff0b1b82 */ /* 0x000e300000000800 */
[----:B-1----:R-:W1:Y:S01]  /*1e70*/  @P1 LDC R7, c[0x0][0x450] ;  /* 0x00011400ff071b82 */ /* 0x002e620000000800 */
[----:B---3--:R-:W-:-:S02]  /*1e80*/  @P0 IMAD.IADD R24, R3, 0x1, -R0 ;  /* 0x0000000103180824 */ /* 0x008fc400078e0a00 */
[----:B0-----:R-:W-:-:S04]  /*1e90*/  @P1 IMAD.HI.U32 R0, R4, R11, RZ ;  /* 0x0000000b04001227 */ /* 0x001fc800078e00ff */
[----:B--2---:R-:W-:Y:S01]  /*1ea0*/  IMAD.IADD R5, R15, 0x1, R24 ;  /* 0x000000010f057824 */ /* 0x004fe200078e0218 */
[----:B-1----:R-:W-:-:S03]  /*1eb0*/  @P1 SHF.R.U32.HI R4, RZ, R7, R0 ;  /* 0x00000007ff041219 */ /* 0x002fc60000011600 */
[C---:B------:R-:W-:Y:S01]  /*1ec0*/  VIADD R0, R5.reuse, 0x5f ;  /* 0x0000005f05007836 */ /* 0x040fe20000000000 */
[----:B------:R-:W-:Y:S01]  /*1ed0*/  IADD3 R60, R5, 0x60, -R14 ;  /* 0x00000060053c7810 */ /* 0x000fe20007ffe80e */
[----:B------:R0:W-:Y:S02]  /*1ee0*/  STL [R1+0x28], R5 ;  /* 0x0000280501007387 */ /* 0x0001e40000100800 */
[----:B------:R-:W-:Y:S02]  /*1ef0*/  IMAD.HI R0, R0, 0x2aaaaaab, RZ ;  /* 0x2aaaaaab00007827 */ /* 0x000fe400078e02ff */
[----:B------:R1:W-:Y:S02]  /*1f00*/  STL [R1+0x90], R12 ;  /* 0x0000900c01007387 */ /* 0x0003e40000100800 */
[----:B------:R-:W-:Y:S01]  /*1f10*/  IMAD.IADD R4, R60, 0x1, R4 ;  /* 0x000000013c047824 */ /* 0x000fe200078e0204 */
[----:B------:R-:W-:-:S03]  /*1f20*/  SHF.R.U32.HI R29, RZ, 0x1f, R0 ;  /* 0x0000001fff1d7819 */ /* 0x000fc60000011600 */
[----:B------:R-:W-:Y:S01]  /*1f30*/  IMAD.HI R4, R4, 0x2aaaaaab, RZ ;  /* 0x2aaaaaab04047827 */ /* 0x000fe200078e02ff */
[----:B0-----:R-:W-:Y:S02]  /*1f40*/  SHF.R.U32.HI R5, RZ, 0x10, R10 ;  /* 0x00000010ff057819 */ /* 0x001fe4000001160a */
[----:B------:R-:W-:Y:S01]  /*1f50*/  LEA.HI.SX32 R29, R0, R29, 0x1c ;  /* 0x0000001d001d7211 */ /* 0x000fe200078fe2ff */
[----:B------:R-:W-:Y:S01]  /*1f60*/  IMAD.MOV.U32 R0, RZ, RZ, RZ ;  /* 0x000000ffff007224 */ /* 0x000fe200078e00ff */
[----:B------:R-:W-:Y:S01]  /*1f70*/  SHF.R.U32.HI R3, RZ, 0x1f, R4 ;  /* 0x0000001fff037819 */ /* 0x000fe20000011604 */
[----:B------:R1:W-:Y:S03]  /*1f80*/  STL [R1+0x7c], R5 ;  /* 0x00007c0501007387 */ /* 0x0003e60000100800 */
[----:B------:R-:W-:-:S04]  /*1f90*/  LEA.HI.SX32 R4, R4, R3, 0x1c ;  /* 0x0000000304047211 */ /* 0x000fc800078fe2ff */
[----:B----4-:R-:W-:-:S04]  /*1fa0*/  VIMNMX R9, R29, R4, PT ;  /* 0x000000041d097248 */ /* 0x010fc80003fe0100 */
[----:B------:R-:W-:-:S13]  /*1fb0*/  ISETP.GE.AND P0, PT, R9, 0x1, PT ;  /* 0x000000010900780c */ /* 0x000fda0003f06270 */
[----:B-1----:R-:W-:Y:S05]  /*1fc0*/  @!P0 BRA `(.L_x_5634) ;  /* 0x0000000000748947 */ /* 0x002fea0003800000 */
        /* <DEDUP_REMOVED lines=29> */
.L_x_5634:
[----:B------:R-:W-:Y:S05]  /*21a0*/  BSYNC B0 ;  /* 0x0000000000007941 */ /* 0x000fea0003800000 */
.L_x_5633:
        /* <DEDUP_REMOVED lines=37> */
.L_x_5637:
[----:B------:R-:W-:Y:S05]  /*2400*/  BSYNC B6 ;  /* 0x0000000000067941 */ /* 0x000fea0003800000 */
.L_x_5636:
        /* <DEDUP_REMOVED lines=20> */
.L_x_5639:
[----:B------:R-:W-:Y:S05]  /*2550*/  BSYNC B6 ;  /* 0x0000000000067941 */ /* 0x000fea0003800000 */
.L_x_5638:
[----:B------:R-:W-:Y:S01]  /*2560*/  ULDC.64 UR4, c[0x0][0xaf0] ;  /* 0x0002bc0000047ab9 */ /* 0x000fe20000000a00 */
[----:B------:R-:W-:Y:S01]  /*2570*/  IMAD.MOV.U32 R0, RZ, RZ, R33 ;  /* 0x000000ffff007224 */ /* 0x000fe200078e0021 */
[----:B------:R-:W-:Y:S01]  /*2580*/  ISETP.NE.U32.AND P0, PT, RZ, UR4, PT ;  /* 0x00000004ff007c0c */ /* 0x000fe2000bf05070 */
[----:B------:R-:W0:Y:S01]  /*2590*/  LDC.64 R8, c[0x0][0x300] ;  /* 0x0000c000ff087b82 */ /* 0x000e220000000a00 */
[----:B------:R-:W1:Y:S02]  /*25a0*/  S2R R42, SR_TID.X ;  /* 0x00000000002a7919 */ /* 0x000e640000002100 */
[----:B------:R-:W-:Y:S01]  /*25b0*/  ISETP.NE.AND.EX P0, PT, RZ, UR5, PT, P0 ;  /* 0x00000005ff007c0c */ /* 0x000fe2000bf05300 */
[----:B------:R-:W-:Y:S01]  /*25c0*/  IMAD.IADD R59, R31, 0x1, R30 ;  /* 0x000000011f3b7824 */ /* 0x000fe200078e021e */
[----:B------:R-:W2:Y:S01]  /*25d0*/  S2R R11, SR_TID.X ;  /* 0x00000000000b7919 */ /* 0x000ea20000002100 */
[----:B------:R-:W-:Y:S02]  /*25e0*/  SHF.R.S32.HI R17, RZ, 0x1f, R16 ;  /* 0x0000001fff117819 */ /* 0x000fe40000011410 */
[----:B------:R-:W-:Y:S01]  /*25f0*/  SHF.R.S32.HI R40, RZ, 0x1f, R22 ;  /* 0x0000001fff287819 */ /* 0x000fe20000011416 */
[C---:B------:R-:W-:Y:S01]  /*2600*/  VIADD R64, R16.reuse, 0x60 ;  /* 0x0000006010407836 */ /* 0x040fe20000000000 */
[----:B------:R-:W3:Y:S01]  /*2610*/  LDC.64 R14, c[0x0][0x3f8] ;  /* 0x0000fe00ff0e7b82 */ /* 0x000ee20000000a00 */
[C---:B------:R-:W-:Y:S01]  /*2620*/  VIADD R12, R16.reuse, 0xe0 ;  /* 0x000000e0100c7836 */ /* 0x040fe20000000000 */
[----:B------:R-:W4:Y:S04]  /*2630*/  LDL R38, [R1+0x68] ;  /* 0x0000680001267983 */ /* 0x000f280000100800 */
[----:B------:R-:W-:Y:S01]  /*2640*/  @P0 IADD3 R6, P1, R35, UR4, RZ ;  /* 0x0000000423060c10 */ /* 0x000fe2000ff3e0ff */
[----:B------:R-:W-:Y:S01]  /*2650*/  VIADD R65, R16, 0x80 ;  /* 0x0000008010417836 */ /* 0x000fe20000000000 */
[----:B------:R-:W3:Y:S02]  /*2660*/  LDC.64 R56, c[0x0][0x408] ;  /* 0x00010200ff387b82 */ /* 0x000ee40000000a00 */
[----:B------:R-:W-:Y:S01]  /*2670*/  @P0 IADD3.X R7, R34, UR5, RZ, P1, !PT ;  /* 0x0000000522070c10 */ /* 0x000fe20008ffe4ff */
[----:B------:R-:W-:-:S04]  /*2680*/  ULDC.64 UR4, c[0x0][0xb00] ;  /* 0x0002c00000047ab9 */ /* 0x000fc80000000a00 */
[----:B------:R2:W4:Y:S01]  /*2690*/  @P0 LDG.E R0, desc[UR40][R6.64] ;  /* 0x0000002806000981 */ /* 0x000522000c1e1900 */
[----:B------:R-:W-:Y:S01]  /*26a0*/  SHF.R.S32.HI R33, RZ, 0x1f, R59 ;  /* 0x0000001fff217819 */ /* 0x000fe2000001143b */
[-C--:B0-----:R-:W-:Y:S01]  /*26b0*/  IMAD.WIDE.U32 R4, R59, R8.reuse, RZ ;  /* 0x000000083b047225 */ /* 0x081fe200078e00ff */
[----:B------:R-:W-:Y:S01]  /*26c0*/  ISETP.NE.U32.AND P0, PT, RZ, UR4, PT ;  /* 0x00000004ff007c0c */ /* 0x000fe2000bf05070 */
[----:B------:R-:W0:Y:S02]  /*26d0*/  LDC R75, c[0x0][0x3f4] ;  /* 0x0000fd00ff4b7b82 */ /* 0x000e240000000800 */
[----:B------:R-:W-:Y:S01]  /*26e0*/  IMAD R10, R33, R8, RZ ;  /* 0x00000008210a7224 */ /* 0x000fe200078e02ff */
[----:B------:R-:W-:Y:S01]  /*26f0*/  ISETP.NE.AND.EX P0, PT, RZ, UR5, PT, P0 ;  /* 0x00000005ff007c0c */ /* 0x000fe2000bf05300 */
[----:B------:R-:W-:Y:S01]  /*2700*/  ULDC.64 UR4, c[0x0][0x308] ;  /* 0x0000c20000047ab9 */ /* 0x000fe20000000a00 */
[----:B-1----:R-:W-:Y:S01]  /*2710*/  SHF.R.U32.HI R42, RZ, 0x7, R42 ;  /* 0x00000007ff2a7819 */ /* 0x002fe2000001162a */
[----:B------:R-:W-:-:S02]  /*2720*/  IMAD R3, R59, R9, R10 ;  /* 0x000000093b037224 */ /* 0x000fc400078e020a */
[----:B------:R-:W-:Y:S01]  /*2730*/  IMAD.WIDE.U32 R62, R22, R8, R16 ;  /* 0x00000008163e7225 */ /* 0x000fe200078e0010 */
[----:B------:R-:W-:-:S03]  /*2740*/  ISETP.NE.AND P6, PT, R42, 0x1, PT ;  /* 0x000000012a00780c */ /* 0x000fc60003fc5270 */
[----:B------:R-:W-:Y:S02]  /*2750*/  IMAD.IADD R5, R5, 0x1, R3 ;  /* 0x0000000105057824 */ /* 0x000fe400078e0203 */
[----:B--2---:R-:W-:Y:S02]  /*2760*/  VIADD R11, R11, 0xffffff80 ;  /* 0xffffff800b0b7836 */ /* 0x004fe40000000000 */
[----:B------:R-:W-:-:S03]  /*2770*/  IMAD.WIDE.U32 R4, R32, UR4, R4 ;  /* 0x0000000420047c25 */ /* 0x000fc6000f8e0004 */
[----:B------:R-:W-:Y:S01]  /*2780*/  SHF.R.S32.HI R6, RZ, 0x1f, R11 ;  /* 0x0000001fff067819 */ /* 0x000fe2000001140b */
[----:B------:R-:W-:Y:S01]  /*2790*/  IMAD R5, R32, UR5, R5 ;  /* 0x0000000520057c24 */ /* 0x000fe2000f8e0205 */
[----:B------:R-:W-:Y:S01]  /*27a0*/  ULDC.64 UR4, c[0x0][0x310] ;  /* 0x0000c40000047ab9 */ /* 0x000fe20000000a00 */
[----:B------:R-:W-:Y:S01]  /*27b0*/  VIADD R66, R16, 0xa0 ;  /* 0x000000a010427836 */ /* 0x000fe20000000000 */
[----:B------:R-:W-:Y:S01]  /*27c0*/  LEA.HI R36, R6, R11, RZ, 0x2 ;  /* 0x0000000b06247211 */ /* 0x000fe200078f10ff */
[----:B------:R-:W-:Y:S01]  /*27d0*/  VIADD R11, R16, 0xc0 ;  /* 0x000000c0100b7836 */ /* 0x000fe20000000000 */
[----:B------:R-:W-:Y:S01]  /*27e0*/  SHF.R.S32.HI R201, RZ, 0x1f, R200 ;  /* 0x0000001fffc97819 */ /* 0x000fe200000114c8 */
[----:B---3--:R-:W-:-:S04]  /*27f0*/  IMAD R30, R40, R56, RZ ;  /* 0x00000038281e7224 */ /* 0x008fc800078e02ff */
[C---:B------:R-:W-:Y:S02]  /*2800*/  IMAD R39, R22.reuse, R57, R30 ;  /* 0x0000003916277224 */ /* 0x040fe400078e021e */
[----:B------:R-:W-:-:S04]  /*2810*/  IMAD.WIDE.U32 R30, R22, R56, R16 ;  /* 0x00000038161e7225 */ /* 0x000fc800078e0010 */
[----:B------:R-:W-:Y:S01]  /*2820*/  IMAD.IADD R31, R39, 0x1, R31 ;  /* 0x00000001271f7824 */ /* 0x000fe200078e021f */
[----:B----4-:R-:W-:Y:S02]  /*2830*/  SHF.R.S32.HI R3, RZ, 0x1f, R0 ;  /* 0x0000001fff037819 */ /* 0x010fe40000011400 */
        /* <DEDUP_REMOVED lines=12> */
[----:B------:R-:W-:Y:S01]  /*2900*/  ISETP.GE.AND P0, PT, R16, UR4, PT ;  /* 0x0000000410007c0c */ /* 0x000fe2000bf06270 */
[----:B------:R-:W-:Y:S01]  /*2910*/  ULDC.64 UR6, c[0x0][0x330] ;  /* 0x0000cc0000067ab9 */ /* 0x000fe20000000a00 */
[----:B------:R-:W-:-:S02]  /*2920*/  ISETP.GE.AND P1, PT, R0, UR4, PT ;  /* 0x0000000400007c0c */ /* 0x000fc4000bf26270 */
[----:B------:R-:W-:Y:S01]  /*2930*/  IADD3.X R62, R61, R63, R10, P2, !PT ;  /* 0x0000003f3d3e7210 */ /* 0x000fe200017fe40a */
[----:B------:R-:W-:Y:S01]  /*2940*/  VIADD R63, R16, 0x40 ;  /* 0x00000040103f7836 */ /* 0x000fe20000000000 */
[----:B------:R-:W-:Y:S02]  /*2950*/  SEL R7, RZ, 0xffffffff, P1 ;  /* 0xffffffffff077807 */ /* 0x000fe40000800000 */
[----:B------:R-:W-:Y:S02]  /*2960*/  SEL R6, RZ, 0x1, P0 ;  /* 0x00000001ff067807 */ /* 0x000fe40000000000 */
[----:B------:R-:W-:Y:S01]  /*2970*/  ISETP.GE.AND P0, PT, R63, UR4, PT ;  /* 0x000000043f007c0c */ /* 0x000fe2000bf06270 */
[----:B------:R-:W-:Y:S01]  /*2980*/  IMAD.SHL.U32 R7, R7, 0x2, RZ ;  /* 0x0000000207077824 */ /* 0x000fe200078e00ff */
        /* <DEDUP_REMOVED lines=11> */
[----:B------:R-:W-:-:S02]  /*2a40*/  LOP3.LUT R10, R12, R10, R11, 0xfe, !PT ;  /* 0x0000000a0c0a7212 */ /* 0x000fc400078efe0b */
[----:B------:R-:W-:Y:S02]  /*2a50*/  SEL R11, RZ, 0x10, P0 ;  /* 0x00000010ff0b7807 */ /* 0x000fe40000000000 */
[----:B------:R-:W-:-:S04]  /*2a60*/  SEL R12, RZ, 0x20, P1 ;  /* 0x00000020ff0c7807 */ /* 0x000fc80000800000 */
[----:B------:R-:W-:Y:S02]  /*2a70*/  LOP3.LUT R11, R12, R10, R11, 0xfe, !PT ;  /* 0x0000000a0c0b7212 */ /* 0x000fe400078efe0b */
[----:B------:R-:W-:Y:S01]  /*2a80*/  SEL R10, RZ, 0x40, P2 ;  /* 0x00000040ff0a7807 */ /* 0x000fe20001000000 */
[----:B------:R-:W-:-:S03]  /*2a90*/  IMAD R13, R13, UR4, RZ ;  /* 0x000000040d0d7c24 */ /* 0x000fc6000f8e02ff */
[----:B------:R-:W-:Y:S01]  /*2aa0*/  LOP3.LUT R95, R11, R10, RZ, 0xfc, !PT ;  /* 0x0000000a0b5f7212 */ /* 0x000fe200078efcff */
[-C--:B------:R-:W-:Y:S02]  /*2ab0*/  IMAD R10, R40, R14.reuse, RZ ;  /* 0x0000000e280a7224 */ /* 0x080fe400078e02ff */
[----:B------:R-:W-:Y:S02]  /*2ac0*/  IMAD R93, R21, UR5, R13 ;  /* 0x00000005155d7c24 */ /* 0x000fe4000f8e020d */
[C---:B------:R-:W-:Y:S02]  /*2ad0*/  IMAD R37, R22.reuse, R15, R10 ;  /* 0x0000000f16257224 */ /* 0x040fe400078e020a */
[----:B------:R-:W-:-:S04]  /*2ae0*/  IMAD.WIDE.U32 R10, R22, R14, R200 ;  /* 0x0000000e160a7225 */ /* 0x000fc800078e00c8 */
[----:B------:R-:W-:-:S04]  /*2af0*/  IMAD.WIDE.U32 R12, R22, R14, R16 ;  /* 0x0000000e160c7225 */ /* 0x000fc800078e0010 */
[----:B------:R-:W-:Y:S02]  /*2b00*/  IMAD.IADD R11, R11, 0x1, R37 ;  /* 0x000000010b0b7824 */ /* 0x000fe400078e0225 */
[----:B------:R-:W-:Y:S01]  /*2b10*/  IMAD.IADD R13, R37, 0x1, R13 ;  /* 0x00000001250d7824 */ /* 0x000fe200078e020d */
[----:B-----5:R-:W-:Y:S01]  /*2b20*/  SHF.R.S32.HI R37, RZ, 0x1f, R152 ;  /* 0x0000001fff257819 */ /* 0x020fe20000011498 */
[----:B------:R-:W-:Y:S01]  /*2b30*/  IMAD.WIDE.U32 R6, R21, UR4, R6 ;  /* 0x0000000415067c25 */ /* 0x000fe2000f8e0006 */
[----:B0-----:R-:W-:Y:S01]  /*2b40*/  ISETP.GE.AND P0, PT, R16, R75, PT ;  /* 0x0000004b1000720c */ /* 0x001fe20003f06270 */
[----:B------:R-:W-:Y:S02]  /*2b50*/  ULDC UR4, c[0x0][0x2f4] ;  /* 0x0000bd0000047ab9 */ /* 0x000fe40000000800 */
[----:B------:R-:W-:-:S04]  /*2b60*/  IMAD.WIDE.U32 R20, R22, R56, R200 ;  /* 0x0000003816147225 */ /* 0x000fc800078e00c8 */
[----:B------:R-:W-:Y:S02]  /*2b70*/  IMAD R34, R37, R14, RZ ;  /* 0x0000000e25227224 */ /* 0x000fe400078e02ff */
[----:B------:R-:W-:Y:S02]  /*2b80*/  IMAD.IADD R21, R21, 0x1, R39 ;  /* 0x0000000115157824 */ /* 0x000fe400078e0227 */
[----:B------:R-:W-:Y:S02]  /*2b90*/  IMAD R39, R152, R15, R34 ;  /* 0x0000000f98277224 */ /* 0x000fe400078e0222 */
[----:B------:R-:W2:Y:S01]  /*2ba0*/  LDL R34, [R1+0x64] ;  /* 0x0000640001227983 */ /* 0x000ea20000100800 */
[----:B------:R-:W-:Y:S02]  /*2bb0*/  IADD3 R58, P1, R22, R59, RZ ;  /* 0x0000003b163a7210 */ /* 0x000fe40007f3e0ff */
[----:B------:R-:W-:-:S03]  /*2bc0*/  SEL R35, R75, RZ, P0 ;  /* 0x000000ff4b237207 */ /* 0x000fc60000000000 */
[----:B------:R-:W-:Y:S02]  /*2bd0*/  IMAD.X R59, R40, 0x1, R33, P1 ;  /* 0x00000001283b7824 */ /* 0x000fe400008e0621 */
[----:B------:R-:W-:Y:S02]  /*2be0*/  IMAD.IADD R35, R16, 0x1, R35 ;  /* 0x0000000110237824 */ /* 0x000fe400078e0223 */
[----:B------:R-:W-:Y:S01]  /*2bf0*/  VIADD R40, R22, 0x40 ;  /* 0x0000004016287836 */ /* 0x000fe20000000000 */
[----:B------:R-:W-:Y:S02]  /*2c00*/  SHF.R.S32.HI R43, RZ, 0x1f, R36 ;  /* 0x0000001fff2b7819 */ /* 0x000fe40000011424 */
[----:B------:R-:W-:Y:S01]  /*2c10*/  SHF.R.S32.HI R32, RZ, 0x1f, R35 ;  /* 0x0000001fff207819 */ /* 0x000fe20000011423 */
[----:B------:R-:W-:Y:S01]  /*2c20*/  IMAD.SHL.U32 R40, R40, 0x40, RZ ;  /* 0x0000004028287824 */ /* 0x000fe200078e00ff */
[----:B------:R-:W-:Y:S02]  /*2c30*/  LEA.HI R43, R43, R22, RZ, 0x3 ;  /* 0x000000162b2b7211 */ /* 0x000fe400078f18ff */
[----:B------:R-:W-:-:S02]  /*2c40*/  LEA.HI R32, R32, R35, RZ, 0x3 ;  /* 0x0000002320207211 */ /* 0x000fc400078f18ff */
[----:B------:R-:W-:Y:S02]  /*2c50*/  LOP3.LUT R40, R40, 0x1c0, RZ, 0xc0, !PT ;  /* 0x000001c028287812 */ /* 0x000fe400078ec0ff */
[----:B------:R-:W-:Y:S02]  /*2c60*/  LOP3.LUT R43, R43, 0xfffffff8, RZ, 0xc0, !PT ;  /* 0xfffffff82b2b7812 */ /* 0x000fe400078ec0ff */
[----:B------:R-:W-:Y:S01]  /*2c70*/  LOP3.LUT R33, R40, 0x38, R32, 0xf8, !PT ;  /* 0x0000003828217812 */ /* 0x000fe200078ef820 */
[C---:B------:R-:W-:Y:S02]  /*2c80*/  VIADD R40, R22.reuse, 0x40 ;  /* 0x0000004016287836 */ /* 0x040fe40000000000 */
[----:B------:R-:W-:Y:S02]  /*2c90*/  IMAD.IADD R43, R22, 0x1, -R43 ;  /* 0x00000001162b7824 */ /* 0x000fe400078e0a2b */
[----:B------:R-:W-:Y:S02]  /*2ca0*/  IMAD.SHL.U32 R40, R40, 0x40, RZ ;  /* 0x0000004028287824 */ /* 0x000fe400078e00ff */
[----:B------:R-:W-:Y:S01]  /*2cb0*/  IMAD.SHL.U32 R83, R43, 0x40, RZ ;  /* 0x000000402b537824 */ /* 0x000fe200078e00ff */
[----:B------:R-:W-:Y:S01]  /*2cc0*/  SHF.L.U64.HI R67, R8, 0x6, R9 ;  /* 0x0000000608437819 */ /* 0x000fe20000010209 */
[----:B------:R-:W-:Y:S01]  /*2cd0*/  IMAD R35, R9, 0x60, RZ ;  /* 0x0000006009237824 */ /* 0x000fe200078e02ff */
[----:B------:R-:W-:Y:S01]  /*2ce0*/  LOP3.LUT R40, R40, 0x1c0, RZ, 0xc0, !PT ;  /* 0x000001c028287812 */ /* 0x000fe200078ec0ff */
[C---:B------:R-:W-:Y:S01]  /*2cf0*/  IMAD.SHL.U32 R68, R8.reuse, 0x40, RZ ;  /* 0x0000004008447824 */ /* 0x040fe200078e00ff */
[----:B------:R-:W-:Y:S01]  /*2d00*/  LOP3.LUT R83, R83, 0x1c0, RZ, 0xc0, !PT ;  /* 0x000001c053537812 */ /* 0x000fe200078ec0ff */
[----:B------:R-:W-:Y:S01]  /*2d10*/  IMAD.WIDE.U32 R8, R8, 0x60, RZ ;  /* 0x0000006008087825 */ /* 0x000fe200078e00ff */
[----:B------:R-:W-:-:S02]  /*2d20*/  SHF.R.U32.HI R40, RZ, 0x3, R40 ;  /* 0x00000003ff287819 */ /* 0x000fc40000011628 */
[----:B------:R-:W-:Y:S01]  /*2d30*/  SHF.R.U32.HI R86, RZ, 0x3, R83 ;  /* 0x00000003ff567819 */ /* 0x000fe20000011653 */
[----:B------:R-:W-:Y:S01]  /*2d40*/  IMAD.IADD R76, R9, 0x1, R35 ;  /* 0x00000001094c7824 */ /* 0x000fe200078e0223 */
[----:B------:R-:W-:Y:S01]  /*2d50*/  LOP3.LUT R35, R83, 0x18, R16, 0xf8, !PT ;  /* 0x0000001853237812 */ /* 0x000fe200078ef810 */
[----:B------:R-:W-:Y:S01]  /*2d60*/  IMAD.MOV.U32 R89, RZ, RZ, 0x20 ;  /* 0x00000020ff597424 */ /* 0x000fe200078e00ff */
[----:B------:R-:W-:Y:S01]  /*2d70*/  LOP3.LUT R88, R33, R40, RZ, 0x3c, !PT ;  /* 0x0000002821587212 */ /* 0x000fe200078e3cff */
[----:B------:R-:W-:Y:S01]  /*2d80*/  IMAD R37, R37, R56, RZ ;  /* 0x0000003825257224 */ /* 0x000fe200078e02ff */
[----:B------:R-:W-:Y:S02]  /*2d90*/  LOP3.LUT P1, RZ, R43, 0x4, RZ, 0xc0, !PT ;  /* 0x000000042bff7812 */ /* 0x000fe4000782c0ff */
[----:B------:R-:W-:Y:S02]  /*2da0*/  LOP3.LUT R33, R83, 0x38, R32, 0xf8, !PT ;  /* 0x0000003853217812 */ /* 0x000fe400078ef820 */
[----:B------:R-:W-:Y:S01]  /*2db0*/  LOP3.LUT R35, R35, R86, RZ, 0x3c, !PT ;  /* 0x0000005623237212 */ /* 0x000fe200078e3cff */
[----:B------:R-:W-:Y:S01]  /*2dc0*/  IMAD R77, R15, 0x60, RZ ;  /* 0x000000600f4d7824 */ /* 0x000fe200078e02ff */
[C---:B------:R-:W-:Y:S01]  /*2dd0*/  SHF.L.U64.HI R69, R14.reuse, 0x6, R15 ;  /* 0x000000060e457819 */ /* 0x040fe2000001020f */
[----:B------:R-:W-:Y:S01]  /*2de0*/  IMAD.SHL.U32 R70, R14, 0x40, RZ ;  /* 0x000000400e467824 */ /* 0x000fe200078e00ff */
[----:B------:R-:W-:Y:S01]  /*2df0*/  SHF.L.U64.HI R71, R56, 0x6, R57 ;  /* 0x0000000638477819 */ /* 0x000fe20000010239 */
[----:B------:R-:W-:Y:S01]  /*2e00*/  IMAD.WIDE.U32 R10, R152, R14, R10 ;  /* 0x0000000e980a7225 */ /* 0x000fe200078e000a */
[----:B------:R-:W-:-:S02]  /*2e10*/  SEL R89, R89, 0xffffffe0, !P1 ;  /* 0xffffffe059597807 */ /* 0x000fc40004800000 */
[----:B------:R-:W-:Y:S01]  /*2e20*/  LOP3.LUT R33, R33, R86, RZ, 0x3c, !PT ;  /* 0x0000005621217212 */ /* 0x000fe200078e3cff */
[----:B------:R-:W-:Y:S01]  /*2e30*/  IMAD.WIDE.U32 R12, R152, R14, R12 ;  /* 0x0000000e980c7225 */ /* 0x000fe200078e000c */
[----:B------:R-:W-:Y:S02]  /*2e40*/  SEL R94, RZ, 0xffffff80, P3 ;  /* 0xffffff80ff5e7807 */ /* 0x000fe40001800000 */
[----:B------:R-:W-:Y:S01]  /*2e50*/  LOP3.LUT R85, R32, 0xfffffff8, RZ, 0xc0, !PT ;  /* 0xfffffff820557812 */ /* 0x000fe200078ec0ff */
[----:B------:R-:W-:Y:S02]  /*2e60*/  IMAD R37, R152, R57, R37 ;  /* 0x0000003998257224 */ /* 0x000fe400078e0225 */
[----:B------:R-:W-:Y:S02]  /*2e70*/  IMAD R41, R57, 0x60, RZ ;  /* 0x0000006039297824 */ /* 0x000fe400078e02ff */
[----:B------:R-:W-:Y:S02]  /*2e80*/  IMAD.SHL.U32 R72, R56, 0x40, RZ ;  /* 0x0000004038487824 */ /* 0x000fe400078e00ff */
[----:B------:R-:W-:-:S04]  /*2e90*/  IMAD.WIDE.U32 R20, R152, R56, R20 ;  /* 0x0000003898147225 */ /* 0x000fc800078e0014 */
[----:B------:R-:W-:Y:S02]  /*2ea0*/  VIADD R44, R22, 0x40 ;  /* 0x00000040162c7836 */ /* 0x000fe40000000000 */
[----:B------:R-:W-:Y:S01]  /*2eb0*/  IMAD.WIDE.U32 R30, R152, R56, R30 ;  /* 0x00000038981e7225 */ /* 0x000fe200078e001e */
[----:B------:R-:W-:-:S03]  /*2ec0*/  LOP3.LUT R94, R95, 0x80, R94, 0xc8, !PT ;  /* 0x000000805f5e7812 */ /* 0x000fc600078ec85e */
[----:B------:R-:W-:-:S04]  /*2ed0*/  IMAD.WIDE.U32 R14, R14, 0x60, RZ ;  /* 0x000000600e0e7825 */ /* 0x000fc800078e00ff */
[----:B------:R-:W-:Y:S01]  /*2ee0*/  IMAD.WIDE.U32 R56, R56, 0x60, RZ ;  /* 0x0000006038387825 */ /* 0x000fe200078e00ff */
[----:B------:R-:W-:Y:S02]  /*2ef0*/  SHF.R.S32.HI R73, RZ, 0x1f, R44 ;  /* 0x0000001fff497819 */ /* 0x000fe4000001142c */
[----:B------:R-:W-:Y:S01]  /*2f00*/  SHF.R.S32.HI R84, RZ, 0x3, R32 ;  /* 0x00000003ff547819 */ /* 0x000fe20000011420 */
[----:B------:R-:W-:Y:S01]  /*2f10*/  VIADD R74, R42, 0x8 ;  /* 0x000000082a4a7836 */ /* 0x000fe20000000000 */
[----:B------:R-:W-:Y:S01]  /*2f20*/  SHF.R.S32.HI R87, RZ, 0x1f, R85 ;  /* 0x0000001fff577819 */ /* 0x000fe20000011455 */
[----:B------:R-:W-:Y:S01]  /*2f30*/  IMAD.SHL.U32 R75, R75, 0x2, RZ ;  /* 0x000000024b4b7824 */ /* 0x000fe200078e00ff */
[----:B------:R-:W-:Y:S01]  /*2f40*/  ISETP.GE.AND P1, PT, R16, UR4, PT ;  /* 0x0000000410007c0c */ /* 0x000fe2000bf26270 */
[----:B------:R-:W-:Y:S01]  /*2f50*/  IMAD.IADD R77, R15, 0x1, R77 ;  /* 0x000000010f4d7824 */ /* 0x000fe200078e024d */
[----:B------:R-:W-:Y:S01]  /*2f60*/  ISETP.GE.AND P2, PT, R0, UR4, PT ;  /* 0x0000000400007c0c */ /* 0x000fe2000bf46270 */
[----:B------:R-:W-:Y:S01]  /*2f70*/  IMAD.IADD R78, R57, 0x1, R41 ;  /* 0x00000001394e7824 */ /* 0x000fe200078e0229 */
[----:B------:R-:W-:Y:S01]  /*2f80*/  LOP3.LUT R95, R95, 0x40, RZ, 0xc0, !PT ;  /* 0x000000405f5f7812 */ /* 0x000fe200078ec0ff */
[----:B------:R-:W-:-:S02]  /*2f90*/  IMAD.IADD R79, R11, 0x1, R39 ;  /* 0x000000010b4f7824 */ /* 0x000fc400078e0227 */
[----:B------:R-:W-:Y:S02]  /*2fa0*/  IMAD.IADD R80, R39, 0x1, R13 ;  /* 0x0000000127507824 */ /* 0x000fe400078e020d */
[----:B------:R-:W-:Y:S02]  /*2fb0*/  IMAD.IADD R81, R21, 0x1, R37 ;  /* 0x0000000115517824 */ /* 0x000fe400078e0225 */
[----:B------:R-:W-:Y:S02]  /*2fc0*/  IMAD.IADD R82, R37, 0x1, R31 ;  /* 0x0000000125527824 */ /* 0x000fe400078e021f */
[----:B------:R-:W-:Y:S02]  /*2fd0*/  IMAD.IADD R88, R38, 0x1, R88 ;  /* 0x0000000126587824 */ /* 0x000fe400078e0258 */
[----:B------:R-:W-:Y:S01]  /*2fe0*/  IMAD.IADD R93, R7, 0x1, R93 ;  /* 0x00000001075d7824 */ /* 0x000fe200078e025d */
[----:B------:R-:W-:Y:S01]  /*2ff0*/  @!P6 BAR.SYNC.DEFER_BLOCKING 0x9, 0x100 ;  /* 0x024400000000eb1d */ /* 0x000fe20000010000 */
[----:B--2---:R-:W-:-:S02]  /*3000*/  IMAD R90, R34, 0x200, R35 ;  /* 0x00000200225a7824 */ /* 0x004fc400078e0223 */
[----:B------:R-:W-:Y:S02]  /*3010*/  IMAD R91, R34, 0x200, R33 ;  /* 0x00000200225b7824 */ /* 0x000fe400078e0221 */
[----:B------:R-:W-:-:S07]  /*3020*/  IMAD.IADD R92, R89, 0x1, R90 ;  /* 0x00000001595c7824 */ /* 0x000fce00078e025a */
.L_x_5687:
        /* <DEDUP_REMOVED lines=26> */
[----:B---3--:R-:W-:Y:S05]  /*31d0*/  @!P3 BRA `(.L_x_5641) ;  /* 0x0000002800b4b947 */ /* 0x008fea0003800000 */
        /* <DEDUP_REMOVED lines=41> */
.L_x_5644:
[----:B------:R-:W-:Y:S05]  /*3470*/  BSYNC B1 ;  /* 0x0000000000017941 */ /* 0x000fea0003800000 */
.L_x_5643:
[----:B0-----:R-:W-:Y:S01]  /*3480*/  VIADD R36, R22, 0x40 ;  /* 0x0000004016247836 */ /* 0x001fe20000000000 */
[----:B------:R-:W-:Y:S01]  /*3490*/  BSSY B1, `(.L_x_5645) ;  /* 0x000001c000017945 */ /* 0x000fe20003800000 */
[----:B------:R-:W-:Y:S01]  /*34a0*/  CS2R R44, SRZ ;  /* 0x00000000002c7805 */ /* 0x000fe2000001ff00 */
[----:B-----5:R-:W-:Y:S01]  /*34b0*/  IMAD.MOV.U32 R98, RZ, RZ, R50 ;  /* 0x000000ffff627224 */ /* 0x020fe200078e0032 */
[----:B------:R-:W-:Y:S02]  /*34c0*/  CS2R R46, SRZ ;  /* 0x00000000002e7805 */ /* 0x000fe4000001ff00 */
[----:B------:R-:W-:Y:S02]  /*34d0*/  ISETP.GE.AND P5, PT, R36, R106, PT ;  /* 0x0000006a2400720c */ /* 0x000fe40003fa6270 */
[----:B------:R-:W-:Y:S01]  /*34e0*/  CS2R R36, SRZ ;  /* 0x0000000000247805 */ /* 0x000fe2000001ff00 */
[----:B------:R-:W-:-:S10]  /*34f0*/  IMAD.MOV.U32 R99, RZ, RZ, R51 ;  /* 0x000000ffff637224 */ /* 0x000fd400078e0033 */
        /* <DEDUP_REMOVED lines=21> */
.L_x_5646:
[----:B------:R-:W-:Y:S05]  /*3650*/  BSYNC B1 ;  /* 0x0000000000017941 */ /* 0x000fea0003800000 */
.L_x_5645:
        /* <DEDUP_REMOVED lines=25> */
[----:B------:R-:W-:Y:S02]  /*37f0*/  IMAD.MOV.U32 R34, RZ, RZ, R46 ;  /* 0x000000ffff227224 */ /* 0x000fe400078e002e */
[----:B------:R-:W-:-:S03]  /*3800*/  IMAD.MOV.U32 R35, RZ, RZ, R47 ;  /* 0x000000ffff237224 */ /* 0x000fc600078e002f */
[----:B------:R-:W-:Y:S02]  /*3810*/  PRMT R100, R32, 0x5410, R34 ;  /* 0x0000541020647816 */ /* 0x000fe40000000022 */
[----:B------:R-:W-:Y:S01]  /*3820*/  PRMT R101, R33, 0x5410, R35 ;  /* 0x0000541021657816 */ /* 0x000fe20000000023 */
[----:B------:R-:W-:Y:S06]  /*3830*/  @!P3 BRA `(.L_x_5647) ;  /* 0x000000000004b947 */ /* 0x000fec0003800000 */
[----:B------:R-:W-:Y:S01]  /*3840*/  BPT.TRAP 0x1 ;  /* 0x000000040000795c */ /* 0x000fe20000300000 */
.L_x_5647:
[----:B------:R-:W-:Y:S01]  /*3850*/  IMAD R96, R18, 0x8, R19 ;  /* 0x0000000812607824 */ /* 0x000fe200078e0213 */
[----:B------:R-:W-:Y:S01]  /*3860*/  SHF.L.U32 R107, R202, 0x1f, RZ ;  /* 0x0000001fca6b7819 */ /* 0x000fe200000006ff */
[----:B------:R-:W-:Y:S03]  /*3870*/  BSSY B1, `(.L_x_5648) ;  /* 0x0000003000017945 */ /* 0x000fe60003800000 */
[----:B------:R-:W0:Y:S02]  /*3880*/  SYNCS.PHASECHK.TRANS64.TRYWAIT P6, [R96+URZ+0x32490], R107 ;  /* 0x0324906b600075a7 */ /* 0x000e2400080c017f */
[----:B0-----:R-:W-:Y:S05]  /*3890*/  @!P6 BRA `(.L_x_5649) ;  /* 0x000001f800ece947 */ /* 0x001fea0003800000 */
.L_x_5962:
[----:B------:R-:W-:Y:S05]  /*38a0*/  BSYNC B1 ;  /* 0x0000000000017941 */ /* 0x000fea0003800000 */
.L_x_5648:
        /* <DEDUP_REMOVED lines=52> */
.L_x_5655:
[----:B------:R-:W-:Y:S05]  /*3bf0*/  BSYNC B3 ;  /* 0x0000000000037941 */ /* 0x000fea0003800000 */
.L_x_5654:
[----:B--2---:R1:W-:Y:S02]  /*3c00*/  STG.E.128 desc[UR40][R42.64], R32 ;  /* 0x000000202a007986 */ /* 0x0043e4000c101d28 */
.L_x_5653:
[----:B------:R-:W-:Y:S05]  /*3c10*/  BSYNC B2 ;  /* 0x0000000000027941 */ /* 0x000fea0003800000 */
.L_x_5652:
        /* <DEDUP_REMOVED lines=50> */
.L_x_5657:
[----:B------:R-:W-:Y:S05]  /*3f40*/  BSYNC B2 ;  /* 0x0000000000027941 */ /* 0x000fea0003800000 */
.L_x_5656:
[----:B--2---:R2:W-:Y:S02]  /*3f50*/  STG.E.128 desc[UR40][R42.64+0x40], R32 ;  /* 0x000040202a007986 */ /* 0x0045e4000c101d28 */
.L_x_5651:
[----:B------:R-:W-:Y:S05]  /*3f60*/  BSYNC B1 ;  /* 0x0000000000017941 */ /* 0x000fea0003800000 */
.L_x_5650:
        /* <DEDUP_REMOVED lines=53> */
.L_x_5662:
[----:B------:R-:W-:Y:S05]  /*42c0*/  BSYNC B2 ;  /* 0x0000000000027941 */ /* 0x000fea0003800000 */
.L_x_5661:
[----:B--2---:R3:W-:Y:S02]  /*42d0*/  STG.E.128 desc[UR40][R40.64], R32 ;  /* 0x0000002028007986 */ /* 0x0047e4000c101d28 */
.L_x_5660:
[----:B------:R-:W-:Y:S05]  /*42e0*/  BSYNC B1 ;  /* 0x0000000000017941 */ /* 0x000fea0003800000 */
.L_x_5659:
        /* <DEDUP_REMOVED lines=51> */
.L_x_5664:
[----:B------:R-:W-:Y:S05]  /*4620*/  BSYNC B1 ;  /* 0x0000000000017941 */ /* 0x000fea0003800000 */
.L_x_5663:
[----:B--2---:R4:W-:Y:S01]  /*4630*/  STG.E.128 desc[UR40][R40.64+0x40], R32 ;  /* 0x0000402028007986 */ /* 0x0049e2000c101d28 */
[----:B------:R-:W-:Y:S05]  /*4640*/  BRA `(.L_x_5658) ;  /* 0x0000001800047947 */ /* 0x000fea0003800000 */
.L_x_5642:
[----:B------:R-:W-:-:S05]  /*4650*/  VIADD R36, R22, 0x40 ;  /* 0x0000004016247836 */ /* 0x000fca0000000000 */
        /* <DEDUP_REMOVED lines=73> */
.L_x_5665:
        /* <DEDUP_REMOVED lines=9> */
.L_x_5963:
[----:B------:R-:W-:Y:S05]  /*4b80*/  BSYNC B1 ;  /* 0x0000000000017941 */ /* 0x000fea0003800000 */
.L_x_5666:
[----:B------:R-:W-:Y:S01]  /*4b90*/  ISETP.GE.OR P5, PT, R22, R106, P1 ;  /* 0x0000006a1600720c */ /* 0x000fe20000fa6670 */
[----:B------:R-:W-:-:S12]  /*4ba0*/  BSSY B1, `(.L_x_5668) ;  /* 0x0000084000017945 */ /* 0x000fd80003800000 */
[----:B------:R-:W-:Y:S05]  /*4bb0*/  @P5 BRA `(.L_x_5669) ;  /* 0x0000000800085947 */ /* 0x000fea0003800000 */
[----:B------:R-:W3:Y:S01]  /*4bc0*/  LDL R50, [R1+0x64] ;  /* 0x0000640001327983 */ /* 0x000ee20000100800 */
[----:B------:R-:W-:Y:S01]  /*4bd0*/  SHF.R.S32.HI R48, RZ, 0x1f, R22 ;  /* 0x0000001fff307819 */ /* 0x000fe20000011416 */
[----:B--2---:R-:W-:-:S04]  /*4be0*/  IMAD.WIDE.U32 R104, R22, R102, R100 ;  /* 0x0000006616687225 */ /* 0x004fc800078e0064 */
[----:B------:R-:W-:-:S04]  /*4bf0*/  IMAD R48, R48, R102, RZ ;  /* 0x0000006630307224 */ /* 0x000fc800078e02ff */
[----:B------:R-:W-:Y:S01]  /*4c00*/  IMAD R49, R22, R103, R48 ;  /* 0x0000006716317224 */ /* 0x000fe200078e0230 */
[----:B------:R-:W-:-:S03]  /*4c10*/  SEL R48, R75, R110, !P0 ;  /* 0x0000006e4b307207 */ /* 0x000fc60004000000 */
[----:B------:R-:W-:Y:S01]  /*4c20*/  IMAD.IADD R114, R49, 0x1, R105 ;  /* 0x0000000131727824 */ /* 0x000fe200078e0269 */
[----:B------:R-:W-:-:S04]  /*4c30*/  SHF.R.S32.HI R49, RZ, 0x1f, R48 ;  /* 0x0000001fff317819 */ /* 0x000fc80000011430 */
[----:B------:R-:W-:-:S04]  /*4c40*/  LEA.HI R49, R49, R48, RZ, 0x4 ;  /* 0x0000003031317211 */ /* 0x000fc800078f20ff */
[----:B------:R-:W-:-:S05]  /*4c50*/  LEA.HI.SX32 R49, R49, R84, 0x1c ;  /* 0x0000005431317211 */ /* 0x000fca00078fe2ff */
[----:B------:R-:W-:-:S05]  /*4c60*/  IMAD.SHL.U32 R111, R49, 0x8, RZ ;  /* 0x00000008316f7824 */ /* 0x000fca00078e00ff */
[----:B------:R-:W-:-:S04]  /*4c70*/  LOP3.LUT R49, R83, 0x38, R111, 0xf8, !PT ;  /* 0x0000003853317812 */ /* 0x000fc800078ef86f */
[----:B------:R-:W-:Y:S01]  /*4c80*/  LOP3.LUT R49, R49, R86, RZ, 0x3c, !PT ;  /* 0x0000005631317212 */ /* 0x000fe200078e3cff */
[----:B------:R-:W-:-:S04]  /*4c90*/  IMAD R48, R18, 0x1800, R91 ;  /* 0x0000180012307824 */ /* 0x000fc800078e025b */
[----:B------:R-:W-:Y:S01]  /*4ca0*/  IMAD R48, R48, 0x2, R19 ;  /* 0x0000000230307824 */ /* 0x000fe200078e0213 */
[----:B------:R-:W-:Y:S01]  /*4cb0*/  IADD3 R109, P5, P6, R4, R104, R85 ;  /* 0x00000068046d7210 */ /* 0x000fe20007ebe055 */
[----:B------:R-:W-:Y:S03]  /*4cc0*/  BSSY B2, `(.L_x_5670) ;  /* 0x0000065000027945 */ /* 0x000fe60003800000 */
[----:B------:R-:W-:Y:S01]  /*4cd0*/  IADD3.X R112, R61, R114, R87, P5, P6 ;  /* 0x000000723d707210 */ /* 0x000fe20002fec457 */
[----:B---3--:R-:W-:-:S04]  /*4ce0*/  IMAD R49, R50, 0x200, R49 ;  /* 0x0000020032317824 */ /* 0x008fc800078e0231 */
        /* <DEDUP_REMOVED lines=8> */
[----:B------:R-:W-:Y:S02]  /*4d70*/  PRMT R117, R118, 0x5410, R117 ;  /* 0x0000541076757816 */ /* 0x000fe40000000075 */
[----:B------:R-:W-:Y:S01]  /*4d80*/  PRMT R113, R116, 0x5410, R113 ;  /* 0x0000541074717816 */ /* 0x000fe20000000071 */
[----:B-1----:R-:W-:Y:S01]  /*4d90*/  IMAD.U32 R116, R49, 0x10000, RZ ;  /* 0x0001000031747824 */ /* 0x002fe200078e00ff */
[C---:B------:R-:W-:Y:S01]  /*4da0*/  LOP3.LUT R130, R117.reuse, 0xffff0000, RZ, 0xc0, !PT ;  /* 0xffff000075827812 */ /* 0x040fe200078ec0ff */
[----:B------:R-:W-:Y:S01]  /*4db0*/  IMAD.U32 R119, R117, 0x10000, RZ ;  /* 0x0001000075777824 */ /* 0x000fe200078e00ff */
[----:B------:R-:W-:Y:S01]  /*4dc0*/  LOP3.LUT R53, R53, 0xffff0000, RZ, 0xc0, !PT ;  /* 0xffff000035357812 */ /* 0x000fe200078ec0ff */
[----:B------:R-:W-:Y:S01]  /*4dd0*/  IMAD.U32 R118, R113, 0x10000, RZ ;  /* 0x0001000071767824 */ /* 0x000fe200078e00ff */
[----:B------:R-:W-:Y:S01]  /*4de0*/  LOP3.LUT R49, R49, 0xffff0000, RZ, 0xc0, !PT ;  /* 0xffff000031317812 */ /* 0x000fe200078ec0ff */
[CC--:B------:R-:W-:Y:S01]  /*4df0*/  FMUL.FTZ R129, R115.reuse, R119.reuse ;  /* 0x0000007773817220 */ /* 0x0c0fe20000410000 */
[----:B------:R-:W-:Y:S01]  /*4e00*/  SHF.R.U32.HI R117, RZ, 0x10, R35 ;  /* 0x00000010ff757819 */ /* 0x000fe20000011623 */
[----:B------:R-:W-:Y:S01]  /*4e10*/  FMUL.FTZ R120, R115, R118 ;  /* 0x0000007673787220 */ /* 0x000fe20000410000 */
[----:B------:R-:W-:Y:S01]  /*4e20*/  FMUL.FTZ R132, R53, R130 ;  /* 0x0000008235847220 */ /* 0x000fe20000410000 */
[C---:B------:R-:W-:Y:S01]  /*4e30*/  FFMA.FTZ R118, R116.reuse, R118, -R129 ;  /* 0x0000007674767223 */ /* 0x040fe20000010881 */
[----:B------:R-:W-:Y:S01]  /*4e40*/  PRMT R117, R131, 0x5410, R117 ;  /* 0x0000541083757816 */ /* 0x000fe20000000075 */
[----:B------:R-:W-:Y:S01]  /*4e50*/  FFMA.FTZ R116, R116, R119, R120 ;  /* 0x0000007774747223 */ /* 0x000fe20000010078 */
[----:B------:R-:W-:Y:S01]  /*4e60*/  LOP3.LUT R120, R113, 0xffff0000, RZ, 0xc0, !PT ;  /* 0xffff000071787812 */ /* 0x000fe200078ec0ff */
[----:B------:R-:W-:Y:S01]  /*4e70*/  IMAD.U32 R115, R55, 0x10000, RZ ;  /* 0x0001000037737824 */ /* 0x000fe200078e00ff */
[----:B------:R-:W-:-:S02]  /*4e80*/  SHF.R.U32.HI R119, RZ, 0x10, R39 ;  /* 0x00000010ff777819 */ /* 0x000fc40000011627 */
[----:B------:R-:W-:Y:S01]  /*4e90*/  SHF.R.U64 R32, R32, 0x10, R33 ;  /* 0x0000001020207819 */ /* 0x000fe20000001221 */
[-C--:B------:R-:W-:Y:S01]  /*4ea0*/  FMUL.FTZ R113, R53, R120.reuse ;  /* 0x0000007835717220 */ /* 0x080fe20000410000 */
[----:B------:R-:W-:Y:S01]  /*4eb0*/  PRMT R119, R134, 0x5410, R119 ;  /* 0x0000541086777816 */ /* 0x000fe20000000077 */
[----:B------:R-:W-:Y:S01]  /*4ec0*/  FFMA.FTZ R53, R49, R120, -R132 ;  /* 0x0000007831357223 */ /* 0x000fe20000010884 */
[----:B------:R-:W-:Y:S02]  /*4ed0*/  IMAD.U32 R120, R117, 0x10000, RZ ;  /* 0x0001000075787824 */ /* 0x000fe400078e00ff */
[----:B------:R-:W-:Y:S01]  /*4ee0*/  FFMA.FTZ R49, R49, R130, R113 ;  /* 0x0000008231317223 */ /* 0x000fe20000010071 */
[----:B------:R-:W-:Y:S01]  /*4ef0*/  IMAD.U32 R113, R51, 0x10000, RZ ;  /* 0x0001000033717824 */ /* 0x000fe200078e00ff */
[----:B------:R-:W-:Y:S01]  /*4f00*/  SHF.R.U64 R37, R36, 0x10, R37 ;  /* 0x0000001024257819 */ /* 0x000fe20000001225 */
[----:B------:R-:W-:Y:S02]  /*4f10*/  IMAD.U32 R130, R119, 0x10000, RZ ;  /* 0x0001000077827824 */ /* 0x000fe400078e00ff */
[----:B------:R-:W-:Y:S01]  /*4f20*/  FMUL.FTZ R129, R115, R120 ;  /* 0x0000007873817220 */ /* 0x000fe20000410000 */
[----:B------:R-:W-:Y:S01]  /*4f30*/  LOP3.LUT R119, R119, 0xffff0000, RZ, 0xc0, !PT ;  /* 0xffff000077777812 */ /* 0x000fe200078ec0ff */
[----:B------:R-:W-:-:S02]  /*4f40*/  IMAD.U32 R36, R52, 0x10000, RZ ;  /* 0x0001000034247824 */ /* 0x000fc400078e00ff */
[----:B------:R-:W-:Y:S01]  /*4f50*/  FMUL.FTZ R132, R115, R130 ;  /* 0x0000008273847220 */ /* 0x000fe20000410000 */
[----:B------:R-:W-:Y:S01]  /*4f60*/  PRMT R37, R135, 0x5410, R37 ;  /* 0x0000541087257816 */ /* 0x000fe20000000025 */
[----:B------:R-:W-:Y:S01]  /*4f70*/  IMAD.U32 R33, R48, 0x10000, RZ ;  /* 0x0001000030217824 */ /* 0x000fe200078e00ff */
[----:B------:R-:W-:Y:S01]  /*4f80*/  LOP3.LUT R51, R51, 0xffff0000, RZ, 0xc0, !PT ;  /* 0xffff000033337812 */ /* 0x000fe200078ec0ff */
[----:B------:R-:W-:Y:S01]  /*4f90*/  FFMA.FTZ R115, R113, R120, -R132 ;  /* 0x0000007871737223 */ /* 0x000fe20000010884 */
[----:B------:R-:W-:Y:S01]  /*4fa0*/  LOP3.LUT R120, R55, 0xffff0000, RZ, 0xc0, !PT ;  /* 0xffff000037787812 */ /* 0x000fe200078ec0ff */
[----:B------:R-:W-:Y:S01]  /*4fb0*/  FFMA.FTZ R113, R113, R130, R129 ;  /* 0x0000008271717223 */ /* 0x000fe20000010081 */
[----:B------:R-:W-:Y:S02]  /*4fc0*/  PRMT R55, R122, 0x5432, R32 ;  /* 0x000054327a377816 */ /* 0x000fe40000000020 */
[----:B------:R-:W-:Y:S01]  /*4fd0*/  LOP3.LUT R32, R117, 0xffff0000, RZ, 0xc0, !PT ;  /* 0xffff000075207812 */ /* 0x000fe200078ec0ff */
[----:B------:R-:W-:Y:S01]  /*4fe0*/  FMUL.FTZ R130, R120, R119 ;  /* 0x0000007778827220 */ /* 0x000fe20000410000 */
[----:B------:R-:W-:Y:S01]  /*4ff0*/  IMAD.U32 R117, R37, 0x10000, RZ ;  /* 0x0001000025757824 */ /* 0x000fe200078e00ff */
[----:B------:R-:W-:-:S02]  /*5000*/  LOP3.LUT R52, R52, 0xffff0000, RZ, 0xc0, !PT ;  /* 0xffff000034347812 */ /* 0x000fc400078ec0ff */
[-C--:B------:R-:W-:Y:S01]  /*5010*/  FMUL.FTZ R120, R120, R32.reuse ;  /* 0x0000002078787220 */ /* 0x080fe20000410000 */
[----:B------:R-:W-:Y:S01]  /*5020*/  FFMA.FTZ R32, R51, R32, -R130 ;  /* 0x0000002033207223 */ /* 0x000fe20000010882 */
[----:B------:R-:W-:Y:S01]  /*5030*/  LOP3.LUT R37, R37, 0xffff0000, RZ, 0xc0, !PT ;  /* 0xffff000025257812 */ /* 0x000fe200078ec0ff */
[----:B------:R-:W-:Y:S01]  /*5040*/  FMUL.FTZ R130, R36, R117 ;  /* 0x0000007524827220 */ /* 0x000fe20000410000 */
[----:B------:R-:W-:Y:S01]  /*5050*/  FFMA.FTZ R120, R51, R119, R120 ;  /* 0x0000007733787223 */ /* 0x000fe20000010078 */
[----:B------:R-:W-:Y:S01]  /*5060*/  IMAD.U32 R51, R55, 0x10000, RZ ;  /* 0x0001000037337824 */ /* 0x000fe200078e00ff */
[----:B------:R-:W-:Y:S01]  /*5070*/  SHF.R.U64 R39, R38, 0x10, R39 ;  /* 0x0000001026277819 */ /* 0x000fe20000001227 */
[----:B------:R-:W-:Y:S01]  /*5080*/  IMAD.U32 R38, R54, 0x10000, RZ ;  /* 0x0001000036267824 */ /* 0x000fe200078e00ff */
[----:B------:R-:W-:Y:S01]  /*5090*/  SHF.R.U64 R34, R34, 0x10, R35 ;  /* 0x0000001022227819 */ /* 0x000fe20000001223 */
[-C--:B------:R-:W-:Y:S01]  /*50a0*/  FMUL.FTZ R132, R36, R51.reuse ;  /* 0x0000003324847220 */ /* 0x080fe20000410000 */
[----:B------:R-:W-:Y:S01]  /*50b0*/  LOP3.LUT R48, R48, 0xffff0000, RZ, 0xc0, !PT ;  /* 0xffff000030307812 */ /* 0x000fe200078ec0ff */
[----:B------:R-:W-:Y:S01]  /*50c0*/  FFMA.FTZ R36, R33, R51, -R130 ;  /* 0x0000003321247223 */ /* 0x000fe20000010882 */
[----:B------:R-:W-:Y:S01]  /*50d0*/  LOP3.LUT R55, R55, 0xffff0000, RZ, 0xc0, !PT ;  /* 0xffff000037377812 */ /* 0x000fe200078ec0ff */
[C---:B------:R-:W-:Y:S01]  /*50e0*/  FMUL.FTZ R51, R52.reuse, R37 ;  /* 0x0000002534337220 */ /* 0x040fe20000410000 */
[----:B------:R-:W-:Y:S01]  /*50f0*/  PRMT R39, R133, 0x5410, R39 ;  /* 0x0000541085277816 */ /* 0x000fe20000000027 */
[----:B------:R-:W-:Y:S01]  /*5100*/  FFMA.FTZ R33, R33, R117, R132 ;  /* 0x0000007521217223 */ /* 0x000fe20000010084 */
[----:B------:R-:W-:Y:S01]  /*5110*/  PRMT R34, R121, 0x5432, R34 ;  /* 0x0000543279227816 */ /* 0x000fe20000000022 */
[-C--:B------:R-:W-:Y:S01]  /*5120*/  FMUL.FTZ R119, R52, R55.reuse ;  /* 0x0000003734777220 */ /* 0x080fe20000410000 */
[----:B------:R-:W-:Y:S01]  /*5130*/  FFMA.FTZ R51, R48, R55, -R51 ;  /* 0x0000003730337223 */ /* 0x000fe20000010833 */
[----:B------:R-:W-:Y:S01]  /*5140*/  LOP3.LUT R54, R54, 0xffff0000, RZ, 0xc0, !PT ;  /* 0xffff000036367812 */ /* 0x000fe200078ec0ff */
[C---:B------:R-:W-:Y:S01]  /*5150*/  IMAD.U32 R55, R39.reuse, 0x10000, RZ ;  /* 0x0001000027377824 */ /* 0x040fe200078e00ff */
[----:B------:R-:W-:Y:S01]  /*5160*/  LOP3.LUT R117, R39, 0xffff0000, RZ, 0xc0, !PT ;  /* 0xffff000027757812 */ /* 0x000fe200078ec0ff */
[C---:B------:R-:W-:Y:S01]  /*5170*/  IMAD.U32 R52, R34.reuse, 0x10000, RZ ;  /* 0x0001000022347824 */ /* 0x040fe200078e00ff */
[----:B------:R-:W-:Y:S01]  /*5180*/  LOP3.LUT R39, R34, 0xffff0000, RZ, 0xc0, !PT ;  /* 0xffff000022277812 */ /* 0x000fe200078ec0ff */
[----:B------:R-:W-:-:S02]  /*5190*/  IMAD.U32 R35, R50, 0x10000, RZ ;  /* 0x0001000032237824 */ /* 0x000fc400078e00ff */
[----:B------:R-:W-:Y:S01]  /*51a0*/  FFMA.FTZ R48, R48, R37, R119 ;  /* 0x0000002530307223 */ /* 0x000fe20000010077 */
[----:B------:R-:W-:Y:S01]  /*51b0*/  FMUL.FTZ R34, R38, R55 ;  /* 0x0000003726227220 */ /* 0x000fe20000410000 */
[----:B------:R-:W-:Y:S01]  /*51c0*/  LOP3.LUT R50, R50, 0xffff0000, RZ, 0xc0, !PT ;  /* 0xffff000032327812 */ /* 0x000fe200078ec0ff */
[----:B------:R-:W-:Y:S01]  /*51d0*/  FMUL.FTZ R37, R54, R117 ;  /* 0x0000007536257220 */ /* 0x000fe20000410000 */
[-C--:B------:R-:W-:Y:S01]  /*51e0*/  FMUL.FTZ R38, R38, R52.reuse ;  /* 0x0000003426267220 */ /* 0x080fe20000410000 */
[----:B------:R-:W-:Y:S01]  /*51f0*/  FMUL.FTZ R54, R54, R39 ;  /* 0x0000002736367220 */ /* 0x000fe20000410000 */
[----:B------:R-:W-:Y:S01]  /*5200*/  FFMA.FTZ R34, R35, R52, -R34 ;  /* 0x0000003423227223 */ /* 0x000fe20000010822 */
[----:B------:R-:W-:Y:S01]  /*5210*/  F2FP.BF16.F32.PACK_AB R53, R53, R118 ;  /* 0x000000763535723e */ /* 0x000fe200000010ff */
[----:B------:R-:W-:Y:S01]  /*5220*/  FFMA.FTZ R38, R35, R55, R38 ;  /* 0x0000003723267223 */ /* 0x000fe20000010026 */
[----:B------:R-:W-:Y:S01]  /*5230*/  F2FP.BF16.F32.PACK_AB R52, R51, R36 ;  /* 0x000000243334723e */ /* 0x000fe200000010ff */
[C---:B------:R-:W-:Y:S01]  /*5240*/  FFMA.FTZ R37, R50.reuse, R39, -R37 ;  /* 0x0000002732257223 */ /* 0x040fe20000010825 */
[----:B------:R-:W-:Y:S01]  /*5250*/  FFMA.FTZ R117, R50, R117, R54 ;  /* 0x0000007532757223 */ /* 0x000fe20000010036 */
[----:B------:R-:W-:-:S02]  /*5260*/  F2FP.BF16.F32.PACK_AB R32, R32, R115 ;  /* 0x000000732020723e */ /* 0x000fc400000010ff */
        /* <DEDUP_REMOVED lines=10> */
.L_x_5671:
[----:B------:R-:W-:Y:S05]  /*5310*/  BSYNC B2 ;  /* 0x0000000000027941 */ /* 0x000fea0003800000 */
.L_x_5670:
        /* <DEDUP_REMOVED lines=12> */
.L_x_5669:
[----:B------:R-:W-:Y:S05]  /*53e0*/  BSYNC B1 ;  /* 0x0000000000017941 */ /* 0x000fea0003800000 */
.L_x_5668:
[----:B-1----:R-:W-:Y:S02]  /*53f0*/  VIADD R33, R22, 0x40 ;  /* 0x0000004016217836 */ /* 0x002fe40000000000 */
[-C--:B--2---:R-:W-:Y:S02]  /*5400*/  IMAD R32, R73, R102.reuse, RZ ;  /* 0x0000006649207224 */ /* 0x084fe400078e02ff */
[C---:B------:R-:W-:Y:S01]  /*5410*/  IMAD.WIDE.U32 R100, R33.reuse, R102, R100 ;  /* 0x0000006621647225 */ /* 0x040fe200078e0064 */
[----:B------:R-:W-:-:S03]  /*5420*/  ISETP.GE.OR P5, PT, R33, R106, P1 ;  /* 0x0000006a2100720c */ /* 0x000fc60000fa6670 */
[----:B------:R-:W-:-:S10]  /*5430*/  IMAD R103, R33, R103, R32 ;  /* 0x0000006721677224 */ /* 0x000fd400078e0220 */
[----:B------:R-:W-:Y:S05]  /*5440*/  @P5 BRA `(.L_x_5658) ;  /* 0x0000000800845947 */ /* 0x000fea0003800000 */
[----:B------:R-:W2:Y:S01]  /*5450*/  LDL R34, [R1+0x68] ;  /* 0x0000680001227983 */ /* 0x000ea20000100800 */
[----:B------:R-:W-:Y:S01]  /*5460*/  IMAD.IADD R50, R101, 0x1, R103 ;  /* 0x0000000165327824 */ /* 0x000fe200078e0267 */
[----:B------:R-:W-:Y:S01]  /*5470*/  IADD3 R32, P5, P6, R4, R100, R85 ;  /* 0x0000006404207210 */ /* 0x000fe20007ebe055 */
[C---:B------:R-:W-:Y:S01]  /*5480*/  VIADD R35, R22.reuse, 0x40 ;  /* 0x0000004016237836 */ /* 0x040fe20000000000 */
[----:B------:R-:W-:Y:S01]  /*5490*/  SEL R110, R75, R110, !P0 ;  /* 0x0000006e4b6e7207 */ /* 0x000fe20004000000 */
[----:B------:R-:W-:Y:S01]  /*54a0*/  VIADD R36, R22, 0x40 ;  /* 0x0000004016247836 */ /* 0x000fe20000000000 */
[----:B------:R-:W-:Y:S01]  /*54b0*/  IADD3.X R33, R61, R50, R87, P5, P6 ;  /* 0x000000323d217210 */ /* 0x000fe20002fec457 */
[----:B------:R-:W-:Y:S01]  /*54c0*/  IMAD.SHL.U32 R35, R35, 0x40, RZ ;  /* 0x0000004023237824 */ /* 0x000fe200078e00ff */
[----:B------:R-:W-:Y:S01]  /*54d0*/  LEA R48, P5, R32, R98, 0x1 ;  /* 0x0000006220307211 */ /* 0x000fe200078a08ff */
[----:B------:R-:W-:Y:S01]  /*54e0*/  IMAD.SHL.U32 R36, R36, 0x40, RZ ;  /* 0x0000004024247824 */ /* 0x000fe200078e00ff */
[----:B------:R-:W-:Y:S02]  /*54f0*/  BSSY B1, `(.L_x_5672) ;  /* 0x0000071000017945 */ /* 0x000fe40003800000 */
[----:B------:R-:W-:-:S02]  /*5500*/  LEA.HI.X R49, R32, R99, R33, 0x1, P5 ;  /* 0x0000006320317211 */ /* 0x000fc400028f0c21 */
[----:B------:R-:W-:Y:S02]  /*5510*/  SHF.R.S32.HI R33, RZ, 0x1f, R110 ;  /* 0x0000001fff217819 */ /* 0x000fe4000001146e */
[----:B------:R-:W-:Y:S02]  /*5520*/  LOP3.LUT R35, R35, 0x1c0, RZ, 0xc0, !PT ;  /* 0x000001c023237812 */ /* 0x000fe400078ec0ff */
[----:B------:R-:W-:Y:S02]  /*5530*/  LEA.HI R33, R33, R110, RZ, 0x4 ;  /* 0x0000006e21217211 */ /* 0x000fe400078f20ff */
[----:B------:R-:W-:Y:S02]  /*5540*/  LOP3.LUT R36, R36, 0x1c0, RZ, 0xc0, !PT ;  /* 0x000001c024247812 */ /* 0x000fe400078ec0ff */
[----:B------:R-:W-:Y:S02]  /*5550*/  LEA.HI.SX32 R33, R33, R84, 0x1c ;  /* 0x0000005421217211 */ /* 0x000fe400078fe2ff */
[----:B------:R-:W-:-:S03]  /*5560*/  SHF.R.U32.HI R35, RZ, 0x3, R35 ;  /* 0x00000003ff237819 */ /* 0x000fc60000011623 */
[----:B------:R-:W-:-:S05]  /*5570*/  IMAD.SHL.U32 R51, R33, 0x8, RZ ;  /* 0x0000000821337824 */ /* 0x000fca00078e00ff */
[----:B------:R-:W-:-:S04]  /*5580*/  LOP3.LUT R32, R36, 0x38, R51, 0xf8, !PT ;  /* 0x0000003824207812 */ /* 0x000fc800078ef833 */
[----:B------:R-:W-:-:S05]  /*5590*/  LOP3.LUT R32, R32, R35, RZ, 0x3c, !PT ;  /* 0x0000002320207212 */ /* 0x000fca00078e3cff */
[----:B--2---:R-:W-:Y:S02]  /*55a0*/  IMAD.IADD R33, R34, 0x1, R32 ;  /* 0x0000000122217824 */ /* 0x004fe400078e0220 */
        /* <DEDUP_REMOVED lines=101> */
.L_x_5673:
[----:B------:R-:W-:Y:S05]  /*5c00*/  BSYNC B1 ;  /* 0x0000000000017941 */ /* 0x000fea0003800000 */
.L_x_5672:
        /* <DEDUP_REMOVED lines=10> */
.L_x_5641:
[----:B------:R-:W-:-:S06]  /*5cb0*/  UISETP.NE.AND UP0, UPT, UR37, 0x3, UPT ;  /* 0x000000032500788c */ /* 0x000fcc000bf05270 */
[----:B------:R-:W-:-:S13]  /*5cc0*/  PLOP3.LUT P3, PT, PT, PT, UP0, 0x80, 0x0 ;  /* 0x000000000000781c */ /* 0x000fda0003f6f008 */
[----:B------:R-:W-:Y:S05]  /*5cd0*/  @!P3 BRA `(.L_x_5674) ;  /* 0x000000000004b947 */ /* 0x000fea0003800000 */
[----:B------:R-:W-:Y:S01]  /*5ce0*/  BPT.TRAP 0x1 ;  /* 0x000000040000795c */ /* 0x000fe20000300000 */
.L_x_5674:
[----:B------:R-:W-:Y:S01]  /*5cf0*/  IMAD R96, R18, 0x8, R19 ;  /* 0x0000000812607824 */ /* 0x000fe200078e0213 */
[----:B------:R-:W-:Y:S01]  /*5d00*/  SHF.L.U32 R107, R202, 0x1f, RZ ;  /* 0x0000001fca6b7819 */ /* 0x000fe200000006ff */
[----:B------:R-:W-:Y:S01]  /*5d10*/  IMAD R106, R27, -0x60, R24 ;  /* 0xffffffa01b6a7824 */ /* 0x000fe200078e0218 */
[----:B------:R-:W-:Y:S02]  /*5d20*/  BSSY B1, `(.L_x_5675) ;  /* 0x0000004000017945 */ /* 0x000fe40003800000 */
[----:B------:R-:W0:Y:S02]  /*5d30*/  SYNCS.PHASECHK.TRANS64.TRYWAIT P4, [R96+URZ+0x32490], R107 ;  /* 0x0324906b600075a7 */ /* 0x000e24000808017f */
[----:B------:R-:W-:Y:S01]  /*5d40*/  VIMNMX R106, R106, 0x60, PT ;  /* 0x000000606a6a7848 */ /* 0x000fe20003fe0100 */
[----:B0-----:R-:W-:Y:S06]  /*5d50*/  @!P4 BRA `(.L_x_5676) ;  /* 0x000001d400e4c947 */ /* 0x001fec0003800000 */
.L_x_5964:
[----:B------:R-:W-:Y:S05]  /*5d60*/  BSYNC B1 ;  /* 0x0000000000017941 */ /* 0x000fea0003800000 */
.L_x_5675:
[CC--:B------:R-:W-:Y:S01]  /*5d70*/  ISETP.GE.AND P5, PT, R22.reuse, R106.reuse, PT ;  /* 0x0000006a1600720c */ /* 0x0c0fe20003fa6270 */
[----:B------:R-:W-:Y:S01]  /*5d80*/  VIADD R32, R22, 0x40 ;  /* 0x0000004016207836 */ /* 0x000fe20000000000 */
[----:B------:R-:W-:Y:S04]  /*5d90*/  BSSY B1, `(.L_x_5677) ;  /* 0x0000007000017945 */ /* 0x000fe80003800000 */
[----:B------:R-:W-:-:S07]  /*5da0*/  ISETP.GE.AND P4, PT, R32, R106, PT ;  /* 0x0000006a2000720c */ /* 0x000fce0003f86270 */
[----:B------:R-:W-:Y:S06]  /*5db0*/  @P5 BRA `(.L_x_5678) ;  /* 0x0000000000105947 */ /* 0x000fec0003800000 */
[----:B------:R-:W1:Y:S04]  /*5dc0*/  @!P1 LDS.128 R32, [R104] ;  /* 0x0000000068209984 */ /* 0x000e680000000c00 */
[----:B------:R-:W2:Y:S04]  /*5dd0*/  @!P2 LDS.128 R36, [R103] ;  /* 0x000000006724a984 */ /* 0x000ea80000000c00 */
[----:B-1----:R1:W-:Y:S04]  /*5de0*/  @!P1 STG.E.128 desc[UR40][R42.64], R32 ;  /* 0x000000202a009986 */ /* 0x0023e8000c101d28 */
[----:B--2---:R1:W-:Y:S02]  /*5df0*/  @!P2 STG.E.128 desc[UR40][R42.64+0x40], R36 ;  /* 0x000040242a00a986 */ /* 0x0043e4000c101d28 */
.L_x_5678:
[----:B------:R-:W-:Y:S05]  /*5e00*/  BSYNC B1 ;  /* 0x0000000000017941 */ /* 0x000fea0003800000 */
.L_x_5677:
[----:B------:R-:W-:Y:S05]  /*5e10*/  @P4 BRA `(.L_x_5658) ;  /* 0x0000000000104947 */ /* 0x000fea0003800000 */
[----:B-1----:R-:W1:Y:S04]  /*5e20*/  @!P1 LDS.128 R32, [R104+0x2000] ;  /* 0x0020000068209984 */ /* 0x002e680000000c00 */
[----:B------:R-:W2:Y:S04]  /*5e30*/  @!P2 LDS.128 R36, [R103+0x2000] ;  /* 0x002000006724a984 */ /* 0x000ea80000000c00 */
[----:B-1----:R1:W-:Y:S04]  /*5e40*/  @!P1 STG.E.128 desc[UR40][R40.64], R32 ;  /* 0x0000002028009986 */ /* 0x0023e8000c101d28 */
[----:B--2---:R1:W-:Y:S02]  /*5e50*/  @!P2 STG.E.128 desc[UR40][R40.64+0x40], R36 ;  /* 0x000040242800a986 */ /* 0x0043e4000c101d28 */
.L_x_5658:
[----:B------:R-:W-:Y:S05]  /*5e60*/  BSYNC B0 ;  /* 0x0000000000007941 */ /* 0x000fea0003800000 */
.L_x_5640:
        /* <DEDUP_REMOVED lines=17> */
.L_x_5680:
[----:B------:R-:W-:Y:S05]  /*5f80*/  BSYNC B0 ;  /* 0x0000000000007941 */ /* 0x000fea0003800000 */
.L_x_5679:
[----:B------:R-:W2:Y:S01]  /*5f90*/  SYNCS.PHASECHK.TRANS64.TRYWAIT P3, [R96+URZ+0x324b0], R107 ;  /* 0x0324b06b600075a7 */ /* 0x000ea2000806017f */
[----:B------:R-:W-:Y:S01]  /*5fa0*/  ULDC UR38, c[0x0][0x320] ;  /* 0x0000c80000267ab9 */ /* 0x000fe20000000800 */
[----:B------:R-:W-:Y:S01]  /*5fb0*/  ULDC.64 UR44, c[0x0][0x328] ;  /* 0x0000ca00002c7ab9 */ /* 0x000fe20000000a00 */
[----:B------:R-:W-:Y:S01]  /*5fc0*/  ULDC.64 UR46, c[0x0][0x318] ;  /* 0x0000c600002e7ab9 */ /* 0x000fe20000000a00 */
[----:B------:R-:W-:Y:S01]  /*5fd0*/  BSSY B0, `(.L_x_5681) ;  /* 0x0000003000007945 */ /* 0x000fe20003800000 */
[----:B-1----:R-:W-:-:S03]  /*5fe0*/  IMAD R32, R18, 0x6000, R90 ;  /* 0x0000600012207824 */ /* 0x002fc600078e025a */
[----:B--2---:R-:W-:Y:S05]  /*5ff0*/  @!P3 BRA `(.L_x_5682) ;  /* 0x000001d40050b947 */ /* 0x004fea0003800000 */
.L_x_5965:
[----:B------:R-:W-:Y:S05]  /*6000*/  BSYNC B0 ;  /* 0x0000000000007941 */ /* 0x000fea0003800000 */
.L_x_5681:
        /* <DEDUP_REMOVED lines=39> */
.L_x_5684:
[----:B------:R-:W-:Y:S05]  /*6280*/  BSYNC B0 ;  /* 0x0000000000007941 */ /* 0x000fea0003800000 */
.L_x_5683:
[----:B--2---:R-:W-:Y:S01]  /*6290*/  VIADD R32, R22, 0x40 ;  /* 0x0000004016207836 */ /* 0x004fe20000000000 */
[----:B------:R-:W-:Y:S04]  /*62a0*/  BSSY B0, `(.L_x_5685) ;  /* 0x0000025000007945 */ /* 0x000fe80003800000 */
[----:B------:R-:W-:-:S13]  /*62b0*/  ISETP.GE.AND P3, PT, R32, R106, PT ;  /* 0x0000006a2000720c */ /* 0x000fda0003f66270 */
[----:B------:R-:W-:Y:S05]  /*62c0*/  @P3 BRA `(.L_x_5686) ;  /* 0x0000000000883947 */ /* 0x000fea0003800000 */
[----:B------:R-:W-:Y:S01]  /*62d0*/  IADD3 R35, P3, R36, 0x40, RZ ;  /* 0x0000004024237810 */ /* 0x000fe20007f7e0ff */
        /* <DEDUP_REMOVED lines=33> */
.L_x_5686:
[----:B------:R-:W-:Y:S05]  /*64f0*/  BSYNC B0 ;  /* 0x0000000000007941 */ /* 0x000fea0003800000 */
.L_x_5685:
[----:B------:R-:W-:Y:S01]  /*6500*/  @!PT LDS RZ, [RZ] ;  /* 0x00000000fffff984 */ /* 0x000fe20000000800 */
[----:B------:R-:W-:Y:S01]  /*6510*/  @!PT LDS RZ, [RZ] ;  /* 0x00000000fffff984 */ /* 0x000fe20000000800 */
[----:B------:R-:W-:Y:S01]  /*6520*/  @!PT LDS RZ, [RZ] ;  /* 0x00000000fffff984 */ /* 0x000fe20000000800 */
[----:B------:R-:W-:Y:S01]  /*6530*/  @!PT LDS RZ, [RZ] ;  /* 0x00000000fffff984 */ /* 0x000fe20000000800 */
[----:B------:R3:W-:Y:S06]  /*6540*/  MEMBAR.ALL.CTA ;  /* 0x0000000000007992 */ /* 0x0007ec0000008000 */
[----:B---3--:R-:W3:Y:S02]  /*6550*/  FENCE.VIEW.ASYNC.S ;  /* 0x00000000000073c6 */ /* 0x008ee40000000000 */
[----:B---3--:R3:W-:Y:S01]  /*6560*/  BAR.SYNC.DEFER_BLOCKING R74, 0x80 ;  /* 0x0002004a0000751d */ /* 0x0087e20000010000 */
[----:B------:R-:W-:Y:S01]  /*6570*/  ISETP.NE.AND P5, PT, R97, RZ, PT ;  /* 0x000000ff6100720c */ /* 0x000fe20003fa5270 */
[----:B------:R-:W-:-:S02]  /*6580*/  VIADD R18, R18, 0x1 ;  /* 0x0000000112127836 */ /* 0x000fc40000000000 */
[----:B01----:R-:W-:-:S03]  /*6590*/  @!P4 VIADD R96, R96, 0x324c0 ;  /* 0x000324c06060c836 */ /* 0x003fc60000000000 */
[C---:B------:R-:W-:Y:S02]  /*65a0*/  ISETP.NE.AND P3, PT, R18.reuse, 0x2, PT ;  /* 0x000000021200780c */ /* 0x040fe40003f65270 */
[----:B------:R-:W-:Y:S02]  /*65b0*/  @!P4 PRMT R96, RZ, 0x654, R96 ;  /* 0x00000654ff60c816 */ /* 0x000fe40000000060 */
[----:B--2---:R-:W-:Y:S02]  /*65c0*/  SEL R33, RZ, 0x1, P3 ;  /* 0x00000001ff217807 */ /* 0x004fe40001800000 */
        /* <DEDUP_REMOVED lines=9> */
.L_x_5635:
[----:B------:R-:W2:Y:S01]  /*6660*/  LDL R3, [R1+0x50] ;  /* 0x0000500001037983 */ /* 0x000ea20000100800 */
[----:B------:R-:W0:Y:S01]  /*6670*/  LDC R0, c[0x0][0x448] ;  /* 0x00011200ff007b82 */ /* 0x000e220000000800 */
[----:B------:R-:W-:Y:S01]  /*6680*/  IMAD.MOV.U32 R210, RZ, RZ, RZ ;  /* 0x000000ffffd27224 */ /* 0x000fe200078e00ff */
[----:B0-----:R-:W-:-:S13]  /*6690*/  ISETP.NE.AND P1, PT, R0, 0x1, PT ;  /* 0x000000010000780c */ /* 0x001fda0003f25270 */
[----:B------:R-:W0:Y:S08]  /*66a0*/  @P1 LDC R0, c[0x0][0x44c] ;  /* 0x00011300ff001b82 */ /* 0x000e300000000800 */
[----:B------:R-:W1:Y:S01]  /*66b0*/  @P1 LDC R5, c[0x0][0x450] ;  /* 0x00011400ff051b82 */ /* 0x000e620000000800 */
[----:B--2---:R-:W-:-:S04]  /*66c0*/  VIADD R3, R3, 0x7f ;  /* 0x0000007f03037836 */ /* 0x004fc80000000000 */
        /* <DEDUP_REMOVED lines=12> */
.L_x_5688:
[----:B------:R-:W-:Y:S04]  /*6790*/  BSSY B0, `(.L_x_5689) ;  /* 0x0000020000007945 */ /* 0x000fe80003800000 */
[----:B------:R-:W-:Y:S05]  /*67a0*/  @!P1 BRA `(.L_x_5690) ;  /* 0x0000000000789947 */ /* 0x000fea0003800000 */
[----:B------:R-:W2:Y:S01]  /*67b0*/  LDL R0, [R1+0x7c] ;  /* 0x00007c0001007983 */ /* 0x000ea20000100800 */
[----:B------:R-:W-:Y:S01]  /*67c0*/  ULDC UR4, c[0x0][0xae8] ;  /* 0x0002ba0000047ab9 */ /* 0x000fe20000000800 */
[----:B--2---:R-:W-:-:S04]  /*67d0*/  ISETP.NE.AND P0, PT, R0, RZ, PT ;  /* 0x000000ff0000720c */ /* 0x004fc80003f05270 */
        /* <DEDUP_REMOVED lines=27> */
.L_x_5690:
[----:B------:R-:W-:Y:S05]  /*6990*/  BSYNC B0 ;  /* 0x0000000000007941 */ /* 0x000fea0003800000 */
.L_x_5689:
[----:B------:R-:W2:Y:S01]  /*69a0*/  LDL R0, [R1+0x90] ;  /* 0x0000900001007983 */ /* 0x000ea20000100800 */
[----:B------:R-:W-:Y:S01]  /*69b0*/  PLOP3.LUT P0, PT, PT, PT, PT, 0x80, 0x0 ;  /* 0x000000000000781c */ /* 0x000fe20003f0f070 */
[----:B------:R-:W-:Y:S01]  /*69c0*/  IMAD.MOV.U32 R3, RZ, RZ, RZ ;  /* 0x000000ffff037224 */ /* 0x000fe200078e00ff */
        /* <DEDUP_REMOVED lines=28> */
[----:B---3--:R-:W-:Y:S02]  /*6b90*/  CS2R R96, SRZ ;  /* 0x0000000000607805 */ /* 0x008fe4000001ff00 */
        /* <DEDUP_REMOVED lines=35> */
[----:B--2---:R-:W-:-:S05]  /*6dd0*/  IMAD R0, R0, R210, RZ ;  /* 0x000000d200007224 */ /* 0x004fca00078e02ff */
[----:B------:R0:W-:Y:S01]  /*6de0*/  STL [R1+0x60], R0 ;  /* 0x0000600001007387 */ /* 0x0001e20000100800 */
[----:B------:R-:W-:Y:S02]  /*6df0*/  VIADDMNMX R210, R0, R210, R29, PT ;  /* 0x000000d200d27246 */ /* 0x000fe4000380011d */
[----:B------:R-:W-:Y:S02]  /*6e00*/  CS2R R28, SRZ ;  /* 0x00000000001c7805 */ /* 0x000fe4000001ff00 */
[----:B------:R-:W-:-:S13]  /*6e10*/  ISETP.GT.AND P1, PT, R210, R0, PT ;  /* 0x00000000d200720c */ /* 0x000fda0003f24270 */
[----:B0-----:R-:W-:Y:S05]  /*6e20*/  @!P1 BRA `(.L_x_5691) ;  /* 0x000000d000e49947 */ /* 0x001fea0003800000 */
        /* <DEDUP_REMOVED lines=8> */
.L_x_5968:
[----:B-1----:R-:W-:Y:S01]  /*6eb0*/  LEA.HI R0, R14, R14, RZ, 0x1 ;  /* 0x0000000e0e007211 */ /* 0x002fe200078f08ff */
[----:B------:R-:W-:Y:S01]  /*6ec0*/  VIADD R24, R19, 0x18400 ;  /* 0x0001840013187836 */ /* 0x000fe20000000000 */
[----:B------:R-:W-:Y:S01]  /*6ed0*/  BSSY B6, `(.L_x_5693) ;  /* 0x000001d000067945 */ /* 0x000fe20003800000 */
[----:B------:R-:W-:Y:S01]  /*6ee0*/  IMAD.MOV.U32 R225, RZ, RZ, 0x40000040 ;  /* 0x40000040ffe17424 */ /* 0x000fe200078e00ff */
[----:B------:R-:W-:Y:S02]  /*6ef0*/  LOP3.LUT R3, R0, 0x7fffe, RZ, 0xc0, !PT ;  /* 0x0007fffe00037812 */ /* 0x000fe400078ec0ff */
[----:B------:R-:W-:-:S03]  /*6f00*/  LOP3.LUT P0, RZ, R24, 0x1bf, RZ, 0xc0, !PT ;  /* 0x000001bf18ff7812 */ /* 0x000fc6000780c0ff */
[----:B------:R-:W-:-:S04]  /*6f10*/  IMAD.IADD R3, R14, 0x1, -R3 ;  /* 0x000000010e037824 */ /* 0x000fc800078e0a03 */
[----:B------:R-:W-:-:S05]  /*6f20*/  IMAD R3, R3, 0x2000, R24 ;  /* 0x0000200003037824 */ /* 0x000fca00078e0218 */
[----:B------:R-:W-:Y:S01]  /*6f30*/  SHF.R.U32.HI R0, RZ, 0x4, R3 ;  /* 0x00000004ff007819 */ /* 0x000fe20000011603 */
[----:B------:R-:W-:-:S03]  /*6f40*/  VIADD R3, R3, 0xa000 ;  /* 0x0000a00003037836 */ /* 0x000fc60000000000 */
[----:B------:R-:W-:Y:S02]  /*6f50*/  LOP3.LUT R0, R0, 0x3fff, RZ, 0xc0, !PT ;  /* 0x00003fff00007812 */ /* 0x000fe400078ec0ff */
[----:B------:R-:W-:Y:S02]  /*6f60*/  SHF.R.U32.HI R3, RZ, 0x4, R3 ;  /* 0x00000004ff037819 */ /* 0x000fe40000011603 */
[----:B------:R-:W-:Y:S02]  /*6f70*/  LOP3.LUT R224, R0, 0x10000, RZ, 0xfc, !PT ;  /* 0x0001000000e07812 */ /* 0x000fe400078efcff */
        /* <DEDUP_REMOVED lines=18> */
.L_x_5694:
[----:B------:R-:W-:Y:S05]  /*70a0*/  BSYNC B6 ;  /* 0x0000000000067941 */ /* 0x000fea0003800000 */
.L_x_5693:
[----:B------:R-:W-:Y:S02]  /*70b0*/  ULDC UR4, c[0x0][0x3f4] ;  /* 0x0000fd0000047ab9 */ /* 0x000fe40000000800 */
[----:B------:R-:W-:-:S13]  /*70c0*/  ISETP.LT.AND P0, PT, RZ, UR4, PT ;  /* 0x00000004ff007c0c */ /* 0x000fda000bf01270 */
[----:B------:R-:W-:Y:S05]  /*70d0*/  @P0 BRA `(.L_x_5695) ;  /* 0x0000000000400947 */ /* 0x000fea0003800000 */
[----:B------:R-:W2:Y:S02]  /*70e0*/  LDL R20, [R1+0x8c] ;  /* 0x00008c0001147983 */ /* 0x000ea40000100800 */
[----:B--2---:R-:W-:-:S04]  /*70f0*/  LEA.HI R0, R20, R20, RZ, 0x1 ;  /* 0x0000001414007211 */ /* 0x004fc800078f08ff */
        /* <DEDUP_REMOVED lines=8> */
.L_x_5698:
[----:B--2---:R2:W3:Y:S02]  /*7180*/  SYNCS.PHASECHK.TRANS64.TRYWAIT P0, [R19+URZ+0x32400], R4 ;  /* 0x03240004130075a7 */ /* 0x0044e4000800017f */
[----:B---3--:R-:W-:Y:S05]  /*7190*/  @!P0 NANOSLEEP.SYNCS 0x989680 ;  /* 0x009896800000895d */ /* 0x008fea0003900000 */
[----:B------:R-:W3:Y:S02]  /*71a0*/  @!P0 SYNCS.PHASECHK.TRANS64 P0, [R19+URZ+0x32400], R4 ;  /* 0x03240004130085a7 */ /* 0x000ee4000800007f */
[----:B---3--:R-:W-:Y:S05]  /*71b0*/  @!P0 BRA `(.L_x_5698) ;  /* 0xfffffffc00f08947 */ /* 0x008fea000383ffff */
.L_x_5697:
[----:B------:R-:W-:Y:S05]  /*71c0*/  BSYNC B0 ;  /* 0x0000000000007941 */ /* 0x000fea0003800000 */
.L_x_5696:
[----:B------:R-:W-:Y:S05]  /*71d0*/  BRA `(.L_x_5699) ;  /* 0x0000002c00d07947 */ /* 0x000fea0003800000 */
.L_x_5695:
        /* <DEDUP_REMOVED lines=30> */
.L_x_5701:
[----:B------:R-:W-:Y:S05]  /*73c0*/  BSYNC B6 ;  /* 0x0000000000067941 */ /* 0x000fea0003800000 */
.L_x_5700:
[----:B------:R-:W2:Y:S01]  /*73d0*/  LDL R35, [R1+0x50] ;  /* 0x0000500001237983 */ /* 0x000ea20000100800 */
[----:B------:R-:W-:Y:S01]  /*73e0*/  LEA.HI R31, R31, R26, RZ, 0x2 ;  /* 0x0000001a1f1f7211 */ /* 0x000fe200078f10ff */
[----:B------:R-:W-:Y:S01]  /*73f0*/  ULDC.U8 UR4, c[0x0][0x410] ;  /* 0x0001040000047ab9 */ /* 0x000fe20000000000 */
[----:B------:R-:W-:Y:S01]  /*7400*/  BSSY B0, `(.L_x_5702) ;  /* 0x00002c9000007945 */ /* 0x000fe20003800000 */
[----:B------:R-:W-:Y:S02]  /*7410*/  ISETP.NE.AND P0, PT, RZ, UR4, PT ;  /* 0x00000004ff007c0c */ /* 0x000fe4000bf05270 */
[----:B------:R-:W-:Y:S02]  /*7420*/  SHF.R.S32.HI R3, RZ, 0x1f, R31 ;  /* 0x0000001fff037819 */ /* 0x000fe4000001141f */
[----:B------:R-:W-:Y:S02]  /*7430*/  LOP3.LUT R31, R31, 0xfffffffc, RZ, 0xc0, !PT ;  /* 0xfffffffc1f1f7812 */ /* 0x000fe400078ec0ff */
[----:B------:R-:W-:-:S03]  /*7440*/  LEA.HI R3, R3, R22, RZ, 0x3 ;  /* 0x0000001603037211 */ /* 0x000fc600078f18ff */
[----:B------:R-:W-:Y:S01]  /*7450*/  IMAD.IADD R26, R26, 0x1, -R31 ;  /* 0x000000011a1a7824 */ /* 0x000fe200078e0a1f */
[----:B------:R-:W-:-:S05]  /*7460*/  LOP3.LUT R3, R3, 0xfffffff8, RZ, 0xc0, !PT ;  /* 0xfffffff803037812 */ /* 0x000fca00078ec0ff */
[C---:B------:R-:W-:Y:S02]  /*7470*/  IMAD.IADD R37, R22.reuse, 0x1, -R3 ;  /* 0x0000000116257824 */ /* 0x040fe400078e0a03 */
[----:B--2---:R-:W-:Y:S01]  /*7480*/  IMAD.IADD R41, R22, 0x1, R35 ;  /* 0x0000000116297824 */ /* 0x004fe200078e0223 */
        /* <DEDUP_REMOVED lines=36> */
.L_x_5974:
[----:B------:R-:W5:Y:S01]  /*76d0*/  LDL R8, [R1+0x24] ;  /* 0x0000240001087983 */ /* 0x000f620000100800 */
[----:B------:R-:W-:Y:S01]  /*76e0*/  BSSY B1, `(.L_x_5705) ;  /* 0x000001e000017945 */ /* 0x000fe20003800000 */
[----:B------:R-:W-:Y:S02]  /*76f0*/  CS2R R26, SRZ ;  /* 0x00000000001a7805 */ /* 0x000fe4000001ff00 */
[----:B------:R-:W-:Y:S02]  /*7700*/  CS2R R24, SRZ ;  /* 0x0000000000187805 */ /* 0x000fe4000001ff00 */
[----:B------:R-:W-:Y:S02]  /*7710*/  CS2R R28, SRZ ;  /* 0x00000000001c7805 */ /* 0x000fe4000001ff00 */
[----:B------:R-:W-:Y:S01]  /*7720*/  CS2R R20, SRZ ;  /* 0x0000000000147805 */ /* 0x000fe2000001ff00 */
[----:B-----5:R-:W-:-:S05]  /*7730*/  IMAD R36, R8, R36, RZ ;  /* 0x0000002408247224 */ /* 0x020fca00078e02ff */
[----:B------:R-:W-:-:S13]  /*7740*/  ISETP.GE.AND P0, PT, R41, R36, PT ;  /* 0x000000242900720c */ /* 0x000fda0003f06270 */
        /* <DEDUP_REMOVED lines=8> */
[C---:B------:R-:W-:Y:S02]  /*77d0*/  @!P2 IMAD.WIDE R32, R200.reuse, 0x2, R8 ;  /* 0x00000002c820a825 */ /* 0x040fe400078e0208 */
        /* <DEDUP_REMOVED lines=14> */
.L_x_5706:
[----:B------:R-:W-:Y:S05]  /*78c0*/  BSYNC B1 ;  /* 0x0000000000017941 */ /* 0x000fea0003800000 */
.L_x_5705:
        /* <DEDUP_REMOVED lines=16> */
[----:B-1----:R-:W1:Y:S04]  /*79d0*/  SHFL.IDX PT, R4, R4, 0x1, 0x1c1f ;  /* 0x003c1f0004047f89 */ /* 0x002e6800000e0000 */
[----:B------:R-:W3:Y:S04]  /*79e0*/  SHFL.IDX PT, R7, R7, 0x1, 0x1c1f ;  /* 0x003c1f0007077f89 */ /* 0x000ee800000e0000 */
[----:B0-----:R-:W4:Y:S02]  /*79f0*/  SHFL.IDX PT, R30, R30, 0x1, 0x1c1f ;  /* 0x003c1f001e1e7f89 */ /* 0x001f2400000e0000 */
.L_x_5980:
[----:B------:R-:W5:Y:S01]  /*7a00*/  LDL R5, [R1+0x8c] ;  /* 0x00008c0001057983 */ /* 0x000f620000100800 */
[----:B------:R-:W-:Y:S01]  /*7a10*/  VIADD R41, R41, 0x40 ;  /* 0x0000004029297836 */ /* 0x000fe20000000000 */
[----:B------:R-:W-:Y:S01]  /*7a20*/  BSSY B1, `(.L_x_5708) ;  /* 0x0000020000017945 */ /* 0x000fe20003800000 */
[----:B------:R-:W-:Y:S02]  /*7a30*/  CS2R R10, SRZ ;  /* 0x00000000000a7805 */ /* 0x000fe4000001ff00 */
[----:B------:R-:W-:Y:S02]  /*7a40*/  CS2R R14, SRZ ;  /* 0x00000000000e7805 */ /* 0x000fe4000001ff00 */
[----:B------:R-:W-:Y:S02]  /*7a50*/  CS2R R12, SRZ ;  /* 0x00000000000c7805 */ /* 0x000fe4000001ff00 */
[----:B------:R-:W-:Y:S02]  /*7a60*/  ISETP.GE.AND P0, PT, R41, R36, PT ;  /* 0x000000242900720c */ /* 0x000fe40003f06270 */
[----:B-----5:R-:W-:-:S04]  /*7a70*/  LEA.HI R0, R5, R5, RZ, 0x1 ;  /* 0x0000000505007211 */ /* 0x020fc800078f08ff */
[----:B------:R-:W-:-:S05]  /*7a80*/  LOP3.LUT R0, R0, 0xfffffffe, RZ, 0xc0, !PT ;  /* 0xfffffffe00007812 */ /* 0x000fca00078ec0ff */
[----:B------:R-:W-:-:S05]  /*7a90*/  IMAD.IADD R0, R5, 0x1, -R0 ;  /* 0x0000000105007824 */ /* 0x000fca00078e0a00 */
[----:B------:R-:W-:Y:S01]  /*7aa0*/  SHF.L.U32 R34, R0, 0x1f, RZ ;  /* 0x0000001f00227819 */ /* 0x000fe200000006ff */
[----:B------:R-:W-:Y:S06]  /*7ab0*/  @P0 BRA `(.L_x_5709) ;  /* 0x0000000000580947 */ /* 0x000fec0003800000 */
[----:B------:R-:W-:Y:S01]  /*7ac0*/  ULDC UR4, c[0x0][0x3f4] ;  /* 0x0000fd0000047ab9 */ /* 0x000fe20000000800 */
[----:B--2---:R-:W-:Y:S01]  /*7ad0*/  IMAD.MOV.U32 R5, RZ, RZ, R3 ;  /* 0x000000ffff057224 */ /* 0x004fe200078e0003 */
[----:B------:R-:W-:Y:S02]  /*7ae0*/  ISETP.GE.AND P2, PT, R200, UR4, PT ;  /* 0x00000004c8007c0c */ /* 0x000fe4000bf46270 */
[----:B------:R-:W-:Y:S02]  /*7af0*/  CS2R R14, SRZ ;  /* 0x00000000000e7805 */ /* 0x000fe4000001ff00 */
[----:B------:R-:W-:Y:S01]  /*7b00*/  ISETP.GE.AND P3, PT, R203, UR4, PT ;  /* 0x00000004cb007c0c */ /* 0x000fe2000bf66270 */
[----:B----4-:R-:W-:Y:S02]  /*7b10*/  IMAD.MOV.U32 R10, RZ, RZ, R30 ;  /* 0x000000ffff0a7224 */ /* 0x010fe400078e001e */
[----:B---3--:R-:W-:-:S06]  /*7b20*/  IMAD.MOV.U32 R11, RZ, RZ, R7 ;  /* 0x000000ffff0b7224 */ /* 0x008fcc00078e0007 */
[----:B-1----:R-:W-:-:S04]  /*7b30*/  @!P2 IMAD.WIDE R32, R200, 0x2, R4 ;  /* 0x00000002c820a825 */ /* 0x002fc800078e0204 */
[C---:B------:R-:W-:Y:S01]  /*7b40*/  @!P3 SHF.L.U64.HI R38, R203.reuse, 0x1, R38 ;  /* 0x00000001cb26b819 */ /* 0x040fe20000010226 */
[----:B------:R-:W-:Y:S01]  /*7b50*/  @!P3 IMAD.SHL.U32 R5, R203, 0x2, RZ ;  /* 0x00000002cb05b824 */ /* 0x000fe200078e00ff */
[----:B------:R-:W-:Y:S02]  /*7b60*/  CS2R R8, SRZ ;  /* 0x0000000000087805 */ /* 0x000fe4000001ff00 */
[----:B------:R-:W-:Y:S01]  /*7b70*/  CS2R R12, SRZ ;  /* 0x00000000000c7805 */ /* 0x000fe2000001ff00 */
[----:B------:R0:W5:Y:S01]  /*7b80*/  @!P2 LD.E.64 R14, desc[UR40][R32.64] ;  /* 0x00000028200ea980 */ /* 0x000162000c101b00 */
[-C--:B------:R-:W-:Y:S02]  /*7b90*/  @!P3 IADD3 R4, P0, R4, R5.reuse, RZ ;  /* 0x000000050404b210 */ /* 0x080fe40007f1e0ff */
[----:B------:R-:W-:Y:S01]  /*7ba0*/  @!P3 IADD3 R6, P1, R30, R5, RZ ;  /* 0x000000051e06b210 */ /* 0x000fe20007f3e0ff */
[----:B------:R-:W-:Y:S01]  /*7bb0*/  @!P2 IMAD.WIDE R30, R200, 0x2, R10 ;  /* 0x00000002c81ea825 */ /* 0x000fe200078e020a */
[----:B------:R-:W-:-:S03]  /*7bc0*/  CS2R R10, SRZ ;  /* 0x00000000000a7805 */ /* 0x000fc6000001ff00 */
[--C-:B------:R-:W-:Y:S01]  /*7bd0*/  @!P3 IMAD.X R5, R3, 0x1, R38.reuse, P0 ;  /* 0x000000010305b824 */ /* 0x100fe200000e0626 */
[----:B------:R0:W5:Y:S01]  /*7be0*/  @!P2 LD.E.64 R8, desc[UR40][R30.64] ;  /* 0x000000281e08a980 */ /* 0x000162000c101b00 */
[----:B------:R-:W-:-:S03]  /*7bf0*/  @!P3 IMAD.X R7, R7, 0x1, R38, P1 ;  /* 0x000000010707b824 */ /* 0x000fc600008e0626 */
[----:B------:R0:W5:Y:S04]  /*7c00*/  @!P3 LD.E.64 R12, desc[UR40][R4.64] ;  /* 0x00000028040cb980 */ /* 0x000168000c101b00 */
[----:B------:R0:W5:Y:S02]  /*7c10*/  @!P3 LD.E.64 R10, desc[UR40][R6.64] ;  /* 0x00000028060ab980 */ /* 0x000164000c101b00 */
.L_x_5709:
[----:B------:R-:W-:Y:S05]  /*7c20*/  BSYNC B1 ;  /* 0x0000000000017941 */ /* 0x000fea0003800000 */
.L_x_5708:
[----:B0---4-:R-:W4:Y:S01]  /*7c30*/  LDL R30, [R1+0x64] ;  /* 0x00006400011e7983 */ /* 0x011f220000100800 */
[----:B------:R-:W0:Y:S01]  /*7c40*/  SYNCS.PHASECHK.TRANS64.TRYWAIT P0, [R19+URZ+0x32400], R34 ;  /* 0x03240022130075a7 */ /* 0x000e22000800017f */
[----:B--2---:R-:W-:Y:S01]  /*7c50*/  IMAD.SHL.U32 R3, R37, 0x40, RZ ;  /* 0x0000004025037824 */ /* 0x004fe200078e00ff */
[----:B------:R-:W-:Y:S01]  /*7c60*/  VIADDMNMX R31, R36, -R35, 0x80, PT ;  /* 0x00000080241f7446 */ /* 0x000fe20003800923 */
[----:B-----5:R-:W-:Y:S01]  /*7c70*/  IMAD.MOV.U32 R5, RZ, RZ, R8 ;  /* 0x000000ffff057224 */ /* 0x020fe200078e0008 */
[----:B------:R-:W-:Y:S01]  /*7c80*/  BSSY B1, `(.L_x_5710) ;  /* 0x0000019000017945 */ /* 0x000fe20003800000 */
[----:B---3--:R-:W-:Y:S01]  /*7c90*/  IMAD.MOV.U32 R7, RZ, RZ, R14 ;  /* 0x000000ffff077224 */ /* 0x008fe200078e000e */
[----:B------:R-:W-:Y:S01]  /*7ca0*/  LOP3.LUT R3, R3, 0x1c0, RZ, 0xc0, !PT ;  /* 0x000001c003037812 */ /* 0x000fe200078ec0ff */
[----:B------:R-:W-:Y:S01]  /*7cb0*/  IMAD.MOV.U32 R6, RZ, RZ, R11 ;  /* 0x000000ffff067224 */ /* 0x000fe200078e000b */
[----:B------:R-:W-:Y:S01]  /*7cc0*/  PRMT R44, R5, 0x7610, R44 ;  /* 0x00007610052c7816 */ /* 0x000fe2000000002c */
[----:B------:R-:W-:Y:S01]  /*7cd0*/  IMAD.MOV.U32 R5, RZ, RZ, R10 ;  /* 0x000000ffff057224 */ /* 0x000fe200078e000a */
[----:B-1----:R-:W-:-:S02]  /*7ce0*/  LOP3.LUT R4, R3, 0x18, R16, 0xf8, !PT ;  /* 0x0000001803047812 */ /* 0x002fc400078ef810 */
[----:B------:R-:W-:Y:S02]  /*7cf0*/  SHF.R.U32.HI R3, RZ, 0x3, R3 ;  /* 0x00000003ff037819 */ /* 0x000fe40000011603 */
[----:B------:R-:W-:Y:S02]  /*7d00*/  PRMT R46, R46, 0x5410, R7 ;  /* 0x000054102e2e7816 */ /* 0x000fe40000000007 */
[----:B------:R-:W-:Y:S01]  /*7d10*/  LOP3.LUT R3, R4, R3, RZ, 0x3c, !PT ;  /* 0x0000000304037212 */ /* 0x000fe200078e3cff */
[----:B------:R-:W-:Y:S01]  /*7d20*/  IMAD.MOV.U32 R4, RZ, RZ, R9 ;  /* 0x000000ffff047224 */ /* 0x000fe200078e0009 */
[----:B------:R-:W-:Y:S01]  /*7d30*/  PRMT R45, R5, 0x5410, R6 ;  /* 0x00005410052d7816 */ /* 0x000fe20000000006 */
[----:B------:R-:W-:Y:S01]  /*7d40*/  IMAD.MOV.U32 R5, RZ, RZ, R13 ;  /* 0x000000ffff057224 */ /* 0x000fe200078e000d */
[----:B------:R-:W-:Y:S02]  /*7d50*/  LOP3.LUT P2, RZ, R37, 0x4, RZ, 0xc0, !PT ;  /* 0x0000000425ff7812 */ /* 0x000fe4000784c0ff */
[----:B------:R-:W-:Y:S01]  /*7d60*/  PRMT R44, R44, 0x5410, R4 ;  /* 0x000054102c2c7816 */ /* 0x000fe20000000004 */
[----:B------:R-:W-:Y:S01]  /*7d70*/  IMAD.MOV.U32 R4, RZ, RZ, R12 ;  /* 0x000000ffff047224 */ /* 0x000fe200078e000c */
[----:B------:R-:W-:-:S04]  /*7d80*/  ISETP.GE.AND P1, PT, R22, R31, PT ;  /* 0x0000001f1600720c */ /* 0x000fc80003f26270 */
[----:B------:R-:W-:Y:S01]  /*7d90*/  PRMT R47, R47, 0x5410, R4 ;  /* 0x000054102f2f7816 */ /* 0x000fe20000000004 */
[----:B----4-:R-:W-:Y:S02]  /*7da0*/  IMAD R30, R30, 0x200, R3 ;  /* 0x000002001e1e7824 */ /* 0x010fe400078e0203 */
[----:B------:R-:W-:Y:S02]  /*7db0*/  IMAD.MOV.U32 R3, RZ, RZ, R15 ;  /* 0x000000ffff037224 */ /* 0x000fe400078e000f */
[----:B------:R-:W-:-:S03]  /*7dc0*/  IMAD R30, R30, 0x2, R19 ;  /* 0x000000021e1e7824 */ /* 0x000fc600078e0213 */
[----:B------:R-:W-:Y:S01]  /*7dd0*/  PRMT R46, R3, 0x7610, R46 ;  /* 0x00007610032e7816 */ /* 0x000fe2000000002e */
[C---:B------:R-:W-:Y:S02]  /*7de0*/  VIADD R4, R30.reuse, 0x18400 ;  /* 0x000184001e047836 */ /* 0x040fe40000000000 */
[----:B------:R-:W-:Y:S01]  /*7df0*/  VIADD R3, R30, 0x18440 ;  /* 0x000184401e037836 */ /* 0x000fe20000000000 */
[----:B0-----:R-:W-:Y:S06]  /*7e00*/  @!P0 BRA `(.L_x_5711) ;  /* 0x000001b800e88947 */ /* 0x001fec0003800000 */
.L_x_5981:
[----:B------:R-:W-:Y:S05]  /*7e10*/  BSYNC B1 ;  /* 0x0000000000017941 */ /* 0x000fea0003800000 */
.L_x_5710:
        /* <DEDUP_REMOVED lines=17> */
[----:B0-----:R-:W-:Y:S01]  /*7f30*/  IMAD.U32 R34, R33, 0x10000, RZ ;  /* 0x0001000021227824 */ /* 0x001fe200078e00ff */
        /* <DEDUP_REMOVED lines=37> */
.L_x_5715:
[----:B------:R-:W-:Y:S05]  /*8190*/  BSYNC B2 ;  /* 0x0000000000027941 */ /* 0x000fea0003800000 */
.L_x_5714:
        /* <DEDUP_REMOVED lines=19> */
[----:B0-----:R-:W-:Y:S01]  /*82d0*/  FMUL.FTZ R34, R21, R28 ;  /* 0x0000001c15227220 */ /* 0x001fe20000410000 */
        /* <DEDUP_REMOVED lines=27> */
.L_x_5713:
[----:B------:R-:W-:Y:S05]  /*8490*/  BSYNC B1 ;  /* 0x0000000000017941 */ /* 0x000fea0003800000 */
.L_x_5712:
[----:B-12---:R-:W-:-:S05]  /*84a0*/  VIADD R4, R22, 0x40 ;  /* 0x0000004016047836 */ /* 0x006fca0000000000 */
[----:B------:R-:W-:-:S13]  /*84b0*/  ISETP.GE.AND P0, PT, R4, R31, PT ;  /* 0x0000001f0400720c */ /* 0x000fda0003f06270 */
        /* <DEDUP_REMOVED lines=52> */
.L_x_5718:
[----:B------:R-:W-:Y:S05]  /*8800*/  BSYNC B1 ;  /* 0x0000000000017941 */ /* 0x000fea0003800000 */
.L_x_5717:
        /* <DEDUP_REMOVED lines=48> */
.L_x_5703:
        /* <DEDUP_REMOVED lines=30> */
[----:B------:R-:W2:Y:S01]  /*8cf0*/  LDL R0, [R1+0x24] ;  /* 0x0000240001007983 */ /* 0x000ea20000100800 */
[----:B------:R-:W1:Y:S03]  /*8d00*/  LDC R39, c[0x0][0x3f4] ;  /* 0x0000fd00ff277b82 */ /* 0x000e660000000800 */
[----:B------:R-:W3:Y:S04]  /*8d10*/  SHFL.IDX PT, R3, R24, RZ, 0x1c1f ;  /* 0x001c1fff18037589 */ /* 0x000ee800000e0000 */
[----:B------:R-:W-:Y:S04]  /*8d20*/  SHFL.IDX PT, R14, R27, RZ, 0x1c1f ;  /* 0x001c1fff1b0e7589 */ /* 0x000fe800000e0000 */
[----:B------:R-:W-:Y:S01]  /*8d30*/  SHFL.IDX PT, R4, R25, RZ, 0x1c1f ;  /* 0x001c1fff19047589 */ /* 0x000fe200000e0000 */
[----:B-1----:R-:W-:Y:S01]  /*8d40*/  ISETP.GE.AND P0, PT, R16, R39, PT ;  /* 0x000000271000720c */ /* 0x002fe20003f06270 */
[----:B--2---:R-:W-:-:S02]  /*8d50*/  IMAD R34, R0, R34, RZ ;  /* 0x0000002200227224 */ /* 0x004fc400078e02ff */
[----:B------:R-:W1:Y:S03]  /*8d60*/  SHFL.IDX PT, R0, R26, RZ, 0x1c1f ;  /* 0x001c1fff1a007589 */ /* 0x000e6600000e0000 */
[----:B------:R-:W-:-:S13]  /*8d70*/  ISETP.GE.OR P1, PT, R41, R34, P0 ;  /* 0x000000222900720c */ /* 0x000fda0000726670 */
[C---:B------:R-:W-:Y:S01]  /*8d80*/  @!P1 IMAD.SHL.U32 R5, R16.reuse, 0x2, RZ ;  /* 0x0000000210059824 */ /* 0x040fe200078e00ff */
[----:B------:R-:W-:-:S04]  /*8d90*/  @!P1 SHF.L.U64.HI R21, R16, 0x1, R43 ;  /* 0x0000000110159819 */ /* 0x000fc8000001022b */
[----:B---3--:R-:W-:-:S05]  /*8da0*/  @!P1 IADD3 R6, P2, R3, R5, RZ ;  /* 0x0000000503069210 */ /* 0x008fca0007f5e0ff */
[----:B-1----:R-:W-:-:S05]  /*8db0*/  @!P1 IMAD.X R7, R0, 0x1, R21, P2 ;  /* 0x0000000100079824 */ /* 0x002fca00010e0615 */
[----:B------:R-:W2:Y:S01]  /*8dc0*/  @!P1 LD.E.128 R8, desc[UR40][R6.64] ;  /* 0x0000002806089980 */ /* 0x000ea2000c101d00 */
[----:B------:R-:W-:-:S05]  /*8dd0*/  @!P1 IADD3 R14, P2, R14, R5, RZ ;  /* 0x000000050e0e9210 */ /* 0x000fca0007f5e0ff */
[----:B------:R-:W-:Y:S02]  /*8de0*/  @!P1 IMAD.X R5, R4, 0x1, R21, P2 ;  /* 0x0000000104059824 */ /* 0x000fe400010e0615 */
[----:B------:R-:W-:-:S06]  /*8df0*/  @!P1 IMAD.MOV.U32 R4, RZ, RZ, R14 ;  /* 0x000000ffff049224 */ /* 0x000fcc00078e000e */
[----:B------:R-:W3:Y:S01]  /*8e00*/  @!P1 LD.E.128 R4, desc[UR40][R4.64] ;  /* 0x0000002804049980 */ /* 0x000ee2000c101d00 */
[----:B------:R-:W-:Y:S02]  /*8e10*/  CS2R R20, SRZ ;  /* 0x0000000000147805 */ /* 0x000fe4000001ff00 */
[----:B------:R-:W-:Y:S02]  /*8e20*/  CS2R R28, SRZ ;  /* 0x00000000001c7805 */ /* 0x000fe4000001ff00 */
[----:B------:R-:W-:Y:S01]  /*8e30*/  CS2R R30, SRZ ;  /* 0x00000000001e7805 */ /* 0x000fe2000001ff00 */
[----:B------:R-:W1:Y:S01]  /*8e40*/  SHFL.IDX PT, R24, R24, 0x1, 0x1c1f ;  /* 0x003c1f0018187f89 */ /* 0x000e6200000e0000 */
[----:B------:R-:W-:-:S03]  /*8e50*/  CS2R R32, SRZ ;  /* 0x0000000000207805 */ /* 0x000fc6000001ff00 */
[----:B------:R4:W0:Y:S04]  /*8e60*/  SHFL.IDX PT, R14, R27, 0x1, 0x1c1f ;  /* 0x003c1f001b0e7f89 */ /* 0x00082800000e0000 */
[----:B------:R-:W0:Y:S01]  /*8e70*/  SHFL.IDX PT, R25, R25, 0x1, 0x1c1f ;  /* 0x003c1f0019197f89 */ /* 0x000e2200000e0000 */
[----:B--2---:R-:W-:Y:S02]  /*8e80*/  @!P1 IMAD.MOV.U32 R21, RZ, RZ, R9 ;  /* 0x000000ffff159224 */ /* 0x004fe400078e0009 */
[----:B------:R-:W-:Y:S02]  /*8e90*/  @!P1 IMAD.MOV.U32 R20, RZ, RZ, R8 ;  /* 0x000000ffff149224 */ /* 0x000fe400078e0008 */
[----:B------:R-:W-:Y:S02]  /*8ea0*/  IMAD.MOV.U32 R3, RZ, RZ, R21 ;  /* 0x000000ffff037224 */ /* 0x000fe400078e0015 */
[----:B------:R-:W-:-:S02]  /*8eb0*/  IMAD.MOV.U32 R0, RZ, RZ, R20 ;  /* 0x000000ffff007224 */ /* 0x000fc400078e0014 */
[----:B------:R-:W-:Y:S01]  /*8ec0*/  @!P1 IMAD.MOV.U32 R28, RZ, RZ, R10 ;  /* 0x000000ffff1c9224 */ /* 0x000fe200078e000a */
[----:B------:R-:W-:Y:S01]  /*8ed0*/  PRMT R49, R3, 0x7610, R49 ;  /* 0x0000761003317816 */ /* 0x000fe20000000031 */
[----:B------:R-:W-:Y:S01]  /*8ee0*/  @!P1 IMAD.MOV.U32 R29, RZ, RZ, R11 ;  /* 0x000000ffff1d9224 */ /* 0x000fe200078e000b */
[----:B------:R4:W2:Y:S01]  /*8ef0*/  SHFL.IDX PT, R3, R26, 0x1, 0x1c1f ;  /* 0x003c1f001a037f89 */ /* 0x0008a200000e0000 */
[----:B------:R-:W-:Y:S01]  /*8f00*/  PRMT R36, R36, 0x5410, R0 ;  /* 0x0000541024247816 */ /* 0x000fe20000000000 */
[----:B------:R-:W-:Y:S02]  /*8f10*/  IMAD.MOV.U32 R0, RZ, RZ, R28 ;  /* 0x000000ffff007224 */ /* 0x000fe400078e001c */
[----:B---3--:R-:W-:Y:S02]  /*8f20*/  @!P1 IMAD.MOV.U32 R30, RZ, RZ, R4 ;  /* 0x000000ffff1e9224 */ /* 0x008fe400078e0004 */
[----:B------:R-:W-:Y:S01]  /*8f30*/  @!P1 IMAD.MOV.U32 R31, RZ, RZ, R5 ;  /* 0x000000ffff1f9224 */ /* 0x000fe200078e0005 */
[----:B------:R-:W-:Y:S01]  /*8f40*/  PRMT R35, R0, 0x7610, R35 ;  /* 0x0000761000237816 */ /* 0x000fe20000000023 */
[----:B------:R-:W-:-:S02]  /*8f50*/  @!P1 IMAD.MOV.U32 R32, RZ, RZ, R6 ;  /* 0x000000ffff209224 */ /* 0x000fc400078e0006 */
[----:B------:R-:W-:Y:S02]  /*8f60*/  @!P1 IMAD.MOV.U32 R33, RZ, RZ, R7 ;  /* 0x000000ffff219224 */ /* 0x000fe400078e0007 */
[----:B------:R-:W-:Y:S02]  /*8f70*/  IMAD.MOV.U32 R0, RZ, RZ, R30 ;  /* 0x000000ffff007224 */ /* 0x000fe400078e001e */
[----:B------:R-:W-:Y:S02]  /*8f80*/  IMAD.MOV.U32 R4, RZ, RZ, R31 ;  /* 0x000000ffff047224 */ /* 0x000fe400078e001f */
[----:B------:R-:W-:Y:S02]  /*8f90*/  IMAD.MOV.U32 R5, RZ, RZ, R32 ;  /* 0x000000ffff057224 */ /* 0x000fe400078e0020 */
[----:B------:R-:W-:Y:S01]  /*8fa0*/  IMAD.MOV.U32 R8, RZ, RZ, R29 ;  /* 0x000000ffff087224 */ /* 0x000fe200078e001d */
[----:B------:R-:W-:Y:S01]  /*8fb0*/  PRMT R35, R35, 0x5410, R4 ;  /* 0x0000541023237816 */ /* 0x000fe20000000004 */
[----:B------:R-:W-:Y:S01]  /*8fc0*/  IMAD.MOV.U32 R6, RZ, RZ, R33 ;  /* 0x000000ffff067224 */ /* 0x000fe200078e0021 */
[----:B------:R-:W-:-:S02]  /*8fd0*/  PRMT R45, R0, 0x5410, R5 ;  /* 0x00005410002d7816 */ /* 0x000fc40000000005 */
[----:B------:R-:W-:Y:S02]  /*8fe0*/  CS2R R4, SRZ ;  /* 0x0000000000047805 */ /* 0x000fe4000001ff00 */
[----:B------:R-:W-:Y:S02]  /*8ff0*/  PRMT R36, R8, 0x7610, R36 ;  /* 0x0000761008247816 */ /* 0x000fe40000000024 */
[----:B012-4-:R-:W-:-:S07]  /*9000*/  PRMT R48, R6, 0x7610, R48 ;  /* 0x0000761006307816 */ /* 0x017fce0000000030 */
.L_x_5991:
        /* <DEDUP_REMOVED lines=24> */
.L_x_5721:
[----:B------:R-:W-:Y:S05]  /*9190*/  BSYNC B1 ;  /* 0x0000000000017941 */ /* 0x000fea0003800000 */
.L_x_5720:
[----:B------:R-:W2:Y:S01]  /*91a0*/  LDL R3, [R1+0x50] ;  /* 0x0000500001037983 */ /* 0x000ea20000100800 */
[----:B------:R-:W0:Y:S01]  /*91b0*/  SYNCS.PHASECHK.TRANS64.TRYWAIT P1, [R19+URZ+0x32400], R12 ;  /* 0x0324000c130075a7 */ /* 0x000e22000802017f */
[----:B------:R-:W-:Y:S01]  /*91c0*/  VIADD R15, R22, 0x40 ;  /* 0x00000040160f7836 */ /* 0x000fe20000000000 */
[----:B------:R-:W-:Y:S01]  /*91d0*/  BSSY B1, `(.L_x_5722) ;  /* 0x0000013000017945 */ /* 0x000fe20003800000 */
[----:B-----5:R-:W-:Y:S02]  /*91e0*/  IMAD.MOV.U32 R13, RZ, RZ, R4 ;  /* 0x000000ffff0d7224 */ /* 0x020fe400078e0004 */
[----:B------:R-:W-:-:S03]  /*91f0*/  IMAD.MOV.U32 R14, RZ, RZ, R5 ;  /* 0x000000ffff0e7224 */ /* 0x000fc600078e0005 */
[----:B------:R-:W-:Y:S01]  /*9200*/  PRMT R55, R13, 0x7610, R55 ;  /* 0x000076100d377816 */ /* 0x000fe20000000037 */
[----:B------:R-:W-:Y:S01]  /*9210*/  IMAD.MOV.U32 R13, RZ, RZ, R7 ;  /* 0x000000ffff0d7224 */ /* 0x000fe200078e0007 */
[----:B------:R-:W-:Y:S01]  /*9220*/  PRMT R56, R14, 0x7610, R56 ;  /* 0x000076100e387816 */ /* 0x000fe20000000038 */
[----:B------:R-:W-:-:S03]  /*9230*/  IMAD.MOV.U32 R14, RZ, RZ, R8 ;  /* 0x000000ffff0e7224 */ /* 0x000fc600078e0008 */
[----:B------:R-:W-:Y:S02]  /*9240*/  PRMT R55, R55, 0x5410, R13 ;  /* 0x0000541037377816 */ /* 0x000fe4000000000d */
[----:B------:R-:W-:Y:S02]  /*9250*/  PRMT R56, R56, 0x5410, R14 ;  /* 0x0000541038387816 */ /* 0x000fe4000000000e */
[----:B--2---:R-:W-:Y:S01]  /*9260*/  VIADDMNMX R3, R34, -R3, 0x80, PT ;  /* 0x0000008022037446 */ /* 0x004fe20003800903 */
[----:B------:R-:W-:-:S03]  /*9270*/  IMAD.MOV.U32 R34, RZ, RZ, R11 ;  /* 0x000000ffff227224 */ /* 0x000fc600078e000b */
[-C--:B------:R-:W-:Y:S02]  /*9280*/  ISETP.GE.OR P2, PT, R22, R3.reuse, P0 ;  /* 0x000000031600720c */ /* 0x080fe40000746670 */
[----:B------:R-:W-:Y:S01]  /*9290*/  ISETP.GE.OR P0, PT, R15, R3, P0 ;  /* 0x000000030f00720c */ /* 0x000fe20000706670 */
[----:B------:R-:W-:Y:S02]  /*92a0*/  IMAD.MOV.U32 R3, RZ, RZ, R6 ;  /* 0x000000ffff037224 */ /* 0x000fe400078e0006 */
[----:B------:R-:W-:-:S03]  /*92b0*/  IMAD.MOV.U32 R15, RZ, RZ, R9 ;  /* 0x000000ffff0f7224 */ /* 0x000fc600078e0009 */
[----:B------:R-:W-:Y:S01]  /*92c0*/  PRMT R57, R3, 0x7610, R57 ;  /* 0x0000761003397816 */ /* 0x000fe20000000039 */
[----:B------:R-:W-:Y:S01]  /*92d0*/  IMAD.MOV.U32 R3, RZ, RZ, R10 ;  /* 0x000000ffff037224 */ /* 0x000fe200078e000a */
[----:B------:R-:W-:Y:S01]  /*92e0*/  PRMT R58, R15, 0x7610, R58 ;  /* 0x000076100f3a7816 */ /* 0x000fe2000000003a */
[----:B0-----:R-:W-:Y:S06]  /*92f0*/  @!P1 BRA `(.L_x_5723) ;  /* 0x000001ac002c9947 */ /* 0x001fec0003800000 */
.L_x_5992:
[----:B------:R-:W-:Y:S05]  /*9300*/  BSYNC B1 ;  /* 0x0000000000017941 */ /* 0x000fea0003800000 */
.L_x_5722:
[----:B------:R-:W-:Y:S04]  /*9310*/  BSSY B1, `(.L_x_5724) ;  /* 0x000006b000017945 */ /* 0x000fe80003800000 */
[----:B------:R-:W-:Y:S05]  /*9320*/  @P2 BRA `(.L_x_5725) ;  /* 0x0000000400a42947 */ /* 0x000fea0003800000 */
[----:B------:R-:W2:Y:S01]  /*9330*/  LDL R15, [R1+0x64] ;  /* 0x00006400010f7983 */ /* 0x000ea20000100800 */
[----:B------:R-:W-:Y:S01]  /*9340*/  IMAD.SHL.U32 R37, R37, 0x40, RZ ;  /* 0x0000004025257824 */ /* 0x000fe200078e00ff */
[----:B------:R-:W-:Y:S01]  /*9350*/  SHF.R.U64 R43, R30, 0x10, R31 ;  /* 0x000000101e2b7819 */ /* 0x000fe2000000121f */
[----:B------:R-:W-:Y:S01]  /*9360*/  IMAD.IADD R13, R16, 0x1, R39 ;  /* 0x00000001100d7824 */ /* 0x000fe200078e0227 */
[----:B------:R-:W-:Y:S02]  /*9370*/  SHF.R.U64 R40, R20, 0x10, R21 ;  /* 0x0000001014287819 */ /* 0x000fe40000001215 */
[----:B------:R-:W-:Y:S02]  /*9380*/  LOP3.LUT R37, R37, 0x1c0, RZ, 0xc0, !PT ;  /* 0x000001c025257812 */ /* 0x000fe400078ec0ff */
[----:B------:R-:W-:Y:S02]  /*9390*/  SHF.R.U64 R46, R32, 0x10, R33 ;  /* 0x00000010202e7819 */ /* 0x000fe40000001221 */
[----:B------:R-:W-:-:S02]  /*93a0*/  SHF.R.U32.HI R14, RZ, 0x3, R37 ;  /* 0x00000003ff0e7819 */ /* 0x000fc40000011625 */
[C---:B------:R-:W-:Y:S02]  /*93b0*/  LOP3.LUT R13, R37.reuse, 0x38, R13, 0xf8, !PT ;  /* 0x00000038250d7812 */ /* 0x040fe400078ef80d */
[----:B0-----:R-:W-:Y:S02]  /*93c0*/  LOP3.LUT R12, R37, 0x38, R16, 0xf8, !PT ;  /* 0x00000038250c7812 */ /* 0x001fe400078ef810 */
[-C--:B------:R-:W-:Y:S02]  /*93d0*/  LOP3.LUT R13, R13, R14.reuse, RZ, 0x3c, !PT ;  /* 0x0000000e0d0d7212 */ /* 0x080fe400078e3cff */
[----:B------:R-:W-:Y:S02]  /*93e0*/  LOP3.LUT R12, R12, R14, RZ, 0x3c, !PT ;  /* 0x0000000e0c0c7212 */ /* 0x000fe400078e3cff */
[----:B------:R-:W-:Y:S02]  /*93f0*/  PRMT R43, R45, 0x5410, R43 ;  /* 0x000054102d2b7816 */ /* 0x000fe4000000002b */
[----:B------:R-:W-:-:S02]  /*9400*/  SHF.R.U64 R42, R28, 0x10, R29 ;  /* 0x000000101c2a7819 */ /* 0x000fc4000000121d */
[----:B------:R-:W-:Y:S02]  /*9410*/  SHF.R.U32.HI R44, RZ, 0x10, R31 ;  /* 0x00000010ff2c7819 */ /* 0x000fe4000001161f */
[----:B------:R-:W-:Y:S02]  /*9420*/  PRMT R40, R36, 0x5432, R40 ;  /* 0x0000543224287816 */ /* 0x000fe40000000028 */
[----:B------:R-:W-:Y:S02]  /*9430*/  SHF.R.U32.HI R41, RZ, 0x10, R21 ;  /* 0x00000010ff297819 */ /* 0x000fe40000011615 */
[----:B------:R-:W-:Y:S01]  /*9440*/  PRMT R46, R45, 0x5432, R46 ;  /* 0x000054322d2e7816 */ /* 0x000fe2000000002e */
[----:B------:R-:W-:Y:S01]  /*9450*/  IMAD.U32 R45, R43, 0x10000, RZ ;  /* 0x000100002b2d7824 */ /* 0x000fe200078e00ff */
[C---:B------:R-:W-:Y:S02]  /*9460*/  PRMT R42, R35.reuse, 0x5410, R42 ;  /* 0x00005410232a7816 */ /* 0x040fe4000000002a */
[----:B------:R-:W-:Y:S01]  /*9470*/  PRMT R44, R35, 0x5432, R44 ;  /* 0x00005432232c7816 */ /* 0x000fe2000000002c */
[----:B------:R-:W-:Y:S01]  /*9480*/  IMAD.U32 R35, R40, 0x10000, RZ ;  /* 0x0001000028237824 */ /* 0x000fe200078e00ff */
[----:B------:R-:W-:-:S02]  /*9490*/  PRMT R41, R49, 0x5410, R41 ;  /* 0x0000541031297816 */ /* 0x000fc40000000029 */
[----:B------:R-:W-:Y:S02]  /*94a0*/  SHF.R.U32.HI R29, RZ, 0x10, R29 ;  /* 0x00000010ff1d7819 */ /* 0x000fe4000001161d */
[----:B------:R-:W-:Y:S02]  /*94b0*/  SHF.R.U32.HI R47, RZ, 0x10, R33 ;  /* 0x00000010ff2f7819 */ /* 0x000fe40000011621 */
[----:B------:R-:W-:Y:S02]  /*94c0*/  LOP3.LUT R43, R43, 0xffff0000, RZ, 0xc0, !PT ;  /* 0xffff00002b2b7812 */ /* 0x000fe400078ec0ff */
[----:B------:R-:W-:Y:S02]  /*94d0*/  PRMT R36, R36, 0x5410, R29 ;  /* 0x0000541024247816 */ /* 0x000fe4000000001d */
[----:B------:R-:W-:Y:S01]  /*94e0*/  PRMT R47, R48, 0x5410, R47 ;  /* 0x00005410302f7816 */ /* 0x000fe2000000002f */
[C---:B--2---:R-:W-:Y:S02]  /*94f0*/  IMAD R38, R15.reuse, 0x200, R13 ;  /* 0x000002000f267824 */ /* 0x044fe400078e020d */
[----:B------:R-:W-:-:S02]  /*9500*/  IMAD R12, R15, 0x200, R12 ;  /* 0x000002000f0c7824 */ /* 0x000fc400078e020c */
        /* <DEDUP_REMOVED lines=75> */
.L_x_5725:
[----:B------:R-:W-:Y:S05]  /*99c0*/  BSYNC B1 ;  /* 0x0000000000017941 */ /* 0x000fea0003800000 */
.L_x_5724:
[----:B------:R-:W-:Y:S01]  /*99d0*/  PRMT R21, R3, 0x5410, R34 ;  /* 0x0000541003157816 */ /* 0x000fe20000000022 */
[----:B------:R-:W-:Y:S06]  /*99e0*/  @P0 BRA `(.L_x_5716) ;  /* 0x0000000400a80947 */ /* 0x000fec0003800000 */
[----:B01----:R-:W2:Y:S01]  /*99f0*/  LDL R12, [R1+0x68] ;  /* 0x00006800010c7983 */ /* 0x003ea20000100800 */
[C---:B------:R-:W-:Y:S02]  /*9a00*/  VIADD R13, R22.reuse, 0x40 ;  /* 0x00000040160d7836 */ /* 0x040fe40000000000 */
[----:B------:R-:W-:Y:S01]  /*9a10*/  VIADD R14, R22, 0x40 ;  /* 0x00000040160e7836 */ /* 0x000fe20000000000 */
[----:B------:R-:W3:Y:S01]  /*9a20*/  LDL R41, [R1+0x194] ;  /* 0x0001940001297983 */ /* 0x000ee20000100800 */
[----:B------:R-:W-:Y:S02]  /*9a30*/  IMAD.SHL.U32 R13, R13, 0x40, RZ ;  /* 0x000000400d0d7824 */ /* 0x000fe400078e00ff */
[----:B------:R-:W-:Y:S02]  /*9a40*/  IMAD.SHL.U32 R14, R14, 0x40, RZ ;  /* 0x000000400e0e7824 */ /* 0x000fe400078e00ff */
[----:B------:R-:W-:Y:S01]  /*9a50*/  IMAD.IADD R3, R16, 0x1, R39 ;  /* 0x0000000110037824 */ /* 0x000fe200078e0227 */
[----:B------:R-:W-:-:S02]  /*9a60*/  LOP3.LUT R13, R13, 0x1c0, RZ, 0xc0, !PT ;  /* 0x000001c00d0d7812 */ /* 0x000fc400078ec0ff */
[----:B------:R-:W-:Y:S02]  /*9a70*/  LOP3.LUT R14, R14, 0x1c0, RZ, 0xc0, !PT ;  /* 0x000001c00e0e7812 */ /* 0x000fe400078ec0ff */
[----:B------:R-:W-:Y:S02]  /*9a80*/  SHF.R.U32.HI R13, RZ, 0x3, R13 ;  /* 0x00000003ff0d7819 */ /* 0x000fe4000001160d */
[----:B------:R-:W-:-:S04]  /*9a90*/  LOP3.LUT R3, R14, 0x38, R3, 0xf8, !PT ;  /* 0x000000380e037812 */ /* 0x000fc800078ef803 */
[----:B------:R-:W-:Y:S02]  /*9aa0*/  LOP3.LUT R3, R3, R13, RZ, 0x3c, !PT ;  /* 0x0000000d03037212 */ /* 0x000fe400078e3cff */
[----:B------:R-:W-:Y:S02]  /*9ab0*/  SHF.R.U64 R33, R4, 0x10, R5 ;  /* 0x0000001004217819 */ /* 0x000fe40000001205 */
[----:B------:R-:W-:Y:S02]  /*9ac0*/  SHF.R.U64 R28, R8, 0x10, R9 ;  /* 0x00000010081c7819 */ /* 0x000fe40000001209 */
[----:B------:R-:W-:Y:S02]  /*9ad0*/  PRMT R33, R55, 0x5410, R33 ;  /* 0x0000541037217816 */ /* 0x000fe40000000021 */
[----:B------:R-:W-:Y:S02]  /*9ae0*/  SHF.R.U32.HI R29, RZ, 0x10, R9 ;  /* 0x00000010ff1d7819 */ /* 0x000fe40000011609 */
[----:B------:R-:W-:Y:S01]  /*9af0*/  PRMT R28, R56, 0x5432, R28 ;  /* 0x00005432381c7816 */ /* 0x000fe2000000001c */
[----:B------:R-:W-:Y:S01]  /*9b00*/  IMAD.U32 R34, R33, 0x10000, RZ ;  /* 0x0001000021227824 */ /* 0x000fe200078e00ff */
[----:B------:R-:W-:-:S02]  /*9b10*/  SHF.R.U32.HI R35, RZ, 0x10, R5 ;  /* 0x00000010ff237819 */ /* 0x000fc40000011605 */
[----:B------:R-:W-:Y:S01]  /*9b20*/  SHF.R.U32.HI R38, RZ, 0x10, R7 ;  /* 0x00000010ff267819 */ /* 0x000fe20000011607 */
[----:B------:R-:W-:Y:S01]  /*9b30*/  IMAD.U32 R30, R28, 0x10000, RZ ;  /* 0x000100001c1e7824 */ /* 0x000fe200078e00ff */
[----:B------:R-:W-:Y:S02]  /*9b40*/  PRMT R29, R58, 0x5410, R29 ;  /* 0x000054103a1d7816 */ /* 0x000fe4000000001d */
[----:B------:R-:W-:Y:S02]  /*9b50*/  PRMT R35, R56, 0x5410, R35 ;  /* 0x0000541038237816 */ /* 0x000fe40000000023 */
[--C-:B------:R-:W-:Y:S02]  /*9b60*/  SHF.R.U64 R31, R10, 0x10, R11.reuse ;  /* 0x000000100a1f7819 */ /* 0x100fe4000000120b */
[----:B------:R-:W-:Y:S02]  /*9b70*/  SHF.R.U32.HI R32, RZ, 0x10, R11 ;  /* 0x00000010ff207819 */ /* 0x000fe4000001160b */
[----:B------:R-:W-:Y:S01]  /*9b80*/  PRMT R38, R55, 0x5432, R38 ;  /* 0x0000543237267816 */ /* 0x000fe20000000026 */
[----:B------:R-:W-:Y:S01]  /*9b90*/  IMAD.U32 R36, R35, 0x10000, RZ ;  /* 0x0001000023247824 */ /* 0x000fe200078e00ff */
[----:B------:R-:W-:-:S02]  /*9ba0*/  PRMT R31, R21, 0x5410, R31 ;  /* 0x00005410151f7816 */ /* 0x000fc4000000001f */
[----:B------:R-:W-:Y:S02]  /*9bb0*/  PRMT R32, R21, 0x5432, R32 ;  /* 0x0000543215207816 */ /* 0x000fe40000000020 */
[----:B------:R-:W-:Y:S02]  /*9bc0*/  LOP3.LUT R33, R33, 0xffff0000, RZ, 0xc0, !PT ;  /* 0xffff000021217812 */ /* 0x000fe400078ec0ff */
[----:B------:R-:W-:-:S04]  /*9bd0*/  SHF.R.U64 R37, R6, 0x10, R7 ;  /* 0x0000001006257819 */ /* 0x000fc80000001207 */
[----:B------:R-:W-:Y:S02]  /*9be0*/  PRMT R37, R57, 0x5410, R37 ;  /* 0x0000541039257816 */ /* 0x000fe40000000025 */
[----:B------:R-:W-:Y:S01]  /*9bf0*/  LOP3.LUT R35, R35, 0xffff0000, RZ, 0xc0, !PT ;  /* 0xffff000023237812 */ /* 0x000fe200078ec0ff */
[----:B--2---:R-:W-:-:S04]  /*9c00*/  IMAD.IADD R20, R12, 0x1, R3 ;  /* 0x000000010c147824 */ /* 0x004fc800078e0203 */
[----:B------:R-:W-:Y:S01]  /*9c10*/  IMAD R20, R20, 0x2, R19 ;  /* 0x0000000214147824 */ /* 0x000fe200078e0213 */
[----:B---3--:R-:W0:Y:S04]  /*9c20*/  LDS.128 R12, [R41+0x18400] ;  /* 0x01840000290c7984 */ /* 0x008e280000000c00 */
[----:B------:R-:W1:Y:S01]  /*9c30*/  LDS.128 R24, [R20+0x18400] ;  /* 0x0184000014187984 */ /* 0x000e620000000c00 */
[----:B0-----:R-:W-:Y:S02]  /*9c40*/  IMAD.U32 R3, R12, 0x10000, RZ ;  /* 0x000100000c037824 */ /* 0x001fe400078e00ff */
[----:B-1----:R-:W-:-:S04]  /*9c50*/  IMAD.U32 R9, R24, 0x10000, RZ ;  /* 0x0001000018097824 */ /* 0x002fc800078e00ff */
[C---:B------:R-:W-:Y:S01]  /*9c60*/  FMUL.FTZ R40, R9.reuse, R34 ;  /* 0x0000002209287220 */ /* 0x040fe20000410000 */
[-C--:B------:R-:W-:Y:S01]  /*9c70*/  FMUL.FTZ R42, R9, R30.reuse ;  /* 0x0000001e092a7220 */ /* 0x080fe20000410000 */
[----:B------:R-:W-:Y:S02]  /*9c80*/  IMAD.U32 R11, R25, 0x10000, RZ ;  /* 0x00010000190b7824 */ /* 0x000fe400078e00ff */
[----:B------:R-:W-:Y:S01]  /*9c90*/  FFMA.FTZ R40, R3, R30, -R40 ;  /* 0x0000001e03287223 */ /* 0x000fe20000010828 */
[----:B------:R-:W-:Y:S02]  /*9ca0*/  IMAD.U32 R30, R29, 0x10000, RZ ;  /* 0x000100001d1e7824 */ /* 0x000fe400078e00ff */
[----:B------:R-:W-:Y:S02]  /*9cb0*/  IMAD.U32 R21, R27, 0x10000, RZ ;  /* 0x000100001b157824 */ /* 0x000fe400078e00ff */
[----:B------:R-:W-:Y:S02]  /*9cc0*/  IMAD.U32 R9, R38, 0x10000, RZ ;  /* 0x0001000026097824 */ /* 0x000fe400078e00ff */
[----:B------:R-:W-:Y:S01]  /*9cd0*/  FFMA.FTZ R42, R3, R34, R42 ;  /* 0x00000022032a7223 */ /* 0x000fe2000001002a */
[----:B------:R-:W-:-:S02]  /*9ce0*/  IMAD.U32 R5, R13, 0x10000, RZ ;  /* 0x000100000d057824 */ /* 0x000fc400078e00ff */
[C---:B------:R-:W-:Y:S01]  /*9cf0*/  FMUL.FTZ R44, R11.reuse, R36 ;  /* 0x000000240b2c7220 */ /* 0x040fe20000410000 */
[-C--:B------:R-:W-:Y:S01]  /*9d00*/  FMUL.FTZ R34, R11, R30.reuse ;  /* 0x0000001e0b227220 */ /* 0x080fe20000410000 */
[----:B------:R-:W-:Y:S02]  /*9d10*/  IMAD.U32 R8, R15, 0x10000, RZ ;  /* 0x000100000f087824 */ /* 0x000fe400078e00ff */
[----:B------:R-:W-:Y:S01]  /*9d20*/  FMUL.FTZ R11, R21, R9 ;  /* 0x00000009150b7220 */ /* 0x000fe20000410000 */
[----:B------:R-:W-:Y:S01]  /*9d30*/  IMAD.U32 R3, R32, 0x10000, RZ ;  /* 0x0001000020037824 */ /* 0x000fe200078e00ff */
[----:B------:R-:W-:Y:S01]  /*9d40*/  LOP3.LUT R10, R24, 0xffff0000, RZ, 0xc0, !PT ;  /* 0xffff0000180a7812 */ /* 0x000fe200078ec0ff */
[----:B------:R-:W-:Y:S01]  /*9d50*/  FFMA.FTZ R44, R5, R30, -R44 ;  /* 0x0000001e052c7223 */ /* 0x000fe2000001082c */
[----:B------:R-:W-:Y:S01]  /*9d60*/  LOP3.LUT R24, R25, 0xffff0000, RZ, 0xc0, !PT ;  /* 0xffff000019187812 */ /* 0x000fe200078ec0ff */
[-C--:B------:R-:W-:Y:S01]  /*9d70*/  FMUL.FTZ R30, R21, R3.reuse ;  /* 0x00000003151e7220 */ /* 0x080fe20000410000 */
[----:B------:R-:W-:Y:S01]  /*9d80*/  FFMA.FTZ R25, R8, R3, -R11 ;  /* 0x0000000308197223 */ /* 0x000fe2000001080b */
[----:B------:R-:W-:Y:S01]  /*9d90*/  LOP3.LUT R4, R12, 0xffff0000, RZ, 0xc0, !PT ;  /* 0xffff00000c047812 */ /* 0x000fe200078ec0ff */
[----:B------:R-:W-:Y:S01]  /*9da0*/  FFMA.FTZ R34, R5, R36, R34 ;  /* 0x0000002405227223 */ /* 0x000fe20000010022 */
[----:B------:R-:W-:Y:S01]  /*9db0*/  LOP3.LUT R3, R28, 0xffff0000, RZ, 0xc0, !PT ;  /* 0xffff00001c037812 */ /* 0x000fe200078ec0ff */
[----:B------:R-:W-:Y:S01]  /*9dc0*/  FMUL.FTZ R5, R10, R33 ;  /* 0x000000210a057220 */ /* 0x000fe20000410000 */
[----:B------:R-:W-:Y:S01]  /*9dd0*/  FFMA.FTZ R30, R8, R9, R30 ;  /* 0x00000009081e7223 */ /* 0x000fe2000001001e */
[----:B------:R-:W-:Y:S01]  /*9de0*/  LOP3.LUT R12, R13, 0xffff0000, RZ, 0xc0, !PT ;  /* 0xffff00000d0c7812 */ /* 0x000fe200078ec0ff */
[----:B------:R-:W-:-:S02]  /*9df0*/  IMAD.U32 R13, R26, 0x10000, RZ ;  /* 0x000100001a0d7824 */ /* 0x000fc400078e00ff */
[-C--:B------:R-:W-:Y:S01]  /*9e00*/  FMUL.FTZ R9, R10, R3.reuse ;  /* 0x000000030a097220 */ /* 0x080fe20000410000 */
[C---:B------:R-:W-:Y:S01]  /*9e10*/  FFMA.FTZ R11, R4.reuse, R3, -R5 ;  /* 0x00000003040b7223 */ /* 0x040fe20000010805 */
[----:B------:R-:W-:Y:S02]  /*9e20*/  IMAD.U32 R5, R37, 0x10000, RZ ;  /* 0x0001000025057824 */ /* 0x000fe400078e00ff */
[----:B------:R-:W-:Y:S01]  /*9e30*/  FFMA.FTZ R33, R4, R33, R9 ;  /* 0x0000002104217223 */ /* 0x000fe20000010009 */
[C---:B------:R-:W-:Y:S02]  /*9e40*/  IMAD.U32 R6, R14.reuse, 0x10000, RZ ;  /* 0x000100000e067824 */ /* 0x040fe400078e00ff */
[----:B------:R-:W-:Y:S01]  /*9e50*/  FMUL.FTZ R9, R13, R5 ;  /* 0x000000050d097220 */ /* 0x000fe20000410000 */
[----:B------:R-:W-:Y:S01]  /*9e60*/  IMAD.U32 R3, R31, 0x10000, RZ ;  /* 0x000100001f037824 */ /* 0x000fe200078e00ff */
[----:B------:R-:W-:Y:S02]  /*9e70*/  LOP3.LUT R7, R14, 0xffff0000, RZ, 0xc0, !PT ;  /* 0xffff00000e077812 */ /* 0x000fe400078ec0ff */
[----:B------:R-:W-:Y:S01]  /*9e80*/  LOP3.LUT R14, R15, 0xffff0000, RZ, 0xc0, !PT ;  /* 0xffff00000f0e7812 */ /* 0x000fe200078ec0ff */
[-C--:B------:R-:W-:Y:S01]  /*9e90*/  FFMA.FTZ R10, R6, R3.reuse, -R9 ;  /* 0x00000003060a7223 */ /* 0x080fe20000010809 */
[----:B------:R-:W-:Y:S01]  /*9ea0*/  LOP3.LUT R15, R26, 0xffff0000, RZ, 0xc0, !PT ;  /* 0xffff00001a0f7812 */ /* 0x000fe200078ec0ff */
[----:B------:R-:W-:Y:S01]  /*9eb0*/  FMUL.FTZ R13, R13, R3 ;  /* 0x000000030d0d7220 */ /* 0x000fe20000410000 */
[----:B------:R-:W-:-:S02]  /*9ec0*/  LOP3.LUT R29, R29, 0xffff0000, RZ, 0xc0, !PT ;  /* 0xffff00001d1d7812 */ /* 0x000fc400078ec0ff */
[----:B------:R-:W-:Y:S02]  /*9ed0*/  LOP3.LUT R26, R27, 0xffff0000, RZ, 0xc0, !PT ;  /* 0xffff00001b1a7812 */ /* 0x000fe400078ec0ff */
[----:B------:R-:W-:Y:S02]  /*9ee0*/  LOP3.LUT R8, R37, 0xffff0000, RZ, 0xc0, !PT ;  /* 0xffff000025087812 */ /* 0x000fe400078ec0ff */
[----:B------:R-:W-:Y:S02]  /*9ef0*/  LOP3.LUT R9, R38, 0xffff0000, RZ, 0xc0, !PT ;  /* 0xffff000026097812 */ /* 0x000fe400078ec0ff */
[----:B------:R-:W-:Y:S02]  /*9f00*/  LOP3.LUT R4, R31, 0xffff0000, RZ, 0xc0, !PT ;  /* 0xffff00001f047812 */ /* 0x000fe400078ec0ff */
[----:B------:R-:W-:Y:S01]  /*9f10*/  LOP3.LUT R3, R32, 0xffff0000, RZ, 0xc0, !PT ;  /* 0xffff000020037812 */ /* 0x000fe200078ec0ff */
[C---:B------:R-:W-:Y:S01]  /*9f20*/  FMUL.FTZ R21, R24.reuse, R35 ;  /* 0x0000002318157220 */ /* 0x040fe20000410000 */
[----:B------:R-:W-:Y:S01]  /*9f30*/  FMUL.FTZ R24, R24, R29 ;  /* 0x0000001d18187220 */ /* 0x000fe20000410000 */
[----:B------:R-:W-:Y:S01]  /*9f40*/  FFMA.FTZ R13, R6, R5, R13 ;  /* 0x00000005060d7223 */ /* 0x000fe2000001000d */
[C---:B------:R-:W-:Y:S01]  /*9f50*/  FMUL.FTZ R6, R15.reuse, R8 ;  /* 0x000000080f067220 */ /* 0x040fe20000410000 */
[C---:B------:R-:W-:Y:S01]  /*9f60*/  FMUL.FTZ R27, R26.reuse, R9 ;  /* 0x000000091a1b7220 */ /* 0x040fe20000410000 */
[-C--:B------:R-:W-:Y:S01]  /*9f70*/  FMUL.FTZ R5, R15, R4.reuse ;  /* 0x000000040f057220 */ /* 0x080fe20000410000 */
[----:B------:R-:W-:Y:S01]  /*9f80*/  FMUL.FTZ R26, R26, R3 ;  /* 0x000000031a1a7220 */ /* 0x000fe20000410000 */
[C---:B------:R-:W-:Y:S01]  /*9f90*/  FFMA.FTZ R35, R12.reuse, R35, R24 ;  /* 0x000000230c237223 */ /* 0x040fe20000010018 */
[----:B------:R-:W-:Y:S01]  /*9fa0*/  FFMA.FTZ R21, R12, R29, -R21 ;  /* 0x0000001d0c157223 */ /* 0x000fe20000010815 */
        /* <DEDUP_REMOVED lines=14> */
.L_x_5716:
[----:B------:R-:W-:Y:S05]  /*a090*/  BSYNC B0 ;  /* 0x0000000000007941 */ /* 0x000fea0003800000 */
.L_x_5702:
        /* <DEDUP_REMOVED lines=8> */
.L_x_5699:
[----:B---3--:R-:W3:Y:S01]  /*a120*/  S2R R3, SR_TID.X ;  /* 0x0000000000037919 */ /* 0x008ee20000002100 */
[----:B-12---:R-:W-:Y:S01]  /*a130*/  IMAD.U32 R4, RZ, RZ, UR37 ;  /* 0x00000025ff047e24 */ /* 0x006fe2000f8e00ff */
[----:B------:R-:W-:Y:S05]  /*a140*/  WARPSYNC.ALL ;  /* 0x0000000000007948 */ /* 0x000fea0003800000 */
[----:B------:R-:W-:Y:S02]  /*a150*/  ISETP.NE.AND P1, PT, R4, 0x3, PT ;  /* 0x000000030400780c */ /* 0x000fe40003f25270 */
[----:B---3--:R-:W-:-:S05]  /*a160*/  SHF.R.U32.HI R3, RZ, 0x7, R3 ;  /* 0x00000007ff037819 */ /* 0x008fca0000011603 */
[----:B------:R-:W-:-:S05]  /*a170*/  VIADD R3, R3, 0x8 ;  /* 0x0000000803037836 */ /* 0x000fca0000000000 */
[----:B------:R1:W-:Y:S06]  /*a180*/  BAR.SYNC.DEFER_BLOCKING R3, 0x100 ;  /* 0x000400030000751d */ /* 0x0003ec0000010000 */
[----:B------:R-:W-:Y:S05]  /*a190*/  @!P1 BRA `(.L_x_5726) ;  /* 0x0000000000049947 */ /* 0x000fea0003800000 */
[----:B------:R-:W-:Y:S01]  /*a1a0*/  BPT.TRAP 0x1 ;  /* 0x000000040000795c */ /* 0x000fe20000300000 */
.L_x_5726:
[----:B------:R-:W-:Y:S01]  /*a1b0*/  IMAD R179, R2, 0x8, R19 ;  /* 0x0000000802b37824 */ /* 0x000fe200078e0213 */
[----:B------:R-:W-:-:S04]  /*a1c0*/  SHF.L.U32 R8, R23, 0x1f, RZ ;  /* 0x0000001f17087819 */ /* 0x000fc800000006ff */
[----:B------:R2:W3:Y:S01]  /*a1d0*/  SYNCS.PHASECHK.TRANS64.TRYWAIT P0, [R179+URZ+0x32430], R8 ;  /* 0x03243008b30075a7 */ /* 0x0004e2000800017f */
[----:B------:R-:W-:Y:S05]  /*a1e0*/  @!P1 BRA `(.L_x_5727) ;  /* 0x0000000000049947 */ /* 0x000fea0003800000 */
[----:B------:R-:W-:Y:S01]  /*a1f0*/  BPT.TRAP 0x1 ;  /* 0x000000040000795c */ /* 0x000fe20000300000 */
.L_x_5727:
[----:B------:R-:W-:-:S05]  /*a200*/  VIADD R4, R19, 0x1c400 ;  /* 0x0001c40013047836 */ /* 0x000fca0000000000 */
[----:B------:R-:W-:-:S04]  /*a210*/  SHF.R.U32.HI R4, RZ, 0x4, R4 ;  /* 0x00000004ff047819 */ /* 0x000fc80000011604 */
[----:B------:R-:W-:-:S04]  /*a220*/  LOP3.LUT R4, R4, 0x3fff, RZ, 0xc0, !PT ;  /* 0x00003fff04047812 */ /* 0x000fc800078ec0ff */
[----:B------:R-:W-:-:S05]  /*a230*/  LOP3.LUT R4, R4, 0x10000, RZ, 0xfc, !PT ;  /* 0x0001000004047812 */ /* 0x000fca00078efcff */
[----:B------:R4:W-:Y:S01]  /*a240*/  STL [R1+0x4c], R4 ;  /* 0x00004c0401007387 */ /* 0x0009e20000100800 */
[----:B---3--:R-:W-:Y:S05]  /*a250*/  @P0 BRA `(.L_x_5728) ;  /* 0x0000000000080947 */ /* 0x008fea0003800000 */
[----:B------:R-:W3:Y:S02]  /*a260*/  SYNCS.PHASECHK.TRANS64.TRYWAIT P0, [R179+URZ+0x32430], R8 ;  /* 0x03243008b30075a7 */ /* 0x000ee4000800017f */
[----:B---3--:R-:W-:Y:S05]  /*a270*/  @!P0 BRA `(.L_x_5729) ;  /* 0x0000019c00608947 */ /* 0x008fea0003800000 */
.L_x_5728:
[----:B----4-:R-:W4:Y:S01]  /*a280*/  LDL R4, [R1+0x4c] ;  /* 0x00004c0001047983 */ /* 0x010f220000100800 */
[----:B------:R-:W-:Y:S01]  /*a290*/  IMAD.MOV.U32 R5, RZ, RZ, 0x40000040 ;  /* 0x40000040ff057424 */ /* 0x000fe200078e00ff */
[----:B------:R-:W-:Y:S05]  /*a2a0*/  WARPSYNC.ALL ;  /* 0x0000000000007948 */ /* 0x000fea0003800000 */
[C---:B------:R-:W-:Y:S01]  /*a2b0*/  R2UR UR4, R224.reuse ;  /* 0x00000000e00472ca */ /* 0x040fe200000e0000 */
[----:B0-----:R-:W-:Y:S01]  /*a2c0*/  WARPGROUP.ARRIVE ;  /* 0x00000000000079c5 */ /* 0x001fe20000000000 */
[----:B------:R-:W-:Y:S01]  /*a2d0*/  R2UR UR5, R225 ;  /* 0x00000000e10572ca */ /* 0x000fe200000e0000 */
[----:B------:R-:W-:Y:S01]  /*a2e0*/  VIADD R14, R224, 0x2 ;  /* 0x00000002e00e7836 */ /* 0x000fe20000000000 */
[----:B------:R-:W-:Y:S01]  /*a2f0*/  R2UR UR7, R5 ;  /* 0x00000000050772ca */ /* 0x000fe200000e0000 */
[----:B------:R-:W-:Y:S01]  /*a300*/  IMAD.MOV.U32 R15, RZ, RZ, 0x40000040 ;  /* 0x40000040ff0f7424 */ /* 0x000fe200078e00ff */
[----:B------:R-:W-:Y:S01]  /*a310*/  SHF.L.U32 R0, R0, 0x1f, RZ ;  /* 0x0000001f00007819 */ /* 0x000fe200000006ff */
[----:B------:R-:W-:Y:S01]  /*a320*/  IMAD.MOV.U32 R7, RZ, RZ, 0x40000040 ;  /* 0x40000040ff077424 */ /* 0x000fe200078e00ff */
[----:B------:R-:W-:Y:S01]  /*a330*/  BSSY B0, `(.L_x_5730) ;  /* 0x0000028000007945 */ /* 0x000fe20003800000 */
[----:B------:R-:W-:Y:S01]  /*a340*/  VIADD R12, R224, 0x4 ;  /* 0x00000004e00c7836 */ /* 0x000fe20000000000 */
[----:B------:R0:W-:Y:S01]  /*a350*/  STL.64 [R1+0x10], R14 ;  /* 0x0000100e01007387 */ /* 0x0001e20000100a00 */
[----:B------:R-:W-:-:S02]  /*a360*/  IMAD.MOV.U32 R13, RZ, RZ, 0x40000040 ;  /* 0x40000040ff0d7424 */ /* 0x000fc400078e00ff */
[----:B------:R-:W-:Y:S02]  /*a370*/  VIADD R10, R224, 0x6 ;  /* 0x00000006e00a7836 */ /* 0x000fe40000000000 */
[----:B------:R-:W-:Y:S01]  /*a380*/  IMAD.MOV.U32 R11, RZ, RZ, 0x40000040 ;  /* 0x40000040ff0b7424 */ /* 0x000fe200078e00ff */
[----:B------:R0:W-:Y:S01]  /*a390*/  STL.64 [R1+0x8], R12 ;  /* 0x0000080c01007387 */ /* 0x0001e20000100a00 */
[----:B------:R-:W-:-:S03]  /*a3a0*/  IMAD.MOV.U32 R5, RZ, RZ, 0x40000040 ;  /* 0x40000040ff057424 */ /* 0x000fc600078e00ff */
[----:B------:R0:W-:Y:S01]  /*a3b0*/  STL.64 [R1], R10 ;  /* 0x0000000a01007387 */ /* 0x0001e20000100a00 */
[----:B----4-:R-:W-:-:S04]  /*a3c0*/  IMAD R4, R2, 0x300, R4 ;  /* 0x0000030002047824 */ /* 0x010fc800078e0204 */
[C---:B------:R-:W-:Y:S01]  /*a3d0*/  VIADD R6, R4.reuse, 0x2 ;  /* 0x0000000204067836 */ /* 0x040fe20000000000 */
[----:B------:R-:W-:-:S13]  /*a3e0*/  R2UR UR6, R4 ;  /* 0x00000000040672ca */ /* 0x000fda00000e0000 */
[----:B------:R-:W-:Y:S01]  /*a3f0*/  HGMMA.64x96x16.F32.BF16 R24, gdesc[UR4], RZ, !UPT, gsb0 ;  /* 0x01600000041879f0 */ /* 0x000fe2000c0018ff */
[----:B------:R-:W-:Y:S02]  /*a400*/  R2UR UR4, R14 ;  /* 0x000000000e0472ca */ /* 0x000fe400000e0000 */
[----:B------:R-:W-:Y:S02]  /*a410*/  R2UR UR5, R15 ;  /* 0x000000000f0572ca */ /* 0x000fe400000e0000 */
[----:B------:R-:W-:Y:S01]  /*a420*/  R2UR UR6, R6 ;  /* 0x00000000060672ca */ /* 0x000fe200000e0000 */
[C---:B------:R-:W-:Y:S01]  /*a430*/  VIADD R6, R4.reuse, 0x4 ;  /* 0x0000000404067836 */ /* 0x040fe20000000000 */
[----:B------:R-:W-:Y:S01]  /*a440*/  R2UR UR7, R7 ;  /* 0x00000000070772ca */ /* 0x000fe200000e0000 */
[----:B------:R-:W-:Y:S02]  /*a450*/  IMAD.MOV.U32 R7, RZ, RZ, 0x40000040 ;  /* 0x40000040ff077424 */ /* 0x000fe400078e00ff */
        /* <DEDUP_REMOVED lines=19> */
[----:B------:R-:W4:Y:S02]  /*a590*/  SYNCS.PHASECHK.TRANS64.TRYWAIT P0, [R19+URZ+0x32410], R0 ;  /* 0x03241000130075a7 */ /* 0x000f24000800017f */
[----:B0---4-:R-:W-:Y:S05]  /*a5a0*/  @!P0 BRA `(.L_x_5731) ;  /* 0x0000019800a88947 */ /* 0x011fea0003800000 */
.L_x_5993:
[----:B------:R-:W-:Y:S05]  /*a5b0*/  BSYNC B0 ;  /* 0x0000000000007941 */ /* 0x000fea0003800000 */
.L_x_5730:
[----:B------:R-:W-:Y:S05]  /*a5c0*/  @!P1 BRA `(.L_x_5732) ;  /* 0x0000000000049947 */ /* 0x000fea0003800000 */
[----:B------:R-:W-:Y:S01]  /*a5d0*/  BPT.TRAP 0x1 ;  /* 0x000000040000795c */ /* 0x000fe20000300000 */
.L_x_5732:
[----:B------:R4:W0:Y:S01]  /*a5e0*/  SYNCS.PHASECHK.TRANS64.TRYWAIT P2, [R179+URZ+0x32450], R8 ;  /* 0x03245008b30075a7 */ /* 0x000822000804017f */
[----:B------:R-:W-:Y:S05]  /*a5f0*/  @!P1 BRA `(.L_x_5733) ;  /* 0x0000000000049947 */ /* 0x000fea0003800000 */
[----:B------:R-:W-:Y:S01]  /*a600*/  BPT.TRAP 0x1 ;  /* 0x000000040000795c */ /* 0x000fe20000300000 */
.L_x_5733:
[----:B0-----:R-:W0:Y:S01]  /*a610*/  S2R R0, SR_TID.X ;  /* 0x0000000000007919 */ /* 0x001e220000002100 */
[----:B------:R-:W-:Y:S01]  /*a620*/  BSSY B0, `(.L_x_5734) ;  /* 0x0000006000007945 */ /* 0x000fe20003800000 */
[----:B0-----:R-:W-:-:S04]  /*a630*/  LOP3.LUT R0, R0, 0x7f, RZ, 0xc0, !PT ;  /* 0x0000007f00007812 */ /* 0x001fc800078ec0ff */
[----:B------:R-:W-:Y:S01]  /*a640*/  ISETP.NE.AND P0, PT, R0, RZ, PT ;  /* 0x000000ff0000720c */ /* 0x000fe20003f05270 */
[----:B------:R-:W-:-:S12]  /*a650*/  @P2 BRA `(.L_x_5735) ;  /* 0x0000000000082947 */ /* 0x000fd80003800000 */
[----:B------:R-:W0:Y:S02]  /*a660*/  SYNCS.PHASECHK.TRANS64.TRYWAIT P2, [R179+URZ+0x32450], R8 ;  /* 0x03245008b30075a7 */ /* 0x000e24000804017f */
[----:B0-----:R-:W-:Y:S05]  /*a670*/  @!P2 BRA `(.L_x_5736) ;  /* 0x000001980088a947 */ /* 0x001fea0003800000 */
.L_x_5735:
[----:B------:R-:W-:Y:S05]  /*a680*/  BSYNC B0 ;  /* 0x0000000000007941 */ /* 0x000fea0003800000 */
.L_x_5734:
[----:B------:R-:W-:Y:S05]  /*a690*/  WARPSYNC.ALL ;  /* 0x0000000000007948 */ /* 0x000fea0003800000 */
[----:B------:R-:W-:Y:S01]  /*a6a0*/  R2UR UR42, R19 ;  /* 0x00000000132a72ca */ /* 0x000fe200000e0000 */
[----:B------:R-:W-:Y:S01]  /*a6b0*/  IMAD.MOV.U32 R73, RZ, RZ, 0xc00 ;  /* 0x00000c00ff497424 */ /* 0x000fe200078e00ff */
[----:B------:R-:W-:Y:S01]  /*a6c0*/  LOP3.LUT R4, R72, 0x10000, RZ, 0xfc, !PT ;  /* 0x0001000048047812 */ /* 0x000fe200078efcff */
[----:B------:R-:W-:Y:S01]  /*a6d0*/  IMAD.MOV.U32 R5, RZ, RZ, 0x40000040 ;  /* 0x40000040ff057424 */ /* 0x000fe200078e00ff */
[----:B------:R-:W-:Y:S01]  /*a6e0*/  WARPGROUP.ARRIVE ;  /* 0x00000000000079c5 */ /* 0x000fe20000000000 */
[----:B------:R-:W-:Y:S01]  /*a6f0*/  IMAD.MOV.U32 R237, RZ, RZ, 0x40000040 ;  /* 0x40000040ffed7424 */ /* 0x000fe200078e00ff */
[----:B------:R-:W2:Y:S01]  /*a700*/  LDL.LU R78, [R1+0x48] ;  /* 0x00004800014e7983 */ /* 0x000ea20000300800 */
[----:B------:R-:W-:Y:S01]  /*a710*/  IMAD.MOV.U32 R7, RZ, RZ, 0x40000040 ;  /* 0x40000040ff077424 */ /* 0x000fe200078e00ff */
[----:B------:R-:W0:Y:S01]  /*a720*/  LDC R83, c[0x0][0x448] ;  /* 0x00011200ff537b82 */ /* 0x000e220000000800 */
[----:B------:R-:W-:Y:S01]  /*a730*/  IMAD.MOV.U32 R235, RZ, RZ, 0x40000040 ;  /* 0x40000040ffeb7424 */ /* 0x000fe200078e00ff */
[----:B------:R-:W-:Y:S01]  /*a740*/  ULDC UR43, c[0x0][0xa80] ;  /* 0x0002a000002b7ab9 */ /* 0x000fe20000000800 */
[----:B------:R-:W-:Y:S01]  /*a750*/  IMAD.MOV.U32 R233, RZ, RZ, 0x40000040 ;  /* 0x40000040ffe97424 */ /* 0x000fe200078e00ff */
[----:B------:R-:W-:Y:S01]  /*a760*/  ULDC UR50, c[0x0][0xad0] ;  /* 0x0002b40000327ab9 */ /* 0x000fe20000000800 */
[----:B------:R-:W-:Y:S01]  /*a770*/  UIADD3 UR42, UR42, 0x400, URZ ;  /* 0x000004002a2a7890 */ /* 0x000fe2000fffe03f */
[C---:B------:R-:W-:Y:S01]  /*a780*/  R2UR UR4, R4.reuse ;  /* 0x00000000040472ca */ /* 0x040fe200000e0000 */
[C---:B------:R-:W-:Y:S01]  /*a790*/  VIADD R236, R4.reuse, 0x2 ;  /* 0x0000000204ec7836 */ /* 0x040fe20000000000 */
[----:B------:R-:W-:Y:S01]  /*a7a0*/  R2UR UR5, R5 ;  /* 0x00000000050572ca */ /* 0x000fe200000e0000 */
[----:B------:R-:W-:Y:S01]  /*a7b0*/  USHF.R.U32.HI UR42, URZ, 0x4, UR42 ;  /* 0x000000043f2a7899 */ /* 0x000fe2000801162a */
[C---:B------:R-:W-:Y:S01]  /*a7c0*/  VIADD R234, R4.reuse, 0x4 ;  /* 0x0000000404ea7836 */ /* 0x040fe20000000000 */
[----:B------:R-:W2:Y:S01]  /*a7d0*/  LDL R79, [R1+0x6c] ;  /* 0x00006c00014f7983 */ /* 0x000ea20000100800 */
[----:B------:R-:W-:Y:S01]  /*a7e0*/  IMAD.MOV.U32 R227, RZ, RZ, 0x40000040 ;  /* 0x40000040ffe37424 */ /* 0x000fe200078e00ff */
[----:B------:R-:W-:Y:S01]  /*a7f0*/  ULOP3.LUT UR42, UR42, 0x3fff, URZ, 0xc0, !UPT ;  /* 0x00003fff2a2a7892 */ /* 0x000fe2000f8ec03f */
[C---:B------:R-:W-:Y:S01]  /*a800*/  VIADD R232, R4.reuse, 0x6 ;  /* 0x0000000604e87836 */ /* 0x040fe20000000000 */
[----:B------:R-:W2:Y:S01]  /*a810*/  LDL R81, [R1+0x50] ;  /* 0x0000500001517983 */ /* 0x000ea20000100800 */
[C---:B------:R-:W-:Y:S01]  /*a820*/  VIADD R226, R4.reuse, 0x400 ;  /* 0x0000040004e27836 */ /* 0x040fe20000000000 */
[----:B------:R-:W-:Y:S01]  /*a830*/  ULOP3.LUT UR39, UR42, 0x10000, URZ, 0xfc, !UPT ;  /* 0x000100002a277892 */ /* 0x000fe2000f8efc3f */
[C---:B------:R-:W-:Y:S01]  /*a840*/  VIADD R214, R4.reuse, 0x402 ;  /* 0x0000040204d67836 */ /* 0x040fe20000000000 */
[----:B------:R-:W2:Y:S01]  /*a850*/  LDL R182, [R1+0x28] ;  /* 0x0000280001b67983 */ /* 0x000ea20000100800 */
[----:B------:R-:W-:Y:S01]  /*a860*/  IMAD.MOV.U32 R215, RZ, RZ, 0x40000040 ;  /* 0x40000040ffd77424 */ /* 0x000fe200078e00ff */
[----:B------:R-:W-:Y:S01]  /*a870*/  ULDC UR51, c[0x0][0xad0] ;  /* 0x0002b40000337ab9 */ /* 0x000fe20000000800 */
[----:B------:R-:W-:Y:S01]  /*a880*/  VIADD R212, R4, 0x404 ;  /* 0x0000040404d47836 */ /* 0x000fe20000000000 */
[----:B------:R-:W2:Y:S01]  /*a890*/  LDL R183, [R1+0x24] ;  /* 0x0000240001b77983 */ /* 0x000ea20000100800 */
[----:B------:R-:W-:Y:S01]  /*a8a0*/  IMAD R72, R2, R73, UR39 ;  /* 0x0000002702487e24 */ /* 0x000fe2000f8e0249 */
[----:B0-----:R-:W-:Y:S01]  /*a8b0*/  ISETP.NE.AND P5, PT, R83, 0x1, PT ;  /* 0x000000015300780c */ /* 0x001fe20003fa5270 */
[----:B------:R-:W-:Y:S01]  /*a8c0*/  IMAD.MOV.U32 R73, RZ, RZ, 0x40000040 ;  /* 0x40000040ff497424 */ /* 0x000fe200078e00ff */
[----:B------:R-:W-:Y:S01]  /*a8d0*/  ULDC UR48, c[0x0][0xa80] ;  /* 0x0002a00000307ab9 */ /* 0x000fe20000000800 */
[C---:B------:R-:W-:Y:S01]  /*a8e0*/  VIADD R6, R72.reuse, 0x2 ;  /* 0x0000000248067836 */ /* 0x040fe20000000000 */
[----:B------:R-:W-:Y:S01]  /*a8f0*/  R2UR UR6, R72 ;  /* 0x00000000480672ca */ /* 0x000fe200000e0000 */
[----:B------:R-:W-:Y:S01]  /*a900*/  IMAD.MOV.U32 R213, RZ, RZ, 0x40000040 ;  /* 0x40000040ffd57424 */ /* 0x000fe200078e00ff */
[----:B------:R-:W-:Y:S01]  /*a910*/  R2UR UR7, R73 ;  /* 0x00000000490772ca */ /* 0x000fe200000e0000 */
[----:B------:R-:W-:Y:S01]  /*a920*/  VIADD R208, R4, 0x406 ;  /* 0x0000040604d07836 */ /* 0x000fe20000000000 */
[----:B------:R-:W-:Y:S01]  /*a930*/  ULDC UR49, c[0x0][0xa80] ;  /* 0x0002a00000317ab9 */ /* 0x000fe20000000800 */
[----:B------:R-:W-:-:S02]  /*a940*/  IMAD.MOV.U32 R209, RZ, RZ, 0x40000040 ;  /* 0x40000040ffd17424 */ /* 0x000fc400078e00ff */
[C---:B------:R-:W-:Y:S02]  /*a950*/  VIADD R206, R4.reuse, 0x800 ;  /* 0x0000080004ce7836 */ /* 0x040fe40000000000 */
[----:B------:R-:W-:Y:S02]  /*a960*/  IMAD.MOV.U32 R207, RZ, RZ, 0x40000040 ;  /* 0x40000040ffcf7424 */ /* 0x000fe400078e00ff */
[----:B------:R-:W-:Y:S02]  /*a970*/  VIADD R204, R4, 0x802 ;  /* 0x0000080204cc7836 */ /* 0x000fe40000000000 */
[----:B------:R-:W-:Y:S02]  /*a980*/  IMAD.MOV.U32 R205, RZ, RZ, 0x40000040 ;  /* 0x40000040ffcd7424 */ /* 0x000fe400078e00ff */
[----:B------:R-:W-:Y:S01]  /*a990*/  HGMMA.64x96x16.F32.BF16 R24, gdesc[UR4], R24, gsb0 ;  /* 0x01600000041879f0 */ /* 0x000fe20008001818 */
[----:B------:R-:W-:Y:S01]  /*a9a0*/  R2UR UR4, R236 ;  /* 0x00000000ec0472ca */ /* 0x000fe200000e0000 */
[----:B------:R-:W-:Y:S01]  /*a9b0*/  VIADD R20, R4, 0x804 ;  /* 0x0000080404147836 */ /* 0x000fe20000000000 */
[----:B------:R-:W-:Y:S01]  /*a9c0*/  R2UR UR5, R237 ;  /* 0x00000000ed0572ca */ /* 0x000fe200000e0000 */
[----:B------:R-:W-:Y:S01]  /*a9d0*/  IMAD.MOV.U32 R21, RZ, RZ, 0x40000040 ;  /* 0x40000040ff157424 */ /* 0x000fe200078e00ff */
[----:B------:R-:W-:Y:S01]  /*a9e0*/  R2UR UR6, R6 ;  /* 0x00000000060672ca */ /* 0x000fe200000e0000 */
[----:B------:R-:W-:Y:S01]  /*a9f0*/  VIADD R6, R72, 0x4 ;  /* 0x0000000448067836 */ /* 0x000fe20000000000 */
[----:B------:R-:W-:Y:S01]  /*aa00*/  R2UR UR7, R7 ;  /* 0x00000000070772ca */ /* 0x000fe200000e0000 */
[----:B------:R-:W-:-:S02]  /*aa10*/  IMAD.MOV.U32 R7, RZ, RZ, 0x40000040 ;  /* 0x40000040ff077424 */ /* 0x000fc400078e00ff */
[C---:B------:R-:W-:Y:S02]  /*aa20*/  VIADD R14, R4.reuse, 0x806 ;  /* 0x00000806040e7836 */ /* 0x040fe40000000000 */
[----:B------:R-:W-:Y:S02]  /*aa30*/  IMAD.MOV.U32 R15, RZ, RZ, 0x40000040 ;  /* 0x40000040ff0f7424 */ /* 0x000fe400078e00ff */
[C---:B------:R-:W-:Y:S02]  /*aa40*/  VIADD R12, R4.reuse, 0xc00 ;  /* 0x00000c00040c7836 */ /* 0x040fe40000000000 */
[----:B------:R-:W-:Y:S02]  /*aa50*/  IMAD.MOV.U32 R13, RZ, RZ, 0x40000040 ;  /* 0x40000040ff0d7424 */ /* 0x000fe400078e00ff */
[----:B------:R-:W-:Y:S02]  /*aa60*/  VIADD R10, R4, 0xc02 ;  /* 0x00000c02040a7836 */ /* 0x000fe40000000000 */
[----:B------:R-:W-:-:S02]  /*aa70*/  IMAD.MOV.U32 R11, RZ, RZ, 0x40000040 ;  /* 0x40000040ff0b7424 */ /* 0x000fc400078e00ff */
[----:B--234-:R-:W-:Y:S02]  /*aa80*/  VIADD R8, R4, 0xc04 ;  /* 0x00000c0404087836 */ /* 0x01cfe40000000000 */
[----:B------:R-:W-:Y:S02]  /*aa90*/  IMAD.MOV.U32 R9, RZ, RZ, 0x40000040 ;  /* 0x40000040ff097424 */ /* 0x000fe400078e00ff */
[----:B------:R-:W-:Y:S01]  /*aaa0*/  IMAD.MOV.U32 R73, RZ, RZ, 0x40000040 ;  /* 0x40000040ff497424 */ /* 0x000fe200078e00ff */
[----:B------:R-:W-:Y:S02]  /*aab0*/  WARPGROUP.DEPBAR.LE gsb0, 0x0 ;  /* 0x00008000000079c5 */ /* 0x000fe40000010000 */
        /* <DEDUP_REMOVED lines=131> */
[----:B------:R-:W2:Y:S01]  /*b2f0*/  LDL R30, [R1+0x5c] ;  /* 0x00005c00011e7983 */ /* 0x000ea20000100800 */
[----:B------:R-:W-:Y:S01]  /*b300*/  FMUL.FTZ R24, R28, UR4 ;  /* 0x000000041c187c20 */ /* 0x000fe20008410000 */
[----:B------:R-:W-:Y:S01]  /*b310*/  FMUL.FTZ R82, R29, UR4 ;  /* 0x000000041d527c20 */ /* 0x000fe20008410000 */
[----:B------:R-:W0:Y:S01]  /*b320*/  @P5 LDC R28, c[0x0][0x44c] ;  /* 0x00011300ff1c5b82 */ /* 0x000e220000000800 */
[----:B------:R-:W-:Y:S01]  /*b330*/  LOP3.LUT R78, R78, 0xfffffffe, RZ, 0xc0, !PT ;  /* 0xfffffffe4e4e7812 */ /* 0x000fe200078ec0ff */
[----:B------:R-:W-:Y:S01]  /*b340*/  FMUL.FTZ R77, R34, UR4 ;  /* 0x00000004224d7c20 */ /* 0x000fe20008410000 */
[----:B------:R-:W-:Y:S01]  /*b350*/  FMUL.FTZ R0, R25, UR4 ;  /* 0x0000000419007c20 */ /* 0x000fe20008410000 */
[----:B------:R-:W3:Y:S01]  /*b360*/  MUFU.TANH R84, R84 ;  /* 0x0000005400547308 */ /* 0x000ee20000002400 */
[----:B------:R-:W-:Y:S01]  /*b370*/  FMUL.FTZ R80, R33, UR4 ;  /* 0x0000000421507c20 */ /* 0x000fe20008410000 */
[----:B------:R-:W-:Y:S01]  /*b380*/  FMUL.FTZ R73, R26, UR4 ;  /* 0x000000041a497c20 */ /* 0x000fe20008410000 */
[----:B------:R-:W-:Y:S01]  /*b390*/  FMUL.FTZ R72, R27, UR4 ;  /* 0x000000041b487c20 */ /* 0x000fe20008410000 */
[----:B------:R-:W4:Y:S01]  /*b3a0*/  @P5 LDC R29, c[0x0][0x450] ;  /* 0x00011400ff1d5b82 */ /* 0x000f220000000800 */
[----:B------:R-:W-:Y:S01]  /*b3b0*/  @P5 LOP3.LUT R78, R78, 0x1, RZ, 0xfc, !PT ;  /* 0x000000014e4e5812 */ /* 0x000fe200078efcff */
[----:B------:R-:W-:Y:S01]  /*b3c0*/  FMUL.FTZ R34, R45, UR4 ;  /* 0x000000042d227c20 */ /* 0x000fe20008410000 */
[----:B------:R-:W-:Y:S01]  /*b3d0*/  FMUL.FTZ R25, R32, UR4 ;  /* 0x0000000420197c20 */ /* 0x000fe20008410000 */
[----:B------:R-:W1:Y:S01]  /*b3e0*/  MUFU.TANH R0, R0 ;  /* 0x0000000000007308 */ /* 0x000e620000002400 */
[----:B------:R-:W-:Y:S01]  /*b3f0*/  FMUL.FTZ R76, R35, UR4 ;  /* 0x00000004234c7c20 */ /* 0x000fe20008410000 */
[----:B------:R3:W-:Y:S01]  /*b400*/  STL [R1+0x48], R78 ;  /* 0x0000484e01007387 */ /* 0x0007e20000100800 */
[----:B------:R-:W-:-:S02]  /*b410*/  IMAD R45, R210, -0x60, R182 ;  /* 0xffffffa0d22d7824 */ /* 0x000fc400078e02b6 */
[----:B------:R-:W-:Y:S01]  /*b420*/  FMUL.FTZ R40, R40, UR4 ;  /* 0x0000000428287c20 */ /* 0x000fe20008410000 */
[----:B------:R-:W-:Y:S02]  /*b430*/  FMUL.FTZ R74, R31, UR4 ;  /* 0x000000041f4a7c20 */ /* 0x000fe40008410000 */
[----:B------:R-:W1:Y:S01]  /*b440*/  MUFU.TANH R24, R24 ;  /* 0x0000001800187308 */ /* 0x000e620000002400 */
[----:B------:R-:W-:Y:S01]  /*b450*/  FMUL.FTZ R26, R36, UR4 ;  /* 0x00000004241a7c20 */ /* 0x000fe20008410000 */
[----:B---3--:R-:W-:Y:S01]  /*b460*/  FMUL.FTZ R78, R38, UR4 ;  /* 0x00000004264e7c20 */ /* 0x008fe20008410000 */
[----:B------:R-:W-:Y:S01]  /*b470*/  FMUL.FTZ R38, R39, UR4 ;  /* 0x0000000427267c20 */ /* 0x000fe20008410000 */
[----:B------:R-:W-:-:S04]  /*b480*/  IMAD.IADD R39, R79, 0x1, R81 ;  /* 0x000000014f277824 */ /* 0x000fc800078e0251 */
[----:B------:R-:W3:Y:S01]  /*b490*/  MUFU.TANH R82, R82 ;  /* 0x0000005200527308 */ /* 0x000ee20000002400 */
[----:B------:R-:W-:Y:S01]  /*b4a0*/  FMUL.FTZ R32, R52, UR4 ;  /* 0x0000000434207c20 */ /* 0x000fe20008410000 */
[----:B0-----:R-:W-:-:S06]  /*b4b0*/  @P5 IMAD.HI.U32 R28, R39, R28, RZ ;  /* 0x0000001c271c5227 */ /* 0x001fcc00078e00ff */
[----:B------:R-:W0:Y:S01]  /*b4c0*/  MUFU.TANH R25, R25 ;  /* 0x0000001900197308 */ /* 0x000e220000002400 */
[----:B----4-:R-:W-:Y:S01]  /*b4d0*/  @P5 SHF.R.U32.HI R39, RZ, R29, R28 ;  /* 0x0000001dff275219 */ /* 0x010fe2000001161c */
[----:B------:R-:W-:Y:S01]  /*b4e0*/  FMUL.FTZ R27, R37, UR4 ;  /* 0x00000004251b7c20 */ /* 0x000fe20008410000 */
[----:B------:R-:W-:Y:S01]  /*b4f0*/  FMUL.FTZ R35, R48, UR4 ;  /* 0x0000000430237c20 */ /* 0x000fe20008410000 */
[----:B------:R-:W-:Y:S01]  /*b500*/  FMUL.FTZ R33, R49, UR4 ;  /* 0x0000000431217c20 */ /* 0x000fe20008410000 */
[----:B------:R-:W-:Y:S01]  /*b510*/  FMUL.FTZ R57, R57, UR4 ;  /* 0x0000000439397c20 */ /* 0x000fe20008410000 */
[----:B------:R-:W4:Y:S02]  /*b520*/  SHFL.IDX PT, R79, R39, RZ, 0x1c1f ;  /* 0x001c1fff274f7589 */ /* 0x000f2400000e0000 */
        /* <DEDUP_REMOVED lines=17> */
[----:B------:R-:W0:Y:S01]  /*b640*/  S2R R83, SR_TID.X ;  /* 0x0000000000537919 */ /* 0x000e220000002100 */
[----:B------:R-:W-:Y:S01]  /*b650*/  ULOP3.LUT UR42, UR42, 0x3000000, URZ, 0xfc, !UPT ;  /* 0x030000002a2a7892 */ /* 0x000fe2000f8efc3f */
[----:B------:R-:W-:Y:S01]  /*b660*/  IMAD.MOV.U32 R180, RZ, RZ, R81 ;  /* 0x000000ffffb47224 */ /* 0x000fe200078e0051 */
[----:B------:R-:W3:Y:S04]  /*b670*/  LDL R181, [R1+0x60] ;  /* 0x0000600001b57983 */ /* 0x000ee80000100800 */
[----:B------:R-:W0:Y:S08]  /*b680*/  MUFU.TANH R40, R40 ;  /* 0x0000002800287308 */ /* 0x000e300000002400 */
[----:B------:R-:W0:Y:S08]  /*b690*/  MUFU.TANH R36, R36 ;  /* 0x0000002400247308 */ /* 0x000e300000002400 */
[----:B------:R-:W0:Y:S08]  /*b6a0*/  MUFU.TANH R37, R37 ;  /* 0x0000002500257308 */ /* 0x000e300000002400 */
[----:B------:R-:W0:Y:S01]  /*b6b0*/  MUFU.TANH R34, R34 ;  /* 0x0000002200227308 */ /* 0x000e220000002400 */
[----:B------:R-:W-:-:S07]  /*b6c0*/  FMUL.FTZ R31, R53, UR4 ;  /* 0x00000004351f7c20 */ /* 0x000fce0008410000 */
[----:B------:R-:W0:Y:S08]  /*b6d0*/  MUFU.TANH R35, R35 ;  /* 0x0000002300237308 */ /* 0x000e300000002400 */
[----:B------:R-:W0:Y:S08]  /*b6e0*/  MUFU.TANH R33, R33 ;  /* 0x0000002100217308 */ /* 0x000e300000002400 */
[----:B------:R-:W0:Y:S08]  /*b6f0*/  MUFU.TANH R32, R32 ;  /* 0x0000002000207308 */ /* 0x000e300000002400 */
[----:B------:R-:W0:Y:S08]  /*b700*/  MUFU.TANH R31, R31 ;  /* 0x0000001f001f7308 */ /* 0x000e300000002400 */
[----:B------:R-:W-:Y:S08]  /*b710*/  MUFU.TANH R28, R57 ;  /* 0x00000039001c7308 */ /* 0x000ff00000002400 */
[----:B------:R-:W-:Y:S08]  /*b720*/  MUFU.TANH R65, R65 ;  /* 0x0000004100417308 */ /* 0x000ff00000002400 */
[----:B------:R-:W-:Y:S01]  /*b730*/  MUFU.TANH R69, R69 ;  /* 0x0000004500457308 */ /* 0x000fe20000002400 */
[----:B------:R-:W-:Y:S01]  /*b740*/  FMUL.FTZ R49, R46, UR4 ;  /* 0x000000042e317c20 */ /* 0x000fe20008410000 */
[----:B------:R-:W0:Y:S06]  /*b750*/  SHFL.IDX PT, R39, R39, 0x1, 0x1c1f ;  /* 0x003c1f0027277f89 */ /* 0x000e2c00000e0000 */
[----:B------:R-:W-:Y:S08]  /*b760*/  MUFU.TANH R73, R73 ;  /* 0x0000004900497308 */ /* 0x000ff00000002400 */
[----:B------:R-:W-:Y:S08]  /*b770*/  MUFU.TANH R72, R72 ;  /* 0x0000004800487308 */ /* 0x000ff00000002400 */
[----:B------:R-:W-:Y:S08]  /*b780*/  MUFU.TANH R75, R75 ;  /* 0x0000004b004b7308 */ /* 0x000ff00000002400 */
[----:B------:R-:W-:Y:S08]  /*b790*/  MUFU.TANH R74, R74 ;  /* 0x0000004a004a7308 */ /* 0x000ff00000002400 */
[----:B------:R-:W-:Y:S08]  /*b7a0*/  MUFU.TANH R77, R77 ;  /* 0x0000004d004d7308 */ /* 0x000ff00000002400 */
[----:B------:R-:W-:Y:S01]  /*b7b0*/  MUFU.TANH R76, R76 ;  /* 0x0000004c004c7308 */ /* 0x000fe20000002400 */
[----:B--2---:R-:W-:-:S02]  /*b7c0*/  IADD3 R86, -R30, 0x61, R45 ;  /* 0x000000611e567810 */ /* 0x004fc40007ffe12d */
[----:B------:R-:W-:-:S03]  /*b7d0*/  IADD3 R45, -R30, 0x60, R45 ;  /* 0x000000601e2d7810 */ /* 0x000fc60007ffe12d */
[----:B------:R-:W-:-:S05]  /*b7e0*/  IMAD.IADD R86, R86, 0x1, -R183 ;  /* 0x0000000156567824 */ /* 0x000fca00078e0ab7 */
[----:B----4-:R-:W-:-:S04]  /*b7f0*/  VIADDMNMX R79, R79, R86, R45, PT ;  /* 0x000000564f4f7246 */ /* 0x010fc8000380012d */
[C---:B------:R-:W-:Y:S02]  /*b800*/  ISETP.GT.AND P3, PT, R79.reuse, RZ, PT ;  /* 0x000000ff4f00720c */ /* 0x040fe40003f64270 */
[C---:B------:R-:W-:Y:S02]  /*b810*/  ISETP.GT.AND P4, PT, R79.reuse, 0x1, PT ;  /* 0x000000014f00780c */ /* 0x040fe40003f84270 */
[C---:B------:R-:W-:Y:S02]  /*b820*/  ISETP.GT.AND P2, PT, R79.reuse, 0x8, PT ;  /* 0x000000084f00780c */ /* 0x040fe40003f44270 */
[----:B------:R-:W-:Y:S02]  /*b830*/  FSEL R84, R84, -INF , P3 ;  /* 0xff80000054547808 */ /* 0x000fe40001800000 */
[----:B-1----:R-:W-:Y:S02]  /*b840*/  FSEL R52, R0, -INF , P4 ;  /* 0xff80000000347808 */ /* 0x002fe40002000000 */
[----:B------:R-:W-:-:S02]  /*b850*/  ISETP.GT.AND P3, PT, R79, 0x9, PT ;  /* 0x000000094f00780c */ /* 0x000fc40003f64270 */
[----:B------:R-:W-:Y:S02]  /*b860*/  FSEL R48, R24, -INF , P2 ;  /* 0xff80000018307808 */ /* 0x000fe40001000000 */
[----:B------:R-:W-:Y:S02]  /*b870*/  FMNMX.FTZ R29, R84, R52, !PT ;  /* 0x00000034541d7209 */ /* 0x000fe40007810000 */
[C---:B------:R-:W-:Y:S02]  /*b880*/  ISETP.GT.AND P2, PT, R79.reuse, 0x10, PT ;  /* 0x000000104f00780c */ /* 0x040fe40003f44270 */
[----:B---3--:R-:W-:Y:S02]  /*b890*/  FSEL R82, R82, -INF , P3 ;  /* 0xff80000052527808 */ /* 0x008fe40001800000 */
[----:B------:R-:W-:Y:S01]  /*b8a0*/  FMNMX.FTZ R29, R48, R29, !PT ;  /* 0x0000001d301d7209 */ /* 0x000fe20007810000 */
[----:B------:R-:W-:Y:S01]  /*b8b0*/  FMUL.FTZ R0, R56, UR4 ;  /* 0x0000000438007c20 */ /* 0x000fe20008410000 */
[----:B------:R-:W-:-:S02]  /*b8c0*/  ISETP.GT.AND P3, PT, R79, 0x11, PT ;  /* 0x000000114f00780c */ /* 0x000fc40003f64270 */
[----:B0-----:R-:W-:Y:S02]  /*b8d0*/  FSEL R56, R25, -INF , P2 ;  /* 0xff80000019387808 */ /* 0x001fe40001000000 */
[----:B------:R-:W-:Y:S02]  /*b8e0*/  FMNMX.FTZ R29, R82, R29, !PT ;  /* 0x0000001d521d7209 */ /* 0x000fe40007810000 */
[C---:B------:R-:W-:Y:S02]  /*b8f0*/  ISETP.GT.AND P2, PT, R79.reuse, 0x18, PT ;  /* 0x000000184f00780c */ /* 0x040fe40003f44270 */
[----:B------:R-:W-:Y:S02]  /*b900*/  FSEL R80, R80, -INF , P3 ;  /* 0xff80000050507808 */ /* 0x000fe40001800000 */
[----:B------:R-:W-:Y:S02]  /*b910*/  FMNMX.FTZ R29, R56, R29, !PT ;  /* 0x0000001d381d7209 */ /* 0x000fe40007810000 */
[----:B------:R-:W-:-:S02]  /*b920*/  ISETP.GT.AND P3, PT, R79, 0x19, PT ;  /* 0x000000194f00780c */ /* 0x000fc40003f64270 */
[----:B------:R-:W-:Y:S02]  /*b930*/  FSEL R44, R26, -INF , P2 ;  /* 0xff8000001a2c7808 */ /* 0x000fe40001000000 */
[----:B------:R-:W-:Y:S02]  /*b940*/  FMNMX.FTZ R29, R80, R29, !PT ;  /* 0x0000001d501d7209 */ /* 0x000fe40007810000 */
[----:B------:R-:W-:Y:S02]  /*b950*/  ISETP.GT.AND P2, PT, R79, 0x20, PT ;  /* 0x000000204f00780c */ /* 0x000fe40003f44270 */
[----:B------:R-:W-:Y:S02]  /*b960*/  FSEL R41, R27, -INF , P3 ;  /* 0xff8000001b297808 */ /* 0x000fe40001800000 */
[----:B------:R-:W-:Y:S02]  /*b970*/  FMNMX.FTZ R24, R44, R29, !PT ;  /* 0x0000001d2c187209 */ /* 0x000fe40007810000 */
[----:B------:R-:W-:-:S02]  /*b980*/  ISETP.GT.AND P3, PT, R79, 0x21, PT ;  /* 0x000000214f00780c */ /* 0x000fc40003f64270 */
[----:B------:R-:W-:Y:S02]  /*b990*/  FSEL R40, R40, -INF , P2 ;  /* 0xff80000028287808 */ /* 0x000fe40001000000 */
[----:B------:R-:W-:Y:S02]  /*b9a0*/  FMNMX.FTZ R25, R41, R24, !PT ;  /* 0x0000001829197209 */ /* 0x000fe40007810000 */
[C---:B------:R-:W-:Y:S02]  /*b9b0*/  ISETP.GT.AND P2, PT, R79.reuse, 0x28, PT ;  /* 0x000000284f00780c */ /* 0x040fe40003f44270 */
[----:B------:R-:W-:Y:S02]  /*b9c0*/  FSEL R36, R36, -INF , P3 ;  /* 0xff80000024247808 */ /* 0x000fe40001800000 */
[----:B------:R-:W-:Y:S01]  /*b9d0*/  FMNMX.FTZ R25, R40, R25, !PT ;  /* 0x0000001928197209 */ /* 0x000fe20007810000 */
[----:B------:R0:W1:Y:S01]  /*b9e0*/  MUFU.TANH R30, R0 ;  /* 0x00000000001e7308 */ /* 0x0000620000002400 */
[----:B------:R-:W-:-:S02]  /*b9f0*/  ISETP.GT.AND P3, PT, R79, 0x29, PT ;  /* 0x000000294f00780c */ /* 0x000fc40003f64270 */
[----:B------:R-:W-:Y:S02]  /*ba00*/  FSEL R37, R37, -INF , P2 ;  /* 0xff80000025257808 */ /* 0x000fe40001000000 */
[----:B------:R-:W-:Y:S02]  /*ba10*/  ISETP.GT.AND P2, PT, R79, 0x30, PT ;  /* 0x000000304f00780c */ /* 0x000fe40003f44270 */
[----:B0-----:R-:W-:Y:S02]  /*ba20*/  FMNMX.FTZ R0, R36, R25, !PT ;  /* 0x0000001924007209 */ /* 0x001fe40007810000 */
[----:B------:R-:W-:Y:S02]  /*ba30*/  FSEL R34, R34, -INF , P3 ;  /* 0xff80000022227808 */ /* 0x000fe40001800000 */
[----:B------:R-:W-:Y:S02]  /*ba40*/  FMNMX.FTZ R25, R37, R0, !PT ;  /* 0x0000000025197209 */ /* 0x000fe40007810000 */
[----:B------:R-:W-:-:S02]  /*ba50*/  ISETP.GT.AND P3, PT, R79, 0x31, PT ;  /* 0x000000314f00780c */ /* 0x000fc40003f64270 */
[----:B------:R-:W-:Y:S02]  /*ba60*/  FSEL R35, R35, -INF , P2 ;  /* 0xff80000023237808 */ /* 0x000fe40001000000 */
[----:B------:R-:W-:Y:S02]  /*ba70*/  FMNMX.FTZ R0, R34, R25, !PT ;  /* 0x0000001922007209 */ /* 0x000fe40007810000 */
[----:B------:R-:W-:Y:S02]  /*ba80*/  ISETP.GT.AND P2, PT, R79, 0x38, PT ;  /* 0x000000384f00780c */ /* 0x000fe40003f44270 */
[----:B------:R-:W-:Y:S02]  /*ba90*/  FSEL R33, R33, -INF , P3 ;  /* 0xff80000021217808 */ /* 0x000fe40001800000 */
[----:B------:R-:W-:Y:S01]  /*baa0*/  FMNMX.FTZ R0, R35, R0, !PT ;  /* 0x0000000023007209 */ /* 0x000fe20007810000 */
[----:B------:R-:W0:Y:S01]  /*bab0*/  MUFU.TANH R29, R60 ;  /* 0x0000003c001d7308 */ /* 0x000e220000002400 */
[----:B------:R-:W-:-:S02]  /*bac0*/  ISETP.GT.AND P3, PT, R79, 0x39, PT ;  /* 0x000000394f00780c */ /* 0x000fc40003f64270 */
[----:B------:R-:W-:Y:S02]  /*bad0*/  FSEL R32, R32, -INF , P2 ;  /* 0xff80000020207808 */ /* 0x000fe40001000000 */
[----:B------:R-:W-:Y:S02]  /*bae0*/  FMNMX.FTZ R25, R33, R0, !PT ;  /* 0x0000000021197209 */ /* 0x000fe40007810000 */
[----:B------:R-:W-:Y:S01]  /*baf0*/  ISETP.GT.AND P2, PT, R79, 0x40, PT ;  /* 0x000000404f00780c */ /* 0x000fe20003f44270 */
[----:B------:R-:W2:Y:S01]  /*bb00*/  MUFU.TANH R26, R61 ;  /* 0x0000003d001a7308 */ /* 0x000ea20000002400 */
[----:B------:R-:W-:Y:S02]  /*bb10*/  FSEL R31, R31, -INF , P3 ;  /* 0xff8000001f1f7808 */ /* 0x000fe40001800000 */
[----:B------:R-:W-:Y:S02]  /*bb20*/  FMNMX.FTZ R0, R32, R25, !PT ;  /* 0x0000001920007209 */ /* 0x000fe40007810000 */
[----:B------:R-:W-:-:S02]  /*bb30*/  ISETP.GT.AND P3, PT, R79, 0x41, PT ;  /* 0x000000414f00780c */ /* 0x000fc40003f64270 */
[----:B-1----:R-:W-:Y:S01]  /*bb40*/  FSEL R30, R30, -INF , P2 ;  /* 0xff8000001e1e7808 */ /* 0x002fe20001000000 */
[----:B------:R-:W1:Y:S01]  /*bb50*/  MUFU.TANH R27, R64 ;  /* 0x00000040001b7308 */ /* 0x000e620000002400 */
[----:B------:R-:W-:Y:S02]  /*bb60*/  FMNMX.FTZ R25, R31, R0, !PT ;  /* 0x000000001f197209 */ /* 0x000fe40007810000 */
[C---:B------:R-:W-:Y:S02]  /*bb70*/  ISETP.GT.AND P2, PT, R79.reuse, 0x48, PT ;  /* 0x000000484f00780c */ /* 0x040fe40003f44270 */
[----:B------:R-:W-:Y:S02]  /*bb80*/  FSEL R28, R28, -INF , P3 ;  /* 0xff8000001c1c7808 */ /* 0x000fe40001800000 */
[----:B------:R-:W-:Y:S01]  /*bb90*/  FMNMX.FTZ R25, R30, R25, !PT ;  /* 0x000000191e197209 */ /* 0x000fe20007810000 */
[----:B------:R-:W3:Y:S01]  /*bba0*/  MUFU.TANH R24, R68 ;  /* 0x0000004400187308 */ /* 0x000ee20000002400 */
[----:B------:R-:W-:-:S02]  /*bbb0*/  ISETP.GT.AND P3, PT, R79, 0x49, PT ;  /* 0x000000494f00780c */ /* 0x000fc40003f64270 */
[----:B0-----:R-:W-:Y:S02]  /*bbc0*/  FSEL R29, R29, -INF , P2 ;  /* 0xff8000001d1d7808 */ /* 0x001fe40001000000 */
[----:B------:R-:W-:Y:S02]  /*bbd0*/  FMNMX.FTZ R0, R28, R25, !PT ;  /* 0x000000191c007209 */ /* 0x000fe40007810000 */
[----:B------:R-:W-:Y:S02]  /*bbe0*/  ISETP.GT.AND P2, PT, R79, 0x50, PT ;  /* 0x000000504f00780c */ /* 0x000fe40003f44270 */
[----:B--2---:R-:W-:Y:S02]  /*bbf0*/  FSEL R26, R26, -INF , P3 ;  /* 0xff8000001a1a7808 */ /* 0x004fe40001800000 */
[----:B------:R-:W-:Y:S02]  /*bc00*/  FMNMX.FTZ R25, R29, R0, !PT ;  /* 0x000000001d197209 */ /* 0x000fe40007810000 */
[----:B------:R-:W-:-:S02]  /*bc10*/  ISETP.GT.AND P3, PT, R79, 0x51, PT ;  /* 0x000000514f00780c */ /* 0x000fc40003f64270 */
[----:B-1----:R-:W-:Y:S02]  /*bc20*/  FSEL R27, R27, -INF , P2 ;  /* 0xff8000001b1b7808 */ /* 0x002fe40001000000 */
[----:B------:R-:W-:Y:S02]  /*bc30*/  FMNMX.FTZ R0, R26, R25, !PT ;  /* 0x000000191a007209 */ /* 0x000fe40007810000 */
[----:B------:R-:W-:Y:S02]  /*bc40*/  ISETP.GT.AND P2, PT, R79, 0x58, PT ;  /* 0x000000584f00780c */ /* 0x000fe40003f44270 */
[----:B------:R-:W-:Y:S02]  /*bc50*/  FSEL R25, R65, -INF , P3 ;  /* 0xff80000041197808 */ /* 0x000fe40001800000 */
[----:B------:R-:W-:Y:S02]  /*bc60*/  FMNMX.FTZ R0, R27, R0, !PT ;  /* 0x000000001b007209 */ /* 0x000fe40007810000 */
[----:B------:R-:W-:-:S02]  /*bc70*/  ISETP.GT.AND P3, PT, R79, 0x59, PT ;  /* 0x000000594f00780c */ /* 0x000fc40003f64270 */
[----:B---3--:R-:W-:Y:S02]  /*bc80*/  FSEL R24, R24, -INF , P2 ;  /* 0xff80000018187808 */ /* 0x008fe40001000000 */
[----:B------:R-:W-:Y:S02]  /*bc90*/  FMNMX.FTZ R53, R25, R0, !PT ;  /* 0x0000000019357209 */ /* 0x000fe40007810000 */
[----:B------:R-:W-:Y:S02]  /*bca0*/  FSEL R0, R69, -INF , P3 ;  /* 0xff80000045007808 */ /* 0x000fe40001800000 */
[----:B------:R-:W-:-:S04]  /*bcb0*/  FMNMX.FTZ R53, R24, R53, !PT ;  /* 0x0000003518357209 */ /* 0x000fc80007810000 */
[----:B------:R-:W-:-:S05]  /*bcc0*/  FMNMX.FTZ R46, R0, R53, !PT ;  /* 0x00000035002e7209 */ /* 0x000fca0007810000 */
[----:B------:R-:W0:Y:S01]  /*bcd0*/  SHFL.BFLY PT, R61, R46, 0x2, 0x1f ;  /* 0x0c401f002e3d7f89 */ /* 0x000e2200000e0000 */
[----:B------:R-:W-:Y:S01]  /*bce0*/  FMUL.FTZ R53, R51, UR4 ;  /* 0x0000000433357c20 */ /* 0x000fe20008410000 */
[----:B------:R-:W-:-:S04]  /*bcf0*/  VIADDMNMX R45, R39, R86, R45, PT ;  /* 0x00000056272d7246 */ /* 0x000fc8000380012d */
[C---:B------:R-:W-:Y:S02]  /*bd00*/  ISETP.GT.AND P2, PT, R45.reuse, RZ, PT ;  /* 0x000000ff2d00720c */ /* 0x040fe40003f44270 */
[C---:B------:R-:W-:Y:S02]  /*bd10*/  ISETP.GT.AND P3, PT, R45.reuse, 0x1, PT ;  /* 0x000000012d00780c */ /* 0x040fe40003f64270 */
[----:B------:R-:W-:Y:S02]  /*bd20*/  ISETP.GT.AND P4, PT, R45, 0x8, PT ;  /* 0x000000082d00780c */ /* 0x000fe40003f84270 */
[----:B0-----:R-:W-:-:S05]  /*bd30*/  FMNMX.FTZ R176, R46, R61, !PT ;  /* 0x0000003d2eb07209 */ /* 0x001fca0007810000 */
[----:B------:R-:W0:Y:S01]  /*bd40*/  SHFL.BFLY PT, R51, R176, 0x1, 0x1f ;  /* 0x0c201f00b0337f89 */ /* 0x000e2200000e0000 */
[----:B------:R-:W-:Y:S02]  /*bd50*/  FSEL R73, R73, -INF , P2 ;  /* 0xff80000049497808 */ /* 0x000fe40001000000 */
[----:B------:R-:W-:Y:S01]  /*bd60*/  FSEL R72, R72, -INF , P3 ;  /* 0xff80000048487808 */ /* 0x000fe20001800000 */
[----:B------:R-:W1:Y:S01]  /*bd70*/  MUFU.TANH R78, R78 ;  /* 0x0000004e004e7308 */ /* 0x000e620000002400 */
[----:B------:R-:W-:Y:S02]  /*bd80*/  ISETP.GT.AND P2, PT, R45, 0x9, PT ;  /* 0x000000092d00780c */ /* 0x000fe40003f44270 */
[----:B------:R-:W-:Y:S02]  /*bd90*/  FSEL R75, R75, -INF , P4 ;  /* 0xff8000004b4b7808 */ /* 0x000fe40002000000 */
[----:B------:R-:W-:Y:S02]  /*bda0*/  FMNMX.FTZ R46, R73, R72, !PT ;  /* 0x00000048492e7209 */ /* 0x000fe40007810000 */
[----:B------:R-:W-:Y:S01]  /*bdb0*/  ISETP.GT.AND P3, PT, R45, 0x10, PT ;  /* 0x000000102d00780c */ /* 0x000fe20003f64270 */
[----:B------:R-:W2:Y:S01]  /*bdc0*/  MUFU.TANH R38, R38 ;  /* 0x0000002600267308 */ /* 0x000ea20000002400 */
[----:B------:R-:W-:-:S02]  /*bdd0*/  FSEL R74, R74, -INF , P2 ;  /* 0xff8000004a4a7808 */ /* 0x000fc40001000000 */
[----:B------:R-:W-:Y:S02]  /*bde0*/  FMNMX.FTZ R39, R75, R46, !PT ;  /* 0x0000002e4b277209 */ /* 0x000fe40007810000 */
[----:B------:R-:W-:Y:S02]  /*bdf0*/  ISETP.GT.AND P2, PT, R45, 0x11, PT ;  /* 0x000000112d00780c */ /* 0x000fe40003f44270 */
[----:B------:R-:W-:Y:S01]  /*be00*/  FSEL R77, R77, -INF , P3 ;  /* 0xff8000004d4d7808 */ /* 0x000fe20001800000 */
[----:B------:R-:W3:Y:S01]  /*be10*/  MUFU.TANH R42, R42 ;  /* 0x0000002a002a7308 */ /* 0x000ee20000002400 */
[----:B------:R-:W-:Y:S02]  /*be20*/  FMNMX.FTZ R46, R74, R39, !PT ;  /* 0x000000274a2e7209 */ /* 0x000fe40007810000 */
[----:B------:R-:W-:Y:S02]  /*be30*/  ISETP.GT.AND P3, PT, R45, 0x18, PT ;  /* 0x000000182d00780c */ /* 0x000fe40003f64270 */
[----:B0-----:R-:W-:-:S02]  /*be40*/  FMNMX.FTZ R176, R176, R51, !PT ;  /* 0x00000033b0b07209 */ /* 0x001fc40007810000 */
[----:B------:R-:W-:Y:S01]  /*be50*/  FSEL R76, R76, -INF , P2 ;  /* 0xff8000004c4c7808 */ /* 0x000fe20001000000 */
[----:B------:R-:W0:Y:S01]  /*be60*/  MUFU.TANH R43, R43 ;  /* 0x0000002b002b7308 */ /* 0x000e220000002400 */
[----:B------:R-:W-:Y:S01]  /*be70*/  FMNMX.FTZ R39, R77, R46, !PT ;  /* 0x0000002e4d277209 */ /* 0x000fe20007810000 */
[----:B------:R-:W-:Y:S01]  /*be80*/  FMUL.FTZ R60, R55, UR4 ;  /* 0x00000004373c7c20 */ /* 0x000fe20008410000 */
[----:B------:R-:W-:Y:S01]  /*be90*/  ISETP.GT.AND P2, PT, R45, 0x19, PT ;  /* 0x000000192d00780c */ /* 0x000fe20003f44270 */
[----:B------:R-:W-:Y:S01]  /*bea0*/  FMUL.FTZ R55, R176, UR43 ;  /* 0x0000002bb0377c20 */ /* 0x000fe20008410000 */
[----:B-1----:R-:W-:Y:S02]  /*beb0*/  FSEL R78, R78, -INF , P3 ;  /* 0xff8000004e4e7808 */ /* 0x002fe40001800000 */
[----:B------:R-:W-:Y:S01]  /*bec0*/  FMNMX.FTZ R51, R76, R39, !PT ;  /* 0x000000274c337209 */ /* 0x000fe20007810000 */
[----:B------:R-:W1:Y:S01]  /*bed0*/  MUFU.TANH R49, R49 ;  /* 0x0000003100317308 */ /* 0x000e620000002400 */
[----:B------:R-:W-:-:S02]  /*bee0*/  FSETP.NEU.FTZ.AND P4, PT, R176, -INF , PT ;  /* 0xff800000b000780b */ /* 0x000fc40003f9d000 */
[----:B------:R-:W-:Y:S02]  /*bef0*/  ISETP.GT.AND P3, PT, R45, 0x20, PT ;  /* 0x000000202d00780c */ /* 0x000fe40003f64270 */
[----:B--2---:R-:W-:Y:S02]  /*bf00*/  FSEL R46, R38, -INF , P2 ;  /* 0xff800000262e7808 */ /* 0x004fe40001000000 */
[----:B------:R-:W-:Y:S01]  /*bf10*/  FMNMX.FTZ R51, R78, R51, !PT ;  /* 0x000000334e337209 */ /* 0x000fe20007810000 */
[----:B------:R-:W-:Y:S01]  /*bf20*/  MUFU.TANH R47, R47 ;  /* 0x0000002f002f7308 */ /* 0x000fe20000002400 */
[----:B------:R-:W-:Y:S01]  /*bf30*/  FSEL R55, R55, RZ, P4 ;  /* 0x000000ff37377208 */ /* 0x000fe20002000000 */
[----:B------:R-:W-:Y:S01]  /*bf40*/  FMUL.FTZ R57, R54, UR4 ;  /* 0x0000000436397c20 */ /* 0x000fe20008410000 */
[----:B------:R-:W-:Y:S02]  /*bf50*/  ISETP.GT.AND P2, PT, R45, 0x21, PT ;  /* 0x000000212d00780c */ /* 0x000fe40003f44270 */
[----:B---3--:R-:W-:-:S02]  /*bf60*/  FSEL R42, R42, -INF , P3 ;  /* 0xff8000002a2a7808 */ /* 0x008fc40001800000 */
[----:B------:R-:W-:Y:S01]  /*bf70*/  FMNMX.FTZ R51, R46, R51, !PT ;  /* 0x000000332e337209 */ /* 0x000fe20007810000 */
[----:B------:R-:W2:Y:S01]  /*bf80*/  MUFU.TANH R50, R50 ;  /* 0x0000003200327308 */ /* 0x000ea20000002400 */
[--C-:B------:R-:W-:Y:S01]  /*bf90*/  FFMA.FTZ R54, R52, UR43, -R55.reuse ;  /* 0x0000002b34367c23 */ /* 0x100fe20008010837 */
[----:B------:R-:W-:Y:S02]  /*bfa0*/  ISETP.GT.AND P3, PT, R45, 0x28, PT ;  /* 0x000000282d00780c */ /* 0x000fe40003f64270 */
[----:B0-----:R-:W-:Y:S02]  /*bfb0*/  FSEL R52, R43, -INF , P2 ;  /* 0xff8000002b347808 */ /* 0x001fe40001000000 */
[----:B------:R-:W-:Y:S02]  /*bfc0*/  FMNMX.FTZ R51, R42, R51, !PT ;  /* 0x000000332a337209 */ /* 0x000fe40007810000 */
[----:B------:R-:W0:Y:S01]  /*bfd0*/  MUFU.TANH R53, R53 ;  /* 0x0000003500357308 */ /* 0x000e220000002400 */
[----:B------:R-:W-:Y:S01]  /*bfe0*/  FFMA.FTZ R154, R48, UR43, -R55 ;  /* 0x0000002b309a7c23 */ /* 0x000fe20008010837 */
[----:B------:R-:W-:-:S02]  /*bff0*/  ISETP.GT.AND P2, PT, R45, 0x29, PT ;  /* 0x000000292d00780c */ /* 0x000fc40003f44270 */
[----:B-1----:R-:W-:Y:S02]  /*c000*/  FSEL R48, R49, -INF , P3 ;  /* 0xff80000031307808 */ /* 0x002fe40001800000 */
[----:B------:R-:W-:Y:S02]  /*c010*/  FMNMX.FTZ R43, R52, R51, !PT ;  /* 0x00000033342b7209 */ /* 0x000fe40007810000 */
[----:B------:R-:W1:Y:S01]  /*c020*/  MUFU.TANH R57, R57 ;  /* 0x0000003900397308 */ /* 0x000e620000002400 */
[----:B------:R-:W-:Y:S01]  /*c030*/  ISETP.GT.AND P3, PT, R45, 0x30, PT ;  /* 0x000000302d00780c */ /* 0x000fe20003f64270 */
[----:B------:R-:W-:Y:S01]  /*c040*/  FMUL.FTZ R61, R59, UR4 ;  /* 0x000000043b3d7c20 */ /* 0x000fe20008410000 */
[----:B------:R-:W-:-:S05]  /*c050*/  FMNMX.FTZ R43, R48, R43, !PT ;  /* 0x0000002b302b7209 */ /* 0x000fca0007810000 */
[----:B------:R-:W3:Y:S01]  /*c060*/  MUFU.TANH R60, R60 ;  /* 0x0000003c003c7308 */ /* 0x000ee20000002400 */
[----:B--2---:R-:W-:Y:S01]  /*c070*/  FSEL R38, R50, -INF , P3 ;  /* 0xff80000032267808 */ /* 0x004fe20001800000 */
[----:B------:R-:W-:-:S06]  /*c080*/  FMUL.FTZ R59, R62, UR4 ;  /* 0x000000043e3b7c20 */ /* 0x000fcc0008410000 */
[----:B------:R2:W-:Y:S01]  /*c090*/  MUFU.EX2 R39, R54 ;  /* 0x0000003600277308 */ /* 0x0005e20000000800 */
[----:B------:R-:W-:Y:S02]  /*c0a0*/  ISETP.GT.AND P3, PT, R45, 0x38, PT ;  /* 0x000000382d00780c */ /* 0x000fe40003f64270 */
[----:B--2---:R-:W-:-:S05]  /*c0b0*/  FSEL R54, R47, -INF , P2 ;  /* 0xff8000002f367808 */ /* 0x004fca0001000000 */
[----:B------:R-:W2:Y:S01]  /*c0c0*/  MUFU.TANH R58, R58 ;  /* 0x0000003a003a7308 */ /* 0x000ea20000002400 */
[----:B------:R-:W-:Y:S02]  /*c0d0*/  ISETP.GT.AND P2, PT, R45, 0x31, PT ;  /* 0x000000312d00780c */ /* 0x000fe40003f44270 */
[----:B------:R-:W-:Y:S02]  /*c0e0*/  FMNMX.FTZ R43, R54, R43, !PT ;  /* 0x0000002b362b7209 */ /* 0x000fe40007810000 */
[----:B0-----:R-:W-:Y:S02]  /*c0f0*/  FSEL R50, R53, -INF , P2 ;  /* 0xff80000035327808 */ /* 0x001fe40001000000 */
[----:B------:R-:W-:Y:S01]  /*c100*/  FMNMX.FTZ R43, R38, R43, !PT ;  /* 0x0000002b262b7209 */ /* 0x000fe20007810000 */
[----:B------:R-:W0:Y:S01]  /*c110*/  MUFU.TANH R61, R61 ;  /* 0x0000003d003d7308 */ /* 0x000e220000002400 */
[----:B------:R-:W-:Y:S01]  /*c120*/  FFMA.FTZ R156, R56, UR43, -R55 ;  /* 0x0000002b389c7c23 */ /* 0x000fe20008010837 */
[----:B------:R-:W-:Y:S01]  /*c130*/  ISETP.GT.AND P2, PT, R45, 0x39, PT ;  /* 0x000000392d00780c */ /* 0x000fe20003f44270 */
[----:B------:R-:W-:Y:S01]  /*c140*/  FMUL.FTZ R62, R66, UR4 ;  /* 0x00000004423e7c20 */ /* 0x000fe20008410000 */
[----:B-1----:R-:W-:-:S02]  /*c150*/  FSEL R56, R57, -INF , P3 ;  /* 0xff80000039387808 */ /* 0x002fc40001800000 */
[----:B------:R-:W-:Y:S02]  /*c160*/  FMNMX.FTZ R43, R50, R43, !PT ;  /* 0x0000002b322b7209 */ /* 0x000fe40007810000 */
[----:B------:R-:W1:Y:S01]  /*c170*/  MUFU.TANH R59, R59 ;  /* 0x0000003b003b7308 */ /* 0x000e620000002400 */
[----:B---3--:R-:W-:Y:S01]  /*c180*/  FSEL R57, R60, -INF , P2 ;  /* 0xff8000003c397808 */ /* 0x008fe20001000000 */
[----:B------:R-:W-:Y:S01]  /*c190*/  FMUL.FTZ R64, R67, UR4 ;  /* 0x0000000443407c20 */ /* 0x000fe20008410000 */
[----:B------:R-:W-:Y:S02]  /*c1a0*/  ISETP.GT.AND P3, PT, R45, 0x40, PT ;  /* 0x000000402d00780c */ /* 0x000fe40003f64270 */
[----:B------:R-:W-:-:S03]  /*c1b0*/  FMNMX.FTZ R60, R56, R43, !PT ;  /* 0x0000002b383c7209 */ /* 0x000fc60007810000 */
[----:B------:R-:W3:Y:S01]  /*c1c0*/  MUFU.TANH R63, R63 ;  /* 0x0000003f003f7308 */ /* 0x000ee20000002400 */
[----:B------:R-:W-:Y:S01]  /*c1d0*/  ISETP.GT.AND P2, PT, R45, 0x41, PT ;  /* 0x000000412d00780c */ /* 0x000fe20003f44270 */
[----:B------:R-:W-:Y:S01]  /*c1e0*/  FMUL.FTZ R65, R70, UR4 ;  /* 0x0000000446417c20 */ /* 0x000fe20008410000 */
[----:B--2---:R-:W-:Y:S02]  /*c1f0*/  FSEL R58, R58, -INF , P3 ;  /* 0xff8000003a3a7808 */ /* 0x004fe40001800000 */
[----:B------:R-:W-:-:S03]  /*c200*/  FMNMX.FTZ R43, R57, R60, !PT ;  /* 0x0000003c392b7209 */ /* 0x000fc60007810000 */
[----:B------:R-:W2:Y:S01]  /*c210*/  MUFU.TANH R62, R62 ;  /* 0x0000003e003e7308 */ /* 0x000ea20000002400 */
[----:B------:R-:W-:Y:S01]  /*c220*/  FFMA.FTZ R158, R44, UR43, -R55 ;  /* 0x0000002b2c9e7c23 */ /* 0x000fe20008010837 */
[----:B------:R-:W-:Y:S01]  /*c230*/  ISETP.GT.AND P3, PT, R45, 0x48, PT ;  /* 0x000000482d00780c */ /* 0x000fe20003f64270 */
[----:B------:R-:W-:Y:S01]  /*c240*/  FMUL.FTZ R66, R71, UR4 ;  /* 0x0000000447427c20 */ /* 0x000fe20008410000 */
[----:B0-----:R-:W-:Y:S02]  /*c250*/  FSEL R44, R61, -INF , P2 ;  /* 0xff8000003d2c7808 */ /* 0x001fe40001000000 */
[----:B------:R-:W-:Y:S02]  /*c260*/  FMNMX.FTZ R43, R58, R43, !PT ;  /* 0x0000002b3a2b7209 */ /* 0x000fe40007810000 */
[----:B------:R-:W0:Y:S01]  /*c270*/  MUFU.TANH R64, R64 ;  /* 0x0000004000407308 */ /* 0x000e220000002400 */
[----:B------:R-:W-:Y:S02]  /*c280*/  ISETP.GT.AND P2, PT, R45, 0x49, PT ;  /* 0x000000492d00780c */ /* 0x000fe40003f44270 */
[----:B-1----:R-:W-:-:S02]  /*c290*/  FSEL R59, R59, -INF , P3 ;  /* 0xff8000003b3b7808 */ /* 0x002fc40001800000 */
[----:B------:R-:W-:-:S03]  /*c2a0*/  FMNMX.FTZ R68, R44, R43, !PT ;  /* 0x0000002b2c447209 */ /* 0x000fc60007810000 */
[----:B------:R-:W1:Y:S01]  /*c2b0*/  MUFU.TANH R65, R65 ;  /* 0x0000004100417308 */ /* 0x000e620000002400 */
[----:B------:R-:W-:Y:S01]  /*c2c0*/  FFMA.FTZ R49, R41, UR43, -R55 ;  /* 0x0000002b29317c23 */ /* 0x000fe20008010837 */
[----:B------:R-:W-:Y:S02]  /*c2d0*/  ISETP.GT.AND P3, PT, R45, 0x50, PT ;  /* 0x000000502d00780c */ /* 0x000fe40003f64270 */
[----:B---3--:R-:W-:Y:S02]  /*c2e0*/  FSEL R60, R63, -INF , P2 ;  /* 0xff8000003f3c7808 */ /* 0x008fe40001000000 */
[----:B------:R-:W-:Y:S02]  /*c2f0*/  FMNMX.FTZ R41, R59, R68, !PT ;  /* 0x000000443b297209 */ /* 0x000fe40007810000 */
[----:B------:R-:W3:Y:S01]  /*c300*/  MUFU.TANH R66, R66 ;  /* 0x0000004200427308 */ /* 0x000ee20000002400 */
[----:B--2---:R-:W-:Y:S02]  /*c310*/  FSEL R61, R62, -INF , P3 ;  /* 0xff8000003e3d7808 */ /* 0x004fe40001800000 */
[----:B------:R-:W-:-:S02]  /*c320*/  ISETP.GT.AND P2, PT, R45, 0x51, PT ;  /* 0x000000512d00780c */ /* 0x000fc40003f44270 */
[----:B------:R-:W-:Y:S01]  /*c330*/  FMNMX.FTZ R62, R60, R41, !PT ;  /* 0x000000293c3e7209 */ /* 0x000fe20007810000 */
[----:B------:R-:W-:Y:S01]  /*c340*/  FFMA.FTZ R160, R40, UR43, -R55 ;  /* 0x0000002b28a07c23 */ /* 0x000fe20008010837 */
[----:B------:R-:W-:Y:S02]  /*c350*/  ISETP.GT.AND P3, PT, R45, 0x58, PT ;  /* 0x000000582d00780c */ /* 0x000fe40003f64270 */
[----:B0-----:R-:W-:Y:S02]  /*c360*/  FSEL R40, R64, -INF , P2 ;  /* 0xff80000040287808 */ /* 0x001fe40001000000 */
[----:B------:R-:W-:Y:S02]  /*c370*/  FMNMX.FTZ R41, R61, R62, !PT ;  /* 0x0000003e3d297209 */ /* 0x000fe40007810000 */
[----:B------:R-:W-:Y:S02]  /*c380*/  ISETP.GT.AND P2, PT, R45, 0x59, PT ;  /* 0x000000592d00780c */ /* 0x000fe40003f44270 */
[----:B-1----:R-:W-:-:S02]  /*c390*/  FSEL R62, R65, -INF , P3 ;  /* 0xff800000413e7808 */ /* 0x002fc40001800000 */
[----:B------:R-:W-:Y:S01]  /*c3a0*/  FMNMX.FTZ R43, R40, R41, !PT ;  /* 0x00000029282b7209 */ /* 0x000fe20007810000 */
[----:B------:R-:W-:Y:S01]  /*c3b0*/  FFMA.FTZ R45, R36, UR43, -R55 ;  /* 0x0000002b242d7c23 */ /* 0x000fe20008010837 */
[----:B---3--:R-:W-:Y:S02]  /*c3c0*/  FSEL R36, R66, -INF , P2 ;  /* 0xff80000042247808 */ /* 0x008fe40001000000 */
[----:B------:R-:W-:-:S04]  /*c3d0*/  FMNMX.FTZ R43, R62, R43, !PT ;  /* 0x0000002b3e2b7209 */ /* 0x000fc80007810000 */
[----:B------:R-:W-:Y:S01]  /*c3e0*/  FMNMX.FTZ R43, R36, R43, !PT ;  /* 0x0000002b242b7209 */ /* 0x000fe20007810000 */
[----:B------:R-:W-:-:S04]  /*c3f0*/  FFMA.FTZ R47, R34, UR43, -R55 ;  /* 0x0000002b222f7c23 */ /* 0x000fc80008010837 */
[----:B------:R-:W0:Y:S01]  /*c400*/  SHFL.BFLY PT, R34, R43, 0x2, 0x1f ;  /* 0x0c401f002b227f89 */ /* 0x000e2200000e0000 */
[--C-:B------:R-:W-:Y:S01]  /*c410*/  FFMA.FTZ R164, R35, UR43, -R55.reuse ;  /* 0x0000002b23a47c23 */ /* 0x100fe20008010837 */
[--C-:B------:R-:W-:Y:S01]  /*c420*/  FFMA.FTZ R35, R33, UR43, -R55.reuse ;  /* 0x0000002b21237c23 */ /* 0x100fe20008010837 */
[----:B------:R-:W-:Y:S01]  /*c430*/  FFMA.FTZ R33, R31, UR43, -R55 ;  /* 0x0000002b1f217c23 */ /* 0x000fe20008010837 */
[----:B0-----:R-:W-:-:S05]  /*c440*/  FMNMX.FTZ R34, R43, R34, !PT ;  /* 0x000000222b227209 */ /* 0x001fca0007810000 */
[----:B------:R-:W0:Y:S01]  /*c450*/  SHFL.BFLY PT, R31, R34, 0x1, 0x1f ;  /* 0x0c201f00221f7f89 */ /* 0x000e2200000e0000 */
[----:B------:R-:W-:Y:S08]  /*c460*/  MUFU.EX2 R41, R45 ;  /* 0x0000002d00297308 */ /* 0x000ff00000000800 */
[----:B------:R1:W-:Y:S02]  /*c470*/  MUFU.EX2 R45, R35 ;  /* 0x00000023002d7308 */ /* 0x0003e40000000800 */
[----:B-1----:R-:W-:Y:S01]  /*c480*/  FFMA.FTZ R35, R25, UR43, -R55 ;  /* 0x0000002b19237c23 */ /* 0x002fe20008010837 */
[----:B0-----:R-:W-:-:S04]  /*c490*/  FMNMX.FTZ R178, R34, R31, !PT ;  /* 0x0000001f22b27209 */ /* 0x001fc80007810000 */
[C---:B------:R-:W-:Y:S01]  /*c4a0*/  FSETP.NEU.FTZ.AND P2, PT, R178.reuse, -INF , PT ;  /* 0xff800000b200780b */ /* 0x040fe20003f5d000 */
[----:B------:R-:W-:Y:S01]  /*c4b0*/  FMUL.FTZ R25, R178, UR43 ;  /* 0x0000002bb2197c20 */ /* 0x000fe20008410000 */
[----:B-----5:R-:W-:-:S04]  /*c4c0*/  FFMA.FTZ R152, R84, UR43, -R55 ;  /* 0x0000002b54987c23 */ /* 0x020fc80008010837 */
[----:B------:R-:W-:Y:S01]  /*c4d0*/  FSEL R25, R25, RZ, P2 ;  /* 0x000000ff19197208 */ /* 0x000fe20001000000 */
[--C-:B------:R-:W-:Y:S01]  /*c4e0*/  FFMA.FTZ R31, R0, UR43, -R55.reuse ;  /* 0x0000002b001f7c23 */ /* 0x100fe20008010837 */
[--C-:B------:R-:W-:Y:S01]  /*c4f0*/  FFMA.FTZ R43, R26, UR43, -R55.reuse ;  /* 0x0000002b1a2b7c23 */ /* 0x100fe20008010837 */
[----:B------:R-:W-:Y:S01]  /*c500*/  FFMA.FTZ R174, R24, UR43, -R55 ;  /* 0x0000002b18ae7c23 */ /* 0x000fe20008010837 */
[----:B------:R-:W0:Y:S01]  /*c510*/  @P5 LDC R26, c[0x0][0x44c] ;  /* 0x00011300ff1a5b82 */ /* 0x000e220000000800 */
[--C-:B------:R-:W-:Y:S01]  /*c520*/  FFMA.FTZ R153, R73, UR43, -R25.reuse ;  /* 0x0000002b49997c23 */ /* 0x100fe20008010819 */
[----:B------:R-:W-:Y:S01]  /*c530*/  FFMA.FTZ R0, R72, UR43, -R25 ;  /* 0x0000002b48007c23 */ /* 0x000fe20008010819 */
[----:B------:R-:W-:Y:S01]  /*c540*/  SHF.R.U32.HI R83, RZ, 0x7, R83 ;  /* 0x00000007ff537819 */ /* 0x000fe20000011653 */
[----:B------:R-:W-:Y:S01]  /*c550*/  FFMA.FTZ R155, R75, UR43, -R25 ;  /* 0x0000002b4b9b7c23 */ /* 0x000fe20008010819 */
[----:B------:R-:W-:Y:S01]  /*c560*/  @!P0 VIADD R24, R179, 0x32440 ;  /* 0x00032440b3188836 */ /* 0x000fe20000000000 */
[----:B------:R-:W1:Y:S01]  /*c570*/  MUFU.EX2 R152, R152 ;  /* 0x0000009800987308 */ /* 0x000e620000000800 */
[--C-:B------:R-:W-:Y:S01]  /*c580*/  FFMA.FTZ R172, R27, UR43, -R55.reuse ;  /* 0x0000002b1bac7c23 */ /* 0x100fe20008010837 */
[----:B------:R-:W-:Y:S01]  /*c590*/  FFMA.FTZ R168, R30, UR43, -R55 ;  /* 0x0000002b1ea87c23 */ /* 0x000fe20008010837 */
[----:B------:R-:W-:Y:S01]  /*c5a0*/  IADD3 R177, -R83, 0xb, RZ ;  /* 0x0000000b53b17810 */ /* 0x000fe20007ffe1ff */
[----:B------:R-:W2:Y:S01]  /*c5b0*/  @P5 LDC R27, c[0x0][0x450] ;  /* 0x00011400ff1b5b82 */ /* 0x000ea20000000800 */
[----:B------:R-:W-:-:S03]  /*c5c0*/  FFMA.FTZ R30, R74, UR43, -R25 ;  /* 0x0000002b4a1e7c23 */ /* 0x000fc60008010819 */
[----:B------:R-:W-:Y:S01]  /*c5d0*/  MUFU.EX2 R153, R153 ;  /* 0x0000009900997308 */ /* 0x000fe20000000800 */
[----:B------:R-:W-:Y:S01]  /*c5e0*/  FFMA.FTZ R82, R82, UR43, -R55 ;  /* 0x0000002b52527c23 */ /* 0x000fe20008010837 */
[----:B------:R-:W-:Y:S01]  /*c5f0*/  @!P0 PRMT R24, RZ, 0x654, R24 ;  /* 0x00000654ff188816 */ /* 0x000fe20000000018 */
[----:B------:R-:W-:Y:S01]  /*c600*/  FFMA.FTZ R157, R77, UR43, -R25 ;  /* 0x0000002b4d9d7c23 */ /* 0x000fe20008010819 */
[----:B------:R3:W-:Y:S06]  /*c610*/  BAR.ARV R177, 0x100 ;  /* 0x000400b10000751d */ /* 0x0007ec0000002000 */
[----:B------:R-:W4:Y:S01]  /*c620*/  MUFU.EX2 R0, R0 ;  /* 0x0000000000007308 */ /* 0x000f220000000800 */
[----:B------:R3:W-:Y:S01]  /*c630*/  @!P0 SYNCS.ARRIVE.TRANS64.RED.A1T0 RZ, [R24+URZ], RZ ;  /* 0x000000ff18ff89a7 */ /* 0x0007e2000810043f */
[----:B------:R-:W-:Y:S01]  /*c640*/  FFMA.FTZ R166, R32, UR43, -R55 ;  /* 0x0000002b20a67c23 */ /* 0x000fe20008010837 */
[--C-:B------:R-:W-:Y:S01]  /*c650*/  FFMA.FTZ R161, R42, UR43, -R25.reuse ;  /* 0x0000002b2aa17c23 */ /* 0x100fe20008010819 */
[----:B------:R1:W-:Y:S01]  /*c660*/  BAR.SYNC.DEFER_BLOCKING R3, 0x100 ;  /* 0x000400030000751d */ /* 0x0003e20000010000 */
[----:B------:R-:W-:-:S05]  /*c670*/  FFMA.FTZ R165, R38, UR43, -R25 ;  /* 0x0000002b26a57c23 */ /* 0x000fca0008010819 */
[----:B------:R-:W4:Y:S01]  /*c680*/  MUFU.EX2 R154, R154 ;  /* 0x0000009a009a7308 */ /* 0x000f220000000800 */
[----:B------:R-:W-:Y:S01]  /*c690*/  FFMA.FTZ R53, R80, UR43, -R55 ;  /* 0x0000002b50357c23 */ /* 0x000fe20008010837 */
[--C-:B------:R-:W-:Y:S01]  /*c6a0*/  FFMA.FTZ R64, R76, UR43, -R25.reuse ;  /* 0x0000002b4c407c23 */ /* 0x100fe20008010819 */
[----:B------:R-:W-:-:S05]  /*c6b0*/  FFMA.FTZ R159, R78, UR43, -R25 ;  /* 0x0000002b4e9f7c23 */ /* 0x000fca0008010819 */
[----:B------:R-:W0:Y:S01]  /*c6c0*/  MUFU.EX2 R155, R155 ;  /* 0x0000009b009b7308 */ /* 0x000e220000000800 */
[--C-:B------:R-:W-:Y:S01]  /*c6d0*/  FFMA.FTZ R32, R46, UR43, -R25.reuse ;  /* 0x0000002b2e207c23 */ /* 0x100fe20008010819 */
[--C-:B------:R-:W-:Y:S01]  /*c6e0*/  FFMA.FTZ R34, R52, UR43, -R25.reuse ;  /* 0x0000002b34227c23 */ /* 0x100fe20008010819 */
[--C-:B------:R-:W-:Y:S01]  /*c6f0*/  FFMA.FTZ R163, R48, UR43, -R25.reuse ;  /* 0x0000002b30a37c23 */ /* 0x100fe20008010819 */
[--C-:B------:R-:W-:Y:S01]  /*c700*/  FFMA.FTZ R42, R54, UR43, -R25.reuse ;  /* 0x0000002b362a7c23 */ /* 0x100fe20008010819 */
[--C-:B------:R-:W-:Y:S01]  /*c710*/  FFMA.FTZ R38, R50, UR43, -R25.reuse ;  /* 0x0000002b32267c23 */ /* 0x100fe20008010819 */
[--C-:B------:R-:W-:Y:S02]  /*c720*/  FFMA.FTZ R167, R56, UR43, -R25.reuse ;  /* 0x0000002b38a77c23 */ /* 0x100fe40008010819 */
[----:B------:R-:W2:Y:S01]  /*c730*/  MUFU.EX2 R51, R82 ;  /* 0x0000005200337308 */ /* 0x000ea20000000800 */
[--C-:B------:R-:W-:Y:S01]  /*c740*/  FFMA.FTZ R57, R57, UR43, -R25.reuse ;  /* 0x0000002b39397c23 */ /* 0x100fe20008010819 */
[--C-:B------:R-:W-:Y:S01]  /*c750*/  FFMA.FTZ R169, R58, UR43, -R25.reuse ;  /* 0x0000002b3aa97c23 */ /* 0x100fe20008010819 */
[--C-:B-1----:R-:W-:Y:S01]  /*c760*/  FFMA.FTZ R3, R44, UR43, -R25.reuse ;  /* 0x0000002b2c037c23 */ /* 0x102fe20008010819 */
[--C-:B------:R-:W-:Y:S01]  /*c770*/  FFMA.FTZ R59, R59, UR43, -R25.reuse ;  /* 0x0000002b3b3b7c23 */ /* 0x100fe20008010819 */
[--C-:B------:R-:W-:Y:S01]  /*c780*/  FFMA.FTZ R60, R60, UR43, -R25.reuse ;  /* 0x0000002b3c3c7c23 */ /* 0x100fe20008010819 */
[--C-:B------:R-:W-:Y:S01]  /*c790*/  FFMA.FTZ R61, R61, UR43, -R25.reuse ;  /* 0x0000002b3d3d7c23 */ /* 0x100fe20008010819 */
[--C-:B------:R-:W-:Y:S01]  /*c7a0*/  FFMA.FTZ R40, R40, UR43, -R25.reuse ;  /* 0x0000002b28287c23 */ /* 0x100fe20008010819 */
[----:B------:R-:W1:Y:S01]  /*c7b0*/  MUFU.EX2 R30, R30 ;  /* 0x0000001e001e7308 */ /* 0x000e620000000800 */
[--C-:B------:R-:W-:Y:S01]  /*c7c0*/  FFMA.FTZ R62, R62, UR43, -R25.reuse ;  /* 0x0000002b3e3e7c23 */ /* 0x100fe20008010819 */
[----:B------:R-:W-:Y:S01]  /*c7d0*/  FFMA.FTZ R36, R36, UR43, -R25 ;  /* 0x0000002b24247c23 */ /* 0x000fe20008010819 */
[----:B------:R-:W-:-:S02]  /*c7e0*/  IMAD.MOV.U32 R25, RZ, RZ, 0x40000040 ;  /* 0x40000040ff197424 */ /* 0x000fc400078e00ff */
[----:B------:R-:W-:Y:S01]  /*c7f0*/  FFMA.FTZ R170, R29, UR43, -R55 ;  /* 0x0000002b1daa7c23 */ /* 0x000fe20008010837 */
[----:B------:R-:W-:Y:S02]  /*c800*/  IMAD.MOV.U32 R29, RZ, RZ, 0xc00 ;  /* 0x00000c00ff1d7424 */ /* 0x000fe400078e00ff */
[----:B------:R-:W1:Y:S01]  /*c810*/  MUFU.EX2 R156, R156 ;  /* 0x0000009c009c7308 */ /* 0x000e620000000800 */
[----:B------:R-:W-:Y:S01]  /*c820*/  R2UR UR7, R25 ;  /* 0x00000000190772ca */ /* 0x000fe200000e0000 */
[----:B------:R-:W-:Y:S01]  /*c830*/  FADD.FTZ R25, R152, R39 ;  /* 0x0000002798197221 */ /* 0x000fe20000010000 */
[----:B---3--:R-:W-:-:S05]  /*c840*/  IMAD R24, R2, R29, UR42 ;  /* 0x0000002a02187e24 */ /* 0x008fca000f8e021d */
[----:B------:R-:W3:Y:S01]  /*c850*/  MUFU.EX2 R157, R157 ;  /* 0x0000009d009d7308 */ /* 0x000ee20000000800 */
[----:B----4-:R-:W-:Y:S01]  /*c860*/  FADD.FTZ R44, R153, R0 ;  /* 0x00000000992c7221 */ /* 0x010fe20000010000 */
[----:B------:R-:W-:Y:S02]  /*c870*/  IMAD.MOV.U32 R29, RZ, RZ, 0x40000040 ;  /* 0x40000040ff1d7424 */ /* 0x000fe400078e00ff */
[----:B------:R-:W-:-:S04]  /*c880*/  FADD.FTZ R46, R154, R25 ;  /* 0x000000199a2e7221 */ /* 0x000fc80000010000 */
[----:B------:R-:W4:Y:S01]  /*c890*/  MUFU.EX2 R53, R53 ;  /* 0x0000003500357308 */ /* 0x000f220000000800 */
[----:B0-----:R-:W-:-:S04]  /*c8a0*/  @P5 IMAD.HI.U32 R26, R81, R26, RZ ;  /* 0x0000001a511a5227 */ /* 0x001fc800078e00ff */
[----:B------:R-:W-:-:S03]  /*c8b0*/  FADD.FTZ R25, R155, R44 ;  /* 0x0000002c9b197221 */ /* 0x000fc60000010000 */
[----:B------:R-:W0:Y:S01]  /*c8c0*/  MUFU.EX2 R64, R64 ;  /* 0x0000004000407308 */ /* 0x000e220000000800 */
[--C-:B------:R-:W-:Y:S01]  /*c8d0*/  FFMA.FTZ R162, R37, UR43, -R55.reuse ;  /* 0x0000002b25a27c23 */ /* 0x100fe20008010837 */
[----:B------:R-:W-:Y:S01]  /*c8e0*/  FFMA.FTZ R37, R28, UR43, -R55 ;  /* 0x0000002b1c257c23 */ /* 0x000fe20008010837 */
[----:B------:R-:W-:-:S05]  /*c8f0*/  R2UR UR11, R29 ;  /* 0x000000001d0b72ca */ /* 0x000fca00000e0000 */
[----:B------:R-:W0:Y:S01]  /*c900*/  MUFU.EX2 R158, R158 ;  /* 0x0000009e009e7308 */ /* 0x000e220000000800 */
[----:B------:R-:W-:Y:S02]  /*c910*/  VIADD R28, R24, 0x80 ;  /* 0x00000080181c7836 */ /* 0x000fe40000000000 */
[----:B--2---:R-:W-:Y:S01]  /*c920*/  FADD.FTZ R29, R51, R46 ;  /* 0x0000002e331d7221 */ /* 0x004fe20000010000 */
[----:B------:R-:W-:-:S04]  /*c930*/  @P5 SHF.R.U32.HI R180, RZ, R27, R26 ;  /* 0x0000001bffb45219 */ /* 0x000fc8000001161a */
[----:B------:R-:W2:Y:S01]  /*c940*/  MUFU.EX2 R159, R159 ;  /* 0x0000009f009f7308 */ /* 0x000ea20000000800 */
[----:B-1----:R-:W-:Y:S01]  /*c950*/  FADD.FTZ R46, R30, R25 ;  /* 0x000000191e2e7221 */ /* 0x002fe20000010000 */
[----:B------:R-:W-:Y:S02]  /*c960*/  IMAD.MOV.U32 R27, RZ, RZ, 0x40000040 ;  /* 0x40000040ff1b7424 */ /* 0x000fe400078e00ff */
[----:B------:R-:W-:-:S04]  /*c970*/  FADD.FTZ R48, R156, R29 ;  /* 0x0000001d9c307221 */ /* 0x000fc80000010000 */
[----:B------:R-:W1:Y:S01]  /*c980*/  MUFU.EX2 R49, R49 ;  /* 0x0000003100317308 */ /* 0x000e620000000800 */
[----:B------:R-:W-:Y:S01]  /*c990*/  R2UR UR10, R28 ;  /* 0x000000001c0a72ca */ /* 0x000fe200000e0000 */
[----:B---3--:R-:W-:-:S06]  /*c9a0*/  FADD.FTZ R25, R157, R46 ;  /* 0x0000002e9d197221 */ /* 0x008fcc0000010000 */
[----:B------:R-:W3:Y:S01]  /*c9b0*/  MUFU.EX2 R32, R32 ;  /* 0x0000002000207308 */ /* 0x000ee20000000800 */
[C---:B------:R-:W-:Y:S01]  /*c9c0*/  VIADD R28, R24.reuse, 0x180 ;  /* 0x00000180181c7836 */ /* 0x040fe20000000000 */
[----:B------:R-:W-:Y:S01]  /*c9d0*/  R2UR UR15, R27 ;  /* 0x000000001b0f72ca */ /* 0x000fe200000e0000 */
[----:B------:R-:W-:-:S05]  /*c9e0*/  VIADD R26, R24, 0x100 ;  /* 0x00000100181a7836 */ /* 0x000fca0000000000 */
[----:B------:R-:W3:Y:S01]  /*c9f0*/  MUFU.EX2 R160, R160 ;  /* 0x000000a000a07308 */ /* 0x000ee20000000800 */
[----:B----4-:R-:W-:Y:S01]  /*ca00*/  FADD.FTZ R27, R53, R48 ;  /* 0x00000030351b7221 */ /* 0x010fe20000010000 */
[----:B0-----:R-:W-:-:S06]  /*ca10*/  FADD.FTZ R46, R64, R25 ;  /* 0x00000019402e7221 */ /* 0x001fcc0000010000 */
[----:B------:R-:W0:Y:S01]  /*ca20*/  MUFU.EX2 R161, R161 ;  /* 0x000000a100a17308 */ /* 0x000e220000000800 */
[----:B------:R-:W-:Y:S01]  /*ca30*/  IMAD.MOV.U32 R29, RZ, RZ, 0x40000040 ;  /* 0x40000040ff1d7424 */ /* 0x000fe200078e00ff */
[----:B------:R-:W-:Y:S01]  /*ca40*/  R2UR UR18, R28 ;  /* 0x000000001c1272ca */ /* 0x000fe200000e0000 */
[----:B------:R-:W-:-:S05]  /*ca50*/  FADD.FTZ R28, R158, R27 ;  /* 0x0000001b9e1c7221 */ /* 0x000fca0000010000 */
[----:B------:R-:W4:Y:S01]  /*ca60*/  MUFU.EX2 R34, R34 ;  /* 0x0000002200227308 */ /* 0x000f220000000800 */
[----:B------:R-:W-:Y:S01]  /*ca70*/  R2UR UR14, R26 ;  /* 0x000000001a0e72ca */ /* 0x000fe200000e0000 */
[----:B--2---:R-:W-:Y:S01]  /*ca80*/  FADD.FTZ R25, R159, R46 ;  /* 0x0000002e9f197221 */ /* 0x004fe20000010000 */
[----:B------:R-:W-:Y:S01]  /*ca90*/  VIADD R26, R24, 0x200 ;  /* 0x00000200181a7836 */ /* 0x000fe20000000000 */
[----:B------:R-:W-:-:S04]  /*caa0*/  R2UR UR19, R29 ;  /* 0x000000001d1372ca */ /* 0x000fc800000e0000 */
[----:B------:R-:W2:Y:S01]  /*cab0*/  MUFU.EX2 R162, R162 ;  /* 0x000000a200a27308 */ /* 0x000ea20000000800 */
[----:B------:R-:W-:Y:S02]  /*cac0*/  IMAD.MOV.U32 R27, RZ, RZ, 0x40000040 ;  /* 0x40000040ff1b7424 */ /* 0x000fe400078e00ff */
[----:B-1----:R-:W-:Y:S01]  /*cad0*/  FADD.FTZ R29, R49, R28 ;  /* 0x0000001c311d7221 */ /* 0x002fe20000010000 */
[----:B---3--:R-:W-:-:S04]  /*cae0*/  FADD.FTZ R46, R32, R25 ;  /* 0x00000019202e7221 */ /* 0x008fc80000010000 */
[----:B------:R-:W-:Y:S01]  /*caf0*/  MUFU.EX2 R163, R163 ;  /* 0x000000a300a37308 */ /* 0x000fe20000000800 */
[----:B------:R-:W-:Y:S01]  /*cb00*/  R2UR UR6, R24 ;  /* 0x00000000180672ca */ /* 0x000fe200000e0000 */
[----:B------:R-:W-:Y:S01]  /*cb10*/  IMAD.MOV.U32 R25, RZ, RZ, 0x40000040 ;  /* 0x40000040ff197424 */ /* 0x000fe200078e00ff */
[----:B------:R-:W-:Y:S01]  /*cb20*/  R2UR UR22, R26 ;  /* 0x000000001a1672ca */ /* 0x000fe200000e0000 */
[----:B------:R-:W-:-:S04]  /*cb30*/  VIADD R24, R24, 0x280 ;  /* 0x0000028018187836 */ /* 0x000fc80000000000 */
[----:B------:R-:W1:Y:S01]  /*cb40*/  MUFU.EX2 R47, R47 ;  /* 0x0000002f002f7308 */ /* 0x000e620000000800 */
[----:B------:R-:W-:Y:S01]  /*cb50*/  R2UR UR23, R27 ;  /* 0x000000001b1772ca */ /* 0x000fe200000e0000 */
[----:B------:R-:W-:Y:S01]  /*cb60*/  FADD.FTZ R26, R160, R29 ;  /* 0x0000001da01a7221 */ /* 0x000fe20000010000 */
[----:B0-----:R-:W-:-:S05]  /*cb70*/  FADD.FTZ R27, R161, R46 ;  /* 0x0000002ea11b7221 */ /* 0x001fca0000010000 */
[----:B------:R-:W-:Y:S01]  /*cb80*/  MUFU.EX2 R42, R42 ;  /* 0x0000002a002a7308 */ /* 0x000fe20000000800 */
[----:B------:R-:W-:Y:S01]  /*cb90*/  R2UR UR27, R25 ;  /* 0x00000000191b72ca */ /* 0x000fe200000e0000 */
[----:B------:R-:W-:Y:S01]  /*cba0*/  FADD.FTZ R25, R41, R26 ;  /* 0x0000001a29197221 */ /* 0x000fe20000010000 */
[----:B------:R-:W-:-:S05]  /*cbb0*/  R2UR UR26, R24 ;  /* 0x00000000181a72ca */ /* 0x000fca00000e0000 */
[----:B------:R-:W0:Y:S01]  /*cbc0*/  MUFU.EX2 R164, R164 ;  /* 0x000000a400a47308 */ /* 0x000e220000000800 */
[----:B----4-:R-:W-:-:S07]  /*cbd0*/  FADD.FTZ R24, R34, R27 ;  /* 0x0000001b22187221 */ /* 0x010fce0000010000 */
[----:B------:R-:W3:Y:S01]  /*cbe0*/  MUFU.EX2 R165, R165 ;  /* 0x000000a500a57308 */ /* 0x000ee20000000800 */
[----:B--2---:R-:W-:-:S07]  /*cbf0*/  FADD.FTZ R26, R162, R25 ;  /* 0x00000019a21a7221 */ /* 0x004fce0000010000 */
[----:B------:R-:W2:Y:S01]  /*cc00*/  MUFU.EX2 R38, R38 ;  /* 0x0000002600267308 */ /* 0x000ea20000000800 */
[----:B-1----:R-:W-:-:S07]  /*cc10*/  FADD.FTZ R25, R47, R26 ;  /* 0x0000001a2f197221 */ /* 0x002fce0000010000 */
[----:B------:R-:W1:Y:S01]  /*cc20*/  MUFU.EX2 R167, R167 ;  /* 0x000000a700a77308 */ /* 0x000e620000000800 */
[----:B------:R-:W-:-:S07]  /*cc30*/  F2FP.BF16.F32.PACK_AB R153, R0, R153 ;  /* 0x000000990099723e */ /* 0x000fce00000010ff */
[----:B------:R4:W-:Y:S01]  /*cc40*/  MUFU.EX2 R28, R3 ;  /* 0x00000003001c7308 */ /* 0x0009e20000000800 */
[----:B0-----:R-:W-:-:S07]  /*cc50*/  FADD.FTZ R0, R164, R25 ;  /* 0x00000019a4007221 */ /* 0x001fce0000010000 */
[----:B------:R-:W0:Y:S01]  /*cc60*/  MUFU.EX2 R166, R166 ;  /* 0x000000a600a67308 */ /* 0x000e220000000800 */
[----:B----4-:R-:W-:-:S04]  /*cc70*/  FADD.FTZ R3, R163, R24 ;  /* 0x00000018a3037221 */ /* 0x010fc80000010000 */
[----:B------:R-:W-:-:S03]  /*cc80*/  FADD.FTZ R24, R42, R3 ;  /* 0x000000032a187221 */ /* 0x000fc60000010000 */
[----:B------:R-:W4:Y:S01]  /*cc90*/  MUFU.EX2 R44, R57 ;  /* 0x00000039002c7308 */ /* 0x000f220000000800 */
[----:B---3--:R-:W-:-:S07]  /*cca0*/  FADD.FTZ R3, R165, R24 ;  /* 0x00000018a5037221 */ /* 0x008fce0000010000 */
[----:B------:R-:W3:Y:S01]  /*ccb0*/  MUFU.EX2 R33, R33 ;  /* 0x0000002100217308 */ /* 0x000ee20000000800 */
[----:B------:R-:W-:Y:S01]  /*ccc0*/  FADD.FTZ R25, R45, R0 ;  /* 0x000000002d197221 */ /* 0x000fe20000010000 */
[----:B--2---:R-:W-:-:S06]  /*ccd0*/  FADD.FTZ R0, R38, R3 ;  /* 0x0000000326007221 */ /* 0x004fcc0000010000 */
[----:B------:R-:W2:Y:S08]  /*cce0*/  MUFU.EX2 R169, R169 ;  /* 0x000000a900a97308 */ /* 0x000eb00000000800 */
[----:B------:R-:W2:Y:S01]  /*ccf0*/  MUFU.EX2 R168, R168 ;  /* 0x000000a800a87308 */ /* 0x000ea20000000800 */
[----:B-1----:R-:W-:Y:S01]  /*cd00*/  FADD.FTZ R3, R167, R0 ;  /* 0x00000000a7037221 */ /* 0x002fe20000010000 */
[----:B0-----:R-:W-:-:S06]  /*cd10*/  FADD.FTZ R24, R166, R25 ;  /* 0x00000019a6187221 */ /* 0x001fcc0000010000 */
[----:B------:R-:W0:Y:S01]  /*cd20*/  MUFU.EX2 R37, R37 ;  /* 0x0000002500257308 */ /* 0x000e220000000800 */
[----:B----4-:R-:W-:Y:S01]  /*cd30*/  FADD.FTZ R0, R44, R3 ;  /* 0x000000032c007221 */ /* 0x010fe20000010000 */
[----:B---3--:R-:W-:-:S06]  /*cd40*/  FADD.FTZ R25, R33, R24 ;  /* 0x0000001821197221 */ /* 0x008fcc0000010000 */
[----:B------:R-:W1:Y:S08]  /*cd50*/  MUFU.EX2 R59, R59 ;  /* 0x0000003b003b7308 */ /* 0x000e700000000800 */
[----:B------:R-:W3:Y:S01]  /*cd60*/  MUFU.EX2 R170, R170 ;  /* 0x000000aa00aa7308 */ /* 0x000ee20000000800 */
[----:B--2---:R-:W-:Y:S01]  /*cd70*/  FADD.FTZ R3, R169, R0 ;  /* 0x00000000a9037221 */ /* 0x004fe20000010000 */
[----:B------:R-:W-:-:S06]  /*cd80*/  FADD.FTZ R24, R168, R25 ;  /* 0x00000019a8187221 */ /* 0x000fcc0000010000 */
[----:B------:R-:W2:Y:S08]  /*cd90*/  MUFU.EX2 R60, R60 ;  /* 0x0000003c003c7308 */ /* 0x000eb00000000800 */
[----:B------:R-:W4:Y:S01]  /*cda0*/  MUFU.EX2 R43, R43 ;  /* 0x0000002b002b7308 */ /* 0x000f220000000800 */
[----:B------:R-:W-:Y:S01]  /*cdb0*/  FADD.FTZ R0, R28, R3 ;  /* 0x000000031c007221 */ /* 0x000fe20000010000 */
[----:B0-----:R-:W-:-:S06]  /*cdc0*/  FADD.FTZ R25, R37, R24 ;  /* 0x0000001825197221 */ /* 0x001fcc0000010000 */
[----:B------:R-:W0:Y:S08]  /*cdd0*/  MUFU.EX2 R61, R61 ;  /* 0x0000003d003d7308 */ /* 0x000e300000000800 */
[----:B------:R-:W0:Y:S01]  /*cde0*/  MUFU.EX2 R172, R172 ;  /* 0x000000ac00ac7308 */ /* 0x000e220000000800 */
[----:B-1----:R-:W-:Y:S01]  /*cdf0*/  FADD.FTZ R3, R59, R0 ;  /* 0x000000003b037221 */ /* 0x002fe20000010000 */
[----:B---3--:R-:W-:-:S06]  /*ce00*/  FADD.FTZ R24, R170, R25 ;  /* 0x00000019aa187221 */ /* 0x008fcc0000010000 */
[----:B------:R-:W1:Y:S08]  /*ce10*/  MUFU.EX2 R40, R40 ;  /* 0x0000002800287308 */ /* 0x000e700000000800 */
[----:B------:R-:W3:Y:S01]  /*ce20*/  MUFU.EX2 R35, R35 ;  /* 0x0000002300237308 */ /* 0x000ee20000000800 */
[----:B--2---:R-:W-:Y:S01]  /*ce30*/  FADD.FTZ R0, R60, R3 ;  /* 0x000000033c007221 */ /* 0x004fe20000010000 */
[----:B----4-:R-:W-:-:S06]  /*ce40*/  FADD.FTZ R25, R43, R24 ;  /* 0x000000182b197221 */ /* 0x010fcc0000010000 */
[----:B------:R-:W2:Y:S08]  /*ce50*/  MUFU.EX2 R62, R62 ;  /* 0x0000003e003e7308 */ /* 0x000eb00000000800 */
[----:B------:R-:W4:Y:S01]  /*ce60*/  MUFU.EX2 R174, R174 ;  /* 0x000000ae00ae7308 */ /* 0x000f220000000800 */
[----:B0-----:R-:W-:Y:S01]  /*ce70*/  FADD.FTZ R3, R61, R0 ;  /* 0x000000003d037221 */ /* 0x001fe20000010000 */
[----:B------:R-:W-:-:S06]  /*ce80*/  FADD.FTZ R24, R172, R25 ;  /* 0x00000019ac187221 */ /* 0x000fcc0000010000 */
[----:B------:R-:W0:Y:S08]  /*ce90*/  MUFU.EX2 R175, R36 ;  /* 0x0000002400af7308 */ /* 0x000e300000000800 */
[----:B------:R-:W0:Y:S01]  /*cea0*/  MUFU.EX2 R31, R31 ;  /* 0x0000001f001f7308 */ /* 0x000e220000000800 */
[----:B-1----:R-:W-:Y:S01]  /*ceb0*/  FADD.FTZ R3, R40, R3 ;  /* 0x0000000328037221 */ /* 0x002fe20000010000 */
[----:B---3--:R-:W-:Y:S01]  /*cec0*/  FADD.FTZ R25, R35, R24 ;  /* 0x0000001823197221 */ /* 0x008fe20000010000 */
[----:B------:R-:W-:-:S02]  /*ced0*/  F2FP.BF16.F32.PACK_AB R152, R39, R152 ;  /* 0x000000982798723e */ /* 0x000fc400000010ff */
[----:B--2---:R-:W-:Y:S01]  /*cee0*/  FADD.FTZ R24, R62, R3 ;  /* 0x000000033e187221 */ /* 0x004fe20000010000 */
[----:B----4-:R-:W-:Y:S01]  /*cef0*/  FADD.FTZ R0, R174, R25 ;  /* 0x00000019ae007221 */ /* 0x010fe20000010000 */
[----:B------:R-:W-:Y:S02]  /*cf00*/  F2FP.BF16.F32.PACK_AB R154, R51, R154 ;  /* 0x0000009a339a723e */ /* 0x000fe400000010ff */
[----:B------:R-:W-:Y:S01]  /*cf10*/  F2FP.BF16.F32.PACK_AB R155, R30, R155 ;  /* 0x0000009b1e9b723e */ /* 0x000fe200000010ff */
[----:B0-----:R-:W-:Y:S01]  /*cf20*/  FADD.FTZ R3, R175, R24 ;  /* 0x00000018af037221 */ /* 0x001fe20000010000 */
[----:B------:R-:W-:Y:S02]  /*cf30*/  F2FP.BF16.F32.PACK_AB R156, R53, R156 ;  /* 0x0000009c359c723e */ /* 0x000fe400000010ff */
[----:B------:R-:W-:Y:S02]  /*cf40*/  F2FP.BF16.F32.PACK_AB R157, R64, R157 ;  /* 0x0000009d409d723e */ /* 0x000fe400000010ff */
[----:B------:R-:W-:-:S02]  /*cf50*/  F2FP.BF16.F32.PACK_AB R158, R49, R158 ;  /* 0x0000009e319e723e */ /* 0x000fc400000010ff */
[----:B------:R-:W-:Y:S01]  /*cf60*/  F2FP.BF16.F32.PACK_AB R159, R32, R159 ;  /* 0x0000009f209f723e */ /* 0x000fe200000010ff */
[----:B------:R-:W-:Y:S01]  /*cf70*/  FADD.FTZ R0, R31, R0 ;  /* 0x000000001f007221 */ /* 0x000fe20000010000 */
        /* <DEDUP_REMOVED lines=16> */
[----:B------:R-:W-:-:S06]  /*d080*/  WARPGROUP.ARRIVE ;  /* 0x00000000000079c5 */ /* 0x000fcc0000000000 */
        /* <DEDUP_REMOVED lines=16> */
[----:B------:R-:W-:Y:S01]  /*d190*/  HGMMA.64x256x16.F32.BF16 R24, R168, gdesc[UR20].tnspB, R24, gsb0 ;  /* 0x43e00014a8187df0 */ /* 0x000fe20008001818 */
[----:B------:R-:W-:-:S05]  /*d1a0*/  IADD3 R152, R180, R182, -R183 ;  /* 0x000000b6b4987210 */ /* 0x000fca0007ffe8b7 */
[----:B------:R-:W-:-:S05]  /*d1b0*/  IMAD.HI R152, R152, 0x2aaaaaab, RZ ;  /* 0x2aaaaaab98987827 */ /* 0x000fca00078e02ff */
[----:B------:R-:W-:-:S04]  /*d1c0*/  SHF.R.U32.HI R153, RZ, 0x1f, R152 ;  /* 0x0000001fff997819 */ /* 0x000fc80000011698 */
[----:B------:R-:W-:-:S04]  /*d1d0*/  LEA.HI.SX32 R153, R152, R153, 0x1c ;  /* 0x0000009998997211 */ /* 0x000fc800078fe2ff */
[----:B------:R-:W-:Y:S01]  /*d1e0*/  VIMNMX R154, R181, R153, !PT ;  /* 0x00000099b59a7248 */ /* 0x000fe20007fe0100 */
[----:B------:R-:W-:-:S04]  /*d1f0*/  VIADD R210, R210, 0xfffffffe ;  /* 0xfffffffed2d27836 */ /* 0x000fc80000000000 */
[----:B------:R0:W-:Y:S01]  /*d200*/  STL [R1+0x2c], R154 ;  /* 0x00002c9a01007387 */ /* 0x0001e20000100800 */
[----:B------:R-:W-:Y:S01]  /*d210*/  ISETP.GE.AND P2, PT, R210, R154, PT ;  /* 0x0000009ad200720c */ /* 0x000fe20003f46270 */
[----:B------:R-:W-:-:S05]  /*d220*/  @!P0 VIADD R179, R179, 0x32460 ;  /* 0x00032460b3b38836 */ /* 0x000fca0000000000 */
[----:B------:R-:W-:Y:S01]  /*d230*/  @!P0 PRMT R179, RZ, 0x654, R179 ;  /* 0x00000654ffb38816 */ /* 0x000fe200000000b3 */
[----:B------:R-:W-:Y:S02]  /*d240*/  WARPGROUP.DEPBAR.LE gsb0, 0x0 ;  /* 0x00008000000079c5 */ /* 0x000fe40000010000 */
[----:B------:R-:W-:-:S06]  /*d250*/  WARPGROUP.ARRIVE ;  /* 0x00000000000079c5 */ /* 0x000fcc0000000000 */
[----:B------:R-:W-:Y:S03]  /*d260*/  HGMMA.64x256x16.F32.BF16 R24, R172, gdesc[UR24].tnspB, R24, gsb0 ;  /* 0x43e00018ac187df0 */ /* 0x000fe60008001818 */
[----:B------:R-:W-:Y:S02]  /*d270*/  WARPGROUP.DEPBAR.LE gsb0, 0x0 ;  /* 0x00008000000079c5 */ /* 0x000fe40000010000 */
[----:B------:R0:W-:Y:S01]  /*d280*/  @!P0 SYNCS.ARRIVE.TRANS64.RED.A1T0 RZ, [R179+URZ], RZ ;  /* 0x000000ffb3ff89a7 */ /* 0x0001e2000810043f */
[----:B------:R-:W-:Y:S05]  /*d290*/  @!P2 BRA `(.L_x_5737) ;  /* 0x000000340068a947 */ /* 0x000fea0003800000 */
[----:B------:R-:W-:Y:S02]  /*d2a0*/  IMAD.MOV.U32 R216, RZ, RZ, R178 ;  /* 0x000000ffffd87224 */ /* 0x000fe400078e00b2 */
[----:B------:R-:W-:-:S07]  /*d2b0*/  IMAD.MOV.U32 R217, RZ, RZ, R176 ;  /* 0x000000ffffd97224 */ /* 0x000fce00078e00b0 */
.L_x_5747:
        /* <DEDUP_REMOVED lines=8> */
.L_x_5738:
[----:B------:R-:W-:Y:S01]  /*d340*/  IMAD R211, R2, 0x8, R19 ;  /* 0x0000000802d37824 */ /* 0x000fe200078e0213 */
[----:B------:R-:W-:-:S04]  /*d350*/  SHF.L.U32 R218, R23, 0x1f, RZ ;  /* 0x0000001f17da7819 */ /* 0x000fc800000006ff */
[----:B------:R1:W2:Y:S01]  /*d360*/  SYNCS.PHASECHK.TRANS64.TRYWAIT P2, [R211+URZ+0x32430], R218 ;  /* 0x032430dad30075a7 */ /* 0x0002a2000804017f */
[----:B------:R-:W-:Y:S05]  /*d370*/  @!P1 BRA `(.L_x_5739) ;  /* 0x0000000000049947 */ /* 0x000fea0003800000 */
[----:B------:R-:W-:Y:S01]  /*d380*/  BPT.TRAP 0x1 ;  /* 0x000000040000795c */ /* 0x000fe20000300000 */
.L_x_5739:
[----:B------:R-:W3:Y:S01]  /*d390*/  LDL R152, [R1+0x4c] ;  /* 0x00004c0001987983 */ /* 0x000ee20000100800 */
[----:B------:R-:W-:Y:S02]  /*d3a0*/  IMAD.MOV.U32 R157, RZ, RZ, 0x40000040 ;  /* 0x40000040ff9d7424 */ /* 0x000fe400078e00ff */
[----:B---3--:R-:W-:Y:S01]  /*d3b0*/  IMAD R156, R2, 0x300, R152 ;  /* 0x00000300029c7824 */ /* 0x008fe200078e0298 */
[----:B--2---:R-:W-:Y:S06]  /*d3c0*/  @P2 BRA `(.L_x_5740) ;  /* 0x0000000000082947 */ /* 0x004fec0003800000 */
[----:B------:R-:W2:Y:S02]  /*d3d0*/  SYNCS.PHASECHK.TRANS64.TRYWAIT P2, [R211+URZ+0x32430], R218 ;  /* 0x032430dad30075a7 */ /* 0x000ea4000804017f */
[----:B--2---:R-:W-:Y:S05]  /*d3e0*/  @!P2 BRA `(.L_x_5741) ;  /* 0x0000016c0040a947 */ /* 0x004fea0003800000 */
.L_x_5740:
[----:B------:R-:W3:Y:S04]  /*d3f0*/  LDL.64 R230, [R1+0x10] ;  /* 0x0000100001e67983 */ /* 0x000ee80000100a00 */
[----:B------:R-:W4:Y:S01]  /*d400*/  LDL.64 R222, [R1+0x8] ;  /* 0x0000080001de7983 */ /* 0x000f220000100a00 */
[----:B------:R-:W-:Y:S05]  /*d410*/  WARPSYNC.ALL ;  /* 0x0000000000007948 */ /* 0x000fea0003800000 */
[----:B------:R-:W5:Y:S01]  /*d420*/  LDL.64 R220, [R1] ;  /* 0x0000000001dc7983 */ /* 0x000f620000100a00 */
[C---:B------:R-:W-:Y:S01]  /*d430*/  R2UR UR6, R156.reuse ;  /* 0x000000009c0672ca */ /* 0x040fe200000e0000 */
[C---:B0-----:R-:W-:Y:S01]  /*d440*/  VIADD R154, R156.reuse, 0x2 ;  /* 0x000000029c9a7836 */ /* 0x041fe20000000000 */
        /* <DEDUP_REMOVED lines=14> */
[----:B------:R-:W-:-:S06]  /*d530*/  WARPGROUP.ARRIVE ;  /* 0x00000000000079c5 */ /* 0x000fcc0000000000 */
[----:B------:R-:W-:Y:S03]  /*d540*/  HGMMA.64x96x16.F32.BF16 R152, gdesc[UR4], RZ, !UPT, gsb0 ;  /* 0x01600000049879f0 */ /* 0x000fe6000c0018ff */
[----:B------:R-:W-:Y:S02]  /*d550*/  WARPGROUP.DEPBAR.LE gsb0, 0x0 ;  /* 0x00008000000079c5 */ /* 0x000fe40000010000 */
[----:B------:R-:W-:Y:S01]  /*d560*/  WARPGROUP.ARRIVE ;  /* 0x00000000000079c5 */ /* 0x000fe20000000000 */
[----:B---3--:R-:W-:Y:S02]  /*d570*/  R2UR UR8, R230 ;  /* 0x00000000e60872ca */ /* 0x008fe400000e0000 */
[----:B------:R-:W-:Y:S02]  /*d580*/  R2UR UR9, R231 ;  /* 0x00000000e70972ca */ /* 0x000fe400000e0000 */
[----:B----4-:R-:W-:-:S02]  /*d590*/  R2UR UR12, R222 ;  /* 0x00000000de0c72ca */ /* 0x010fc400000e0000 */
[----:B------:R-:W-:Y:S02]  /*d5a0*/  R2UR UR13, R223 ;  /* 0x00000000df0d72ca */ /* 0x000fe400000e0000 */
[----:B-----5:R-:W-:Y:S02]  /*d5b0*/  R2UR UR16, R220 ;  /* 0x00000000dc1072ca */ /* 0x020fe400000e0000 */
[----:B------:R-:W-:-:S05]  /*d5c0*/  R2UR UR17, R221 ;  /* 0x00000000dd1172ca */ /* 0x000fca00000e0000 */
        /* <DEDUP_REMOVED lines=10> */
.L_x_5742:
[----:B------:R0:W3:Y:S01]  /*d670*/  SYNCS.PHASECHK.TRANS64.TRYWAIT P2, [R211+URZ+0x32450], R218 ;  /* 0x032450dad30075a7 */ /* 0x0000e2000804017f */
[----:B------:R-:W-:Y:S05]  /*d680*/  @!P1 BRA `(.L_x_5743) ;  /* 0x0000000000049947 */ /* 0x000fea0003800000 */
[----:B------:R-:W-:Y:S01]  /*d690*/  BPT.TRAP 0x1 ;  /* 0x000000040000795c */ /* 0x000fe20000300000 */
.L_x_5743:
[----:B------:R-:W-:Y:S04]  /*d6a0*/  BSSY B0, `(.L_x_5744) ;  /* 0x0000004000007945 */ /* 0x000fe80003800000 */
[----:B---3--:R-:W-:Y:S05]  /*d6b0*/  @P2 BRA `(.L_x_5745) ;  /* 0x0000000000082947 */ /* 0x008fea0003800000 */
[----:B------:R-:W3:Y:S02]  /*d6c0*/  SYNCS.PHASECHK.TRANS64.TRYWAIT P2, [R211+URZ+0x32450], R218 ;  /* 0x032450dad30075a7 */ /* 0x000ee4000804017f */
[----:B---3--:R-:W-:Y:S05]  /*d6d0*/  @!P2 BRA `(.L_x_5746) ;  /* 0x000001680098a947 */ /* 0x008fea0003800000 */
.L_x_5745:
[----:B------:R-:W-:Y:S05]  /*d6e0*/  BSYNC B0 ;  /* 0x0000000000007941 */ /* 0x000fea0003800000 */
.L_x_5744:
[----:B------:R-:W-:Y:S05]  /*d6f0*/  WARPSYNC.ALL ;  /* 0x0000000000007948 */ /* 0x000fea0003800000 */
[----:B------:R-:W0:Y:S01]  /*d700*/  LDL R229, [R1+0x50] ;  /* 0x0000500001e57983 */ /* 0x000e220000100800 */
[----:B------:R-:W4:Y:S03]  /*d710*/  LDC R219, c[0x0][0x448] ;  /* 0x00011200ffdb7b82 */ /* 0x000f260000000800 */
[----:B------:R-:W0:Y:S01]  /*d720*/  LDL R222, [R1+0x6c] ;  /* 0x00006c0001de7983 */ /* 0x000e220000100800 */
[----:B----4-:R-:W-:-:S13]  /*d730*/  ISETP.NE.AND P2, PT, R219, 0x1, PT ;  /* 0x00000001db00780c */ /* 0x010fda0003f45270 */
[----:B------:R-:W4:Y:S08]  /*d740*/  @P2 LDC R220, c[0x0][0x44c] ;  /* 0x00011300ffdc2b82 */ /* 0x000f300000000800 */
[----:B------:R-:W5:Y:S01]  /*d750*/  @P2 LDC R219, c[0x0][0x450] ;  /* 0x00011400ffdb2b82 */ /* 0x000f620000000800 */
[----:B------:R-:W-:Y:S01]  /*d760*/  IMAD.MOV.U32 R221, RZ, RZ, 0x40000040 ;  /* 0x40000040ffdd7424 */ /* 0x000fe200078e00ff */
[----:B------:R-:W-:-:S02]  /*d770*/  R2UR UR4, R4 ;  /* 0x00000000040472ca */ /* 0x000fc400000e0000 */
[----:B------:R-:W-:Y:S02]  /*d780*/  R2UR UR5, R5 ;  /* 0x00000000050572ca */ /* 0x000fe400000e0000 */
[----:B------:R-:W-:Y:S01]  /*d790*/  R2UR UR7, R221 ;  /* 0x00000000dd0772ca */ /* 0x000fe200000e0000 */
[----:B------:R-:W-:Y:S01]  /*d7a0*/  WARPGROUP.ARRIVE ;  /* 0x00000000000079c5 */ /* 0x000fe20000000000 */
[----:B------:R-:W-:Y:S02]  /*d7b0*/  IMAD.MOV.U32 R223, RZ, RZ, 0x40000040 ;  /* 0x40000040ffdf7424 */ /* 0x000fe400078e00ff */
[----:B0123--:R-:W-:Y:S02]  /*d7c0*/  IMAD.IADD R218, R222, 0x1, R229 ;  /* 0x00000001deda7824 */ /* 0x00ffe400078e02e5 */
[----:B------:R-:W-:Y:S01]  /*d7d0*/  IMAD.MOV.U32 R221, RZ, RZ, 0x40000040 ;  /* 0x40000040ffdd7424 */ /* 0x000fe200078e00ff */
[----:B------:R-:W2:Y:S01]  /*d7e0*/  LDL R229, [R1+0x5c] ;  /* 0x00005c0001e57983 */ /* 0x000ea20000100800 */
[----:B----4-:R-:W-:-:S05]  /*d7f0*/  @P2 IMAD.HI.U32 R220, R218, R220, RZ ;  /* 0x000000dcdadc2227 */ /* 0x010fca00078e00ff */
[----:B-----5:R-:W-:Y:S01]  /*d800*/  @P2 SHF.R.U32.HI R218, RZ, R219, R220 ;  /* 0x000000dbffda2219 */ /* 0x020fe200000116dc */
[----:B------:R-:W-:-:S04]  /*d810*/  IMAD.MOV.U32 R220, RZ, RZ, 0xc00 ;  /* 0x00000c00ffdc7424 */ /* 0x000fc800078e00ff */
[----:B------:R-:W-:-:S05]  /*d820*/  IMAD R220, R2, R220, UR39 ;  /* 0x0000002702dc7e24 */ /* 0x000fca000f8e02dc */
[----:B------:R-:W-:-:S13]  /*d830*/  R2UR UR6, R220 ;  /* 0x00000000dc0672ca */ /* 0x000fda00000e0000 */
[----:B------:R-:W-:Y:S01]  /*d840*/  HGMMA.64x96x16.F32.BF16 R152, gdesc[UR4], R152, gsb0 ;  /* 0x01600000049879f0 */ /* 0x000fe20008001898 */
[----:B------:R-:W-:Y:S01]  /*d850*/  VIADD R222, R220, 0x2 ;  /* 0x00000002dcde7836 */ /* 0x000fe20000000000 */
[----:B------:R-:W-:Y:S02]  /*d860*/  R2UR UR7, R223 ;  /* 0x00000000df0772ca */ /* 0x000fe400000e0000 */
[----:B------:R-:W-:Y:S02]  /*d870*/  R2UR UR4, R236 ;  /* 0x00000000ec0472ca */ /* 0x000fe400000e0000 */
        /* <DEDUP_REMOVED lines=119> */
[----:B------:R-:W-:Y:S01]  /*dff0*/  VIADD R220, R220, 0x906 ;  /* 0x00000906dcdc7836 */ /* 0x000fe20000000000 */
        /* <DEDUP_REMOVED lines=17> */
[----:B------:R0:W1:Y:S08]  /*e110*/  MUFU.TANH R165, R172 ;  /* 0x000000ac00a57308 */ /* 0x0000700000002400 */
[----:B------:R3:W4:Y:S01]  /*e120*/  MUFU.TANH R164, R169 ;  /* 0x000000a900a47308 */ /* 0x0007220000002400 */
[----:B0-----:R-:W-:-:S02]  /*e130*/  FMUL.FTZ R172, R173, UR51 ;  /* 0x00000033adac7c20 */ /* 0x001fc40008410000 */
[----:B------:R-:W5:Y:S04]  /*e140*/  LDL R173, [R1+0x28] ;  /* 0x0000280001ad7983 */ /* 0x000f680000100800 */
[----:B---3--:R-:W5:Y:S01]  /*e150*/  LDL R169, [R1+0x24] ;  /* 0x0000240001a97983 */ /* 0x008f620000100800 */
[----:B------:R-:W-:Y:S01]  /*e160*/  FMUL.FTZ R176, R176, UR51 ;  /* 0x00000033b0b07c20 */ /* 0x000fe20008410000 */
[----:B------:R-:W-:Y:S01]  /*e170*/  FMUL.FTZ R220, R160, UR51 ;  /* 0x00000033a0dc7c20 */ /* 0x000fe20008410000 */
[----:B------:R-:W-:Y:S02]  /*e180*/  FMUL.FTZ R160, R168, UR51 ;  /* 0x00000033a8a07c20 */ /* 0x000fe40008410000 */
[----:B------:R0:W3:Y:S02]  /*e190*/  MUFU.TANH R168, R176 ;  /* 0x000000b000a87308 */ /* 0x0000e40000002400 */
[----:B0-----:R-:W0:Y:S01]  /*e1a0*/  SHFL.IDX PT, R176, R218, RZ, 0x1c1f ;  /* 0x001c1fffdab07589 */ /* 0x001e2200000e0000 */
[----:B------:R-:W-:Y:S01]  /*e1b0*/  FMUL.FTZ R223, R153, UR51 ;  /* 0x0000003399df7c20 */ /* 0x000fe20008410000 */
[----:B------:R-:W-:Y:S01]  /*e1c0*/  FMUL.FTZ R219, R152, UR51 ;  /* 0x0000003398db7c20 */ /* 0x000fe20008410000 */
[----:B------:R-:W-:Y:S01]  /*e1d0*/  FMUL.FTZ R156, R156, UR51 ;  /* 0x000000339c9c7c20 */ /* 0x000fe20008410000 */
[----:B------:R-:W-:Y:S01]  /*e1e0*/  IMAD R153, R210, -0x60, RZ ;  /* 0xffffffa0d2997824 */ /* 0x000fe200078e02ff */
[----:B------:R-:W0:Y:S04]  /*e1f0*/  SHFL.IDX PT, R152, R218, 0x1, 0x1c1f ;  /* 0x003c1f00da987f89 */ /* 0x000e2800000e0000 */
[----:B--2---:R-:W-:Y:S01]  /*e200*/  IADD3 R153, -R229, 0x1, R153 ;  /* 0x00000001e5997810 */ /* 0x004fe20007ffe199 */
[----:B------:R-:W2:Y:S08]  /*e210*/  MUFU.TANH R156, R156 ;  /* 0x0000009c009c7308 */ /* 0x000eb00000002400 */
[----:B------:R-:W2:Y:S08]  /*e220*/  MUFU.TANH R219, R219 ;  /* 0x000000db00db7308 */ /* 0x000eb00000002400 */
[----:B------:R-:W2:Y:S08]  /*e230*/  MUFU.TANH R223, R223 ;  /* 0x000000df00df7308 */ /* 0x000eb00000002400 */
[----:B------:R-:W2:Y:S08]  /*e240*/  MUFU.TANH R157, R157 ;  /* 0x0000009d009d7308 */ /* 0x000eb00000002400 */
[----:B------:R-:W2:Y:S08]  /*e250*/  MUFU.TANH R222, R222 ;  /* 0x000000de00de7308 */ /* 0x000eb00000002400 */
[----:B------:R-:W2:Y:S01]  /*e260*/  MUFU.TANH R220, R220 ;  /* 0x000000dc00dc7308 */ /* 0x000ea20000002400 */
[----:B------:R-:W-:-:S07]  /*e270*/  FMUL.FTZ R231, R177, UR51 ;  /* 0x00000033b1e77c20 */ /* 0x000fce0008410000 */
[----:B------:R-:W2:Y:S01]  /*e280*/  MUFU.TANH R160, R160 ;  /* 0x000000a000a07308 */ /* 0x000ea20000002400 */
[----:B------:R-:W-:-:S07]  /*e290*/  FMUL.FTZ R230, R180, UR51 ;  /* 0x00000033b4e67c20 */ /* 0x000fce0008410000 */
[----:B------:R-:W2:Y:S01]  /*e2a0*/  MUFU.TANH R161, R161 ;  /* 0x000000a100a17308 */ /* 0x000ea20000002400 */
[----:B------:R-:W-:-:S07]  /*e2b0*/  FMUL.FTZ R229, R181, UR51 ;  /* 0x00000033b5e57c20 */ /* 0x000fce0008410000 */
[----:B------:R-:W2:Y:S01]  /*e2c0*/  MUFU.TANH R221, R221 ;  /* 0x000000dd00dd7308 */ /* 0x000ea20000002400 */
[----:B-1----:R-:W-:-:S07]  /*e2d0*/  IMAD.MOV.U32 R181, RZ, RZ, R165 ;  /* 0x000000ffffb57224 */ /* 0x002fce00078e00a5 */
[----:B------:R-:W1:Y:S01]  /*e2e0*/  MUFU.TANH R172, R172 ;  /* 0x000000ac00ac7308 */ /* 0x000e620000002400 */
[----:B----4-:R-:W-:Y:S02]  /*e2f0*/  IMAD.MOV.U32 R180, RZ, RZ, R164 ;  /* 0x000000ffffb47224 */ /* 0x010fe400078e00a4 */
[----:B------:R-:W-:Y:S01]  /*e300*/  FMUL.FTZ R164, R184, UR51 ;  /* 0x00000033b8a47c20 */ /* 0x000fe20008410000 */
[----:B------:R-:W-:Y:S01]  /*e310*/  FMUL.FTZ R165, R185, UR51 ;  /* 0x00000033b9a57c20 */ /* 0x000fe20008410000 */
[----:B---3--:R-:W-:-:S03]  /*e320*/  IMAD.MOV.U32 R185, RZ, RZ, R168 ;  /* 0x000000ffffb97224 */ /* 0x008fc600078e00a8 */
[----:B------:R-:W3:Y:S01]  /*e330*/  MUFU.TANH R231, R231 ;  /* 0x000000e700e77308 */ /* 0x000ee20000002400 */
[----:B------:R-:W-:Y:S01]  /*e340*/  FMUL.FTZ R168, R188, UR51 ;  /* 0x00000033bca87c20 */ /* 0x000fe20008410000 */
[----:B------:R-:W-:-:S06]  /*e350*/  FMUL.FTZ R192, R192, UR51 ;  /* 0x00000033c0c07c20 */ /* 0x000fcc0008410000 */
[----:B------:R-:W4:Y:S08]  /*e360*/  MUFU.TANH R230, R230 ;  /* 0x000000e600e67308 */ /* 0x000f300000002400 */
[----:B------:R-:W4:Y:S08]  /*e370*/  MUFU.TANH R229, R229 ;  /* 0x000000e500e57308 */ /* 0x000f300000002400 */
[----:B------:R-:W4:Y:S08]  /*e380*/  MUFU.TANH R164, R164 ;  /* 0x000000a400a47308 */ /* 0x000f300000002400 */
[----:B------:R-:W4:Y:S08]  /*e390*/  MUFU.TANH R165, R165 ;  /* 0x000000a500a57308 */ /* 0x000f300000002400 */
[----:B------:R-:W4:Y:S01]  /*e3a0*/  MUFU.TANH R168, R168 ;  /* 0x000000a800a87308 */ /* 0x000f220000002400 */
[----:B------:R-:W-:Y:S01]  /*e3b0*/  FMUL.FTZ R188, R196, UR51 ;  /* 0x00000033c4bc7c20 */ /* 0x000fe20008410000 */
[----:B------:R-:W-:-:S06]  /*e3c0*/  FMUL.FTZ R154, R154, UR51 ;  /* 0x000000339a9a7c20 */ /* 0x000fcc0008410000 */
[----:B------:R-:W-:Y:S01]  /*e3d0*/  MUFU.TANH R188, R188 ;  /* 0x000000bc00bc7308 */ /* 0x000fe20000002400 */
[----:B-----5:R-:W-:-:S05]  /*e3e0*/  IADD3 R153, -R169, R153, R173 ;  /* 0x00000099a9997210 */ /* 0x020fca0007ffe1ad */
[----:B0-----:R-:W-:-:S05]  /*e3f0*/  IMAD.IADD R176, R153, 0x1, R176 ;  /* 0x0000000199b07824 */ /* 0x001fca00078e02b0 */
[C---:B------:R-:W-:Y:S02]  /*e400*/  ISETP.GT.AND P3, PT, R176.reuse, 0x8, PT ;  /* 0x00000008b000780c */ /* 0x040fe40003f64270 */
[C---:B------:R-:W-:Y:S02]  /*e410*/  ISETP.GT.AND P2, PT, R176.reuse, RZ, PT ;  /* 0x000000ffb000720c */ /* 0x040fe40003f44270 */
[----:B------:R-:W-:Y:S02]  /*e420*/  ISETP.GT.AND P4, PT, R176, 0x1, PT ;  /* 0x00000001b000780c */ /* 0x000fe40003f84270 */
[----:B--2---:R-:W-:Y:S01]  /*e430*/  FSEL R177, R156, -INF , P3 ;  /* 0xff8000009cb17808 */ /* 0x004fe20001800000 */
[----:B------:R-:W-:Y:S01]  /*e440*/  IMAD.IADD R152, R153, 0x1, R152 ;  /* 0x0000000199987824 */ /* 0x000fe200078e0298 */
[----:B------:R-:W-:Y:S02]  /*e450*/  ISETP.GT.AND P3, PT, R176, 0x11, PT ;  /* 0x00000011b000780c */ /* 0x000fe40003f64270 */
[----:B------:R-:W-:-:S02]  /*e460*/  FSEL R153, R219, -INF , P2 ;  /* 0xff800000db997808 */ /* 0x000fc40001000000 */
[----:B------:R-:W-:Y:S02]  /*e470*/  FSEL R223, R223, -INF , P4 ;  /* 0xff800000dfdf7808 */ /* 0x000fe40002000000 */
[C---:B------:R-:W-:Y:S02]  /*e480*/  ISETP.GT.AND P2, PT, R176.reuse, 0x9, PT ;  /* 0x00000009b000780c */ /* 0x040fe40003f44270 */
[C---:B------:R-:W-:Y:S02]  /*e490*/  ISETP.GT.AND P4, PT, R176.reuse, 0x10, PT ;  /* 0x00000010b000780c */ /* 0x040fe40003f84270 */
[----:B------:R-:W-:Y:S02]  /*e4a0*/  FSEL R218, R157, -INF , P3 ;  /* 0xff8000009dda7808 */ /* 0x000fe40001800000 */
[----:B------:R-:W-:Y:S02]  /*e4b0*/  ISETP.GT.AND P3, PT, R176, 0x20, PT ;  /* 0x00000020b000780c */ /* 0x000fe40003f64270 */
[----:B------:R-:W-:-:S02]  /*e4c0*/  FSEL R222, R222, -INF , P2 ;  /* 0xff800000dede7808 */ /* 0x000fc40001000000 */
[----:B------:R-:W-:Y:S01]  /*e4d0*/  FSEL R220, R220, -INF , P4 ;  /* 0xff800000dcdc7808 */ /* 0x000fe20002000000 */
[----:B------:R-:W-:Y:S01]  /*e4e0*/  FMUL.FTZ R169, R189, UR51 ;  /* 0x00000033bda97c20 */ /* 0x000fe20008410000 */
[C---:B------:R-:W-:Y:S02]  /*e4f0*/  ISETP.GT.AND P2, PT, R176.reuse, 0x18, PT ;  /* 0x00000018b000780c */ /* 0x040fe40003f44270 */
[----:B------:R-:W-:Y:S02]  /*e500*/  ISETP.GT.AND P4, PT, R176, 0x19, PT ;  /* 0x00000019b000780c */ /* 0x000fe40003f84270 */
[----:B------:R-:W-:Y:S02]  /*e510*/  FSEL R173, R160, -INF , P3 ;  /* 0xff800000a0ad7808 */ /* 0x000fe40001800000 */
[----:B------:R-:W-:Y:S02]  /*e520*/  ISETP.GT.AND P3, PT, R176, 0x29, PT ;  /* 0x00000029b000780c */ /* 0x000fe40003f64270 */
[----:B------:R-:W-:-:S02]  /*e530*/  FSEL R219, R161, -INF , P2 ;  /* 0xff800000a1db7808 */ /* 0x000fc40001000000 */
[----:B------:R-:W-:Y:S02]  /*e540*/  FSEL R221, R221, -INF , P4 ;  /* 0xff800000dddd7808 */ /* 0x000fe40002000000 */
[C---:B------:R-:W-:Y:S02]  /*e550*/  ISETP.GT.AND P2, PT, R176.reuse, 0x21, PT ;  /* 0x00000021b000780c */ /* 0x040fe40003f44270 */
[----:B------:R-:W-:Y:S01]  /*e560*/  ISETP.GT.AND P4, PT, R176, 0x28, PT ;  /* 0x00000028b000780c */ /* 0x000fe20003f84270 */
[----:B------:R-:W0:Y:S01]  /*e570*/  MUFU.TANH R169, R169 ;  /* 0x000000a900a97308 */ /* 0x000e220000002400 */
[----:B-1----:R-:W-:Y:S02]  /*e580*/  FSEL R184, R172, -INF , P3 ;  /* 0xff800000acb87808 */ /* 0x002fe40001800000 */
[----:B------:R-:W-:Y:S02]  /*e590*/  FSEL R180, R180, -INF , P2 ;  /* 0xff800000b4b47808 */ /* 0x000fe40001000000 */
[----:B------:R-:W-:-:S03]  /*e5a0*/  FSEL R181, R181, -INF , P4 ;  /* 0xff800000b5b57808 */ /* 0x000fc60002000000 */
[----:B------:R-:W1:Y:S01]  /*e5b0*/  MUFU.TANH R172, R192 ;  /* 0x000000c000ac7308 */ /* 0x000e620000002400 */
[C---:B------:R-:W-:Y:S02]  /*e5c0*/  ISETP.GT.AND P2, PT, R176.reuse, 0x30, PT ;  /* 0x00000030b000780c */ /* 0x040fe40003f44270 */
[C---:B------:R-:W-:Y:S02]  /*e5d0*/  ISETP.GT.AND P4, PT, R176.reuse, 0x31, PT ;  /* 0x00000031b000780c */ /* 0x040fe40003f84270 */
[----:B------:R-:W-:Y:S02]  /*e5e0*/  ISETP.GT.AND P3, PT, R176, 0x38, PT ;  /* 0x00000038b000780c */ /* 0x000fe40003f64270 */
[----:B------:R-:W-:Y:S02]  /*e5f0*/  FSEL R156, R185, -INF , P2 ;  /* 0xff800000b99c7808 */ /* 0x000fe40001000000 */
[----:B---3--:R-:W-:Y:S02]  /*e600*/  FSEL R157, R231, -INF , P4 ;  /* 0xff800000e79d7808 */ /* 0x008fe40002000000 */
[----:B----4-:R-:W-:-:S02]  /*e610*/  FSEL R160, R230, -INF , P3 ;  /* 0xff800000e6a07808 */ /* 0x010fc40001800000 */
[C---:B------:R-:W-:Y:S02]  /*e620*/  ISETP.GT.AND P2, PT, R176.reuse, 0x39, PT ;  /* 0x00000039b000780c */ /* 0x040fe40003f44270 */
[C---:B------:R-:W-:Y:S02]  /*e630*/  ISETP.GT.AND P4, PT, R176.reuse, 0x40, PT ;  /* 0x00000040b000780c */ /* 0x040fe40003f84270 */
[----:B------:R-:W-:Y:S02]  /*e640*/  ISETP.GT.AND P3, PT, R176, 0x41, PT ;  /* 0x00000041b000780c */ /* 0x000fe40003f64270 */
[----:B------:R-:W-:Y:S02]  /*e650*/  FSEL R161, R229, -INF , P2 ;  /* 0xff800000e5a17808 */ /* 0x000fe40001000000 */
[----:B------:R-:W-:Y:S02]  /*e660*/  FSEL R164, R164, -INF , P4 ;  /* 0xff800000a4a47808 */ /* 0x000fe40002000000 */
[----:B------:R-:W-:-:S02]  /*e670*/  FSEL R165, R165, -INF , P3 ;  /* 0xff800000a5a57808 */ /* 0x000fc40001800000 */
[C---:B------:R-:W-:Y:S02]  /*e680*/  ISETP.GT.AND P2, PT, R176.reuse, 0x48, PT ;  /* 0x00000048b000780c */ /* 0x040fe40003f44270 */
[C---:B------:R-:W-:Y:S02]  /*e690*/  ISETP.GT.AND P4, PT, R176.reuse, 0x49, PT ;  /* 0x00000049b000780c */ /* 0x040fe40003f84270 */
[----:B------:R-:W-:Y:S02]  /*e6a0*/  ISETP.GT.AND P3, PT, R176, 0x50, PT ;  /* 0x00000050b000780c */ /* 0x000fe40003f64270 */
[----:B------:R-:W-:Y:S02]  /*e6b0*/  FSEL R168, R168, -INF , P2 ;  /* 0xff800000a8a87808 */ /* 0x000fe40001000000 */
[----:B0-----:R-:W-:Y:S02]  /*e6c0*/  FSEL R169, R169, -INF , P4 ;  /* 0xff800000a9a97808 */ /* 0x001fe40002000000 */
[----:B-1----:R-:W-:-:S02]  /*e6d0*/  FSEL R172, R172, -INF , P3 ;  /* 0xff800000acac7808 */ /* 0x002fc40001800000 */
[C---:B------:R-:W-:Y:S02]  /*e6e0*/  ISETP.GT.AND P2, PT, R176.reuse, 0x51, PT ;  /* 0x00000051b000780c */ /* 0x040fe40003f44270 */
[C---:B------:R-:W-:Y:S02]  /*e6f0*/  ISETP.GT.AND P4, PT, R176.reuse, 0x58, PT ;  /* 0x00000058b000780c */ /* 0x040fe40003f84270 */
[----:B------:R-:W-:Y:S02]  /*e700*/  ISETP.GT.AND P3, PT, R176, 0x59, PT ;  /* 0x00000059b000780c */ /* 0x000fe40003f64270 */
        /* <DEDUP_REMOVED lines=13> */
[----:B------:R-:W-:Y:S01]  /*e7e0*/  FMNMX.FTZ R176, R157, R176, !PT ;  /* 0x000000b09db07209 */ /* 0x000fe20007810000 */
[----:B------:R-:W-:-:S03]  /*e7f0*/  FMUL.FTZ R185, R193, UR51 ;  /* 0x00000033c1b97c20 */ /* 0x000fc60008410000 */
[----:B------:R-:W-:-:S04]  /*e800*/  FMNMX.FTZ R176, R160, R176, !PT ;  /* 0x000000b0a0b07209 */ /* 0x000fc80007810000 */
[----:B------:R-:W-:Y:S01]  /*e810*/  FMNMX.FTZ R176, R161, R176, !PT ;  /* 0x000000b0a1b07209 */ /* 0x000fe20007810000 */
[----:B------:R-:W0:Y:S01]  /*e820*/  MUFU.TANH R185, R185 ;  /* 0x000000b900b97308 */ /* 0x000e220000002400 */
[----:B------:R-:W-:Y:S02]  /*e830*/  FMUL.FTZ R189, R197, UR51 ;  /* 0x00000033c5bd7c20 */ /* 0x000fe40008410000 */
[----:B------:R-:W-:-:S04]  /*e840*/  FMNMX.FTZ R176, R164, R176, !PT ;  /* 0x000000b0a4b07209 */ /* 0x000fc80007810000 */
[----:B------:R-:W-:Y:S01]  /*e850*/  FMNMX.FTZ R176, R165, R176, !PT ;  /* 0x000000b0a5b07209 */ /* 0x000fe20007810000 */
[----:B------:R1:W-:Y:S08]  /*e860*/  MUFU.TANH R231, R154 ;  /* 0x0000009a00e77308 */ /* 0x0003f00000002400 */
[----:B------:R-:W2:Y:S01]  /*e870*/  MUFU.TANH R189, R189 ;  /* 0x000000bd00bd7308 */ /* 0x000ea20000002400 */
[----:B-1----:R-:W-:-:S04]  /*e880*/  FMNMX.FTZ R154, R168, R176, !PT ;  /* 0x000000b0a89a7209 */ /* 0x002fc80007810000 */
[----:B------:R-:W-:Y:S02]  /*e890*/  FMNMX.FTZ R154, R169, R154, !PT ;  /* 0x0000009aa99a7209 */ /* 0x000fe40007810000 */
[----:B0-----:R-:W-:Y:S02]  /*e8a0*/  FSEL R185, R185, -INF , P2 ;  /* 0xff800000b9b97808 */ /* 0x001fe40001000000 */
[----:B------:R-:W-:Y:S02]  /*e8b0*/  FMNMX.FTZ R154, R172, R154, !PT ;  /* 0x0000009aac9a7209 */ /* 0x000fe40007810000 */
[----:B------:R-:W-:Y:S02]  /*e8c0*/  FSEL R188, R188, -INF , P4 ;  /* 0xff800000bcbc7808 */ /* 0x000fe40002000000 */
[----:B------:R-:W-:Y:S02]  /*e8d0*/  FMNMX.FTZ R154, R185, R154, !PT ;  /* 0x0000009ab99a7209 */ /* 0x000fe40007810000 */
[----:B--2---:R-:W-:-:S02]  /*e8e0*/  FSEL R189, R189, -INF , P3 ;  /* 0xff800000bdbd7808 */ /* 0x004fc40001800000 */
[----:B------:R-:W-:Y:S01]  /*e8f0*/  FMNMX.FTZ R154, R188, R154, !PT ;  /* 0x0000009abc9a7209 */ /* 0x000fe20007810000 */
[----:B------:R-:W-:-:S03]  /*e900*/  FMUL.FTZ R192, R155, UR51 ;  /* 0x000000339bc07c20 */ /* 0x000fc60008410000 */
[----:B------:R-:W-:Y:S01]  /*e910*/  FMNMX.FTZ R154, R189, R154, !PT ;  /* 0x0000009abd9a7209 */ /* 0x000fe20007810000 */
[----:B------:R-:W-:-:S04]  /*e920*/  FMUL.FTZ R155, R158, UR51 ;  /* 0x000000339e9b7c20 */ /* 0x000fc80008410000 */
[----:B------:R-:W0:Y:S01]  /*e930*/  SHFL.BFLY PT, R158, R154, 0x2, 0x1f ;  /* 0x0c401f009a9e7f89 */ /* 0x000e2200000e0000 */
[----:B------:R-:W-:Y:S01]  /*e940*/  FMUL.FTZ R229, R159, UR51 ;  /* 0x000000339fe57c20 */ /* 0x000fe20008410000 */
[----:B------:R-:W1:Y:S01]  /*e950*/  MUFU.TANH R192, R192 ;  /* 0x000000c000c07308 */ /* 0x000e620000002400 */
[----:B------:R-:W-:Y:S01]  /*e960*/  FMUL.FTZ R196, R162, UR51 ;  /* 0x00000033a2c47c20 */ /* 0x000fe20008410000 */
[----:B------:R-:W-:Y:S01]  /*e970*/  FMUL.FTZ R197, R163, UR51 ;  /* 0x00000033a3c57c20 */ /* 0x000fe20008410000 */
[----:B0-----:R-:W-:-:S05]  /*e980*/  FMNMX.FTZ R158, R154, R158, !PT ;  /* 0x0000009e9a9e7209 */ /* 0x001fca0007810000 */
[----:B------:R-:W0:Y:S01]  /*e990*/  SHFL.BFLY PT, R176, R158, 0x1, 0x1f ;  /* 0x0c201f009eb07f89 */ /* 0x000e2200000e0000 */
[----:B------:R-:W2:Y:S01]  /*e9a0*/  MUFU.TANH R155, R155 ;  /* 0x0000009b009b7308 */ /* 0x000ea20000002400 */
[----:B------:R-:W-:Y:S02]  /*e9b0*/  IMAD.MOV.U32 R159, RZ, RZ, R231 ;  /* 0x000000ffff9f7224 */ /* 0x000fe400078e00e7 */
[----:B------:R-:W-:Y:S01]  /*e9c0*/  FMUL.FTZ R231, R166, UR51 ;  /* 0x00000033a6e77c20 */ /* 0x000fe20008410000 */
[----:B------:R-:W-:-:S04]  /*e9d0*/  FMUL.FTZ R230, R167, UR51 ;  /* 0x00000033a7e67c20 */ /* 0x000fc80008410000 */
[----:B------:R-:W3:Y:S01]  /*e9e0*/  MUFU.TANH R229, R229 ;  /* 0x000000e500e57308 */ /* 0x000ee20000002400 */
[----:B------:R-:W-:Y:S01]  /*e9f0*/  ISETP.GT.AND P3, PT, R152, RZ, PT ;  /* 0x000000ff9800720c */ /* 0x000fe20003f64270 */
[----:B------:R-:W-:Y:S01]  /*ea00*/  FMUL.FTZ R163, R170, UR51 ;  /* 0x00000033aaa37c20 */ /* 0x000fe20008410000 */
[----:B------:R-:W-:-:S05]  /*ea10*/  ISETP.GT.AND P4, PT, R152, 0x1, PT ;  /* 0x000000019800780c */ /* 0x000fca0003f84270 */
[----:B------:R-:W4:Y:S01]  /*ea20*/  MUFU.TANH R196, R196 ;  /* 0x000000c400c47308 */ /* 0x000f220000002400 */
[----:B------:R-:W-:-:S07]  /*ea30*/  FMUL.FTZ R170, R171, UR51 ;  /* 0x00000033abaa7c20 */ /* 0x000fce0008410000 */
[----:B------:R-:W5:Y:S01]  /*ea40*/  MUFU.TANH R197, R197 ;  /* 0x000000c500c57308 */ /* 0x000f620000002400 */
[----:B0-----:R-:W-:Y:S02]  /*ea50*/  FMNMX.FTZ R176, R158, R176, !PT ;  /* 0x000000b09eb07209 */ /* 0x001fe40007810000 */
[----:B------:R-:W-:Y:S02]  /*ea60*/  FSEL R158, R159, -INF , P3 ;  /* 0xff8000009f9e7808 */ /* 0x000fe40001800000 */
[----:B------:R-:W-:-:S03]  /*ea70*/  ISETP.GT.AND P3, PT, R152, 0x8, PT ;  /* 0x000000089800780c */ /* 0x000fc60003f64270 */
[----:B------:R-:W0:Y:S01]  /*ea80*/  MUFU.TANH R231, R231 ;  /* 0x000000e700e77308 */ /* 0x000e220000002400 */
[----:B-1----:R-:W-:Y:S01]  /*ea90*/  FSEL R159, R192, -INF , P4 ;  /* 0xff800000c09f7808 */ /* 0x002fe20002000000 */
[----:B------:R-:W-:Y:S01]  /*eaa0*/  FMUL.FTZ R166, R174, UR51 ;  /* 0x00000033aea67c20 */ /* 0x000fe20008410000 */
[----:B------:R-:W-:Y:S01]  /*eab0*/  ISETP.GT.AND P4, PT, R152, 0x9, PT ;  /* 0x000000099800780c */ /* 0x000fe20003f84270 */
[----:B------:R-:W-:-:S04]  /*eac0*/  FMUL.FTZ R193, R175, UR51 ;  /* 0x00000033afc17c20 */ /* 0x000fc80008410000 */
[----:B------:R-:W1:Y:S01]  /*ead0*/  MUFU.TANH R230, R230 ;  /* 0x000000e600e67308 */ /* 0x000e620000002400 */
[----:B------:R-:W-:Y:S02]  /*eae0*/  FSETP.NEU.FTZ.AND P2, PT, R176, -INF , PT ;  /* 0xff800000b000780b */ /* 0x000fe40003f5d000 */
[----:B--2---:R-:W-:Y:S02]  /*eaf0*/  FSEL R155, R155, -INF , P3 ;  /* 0xff8000009b9b7808 */ /* 0x004fe40001800000 */
[----:B------:R-:W-:-:S03]  /*eb00*/  ISETP.GT.AND P3, PT, R152, 0x10, PT ;  /* 0x000000109800780c */ /* 0x000fc60003f64270 */
[----:B------:R-:W2:Y:S01]  /*eb10*/  MUFU.TANH R163, R163 ;  /* 0x000000a300a37308 */ /* 0x000ea20000002400 */
[----:B---3--:R-:W-:Y:S01]  /*eb20*/  FSEL R229, R229, -INF , P4 ;  /* 0xff800000e5e57808 */ /* 0x008fe20002000000 */
[----:B------:R-:W-:Y:S01]  /*eb30*/  FMUL.FTZ R178, R178, UR51 ;  /* 0x00000033b2b27c20 */ /* 0x000fe20008410000 */
[----:B------:R-:W-:Y:S01]  /*eb40*/  ISETP.GT.AND P4, PT, R152, 0x11, PT ;  /* 0x000000119800780c */ /* 0x000fe20003f84270 */
[----:B------:R-:W-:-:S04]  /*eb50*/  FMUL.FTZ R171, R179, UR51 ;  /* 0x00000033b3ab7c20 */ /* 0x000fc80008410000 */
[----:B------:R-:W-:Y:S01]  /*eb60*/  MUFU.TANH R170, R170 ;  /* 0x000000aa00aa7308 */ /* 0x000fe20000002400 */
[----:B------:R-:W-:Y:S02]  /*eb70*/  FSEL R154, R176, RZ, P2 ;  /* 0x000000ffb09a7208 */ /* 0x000fe40001000000 */
[----:B----4-:R-:W-:Y:S02]  /*eb80*/  FSEL R196, R196, -INF , P3 ;  /* 0xff800000c4c47808 */ /* 0x010fe40001800000 */
[----:B------:R-:W-:-:S03]  /*eb90*/  ISETP.GT.AND P3, PT, R152, 0x18, PT ;  /* 0x000000189800780c */ /* 0x000fc60003f64270 */
[----:B------:R-:W3:Y:S01]  /*eba0*/  MUFU.TANH R166, R166 ;  /* 0x000000a600a67308 */ /* 0x000ee20000002400 */
[----:B-----5:R-:W-:Y:S01]  /*ebb0*/  FSEL R197, R197, -INF , P4 ;  /* 0xff800000c5c57808 */ /* 0x020fe20002000000 */
[----:B------:R-:W-:Y:S01]  /*ebc0*/  FMUL.FTZ R174, R182, UR51 ;  /* 0x00000033b6ae7c20 */ /* 0x000fe20008410000 */
[----:B------:R-:W-:Y:S01]  /*ebd0*/  ISETP.GT.AND P4, PT, R152, 0x19, PT ;  /* 0x000000199800780c */ /* 0x000fe20003f84270 */
[----:B------:R-:W-:-:S04]  /*ebe0*/  FADD.FTZ R154, -R154, R217 ;  /* 0x000000d99a9a7221 */ /* 0x000fc80000010100 */
[----:B------:R-:W4:Y:S01]  /*ebf0*/  MUFU.TANH R193, R193 ;  /* 0x000000c100c17308 */ /* 0x000f220000002400 */
[----:B------:R-:W-:Y:S01]  /*ec00*/  FMUL.FTZ R175, R183, UR51 ;  /* 0x00000033b7af7c20 */ /* 0x000fe20008410000 */
[----:B0-----:R-:W-:Y:S01]  /*ec10*/  FSEL R217, R231, -INF , P3 ;  /* 0xff800000e7d97808 */ /* 0x001fe20001800000 */
[----:B------:R-:W-:Y:S01]  /*ec20*/  FMUL.FTZ R190, R190, UR51 ;  /* 0x00000033bebe7c20 */ /* 0x000fe20008410000 */
[----:B------:R-:W-:Y:S02]  /*ec30*/  ISETP.GT.AND P3, PT, R152, 0x20, PT ;  /* 0x000000209800780c */ /* 0x000fe40003f64270 */
[----:B-1----:R-:W-:Y:S02]  /*ec40*/  FSEL R230, R230, -INF , P4 ;  /* 0xff800000e6e67808 */ /* 0x002fe40002000000 */
[----:B------:R-:W0:Y:S01]  /*ec50*/  MUFU.TANH R178, R178 ;  /* 0x000000b200b27308 */ /* 0x000e220000002400 */
[----:B------:R-:W-:Y:S01]  /*ec60*/  ISETP.GT.AND P4, PT, R152, 0x21, PT ;  /* 0x000000219800780c */ /* 0x000fe20003f84270 */
[----:B------:R-:W-:Y:S01]  /*ec70*/  FMUL.FTZ R167, R186, UR51 ;  /* 0x00000033baa77c20 */ /* 0x000fe20008410000 */
[----:B------:R-:W-:-:S05]  /*ec80*/  FMUL.FTZ R162, R187, UR51 ;  /* 0x00000033bba27c20 */ /* 0x000fca0008410000 */
[----:B------:R-:W1:Y:S01]  /*ec90*/  MUFU.TANH R171, R171 ;  /* 0x000000ab00ab7308 */ /* 0x000e620000002400 */
[----:B--2---:R-:W-:Y:S02]  /*eca0*/  FSEL R187, R163, -INF , P3 ;  /* 0xff800000a3bb7808 */ /* 0x004fe40001800000 */
[----:B------:R-:W-:-:S05]  /*ecb0*/  ISETP.GT.AND P3, PT, R152, 0x28, PT ;  /* 0x000000289800780c */ /* 0x000fca0003f64270 */
[----:B------:R-:W2:Y:S01]  /*ecc0*/  MUFU.TANH R174, R174 ;  /* 0x000000ae00ae7308 */ /* 0x000ea20000002400 */
[----:B------:R-:W-:-:S07]  /*ecd0*/  FMUL.FTZ R191, R191, UR51 ;  /* 0x00000033bfbf7c20 */ /* 0x000fce0008410000 */
[----:B------:R-:W5:Y:S01]  /*ece0*/  MUFU.TANH R175, R175 ;  /* 0x000000af00af7308 */ /* 0x000f620000002400 */
[----:B---3--:R-:W-:-:S07]  /*ecf0*/  FSEL R192, R166, -INF , P3 ;  /* 0xff800000a6c07808 */ /* 0x008fce0001800000 */
[----:B------:R3:W-:Y:S01]  /*ed00*/  MUFU.TANH R163, R190 ;  /* 0x000000be00a37308 */ /* 0x0007e20000002400 */
[----:B------:R-:W-:Y:S02]  /*ed10*/  ISETP.GT.AND P3, PT, R152, 0x30, PT ;  /* 0x000000309800780c */ /* 0x000fe40003f64270 */
[----:B---3--:R-:W-:Y:S02]  /*ed20*/  FSEL R190, R170, -INF , P4 ;  /* 0xff800000aabe7808 */ /* 0x008fe40002000000 */
[----:B------:R-:W-:-:S03]  /*ed30*/  ISETP.GT.AND P4, PT, R152, 0x29, PT ;  /* 0x000000299800780c */ /* 0x000fc60003f84270 */
[----:B------:R-:W3:Y:S01]  /*ed40*/  MUFU.TANH R167, R167 ;  /* 0x000000a700a77308 */ /* 0x000ee20000002400 */
[----:B----4-:R-:W-:Y:S02]  /*ed50*/  FSEL R193, R193, -INF , P4 ;  /* 0xff800000c1c17808 */ /* 0x010fe40002000000 */
[----:B------:R-:W-:-:S05]  /*ed60*/  ISETP.GT.AND P4, PT, R152, 0x31, PT ;  /* 0x000000319800780c */ /* 0x000fca0003f84270 */
[----:B------:R-:W4:Y:S01]  /*ed70*/  MUFU.TANH R162, R162 ;  /* 0x000000a200a27308 */ /* 0x000f220000002400 */
[----:B0-----:R-:W-:Y:S02]  /*ed80*/  FSEL R179, R178, -INF , P3 ;  /* 0xff800000b2b37808 */ /* 0x001fe40001800000 */
[----:B-1----:R-:W-:Y:S02]  /*ed90*/  FSEL R171, R171, -INF , P4 ;  /* 0xff800000abab7808 */ /* 0x002fe40002000000 */
[----:B------:R-:W-:-:S03]  /*eda0*/  ISETP.GT.AND P3, PT, R152, 0x38, PT ;  /* 0x000000389800780c */ /* 0x000fc60003f64270 */
[----:B------:R-:W0:Y:S01]  /*edb0*/  MUFU.TANH R166, R191 ;  /* 0x000000bf00a67308 */ /* 0x000e220000002400 */
[----:B------:R-:W-:Y:S01]  /*edc0*/  ISETP.GT.AND P4, PT, R152, 0x39, PT ;  /* 0x000000399800780c */ /* 0x000fe20003f84270 */
[----:B------:R-:W-:Y:S01]  /*edd0*/  UMOV UR43, UR49 ;  /* 0x00000031002b7c82 */ /* 0x000fe20008000000 */
[----:B--2---:R-:W-:Y:S02]  /*ede0*/  FSEL R174, R174, -INF , P3 ;  /* 0xff800000aeae7808 */ /* 0x004fe40001800000 */
[----:B-----5:R-:W-:Y:S01]  /*edf0*/  FSEL R175, R175, -INF , P4 ;  /* 0xff800000afaf7808 */ /* 0x020fe20002000000 */
[----:B------:R-:W-:Y:S01]  /*ee00*/  FMUL.FTZ R182, R176, UR43 ;  /* 0x0000002bb0b67c20 */ /* 0x000fe20008410000 */
[C---:B------:R-:W-:Y:S02]  /*ee10*/  ISETP.GT.AND P3, PT, R152.reuse, 0x40, PT ;  /* 0x000000409800780c */ /* 0x040fe40003f64270 */
[----:B------:R-:W-:Y:S02]  /*ee20*/  ISETP.GT.AND P4, PT, R152, 0x41, PT ;  /* 0x000000419800780c */ /* 0x000fe40003f84270 */
[----:B---3--:R-:W-:-:S02]  /*ee30*/  FSEL R167, R167, -INF , P3 ;  /* 0xff800000a7a77808 */ /* 0x008fc40001800000 */
[----:B----4-:R-:W-:Y:S02]  /*ee40*/  FSEL R162, R162, -INF , P4 ;  /* 0xff800000a2a27808 */ /* 0x010fe40002000000 */
[C---:B------:R-:W-:Y:S02]  /*ee50*/  ISETP.GT.AND P3, PT, R152.reuse, 0x48, PT ;  /* 0x000000489800780c */ /* 0x040fe40003f64270 */
[----:B------:R-:W-:Y:S02]  /*ee60*/  ISETP.GT.AND P4, PT, R152, 0x49, PT ;  /* 0x000000499800780c */ /* 0x000fe40003f84270 */
[----:B------:R-:W-:Y:S02]  /*ee70*/  FSEL R182, R182, RZ, P2 ;  /* 0x000000ffb6b67208 */ /* 0x000fe40001000000 */
[----:B------:R-:W-:Y:S02]  /*ee80*/  FSEL R163, R163, -INF , P3 ;  /* 0xff800000a3a37808 */ /* 0x000fe40001800000 */
[----:B0-----:R-:W-:Y:S01]  /*ee90*/  FSEL R166, R166, -INF , P4 ;  /* 0xff800000a6a67808 */ /* 0x001fe20002000000 */
[----:B------:R-:W-:Y:S01]  /*eea0*/  FMUL.FTZ R194, R194, UR51 ;  /* 0x00000033c2c27c20 */ /* 0x000fe20008410000 */
[----:B------:R-:W-:-:S02]  /*eeb0*/  ISETP.GT.AND P3, PT, R152, 0x50, PT ;  /* 0x000000509800780c */ /* 0x000fc40003f64270 */
[C---:B------:R-:W-:Y:S02]  /*eec0*/  ISETP.GT.AND P4, PT, R152.reuse, 0x51, PT ;  /* 0x000000519800780c */ /* 0x040fe40003f84270 */
[C---:B------:R-:W-:Y:S02]  /*eed0*/  ISETP.GT.AND P5, PT, R152.reuse, 0x58, PT ;  /* 0x000000589800780c */ /* 0x040fe40003fa4270 */
[----:B------:R-:W-:Y:S01]  /*eee0*/  ISETP.GT.AND P6, PT, R152, 0x59, PT ;  /* 0x000000599800780c */ /* 0x000fe20003fc4270 */
[----:B------:R-:W-:Y:S01]  /*eef0*/  FFMA.FTZ R152, R153, UR43, -R182 ;  /* 0x0000002b99987c23 */ /* 0x000fe200080108b6 */
[----:B------:R-:W-:Y:S01]  /*ef00*/  FMUL.FTZ R154, R154, UR43 ;  /* 0x0000002b9a9a7c20 */ /* 0x000fe20008410000 */
[----:B------:R-:W-:Y:S08]  /*ef10*/  MUFU.TANH R170, R194 ;  /* 0x000000c200aa7308 */ /* 0x000ff00000002400 */
[----:B------:R-:W-:Y:S08]  /*ef20*/  MUFU.EX2 R152, R152 ;  /* 0x0000009800987308 */ /* 0x000ff00000000800 */
[----:B------:R-:W0:Y:S02]  /*ef30*/  MUFU.EX2 R194, R154 ;  /* 0x0000009a00c27308 */ /* 0x000e240000000800 */
[----:B0-----:R-:W-:Y:S01]  /*ef40*/  FFMA.FTZ R153, R194, R0, R152 ;  /* 0x00000000c2997223 */ /* 0x001fe20000010098 */
[----:B------:R-:W-:-:S04]  /*ef50*/  FMNMX.FTZ R0, R158, R216, !PT ;  /* 0x000000d89e007209 */ /* 0x000fc80007810000 */
[----:B------:R-:W-:-:S04]  /*ef60*/  FMNMX.FTZ R0, R159, R0, !PT ;  /* 0x000000009f007209 */ /* 0x000fc80007810000 */
[----:B------:R-:W-:-:S04]  /*ef70*/  FMNMX.FTZ R0, R155, R0, !PT ;  /* 0x000000009b007209 */ /* 0x000fc80007810000 */
[----:B------:R-:W-:-:S04]  /*ef80*/  FMNMX.FTZ R0, R229, R0, !PT ;  /* 0x00000000e5007209 */ /* 0x000fc80007810000 */
[----:B------:R-:W-:-:S04]  /*ef90*/  FMNMX.FTZ R0, R196, R0, !PT ;  /* 0x00000000c4007209 */ /* 0x000fc80007810000 */
[----:B------:R-:W-:-:S04]  /*efa0*/  FMNMX.FTZ R0, R197, R0, !PT ;  /* 0x00000000c5007209 */ /* 0x000fc80007810000 */
[----:B------:R-:W-:Y:S01]  /*efb0*/  FMNMX.FTZ R0, R217, R0, !PT ;  /* 0x00000000d9007209 */ /* 0x000fe20007810000 */
[----:B------:R-:W-:-:S03]  /*efc0*/  FFMA.FTZ R154, R223, UR43, -R182 ;  /* 0x0000002bdf9a7c23 */ /* 0x000fc600080108b6 */
[----:B------:R-:W-:-:S04]  /*efd0*/  FMNMX.FTZ R0, R230, R0, !PT ;  /* 0x00000000e6007209 */ /* 0x000fc80007810000 */
[----:B------:R-:W-:Y:S01]  /*efe0*/  FMNMX.FTZ R0, R187, R0, !PT ;  /* 0x00000000bb007209 */ /* 0x000fe20007810000 */
[----:B------:R-:W0:Y:S03]  /*eff0*/  MUFU.EX2 R154, R154 ;  /* 0x0000009a009a7308 */ /* 0x000e260000000800 */
[----:B------:R-:W-:-:S04]  /*f000*/  FMNMX.FTZ R0, R190, R0, !PT ;  /* 0x00000000be007209 */ /* 0x000fc80007810000 */
[----:B------:R-:W-:-:S04]  /*f010*/  FMNMX.FTZ R0, R192, R0, !PT ;  /* 0x00000000c0007209 */ /* 0x000fc80007810000 */
[----:B------:R-:W-:-:S04]  /*f020*/  FMNMX.FTZ R0, R193, R0, !PT ;  /* 0x00000000c1007209 */ /* 0x000fc80007810000 */
[----:B------:R-:W-:Y:S01]  /*f030*/  FMNMX.FTZ R0, R179, R0, !PT ;  /* 0x00000000b3007209 */ /* 0x000fe20007810000 */
[C---:B0-----:R-:W-:Y:S01]  /*f040*/  FADD.FTZ R153, R154.reuse, R153 ;  /* 0x000000999a997221 */ /* 0x041fe20000010000 */
[----:B------:R-:W-:Y:S02]  /*f050*/  F2FP.BF16.F32.PACK_AB R152, R154, R152 ;  /* 0x000000989a98723e */ /* 0x000fe400000010ff */
[----:B------:R-:W-:Y:S01]  /*f060*/  FMNMX.FTZ R154, R171, R0, !PT ;  /* 0x00000000ab9a7209 */ /* 0x000fe20007810000 */
[----:B------:R-:W-:-:S03]  /*f070*/  FMUL.FTZ R195, R195, UR51 ;  /* 0x00000033c3c37c20 */ /* 0x000fc60008410000 */
[----:B------:R-:W-:Y:S01]  /*f080*/  FMNMX.FTZ R154, R174, R154, !PT ;  /* 0x0000009aae9a7209 */ /* 0x000fe20007810000 */
[----:B------:R-:W-:-:S03]  /*f090*/  FMUL.FTZ R183, R198, UR51 ;  /* 0x00000033c6b77c20 */ /* 0x000fc60008410000 */
[----:B------:R-:W-:Y:S01]  /*f0a0*/  FMNMX.FTZ R154, R175, R154, !PT ;  /* 0x0000009aaf9a7209 */ /* 0x000fe20007810000 */
[----:B------:R-:W0:Y:S01]  /*f0b0*/  MUFU.TANH R0, R195 ;  /* 0x000000c300007308 */ /* 0x000e220000002400 */
[----:B------:R-:W-:Y:S02]  /*f0c0*/  FMUL.FTZ R186, R199, UR51 ;  /* 0x00000033c7ba7c20 */ /* 0x000fe40008410000 */
[----:B------:R-:W-:-:S04]  /*f0d0*/  FMNMX.FTZ R154, R167, R154, !PT ;  /* 0x0000009aa79a7209 */ /* 0x000fc80007810000 */
[----:B------:R-:W-:Y:S01]  /*f0e0*/  FMNMX.FTZ R154, R162, R154, !PT ;  /* 0x0000009aa29a7209 */ /* 0x000fe20007810000 */
[----:B------:R-:W1:Y:S03]  /*f0f0*/  MUFU.TANH R183, R183 ;  /* 0x000000b700b77308 */ /* 0x000e660000002400 */
[----:B------:R-:W-:-:S05]  /*f100*/  FMNMX.FTZ R154, R163, R154, !PT ;  /* 0x0000009aa39a7209 */ /* 0x000fca0007810000 */
[----:B------:R-:W2:Y:S01]  /*f110*/  MUFU.TANH R186, R186 ;  /* 0x000000ba00ba7308 */ /* 0x000ea20000002400 */
[----:B------:R-:W-:Y:S02]  /*f120*/  FSEL R170, R170, -INF , P3 ;  /* 0xff800000aaaa7808 */ /* 0x000fe40001800000 */
[----:B------:R-:W-:Y:S02]  /*f130*/  FMNMX.FTZ R154, R166, R154, !PT ;  /* 0x0000009aa69a7209 */ /* 0x000fe40007810000 */
[----:B0-----:R-:W-:Y:S02]  /*f140*/  FSEL R0, R0, -INF , P4 ;  /* 0xff80000000007808 */ /* 0x001fe40002000000 */
[----:B------:R-:W-:Y:S02]  /*f150*/  FMNMX.FTZ R154, R170, R154, !PT ;  /* 0x0000009aaa9a7209 */ /* 0x000fe40007810000 */
[----:B-1----:R-:W-:Y:S02]  /*f160*/  FSEL R183, R183, -INF , P5 ;  /* 0xff800000b7b77808 */ /* 0x002fe40002800000 */
[----:B------:R-:W-:-:S04]  /*f170*/  FMNMX.FTZ R154, R0, R154, !PT ;  /* 0x0000009a009a7209 */ /* 0x000fc80007810000 */
[----:B------:R-:W-:Y:S02]  /*f180*/  FMNMX.FTZ R154, R183, R154, !PT ;  /* 0x0000009ab79a7209 */ /* 0x000fe40007810000 */
[----:B--2---:R-:W-:-:S04]  /*f190*/  FSEL R186, R186, -INF , P6 ;  /* 0xff800000baba7808 */ /* 0x004fc80003000000 */
[----:B------:R-:W-:-:S05]  /*f1a0*/  FMNMX.FTZ R178, R186, R154, !PT ;  /* 0x0000009abab27209 */ /* 0x000fca0007810000 */
[----:B------:R-:W0:Y:S02]  /*f1b0*/  SHFL.BFLY PT, R154, R178, 0x2, 0x1f ;  /* 0x0c401f00b29a7f89 */ /* 0x000e2400000e0000 */
[----:B0-----:R-:W-:Y:S01]  /*f1c0*/  FMNMX.FTZ R178, R178, R154, !PT ;  /* 0x0000009ab2b27209 */ /* 0x001fe20007810000 */
[----:B------:R-:W-:-:S04]  /*f1d0*/  FFMA.FTZ R154, R177, UR43, -R182 ;  /* 0x0000002bb19a7c23 */ /* 0x000fc800080108b6 */
[----:B------:R-:W0:Y:S01]  /*f1e0*/  SHFL.BFLY PT, R191, R178, 0x1, 0x1f ;  /* 0x0c201f00b2bf7f89 */ /* 0x000e2200000e0000 */
[----:B------:R-:W-:Y:S01]  /*f1f0*/  FFMA.FTZ R177, R222, UR43, -R182 ;  /* 0x0000002bdeb17c23 */ /* 0x000fe200080108b6 */
[----:B------:R-:W1:Y:S01]  /*f200*/  MUFU.EX2 R154, R154 ;  /* 0x0000009a009a7308 */ /* 0x000e620000000800 */
[----:B------:R-:W2:Y:S01]  /*f210*/  S2R R231, SR_TID.X ;  /* 0x0000000000e77919 */ /* 0x000ea20000002100 */
[-C--:B------:R-:W-:Y:S01]  /*f220*/  FMUL.FTZ R24, R24, R194.reuse ;  /* 0x000000c218187220 */ /* 0x080fe20000410000 */
[-C--:B------:R-:W-:Y:S01]  /*f230*/  FMUL.FTZ R25, R25, R194.reuse ;  /* 0x000000c219197220 */ /* 0x080fe20000410000 */
[-C--:B------:R-:W-:Y:S01]  /*f240*/  FMUL.FTZ R28, R28, R194.reuse ;  /* 0x000000c21c1c7220 */ /* 0x080fe20000410000 */
[-C--:B------:R-:W-:Y:S01]  /*f250*/  FMUL.FTZ R29, R29, R194.reuse ;  /* 0x000000c21d1d7220 */ /* 0x080fe20000410000 */
[-C--:B------:R-:W-:Y:S02]  /*f260*/  FMUL.FTZ R32, R32, R194.reuse ;  /* 0x000000c220207220 */ /* 0x080fe40000410000 */
        /* <DEDUP_REMOVED lines=14> */
[----:B0-----:R-:W-:Y:S01]  /*f350*/  FMNMX.FTZ R178, R178, R191, !PT ;  /* 0x000000bfb2b27209 */ /* 0x001fe20007810000 */
[-C--:B------:R-:W-:Y:S01]  /*f360*/  FMUL.FTZ R57, R57, R194.reuse ;  /* 0x000000c239397220 */ /* 0x080fe20000410000 */
[-C--:B------:R-:W-:Y:S01]  /*f370*/  FMUL.FTZ R60, R60, R194.reuse ;  /* 0x000000c23c3c7220 */ /* 0x080fe20000410000 */
[----:B------:R-:W-:Y:S01]  /*f380*/  FMUL.FTZ R61, R61, R194 ;  /* 0x000000c23d3d7220 */ /* 0x000fe20000410000 */
[C---:B------:R-:W-:Y:S01]  /*f390*/  FSETP.NEU.FTZ.AND P2, PT, R178.reuse, -INF , PT ;  /* 0xff800000b200780b */ /* 0x040fe20003f5d000 */
[----:B------:R-:W-:Y:S01]  /*f3a0*/  FMUL.FTZ R191, R178, UR43 ;  /* 0x0000002bb2bf7c20 */ /* 0x000fe20008410000 */
[C---:B---3--:R-:W-:Y:S01]  /*f3b0*/  FADD.FTZ R195, R177.reuse, R153 ;  /* 0x00000099b1c37221 */ /* 0x048fe20000010000 */
[----:B------:R-:W-:Y:S01]  /*f3c0*/  F2FP.BF16.F32.PACK_AB R154, R177, R154 ;  /* 0x0000009ab19a723e */ /* 0x000fe200000010ff */
[-C--:B------:R-:W-:Y:S01]  /*f3d0*/  FMUL.FTZ R64, R64, R194.reuse ;  /* 0x000000c240407220 */ /* 0x080fe20000410000 */
[----:B------:R-:W-:Y:S01]  /*f3e0*/  FSEL R177, R178, RZ, P2 ;  /* 0x000000ffb2b17208 */ /* 0x000fe20001000000 */
[-C--:B------:R-:W-:Y:S01]  /*f3f0*/  FMUL.FTZ R65, R65, R194.reuse ;  /* 0x000000c241417220 */ /* 0x080fe20000410000 */
[----:B------:R-:W-:Y:S01]  /*f400*/  FSEL R191, R191, RZ, P2 ;  /* 0x000000ffbfbf7208 */ /* 0x000fe20001000000 */
[-C--:B------:R-:W-:Y:S01]  /*f410*/  FMUL.FTZ R68, R68, R194.reuse ;  /* 0x000000c244447220 */ /* 0x080fe20000410000 */
[-C--:B------:R-:W-:Y:S01]  /*f420*/  FMUL.FTZ R69, R69, R194.reuse ;  /* 0x000000c245457220 */ /* 0x080fe20000410000 */
[----:B------:R-:W-:Y:S01]  /*f430*/  FADD.FTZ R177, -R177, R216 ;  /* 0x000000d8b1b17221 */ /* 0x000fe20000010100 */
[-C--:B------:R-:W-:Y:S01]  /*f440*/  FMUL.FTZ R72, R72, R194.reuse ;  /* 0x000000c248487220 */ /* 0x080fe20000410000 */
[--C-:B------:R-:W-:Y:S01]  /*f450*/  FFMA.FTZ R153, R158, UR43, -R191.reuse ;  /* 0x0000002b9e997c23 */ /* 0x100fe200080108bf */
[-C--:B------:R-:W-:Y:S01]  /*f460*/  FMUL.FTZ R73, R73, R194.reuse ;  /* 0x000000c249497220 */ /* 0x080fe20000410000 */
[----:B------:R-:W-:Y:S01]  /*f470*/  FMUL.FTZ R177, R177, UR43 ;  /* 0x0000002bb1b17c20 */ /* 0x000fe20008410000 */
        /* <DEDUP_REMOVED lines=11> */
[----:B------:R0:W1:Y:S01]  /*f530*/  MUFU.EX2 R216, R177 ;  /* 0x000000b100d87308 */ /* 0x0000620000000800 */
[----:B------:R-:W-:Y:S01]  /*f540*/  FFMA.FTZ R158, R159, UR43, -R191 ;  /* 0x0000002b9f9e7c23 */ /* 0x000fe200080108bf */
[----:B--2---:R-:W-:Y:S01]  /*f550*/  SHF.R.U32.HI R231, RZ, 0x7, R231 ;  /* 0x00000007ffe77819 */ /* 0x004fe200000116e7 */
[-C--:B------:R-:W-:Y:S01]  /*f560*/  FMUL.FTZ R96, R96, R194.reuse ;  /* 0x000000c260607220 */ /* 0x080fe20000410000 */
[-C--:B------:R-:W-:Y:S01]  /*f570*/  FMUL.FTZ R97, R97, R194.reuse ;  /* 0x000000c261617220 */ /* 0x080fe20000410000 */
[-C--:B------:R-:W-:Y:S01]  /*f580*/  FMUL.FTZ R100, R100, R194.reuse ;  /* 0x000000c264647220 */ /* 0x080fe20000410000 */
[-C--:B------:R-:W-:Y:S01]  /*f590*/  FMUL.FTZ R101, R101, R194.reuse ;  /* 0x000000c265657220 */ /* 0x080fe20000410000 */
[-C--:B------:R-:W-:Y:S01]  /*f5a0*/  FMUL.FTZ R104, R104, R194.reuse ;  /* 0x000000c268687220 */ /* 0x080fe20000410000 */
[-C--:B------:R-:W-:Y:S01]  /*f5b0*/  FMUL.FTZ R105, R105, R194.reuse ;  /* 0x000000c269697220 */ /* 0x080fe20000410000 */
[----:B0-----:R-:W-:Y:S01]  /*f5c0*/  IADD3 R177, -R231, 0xb, RZ ;  /* 0x0000000be7b17810 */ /* 0x001fe20007ffe1ff */
[----:B------:R-:W0:Y:S01]  /*f5d0*/  MUFU.EX2 R158, R158 ;  /* 0x0000009e009e7308 */ /* 0x000e220000000800 */
[-C--:B------:R-:W-:Y:S01]  /*f5e0*/  FMUL.FTZ R108, R108, R194.reuse ;  /* 0x000000c26c6c7220 */ /* 0x080fe20000410000 */
[-C--:B------:R-:W-:Y:S01]  /*f5f0*/  FMUL.FTZ R109, R109, R194.reuse ;  /* 0x000000c26d6d7220 */ /* 0x080fe20000410000 */
[-C--:B------:R-:W-:Y:S01]  /*f600*/  FMUL.FTZ R112, R112, R194.reuse ;  /* 0x000000c270707220 */ /* 0x080fe20000410000 */
[-C--:B------:R-:W-:Y:S01]  /*f610*/  FMUL.FTZ R113, R113, R194.reuse ;  /* 0x000000c271717220 */ /* 0x080fe20000410000 */
[-C--:B------:R-:W-:Y:S01]  /*f620*/  FMUL.FTZ R116, R116, R194.reuse ;  /* 0x000000c274747220 */ /* 0x080fe20000410000 */
[----:B------:R-:W-:Y:S01]  /*f630*/  FMUL.FTZ R117, R117, R194 ;  /* 0x000000c275757220 */ /* 0x000fe20000410000 */
[----:B-1----:R-:W-:Y:S01]  /*f640*/  FFMA.FTZ R198, R216, R3, R153 ;  /* 0x00000003d8c67223 */ /* 0x002fe20000010099 */
[----:B------:R-:W-:-:S02]  /*f650*/  @!P0 VIADD R3, R211, 0x32440 ;  /* 0x00032440d3038836 */ /* 0x000fc40000000000 */
[-C--:B------:R-:W-:Y:S01]  /*f660*/  FMUL.FTZ R120, R120, R194.reuse ;  /* 0x000000c278787220 */ /* 0x080fe20000410000 */
[-C--:B------:R-:W-:Y:S01]  /*f670*/  FMUL.FTZ R121, R121, R194.reuse ;  /* 0x000000c279797220 */ /* 0x080fe20000410000 */
[-C--:B------:R-:W-:Y:S01]  /*f680*/  FMUL.FTZ R124, R124, R194.reuse ;  /* 0x000000c27c7c7220 */ /* 0x080fe20000410000 */
[-C--:B------:R-:W-:Y:S01]  /*f690*/  FMUL.FTZ R125, R125, R194.reuse ;  /* 0x000000c27d7d7220 */ /* 0x080fe20000410000 */
[----:B------:R-:W-:Y:S01]  /*f6a0*/  @!P0 PRMT R3, RZ, 0x654, R3 ;  /* 0x00000654ff038816 */ /* 0x000fe20000000003 */
        /* <DEDUP_REMOVED lines=14> */
[----:B------:R-:W-:Y:S01]  /*f790*/  FMUL.FTZ R149, R149, R194 ;  /* 0x000000c295957220 */ /* 0x000fe20000410000 */
[--C-:B------:R-:W-:Y:S01]  /*f7a0*/  FFMA.FTZ R199, R155, UR43, -R191.reuse ;  /* 0x0000002b9bc77c23 */ /* 0x100fe200080108bf */
[----:B------:R-:W-:Y:S01]  /*f7b0*/  FFMA.FTZ R194, R229, UR43, -R191 ;  /* 0x0000002be5c27c23 */ /* 0x000fe200080108bf */
[----:B------:R2:W-:Y:S01]  /*f7c0*/  BAR.SYNC.DEFER_BLOCKING R3, 0x100 ;  /* 0x000400030000751d */ /* 0x0005e20000010000 */
[C---:B0-----:R-:W-:Y:S01]  /*f7d0*/  FADD.FTZ R198, R158.reuse, R198 ;  /* 0x000000c69ec67221 */ /* 0x041fe20000010000 */
[----:B------:R-:W-:-:S04]  /*f7e0*/  F2FP.BF16.F32.PACK_AB R153, R158, R153 ;  /* 0x000000999e99723e */ /* 0x000fc800000010ff */
[----:B------:R-:W-:Y:S01]  /*f7f0*/  MUFU.EX2 R199, R199 ;  /* 0x000000c700c77308 */ /* 0x000fe20000000800 */
[----:B------:R-:W-:Y:S02]  /*f800*/  IMAD.MOV.U32 R158, RZ, RZ, 0xc00 ;  /* 0x00000c00ff9e7424 */ /* 0x000fe400078e00ff */
[--C-:B------:R-:W-:Y:S01]  /*f810*/  FFMA.FTZ R164, R164, UR43, -R182.reuse ;  /* 0x0000002ba4a47c23 */ /* 0x100fe200080108b6 */
[--C-:B------:R-:W-:Y:S01]  /*f820*/  FFMA.FTZ R165, R165, UR43, -R182.reuse ;  /* 0x0000002ba5a57c23 */ /* 0x100fe200080108b6 */
[--C-:B------:R-:W-:Y:S01]  /*f830*/  FFMA.FTZ R168, R168, UR43, -R182.reuse ;  /* 0x0000002ba8a87c23 */ /* 0x100fe200080108b6 */
[----:B------:R-:W-:Y:S01]  /*f840*/  FFMA.FTZ R169, R169, UR43, -R182 ;  /* 0x0000002ba9a97c23 */ /* 0x000fe200080108b6 */
[----:B------:R-:W3:Y:S01]  /*f850*/  LDL R222, [R1+0x2c] ;  /* 0x00002c0001de7983 */ /* 0x000ee20000100800 */
[----:B------:R-:W0:Y:S01]  /*f860*/  MUFU.EX2 R194, R194 ;  /* 0x000000c200c27308 */ /* 0x000e220000000800 */
[----:B------:R-:W-:Y:S02]  /*f870*/  IMAD R158, R2, R158, UR42 ;  /* 0x0000002a029e7e24 */ /* 0x000fe4000f8e029e */
[----:B------:R-:W-:-:S02]  /*f880*/  IMAD.MOV.U32 R159, RZ, RZ, 0x40000040 ;  /* 0x40000040ff9f7424 */ /* 0x000fc400078e00ff */
[-C--:B------:R-:W-:Y:S01]  /*f890*/  FMUL.FTZ R26, R26, R216.reuse ;  /* 0x000000d81a1a7220 */ /* 0x080fe20000410000 */
[-C--:B------:R-:W-:Y:S01]  /*f8a0*/  FMUL.FTZ R27, R27, R216.reuse ;  /* 0x000000d81b1b7220 */ /* 0x080fe20000410000 */
[----:B------:R-:W-:Y:S01]  /*f8b0*/  R2UR UR6, R158 ;  /* 0x000000009e0672ca */ /* 0x000fe200000e0000 */
        /* <DEDUP_REMOVED lines=63> */
[----:B0-----:R-:W-:-:S05]  /*fcb0*/  F2FP.BF16.F32.PACK_AB R155, R194, R199 ;  /* 0x000000c7c29b723e */ /* 0x001fca00000010ff */
[----:B------:R-:W-:-:S06]  /*fcc0*/  WARPGROUP.ARRIVE ;  /* 0x00000000000079c5 */ /* 0x000fcc0000000000 */
[----:B------:R-:W-:Y:S01]  /*fcd0*/  HGMMA.64x256x16.F32.BF16 R24, R152, gdesc[UR4].tnspB, R24, gsb0 ;  /* 0x43e0000498187df0 */ /* 0x000fe20008001818 */
[--C-:B------:R-:W-:Y:S01]  /*fce0*/  FFMA.FTZ R159, R218, UR43, -R182.reuse ;  /* 0x0000002bda9f7c23 */ /* 0x100fe200080108b6 */
[--C-:B------:R-:W-:Y:S01]  /*fcf0*/  FFMA.FTZ R197, R197, UR43, -R191.reuse ;  /* 0x0000002bc5c57c23 */ /* 0x100fe200080108bf */
[--C-:B------:R-:W-:Y:S01]  /*fd00*/  FFMA.FTZ R216, R219, UR43, -R182.reuse ;  /* 0x0000002bdbd87c23 */ /* 0x100fe200080108b6 */
[----:B--2---:R-:W-:Y:S01]  /*fd10*/  FFMA.FTZ R3, R221, UR43, -R182 ;  /* 0x0000002bdd037c23 */ /* 0x004fe200080108b6 */
[----:B------:R-:W-:Y:S02]  /*fd20*/  FFMA.FTZ R217, R217, UR43, -R191 ;  /* 0x0000002bd9d97c23 */ /* 0x000fe400080108bf */
[----:B------:R-:W-:Y:S08]  /*fd30*/  MUFU.EX2 R159, R159 ;  /* 0x0000009f009f7308 */ /* 0x000ff00000000800 */
[----:B------:R-:W-:Y:S08]  /*fd40*/  MUFU.EX2 R197, R197 ;  /* 0x000000c500c57308 */ /* 0x000ff00000000800 */
[----:B------:R-:W-:Y:S08]  /*fd50*/  MUFU.EX2 R216, R216 ;  /* 0x000000d800d87308 */ /* 0x000ff00000000800 */
[----:B------:R-:W-:Y:S08]  /*fd60*/  MUFU.EX2 R3, R3 ;  /* 0x0000000300037308 */ /* 0x000ff00000000800 */
[----:B------:R-:W-:Y:S01]  /*fd70*/  MUFU.EX2 R217, R217 ;  /* 0x000000d900d97308 */ /* 0x000fe20000000800 */
[----:B------:R-:W-:-:S04]  /*fd80*/  FADD.FTZ R199, R199, R198 ;  /* 0x000000c6c7c77221 */ /* 0x000fc80000010000 */
[----:B------:R-:W-:Y:S01]  /*fd90*/  FADD.FTZ R199, R194, R199 ;  /* 0x000000c7c2c77221 */ /* 0x000fe20000010000 */
[--C-:B------:R-:W-:Y:S01]  /*fda0*/  FFMA.FTZ R194, R180, UR43, -R182.reuse ;  /* 0x0000002bb4c27c23 */ /* 0x100fe200080108b6 */
[----:B------:R-:W-:Y:S01]  /*fdb0*/  FFMA.FTZ R180, R184, UR43, -R182 ;  /* 0x0000002bb8b47c23 */ /* 0x000fe200080108b6 */
[--C-:B------:R-:W-:Y:S01]  /*fdc0*/  FFMA.FTZ R187, R187, UR43, -R191.reuse ;  /* 0x0000002bbbbb7c23 */ /* 0x100fe200080108bf */
[--C-:B------:R-:W-:Y:S01]  /*fdd0*/  FFMA.FTZ R190, R190, UR43, -R191.reuse ;  /* 0x0000002bbebe7c23 */ /* 0x100fe200080108bf */
[----:B------:R-:W-:Y:S02]  /*fde0*/  FFMA.FTZ R184, R193, UR43, -R191 ;  /* 0x0000002bc1b87c23 */ /* 0x000fe400080108bf */
[----:B------:R-:W-:Y:S08]  /*fdf0*/  MUFU.EX2 R194, R194 ;  /* 0x000000c200c27308 */ /* 0x000ff00000000800 */
[----:B------:R-:W-:Y:S08]  /*fe00*/  MUFU.EX2 R180, R180 ;  /* 0x000000b400b47308 */ /* 0x000ff00000000800 */
[----:B------:R-:W-:Y:S08]  /*fe10*/  MUFU.EX2 R187, R187 ;  /* 0x000000bb00bb7308 */ /* 0x000ff00000000800 */
[----:B------:R-:W-:Y:S01]  /*fe20*/  MUFU.EX2 R190, R190 ;  /* 0x000000be00be7308 */ /* 0x000fe20000000800 */
[----:B------:R-:W-:-:S02]  /*fe30*/  WARPGROUP.DEPBAR.LE gsb0, 0x0 ;  /* 0x00008000000079c5 */ /* 0x000fc40000010000 */
[----:B------:R-:W-:Y:S01]  /*fe40*/  FFMA.FTZ R154, R220, UR43, -R182 ;  /* 0x0000002bdc9a7c23 */ /* 0x000fe200080108b6 */
[--C-:B------:R-:W-:Y:S01]  /*fe50*/  FFMA.FTZ R155, R196, UR43, -R191.reuse ;  /* 0x0000002bc49b7c23 */ /* 0x100fe200080108bf */
[----:B------:R-:W-:-:S04]  /*fe60*/  FFMA.FTZ R196, R230, UR43, -R191 ;  /* 0x0000002be6c47c23 */ /* 0x000fc800080108bf */
[----:B------:R-:W0:Y:S08]  /*fe70*/  MUFU.EX2 R154, R154 ;  /* 0x0000009a009a7308 */ /* 0x000e300000000800 */
[----:B------:R-:W2:Y:S08]  /*fe80*/  MUFU.EX2 R155, R155 ;  /* 0x0000009b009b7308 */ /* 0x000eb00000000800 */
[----:B------:R-:W4:Y:S01]  /*fe90*/  MUFU.EX2 R196, R196 ;  /* 0x000000c400c47308 */ /* 0x000f220000000800 */
[----:B------:R-:W-:-:S02]  /*fea0*/  VIADD R152, R158, 0x80 ;  /* 0x000000809e987836 */ /* 0x000fc40000000000 */
[----:B------:R-:W-:Y:S02]  /*feb0*/  IMAD.MOV.U32 R153, RZ, RZ, 0x40000040 ;  /* 0x40000040ff997424 */ /* 0x000fe400078e00ff */
[----:B0-----:R-:W-:Y:S01]  /*fec0*/  FADD.FTZ R198, R154, R195 ;  /* 0x000000c39ac67221 */ /* 0x001fe20000010000 */
[----:B------:R-:W-:Y:S02]  /*fed0*/  R2UR UR6, R152 ;  /* 0x00000000980672ca */ /* 0x000fe400000e0000 */
[----:B------:R-:W-:Y:S01]  /*fee0*/  R2UR UR7, R153 ;  /* 0x00000000990772ca */ /* 0x000fe200000e0000 */
[----:B--2---:R-:W-:Y:S01]  /*fef0*/  FADD.FTZ R199, R155, R199 ;  /* 0x000000c79bc77221 */ /* 0x004fe20000010000 */
[----:B------:R-:W-:Y:S02]  /*ff00*/  F2FP.BF16.F32.PACK_AB R152, R159, R154 ;  /* 0x0000009a9f98723e */ /* 0x000fe400000010ff */
[----:B------:R-:W-:Y:S02]  /*ff10*/  F2FP.BF16.F32.PACK_AB R153, R197, R155 ;  /* 0x0000009bc599723e */ /* 0x000fe400000010ff */
[----:B------:R-:W-:-:S02]  /*ff20*/  F2FP.BF16.F32.PACK_AB R154, R3, R216 ;  /* 0x000000d8039a723e */ /* 0x000fc400000010ff */
[----:B----4-:R-:W-:-:S04]  /*ff30*/  F2FP.BF16.F32.PACK_AB R155, R196, R217 ;  /* 0x000000d9c49b723e */ /* 0x010fc800000010ff */
[----:B------:R-:W-:-:S06]  /*ff40*/  WARPGROUP.ARRIVE ;  /* 0x00000000000079c5 */ /* 0x000fcc0000000000 */
[----:B------:R-:W-:Y:S01]  /*ff50*/  HGMMA.64x256x16.F32.BF16 R24, R152, gdesc[UR4].tnspB, R24, gsb0 ;  /* 0x43e0000498187df0 */ /* 0x000fe20008001818 */
[--C-:B------:R-:W-:Y:S01]  /*ff60*/  FFMA.FTZ R195, R173, UR43, -R182.reuse ;  /* 0x0000002badc37c23 */ /* 0x100fe200080108b6 */
[----:B------:R-:W-:Y:S01]  /*ff70*/  FFMA.FTZ R173, R181, UR43, -R182 ;  /* 0x0000002bb5ad7c23 */ /* 0x000fe200080108b6 */
[--C-:B------:R-:W-:Y:S01]  /*ff80*/  FFMA.FTZ R181, R192, UR43, -R191.reuse ;  /* 0x0000002bc0b57c23 */ /* 0x100fe200080108bf */
[----:B------:R-:W-:Y:S08]  /*ff90*/  MUFU.EX2 R184, R184 ;  /* 0x000000b800b87308 */ /* 0x000ff00000000800 */
[----:B------:R-:W0:Y:S08]  /*ffa0*/  MUFU.EX2 R195, R195 ;  /* 0x000000c300c37308 */ /* 0x000e300000000800 */
[----:B------:R-:W2:Y:S08]  /*ffb0*/  MUFU.EX2 R173, R173 ;  /* 0x000000ad00ad7308 */ /* 0x000eb00000000800 */
[----:B------:R-:W4:Y:S01]  /*ffc0*/  MUFU.EX2 R181, R181 ;  /* 0x000000b500b57308 */ /* 0x000f220000000800 */
[----:B------:R-:W-:Y:S01]  /*ffd0*/  FADD.FTZ R198, R159, R198 ;  /* 0x000000c69fc67221 */ /* 0x000fe20000010000 */
[--C-:B------:R-:W-:Y:S01]  /*ffe0*/  FFMA.FTZ R192, R156, UR43, -R182.reuse ;  /* 0x0000002b9cc07c23 */ /* 0x100fe200080108b6 */
[--C-:B------:R-:W-:Y:S01]  /*fff0*/  FFMA.FTZ R159, R161, UR43, -R182.reuse ;  /* 0x0000002ba19f7c23 */ /* 0x100fe200080108b6 */
[--C-:B------:R-:W-:Y:S01]  /*10000*/  FFMA.FTZ R156, R157, UR43, -R182.reuse ;  /* 0x0000002b9d9c7c23 */ /* 0x100fe200080108b6 */
[--C-:B------:R-:W-:Y:S01]  /*10010*/  FFMA.FTZ R161, R171, UR43, -R191.reuse ;  /* 0x0000002baba17c23 */ /* 0x100fe200080108bf */
[----:B------:R-:W-:Y:S01]  /*10020*/  FFMA.FTZ R157, R160, UR43, -R182 ;  /* 0x0000002ba09d7c23 */ /* 0x000fe200080108b6 */
[--C-:B------:R-:W-:Y:S01]  /*10030*/  FFMA.FTZ R171, R174, UR43, -R191.reuse ;  /* 0x0000002baeab7c23 */ /* 0x100fe200080108bf */
[--C-:B------:R-:W-:Y:S01]  /*10040*/  FFMA.FTZ R160, R179, UR43, -R191.reuse ;  /* 0x0000002bb3a07c23 */ /* 0x100fe200080108bf */
[----:B------:R-:W-:Y:S01]  /*10050*/  FFMA.FTZ R174, R175, UR43, -R191 ;  /* 0x0000002bafae7c23 */ /* 0x000fe200080108bf */
[----:B------:R-:W-:Y:S08]  /*10060*/  MUFU.EX2 R192, R192 ;  /* 0x000000c000c07308 */ /* 0x000ff00000000800 */
[----:B------:R-:W5:Y:S08]  /*10070*/  MUFU.EX2 R156, R156 ;  /* 0x0000009c009c7308 */ /* 0x000f700000000800 */
[----:B------:R-:W-:Y:S08]  /*10080*/  MUFU.EX2 R157, R157 ;  /* 0x0000009d009d7308 */ /* 0x000ff00000000800 */
[----:B------:R-:W-:Y:S08]  /*10090*/  MUFU.EX2 R159, R159 ;  /* 0x0000009f009f7308 */ /* 0x000ff00000000800 */
[----:B------:R-:W-:Y:S08]  /*100a0*/  MUFU.EX2 R160, R160 ;  /* 0x000000a000a07308 */ /* 0x000ff00000000800 */
[----:B------:R-:W1:Y:S08]  /*100b0*/  MUFU.EX2 R161, R161 ;  /* 0x000000a100a17308 */ /* 0x000e700000000800 */
[----:B------:R-:W-:Y:S08]  /*100c0*/  MUFU.EX2 R171, R171 ;  /* 0x000000ab00ab7308 */ /* 0x000ff00000000800 */
[----:B------:R-:W3:Y:S01]  /*100d0*/  MUFU.EX2 R174, R174 ;  /* 0x000000ae00ae7308 */ /* 0x000ee20000000800 */
[----:B------:R-:W-:-:S02]  /*100e0*/  WARPGROUP.DEPBAR.LE gsb0, 0x0 ;  /* 0x00008000000079c5 */ /* 0x000fc40000010000 */
[----:B------:R-:W-:Y:S02]  /*100f0*/  VIADD R152, R158, 0x100 ;  /* 0x000001009e987836 */ /* 0x000fe40000000000 */
[----:B------:R-:W-:-:S03]  /*10100*/  IMAD.MOV.U32 R153, RZ, RZ, 0x40000040 ;  /* 0x40000040ff997424 */ /* 0x000fc600078e00ff */
[----:B------:R-:W-:Y:S02]  /*10110*/  R2UR UR6, R152 ;  /* 0x00000000980672ca */ /* 0x000fe400000e0000 */
[----:B------:R-:W-:Y:S02]  /*10120*/  R2UR UR7, R153 ;  /* 0x00000000990772ca */ /* 0x000fe400000e0000 */
[----:B0-----:R-:W-:Y:S02]  /*10130*/  F2FP.BF16.F32.PACK_AB R152, R194, R195 ;  /* 0x000000c3c298723e */ /* 0x001fe400000010ff */
[----:B------:R-:W-:Y:S02]  /*10140*/  F2FP.BF16.F32.PACK_AB R153, R190, R187 ;  /* 0x000000bbbe99723e */ /* 0x000fe400000010ff */
[----:B--2---:R-:W-:Y:S02]  /*10150*/  F2FP.BF16.F32.PACK_AB R154, R180, R173 ;  /* 0x000000adb49a723e */ /* 0x004fe400000010ff */
[----:B----4-:R-:W-:-:S04]  /*10160*/  F2FP.BF16.F32.PACK_AB R155, R184, R181 ;  /* 0x000000b5b89b723e */ /* 0x010fc800000010ff */
[----:B------:R-:W-:-:S06]  /*10170*/  WARPGROUP.ARRIVE ;  /* 0x00000000000079c5 */ /* 0x000fcc0000000000 */
[----:B------:R-:W-:Y:S01]  /*10180*/  HGMMA.64x256x16.F32.BF16 R24, R152, gdesc[UR4].tnspB, R24, gsb0 ;  /* 0x43e0000498187df0 */ /* 0x000fe20008001818 */
[----:B------:R-:W-:Y:S01]  /*10190*/  FADD.FTZ R216, R216, R198 ;  /* 0x000000c6d8d87221 */ /* 0x000fe20000010000 */
[--C-:B------:R-:W-:Y:S01]  /*101a0*/  FFMA.FTZ R162, R162, UR43, -R191.reuse ;  /* 0x0000002ba2a27c23 */ /* 0x100fe200080108bf */
[--C-:B------:R-:W-:Y:S01]  /*101b0*/  FFMA.FTZ R163, R163, UR43, -R191.reuse ;  /* 0x0000002ba3a37c23 */ /* 0x100fe200080108bf */
[--C-:B------:R-:W-:Y:S01]  /*101c0*/  FFMA.FTZ R166, R166, UR43, -R191.reuse ;  /* 0x0000002ba6a67c23 */ /* 0x100fe200080108bf */
[----:B------:R-:W-:Y:S01]  /*101d0*/  FADD.FTZ R216, R3, R216 ;  /* 0x000000d803d87221 */ /* 0x000fe20000010000 */
[----:B------:R-:W-:Y:S01]  /*101e0*/  FFMA.FTZ R3, R167, UR43, -R191 ;  /* 0x0000002ba7037c23 */ /* 0x000fe200080108bf */
[----:B------:R-:W-:Y:S08]  /*101f0*/  MUFU.EX2 R164, R164 ;  /* 0x000000a400a47308 */ /* 0x000ff00000000800 */
[----:B------:R-:W0:Y:S08]  /*10200*/  MUFU.EX2 R165, R165 ;  /* 0x000000a500a57308 */ /* 0x000e300000000800 */
[----:B------:R-:W-:Y:S08]  /*10210*/  MUFU.EX2 R168, R168 ;  /* 0x000000a800a87308 */ /* 0x000ff00000000800 */
[----:B------:R-:W-:Y:S08]  /*10220*/  MUFU.EX2 R169, R169 ;  /* 0x000000a900a97308 */ /* 0x000ff00000000800 */
[----:B------:R-:W-:Y:S08]  /*10230*/  MUFU.EX2 R3, R3 ;  /* 0x0000000300037308 */ /* 0x000ff00000000800 */
[----:B------:R-:W2:Y:S08]  /*10240*/  MUFU.EX2 R162, R162 ;  /* 0x000000a200a27308 */ /* 0x000eb00000000800 */
[----:B------:R-:W-:Y:S08]  /*10250*/  MUFU.EX2 R163, R163 ;  /* 0x000000a300a37308 */ /* 0x000ff00000000800 */
[----:B------:R-:W4:Y:S01]  /*10260*/  MUFU.EX2 R166, R166 ;  /* 0x000000a600a67308 */ /* 0x000f220000000800 */
[----:B------:R-:W-:-:S02]  /*10270*/  WARPGROUP.DEPBAR.LE gsb0, 0x0 ;  /* 0x00008000000079c5 */ /* 0x000fc40000010000 */
[----:B------:R-:W-:Y:S02]  /*10280*/  VIADD R152, R158, 0x180 ;  /* 0x000001809e987836 */ /* 0x000fe40000000000 */
[----:B------:R-:W-:-:S03]  /*10290*/  IMAD.MOV.U32 R153, RZ, RZ, 0x40000040 ;  /* 0x40000040ff997424 */ /* 0x000fc600078e00ff */
[----:B------:R-:W-:Y:S02]  /*102a0*/  R2UR UR6, R152 ;  /* 0x00000000980672ca */ /* 0x000fe400000e0000 */
[----:B------:R-:W-:Y:S02]  /*102b0*/  R2UR UR7, R153 ;  /* 0x00000000990772ca */ /* 0x000fe400000e0000 */
[----:B-----5:R-:W-:Y:S02]  /*102c0*/  F2FP.BF16.F32.PACK_AB R152, R156, R192 ;  /* 0x000000c09c98723e */ /* 0x020fe400000010ff */
[----:B-1----:R-:W-:Y:S02]  /*102d0*/  F2FP.BF16.F32.PACK_AB R153, R161, R160 ;  /* 0x000000a0a199723e */ /* 0x002fe400000010ff */
[----:B------:R-:W-:Y:S02]  /*102e0*/  F2FP.BF16.F32.PACK_AB R154, R159, R157 ;  /* 0x0000009d9f9a723e */ /* 0x000fe400000010ff */
[----:B---3--:R-:W-:-:S04]  /*102f0*/  F2FP.BF16.F32.PACK_AB R155, R174, R171 ;  /* 0x000000abae9b723e */ /* 0x008fc800000010ff */
[----:B------:R-:W-:-:S06]  /*10300*/  WARPGROUP.ARRIVE ;  /* 0x00000000000079c5 */ /* 0x000fcc0000000000 */
[----:B------:R-:W-:Y:S01]  /*10310*/  HGMMA.64x256x16.F32.BF16 R24, R152, gdesc[UR4].tnspB, R24, gsb0 ;  /* 0x43e0000498187df0 */ /* 0x000fe20008001818 */
[--C-:B------:R-:W-:Y:S01]  /*10320*/  FFMA.FTZ R172, R172, UR43, -R182.reuse ;  /* 0x0000002bacac7c23 */ /* 0x100fe200080108b6 */
[--C-:B------:R-:W-:Y:S01]  /*10330*/  FFMA.FTZ R185, R185, UR43, -R182.reuse ;  /* 0x0000002bb9b97c23 */ /* 0x100fe200080108b6 */
[--C-:B------:R-:W-:Y:S01]  /*10340*/  FFMA.FTZ R188, R188, UR43, -R182.reuse ;  /* 0x0000002bbcbc7c23 */ /* 0x100fe200080108b6 */
[----:B------:R-:W-:Y:S01]  /*10350*/  FFMA.FTZ R182, R189, UR43, -R182 ;  /* 0x0000002bbdb67c23 */ /* 0x000fe200080108b6 */
[--C-:B------:R-:W-:Y:S01]  /*10360*/  FFMA.FTZ R170, R170, UR43, -R191.reuse ;  /* 0x0000002baaaa7c23 */ /* 0x100fe200080108bf */
[--C-:B------:R-:W-:Y:S01]  /*10370*/  FFMA.FTZ R0, R0, UR43, -R191.reuse ;  /* 0x0000002b00007c23 */ /* 0x100fe200080108bf */
[--C-:B------:R-:W-:Y:S01]  /*10380*/  FFMA.FTZ R183, R183, UR43, -R191.reuse ;  /* 0x0000002bb7b77c23 */ /* 0x100fe200080108bf */
[----:B------:R-:W-:Y:S01]  /*10390*/  FFMA.FTZ R186, R186, UR43, -R191 ;  /* 0x0000002bbaba7c23 */ /* 0x000fe200080108bf */
[----:B------:R-:W1:Y:S08]  /*103a0*/  MUFU.EX2 R172, R172 ;  /* 0x000000ac00ac7308 */ /* 0x000e700000000800 */
[----:B------:R-:W-:Y:S08]  /*103b0*/  MUFU.EX2 R185, R185 ;  /* 0x000000b900b97308 */ /* 0x000ff00000000800 */
[----:B------:R-:W-:Y:S08]  /*103c0*/  MUFU.EX2 R188, R188 ;  /* 0x000000bc00bc7308 */ /* 0x000ff00000000800 */
[----:B------:R-:W-:Y:S08]  /*103d0*/  MUFU.EX2 R182, R182 ;  /* 0x000000b600b67308 */ /* 0x000ff00000000800 */
[----:B------:R-:W3:Y:S08]  /*103e0*/  MUFU.EX2 R170, R170 ;  /* 0x000000aa00aa7308 */ /* 0x000ef00000000800 */
[----:B------:R-:W5:Y:S08]  /*103f0*/  MUFU.EX2 R0, R0 ;  /* 0x0000000000007308 */ /* 0x000f700000000800 */
[----:B------:R-:W5:Y:S08]  /*10400*/  MUFU.EX2 R183, R183 ;  /* 0x000000b700b77308 */ /* 0x000f700000000800 */
[----:B------:R-:W5:Y:S01]  /*10410*/  MUFU.EX2 R186, R186 ;  /* 0x000000ba00ba7308 */ /* 0x000f620000000800 */
[----:B------:R-:W-:-:S02]  /*10420*/  WARPGROUP.DEPBAR.LE gsb0, 0x0 ;  /* 0x00008000000079c5 */ /* 0x000fc40000010000 */
[----:B------:R-:W-:Y:S02]  /*10430*/  VIADD R152, R158, 0x200 ;  /* 0x000002009e987836 */ /* 0x000fe40000000000 */
[----:B------:R-:W-:-:S03]  /*10440*/  IMAD.MOV.U32 R153, RZ, RZ, 0x40000040 ;  /* 0x40000040ff997424 */ /* 0x000fc600078e00ff */
[----:B------:R-:W-:Y:S02]  /*10450*/  R2UR UR6, R152 ;  /* 0x00000000980672ca */ /* 0x000fe400000e0000 */
[----:B------:R-:W-:Y:S02]  /*10460*/  R2UR UR7, R153 ;  /* 0x00000000990772ca */ /* 0x000fe400000e0000 */
[----:B0-----:R-:W-:Y:S02]  /*10470*/  F2FP.BF16.F32.PACK_AB R152, R165, R164 ;  /* 0x000000a4a598723e */ /* 0x001fe400000010ff */
[----:B--2---:R-:W-:Y:S02]  /*10480*/  F2FP.BF16.F32.PACK_AB R153, R162, R3 ;  /* 0x00000003a299723e */ /* 0x004fe400000010ff */
[----:B------:R-:W-:Y:S02]  /*10490*/  F2FP.BF16.F32.PACK_AB R154, R169, R168 ;  /* 0x000000a8a99a723e */ /* 0x000fe400000010ff */
[----:B----4-:R-:W-:-:S04]  /*104a0*/  F2FP.BF16.F32.PACK_AB R155, R166, R163 ;  /* 0x000000a3a69b723e */ /* 0x010fc800000010ff */
[----:B------:R-:W-:-:S06]  /*104b0*/  WARPGROUP.ARRIVE ;  /* 0x00000000000079c5 */ /* 0x000fcc0000000000 */
[----:B------:R-:W-:Y:S01]  /*104c0*/  HGMMA.64x256x16.F32.BF16 R24, R152, gdesc[UR4].tnspB, R24, gsb0 ;  /* 0x43e0000498187df0 */ /* 0x000fe20008001818 */
[----:B------:R-:W-:-:S04]  /*104d0*/  FADD.FTZ R199, R197, R199 ;  /* 0x000000c7c5c77221 */ /* 0x000fc80000010000 */
        /* <DEDUP_REMOVED lines=25> */
[----:B------:R-:W-:Y:S02]  /*10670*/  ISETP.GT.AND P2, PT, R210, R222, PT ;  /* 0x000000ded200720c */ /* 0x000fe40003f44270 */
[----:B------:R-:W-:Y:S01]  /*10680*/  FADD.FTZ R184, R166, R184 ;  /* 0x000000b8a6b87221 */ /* 0x000fe20000010000 */
[----:B------:R-:W-:Y:S02]  /*10690*/  @!P0 VIADD R211, R211, 0x32460 ;  /* 0x00032460d3d38836 */ /* 0x000fe40000000000 */
[----:B-1----:R-:W-:Y:S01]  /*106a0*/  FADD.FTZ R192, R172, R192 ;  /* 0x000000c0acc07221 */ /* 0x002fe20000010000 */
[----:B---3--:R-:W-:-:S03]  /*106b0*/  FADD.FTZ R184, R170, R184 ;  /* 0x000000b8aab87221 */ /* 0x008fc60000010000 */
[----:B------:R-:W-:Y:S01]  /*106c0*/  FADD.FTZ R192, R185, R192 ;  /* 0x000000c0b9c07221 */ /* 0x000fe20000010000 */
[----:B------:R-:W-:Y:S01]  /*106d0*/  @!P0 PRMT R211, RZ, 0x654, R211 ;  /* 0x00000654ffd38816 */ /* 0x000fe200000000d3 */
[----:B-----5:R-:W-:Y:S02]  /*106e0*/  FADD.FTZ R184, R0, R184 ;  /* 0x000000b800b87221 */ /* 0x020fe40000010000 */
[----:B------:R-:W-:Y:S02]  /*106f0*/  FADD.FTZ R192, R188, R192 ;  /* 0x000000c0bcc07221 */ /* 0x000fe40000010000 */
[----:B------:R-:W-:Y:S01]  /*10700*/  FADD.FTZ R184, R183, R184 ;  /* 0x000000b8b7b87221 */ /* 0x000fe20000010000 */
[----:B------:R-:W-:Y:S02]  /*10710*/  VIADD R210, R210, 0xffffffff ;  /* 0xffffffffd2d27836 */ /* 0x000fe40000000000 */
[----:B------:R-:W-:Y:S02]  /*10720*/  IMAD.MOV.U32 R216, RZ, RZ, R178 ;  /* 0x000000ffffd87224 */ /* 0x000fe400078e00b2 */
[----:B------:R-:W-:Y:S01]  /*10730*/  FADD.FTZ R3, R186, R184 ;  /* 0x000000b8ba037221 */ /* 0x000fe20000010000 */
[----:B------:R-:W-:Y:S01]  /*10740*/  IMAD.MOV.U32 R217, RZ, RZ, R176 ;  /* 0x000000ffffd97224 */ /* 0x000fe200078e00b0 */
[----:B------:R-:W-:-:S02]  /*10750*/  WARPGROUP.DEPBAR.LE gsb0, 0x0 ;  /* 0x00008000000079c5 */ /* 0x000fc40000010000 */
[----:B------:R-:W-:Y:S02]  /*10760*/  VIADD R152, R158, 0x280 ;  /* 0x000002809e987836 */ /* 0x000fe40000000000 */
[----:B------:R-:W-:-:S03]  /*10770*/  IMAD.MOV.U32 R153, RZ, RZ, 0x40000040 ;  /* 0x40000040ff997424 */ /* 0x000fc600078e00ff */
[----:B------:R-:W-:Y:S02]  /*10780*/  R2UR UR6, R152 ;  /* 0x00000000980672ca */ /* 0x000fe400000e0000 */
[----:B------:R-:W-:Y:S02]  /*10790*/  R2UR UR7, R153 ;  /* 0x00000000990772ca */ /* 0x000fe400000e0000 */
[----:B------:R-:W-:Y:S02]  /*107a0*/  F2FP.BF16.F32.PACK_AB R152, R185, R172 ;  /* 0x000000acb998723e */ /* 0x000fe400000010ff */
[----:B------:R-:W-:Y:S02]  /*107b0*/  F2FP.BF16.F32.PACK_AB R153, R0, R170 ;  /* 0x000000aa0099723e */ /* 0x000fe400000010ff */
[----:B------:R-:W-:Y:S02]  /*107c0*/  F2FP.BF16.F32.PACK_AB R154, R182, R188 ;  /* 0x000000bcb69a723e */ /* 0x000fe400000010ff */
[----:B------:R-:W-:-:S04]  /*107d0*/  F2FP.BF16.F32.PACK_AB R155, R186, R183 ;  /* 0x000000b7ba9b723e */ /* 0x000fc800000010ff */
[----:B------:R-:W-:-:S06]  /*107e0*/  WARPGROUP.ARRIVE ;  /* 0x00000000000079c5 */ /* 0x000fcc0000000000 */
[----:B------:R-:W-:Y:S01]  /*107f0*/  HGMMA.64x256x16.F32.BF16 R24, R152, gdesc[UR4].tnspB, R24, gsb0 ;  /* 0x43e0000498187df0 */ /* 0x000fe20008001818 */
[----:B------:R-:W-:Y:S02]  /*10800*/  FADD.FTZ R0, R182, R192 ;  /* 0x000000c0b6007221 */ /* 0x000fe40000010000 */
[----:B------:R-:W-:Y:S02]  /*10810*/  WARPGROUP.DEPBAR.LE gsb0, 0x0 ;  /* 0x00008000000079c5 */ /* 0x000fe40000010000 */
[----:B------:R1:W-:Y:S01]  /*10820*/  @!P0 SYNCS.ARRIVE.TRANS64.RED.A1T0 RZ, [R211+URZ], RZ ;  /* 0x000000ffd3ff89a7 */ /* 0x0003e2000810043f */
[----:B------:R-:W-:Y:S05]  /*10830*/  @P2 BRA `(.L_x_5747) ;  /* 0xffffffc800a02947 */ /* 0x000fea000383ffff */
.L_x_5737:
[----:B------:R-:W2:Y:S02]  /*10840*/  LDL R152, [R1+0x60] ;  /* 0x0000600001987983 */ /* 0x000ea40000100800 */
[----:B--2---:R-:W-:-:S13]  /*10850*/  ISETP.GE.AND P2, PT, R210, R152, PT ;  /* 0x00000098d200720c */ /* 0x004fda0003f46270 */
[----:B------:R-:W-:Y:S05]  /*10860*/  @!P2 BRA `(.L_x_5748) ;  /* 0x0000002c00bca947 */ /* 0x000fea0003800000 */
[----:B------:R-:W-:Y:S02]  /*10870*/  IMAD.MOV.U32 R216, RZ, RZ, R178 ;  /* 0x000000ffffd87224 */ /* 0x000fe400078e00b2 */
[----:B------:R-:W-:-:S07]  /*10880*/  IMAD.MOV.U32 R217, RZ, RZ, R176 ;  /* 0x000000ffffd97224 */ /* 0x000fce00078e00b0 */
.L_x_5758:
[----:B------:R-:W-:Y:S01]  /*10890*/  VIADD R2, R2, 0x1 ;  /* 0x0000000102027836 */ /* 0x000fe20000000000 */
[----:B------:R-:W-:Y:S05]  /*108a0*/  YIELD ;  /* 0x0000000000007946 */ /* 0x000fea0003800000 */
[----:B------:R-:W-:-:S04]  /*108b0*/  ISETP.NE.AND P2, PT, R2, 0x2, PT ;  /* 0x000000020200780c */ /* 0x000fc80003f45270 */
[----:B------:R-:W-:Y:S02]  /*108c0*/  SEL R152, RZ, 0x1, P2 ;  /* 0x00000001ff987807 */ /* 0x000fe40001000000 */
[----:B------:R-:W-:Y:S02]  /*108d0*/  SEL R2, R2, RZ, P2 ;  /* 0x000000ff02027207 */ /* 0x000fe40001000000 */
[----:B------:R-:W-:Y:S01]  /*108e0*/  LOP3.LUT R23, R23, R152, RZ, 0x3c, !PT ;  /* 0x0000009817177212 */ /* 0x000fe200078e3cff */
[----:B--2--5:R-:W-:Y:S06]  /*108f0*/  @!P1 BRA `(.L_x_5749) ;  /* 0x0000000000049947 */ /* 0x024fec0003800000 */
[----:B------:R-:W-:Y:S01]  /*10900*/  BPT.TRAP 0x1 ;  /* 0x000000040000795c */ /* 0x000fe20000300000 */
.L_x_5749:
[----:B-1----:R-:W-:Y:S01]  /*10910*/  IMAD R211, R2, 0x8, R19 ;  /* 0x0000000802d37824 */ /* 0x002fe200078e0213 */
[----:B------:R-:W-:-:S04]  /*10920*/  SHF.L.U32 R218, R23, 0x1f, RZ ;  /* 0x0000001f17da7819 */ /* 0x000fc800000006ff */
[----:B------:R1:W2:Y:S01]  /*10930*/  SYNCS.PHASECHK.TRANS64.TRYWAIT P2, [R211+URZ+0x32430], R218 ;  /* 0x032430dad30075a7 */ /* 0x0002a2000804017f */
[----:B------:R-:W-:Y:S05]  /*10940*/  @!P1 BRA `(.L_x_5750) ;  /* 0x0000000000049947 */ /* 0x000fea0003800000 */
[----:B------:R-:W-:Y:S01]  /*10950*/  BPT.TRAP 0x1 ;  /* 0x000000040000795c */ /* 0x000fe20000300000 */
.L_x_5750:
[----:B------:R-:W3:Y:S01]  /*10960*/  LDL R152, [R1+0x4c] ;  /* 0x00004c0001987983 */ /* 0x000ee20000100800 */
[----:B------:R-:W-:Y:S02]  /*10970*/  IMAD.MOV.U32 R157, RZ, RZ, 0x40000040 ;  /* 0x40000040ff9d7424 */ /* 0x000fe400078e00ff */
[----:B---3--:R-:W-:Y:S01]  /*10980*/  IMAD R156, R2, 0x300, R152 ;  /* 0x00000300029c7824 */ /* 0x008fe200078e0298 */
[----:B--2---:R-:W-:Y:S06]  /*10990*/  @P2 BRA `(.L_x_5751) ;  /* 0x0000000000082947 */ /* 0x004fec0003800000 */
[----:B------:R-:W2:Y:S02]  /*109a0*/  SYNCS.PHASECHK.TRANS64.TRYWAIT P2, [R211+URZ+0x32430], R218 ;  /* 0x032430dad30075a7 */ /* 0x000ea4000804017f */
[----:B--2---:R-:W-:Y:S05]  /*109b0*/  @!P2 BRA `(.L_x_5752) ;  /* 0x0000013400f4a947 */ /* 0x004fea0003800000 */
.L_x_5751:
        /* <DEDUP_REMOVED lines=40> */
.L_x_5753:
[----:B------:R0:W3:Y:S01]  /*10c40*/  SYNCS.PHASECHK.TRANS64.TRYWAIT P2, [R211+URZ+0x32450], R218 ;  /* 0x032450dad30075a7 */ /* 0x0000e2000804017f */
[----:B------:R-:W-:Y:S05]  /*10c50*/  @!P1 BRA `(.L_x_5754) ;  /* 0x0000000000049947 */ /* 0x000fea0003800000 */
[----:B------:R-:W-:Y:S01]  /*10c60*/  BPT.TRAP 0x1 ;  /* 0x000000040000795c */ /* 0x000fe20000300000 */
.L_x_5754:
[----:B------:R-:W-:Y:S04]  /*10c70*/  BSSY B0, `(.L_x_5755) ;  /* 0x0000004000007945 */ /* 0x000fe80003800000 */
[----:B---3--:R-:W-:Y:S05]  /*10c80*/  @P2 BRA `(.L_x_5756) ;  /* 0x0000000000082947 */ /* 0x008fea0003800000 */
[----:B------:R-:W3:Y:S02]  /*10c90*/  SYNCS.PHASECHK.TRANS64.TRYWAIT P2, [R211+URZ+0x32450], R218 ;  /* 0x032450dad30075a7 */ /* 0x000ee4000804017f */
[----:B---3--:R-:W-:Y:S05]  /*10ca0*/  @!P2 BRA `(.L_x_5757) ;  /* 0x00000134004ca947 */ /* 0x008fea0003800000 */
.L_x_5756:
[----:B------:R-:W-:Y:S05]  /*10cb0*/  BSYNC B0 ;  /* 0x0000000000007941 */ /* 0x000fea0003800000 */
.L_x_5755:
[----:B------:R-:W-:Y:S05]  /*10cc0*/  WARPSYNC.ALL ;  /* 0x0000000000007948 */ /* 0x000fea0003800000 */
[----:B0123--:R-:W-:Y:S01]  /*10cd0*/  IMAD.MOV.U32 R218, RZ, RZ, 0xc00 ;  /* 0x00000c00ffda7424 */ /* 0x00ffe200078e00ff */
[----:B------:R-:W-:Y:S01]  /*10ce0*/  R2UR UR4, R4 ;  /* 0x00000000040472ca */ /* 0x000fe200000e0000 */
[----:B------:R-:W-:Y:S01]  /*10cf0*/  IMAD.MOV.U32 R219, RZ, RZ, 0x40000040 ;  /* 0x40000040ffdb7424 */ /* 0x000fe200078e00ff */
[----:B------:R-:W-:Y:S01]  /*10d00*/  R2UR UR5, R5 ;  /* 0x00000000050572ca */ /* 0x000fe200000e0000 */
[----:B------:R-:W-:Y:S01]  /*10d10*/  IMAD R218, R2, R218, UR39 ;  /* 0x0000002702da7e24 */ /* 0x000fe2000f8e02da */
[----:B------:R-:W-:Y:S01]  /*10d20*/  WARPGROUP.ARRIVE ;  /* 0x00000000000079c5 */ /* 0x000fe20000000000 */
[----:B------:R-:W-:Y:S01]  /*10d30*/  IMAD.MOV.U32 R221, RZ, RZ, 0x40000040 ;  /* 0x40000040ffdd7424 */ /* 0x000fe200078e00ff */
[----:B------:R-:W-:Y:S01]  /*10d40*/  R2UR UR7, R219 ;  /* 0x00000000db0772ca */ /* 0x000fe200000e0000 */
[C---:B------:R-:W-:Y:S01]  /*10d50*/  VIADD R220, R218.reuse, 0x2 ;  /* 0x00000002dadc7836 */ /* 0x040fe20000000000 */
[----:B------:R-:W-:Y:S01]  /*10d60*/  R2UR UR6, R218 ;  /* 0x00000000da0672ca */ /* 0x000fe200000e0000 */
[----:B------:R-:W-:Y:S01]  /*10d70*/  IMAD.MOV.U32 R219, RZ, RZ, 0x40000040 ;  /* 0x40000040ffdb7424 */ /* 0x000fe200078e00ff */
[----:B------:R0:W-:Y:S01]  /*10d80*/  STL [R1+0x1b0], R22 ;  /* 0x0001b01601007387 */ /* 0x0001e20000100800 */
[----:B------:R-:W-:-:S03]  /*10d90*/  UMOV UR43, UR48 ;  /* 0x00000030002b7c82 */ /* 0x000fc60008000000 */
[----:B------:R-:W-:Y:S04]  /*10da0*/  STL [R1+0x1ac], R19 ;  /* 0x0001ac1301007387 */ /* 0x000fe80000100800 */
[----:B------:R1:W-:Y:S03]  /*10db0*/  STL [R1+0x1a8], R18 ;  /* 0x0001a81201007387 */ /* 0x0003e60000100800 */
[----:B------:R-:W-:Y:S01]  /*10dc0*/  HGMMA.64x96x16.F32.BF16 R152, gdesc[UR4], R152, gsb0 ;  /* 0x01600000049879f0 */ /* 0x000fe20008001898 */
[----:B------:R-:W-:Y:S01]  /*10dd0*/  R2UR UR6, R220 ;  /* 0x00000000dc0672ca */ /* 0x000fe200000e0000 */
[----:B------:R-:W-:Y:S01]  /*10de0*/  VIADD R220, R218, 0x4 ;  /* 0x00000004dadc7836 */ /* 0x000fe20000000000 */
[----:B------:R-:W-:Y:S01]  /*10df0*/  R2UR UR7, R221 ;  /* 0x00000000dd0772ca */ /* 0x000fe200000e0000 */
[----:B------:R-:W-:Y:S01]  /*10e00*/  IMAD.MOV.U32 R221, RZ, RZ, 0x40000040 ;  /* 0x40000040ffdd7424 */ /* 0x000fe200078e00ff */
[----:B------:R-:W-:Y:S01]  /*10e10*/  R2UR UR4, R236 ;  /* 0x00000000ec0472ca */ /* 0x000fe200000e0000 */
[----:B------:R-:W-:Y:S01]  /*10e20*/  STL [R1+0x1a4], R17 ;  /* 0x0001a41101007387 */ /* 0x000fe20000100800 */
[----:B------:R-:W-:-:S03]  /*10e30*/  R2UR UR5, R237 ;  /* 0x00000000ed0572ca */ /* 0x000fc600000e0000 */
[----:B------:R-:W-:Y:S01]  /*10e40*/  STL [R1+0x1a0], R16 ;  /* 0x0001a01001007387 */ /* 0x000fe20000100800 */
[----:B------:R-:W-:Y:S02]  /*10e50*/  WARPGROUP.DEPBAR.LE gsb0, 0x0 ;  /* 0x00008000000079c5 */ /* 0x000fe40000010000 */
[----:B------:R-:W-:-:S07]  /*10e60*/  WARPGROUP.ARRIVE ;  /* 0x00000000000079c5 */ /* 0x000fce0000000000 */
[----:B------:R-:W-:Y:S01]  /*10e70*/  HGMMA.64x96x16.F32.BF16 R152, gdesc[UR4], R152, gsb0 ;  /* 0x01600000049879f0 */ /* 0x000fe20008001898 */
[----:B------:R-:W-:Y:S01]  /*10e80*/  R2UR UR6, R220 ;  /* 0x00000000dc0672ca */ /* 0x000fe200000e0000 */
[----:B------:R-:W-:Y:S01]  /*10e90*/  VIADD R220, R218, 0x6 ;  /* 0x00000006dadc7836 */ /* 0x000fe20000000000 */
[----:B------:R-:W-:Y:S01]  /*10ea0*/  R2UR UR7, R221 ;  /* 0x00000000dd0772ca */ /* 0x000fe200000e0000 */
[----:B------:R-:W-:Y:S01]  /*10eb0*/  IMAD.MOV.U32 R221, RZ, RZ, 0x40000040 ;  /* 0x40000040ffdd7424 */ /* 0x000fe200078e00ff */
[----:B------:R-:W-:Y:S02]  /*10ec0*/  R2UR UR4, R234 ;  /* 0x00000000ea0472ca */ /* 0x000fe400000e0000 */
[----:B------:R-:W-:Y:S01]  /*10ed0*/  R2UR UR5, R235 ;  /* 0x00000000eb0572ca */ /* 0x000fe200000e0000 */
[----:B------:R-:W-:Y:S02]  /*10ee0*/  WARPGROUP.DEPBAR.LE gsb0, 0x0 ;  /* 0x00008000000079c5 */ /* 0x000fe40000010000 */
[----:B------:R-:W-:-:S10]  /*10ef0*/  WARPGROUP.ARRIVE ;  /* 0x00000000000079c5 */ /* 0x000fd40000000000 */
        /* <DEDUP_REMOVED lines=160> */
[----:B------:R-:W-:-:S02]  /*11900*/  FMUL.FTZ R191, R191, UR50 ;  /* 0x00000032bfbf7c20 */ /* 0x000fc40008410000 */
        /* <DEDUP_REMOVED lines=38> */
[----:B0-----:R-:W-:Y:S01]  /*11b70*/  MUFU.TANH R22, R154 ;  /* 0x0000009a00167308 */ /* 0x001fe20000002400 */
[----:B---3--:R-:W-:-:S07]  /*11b80*/  FMNMX.FTZ R169, R193, R169, !PT ;  /* 0x000000a9c1a97209 */ /* 0x008fce0007810000 */
[----:B------:R-:W0:Y:S01]  /*11b90*/  MUFU.TANH R181, R158 ;  /* 0x0000009e00b57308 */ /* 0x000e220000002400 */
[----:B----4-:R-:W-:-:S05]  /*11ba0*/  FMNMX.FTZ R169, R192, R169, !PT ;  /* 0x000000a9c0a97209 */ /* 0x010fca0007810000 */
[----:B------:R-:W2:Y:S02]  /*11bb0*/  SHFL.BFLY PT, R176, R169, 0x2, 0x1f ;  /* 0x0c401f00a9b07f89 */ /* 0x000ea400000e0000 */
[----:B------:R3:W-:Y:S08]  /*11bc0*/  MUFU.TANH R197, R170 ;  /* 0x000000aa00c57308 */ /* 0x0007f00000002400 */
[----:B-1----:R1:W-:Y:S01]  /*11bd0*/  MUFU.TANH R18, R162 ;  /* 0x000000a200127308 */ /* 0x0023e20000002400 */
[----:B---3--:R-:W-:-:S07]  /*11be0*/  IMAD.MOV.U32 R170, RZ, RZ, R180 ;  /* 0x000000ffffaa7224 */ /* 0x008fce00078e00b4 */
[----:B------:R-:W-:Y:S01]  /*11bf0*/  MUFU.TANH R19, R155 ;  /* 0x0000009b00137308 */ /* 0x000fe20000002400 */
[----:B--2---:R-:W-:-:S07]  /*11c00*/  FMNMX.FTZ R176, R169, R176, !PT ;  /* 0x000000b0a9b07209 */ /* 0x004fce0007810000 */
[----:B------:R-:W2:Y:S01]  /*11c10*/  MUFU.TANH R184, R159 ;  /* 0x0000009f00b87308 */ /* 0x000ea20000002400 */
[----:B------:R-:W3:Y:S07]  /*11c20*/  SHFL.BFLY PT, R154, R176, 0x1, 0x1f ;  /* 0x0c201f00b09a7f89 */ /* 0x000eee00000e0000 */
[----:B------:R4:W-:Y:S08]  /*11c30*/  MUFU.TANH R17, R163 ;  /* 0x000000a300117308 */ /* 0x0009f00000002400 */
[----:B------:R-:W2:Y:S08]  /*11c40*/  MUFU.TANH R196, R167 ;  /* 0x000000a700c47308 */ /* 0x000eb00000002400 */
[----:B------:R2:W-:Y:S01]  /*11c50*/  MUFU.TANH R16, R166 ;  /* 0x000000a600107308 */ /* 0x0005e20000002400 */
[----:B---3--:R-:W-:-:S05]  /*11c60*/  FMNMX.FTZ R176, R176, R154, !PT ;  /* 0x0000009ab0b07209 */ /* 0x008fca0007810000 */
[C---:B------:R-:W-:Y:S01]  /*11c70*/  FADD.FTZ R169, -R176.reuse, R217 ;  /* 0x000000d9b0a97221 */ /* 0x040fe20000010100 */
[----:B------:R-:W-:Y:S01]  /*11c80*/  FMUL.FTZ R180, R176, UR43 ;  /* 0x0000002bb0b47c20 */ /* 0x000fe20008410000 */
[----:B------:R-:W-:Y:S01]  /*11c90*/  IMAD.MOV.U32 R217, RZ, RZ, R177 ;  /* 0x000000ffffd97224 */ /* 0x000fe200078e00b1 */
[----:B------:R-:W3:Y:S01]  /*11ca0*/  MUFU.TANH R171, R171 ;  /* 0x000000ab00ab7308 */ /* 0x000ee20000002400 */
[----:B------:R-:W-:Y:S01]  /*11cb0*/  FMUL.FTZ R169, R169, UR43 ;  /* 0x0000002ba9a97c20 */ /* 0x000fe20008410000 */
[--C-:B------:R-:W-:Y:S01]  /*11cc0*/  FFMA.FTZ R177, R230, UR43, -R180.reuse ;  /* 0x0000002be6b17c23 */ /* 0x100fe200080108b4 */
[--C-:B------:R-:W-:Y:S01]  /*11cd0*/  FFMA.FTZ R158, R220, UR43, -R180.reuse ;  /* 0x0000002bdc9e7c23 */ /* 0x100fe200080108b4 */
[----:B0-----:R-:W-:Y:S02]  /*11ce0*/  IMAD.MOV.U32 R220, RZ, RZ, R181 ;  /* 0x000000ffffdc7224 */ /* 0x001fe400078e00b5 */
[--C-:B-1----:R-:W-:Y:S01]  /*11cf0*/  FFMA.FTZ R162, R152, UR43, -R180.reuse ;  /* 0x0000002b98a27c23 */ /* 0x102fe200080108b4 */
[--C-:B------:R-:W-:Y:S01]  /*11d00*/  FFMA.FTZ R181, R156, UR43, -R180.reuse ;  /* 0x0000002b9cb57c23 */ /* 0x100fe200080108b4 */
[--C-:B----4-:R-:W-:Y:S01]  /*11d10*/  FFMA.FTZ R163, R153, UR43, -R180.reuse ;  /* 0x0000002b99a37c23 */ /* 0x110fe200080108b4 */
[----:B------:R0:W-:Y:S01]  /*11d20*/  MUFU.EX2 R156, R169 ;  /* 0x000000a9009c7308 */ /* 0x0001e20000000800 */
[----:B------:R-:W-:Y:S01]  /*11d30*/  FFMA.FTZ R188, R221, UR43, -R180 ;  /* 0x0000002bddbc7c23 */ /* 0x000fe200080108b4 */
[----:B--2---:R-:W-:-:S02]  /*11d40*/  IMAD.MOV.U32 R221, RZ, RZ, R184 ;  /* 0x000000ffffdd7224 */ /* 0x004fc400078e00b8 */
[--C-:B------:R-:W-:Y:S01]  /*11d50*/  FFMA.FTZ R189, R229, UR43, -R180.reuse ;  /* 0x0000002be5bd7c23 */ /* 0x100fe200080108b4 */
[--C-:B------:R-:W-:Y:S01]  /*11d60*/  FFMA.FTZ R166, R160, UR43, -R180.reuse ;  /* 0x0000002ba0a67c23 */ /* 0x100fe200080108b4 */
[----:B------:R-:W-:Y:S01]  /*11d70*/  FMUL.FTZ R160, R175, UR50 ;  /* 0x00000032afa07c20 */ /* 0x000fe20008410000 */
[--C-:B------:R-:W-:Y:S01]  /*11d80*/  FFMA.FTZ R155, R222, UR43, -R180.reuse ;  /* 0x0000002bde9b7c23 */ /* 0x100fe200080108b4 */
[----:B------:R-:W-:Y:S01]  /*11d90*/  FFMA.FTZ R154, R223, UR43, -R180 ;  /* 0x0000002bdf9a7c23 */ /* 0x000fe200080108b4 */
[----:B------:R-:W1:Y:S01]  /*11da0*/  MUFU.EX2 R152, R177 ;  /* 0x000000b100987308 */ /* 0x000e620000000800 */
[----:B------:R-:W-:Y:S02]  /*11db0*/  IMAD.MOV.U32 R222, RZ, RZ, R196 ;  /* 0x000000ffffde7224 */ /* 0x000fe400078e00c4 */
[----:B------:R-:W-:Y:S01]  /*11dc0*/  FMUL.FTZ R196, R179, UR50 ;  /* 0x00000032b3c47c20 */ /* 0x000fe20008410000 */
[----:B------:R-:W-:Y:S02]  /*11dd0*/  IMAD.MOV.U32 R223, RZ, RZ, R197 ;  /* 0x000000ffffdf7224 */ /* 0x000fe400078e00c5 */
[----:B------:R-:W-:Y:S01]  /*11de0*/  FMUL.FTZ R197, R178, UR50 ;  /* 0x00000032b2c57c20 */ /* 0x000fe20008410000 */
[----:B---3--:R-:W-:-:S02]  /*11df0*/  IMAD.MOV.U32 R229, RZ, RZ, R171 ;  /* 0x000000ffffe57224 */ /* 0x008fc400078e00ab */
[--C-:B------:R-:W-:Y:S01]  /*11e00*/  FFMA.FTZ R185, R219, UR43, -R180.reuse ;  /* 0x0000002bdbb97c23 */ /* 0x100fe200080108b4 */
[--C-:B------:R-:W-:Y:S01]  /*11e10*/  FFMA.FTZ R159, R218, UR43, -R180.reuse ;  /* 0x0000002bda9f7c23 */ /* 0x100fe200080108b4 */
[----:B------:R-:W2:Y:S01]  /*11e20*/  MUFU.TANH R174, R174 ;  /* 0x000000ae00ae7308 */ /* 0x000ea20000002400 */
[--C-:B------:R-:W-:Y:S01]  /*11e30*/  FFMA.FTZ R184, R157, UR43, -R180.reuse ;  /* 0x0000002b9db87c23 */ /* 0x100fe200080108b4 */
[--C-:B------:R-:W-:Y:S01]  /*11e40*/  FFMA.FTZ R167, R161, UR43, -R180.reuse ;  /* 0x0000002ba1a77c23 */ /* 0x100fe200080108b4 */
[--C-:B------:R-:W-:Y:S01]  /*11e50*/  FFMA.FTZ R164, R164, UR43, -R180.reuse ;  /* 0x0000002ba4a47c23 */ /* 0x100fe200080108b4 */
[--C-:B------:R-:W-:Y:S01]  /*11e60*/  FFMA.FTZ R165, R165, UR43, -R180.reuse ;  /* 0x0000002ba5a57c23 */ /* 0x100fe200080108b4 */
[--C-:B------:R-:W-:Y:S01]  /*11e70*/  FFMA.FTZ R168, R168, UR43, -R180.reuse ;  /* 0x0000002ba8a87c23 */ /* 0x100fe200080108b4 */
[--C-:B0-----:R-:W-:Y:S01]  /*11e80*/  FFMA.FTZ R169, R217, UR43, -R180.reuse ;  /* 0x0000002bd9a97c23 */ /* 0x101fe200080108b4 */
[----:B------:R-:W-:Y:S01]  /*11e90*/  FFMA.FTZ R170, R170, UR43, -R180 ;  /* 0x0000002baaaa7c23 */ /* 0x000fe200080108b4 */
[----:B------:R-:W0:Y:S01]  /*11ea0*/  MUFU.EX2 R189, R189 ;  /* 0x000000bd00bd7308 */ /* 0x000e220000000800 */
[----:B-1----:R-:W-:Y:S01]  /*11eb0*/  FFMA.FTZ R153, R156, R0, R152 ;  /* 0x000000009c997223 */ /* 0x002fe20000010098 */
[----:B------:R-:W-:Y:S01]  /*11ec0*/  FMNMX.FTZ R0, R22, R216, !PT ;  /* 0x000000d816007209 */ /* 0x000fe20007810000 */
[--C-:B------:R-:W-:Y:S01]  /*11ed0*/  FFMA.FTZ R171, R231, UR43, -R180.reuse ;  /* 0x0000002be7ab7c23 */ /* 0x100fe200080108b4 */
[--C-:B------:R-:W-:Y:S01]  /*11ee0*/  FFMA.FTZ R172, R172, UR43, -R180.reuse ;  /* 0x0000002bacac7c23 */ /* 0x100fe200080108b4 */
[----:B------:R-:W-:Y:S01]  /*11ef0*/  FFMA.FTZ R173, R173, UR43, -R180 ;  /* 0x0000002badad7c23 */ /* 0x000fe200080108b4 */
[----:B------:R-:W-:Y:S01]  /*11f00*/  FMNMX.FTZ R0, R19, R0, !PT ;  /* 0x0000000013007209 */ /* 0x000fe20007810000 */
[----:B------:R-:W-:Y:S01]  /*11f10*/  FMUL.FTZ R217, R186, UR50 ;  /* 0x00000032bad97c20 */ /* 0x000fe20008410000 */
[----:B------:R-:W1:Y:S01]  /*11f20*/  MUFU.TANH R160, R160 ;  /* 0x000000a000a07308 */ /* 0x000e620000002400 */
[----:B--2---:R-:W-:Y:S01]  /*11f30*/  IMAD.MOV.U32 R230, RZ, RZ, R174 ;  /* 0x000000ffffe67224 */ /* 0x004fe200078e00ae */
[----:B------:R-:W-:Y:S01]  /*11f40*/  FMNMX.FTZ R0, R220, R0, !PT ;  /* 0x00000000dc007209 */ /* 0x000fe20007810000 */
[--C-:B------:R-:W-:Y:S01]  /*11f50*/  FFMA.FTZ R174, R193, UR43, -R180.reuse ;  /* 0x0000002bc1ae7c23 */ /* 0x100fe200080108b4 */
[----:B------:R-:W-:Y:S01]  /*11f60*/  FFMA.FTZ R180, R192, UR43, -R180 ;  /* 0x0000002bc0b47c23 */ /* 0x000fe200080108b4 */
[----:B------:R-:W-:Y:S01]  /*11f70*/  FMUL.FTZ R192, R182, UR50 ;  /* 0x00000032b6c07c20 */ /* 0x000fe20008410000 */
[----:B------:R-:W-:Y:S01]  /*11f80*/  FMNMX.FTZ R0, R221, R0, !PT ;  /* 0x00000000dd007209 */ /* 0x000fe20007810000 */
[----:B------:R-:W-:Y:S01]  /*11f90*/  FMUL.FTZ R193, R187, UR50 ;  /* 0x00000032bbc17c20 */ /* 0x000fe20008410000 */
[----:B------:R-:W2:Y:S01]  /*11fa0*/  MUFU.TANH R197, R197 ;  /* 0x000000c500c57308 */ /* 0x000ea20000002400 */
[C---:B0-----:R-:W-:Y:S01]  /*11fb0*/  FADD.FTZ R153, R189.reuse, R153 ;  /* 0x00000099bd997221 */ /* 0x041fe20000010000 */
[----:B------:R-:W-:Y:S01]  /*11fc0*/  FMNMX.FTZ R0, R18, R0, !PT ;  /* 0x0000000012007209 */ /* 0x000fe20007810000 */
[----:B------:R-:W-:Y:S01]  /*11fd0*/  FMUL.FTZ R175, R194, UR50 ;  /* 0x00000032c2af7c20 */ /* 0x000fe20008410000 */
[----:B------:R-:W-:Y:S01]  /*11fe0*/  F2FP.BF16.F32.PACK_AB R152, R189, R152 ;  /* 0x00000098bd98723e */ /* 0x000fe200000010ff */
[----:B------:R-:W-:Y:S01]  /*11ff0*/  FMUL.FTZ R189, R183, UR50 ;  /* 0x00000032b7bd7c20 */ /* 0x000fe20008410000 */
[----:B------:R-:W-:Y:S01]  /*12000*/  FMNMX.FTZ R0, R17, R0, !PT ;  /* 0x0000000011007209 */ /* 0x000fe20007810000 */
[----:B------:R-:W-:Y:S01]  /*12010*/  FMUL.FTZ R179, R195, UR50 ;  /* 0x00000032c3b37c20 */ /* 0x000fe20008410000 */
[----:B------:R-:W0:Y:S01]  /*12020*/  MUFU.TANH R196, R196 ;  /* 0x000000c400c47308 */ /* 0x000e220000002400 */
[----:B------:R-:W-:Y:S01]  /*12030*/  FMUL.FTZ R186, R198, UR50 ;  /* 0x00000032c6ba7c20 */ /* 0x000fe20008410000 */
[----:B------:R-:W-:Y:S01]  /*12040*/  FMNMX.FTZ R0, R16, R0, !PT ;  /* 0x0000000010007209 */ /* 0x000fe20007810000 */
[----:B------:R-:W-:-:S03]  /*12050*/  FMUL.FTZ R187, R199, UR50 ;  /* 0x00000032c7bb7c20 */ /* 0x000fc60008410000 */
[----:B------:R-:W-:Y:S02]  /*12060*/  FMNMX.FTZ R0, R222, R0, !PT ;  /* 0x00000000de007209 */ /* 0x000fe40007810000 */
[----:B------:R-:W3:Y:S02]  /*12070*/  MUFU.TANH R192, R192 ;  /* 0x000000c000c07308 */ /* 0x000ee40000002400 */
[----:B------:R-:W-:-:S04]  /*12080*/  FMNMX.FTZ R0, R223, R0, !PT ;  /* 0x00000000df007209 */ /* 0x000fc80007810000 */
[----:B------:R-:W-:Y:S02]  /*12090*/  FMNMX.FTZ R0, R229, R0, !PT ;  /* 0x00000000e5007209 */ /* 0x000fe40007810000 */
[----:B------:R-:W4:Y:S02]  /*120a0*/  MUFU.TANH R189, R189 ;  /* 0x000000bd00bd7308 */ /* 0x000f240000002400 */
[----:B------:R-:W-:-:S04]  /*120b0*/  FMNMX.FTZ R157, R230, R0, !PT ;  /* 0x00000000e69d7209 */ /* 0x000fc80007810000 */
[----:B-1----:R-:W-:Y:S02]  /*120c0*/  FMNMX.FTZ R157, R160, R157, !PT ;  /* 0x0000009da09d7209 */ /* 0x002fe40007810000 */
[----:B------:R-:W1:Y:S02]  /*120d0*/  MUFU.TANH R217, R217 ;  /* 0x000000d900d97308 */ /* 0x000e640000002400 */
[----:B--2---:R-:W-:-:S04]  /*120e0*/  FMNMX.FTZ R157, R197, R157, !PT ;  /* 0x0000009dc59d7209 */ /* 0x004fc80007810000 */
[----:B0-----:R-:W-:Y:S02]  /*120f0*/  FMNMX.FTZ R157, R196, R157, !PT ;  /* 0x0000009dc49d7209 */ /* 0x001fe40007810000 */
[----:B------:R-:W0:Y:S02]  /*12100*/  MUFU.TANH R193, R193 ;  /* 0x000000c100c17308 */ /* 0x000e240000002400 */
[----:B---3--:R-:W-:-:S04]  /*12110*/  FMNMX.FTZ R157, R192, R157, !PT ;  /* 0x0000009dc09d7209 */ /* 0x008fc80007810000 */
[----:B----4-:R-:W-:Y:S02]  /*12120*/  FMNMX.FTZ R157, R189, R157, !PT ;  /* 0x0000009dbd9d7209 */ /* 0x010fe40007810000 */
[----:B------:R-:W2:Y:S02]  /*12130*/  MUFU.TANH R190, R190 ;  /* 0x000000be00be7308 */ /* 0x000ea40000002400 */
[----:B-1----:R-:W-:-:S06]  /*12140*/  FMNMX.FTZ R157, R217, R157, !PT ;  /* 0x0000009dd99d7209 */ /* 0x002fcc0007810000 */
        /* <DEDUP_REMOVED lines=10> */
[----:B------:R-:W2:Y:S01]  /*121f0*/  MUFU.EX2 R154, R154 ;  /* 0x0000009a009a7308 */ /* 0x000ea20000000800 */
[----:B-1----:R-:W-:-:S07]  /*12200*/  FMNMX.FTZ R157, R186, R157, !PT ;  /* 0x0000009dba9d7209 */ /* 0x002fce0007810000 */
[----:B------:R-:W1:Y:S01]  /*12210*/  MUFU.EX2 R155, R155 ;  /* 0x0000009b009b7308 */ /* 0x000e620000000800 */
[----:B0-----:R-:W-:-:S05]  /*12220*/  FMNMX.FTZ R178, R187, R157, !PT ;  /* 0x0000009dbbb27209 */ /* 0x001fca0007810000 */
[----:B------:R-:W0:Y:S01]  /*12230*/  SHFL.BFLY PT, R157, R178, 0x2, 0x1f ;  /* 0x0c401f00b29d7f89 */ /* 0x000e2200000e0000 */
[----:B--2---:R-:W-:Y:S01]  /*12240*/  FADD.FTZ R161, R154, R153 ;  /* 0x000000999aa17221 */ /* 0x004fe20000010000 */
[----:B------:R-:W2:Y:S01]  /*12250*/  S2R R198, SR_TID.X ;  /* 0x0000000000c67919 */ /* 0x000ea20000002100 */
[----:B-1----:R-:W-:Y:S02]  /*12260*/  F2FP.BF16.F32.PACK_AB R154, R155, R154 ;  /* 0x0000009a9b9a723e */ /* 0x002fe400000010ff */
[----:B0-----:R-:W-:-:S05]  /*12270*/  FMNMX.FTZ R178, R178, R157, !PT ;  /* 0x0000009db2b27209 */ /* 0x001fca0007810000 */
[----:B------:R-:W0:Y:S02]  /*12280*/  SHFL.BFLY PT, R157, R178, 0x1, 0x1f ;  /* 0x0c201f00b29d7f89 */ /* 0x000e2400000e0000 */
[----:B0-----:R-:W-:-:S05]  /*12290*/  FMNMX.FTZ R178, R178, R157, !PT ;  /* 0x0000009db2b27209 */ /* 0x001fca0007810000 */
[C---:B------:R-:W-:Y:S01]  /*122a0*/  FADD.FTZ R157, -R178.reuse, R216 ;  /* 0x000000d8b29d7221 */ /* 0x040fe20000010100 */
[----:B------:R-:W-:-:S03]  /*122b0*/  FMUL.FTZ R191, R178, UR43 ;  /* 0x0000002bb2bf7c20 */ /* 0x000fc60008410000 */
[----:B------:R-:W-:Y:S01]  /*122c0*/  FMUL.FTZ R153, R157, UR43 ;  /* 0x0000002b9d997c20 */ /* 0x000fe20008410000 */
[----:B------:R-:W-:-:S03]  /*122d0*/  FADD.FTZ R157, R155, R161 ;  /* 0x000000a19b9d7221 */ /* 0x000fc60000010000 */
[----:B------:R0:W-:Y:S02]  /*122e0*/  MUFU.EX2 R155, R153 ;  /* 0x00000099009b7308 */ /* 0x0001e40000000800 */
[----:B0-----:R-:W-:Y:S01]  /*122f0*/  FFMA.FTZ R153, R22, UR43, -R191 ;  /* 0x0000002b16997c23 */ /* 0x001fe200080108bf */
[----:B--2---:R-:W-:Y:S01]  /*12300*/  SHF.R.U32.HI R198, RZ, 0x7, R198 ;  /* 0x00000007ffc67819 */ /* 0x004fe200000116c6 */
[-C--:B------:R-:W-:Y:S01]  /*12310*/  FMUL.FTZ R24, R24, R156.reuse ;  /* 0x0000009c18187220 */ /* 0x080fe20000410000 */
[-C--:B------:R-:W-:Y:S01]  /*12320*/  FMUL.FTZ R25, R25, R156.reuse ;  /* 0x0000009c19197220 */ /* 0x080fe20000410000 */
[-C--:B------:R-:W-:Y:S01]  /*12330*/  FMUL.FTZ R28, R28, R156.reuse ;  /* 0x0000009c1c1c7220 */ /* 0x080fe20000410000 */
[-C--:B------:R-:W-:Y:S01]  /*12340*/  FMUL.FTZ R29, R29, R156.reuse ;  /* 0x0000009c1d1d7220 */ /* 0x080fe20000410000 */
[----:B------:R-:W0:Y:S01]  /*12350*/  MUFU.EX2 R153, R153 ;  /* 0x0000009900997308 */ /* 0x000e220000000800 */
        /* <DEDUP_REMOVED lines=16> */
[----:B0-----:R-:W-:Y:S01]  /*12460*/  FFMA.FTZ R194, R155, R3, R153 ;  /* 0x000000039bc27223 */ /* 0x001fe20000010099 */
        /* <DEDUP_REMOVED lines=15> */
[----:B0-----:R-:W-:-:S02]  /*12560*/  VIADD R3, R198, 0x8 ;  /* 0x00000008c6037836 */ /* 0x001fc40000000000 */
        /* <DEDUP_REMOVED lines=34> */
[--C-:B------:R-:W-:Y:S01]  /*12790*/  FFMA.FTZ R161, R19, UR43, -R191.reuse ;  /* 0x0000002b13a17c23 */ /* 0x100fe200080108bf */
[--C-:B------:R-:W-:Y:S01]  /*127a0*/  FFMA.FTZ R156, R220, UR43, -R191.reuse ;  /* 0x0000002bdc9c7c23 */ /* 0x100fe200080108bf */
[----:B------:R-:W-:Y:S01]  /*127b0*/  FFMA.FTZ R195, R221, UR43, -R191 ;  /* 0x0000002bddc37c23 */ /* 0x000fe200080108bf */
[----:B------:R0:W-:Y:S01]  /*127c0*/  BAR.SYNC.DEFER_BLOCKING R3, 0x100 ;  /* 0x000400030000751d */ /* 0x0001e20000010000 */
[----:B------:R-:W-:-:S05]  /*127d0*/  IMAD.MOV.U32 R182, RZ, RZ, 0xc00 ;  /* 0x00000c00ffb67424 */ /* 0x000fca00078e00ff */
[----:B------:R-:W1:Y:S01]  /*127e0*/  MUFU.EX2 R161, R161 ;  /* 0x000000a100a17308 */ /* 0x000e620000000800 */
[----:B------:R-:W-:Y:S02]  /*127f0*/  IMAD.MOV.U32 R183, RZ, RZ, 0x40000040 ;  /* 0x40000040ffb77424 */ /* 0x000fe400078e00ff */
        /* <DEDUP_REMOVED lines=15> */
[----:B------:R-:W-:Y:S01]  /*128f0*/  IMAD R182, R2, R182, UR42 ;  /* 0x0000002a02b67e24 */ /* 0x000fe2000f8e02b6 */
[----:B------:R-:W-:Y:S01]  /*12900*/  R2UR UR7, R183 ;  /* 0x00000000b70772ca */ /* 0x000fe200000e0000 */
        /* <DEDUP_REMOVED lines=52> */
[----:B-1----:R-:W-:Y:S01]  /*12c50*/  F2FP.BF16.F32.PACK_AB R153, R161, R153 ;  /* 0x00000099a199723e */ /* 0x002fe200000010ff */
[----:B------:R-:W-:Y:S01]  /*12c60*/  MUFU.EX2 R185, R185 ;  /* 0x000000b900b97308 */ /* 0x000fe20000000800 */
[----:B---3--:R-:W-:-:S07]  /*12c70*/  F2FP.BF16.F32.PACK_AB R155, R195, R156 ;  /* 0x0000009cc39b723e */ /* 0x008fce00000010ff */
[----:B------:R-:W-:Y:S01]  /*12c80*/  MUFU.EX2 R181, R181 ;  /* 0x000000b500b57308 */ /* 0x000fe20000000800 */
[----:B------:R-:W-:-:S07]  /*12c90*/  WARPGROUP.ARRIVE ;  /* 0x00000000000079c5 */ /* 0x000fce0000000000 */
[----:B------:R-:W-:Y:S01]  /*12ca0*/  MUFU.EX2 R184, R184 ;  /* 0x000000b800b87308 */ /* 0x000fe20000000800 */
[----:B------:R-:W-:Y:S01]  /*12cb0*/  HGMMA.64x256x16.F32.BF16 R24, R152, gdesc[UR4].tnspB, R24, gsb0 ;  /* 0x43e0000498187df0 */ /* 0x000fe20008001818 */
[----:B------:R-:W-:Y:S01]  /*12cc0*/  FADD.FTZ R194, R161, R194 ;  /* 0x000000c2a1c27221 */ /* 0x000fe20000010000 */
[--C-:B------:R-:W-:Y:S01]  /*12cd0*/  FFMA.FTZ R183, R16, UR43, -R191.reuse ;  /* 0x0000002b10b77c23 */ /* 0x100fe200080108bf */
[--C-:B0-----:R-:W-:Y:S01]  /*12ce0*/  FFMA.FTZ R3, R222, UR43, -R191.reuse ;  /* 0x0000002bde037c23 */ /* 0x101fe200080108bf */
[--C-:B------:R-:W-:Y:S01]  /*12cf0*/  FFMA.FTZ R0, R0, UR43, -R191.reuse ;  /* 0x0000002b00007c23 */ /* 0x100fe200080108bf */
[----:B------:R2:W5:Y:S02]  /*12d00*/  LDL.LU R22, [R1+0x1b0] ;  /* 0x0001b00001167983 */ /* 0x0005640000300800 */
[----:B------:R0:W-:Y:S01]  /*12d10*/  MUFU.EX2 R161, R158 ;  /* 0x0000009e00a17308 */ /* 0x0001e20000000800 */
[----:B------:R-:W-:Y:S01]  /*12d20*/  FADD.FTZ R194, R156, R194 ;  /* 0x000000c29cc27221 */ /* 0x000fe20000010000 */
[--C-:B------:R-:W-:Y:S01]  /*12d30*/  FFMA.FTZ R198, R223, UR43, -R191.reuse ;  /* 0x0000002bdfc67c23 */ /* 0x100fe200080108bf */
[----:B------:R2:W5:Y:S01]  /*12d40*/  LDL.LU R19, [R1+0x1ac] ;  /* 0x0001ac0001137983 */ /* 0x0005620000300800 */
[----:B0-----:R-:W-:-:S04]  /*12d50*/  FFMA.FTZ R158, R18, UR43, -R191 ;  /* 0x0000002b129e7c23 */ /* 0x001fc800080108bf */
[----:B------:R-:W-:Y:S08]  /*12d60*/  MUFU.EX2 R183, R183 ;  /* 0x000000b700b77308 */ /* 0x000ff00000000800 */
[----:B------:R-:W-:Y:S01]  /*12d70*/  MUFU.EX2 R3, R3 ;  /* 0x0000000300037308 */ /* 0x000fe20000000800 */
[----:B------:R-:W-:Y:S01]  /*12d80*/  FADD.FTZ R194, R195, R194 ;  /* 0x000000c2c3c27221 */ /* 0x000fe20000010000 */
[----:B------:R2:W5:Y:S06]  /*12d90*/  LDL.LU R18, [R1+0x1a8] ;  /* 0x0001a80001127983 */ /* 0x00056c0000300800 */
[----:B------:R-:W0:Y:S02]  /*12da0*/  MUFU.EX2 R158, R158 ;  /* 0x0000009e009e7308 */ /* 0x000e240000000800 */
[----:B0-----:R-:W-:-:S06]  /*12db0*/  FADD.FTZ R194, R158, R194 ;  /* 0x000000c29ec27221 */ /* 0x001fcc0000010000 */
[----:B------:R-:W-:Y:S01]  /*12dc0*/  MUFU.EX2 R198, R198 ;  /* 0x000000c600c67308 */ /* 0x000fe20000000800 */
[----:B------:R-:W-:-:S07]  /*12dd0*/  WARPGROUP.DEPBAR.LE gsb0, 0x0 ;  /* 0x00008000000079c5 */ /* 0x000fce0000010000 */
[----:B------:R0:W1:Y:S08]  /*12de0*/  MUFU.EX2 R155, R188 ;  /* 0x000000bc009b7308 */ /* 0x0000700000000800 */
[----:B------:R3:W-:Y:S01]  /*12df0*/  MUFU.EX2 R154, R159 ;  /* 0x0000009f009a7308 */ /* 0x0007e20000000800 */
[----:B0-----:R-:W-:Y:S01]  /*12e00*/  FFMA.FTZ R188, R17, UR43, -R191 ;  /* 0x0000002b11bc7c23 */ /* 0x001fe200080108bf */
[----:B------:R-:W-:Y:S01]  /*12e10*/  VIADD R152, R182, 0x80 ;  /* 0x00000080b6987836 */ /* 0x000fe20000000000 */
[----:B------:R2:W5:Y:S05]  /*12e20*/  LDL.LU R17, [R1+0x1a4] ;  /* 0x0001a40001117983 */ /* 0x00056a0000300800 */
[----:B------:R-:W0:Y:S01]  /*12e30*/  MUFU.EX2 R188, R188 ;  /* 0x000000bc00bc7308 */ /* 0x000e220000000800 */
[----:B------:R-:W-:Y:S01]  /*12e40*/  IMAD.MOV.U32 R153, RZ, RZ, 0x40000040 ;  /* 0x40000040ff997424 */ /* 0x000fe200078e00ff */
[----:B------:R-:W-:Y:S01]  /*12e50*/  R2UR UR6, R152 ;  /* 0x00000000980672ca */ /* 0x000fe200000e0000 */
[----:B-1----:R-:W-:Y:S01]  /*12e60*/  FADD.FTZ R195, R155, R157 ;  /* 0x0000009d9bc37221 */ /* 0x002fe20000010000 */
[----:B------:R-:W-:Y:S01]  /*12e70*/  F2FP.BF16.F32.PACK_AB R156, R161, R155 ;  /* 0x0000009ba19c723e */ /* 0x000fe200000010ff */
[----:B------:R2:W5:Y:S01]  /*12e80*/  LDL.LU R16, [R1+0x1a0] ;  /* 0x0001a00001107983 */ /* 0x0005620000300800 */
[----:B------:R-:W-:-:S02]  /*12e90*/  R2UR UR7, R153 ;  /* 0x00000000990772ca */ /* 0x000fc400000e0000 */
[----:B---3--:R-:W-:Y:S02]  /*12ea0*/  F2FP.BF16.F32.PACK_AB R159, R3, R183 ;  /* 0x000000b7039f723e */ /* 0x008fe400000010ff */
[----:B0-----:R-:W-:Y:S01]  /*12eb0*/  F2FP.BF16.F32.PACK_AB R157, R188, R158 ;  /* 0x0000009ebc9d723e */ /* 0x001fe200000010ff */
[----:B------:R-:W-:Y:S01]  /*12ec0*/  FFMA.FTZ R155, R230, UR43, -R191 ;  /* 0x0000002be69b7c23 */ /* 0x000fe200080108bf */
[----:B------:R-:W-:Y:S01]  /*12ed0*/  F2FP.BF16.F32.PACK_AB R158, R154, R185 ;  /* 0x000000b99a9e723e */ /* 0x000fe200000010ff */
[----:B------:R-:W-:Y:S02]  /*12ee0*/  VIADD R152, R182, 0x100 ;  /* 0x00000100b6987836 */ /* 0x000fe40000000000 */
[----:B------:R-:W-:Y:S01]  /*12ef0*/  FADD.FTZ R195, R161, R195 ;  /* 0x000000c3a1c37221 */ /* 0x000fe20000010000 */
[----:B------:R-:W-:Y:S01]  /*12f00*/  FADD.FTZ R199, R188, R194 ;  /* 0x000000c2bcc77221 */ /* 0x000fe20000010000 */
[----:B------:R-:W-:Y:S01]  /*12f10*/  WARPGROUP.ARRIVE ;  /* 0x00000000000079c5 */ /* 0x000fe20000000000 */
[----:B------:R-:W-:Y:S01]  /*12f20*/  MUFU.EX2 R0, R0 ;  /* 0x0000000000007308 */ /* 0x000fe20000000800 */
[----:B------:R-:W3:Y:S04]  /*12f30*/  LDL R216, [R1+0x60] ;  /* 0x0000600001d87983 */ /* 0x000ee80000100800 */
[----:B------:R-:W-:Y:S03]  /*12f40*/  HGMMA.64x256x16.F32.BF16 R24, R156, gdesc[UR4].tnspB, R24, gsb0 ;  /* 0x43e000049c187df0 */ /* 0x000fe60008001818 */
[----:B------:R-:W-:Y:S01]  /*12f50*/  MUFU.EX2 R155, R155 ;  /* 0x0000009b009b7308 */ /* 0x000fe20000000800 */
[----:B------:R-:W-:Y:S01]  /*12f60*/  IMAD.MOV.U32 R153, RZ, RZ, 0x40000040 ;  /* 0x40000040ff997424 */ /* 0x000fe200078e00ff */
[----:B------:R-:W-:-:S04]  /*12f70*/  R2UR UR6, R152 ;  /* 0x00000000980672ca */ /* 0x000fc800000e0000 */
[----:B------:R-:W-:Y:S01]  /*12f80*/  R2UR UR7, R153 ;  /* 0x00000000990772ca */ /* 0x000fe200000e0000 */
[----:B------:R-:W-:Y:S01]  /*12f90*/  FADD.FTZ R194, R185, R195 ;  /* 0x000000c3b9c27221 */ /* 0x000fe20000010000 */
[----:B------:R-:W-:Y:S01]  /*12fa0*/  FADD.FTZ R199, R183, R199 ;  /* 0x000000c7b7c77221 */ /* 0x000fe20000010000 */
[--C-:B------:R-:W-:Y:S01]  /*12fb0*/  FFMA.FTZ R195, R197, UR43, -R191.reuse ;  /* 0x0000002bc5c37c23 */ /* 0x100fe200080108bf */
[--C-:B------:R-:W-:Y:S01]  /*12fc0*/  FFMA.FTZ R183, R196, UR43, -R191.reuse ;  /* 0x0000002bc4b77c23 */ /* 0x100fe200080108bf */
[--C-:B------:R-:W-:Y:S01]  /*12fd0*/  FFMA.FTZ R185, R192, UR43, -R191.reuse ;  /* 0x0000002bc0b97c23 */ /* 0x100fe200080108bf */
[----:B------:R-:W-:-:S03]  /*12fe0*/  FFMA.FTZ R188, R189, UR43, -R191 ;  /* 0x0000002bbdbc7c23 */ /* 0x000fc600080108bf */
[----:B------:R-:W-:Y:S08]  /*12ff0*/  MUFU.EX2 R195, R195 ;  /* 0x000000c300c37308 */ /* 0x000ff00000000800 */
[----:B------:R-:W-:Y:S08]  /*13000*/  MUFU.EX2 R183, R183 ;  /* 0x000000b700b77308 */ /* 0x000ff00000000800 */
[----:B------:R-:W-:Y:S08]  /*13010*/  MUFU.EX2 R185, R185 ;  /* 0x000000b900b97308 */ /* 0x000ff00000000800 */
[----:B------:R-:W-:Y:S01]  /*13020*/  MUFU.EX2 R188, R188 ;  /* 0x000000bc00bc7308 */ /* 0x000fe20000000800 */
[----:B------:R-:W-:-:S02]  /*13030*/  VIADD R152, R182, 0x180 ;  /* 0x00000180b6987836 */ /* 0x000fc40000000000 */
[----:B------:R-:W-:Y:S01]  /*13040*/  IMAD.MOV.U32 R153, RZ, RZ, 0x40000040 ;  /* 0x40000040ff997424 */ /* 0x000fe200078e00ff */
[----:B------:R-:W-:Y:S02]  /*13050*/  WARPGROUP.DEPBAR.LE gsb0, 0x0 ;  /* 0x00008000000079c5 */ /* 0x000fe40000010000 */
[--C-:B------:R-:W-:Y:S01]  /*13060*/  FFMA.FTZ R158, R229, UR43, -R191.reuse ;  /* 0x0000002be59e7c23 */ /* 0x100fe200080108bf */
[----:B------:R-:W-:Y:S01]  /*13070*/  FFMA.FTZ R156, R160, UR43, -R191 ;  /* 0x0000002ba09c7c23 */ /* 0x000fe200080108bf */
[----:B------:R-:W-:Y:S08]  /*13080*/  MUFU.EX2 R159, R162 ;  /* 0x000000a2009f7308 */ /* 0x000ff00000000800 */
[----:B------:R-:W0:Y:S08]  /*13090*/  MUFU.EX2 R157, R163 ;  /* 0x000000a3009d7308 */ /* 0x000e300000000800 */
[----:B------:R-:W1:Y:S08]  /*130a0*/  MUFU.EX2 R158, R158 ;  /* 0x0000009e009e7308 */ /* 0x000e700000000800 */
[----:B------:R-:W4:Y:S01]  /*130b0*/  MUFU.EX2 R156, R156 ;  /* 0x0000009c009c7308 */ /* 0x000f220000000800 */
[----:B0-----:R-:W-:-:S02]  /*130c0*/  F2FP.BF16.F32.PACK_AB R160, R157, R159 ;  /* 0x0000009f9da0723e */ /* 0x001fc400000010ff */
[----:B------:R-:W-:Y:S02]  /*130d0*/  F2FP.BF16.F32.PACK_AB R162, R184, R181 ;  /* 0x000000b5b8a2723e */ /* 0x000fe400000010ff */
[----:B-1----:R-:W-:Y:S02]  /*130e0*/  F2FP.BF16.F32.PACK_AB R161, R158, R198 ;  /* 0x000000c69ea1723e */ /* 0x002fe400000010ff */
[----:B----4-:R-:W-:-:S04]  /*130f0*/  F2FP.BF16.F32.PACK_AB R163, R156, R155 ;  /* 0x0000009b9ca3723e */ /* 0x010fc800000010ff */
[----:B------:R-:W-:-:S06]  /*13100*/  WARPGROUP.ARRIVE ;  /* 0x00000000000079c5 */ /* 0x000fcc0000000000 */
[----:B------:R-:W-:Y:S01]  /*13110*/  HGMMA.64x256x16.F32.BF16 R24, R160, gdesc[UR4].tnspB, R24, gsb0 ;  /* 0x43e00004a0187df0 */ /* 0x000fe20008001818 */
[----:B------:R-:W-:Y:S02]  /*13120*/  R2UR UR6, R152 ;  /* 0x00000000980672ca */ /* 0x000fe400000e0000 */
[----:B------:R-:W-:Y:S01]  /*13130*/  R2UR UR7, R153 ;  /* 0x00000000990772ca */ /* 0x000fe200000e0000 */
[----:B------:R-:W-:Y:S01]  /*13140*/  FADD.FTZ R189, R154, R194 ;  /* 0x000000c29abd7221 */ /* 0x000fe20000010000 */
[----:B------:R-:W-:Y:S01]  /*13150*/  FADD.FTZ R199, R3, R199 ;  /* 0x000000c703c77221 */ /* 0x000fe20000010000 */
[----:B------:R-:W-:Y:S02]  /*13160*/  MUFU.EX2 R154, R169 ;  /* 0x000000a9009a7308 */ /* 0x000fe40000000800 */
[----:B------:R-:W-:-:S06]  /*13170*/  FADD.FTZ R189, R159, R189 ;  /* 0x000000bd9fbd7221 */ /* 0x000fcc0000010000 */
[----:B------:R-:W0:Y:S08]  /*13180*/  MUFU.EX2 R3, R168 ;  /* 0x000000a800037308 */ /* 0x000e300000000800 */
[----:B------:R-:W-:Y:S01]  /*13190*/  MUFU.EX2 R159, R170 ;  /* 0x000000aa009f7308 */ /* 0x000fe20000000800 */
[----:B------:R-:W-:Y:S02]  /*131a0*/  VIADD R152, R182, 0x200 ;  /* 0x00000200b6987836 */ /* 0x000fe40000000000 */
[----:B------:R-:W-:Y:S01]  /*131b0*/  IMAD.MOV.U32 R153, RZ, RZ, 0x40000040 ;  /* 0x40000040ff997424 */ /* 0x000fe200078e00ff */
[----:B0-----:R-:W-:Y:S01]  /*131c0*/  F2FP.BF16.F32.PACK_AB R168, R154, R3 ;  /* 0x000000039aa8723e */ /* 0x001fe200000010ff */
[----:B------:R-:W-:-:S03]  /*131d0*/  WARPGROUP.DEPBAR.LE gsb0, 0x0 ;  /* 0x00008000000079c5 */ /* 0x000fc60000010000 */
[----:B------:R-:W-:Y:S08]  /*131e0*/  MUFU.EX2 R163, R166 ;  /* 0x000000a600a37308 */ /* 0x000ff00000000800 */
[----:B------:R-:W0:Y:S08]  /*131f0*/  MUFU.EX2 R160, R167 ;  /* 0x000000a700a07308 */ /* 0x000e300000000800 */
[----:B------:R0:W-:Y:S08]  /*13200*/  MUFU.EX2 R161, R164 ;  /* 0x000000a400a17308 */ /* 0x0001f00000000800 */
[----:B------:R1:W4:Y:S01]  /*13210*/  MUFU.EX2 R162, R165 ;  /* 0x000000a500a27308 */ /* 0x0003220000000800 */
        /* <DEDUP_REMOVED lines=8> */
[--C-:B------:R-:W-:Y:S01]  /*132a0*/  FFMA.FTZ R179, R179, UR43, -R191.reuse ;  /* 0x0000002bb3b37c23 */ /* 0x100fe200080108bf */
[--C-:B------:R-:W-:Y:S01]  /*132b0*/  FFMA.FTZ R186, R186, UR43, -R191.reuse ;  /* 0x0000002bbaba7c23 */ /* 0x100fe200080108bf */
[----:B------:R-:W-:Y:S01]  /*132c0*/  FFMA.FTZ R187, R187, UR43, -R191 ;  /* 0x0000002bbbbb7c23 */ /* 0x000fe200080108bf */
[----:B------:R-:W-:Y:S01]  /*132d0*/  FADD.FTZ R198, R198, R199 ;  /* 0x000000c7c6c67221 */ /* 0x000fe20000010000 */
[----:B------:R-:W-:Y:S01]  /*132e0*/  FFMA.FTZ R175, R175, UR43, -R191 ;  /* 0x0000002bafaf7c23 */ /* 0x000fe200080108bf */
[----:B------:R-:W-:Y:S01]  /*132f0*/  FADD.FTZ R189, R157, R189 ;  /* 0x000000bd9dbd7221 */ /* 0x000fe20000010000 */
[----:B------:R-:W-:Y:S01]  /*13300*/  MUFU.EX2 R180, R180 ;  /* 0x000000b400b47308 */ /* 0x000fe20000000800 */
[----:B------:R-:W-:-:S07]  /*13310*/  FADD.FTZ R198, R158, R198 ;  /* 0x000000c69ec67221 */ /* 0x000fce0000010000 */
[----:B------:R-:W-:Y:S08]  /*13320*/  MUFU.EX2 R157, R172 ;  /* 0x000000ac009d7308 */ /* 0x000ff00000000800 */
[----:B------:R-:W0:Y:S08]  /*13330*/  MUFU.EX2 R158, R173 ;  /* 0x000000ad009e7308 */ /* 0x000e300000000800 */
[----:B------:R-:W-:Y:S08]  /*13340*/  MUFU.EX2 R179, R179 ;  /* 0x000000b300b37308 */ /* 0x000ff00000000800 */
[----:B------:R-:W-:Y:S08]  /*13350*/  MUFU.EX2 R186, R186 ;  /* 0x000000ba00ba7308 */ /* 0x000ff00000000800 */
[----:B------:R-:W-:Y:S01]  /*13360*/  MUFU.EX2 R187, R187 ;  /* 0x000000bb00bb7308 */ /* 0x000fe20000000800 */
[----:B------:R-:W-:-:S02]  /*13370*/  VIADD R152, R182, 0x280 ;  /* 0x00000280b6987836 */ /* 0x000fc40000000000 */
[----:B------:R-:W-:Y:S01]  /*13380*/  IMAD.MOV.U32 R153, RZ, RZ, 0x40000040 ;  /* 0x40000040ff997424 */ /* 0x000fe200078e00ff */
[----:B0-----:R-:W-:Y:S01]  /*13390*/  F2FP.BF16.F32.PACK_AB R172, R158, R157 ;  /* 0x0000009d9eac723e */ /* 0x001fe200000010ff */
[----:B------:R-:W-:Y:S02]  /*133a0*/  WARPGROUP.DEPBAR.LE gsb0, 0x0 ;  /* 0x00008000000079c5 */ /* 0x000fe40000010000 */
[--C-:B------:R-:W-:Y:S01]  /*133b0*/  FFMA.FTZ R165, R217, UR43, -R191.reuse ;  /* 0x0000002bd9a57c23 */ /* 0x100fe200080108bf */
[--C-:B------:R-:W-:Y:S01]  /*133c0*/  FFMA.FTZ R166, R193, UR43, -R191.reuse ;  /* 0x0000002bc1a67c23 */ /* 0x100fe200080108bf */
[----:B------:R-:W-:Y:S01]  /*133d0*/  FFMA.FTZ R167, R190, UR43, -R191 ;  /* 0x0000002bbea77c23 */ /* 0x000fe200080108bf */
[----:B------:R-:W0:Y:S08]  /*133e0*/  MUFU.EX2 R164, R171 ;  /* 0x000000ab00a47308 */ /* 0x000e300000000800 */
[----:B------:R-:W-:Y:S08]  /*133f0*/  MUFU.EX2 R165, R165 ;  /* 0x000000a500a57308 */ /* 0x000ff00000000800 */
[----:B------:R-:W1:Y:S08]  /*13400*/  MUFU.EX2 R166, R166 ;  /* 0x000000a600a67308 */ /* 0x000e700000000800 */
[----:B------:R-:W4:Y:S01]  /*13410*/  MUFU.EX2 R167, R167 ;  /* 0x000000a700a77308 */ /* 0x000f220000000800 */
[----:B0-----:R-:W-:-:S02]  /*13420*/  F2FP.BF16.F32.PACK_AB R170, R164, R159 ;  /* 0x0000009fa4aa723e */ /* 0x001fc400000010ff */
[----:B-1----:R-:W-:Y:S02]  /*13430*/  F2FP.BF16.F32.PACK_AB R169, R166, R165 ;  /* 0x000000a5a6a9723e */ /* 0x002fe400000010ff */
[----:B----4-:R-:W-:-:S04]  /*13440*/  F2FP.BF16.F32.PACK_AB R171, R0, R167 ;  /* 0x000000a700ab723e */ /* 0x010fc800000010ff */
[----:B------:R-:W-:-:S06]  /*13450*/  WARPGROUP.ARRIVE ;  /* 0x00000000000079c5 */ /* 0x000fcc0000000000 */
[----:B------:R-:W-:Y:S01]  /*13460*/  HGMMA.64x256x16.F32.BF16 R24, R168, gdesc[UR4].tnspB, R24, gsb0 ;  /* 0x43e00004a8187df0 */ /* 0x000fe20008001818 */
[----:B------:R-:W-:Y:S02]  /*13470*/  R2UR UR6, R152 ;  /* 0x00000000980672ca */ /* 0x000fe400000e0000 */
[----:B------:R-:W-:Y:S01]  /*13480*/  R2UR UR7, R153 ;  /* 0x00000000990772ca */ /* 0x000fe200000e0000 */
        /* <DEDUP_REMOVED lines=18> */
[----:B---3--:R-:W-:Y:S02]  /*135b0*/  ISETP.GT.AND P2, PT, R210, R216, PT ;  /* 0x000000d8d200720c */ /* 0x008fe40003f44270 */
[----:B------:R-:W-:Y:S01]  /*135c0*/  FADD.FTZ R163, R164, R163 ;  /* 0x000000a3a4a37221 */ /* 0x000fe20000010000 */
[----:B------:R-:W-:Y:S01]  /*135d0*/  FADD.FTZ R195, R0, R195 ;  /* 0x000000c300c37221 */ /* 0x000fe20000010000 */
[----:B------:R-:W-:Y:S02]  /*135e0*/  @!P0 VIADD R211, R211, 0x32460 ;  /* 0x00032460d3d38836 */ /* 0x000fe40000000000 */
[----:B------:R-:W-:-:S03]  /*135f0*/  FADD.FTZ R163, R157, R163 ;  /* 0x000000a39da37221 */ /* 0x000fc60000010000 */
[----:B------:R-:W-:Y:S01]  /*13600*/  @!P0 PRMT R211, RZ, 0x654, R211 ;  /* 0x00000654ffd38816 */ /* 0x000fe200000000d3 */
[----:B------:R-:W-:Y:S01]  /*13610*/  FADD.FTZ R163, R158, R163 ;  /* 0x000000a39ea37221 */ /* 0x000fe20000010000 */
[----:B------:R-:W-:Y:S02]  /*13620*/  VIADD R210, R210, 0xffffffff ;  /* 0xffffffffd2d27836 */ /* 0x000fe40000000000 */
[----:B------:R-:W-:Y:S02]  /*13630*/  IMAD.MOV.U32 R216, RZ, RZ, R178 ;  /* 0x000000ffffd87224 */ /* 0x000fe400078e00b2 */
[----:B------:R-:W-:Y:S01]  /*13640*/  IMAD.MOV.U32 R217, RZ, RZ, R176 ;  /* 0x000000ffffd97224 */ /* 0x000fe200078e00b0 */
[----:B------:R-:W-:Y:S02]  /*13650*/  WARPGROUP.DEPBAR.LE gsb0, 0x0 ;  /* 0x00008000000079c5 */ /* 0x000fe40000010000 */
[----:B------:R-:W0:Y:S08]  /*13660*/  MUFU.EX2 R168, R174 ;  /* 0x000000ae00a87308 */ /* 0x000e300000000800 */
[----:B------:R1:W3:Y:S01]  /*13670*/  MUFU.EX2 R169, R175 ;  /* 0x000000af00a97308 */ /* 0x0002e20000000800 */
[----:B0-----:R-:W-:-:S02]  /*13680*/  F2FP.BF16.F32.PACK_AB R174, R180, R168 ;  /* 0x000000a8b4ae723e */ /* 0x001fc400000010ff */
[----:B-1----:R-:W-:Y:S02]  /*13690*/  F2FP.BF16.F32.PACK_AB R175, R187, R186 ;  /* 0x000000babbaf723e */ /* 0x002fe400000010ff */
[----:B---3--:R-:W-:-:S04]  /*136a0*/  F2FP.BF16.F32.PACK_AB R173, R179, R169 ;  /* 0x000000a9b3ad723e */ /* 0x008fc800000010ff */
[----:B------:R-:W-:-:S06]  /*136b0*/  WARPGROUP.ARRIVE ;  /* 0x00000000000079c5 */ /* 0x000fcc0000000000 */
[----:B------:R-:W-:Y:S01]  /*136c0*/  HGMMA.64x256x16.F32.BF16 R24, R172, gdesc[UR4].tnspB, R24, gsb0 ;  /* 0x43e00004ac187df0 */ /* 0x000fe20008001818 */
[----:B------:R-:W-:-:S04]  /*136d0*/  FADD.FTZ R195, R169, R195 ;  /* 0x000000c3a9c37221 */ /* 0x000fc80000010000 */
[----:B------:R-:W-:Y:S01]  /*136e0*/  FADD.FTZ R195, R179, R195 ;  /* 0x000000c3b3c37221 */ /* 0x000fe20000010000 */
[----:B------:R-:W-:-:S03]  /*136f0*/  FADD.FTZ R163, R168, R163 ;  /* 0x000000a3a8a37221 */ /* 0x000fc60000010000 */
[----:B------:R-:W-:Y:S01]  /*13700*/  FADD.FTZ R195, R186, R195 ;  /* 0x000000c3bac37221 */ /* 0x000fe20000010000 */
[----:B------:R-:W-:-:S03]  /*13710*/  FADD.FTZ R0, R180, R163 ;  /* 0x000000a3b4007221 */ /* 0x000fc60000010000 */
[----:B------:R-:W-:Y:S01]  /*13720*/  FADD.FTZ R3, R187, R195 ;  /* 0x000000c3bb037221 */ /* 0x000fe20000010000 */
[----:B------:R-:W-:Y:S02]  /*13730*/  WARPGROUP.DEPBAR.LE gsb0, 0x0 ;  /* 0x00008000000079c5 */ /* 0x000fe40000010000 */
[----:B------:R2:W-:Y:S01]  /*13740*/  @!P0 SYNCS.ARRIVE.TRANS64.RED.A1T0 RZ, [R211+URZ], RZ ;  /* 0x000000ffd3ff89a7 */ /* 0x0005e2000810043f */
[----:B------:R-:W-:Y:S05]  /*13750*/  @P2 BRA `(.L_x_5758) ;  /* 0xffffffd0004c2947 */ /* 0x000fea000383ffff */
.L_x_5748:
[----:B------:R-:W3:Y:S01]  /*13760*/  LDL.LU R152, [R1+0x8c] ;  /* 0x00008c0001987983 */ /* 0x000ee20000300800 */
[----:B------:R-:W-:Y:S05]  /*13770*/  WARPSYNC.ALL ;  /* 0x0000000000007948 */ /* 0x000fea0003800000 */
[----:B------:R-:W4:Y:S01]  /*13780*/  SHFL.BFLY PT, R5, R0, 0x2, 0x1f ;  /* 0x0c401f0000057f89 */ /* 0x000f2200000e0000 */
[----:B0-----:R-:W-:Y:S02]  /*13790*/  IMAD.MOV.U32 R154, RZ, RZ, -0x800000 ;  /* 0xff800000ff9a7424 */ /* 0x001fe400078e00ff */
[----:B------:R-:W-:Y:S01]  /*137a0*/  VIADD R2, R2, 0x1 ;  /* 0x0000000102027836 */ /* 0x000fe20000000000 */
[----:B------:R0:W-:Y:S08]  /*137b0*/  BAR.ARV R177, 0x100 ;  /* 0x000400b10000751d */ /* 0x0001f00000002000 */
[----:B------:R-:W-:Y:S06]  /*137c0*/  BAR.ARV 0x8, 0x180 ;  /* 0x0206000000007b1d */ /* 0x000fec0000002000 */
[----:B------:R-:W-:-:S04]  /*137d0*/  ISETP.NE.AND P1, PT, R2, 0x2, PT ;  /* 0x000000020200780c */ /* 0x000fc80003f25270 */
[----:B------:R-:W-:Y:S01]  /*137e0*/  SEL R2, R2, RZ, P1 ;  /* 0x000000ff02027207 */ /* 0x000fe20000800000 */
[----:B----4-:R-:W-:Y:S01]  /*137f0*/  FADD.FTZ R7, R5, R0 ;  /* 0x0000000005077221 */ /* 0x010fe20000010000 */
[----:B------:R-:W-:Y:S01]  /*13800*/  IMAD.U32 R5, RZ, RZ, UR43 ;  /* 0x0000002bff057e24 */ /* 0x000fe2000f8e00ff */
[----:B------:R-:W-:Y:S04]  /*13810*/  SHFL.BFLY PT, R0, R3, 0x2, 0x1f ;  /* 0x0c401f0003007f89 */ /* 0x000fe800000e0000 */
[----:B------:R-:W4:Y:S02]  /*13820*/  SHFL.BFLY PT, R4, R7, 0x1, 0x1f ;  /* 0x0c201f0007047f89 */ /* 0x000f2400000e0000 */
[----:B----4-:R-:W-:Y:S01]  /*13830*/  FADD.FTZ R8, R7, R4 ;  /* 0x0000000407087221 */ /* 0x010fe20000010000 */
[----:B------:R-:W-:Y:S01]  /*13840*/  FADD.FTZ R7, R0, R3 ;  /* 0x0000000300077221 */ /* 0x000fe20000010000 */
[----:B------:R-:W-:-:S02]  /*13850*/  IMAD.MOV.U32 R4, RZ, RZ, RZ ;  /* 0x000000ffff047224 */ /* 0x000fc400078e00ff */
[----:B------:R-:W-:Y:S01]  /*13860*/  IMAD.MOV.U32 R3, RZ, RZ, -0x800000 ;  /* 0xff800000ff037424 */ /* 0x000fe200078e00ff */
[----:B------:R-:W-:Y:S01]  /*13870*/  FSETP.NE.FTZ.AND P0, PT, R8, RZ, PT ;  /* 0x000000ff0800720b */ /* 0x000fe20003f15000 */
[----:B------:R-:W4:-:S12]  /*13880*/  SHFL.BFLY PT, R0, R7, 0x1, 0x1f ;  /* 0x0c201f0007007f89 */ /* 0x000f1800000e0000 */
[----:B------:R-:W1:Y:S01]  /*13890*/  @P0 MUFU.LG2 R6, R8 ;  /* 0x0000000800060308 */ /* 0x000e620000000c00 */
[----:B------:R-:W-:-:S07]  /*138a0*/  @P0 FMUL.FTZ R5, R5, 0.69314718246459960938 ;  /* 0x3f31721805050820 */ /* 0x000fce0000410000 */
[----:B------:R-:W2:Y:S01]  /*138b0*/  @P0 MUFU.RCP R4, R8 ;  /* 0x0000000800040308 */ /* 0x000ea20000001000 */
[----:B----4-:R-:W-:Y:S01]  /*138c0*/  FADD.FTZ R9, R7, R0 ;  /* 0x0000000007097221 */ /* 0x010fe20000010000 */
[----:B------:R-:W-:Y:S02]  /*138d0*/  IMAD.MOV.U32 R0, RZ, RZ, RZ ;  /* 0x000000ffff007224 */ /* 0x000fe400078e00ff */
[----:B-1----:R-:W-:-:S04]  /*138e0*/  @P0 FMUL.FTZ R6, R6, 0.69314718246459960938 ;  /* 0x3f31721806060820 */ /* 0x002fc80000410000 */
[----:B------:R-:W-:Y:S01]  /*138f0*/  @P0 FFMA.FTZ R154, R5, R176, R6 ;  /* 0x000000b0059a0223 */ /* 0x000fe20000010006 */
[----:B------:R-:W-:Y:S01]  /*13900*/  FSETP.NE.FTZ.AND P0, PT, R9, RZ, PT ;  /* 0x000000ff0900720b */ /* 0x000fe20003f15000 */
[----:B------:R-:W-:Y:S02]  /*13910*/  IMAD.U32 R5, RZ, RZ, UR43 ;  /* 0x0000002bff057e24 */ /* 0x000fe4000f8e00ff */
        /* <DEDUP_REMOVED lines=12> */
[-C--:B------:R-:W-:Y:S01]  /*139e0*/  FMUL.FTZ R44, R44, R4.reuse ;  /* 0x000000042c2c7220 */ /* 0x080fe20000410000 */
[-C--:B------:R-:W-:Y:S01]  /*139f0*/  FMUL.FTZ R45, R45, R4.reuse ;  /* 0x000000042d2d7220 */ /* 0x080fe20000410000 */
[-C--:B------:R-:W-:Y:S01]  /*13a00*/  FMUL.FTZ R48, R48, R4.reuse ;  /* 0x0000000430307220 */ /* 0x080fe20000410000 */
[-C--:B------:R-:W-:Y:S01]  /*13a10*/  FMUL.FTZ R49, R49, R4.reuse ;  /* 0x0000000431317220 */ /* 0x080fe20000410000 */
[-C--:B------:R-:W-:Y:S01]  /*13a20*/  FMUL.FTZ R52, R52, R4.reuse ;  /* 0x0000000434347220 */ /* 0x080fe20000410000 */
[-C--:B------:R-:W-:Y:S01]  /*13a30*/  FMUL.FTZ R53, R53, R4.reuse ;  /* 0x0000000435357220 */ /* 0x080fe20000410000 */
[----:B------:R-:W2:Y:S01]  /*13a40*/  @P0 MUFU.RCP R0, R9 ;  /* 0x0000000900000308 */ /* 0x000ea20000001000 */
        /* <DEDUP_REMOVED lines=11> */
[----:B------:R-:W-:Y:S01]  /*13b00*/  FMUL.FTZ R76, R76, R4 ;  /* 0x000000044c4c7220 */ /* 0x000fe20000410000 */
[----:B------:R-:W-:Y:S01]  /*13b10*/  @P0 FFMA.FTZ R3, R5, R178, R6 ;  /* 0x000000b205030223 */ /* 0x000fe20000010006 */
        /* <DEDUP_REMOVED lines=102> */
[----:B------:R-:W-:-:S02]  /*14180*/  PLOP3.LUT P0, PT, PT, PT, PT, 0x8, 0x0 ;  /* 0x000000000000781c */ /* 0x000fc40003f0e170 */
[----:B------:R-:W-:Y:S01]  /*14190*/  LOP3.LUT R23, R23, R0, RZ, 0x3c, !PT ;  /* 0x0000000017177212 */ /* 0x000fe200078e3cff */
[----:B---3--:R-:W-:-:S05]  /*141a0*/  VIADD R152, R152, 0x1 ;  /* 0x0000000198987836 */ /* 0x008fca0000000000 */
[----:B------:R0:W-:Y:S05]  /*141b0*/  STL [R1+0x8c], R152 ;  /* 0x00008c9801007387 */ /* 0x0001ea0000100800 */
.L_x_5691:
[----:B------:R-:W-:Y:S05]  /*141c0*/  WARPSYNC.ALL ;  /* 0x0000000000007948 */ /* 0x000fea0003800000 */
[----:B------:R-:W1:Y:S08]  /*141d0*/  S2UR UR5, SR_CgaCtaId ;  /* 0x00000000000579c3 */ /* 0x000e700000008800 */
[----:B------:R-:W-:Y:S06]  /*141e0*/  BAR.SYNC.DEFER_BLOCKING 0x5, 0x180 ;  /* 0x0146000000007b1d */ /* 0x000fec0000010000 */
[----:B------:R-:W-:Y:S01]  /*141f0*/  UMOV UR4, 0x400 ;  /* 0x0000040000047882 */ /* 0x000fe20000000000 */
[----:B------:R-:W-:Y:S01]  /*14200*/  BSSY B0, `(.L_x_5759) ;  /* 0x00005d6000007945 */ /* 0x000fe20003800000 */
[----:B-1----:R-:W-:-:S06]  /*14210*/  ULEA UR4, UR5, UR4, 0x18 ;  /* 0x0000000405047291 */ /* 0x002fcc000f8ec03f */
[----:B-----5:R-:W-:-:S05]  /*14220*/  IMAD.U32 R19, RZ, RZ, UR4 ;  /* 0x00000004ff137e24 */ /* 0x020fca000f8e00ff */
[----:B------:R1:W2:Y:S01]  /*14230*/  LDS.128 R4, [R19+0x324d0] ;  /* 0x0324d00013047984 */ /* 0x0002a20000000c00 */
[----:B------:R-:W-:Y:S06]  /*14240*/  BAR.ARV 0x4, 0x180 ;  /* 0x0106000000007b1d */ /* 0x000fec0000002000 */
[----:B------:R-:W-:Y:S05]  /*14250*/  @P0 BRA `(.L_x_5760) ;  /* 0x0000004c00080947 */ /* 0x000fea0003800000 */
[----:B------:R-:W0:Y:S01]  /*14260*/  LDL R8, [R1+0x19c] ;  /* 0x00019c0001087983 */ /* 0x000e220000100800 */
[----:B------:R-:W-:-:S03]  /*14270*/  ULDC UR4, c[0x0][0xbd4] ;  /* 0x0002f50000047ab9 */ /* 0x000fc60000000800 */
[----:B------:R-:W3:Y:S01]  /*14280*/  LDL.LU R10, [R1+0x7c] ;  /* 0x00007c00010a7983 */ /* 0x000ee20000300800 */
[----:B------:R-:W4:Y:S01]  /*14290*/  S2R R0, SR_SWINHI ;  /* 0x0000000000007919 */ /* 0x000f220000002f00 */
[----:B------:R-:W-:Y:S02]  /*142a0*/  F2FP.BF16.F32.PACK_AB R11, R31, R30 ;  /* 0x0000001e1f0b723e */ /* 0x000fe400000010ff */
[----:B------:R-:W-:Y:S01]  /*142b0*/  F2FP.BF16.F32.PACK_AB R12, R33, R32 ;  /* 0x00000020210c723e */ /* 0x000fe200000010ff */
[----:B------:R-:W2:Y:S01]  /*142c0*/  LDL.LU R156, [R1+0x84] ;  /* 0x00008400019c7983 */ /* 0x000ea20000300800 */
[----:B------:R-:W-:Y:S02]  /*142d0*/  F2FP.BF16.F32.PACK_AB R13, R35, R34 ;  /* 0x00000022230d723e */ /* 0x000fe400000010ff */
[----:B------:R-:W-:Y:S01]  /*142e0*/  F2FP.BF16.F32.PACK_AB R14, R37, R36 ;  /* 0x00000024250e723e */ /* 0x000fe200000010ff */
[----:B------:R-:W2:Y:S01]  /*142f0*/  LDL.LU R155, [R1+0x88] ;  /* 0x00008800019b7983 */ /* 0x000ea20000300800 */
[----:B------:R-:W-:-:S02]  /*14300*/  MOV R20, R19 ;  /* 0x0000001300147202 */ /* 0x000fc40000000f00 */
[----:B----4-:R-:W-:Y:S02]  /*14310*/  MOV R21, R0 ;  /* 0x0000000000157202 */ /* 0x010fe40000000f00 */
[----:B------:R-:W-:Y:S01]  /*14320*/  F2FP.BF16.F32.PACK_AB R15, R39, R38 ;  /* 0x00000026270f723e */ /* 0x000fe200000010ff */
[----:B0-----:R-:W-:Y:S01]  /*14330*/  IMAD.WIDE R152, R8, 0x2, R20 ;  /* 0x0000000208987825 */ /* 0x001fe200078e0214 */
[----:B---3--:R-:W-:-:S03]  /*14340*/  ISETP.NE.AND P0, PT, R10, RZ, PT ;  /* 0x000000ff0a00720c */ /* 0x008fc60003f05270 */
[----:B------:R-:W-:Y:S01]  /*14350*/  IMAD.MOV.U32 R9, RZ, RZ, R153 ;  /* 0x000000ffff097224 */ /* 0x000fe200078e0099 */
[----:B------:R-:W-:-:S04]  /*14360*/  LOP3.LUT R0, R152, 0x380, RZ, 0xc0, !PT ;  /* 0x0000038098007812 */ /* 0x000fc800078ec0ff */
[----:B------:R-:W-:-:S04]  /*14370*/  SHF.R.U64 R0, R0, 0x3, RZ ;  /* 0x0000000300007819 */ /* 0x000fc800000012ff */
[----:B------:R-:W-:Y:S02]  /*14380*/  LOP3.LUT R8, R0, R152, RZ, 0x3c, !PT ;  /* 0x0000009800087212 */ /* 0x000fe400078e3cff */
[----:B------:R-:W-:Y:S01]  /*14390*/  SEL R0, R10, UR4, P0 ;  /* 0x000000040a007c07 */ /* 0x000fe20008000000 */
[----:B------:R-:W-:Y:S05]  /*143a0*/  WARPSYNC.ALL ;  /* 0x0000000000007948 */ /* 0x000fea0003800000 */
[----:B--2---:R-:W-:Y:S01]  /*143b0*/  MOV R4, R8 ;  /* 0x0000000800047202 */ /* 0x004fe20000000f00 */
[----:B------:R-:W-:Y:S01]  /*143c0*/  ULDC.64 UR4, c[0x0][0xd00] ;  /* 0x0003400000047ab9 */ /* 0x000fe20000000a00 */
[----:B------:R-:W-:Y:S01]  /*143d0*/  F2FP.BF16.F32.PACK_AB R8, R25, R24 ;  /* 0x000000181908723e */ /* 0x000fe200000010ff */
[----:B------:R-:W-:Y:S01]  /*143e0*/  ULDC.64 UR6, c[0x0][0xd08] ;  /* 0x0003420000067ab9 */ /* 0x000fe20000000a00 */
[----:B------:R-:W-:-:S02]  /*143f0*/  F2FP.BF16.F32.PACK_AB R9, R27, R26 ;  /* 0x0000001a1b09723e */ /* 0x000fc400000010ff */
[----:B------:R-:W-:Y:S01]  /*14400*/  F2FP.BF16.F32.PACK_AB R10, R29, R28 ;  /* 0x0000001c1d0a723e */ /* 0x000fe200000010ff */
[----:B------:R-:W-:Y:S06]  /*14410*/  BAR.SYNC.DEFER_BLOCKING 0x1, 0x100 ;  /* 0x0044000000007b1d */ /* 0x000fec0000010000 */
[----:B------:R0:W-:Y:S02]  /*14420*/  STSM.16.M88.4 [R4], R8 ;  /* 0x0000000804007844 */ /* 0x0001e40000000200 */
[----:B0-----:R-:W-:-:S04]  /*14430*/  IADD3 R8, P0, R152, 0x20, RZ ;  /* 0x0000002098087810 */ /* 0x001fc80007f1e0ff */
[----:B------:R-:W-:Y:S01]  /*14440*/  LOP3.LUT R4, R8, 0x380, RZ, 0xc0, !PT ;  /* 0x0000038008047812 */ /* 0x000fe200078ec0ff */
[----:B------:R-:W-:-:S03]  /*14450*/  IMAD.X R9, RZ, RZ, R153, P0 ;  /* 0x000000ffff097224 */ /* 0x000fc600000e0699 */
[----:B------:R-:W-:-:S04]  /*14460*/  SHF.R.U64 R4, R4, 0x3, RZ ;  /* 0x0000000304047819 */ /* 0x000fc800000012ff */
[----:B------:R-:W-:-:S04]  /*14470*/  LOP3.LUT R8, R4, R8, RZ, 0x3c, !PT ;  /* 0x0000000804087212 */ /* 0x000fc800078e3cff */
[----:B------:R-:W-:-:S05]  /*14480*/  MOV R8, R8 ;  /* 0x0000000800087202 */ /* 0x000fca0000000f00 */
[----:B------:R0:W-:Y:S02]  /*14490*/  STSM.16.M88.4 [R8], R12 ;  /* 0x0000000c08007844 */ /* 0x0001e40000000200 */
[----:B0-----:R-:W-:-:S04]  /*144a0*/  IADD3 R8, P0, R152, 0x40, RZ ;  /* 0x0000004098087810 */ /* 0x001fc80007f1e0ff */
[----:B------:R-:W-:Y:S01]  /*144b0*/  LOP3.LUT R4, R8, 0x380, RZ, 0xc0, !PT ;  /* 0x0000038008047812 */ /* 0x000fe200078ec0ff */
[----:B------:R-:W-:-:S03]  /*144c0*/  IMAD.X R9, RZ, RZ, R153, P0 ;  /* 0x000000ffff097224 */ /* 0x000fc600000e0699 */
[----:B------:R-:W-:-:S04]  /*144d0*/  SHF.R.U64 R4, R4, 0x3, RZ ;  /* 0x0000000304047819 */ /* 0x000fc800000012ff */
[----:B------:R-:W-:Y:S02]  /*144e0*/  LOP3.LUT R8, R4, R8, RZ, 0x3c, !PT ;  /* 0x0000000804087212 */ /* 0x000fe400078e3cff */
[----:B------:R-:W-:Y:S02]  /*144f0*/  F2FP.BF16.F32.PACK_AB R10, R45, R44 ;  /* 0x0000002c2d0a723e */ /* 0x000fe400000010ff */
[----:B------:R-:W-:Y:S02]  /*14500*/  MOV R4, R8 ;  /* 0x0000000800047202 */ /* 0x000fe40000000f00 */
[----:B------:R-:W-:Y:S02]  /*14510*/  F2FP.BF16.F32.PACK_AB R8, R41, R40 ;  /* 0x000000282908723e */ /* 0x000fe400000010ff */
[----:B------:R-:W-:Y:S02]  /*14520*/  F2FP.BF16.F32.PACK_AB R9, R43, R42 ;  /* 0x0000002a2b09723e */ /* 0x000fe400000010ff */
[----:B------:R-:W-:-:S05]  /*14530*/  F2FP.BF16.F32.PACK_AB R11, R47, R46 ;  /* 0x0000002e2f0b723e */ /* 0x000fca00000010ff */
        /* <DEDUP_REMOVED lines=143> */
[----:B------:R0:W-:Y:S01]  /*14e30*/  STSM.16.M88.4 [R152], R12 ;  /* 0x0000000c98007844 */ /* 0x0001e20000000200 */
[----:B------:R-:W-:Y:S01]  /*14e40*/  BAR.SYNC.DEFER_BLOCKING 0x1, 0x100 ;  /* 0x0044000000007b1d */ /* 0x000fe20000010000 */
[----:B------:R-:W-:-:S04]  /*14e50*/  ISETP.NE.U32.AND P1, PT, RZ, UR4, PT ;  /* 0x00000004ff007c0c */ /* 0x000fc8000bf25070 */
[----:B------:R-:W-:Y:S02]  /*14e60*/  ISETP.NE.AND.EX P1, PT, RZ, UR5, PT, P1 ;  /* 0x00000005ff007c0c */ /* 0x000fe4000bf25310 */
[----:B------:R-:W-:Y:S01]  /*14e70*/  IADD3 R8, P0, R156, UR4, RZ ;  /* 0x000000049c087c10 */ /* 0x000fe2000ff1e0ff */
[----:B------:R-:W-:-:S03]  /*14e80*/  IMAD.MOV.U32 R4, RZ, RZ, RZ ;  /* 0x000000ffff047224 */ /* 0x000fc600078e00ff */
[----:B------:R-:W-:-:S07]  /*14e90*/  IADD3.X R9, R155, UR5, RZ, P0, !PT ;  /* 0x000000059b097c10 */ /* 0x000fce00087fe4ff */
[----:B------:R-:W5:Y:S01]  /*14ea0*/  @P1 LDG.E R4, desc[UR40][R8.64] ;  /* 0x0000002808041981 */ /* 0x000f62000c1e1900 */
[----:B------:R-:W-:-:S04]  /*14eb0*/  ISETP.NE.U32.AND P0, PT, RZ, UR6, PT ;  /* 0x00000006ff007c0c */ /* 0x000fc8000bf05070 */
[----:B------:R-:W-:-:S13]  /*14ec0*/  ISETP.NE.AND.EX P0, PT, RZ, UR7, PT, P0 ;  /* 0x00000007ff007c0c */ /* 0x000fda000bf05300 */
[----:B------:R-:W-:Y:S01]  /*14ed0*/  @P0 IADD3 R10, P2, R156, UR6, RZ ;  /* 0x000000069c0a0c10 */ /* 0x000fe2000ff5e0ff */
[----:B------:R-:W-:-:S03]  /*14ee0*/  ULDC UR6, c[0x0][0xb88] ;  /* 0x0002e20000067ab9 */ /* 0x000fc60000000800 */
[----:B------:R-:W-:Y:S02]  /*14ef0*/  @P0 IADD3.X R11, R155, UR7, RZ, P2, !PT ;  /* 0x000000079b0b0c10 */ /* 0x000fe400097fe4ff */
[----:B------:R-:W-:Y:S01]  /*14f00*/  ISETP.GT.AND P2, PT, R0, 0x1, PT ;  /* 0x000000010000780c */ /* 0x000fe20003f44270 */
[----:B------:R-:W-:Y:S02]  /*14f10*/  IMAD.MOV.U32 R0, RZ, RZ, 0xab8 ;  /* 0x00000ab8ff007424 */ /* 0x000fe400078e00ff */
[----:B0-----:R-:W-:-:S03]  /*14f20*/  IMAD.U32 R152, RZ, RZ, UR6 ;  /* 0x00000006ff987e24 */ /* 0x001fc6000f8e00ff */
[----:B------:R-:W-:-:S03]  /*14f30*/  SEL R0, R0, 0xa78, P2 ;  /* 0x00000a7800007807 */ /* 0x000fc60001000000 */
[----:B------:R0:W5:Y:S01]  /*14f40*/  @P0 LDG.E R152, desc[UR40][R10.64] ;  /* 0x000000280a980981 */ /* 0x000162000c1e1900 */
[----:B------:R2:W3:Y:S08]  /*14f50*/  LDC.64 R12, c[0x0][R0+0x220] ;  /* 0x00008800000c7b82 */ /* 0x0004f00000000a00 */
[----:B0-----:R2:W0:Y:S01]  /*14f60*/  LDC.64 R10, c[0x0][R0+0x218] ;  /* 0x00008600000a7b82 */ /* 0x0014220000000a00 */
[----:B------:R-:W-:Y:S05]  /*14f70*/  @P0 BRA `(.L_x_5761) ;  /* 0x0000000000100947 */ /* 0x000fea0003800000 */
[----:B------:R-:W-:Y:S05]  /*14f80*/  @!P1 BRA `(.L_x_5761) ;  /* 0x00000000000c9947 */ /* 0x000fea0003800000 */
[----:B-----5:R-:W4:Y:S04]  /*14f90*/  LDG.E R152, desc[UR40][R8.64] ;  /* 0x0000002808987981 */ /* 0x020f28000c1e1900 */
[----:B------:R-:W4:Y:S02]  /*14fa0*/  LDG.E R8, desc[UR40][R8.64+0x4] ;  /* 0x0000042808087981 */ /* 0x000f24000c1e1900 */
[----:B----4-:R-:W-:-:S07]  /*14fb0*/  IMAD.IADD R152, R8, 0x1, -R152 ;  /* 0x0000000108987824 */ /* 0x010fce00078e0a98 */
.L_x_5761:
[----:B------:R-:W4:Y:S01]  /*14fc0*/  LDL.LU R9, [R1+0x80] ;  /* 0x0000800001097983 */ /* 0x000f220000300800 */
[----:B------:R-:W1:Y:S03]  /*14fd0*/  LDC R157, c[0x0][0xce8] ;  /* 0x00033a00ff9d7b82 */ /* 0x000e660000000800 */
[----:B------:R-:W2:Y:S04]  /*14fe0*/  LDL.LU R8, [R1+0x110] ;  /* 0x0001100001087983 */ /* 0x000ea80000300800 */
[----:B------:R-:W0:Y:S04]  /*14ff0*/  LDL R159, [R1+0x78] ;  /* 0x00007800019f7983 */ /* 0x000e280000100800 */
[----:B------:R-:W3:Y:S04]  /*15000*/  LDL R158, [R1+0x90] ;  /* 0x00009000019e7983 */ /* 0x000ee80000100800 */
[----:B------:R-:W3:Y:S04]  /*15010*/  LDL R163, [R1+0x6c] ;  /* 0x00006c0001a37983 */ /* 0x000ee80000100800 */
[----:B------:R-:W3:Y:S04]  /*15020*/  LDL R160, [R1+0x50] ;  /* 0x0000500001a07983 */ /* 0x000ee80000100800 */
[----:B------:R-:W3:Y:S04]  /*15030*/  LDL R162, [R1+0x198] ;  /* 0x0001980001a27983 */ /* 0x000ee80000100800 */
[----:B------:R-:W3:Y:S01]  /*15040*/  LDL R161, [R1+0x114] ;  /* 0x0001140001a17983 */ /* 0x000ee20000100800 */
[----:B------:R-:W0:Y:S01]  /*15050*/  LDC.64 R14, c[0x0][R0+0x228] ;  /* 0x00008a00000e7b82 */ /* 0x000e220000000a00 */
[----:B------:R-:W-:-:S04]  /*15060*/  ISETP.NE.U32.AND P0, PT, RZ, UR4, PT ;  /* 0x00000004ff007c0c */ /* 0x000fc8000bf05070 */
[----:B------:R-:W-:Y:S02]  /*15070*/  ISETP.NE.AND.EX P0, PT, RZ, UR5, PT, P0 ;  /* 0x00000005ff007c0c */ /* 0x000fe4000bf05300 */
[----:B-1----:R-:W-:Y:S02]  /*15080*/  ISETP.NE.AND P1, PT, R157, 0x1, PT ;  /* 0x000000019d00780c */ /* 0x002fe40003f25270 */
[----:B----4-:R-:W-:Y:S02]  /*15090*/  SEL R9, R9, RZ, !P0 ;  /* 0x000000ff09097207 */ /* 0x010fe40004000000 */
[----:B--2---:R-:W-:-:S03]  /*150a0*/  SEL R155, R8, RZ, !P0 ;  /* 0x000000ff089b7207 */ /* 0x004fc60004000000 */
[----:B---3--:R-:W-:-:S04]  /*150b0*/  IMAD R8, R13, R9, RZ ;  /* 0x000000090d087224 */ /* 0x008fc800078e02ff */
[----:B------:R-:W-:Y:S02]  /*150c0*/  IMAD R155, R12, R155, R8 ;  /* 0x0000009b0c9b7224 */ /* 0x000fe400078e0208 */
[-C--:B0-----:R-:W-:Y:S02]  /*150d0*/  IMAD R8, R11, R159.reuse, RZ ;  /* 0x0000009f0b087224 */ /* 0x081fe400078e02ff */
[----:B------:R-:W-:-:S04]  /*150e0*/  IMAD.WIDE.U32 R10, R10, R159, RZ ;  /* 0x0000009f0a0a7225 */ /* 0x000fc800078e00ff */
[----:B------:R-:W-:-:S04]  /*150f0*/  IMAD.WIDE.U32 R12, R12, R9, RZ ;  /* 0x000000090c0c7225 */ /* 0x000fc800078e00ff */
[----:B------:R-:W-:Y:S02]  /*15100*/  IMAD.IADD R156, R11, 0x1, R8 ;  /* 0x000000010b9c7824 */ /* 0x000fe400078e0208 */
[----:B------:R-:W0:Y:S01]  /*15110*/  @P1 LDC R11, c[0x0][0xcec] ;  /* 0x00033b00ff0b1b82 */ /* 0x000e220000000800 */
[----:B-----5:R-:W-:-:S07]  /*15120*/  IADD3 R153, P0, P3, R12, R10, R4 ;  /* 0x0000000a0c997210 */ /* 0x020fce0007b1e004 */
[----:B------:R-:W1:Y:S01]  /*15130*/  @P1 LDC R10, c[0x0][0xcf0] ;  /* 0x00033c00ff0a1b82 */ /* 0x000e620000000800 */
[----:B------:R-:W-:Y:S01]  /*15140*/  SEL R12, R158, RZ, P2 ;  /* 0x000000ff9e0c7207 */ /* 0x000fe20001000000 */
[----:B------:R-:W-:Y:S01]  /*15150*/  IMAD.IADD R155, R13, 0x1, R155 ;  /* 0x000000010d9b7824 */ /* 0x000fe200078e029b */
[----:B------:R-:W-:-:S03]  /*15160*/  SHF.R.S32.HI R8, RZ, 0x1f, R4 ;  /* 0x0000001fff087819 */ /* 0x000fc60000011404 */
[-C--:B------:R-:W-:Y:S02]  /*15170*/  IMAD R15, R15, R12.reuse, RZ ;  /* 0x0000000c0f0f7224 */ /* 0x080fe400078e02ff */
[----:B------:R-:W-:Y:S01]  /*15180*/  IMAD.WIDE.U32 R12, R14, R12, RZ ;  /* 0x0000000c0e0c7225 */ /* 0x000fe200078e00ff */
[----:B------:R-:W-:-:S03]  /*15190*/  IADD3.X R14, R155, R156, R8, P0, P3 ;  /* 0x0000009c9b0e7210 */ /* 0x000fc600007e6408 */
[----:B------:R-:W-:-:S04]  /*151a0*/  IMAD.IADD R155, R163, 0x1, R160 ;  /* 0x00000001a39b7824 */ /* 0x000fc800078e02a0 */
[----:B0-----:R-:W-:-:S04]  /*151b0*/  @P1 IMAD.HI.U32 R11, R155, R11, RZ ;  /* 0x0000000b9b0b1227 */ /* 0x001fc800078e00ff */
[----:B------:R-:W-:Y:S01]  /*151c0*/  IMAD.MOV.U32 R156, RZ, RZ, R155 ;  /* 0x000000ffff9c7224 */ /* 0x000fe200078e009b */
[----:B-1----:R-:W-:Y:S02]  /*151d0*/  @P1 SHF.R.U32.HI R156, RZ, R10, R11 ;  /* 0x0000000aff9c1219 */ /* 0x002fe4000001160b */
[----:B------:R0:W1:Y:S01]  /*151e0*/  LDC.64 R10, c[0x0][R0+0x210] ;  /* 0x00008400000a7b82 */ /* 0x0000620000000a00 */
[----:B------:R-:W-:Y:S01]  /*151f0*/  IMAD.IADD R15, R13, 0x1, R15 ;  /* 0x000000010d0f7824 */ /* 0x000fe200078e020f */
[----:B------:R-:W-:Y:S02]  /*15200*/  IADD3 R12, P0, P3, R156, R153, R12 ;  /* 0x000000999c0c7210 */ /* 0x000fe40007b1e00c */
[----:B0-----:R-:W-:-:S04]  /*15210*/  SHF.R.S32.HI R0, RZ, 0x1f, R156 ;  /* 0x0000001fff007819 */ /* 0x001fc8000001149c */
[----:B------:R-:W-:Y:S02]  /*15220*/  IADD3.X R13, R0, R14, R15, P0, P3 ;  /* 0x0000000e000d7210 */ /* 0x000fe400007e640f */
[----:B------:R-:W0:Y:S01]  /*15230*/  LDC.64 R14, c[0x0][0xca8] ;  /* 0x00032a00ff0e7b82 */ /* 0x000e220000000a00 */
[----:B------:R-:W-:-:S04]  /*15240*/  IMAD.MOV R153, RZ, RZ, -R156 ;  /* 0x000000ffff997224 */ /* 0x000fc800078e0a9c */
[----:B------:R-:W-:-:S05]  /*15250*/  IMAD R153, R157, R153, R155 ;  /* 0x000000999d997224 */ /* 0x000fca00078e029b */
[----:B------:R-:W-:Y:S01]  /*15260*/  SHF.R.S32.HI R0, RZ, 0x1f, R153 ;  /* 0x0000001fff007819 */ /* 0x000fe20000011499 */
[----:B0-----:R-:W0:Y:S08]  /*15270*/  @!P2 LDC R14, c[0x0][0xc50] ;  /* 0x00031400ff0eab82 */ /* 0x001e300000000800 */
        /* <DEDUP_REMOVED lines=8> */
[----:B------:R-:W-:-:S03]  /*15300*/  IMAD.IADD R153, R162, 0x1, R160 ;  /* 0x00000001a2997824 */ /* 0x000fc600078e02a0 */
[----:B------:R-:W0:Y:S04]  /*15310*/  SHFL.IDX PT, R11, R0, RZ, 0x1c1f ;  /* 0x001c1fff000b7589 */ /* 0x000e2800000e0000 */
[----:B------:R-:W-:Y:S04]  /*15320*/  SHFL.IDX PT, R12, R14, 0x1, 0x1c1f ;  /* 0x003c1f000e0c7f89 */ /* 0x000fe800000e0000 */
[----:B------:R1:W2:Y:S01]  /*15330*/  SHFL.IDX PT, R13, R0, 0x1, 0x1c1f ;  /* 0x003c1f00000d7f89 */ /* 0x0002a200000e0000 */
[----:B------:R-:W-:Y:S01]  /*15340*/  LOP3.LUT P0, RZ, R161, 0x3, RZ, 0xc0, !PT ;  /* 0x00000003a1ff7812 */ /* 0x000fe2000780c0ff */
[----:B-1----:R-:W-:-:S02]  /*15350*/  IMAD R0, R152, R157, RZ ;  /* 0x0000009d98007224 */ /* 0x002fc400078e02ff */
[----:B------:R-:W-:-:S03]  /*15360*/  VIADD R152, R153, 0x8 ;  /* 0x0000000899987836 */ /* 0x000fc60000000000 */
        /* <DEDUP_REMOVED lines=67> */
[----:B------:R-:W-:Y:S01]  /*157a0*/  IMAD R11, R8, UR4, RZ ;  /* 0x00000004080b7c24 */ /* 0x000fe2000f8e02ff */
[----:B------:R-:W-:Y:S01]  /*157b0*/  LOP3.LUT R13, R20, 0x380, RZ, 0xc0, !PT ;  /* 0x00000380140d7812 */ /* 0x000fe200078ec0ff */
[----:B------:R-:W0:Y:S01]  /*157c0*/  @P1 LDC R8, c[0x0][0xcf0] ;  /* 0x00033c00ff081b82 */ /* 0x000e220000000800 */
        /* <DEDUP_REMOVED lines=16> */
[----:B------:R-:W-:Y:S02]  /*158d0*/  SHF.R.U64 R13, R13, 0x3, RZ ;  /* 0x000000030d0d7819 */ /* 0x000fe400000012ff */
[----:B------:R-:W-:Y:S01]  /*158e0*/  LOP3.LUT R68, R69, 0x380, RZ, 0xc0, !PT ;  /* 0x0000038045447812 */ /* 0x000fe200078ec0ff */
[----:B------:R-:W-:Y:S01]  /*158f0*/  IMAD.IADD R12, R3, 0x1, -R12 ;  /* 0x00000001030c7824 */ /* 0x000fe200078e0a0c */
[----:B------:R-:W-:Y:S01]  /*15900*/  LOP3.LUT R72, R73, 0x380, RZ, 0xc0, !PT ;  /* 0x0000038049487812 */ /* 0x000fe200078ec0ff */
[----:B------:R-:W5:Y:S01]  /*15910*/  LD.E.128 R60, desc[UR40][R60.64] ;  /* 0x000000283c3c7980 */ /* 0x000f62000c101d00 */
[----:B------:R-:W-:-:S02]  /*15920*/  LOP3.LUT R76, R77, 0x380, RZ, 0xc0, !PT ;  /* 0x000003804d4c7812 */ /* 0x000fc400078ec0ff */
[----:B------:R-:W-:Y:S01]  /*15930*/  LOP3.LUT R80, R81, 0x380, RZ, 0xc0, !PT ;  /* 0x0000038051507812 */ /* 0x000fe200078ec0ff */
[----:B------:R-:W5:Y:S01]  /*15940*/  LD.E.128 R84, desc[UR40][R84.64] ;  /* 0x0000002854547980 */ /* 0x000f62000c101d00 */
[----:B------:R-:W-:Y:S01]  /*15950*/  LOP3.LUT R20, R13, R20, RZ, 0x3c, !PT ;  /* 0x000000140d147212 */ /* 0x000fe200078e3cff */
[----:B------:R-:W-:Y:S01]  /*15960*/  IMAD R13, R4, UR5, R11 ;  /* 0x00000005040d7c24 */ /* 0x000fe2000f8e020b */
[----:B------:R-:W-:Y:S01]  /*15970*/  SHF.R.U64 R68, R68, 0x3, RZ ;  /* 0x0000000344447819 */ /* 0x000fe200000012ff */
[----:B------:R-:W-:Y:S01]  /*15980*/  IMAD.WIDE.U32 R10, R4, UR4, RZ ;  /* 0x00000004040a7c25 */ /* 0x000fe2000f8e00ff */
[----:B------:R-:W-:Y:S01]  /*15990*/  SHF.R.U64 R72, R72, 0x3, RZ ;  /* 0x0000000348487819 */ /* 0x000fe200000012ff */
[----:B------:R-:W-:Y:S01]  /*159a0*/  ULDC.64 UR4, c[0x0][0xbe8] ;  /* 0x0002fa0000047ab9 */ /* 0x000fe20000000a00 */
[----:B------:R-:W-:Y:S01]  /*159b0*/  SHF.R.U64 R76, R76, 0x3, RZ ;  /* 0x000000034c4c7819 */ /* 0x000fe200000012ff */
[----:B------:R-:W-:Y:S01]  /*159c0*/  IMAD R3, R12, 0x20, R89 ;  /* 0x000000200c037824 */ /* 0x000fe200078e0259 */
[----:B------:R-:W-:Y:S01]  /*159d0*/  SHF.R.U64 R80, R80, 0x3, RZ ;  /* 0x0000000350507819 */ /* 0x000fe200000012ff */
[----:B------:R-:W-:Y:S01]  /*159e0*/  IMAD.IADD R11, R11, 0x1, R13 ;  /* 0x000000010b0b7824 */ /* 0x000fe200078e020d */
        /* <DEDUP_REMOVED lines=9> */
[----:B------:R-:W-:Y:S01]  /*15a80*/  IMAD.IADD R12, R160, 0x1, R3 ;  /* 0x00000001a00c7824 */ /* 0x000fe200078e0203 */
[----:B------:R2:W5:Y:S01]  /*15a90*/  LD.E.128 R24, desc[UR40][R20.64] ;  /* 0x0000002814187980 */ /* 0x000562000c101d00 */
[----:B------:R-:W-:-:S03]  /*15aa0*/  IMAD.WIDE.U32 R10, R159, UR4, R10 ;  /* 0x000000049f0a7c25 */ /* 0x000fc6000f8e000a */
[----:B------:R-:W5:Y:S01]  /*15ab0*/  LD.E.128 R68, desc[UR40][R68.64] ;  /* 0x0000002844447980 */ /* 0x000f62000c101d00 */
[----:B-1----:R-:W-:-:S03]  /*15ac0*/  @P1 IMAD.HI.U32 R3, R12, R15, RZ ;  /* 0x0000000f0c031227 */ /* 0x002fc600078e00ff */
[----:B------:R-:W5:Y:S01]  /*15ad0*/  LD.E.128 R72, desc[UR40][R72.64] ;  /* 0x0000002848487980 */ /* 0x000f62000c101d00 */
[----:B------:R-:W-:Y:S01]  /*15ae0*/  IMAD R11, R159, UR5, R11 ;  /* 0x000000059f0b7c24 */ /* 0x000fe2000f8e020b */
[----:B------:R-:W-:Y:S02]  /*15af0*/  ULDC.64 UR4, c[0x0][0xbf0] ;  /* 0x0002fc0000047ab9 */ /* 0x000fe40000000a00 */
[----:B------:R-:W5:Y:S01]  /*15b00*/  LD.E.128 R76, desc[UR40][R76.64] ;  /* 0x000000284c4c7980 */ /* 0x000f62000c101d00 */
[----:B------:R-:W-:-:S03]  /*15b10*/  IMAD.MOV.U32 R13, RZ, RZ, R12 ;  /* 0x000000ffff0d7224 */ /* 0x000fc600078e000c */
[----:B------:R-:W5:Y:S01]  /*15b20*/  LD.E.128 R80, desc[UR40][R80.64] ;  /* 0x0000002850507980 */ /* 0x000f62000c101d00 */
[----:B------:R-:W-:Y:S01]  /*15b30*/  IMAD R4, R4, UR4, RZ ;  /* 0x0000000404047c24 */ /* 0x000fe2000f8e02ff */
[----:B0-----:R-:W-:Y:S01]  /*15b40*/  @P1 SHF.R.U32.HI R13, RZ, R8, R3 ;  /* 0x00000008ff0d1219 */ /* 0x001fe20000011603 */
[----:B------:R-:W-:Y:S01]  /*15b50*/  @!PT LDS RZ, [RZ] ;  /* 0x00000000fffff984 */ /* 0x000fe20000000800 */
[----:B------:R-:W-:Y:S01]  /*15b60*/  @!PT LDS RZ, [RZ] ;  /* 0x00000000fffff984 */ /* 0x000fe20000000800 */
[----:B------:R-:W-:Y:S01]  /*15b70*/  @!PT LDS RZ, [RZ] ;  /* 0x00000000fffff984 */ /* 0x000fe20000000800 */
[----:B------:R-:W-:Y:S01]  /*15b80*/  @!PT LDS RZ, [RZ] ;  /* 0x00000000fffff984 */ /* 0x000fe20000000800 */
[----:B------:R0:W-:Y:S06]  /*15b90*/  MEMBAR.ALL.CTA ;  /* 0x0000000000007992 */ /* 0x0001ec0000008000 */
[----:B0-----:R-:W0:Y:S01]  /*15ba0*/  FENCE.VIEW.ASYNC.S ;  /* 0x00000000000073c6 */ /* 0x001e220000000000 */
[C---:B------:R-:W-:Y:S01]  /*15bb0*/  IMAD R15, R9.reuse, UR5, R4 ;  /* 0x00000005090f7c24 */ /* 0x040fe2000f8e0204 */
[----:B------:R-:W-:Y:S01]  /*15bc0*/  SHF.R.S32.HI R3, RZ, 0x1f, R13 ;  /* 0x0000001fff037819 */ /* 0x000fe2000001140d */
[----:B------:R-:W-:Y:S01]  /*15bd0*/  IMAD.WIDE.U32 R10, R9, UR4, R10 ;  /* 0x00000004090a7c25 */ /* 0x000fe2000f8e000a */
[----:B------:R-:W-:-:S03]  /*15be0*/  ULDC.64 UR4, c[0x0][0xbe0] ;  /* 0x0002f80000047ab9 */ /* 0x000fc60000000a00 */
[----:B------:R-:W-:Y:S02]  /*15bf0*/  IMAD.MOV R8, RZ, RZ, -R13 ;  /* 0x000000ffff087224 */ /* 0x000fe400078e0a0d */
[----:B------:R-:W-:Y:S02]  /*15c00*/  IMAD.IADD R11, R11, 0x1, R15 ;  /* 0x000000010b0b7824 */ /* 0x000fe400078e020f */
[----:B------:R-:W-:Y:S02]  /*15c10*/  IMAD R4, R3, UR4, RZ ;  /* 0x0000000403047c24 */ /* 0x000fe4000f8e02ff */
[----:B------:R-:W-:Y:S02]  /*15c20*/  IMAD R157, R157, R8, R12 ;  /* 0x000000089d9d7224 */ /* 0x000fe400078e020c */
[----:B------:R-:W-:-:S04]  /*15c30*/  IMAD.WIDE.U32 R10, R13, UR4, R10 ;  /* 0x000000040d0a7c25 */ /* 0x000fc8000f8e000a */
[----:B------:R-:W-:Y:S02]  /*15c40*/  VIADD R3, R19, 0x32420 ;  /* 0x0003242013037836 */ /* 0x000fe40000000000 */
[----:B------:R-:W-:Y:S01]  /*15c50*/  IMAD R13, R13, UR5, R4 ;  /* 0x000000050d0d7c24 */ /* 0x000fe2000f8e0204 */
[----:B------:R-:W-:Y:S01]  /*15c60*/  SHF.R.S32.HI R4, RZ, 0x1f, R157 ;  /* 0x0000001fff047819 */ /* 0x000fe2000001149d */
[----:B------:R-:W-:Y:S01]  /*15c70*/  ULDC.64 UR4, c[0x0][0xbd8] ;  /* 0x0002f60000047ab9 */ /* 0x000fe20000000a00 */
[----:B------:R-:W-:Y:S01]  /*15c80*/  PRMT R3, RZ, 0x654, R3 ;  /* 0x00000654ff037816 */ /* 0x000fe20000000003 */
[----:B------:R-:W-:Y:S02]  /*15c90*/  IMAD.IADD R11, R11, 0x1, R13 ;  /* 0x000000010b0b7824 */ /* 0x000fe400078e020d */
[----:B------:R-:W-:Y:S01]  /*15ca0*/  IMAD R4, R4, UR4, RZ ;  /* 0x0000000404047c24 */ /* 0x000fe2000f8e02ff */
[----:B0-----:R0:W-:Y:S01]  /*15cb0*/  SYNCS.ARRIVE.TRANS64.RED.A1T0 RZ, [R3+URZ], RZ ;  /* 0x000000ff03ff79a7 */ /* 0x0011e2000810043f */
[----:B------:R-:W-:-:S04]  /*15cc0*/  IMAD.WIDE.U32 R10, R157, UR4, R10 ;  /* 0x000000049d0a7c25 */ /* 0x000fc8000f8e000a */
[----:B0-----:R-:W-:Y:S01]  /*15cd0*/  IMAD R3, R157, UR5, R4 ;  /* 0x000000059d037c24 */ /* 0x001fe2000f8e0204 */
[----:B------:R-:W-:Y:S02]  /*15ce0*/  ULDC.64 UR4, c[0x0][0xb80] ;  /* 0x0002e00000047ab9 */ /* 0x000fe40000000a00 */
[----:B------:R-:W-:Y:S01]  /*15cf0*/  LEA R4, P0, R10, UR4, 0x1 ;  /* 0x000000040a047c11 */ /* 0x000fe2000f8008ff */
[----:B------:R-:W-:Y:S01]  /*15d00*/  IMAD.IADD R3, R11, 0x1, R3 ;  /* 0x000000010b037824 */ /* 0x000fe200078e0203 */
[----:B------:R-:W-:-:S04]  /*15d10*/  UMOV UR4, 0xffffffff ;  /* 0xffffffff00047882 */ /* 0x000fc80000000000 */
[----:B--2---:R-:W-:Y:S01]  /*15d20*/  LEA.HI.X R20, R10, UR5, R3, 0x1, P0 ;  /* 0x000000050a147c11 */ /* 0x004fe200080f0c03 */
[----:B------:R-:W-:Y:S06]  /*15d30*/  BRA.DIV UR4, `(.L_x_5763) ;  /* 0x000000e6043c7947 */ /* 0x000fec000b800000 */
[----:B------:R0:W1:Y:S04]  /*15d40*/  SHFL.IDX PT, R3, R20, RZ, 0x181f ;  /* 0x00181fff14037589 */ /* 0x00006800000e0000 */
[----:B------:R0:W2:Y:S02]  /*15d50*/  SHFL.IDX PT, R14, R4, RZ, 0x181f ;  /* 0x00181fff040e7589 */ /* 0x0000a400000e0000 */
.L_x_5996:
[----:B------:R-:W-:Y:S01]  /*15d60*/  IMAD.IADD R89, R89, 0x1, R160 ;  /* 0x0000000159597824 */ /* 0x000fe200078e02a0 */
[----:B------:R-:W-:Y:S01]  /*15d70*/  BSSY B1, `(.L_x_5764) ;  /* 0x000001e000017945 */ /* 0x000fe20003800000 */
[----:B------:R-:W-:-:S03]  /*15d80*/  VIADD R21, R228, 0xc0 ;  /* 0x000000c0e4157836 */ /* 0x000fc60000000000 */
[----:B------:R-:W-:-:S13]  /*15d90*/  ISETP.GE.AND P0, PT, R89, R0, PT ;  /* 0x000000005900720c */ /* 0x000fda0003f06270 */
[----:B------:R-:W-:Y:S05]  /*15da0*/  @P0 BRA `(.L_x_5765) ;  /* 0x0000000000680947 */ /* 0x000fea0003800000 */
[C---:B------:R-:W-:Y:S01]  /*15db0*/  VIADD R92, R228.reuse, 0x40 ;  /* 0x00000040e45c7836 */ /* 0x040fe20000000000 */
[----:B------:R-:W-:Y:S01]  /*15dc0*/  ULDC UR4, c[0x0][0xbc8] ;  /* 0x0002f20000047ab9 */ /* 0x000fe20000000800 */
[C---:B------:R-:W-:Y:S01]  /*15dd0*/  VIADD R90, R228.reuse, 0x80 ;  /* 0x00000080e45a7836 */ /* 0x040fe20000000000 */
[C---:B------:R-:W-:Y:S01]  /*15de0*/  ISETP.GE.AND P3, PT, R228.reuse, UR4, PT ;  /* 0x00000004e4007c0c */ /* 0x040fe2000bf66270 */
[----:B------:R-:W-:Y:S01]  /*15df0*/  VIADD R15, R228, 0xc0 ;  /* 0x000000c0e40f7836 */ /* 0x000fe20000000000 */
[----:B------:R-:W-:Y:S01]  /*15e00*/  ISETP.GE.AND P2, PT, R92, UR4, PT ;  /* 0x000000045c007c0c */ /* 0x000fe2000bf46270 */
[----:B------:R-:W-:Y:S01]  /*15e10*/  VIADD R93, R228, 0x40 ;  /* 0x00000040e45d7836 */ /* 0x000fe20000000000 */
[----:B------:R-:W-:Y:S01]  /*15e20*/  ISETP.GE.AND P1, PT, R90, UR4, PT ;  /* 0x000000045a007c0c */ /* 0x000fe2000bf26270 */
[----:B------:R-:W-:Y:S01]  /*15e30*/  VIADD R91, R228, 0x80 ;  /* 0x00000080e45b7836 */ /* 0x000fe20000000000 */
[----:B------:R-:W-:Y:S02]  /*15e40*/  ISETP.GE.AND P0, PT, R15, UR4, PT ;  /* 0x000000040f007c0c */ /* 0x000fe4000bf06270 */
[----:B------:R-:W-:-:S02]  /*15e50*/  SHF.R.S32.HI R12, RZ, 0x1f, R228 ;  /* 0x0000001fff0c7819 */ /* 0x000fc400000114e4 */
[----:B------:R-:W-:Y:S02]  /*15e60*/  SHF.R.S32.HI R93, RZ, 0x1f, R93 ;  /* 0x0000001fff5d7819 */ /* 0x000fe4000001145d */
[----:B------:R-:W-:Y:S02]  /*15e70*/  SHF.R.S32.HI R91, RZ, 0x1f, R91 ;  /* 0x0000001fff5b7819 */ /* 0x000fe4000001145b */
[-C--:B--2---:R-:W-:Y:S02]  /*15e80*/  @!P3 LEA R8, P5, R228, R14.reuse, 0x1 ;  /* 0x0000000ee408b211 */ /* 0x084fe400078a08ff */
        /* <DEDUP_REMOVED lines=12> */
.L_x_5765:
[----:B------:R-:W-:Y:S05]  /*15f50*/  BSYNC B1 ;  /* 0x0000000000017941 */ /* 0x000fea0003800000 */
.L_x_5764:
[----:B------:R-:W-:Y:S01]  /*15f60*/  UMOV UR4, 0xffffffff ;  /* 0xffffffff00047882 */ /* 0x000fe20000000000 */
[----:B---3-5:R-:W-:Y:S02]  /*15f70*/  SHF.R.S32.HI R24, RZ, 0x1f, R21 ;  /* 0x0000001fff187819 */ /* 0x028fe40000011415 */
[----:B------:R-:W-:Y:S05]  /*15f80*/  BRA.DIV UR4, `(.L_x_5766) ;  /* 0x000000e204dc7947 */ /* 0x000fea000b800000 */
[----:B-1----:R1:W3:Y:S04]  /*15f90*/  SHFL.IDX PT, R3, R20, 0x1, 0x181f ;  /* 0x00381f0014037f89 */ /* 0x0022e800000e0000 */
[----:B--2---:R1:W2:Y:S02]  /*15fa0*/  SHFL.IDX PT, R14, R4, 0x1, 0x181f ;  /* 0x00381f00040e7f89 */ /* 0x0042a400000e0000 */
.L_x_6000:
[----:B------:R-:W-:Y:S01]  /*15fb0*/  VIADD R9, R89, 0x20 ;  /* 0x0000002059097836 */ /* 0x000fe20000000000 */
[----:B------:R-:W-:Y:S04]  /*15fc0*/  BSSY B1, `(.L_x_5767) ;  /* 0x000001b000017945 */ /* 0x000fe80003800000 */
[----:B------:R-:W-:-:S13]  /*15fd0*/  ISETP.GE.AND P0, PT, R9, R0, PT ;  /* 0x000000000900720c */ /* 0x000fda0003f06270 */
[----:B------:R-:W-:Y:S05]  /*15fe0*/  @P0 BRA `(.L_x_5768) ;  /* 0x0000000000600947 */ /* 0x000fea0003800000 */
[C---:B------:R-:W-:Y:S01]  /*15ff0*/  VIADD R15, R228.reuse, 0x40 ;  /* 0x00000040e40f7836 */ /* 0x040fe20000000000 */
[----:B------:R-:W-:Y:S01]  /*16000*/  ULDC UR4, c[0x0][0xbc8] ;  /* 0x0002f20000047ab9 */ /* 0x000fe20000000800 */
[C---:B------:R-:W-:Y:S01]  /*16010*/  VIADD R25, R228.reuse, 0x80 ;  /* 0x00000080e4197836 */ /* 0x040fe20000000000 */
[C---:B------:R-:W-:Y:S01]  /*16020*/  ISETP.GE.AND P3, PT, R228.reuse, UR4, PT ;  /* 0x00000004e4007c0c */ /* 0x040fe2000bf66270 */
[C---:B------:R-:W-:Y:S01]  /*16030*/  VIADD R27, R228.reuse, 0x40 ;  /* 0x00000040e41b7836 */ /* 0x040fe20000000000 */
[----:B------:R-:W-:Y:S01]  /*16040*/  ISETP.GE.AND P2, PT, R15, UR4, PT ;  /* 0x000000040f007c0c */ /* 0x000fe2000bf46270 */
[----:B------:R-:W-:Y:S01]  /*16050*/  VIADD R26, R228, 0x80 ;  /* 0x00000080e41a7836 */ /* 0x000fe20000000000 */
[----:B------:R-:W-:Y:S02]  /*16060*/  ISETP.GE.AND P1, PT, R25, UR4, PT ;  /* 0x0000000419007c0c */ /* 0x000fe4000bf26270 */
[----:B------:R-:W-:Y:S02]  /*16070*/  ISETP.GE.AND P0, PT, R21, UR4, PT ;  /* 0x0000000415007c0c */ /* 0x000fe4000bf06270 */
[----:B------:R-:W-:-:S02]  /*16080*/  SHF.R.S32.HI R12, RZ, 0x1f, R228 ;  /* 0x0000001fff0c7819 */ /* 0x000fc400000114e4 */
[----:B------:R-:W-:Y:S02]  /*16090*/  SHF.R.S32.HI R27, RZ, 0x1f, R27 ;  /* 0x0000001fff1b7819 */ /* 0x000fe4000001141b */
[----:B------:R-:W-:Y:S02]  /*160a0*/  SHF.R.S32.HI R26, RZ, 0x1f, R26 ;  /* 0x0000001fff1a7819 */ /* 0x000fe4000001141a */
[CC--:B--2---:R-:W-:Y:S02]  /*160b0*/  @!P3 LEA R8, P5, R228.reuse, R14.reuse, 0x1 ;  /* 0x0000000ee408b211 */ /* 0x0c4fe400078a08ff */
[-C--:B------:R-:W-:Y:S02]  /*160c0*/  @!P2 LEA R10, P4, R15, R14.reuse, 0x1 ;  /* 0x0000000e0f0aa211 */ /* 0x080fe400078808ff */
[----:B---3--:R-:W-:Y:S02]  /*160d0*/  @!P3 LEA.HI.X R9, R228, R3, R12, 0x1, P5 ;  /* 0x00000003e409b211 */ /* 0x008fe400028f0c0c */
[----:B------:R-:W-:-:S02]  /*160e0*/  @!P1 LEA R12, P5, R25, R14, 0x1 ;  /* 0x0000000e190c9211 */ /* 0x000fc400078a08ff */
[-C--:B------:R-:W-:Y:S01]  /*160f0*/  @!P2 LEA.HI.X R11, R15, R3.reuse, R27, 0x1, P4 ;  /* 0x000000030f0ba211 */ /* 0x080fe200020f0c1b */
[----:B------:R4:W-:Y:S01]  /*16100*/  @!P3 ST.E.128 desc[UR40][R8.64], R28 ;  /* 0x0000001c0800b985 */ /* 0x0009e2000c101d28 */
[----:B------:R-:W-:Y:S02]  /*16110*/  @!P0 LEA R14, P4, R21, R14, 0x1 ;  /* 0x0000000e150e8211 */ /* 0x000fe400078808ff */
[-C--:B------:R-:W-:Y:S01]  /*16120*/  @!P1 LEA.HI.X R13, R25, R3.reuse, R26, 0x1, P5 ;  /* 0x00000003190d9211 */ /* 0x080fe200028f0c1a */
[----:B------:R4:W-:Y:S01]  /*16130*/  @!P2 ST.E.128 desc[UR40][R10.64], R44 ;  /* 0x0000002c0a00a985 */ /* 0x0009e2000c101d28 */
[----:B------:R-:W-:-:S03]  /*16140*/  @!P0 LEA.HI.X R15, R21, R3, R24, 0x1, P4 ;  /* 0x00000003150f8211 */ /* 0x000fc600020f0c18 */
[----:B------:R4:W-:Y:S04]  /*16150*/  @!P1 ST.E.128 desc[UR40][R12.64], R60 ;  /* 0x0000003c0c009985 */ /* 0x0009e8000c101d28 */
[----:B------:R4:W-:Y:S02]  /*16160*/  @!P0 ST.E.128 desc[UR40][R14.64], R76 ;  /* 0x0000004c0e008985 */ /* 0x0009e4000c101d28 */
.L_x_5768:
[----:B------:R-:W-:Y:S05]  /*16170*/  BSYNC B1 ;  /* 0x0000000000017941 */ /* 0x000fea0003800000 */
.L_x_5767:
[----:B------:R-:W-:-:S03]  /*16180*/  UMOV UR4, 0xffffffff ;  /* 0xffffffff00047882 */ /* 0x000fc60000000000 */
[----:B------:R-:W-:Y:S05]  /*16190*/  BRA.DIV UR4, `(.L_x_5769) ;  /* 0x000000e204a07947 */ /* 0x000fea000b800000 */
[----:B---3--:R3:W0:Y:S04]  /*161a0*/  SHFL.IDX PT, R3, R20, 0x2, 0x181f ;  /* 0x00581f0014037f89 */ /* 0x00862800000e0000 */
[----:B--2-4-:R3:W2:Y:S02]  /*161b0*/  SHFL.IDX PT, R14, R4, 0x2, 0x181f ;  /* 0x00581f00040e7f89 */ /* 0x0146a400000e0000 */
.L_x_6004:
        /* <DEDUP_REMOVED lines=18> */
[----:B0-----:R-:W-:Y:S02]  /*162e0*/  @!P3 LEA.HI.X R13, R228, R3, R8, 0x1, P5 ;  /* 0x00000003e40db211 */ /* 0x001fe400028f0c08 */
        /* <DEDUP_REMOVED lines=9> */
.L_x_5771:
[----:B------:R-:W-:Y:S05]  /*16380*/  BSYNC B1 ;  /* 0x0000000000017941 */ /* 0x000fea0003800000 */
.L_x_5770:
[----:B------:R-:W-:-:S03]  /*16390*/  UMOV UR4, 0xffffffff ;  /* 0xffffffff00047882 */ /* 0x000fc60000000000 */
[----:B------:R-:W-:Y:S05]  /*163a0*/  BRA.DIV UR4, `(.L_x_5772) ;  /* 0x000000e204647947 */ /* 0x000fea000b800000 */
[----:B0-----:R0:W0:Y:S04]  /*163b0*/  SHFL.IDX PT, R3, R20, 0x3, 0x181f ;  /* 0x00781f0014037f89 */ /* 0x00102800000e0000 */
[----:B--2-4-:R2:W4:Y:S02]  /*163c0*/  SHFL.IDX PT, R14, R4, 0x3, 0x181f ;  /* 0x00781f00040e7f89 */ /* 0x01452400000e0000 */
.L_x_6008:
[----:B------:R-:W-:-:S05]  /*163d0*/  VIADD R9, R89, 0x60 ;  /* 0x0000006059097836 */ /* 0x000fca0000000000 */
[----:B------:R-:W-:-:S13]  /*163e0*/  ISETP.GE.AND P0, PT, R9, R0, PT ;  /* 0x000000000900720c */ /* 0x000fda0003f06270 */
[----:B------:R-:W-:Y:S05]  /*163f0*/  @P0 BRA `(.L_x_5773) ;  /* 0x0000003800d80947 */ /* 0x000fea0003800000 */
[C---:B01-3--:R-:W-:Y:S01]  /*16400*/  VIADD R20, R228.reuse, 0x40 ;  /* 0x00000040e4147836 */ /* 0x04bfe20000000000 */
[----:B------:R-:W-:Y:S01]  /*16410*/  ULDC UR4, c[0x0][0xbc8] ;  /* 0x0002f20000047ab9 */ /* 0x000fe20000000800 */
[C---:B--2---:R-:W-:Y:S01]  /*16420*/  VIADD R4, R228.reuse, 0x80 ;  /* 0x00000080e4047836 */ /* 0x044fe20000000000 */
[C---:B------:R-:W-:Y:S01]  /*16430*/  ISETP.GE.AND P3, PT, R228.reuse, UR4, PT ;  /* 0x00000004e4007c0c */ /* 0x040fe2000bf66270 */
[----:B------:R-:W-:Y:S01]  /*16440*/  VIADD R25, R228, 0x40 ;  /* 0x00000040e4197836 */ /* 0x000fe20000000000 */
[----:B------:R-:W-:Y:S01]  /*16450*/  ISETP.GE.AND P4, PT, R20, UR4, PT ;  /* 0x0000000414007c0c */ /* 0x000fe2000bf86270 */
[----:B------:R-:W-:Y:S01]  /*16460*/  VIADD R15, R228, 0x80 ;  /* 0x00000080e40f7836 */ /* 0x000fe20000000000 */
[----:B------:R-:W-:Y:S02]  /*16470*/  ISETP.GE.AND P5, PT, R4, UR4, PT ;  /* 0x0000000404007c0c */ /* 0x000fe4000bfa6270 */
[----:B------:R-:W-:Y:S02]  /*16480*/  SHF.R.S32.HI R26, RZ, 0x1f, R228 ;  /* 0x0000001fff1a7819 */ /* 0x000fe400000114e4 */
[----:B------:R-:W-:-:S02]  /*16490*/  SHF.R.S32.HI R25, RZ, 0x1f, R25 ;  /* 0x0000001fff197819 */ /* 0x000fc40000011419 */
[----:B------:R-:W-:-:S03]  /*164a0*/  SHF.R.S32.HI R15, RZ, 0x1f, R15 ;  /* 0x0000001fff0f7819 */ /* 0x000fc6000001140f */
[-C--:B----4-:R-:W-:Y:S02]  /*164b0*/  @!P3 LEA R8, P0, R228, R14.reuse, 0x1 ;  /* 0x0000000ee408b211 */ /* 0x090fe400078008ff */
[-C--:B------:R-:W-:Y:S02]  /*164c0*/  @!P4 LEA R10, P1, R20, R14.reuse, 0x1 ;  /* 0x0000000e140ac211 */ /* 0x080fe400078208ff */
        /* <DEDUP_REMOVED lines=13> */
.L_x_5762:
[----:B0-----:R-:W0:Y:S01]  /*165a0*/  @P1 LDC R11, c[0x0][0xcec] ;  /* 0x00033b00ff0b1b82 */ /* 0x001e220000000800 */
[----:B------:R-:W-:Y:S01]  /*165b0*/  IMAD.MOV.U32 R3, RZ, RZ, R155 ;  /* 0x000000ffff037224 */ /* 0x000fe200078e009b */
[----:B------:R-:W-:-:S06]  /*165c0*/  ULDC.64 UR4, c[0x0][0xc08] ;  /* 0x0003020000047ab9 */ /* 0x000fcc0000000a00 */
[----:B------:R-:W1:Y:S01]  /*165d0*/  @P1 LDC R10, c[0x0][0xcf0] ;  /* 0x00033c00ff0a1b82 */ /* 0x000e620000000800 */
[----:B0-----:R-:W-:-:S05]  /*165e0*/  @P1 IMAD.HI.U32 R11, R155, R11, RZ ;  /* 0x0000000b9b0b1227 */ /* 0x001fca00078e00ff */
[----:B-1----:R-:W-:Y:S01]  /*165f0*/  @P1 SHF.R.U32.HI R3, RZ, R10, R11 ;  /* 0x0000000aff031219 */ /* 0x002fe2000001160b */
[----:B------:R-:W-:-:S04]  /*16600*/  IMAD R11, R8, UR4, RZ ;  /* 0x00000004080b7c24 */ /* 0x000fc8000f8e02ff */
[C---:B------:R-:W-:Y:S02]  /*16610*/  IMAD R8, R4.reuse, UR5, R11 ;  /* 0x0000000504087c24 */ /* 0x040fe4000f8e020b */
[----:B------:R-:W-:Y:S01]  /*16620*/  IMAD.WIDE.U32 R10, R4, UR4, RZ ;  /* 0x00000004040a7c25 */ /* 0x000fe2000f8e00ff */
[----:B------:R-:W-:-:S03]  /*16630*/  ULDC.64 UR4, c[0x0][0xc38] ;  /* 0x00030e0000047ab9 */ /* 0x000fc60000000a00 */
[----:B------:R-:W-:Y:S01]  /*16640*/  IMAD.IADD R11, R11, 0x1, R8 ;  /* 0x000000010b0b7824 */ /* 0x000fe200078e0208 */
[----:B------:R-:W-:Y:S01]  /*16650*/  SHF.R.S32.HI R8, RZ, 0x1f, R9 ;  /* 0x0000001fff087819 */ /* 0x000fe20000011409 */
        /* <DEDUP_REMOVED lines=34> */
.L_x_6011:
[----:B------:R-:W-:Y:S01]  /*16880*/  ISETP.GE.AND P0, PT, R153, R0, PT ;  /* 0x000000009900720c */ /* 0x000fe20003f06270 */
[----:B------:R-:W-:-:S12]  /*16890*/  BSSY B1, `(.L_x_5775) ;  /* 0x00000c3000017945 */ /* 0x000fd80003800000 */
[----:B------:R-:W-:Y:S05]  /*168a0*/  @P0 BRA `(.L_x_5776) ;  /* 0x0000000c00040947 */ /* 0x000fea0003800000 */
[----:B------:R-:W3:Y:S01]  /*168b0*/  LDL R155, [R1+0x5c] ;  /* 0x00005c00019b7983 */ /* 0x000ee20000100800 */
[----:B------:R-:W-:-:S03]  /*168c0*/  ULDC UR4, c[0x0][0xbc8] ;  /* 0x0002f20000047ab9 */ /* 0x000fc60000000800 */
[----:B------:R-:W4:Y:S04]  /*168d0*/  LDL R11, [R1+0x10c] ;  /* 0x00010c00010b7983 */ /* 0x000f280000100800 */
        /* <DEDUP_REMOVED lines=12> */
[----:B---3--:R-:W-:-:S02]  /*169a0*/  ISETP.GE.AND P0, PT, R155, UR4, PT ;  /* 0x000000049b007c0c */ /* 0x008fc4000bf06270 */
[----:B----4-:R-:W-:-:S11]  /*169b0*/  ISETP.GE.AND P1, PT, R11, UR4, PT ;  /* 0x000000040b007c0c */ /* 0x010fd6000bf26270 */
[----:B--2---:R-:W-:Y:S02]  /*169c0*/  @!P0 IMAD.MOV.U32 R8, RZ, RZ, R12 ;  /* 0x000000ffff088224 */ /* 0x004fe400078e000c */
[----:B-1----:R-:W-:Y:S02]  /*169d0*/  @!P0 IMAD.MOV.U32 R9, RZ, RZ, R20 ;  /* 0x000000ffff098224 */ /* 0x002fe400078e0014 */
[----:B------:R-:W-:Y:S02]  /*169e0*/  @!P0 IMAD.WIDE R8, R155, 0x4, R8 ;  /* 0x000000049b088825 */ /* 0x000fe400078e0208 */
[----:B------:R-:W2:Y:S04]  /*169f0*/  LDL R155, [R1+0xf0] ;  /* 0x0000f000019b7983 */ /* 0x000ea80000100800 */
[----:B------:R1:W-:Y:S01]  /*16a00*/  @!P0 ST.E.64 desc[UR40][R8.64], R24 ;  /* 0x0000001808008985 */ /* 0x0003e2000c101b28 */
[----:B-----5:R-:W-:-:S02]  /*16a10*/  ISETP.GE.AND P0, PT, R154, UR4, PT ;  /* 0x000000049a007c0c */ /* 0x020fc4000bf06270 */
[C---:B-1----:R-:W-:Y:S01]  /*16a20*/  @!P1 LEA R8, P2, R11.reuse, R12, 0x2 ;  /* 0x0000000c0b089211 */ /* 0x042fe200078410ff */
[----:B------:R-:W3:Y:S03]  /*16a30*/  LDL R25, [R1+0x178] ;  /* 0x0001780001197983 */ /* 0x000ee60000100800 */
[----:B------:R-:W-:Y:S01]  /*16a40*/  @!P1 LEA.HI.X R9, R11, R20, R13, 0x2, P2 ;  /* 0x000000140b099211 */ /* 0x000fe200010f140d */
[----:B------:R-:W4:Y:S04]  /*16a50*/  LDL R24, [R1+0xe4] ;  /* 0x0000e40001187983 */ /* 0x000f280000100800 */
[----:B------:R-:W5:Y:S04]  /*16a60*/  LDL R11, [R1+0x17c] ;  /* 0x00017c00010b7983 */ /* 0x000f680000100800 */
[----:B------:R1:W-:Y:S04]  /*16a70*/  @!P1 ST.E.64 desc[UR40][R8.64], R28 ;  /* 0x0000001c08009985 */ /* 0x0003e8000c101b28 */
[----:B------:R-:W4:Y:S01]  /*16a80*/  LDL R13, [R1+0xec] ;  /* 0x0000ec00010d7983 */ /* 0x000f220000100800 */
[----:B-1----:R-:W-:-:S03]  /*16a90*/  @!P0 LEA R8, P2, R154, R12, 0x2 ;  /* 0x0000000c9a088211 */ /* 0x002fc600078410ff */
[----:B------:R-:W4:Y:S01]  /*16aa0*/  LDL R29, [R1+0x168] ;  /* 0x00016800011d7983 */ /* 0x000f220000100800 */
[----:B------:R-:W-:-:S03]  /*16ab0*/  @!P0 LEA.HI.X R9, R154, R20, R160, 0x2, P2 ;  /* 0x000000149a098211 */ /* 0x000fc600010f14a0 */
[----:B------:R-:W4:Y:S04]  /*16ac0*/  LDL R28, [R1+0xd4] ;  /* 0x0000d400011c7983 */ /* 0x000f280000100800 */
[----:B------:R1:W-:Y:S01]  /*16ad0*/  @!P0 ST.E.64 desc[UR40][R8.64], R32 ;  /* 0x0000002008008985 */ /* 0x0003e2000c101b28 */
[----:B------:R-:W-:-:S03]  /*16ae0*/  ISETP.GE.AND P1, PT, R21, UR4, PT ;  /* 0x0000000415007c0c */ /* 0x000fc6000bf26270 */
[----:B------:R-:W4:Y:S04]  /*16af0*/  LDL R154, [R1+0xe8] ;  /* 0x0000e800019a7983 */ /* 0x000f280000100800 */
[----:B-1----:R-:W4:Y:S01]  /*16b00*/  LDL R33, [R1+0x174] ;  /* 0x0001740001217983 */ /* 0x002f220000100800 */
[----:B------:R-:W-:-:S05]  /*16b10*/  ISETP.GE.AND P0, PT, R15, UR4, PT ;  /* 0x000000040f007c0c */ /* 0x000fca000bf06270 */
[C---:B------:R-:W-:Y:S01]  /*16b20*/  @!P1 LEA R8, P2, R21.reuse, R12, 0x2 ;  /* 0x0000000c15089211 */ /* 0x040fe200078410ff */
[----:B------:R-:W4:Y:S03]  /*16b30*/  LDL R32, [R1+0x16c] ;  /* 0x00016c0001207983 */ /* 0x000f260000100800 */
[----:B------:R-:W-:Y:S02]  /*16b40*/  @!P1 LEA.HI.X R9, R21, R20, R159, 0x2, P2 ;  /* 0x0000001415099211 */ /* 0x000fe400010f149f */
[----:B------:R-:W-:Y:S01]  /*16b50*/  ISETP.GE.AND P2, PT, R156, UR4, PT ;  /* 0x000000049c007c0c */ /* 0x000fe2000bf46270 */
[----:B------:R-:W4:Y:S04]  /*16b60*/  LDL R21, [R1+0x170] ;  /* 0x0001700001157983 */ /* 0x000f280000100800 */
[----:B------:R1:W-:Y:S01]  /*16b70*/  @!P1 ST.E.64 desc[UR40][R8.64], R36 ;  /* 0x0000002408009985 */ /* 0x0003e2000c101b28 */
[----:B------:R-:W-:-:S02]  /*16b80*/  ISETP.GE.AND P3, PT, R10, UR4, PT ;  /* 0x000000040a007c0c */ /* 0x000fc4000bf66270 */
[C---:B-1----:R-:W-:Y:S01]  /*16b90*/  @!P0 LEA R8, P1, R15.reuse, R12, 0x2 ;  /* 0x0000000c0f088211 */ /* 0x042fe200078210ff */
[----:B------:R-:W4:Y:S03]  /*16ba0*/  LDL R36, [R1+0xd0] ;  /* 0x0000d00001247983 */ /* 0x000f260000100800 */
[----:B------:R-:W-:Y:S01]  /*16bb0*/  @!P0 LEA.HI.X R9, R15, R20, R158, 0x2, P1 ;  /* 0x000000140f098211 */ /* 0x000fe200008f149e */
[----:B------:R-:W4:Y:S01]  /*16bc0*/  LDL R37, [R1+0x154] ;  /* 0x0001540001257983 */ /* 0x000f220000100800 */
[----:B------:R-:W-:-:S03]  /*16bd0*/  ISETP.GE.AND P1, PT, R14, UR4, PT ;  /* 0x000000040e007c0c */ /* 0x000fc6000bf26270 */
[----:B------:R1:W-:Y:S04]  /*16be0*/  @!P0 ST.E.64 desc[UR40][R8.64], R40 ;  /* 0x0000002808008985 */ /* 0x0003e8000c101b28 */
[----:B------:R-:W4:Y:S01]  /*16bf0*/  LDL R15, [R1+0xdc] ;  /* 0x0000dc00010f7983 */ /* 0x000f220000100800 */
[----:B-1----:R-:W-:-:S03]  /*16c00*/  @!P2 LEA R8, P0, R156, R12, 0x2 ;  /* 0x0000000c9c08a211 */ /* 0x002fc600078010ff */
[----:B------:R-:W4:Y:S01]  /*16c10*/  LDL R40, [R1+0xd8] ;  /* 0x0000d80001287983 */ /* 0x000f220000100800 */
[----:B------:R-:W-:-:S03]  /*16c20*/  @!P2 LEA.HI.X R9, R156, R20, R157, 0x2, P0 ;  /* 0x000000149c09a211 */ /* 0x000fc600000f149d */
[----:B------:R-:W4:Y:S04]  /*16c30*/  LDL R41, [R1+0x15c] ;  /* 0x00015c0001297983 */ /* 0x000f280000100800 */
[----:B------:R1:W-:Y:S02]  /*16c40*/  @!P2 ST.E.64 desc[UR40][R8.64], R44 ;  /* 0x0000002c0800a985 */ /* 0x0003e4000c101b28 */
[----:B-1----:R-:W-:Y:S02]  /*16c50*/  @!P3 LEA R8, P2, R10, R12, 0x2 ;  /* 0x0000000c0a08b211 */ /* 0x002fe400078410ff */
[----:B------:R-:W4:Y:S04]  /*16c60*/  LDL R44, [R1+0x164] ;  /* 0x00016400012c7983 */ /* 0x000f280000100800 */
[----:B------:R-:W4:Y:S01]  /*16c70*/  LDL R45, [R1+0x130] ;  /* 0x00013000012d7983 */ /* 0x000f220000100800 */
[----:B--2---:R-:W-:-:S02]  /*16c80*/  ISETP.GE.AND P0, PT, R155, UR4, PT ;  /* 0x000000049b007c0c */ /* 0x004fc4000bf06270 */
[----:B-----5:R-:W-:Y:S02]  /*16c90*/  @!P3 LEA.HI.X R9, R10, R20, R11, 0x2, P2 ;  /* 0x000000140a09b211 */ /* 0x020fe400010f140b */
[----:B------:R-:W-:-:S04]  /*16ca0*/  @!P1 LEA R10, P4, R14, R12, 0x2 ;  /* 0x0000000c0e0a9211 */ /* 0x000fc800078810ff */
[----:B---3--:R-:W-:Y:S02]  /*16cb0*/  @!P1 LEA.HI.X R11, R14, R20, R25, 0x2, P4 ;  /* 0x000000140e0b9211 */ /* 0x008fe400020f1419 */
[----:B------:R-:W2:Y:S04]  /*16cc0*/  LDL R25, [R1+0x160] ;  /* 0x0001600001197983 */ /* 0x000ea80000100800 */
[----:B------:R1:W-:Y:S01]  /*16cd0*/  @!P3 ST.E.64 desc[UR40][R8.64], R48 ;  /* 0x000000300800b985 */ /* 0x0003e2000c101b28 */
[----:B----4-:R-:W-:-:S03]  /*16ce0*/  ISETP.GE.AND P2, PT, R13, UR4, PT ;  /* 0x000000040d007c0c */ /* 0x010fc6000bf46270 */
[----:B------:R-:W3:Y:S01]  /*16cf0*/  LDL R14, [R1+0xcc] ;  /* 0x0000cc00010e7983 */ /* 0x000ee20000100800 */
[----:B-1----:R-:W-:-:S03]  /*16d00*/  @!P0 LEA R8, P4, R155, R12, 0x2 ;  /* 0x0000000c9b088211 */ /* 0x002fc600078810ff */
[----:B------:R-:W4:Y:S04]  /*16d10*/  LDL R48, [R1+0xb4] ;  /* 0x0000b40001307983 */ /* 0x000f280000100800 */
[----:B------:R-:W5:Y:S01]  /*16d20*/  LDL R49, [R1+0x138] ;  /* 0x0001380001317983 */ /* 0x000f620000100800 */
[----:B------:R-:W-:-:S03]  /*16d30*/  @!P0 LEA.HI.X R9, R155, R20, R33, 0x2, P4 ;  /* 0x000000149b098211 */ /* 0x000fc600020f1421 */
[----:B------:R-:W3:Y:S01]  /*16d40*/  LDL R33, [R1+0x158] ;  /* 0x0001580001217983 */ /* 0x000ee20000100800 */
[----:B------:R-:W-:-:S03]  /*16d50*/  ISETP.GE.AND P3, PT, R154, UR4, PT ;  /* 0x000000049a007c0c */ /* 0x000fc6000bf66270 */
[----:B------:R1:W-:Y:S01]  /*16d60*/  @!P1 ST.E.64 desc[UR40][R10.64], R52 ;  /* 0x000000340a009985 */ /* 0x0003e2000c101b28 */
[----:B------:R-:W-:-:S03]  /*16d70*/  ISETP.GE.AND P1, PT, R24, UR4, PT ;  /* 0x0000000418007c0c */ /* 0x000fc6000bf26270 */
[----:B------:R0:W-:Y:S01]  /*16d80*/  @!P0 ST.E.64 desc[UR40][R8.64], R56 ;  /* 0x0000003808008985 */ /* 0x0001e2000c101b28 */
[----:B-1----:R-:W-:-:S03]  /*16d90*/  @!P2 LEA R10, P5, R13, R12, 0x2 ;  /* 0x0000000c0d0aa211 */ /* 0x002fc600078a10ff */
[----:B------:R-:W4:Y:S01]  /*16da0*/  LDL R52, [R1+0xb8] ;  /* 0x0000b80001347983 */ /* 0x000f220000100800 */
[----:B------:R-:W-:-:S03]  /*16db0*/  @!P2 LEA.HI.X R11, R13, R20, R21, 0x2, P5 ;  /* 0x000000140d0ba211 */ /* 0x000fc600028f1415 */
[----:B------:R-:W5:Y:S01]  /*16dc0*/  LDL R53, [R1+0x13c] ;  /* 0x00013c0001357983 */ /* 0x000f620000100800 */
[----:B0-----:R-:W-:-:S03]  /*16dd0*/  @!P3 LEA R8, P4, R154, R12, 0x2 ;  /* 0x0000000c9a08b211 */ /* 0x001fc600078810ff */
[----:B------:R0:W-:Y:S01]  /*16de0*/  @!P2 ST.E.64 desc[UR40][R10.64], R60 ;  /* 0x0000003c0a00a985 */ /* 0x0001e2000c101b28 */
[----:B------:R-:W-:-:S03]  /*16df0*/  @!P3 LEA.HI.X R9, R154, R20, R32, 0x2, P4 ;  /* 0x000000149a09b211 */ /* 0x000fc600020f1420 */
[----:B------:R-:W4:Y:S04]  /*16e00*/  LDL R13, [R1+0xc4] ;  /* 0x0000c400010d7983 */ /* 0x000f280000100800 */
[----:B------:R-:W5:Y:S01]  /*16e10*/  LDL R32, [R1+0x150] ;  /* 0x0001500001207983 */ /* 0x000f620000100800 */
[----:B------:R-:W-:-:S03]  /*16e20*/  ISETP.GE.AND P2, PT, R15, UR4, PT ;  /* 0x000000040f007c0c */ /* 0x000fc6000bf46270 */
[----:B------:R-:W5:Y:S01]  /*16e30*/  LDL R21, [R1+0xc8] ;  /* 0x0000c80001157983 */ /* 0x000f620000100800 */
[----:B0-----:R-:W-:-:S04]  /*16e40*/  @!P1 LEA R10, P5, R24, R12, 0x2 ;  /* 0x0000000c180a9211 */ /* 0x001fc800078a10ff */
[----:B------:R-:W-:Y:S01]  /*16e50*/  @!P1 LEA.HI.X R11, R24, R20, R29, 0x2, P5 ;  /* 0x00000014180b9211 */ /* 0x000fe200028f141d */
[----:B------:R-:W-:Y:S01]  /*16e60*/  @!P3 ST.E.64 desc[UR40][R8.64], R64 ;  /* 0x000000400800b985 */ /* 0x000fe2000c101b28 */
[----:B------:R-:W-:-:S03]  /*16e70*/  ISETP.GE.AND P0, PT, R153, UR4, PT ;  /* 0x0000000499007c0c */ /* 0x000fc6000bf06270 */
[----:B------:R0:W-:Y:S01]  /*16e80*/  @!P1 ST.E.64 desc[UR40][R10.64], R68 ;  /* 0x000000440a009985 */ /* 0x0001e2000c101b28 */
[----:B------:R-:W-:-:S03]  /*16e90*/  ISETP.GE.AND P1, PT, R28, UR4, PT ;  /* 0x000000041c007c0c */ /* 0x000fc6000bf26270 */
[----:B------:R-:W5:Y:S04]  /*16ea0*/  LDL R29, [R1+0xc0] ;  /* 0x0000c000011d7983 */ /* 0x000f680000100800 */
[----:B------:R-:W5:Y:S01]  /*16eb0*/  LDL R24, [R1+0xbc] ;  /* 0x0000bc0001187983 */ /* 0x000f620000100800 */
[-C--:B0-----:R-:W-:Y:S02]  /*16ec0*/  @!P2 LEA R10, P5, R15, R12.reuse, 0x2 ;  /* 0x0000000c0f0aa211 */ /* 0x081fe400078a10ff */
[----:B------:R-:W-:-:S04]  /*16ed0*/  @!P0 LEA R8, P4, R153, R12, 0x2 ;  /* 0x0000000c99088211 */ /* 0x000fc800078810ff */
[-C--:B------:R-:W-:Y:S02]  /*16ee0*/  @!P0 LEA.HI.X R9, R153, R20.reuse, R44, 0x2, P4 ;  /* 0x0000001499098211 */ /* 0x080fe400020f142c */
[----:B------:R-:W-:Y:S01]  /*16ef0*/  ISETP.GE.AND P3, PT, R40, UR4, PT ;  /* 0x0000000428007c0c */ /* 0x000fe2000bf66270 */
[----:B------:R-:W5:Y:S04]  /*16f00*/  LDL R44, [R1+0xac] ;  /* 0x0000ac00012c7983 */ /* 0x000f680000100800 */
[----:B------:R-:W-:Y:S01]  /*16f10*/  @!P0 ST.E.64 desc[UR40][R8.64], R72 ;  /* 0x0000004808008985 */ /* 0x000fe2000c101b28 */
[----:B--2---:R-:W-:-:S03]  /*16f20*/  @!P2 LEA.HI.X R11, R15, R20, R25, 0x2, P5 ;  /* 0x000000140f0ba211 */ /* 0x004fc600028f1419 */
[----:B------:R-:W2:Y:S04]  /*16f30*/  LDL R15, [R1+0x148] ;  /* 0x00014800010f7983 */ /* 0x000ea80000100800 */
[----:B------:R-:W2:Y:S04]  /*16f40*/  LDL R25, [R1+0x14c] ;  /* 0x00014c0001197983 */ /* 0x000ea80000100800 */
[----:B------:R0:W-:Y:S02]  /*16f50*/  @!P2 ST.E.64 desc[UR40][R10.64], R76 ;  /* 0x0000004c0a00a985 */ /* 0x0001e4000c101b28 */
[----:B0-----:R-:W-:-:S04]  /*16f60*/  @!P1 LEA R10, P5, R28, R12, 0x2 ;  /* 0x0000000c1c0a9211 */ /* 0x001fc800078a10ff */
[----:B---3--:R-:W-:Y:S02]  /*16f70*/  @!P1 LEA.HI.X R11, R28, R20, R33, 0x2, P5 ;  /* 0x000000141c0b9211 */ /* 0x008fe400028f1421 */
[----:B------:R-:W3:Y:S04]  /*16f80*/  LDL R33, [R1+0x144] ;  /* 0x0001440001217983 */ /* 0x000ee80000100800 */
[----:B------:R-:W3:Y:S01]  /*16f90*/  LDL R28, [R1+0x140] ;  /* 0x00014000011c7983 */ /* 0x000ee20000100800 */
[----:B------:R-:W-:Y:S02]  /*16fa0*/  ISETP.GE.AND P2, PT, R14, UR4, PT ;  /* 0x000000040e007c0c */ /* 0x000fe4000bf46270 */
[----:B------:R-:W-:Y:S02]  /*16fb0*/  @!P3 LEA R8, P4, R40, R12, 0x2 ;  /* 0x0000000c2808b211 */ /* 0x000fe400078810ff */
[----:B------:R-:W-:-:S02]  /*16fc0*/  ISETP.GE.AND P0, PT, R36, UR4, PT ;  /* 0x0000000424007c0c */ /* 0x000fc4000bf06270 */
[----:B------:R-:W-:Y:S02]  /*16fd0*/  @!P3 LEA.HI.X R9, R40, R20, R41, 0x2, P4 ;  /* 0x000000142809b211 */ /* 0x000fe400020f1429 */
[----:B------:R-:W3:Y:S04]  /*16fe0*/  LDL R40, [R1+0xa8] ;  /* 0x0000a80001287983 */ /* 0x000ee80000100800 */
[----:B------:R-:W-:Y:S04]  /*16ff0*/  @!P3 ST.E.64 desc[UR40][R8.64], R80 ;  /* 0x000000500800b985 */ /* 0x000fe8000c101b28 */
[----:B------:R0:W-:Y:S04]  /*17000*/  @!P1 ST.E.64 desc[UR40][R10.64], R84 ;  /* 0x000000540a009985 */ /* 0x0001e8000c101b28 */
[----:B------:R-:W3:Y:S01]  /*17010*/  LDL R41, [R1+0x12c] ;  /* 0x00012c0001297983 */ /* 0x000ee20000100800 */
[----:B----4-:R-:W-:-:S02]  /*17020*/  ISETP.GE.AND P1, PT, R13, UR4, PT ;  /* 0x000000040d007c0c */ /* 0x010fc4000bf26270 */
[-C--:B0-----:R-:W-:Y:S02]  /*17030*/  @!P2 LEA R10, P5, R14, R12.reuse, 0x2 ;  /* 0x0000000c0e0aa211 */ /* 0x081fe400078a10ff */
[----:B------:R-:W-:Y:S02]  /*17040*/  @!P0 LEA R8, P4, R36, R12, 0x2 ;  /* 0x0000000c24088211 */ /* 0x000fe400078810ff */
[-C--:B-----5:R-:W-:Y:S02]  /*17050*/  @!P2 LEA.HI.X R11, R14, R20.reuse, R32, 0x2, P5 ;  /* 0x000000140e0ba211 */ /* 0x0a0fe400028f1420 */
[----:B------:R-:W4:Y:S01]  /*17060*/  LDL R14, [R1+0xb0] ;  /* 0x0000b000010e7983 */ /* 0x000f220000100800 */
[----:B------:R-:W-:Y:S02]  /*17070*/  @!P0 LEA.HI.X R9, R36, R20, R37, 0x2, P4 ;  /* 0x0000001424098211 */ /* 0x000fe400020f1425 */
[----:B------:R-:W-:Y:S01]  /*17080*/  ISETP.GE.AND P3, PT, R21, UR4, PT ;  /* 0x0000000415007c0c */ /* 0x000fe2000bf66270 */
[----:B------:R-:W5:Y:S04]  /*17090*/  LDL R36, [R1+0xa4] ;  /* 0x0000a40001247983 */ /* 0x000f680000100800 */
[----:B------:R-:W-:Y:S04]  /*170a0*/  @!P0 ST.E.64 desc[UR40][R8.64], R88 ;  /* 0x0000005808008985 */ /* 0x000fe8000c101b28 */
[----:B------:R0:W-:Y:S01]  /*170b0*/  @!P2 ST.E.64 desc[UR40][R10.64], R92 ;  /* 0x0000005c0a00a985 */ /* 0x0001e2000c101b28 */
[----:B------:R-:W-:-:S03]  /*170c0*/  ISETP.GE.AND P0, PT, R29, UR4, PT ;  /* 0x000000041d007c0c */ /* 0x000fc6000bf06270 */
[----:B------:R-:W5:Y:S04]  /*170d0*/  LDL R32, [R1+0xa0] ;  /* 0x0000a00001207983 */ /* 0x000f680000100800 */
[----:B------:R-:W5:Y:S01]  /*170e0*/  LDL R37, [R1+0x128] ;  /* 0x0001280001257983 */ /* 0x000f620000100800 */
[-C--:B0-----:R-:W-:Y:S02]  /*170f0*/  @!P1 LEA R10, P5, R13, R12.reuse, 0x2 ;  /* 0x0000000c0d0a9211 */ /* 0x081fe400078a10ff */
[----:B------:R-:W-:Y:S02]  /*17100*/  @!P3 LEA R8, P4, R21, R12, 0x2 ;  /* 0x0000000c1508b211 */ /* 0x000fe400078810ff */
[----:B------:R-:W-:Y:S02]  /*17110*/  ISETP.GE.AND P2, PT, R24, UR4, PT ;  /* 0x0000000418007c0c */ /* 0x000fe4000bf46270 */
[----:B--2---:R-:W-:-:S02]  /*17120*/  @!P1 LEA.HI.X R11, R13, R20, R15, 0x2, P5 ;  /* 0x000000140d0b9211 */ /* 0x004fc400028f140f */
[----:B------:R-:W2:Y:S04]  /*17130*/  LDL R15, [R1+0x134] ;  /* 0x00013400010f7983 */ /* 0x000ea80000100800 */
[----:B------:R-:W2:Y:S01]  /*17140*/  LDL R13, [R1+0x9c] ;  /* 0x00009c00010d7983 */ /* 0x000ea20000100800 */
[----:B------:R-:W-:-:S03]  /*17150*/  @!P3 LEA.HI.X R9, R21, R20, R25, 0x2, P4 ;  /* 0x000000141509b211 */ /* 0x000fc600020f1419 */
[----:B------:R-:W2:Y:S04]  /*17160*/  LDL R25, [R1+0x98] ;  /* 0x0000980001197983 */ /* 0x000ea80000100800 */
[----:B------:R-:W2:Y:S04]  /*17170*/  LDL R21, [R1+0x94] ;  /* 0x0000940001157983 */ /* 0x000ea80000100800 */
[----:B------:R0:W-:Y:S04]  /*17180*/  @!P3 ST.E.64 desc[UR40][R8.64], R96 ;  /* 0x000000600800b985 */ /* 0x0001e8000c101b28 */
[----:B------:R1:W-:Y:S01]  /*17190*/  @!P1 ST.E.64 desc[UR40][R10.64], R100 ;  /* 0x000000640a009985 */ /* 0x0003e2000c101b28 */
[----:B0-----:R-:W-:-:S04]  /*171a0*/  @!P0 LEA R8, P3, R29, R12, 0x2 ;  /* 0x0000000c1d088211 */ /* 0x001fc800078610ff */
[----:B---3--:R-:W-:Y:S02]  /*171b0*/  @!P0 LEA.HI.X R9, R29, R20, R33, 0x2, P3 ;  /* 0x000000141d098211 */ /* 0x008fe400018f1421 */
[C---:B-1----:R-:W-:Y:S01]  /*171c0*/  @!P2 LEA R10, P5, R24.reuse, R12, 0x2 ;  /* 0x0000000c180aa211 */ /* 0x042fe200078a10ff */
[----:B------:R-:W3:Y:S04]  /*171d0*/  LDL R33, [R1+0x124] ;  /* 0x0001240001217983 */ /* 0x000ee80000100800 */
[----:B------:R-:W3:Y:S01]  /*171e0*/  LDL R29, [R1+0x120] ;  /* 0x00012000011d7983 */ /* 0x000ee20000100800 */
[----:B------:R-:W-:-:S03]  /*171f0*/  @!P2 LEA.HI.X R11, R24, R20, R28, 0x2, P5 ;  /* 0x00000014180ba211 */ /* 0x000fc600028f141c */
[----:B------:R-:W3:Y:S04]  /*17200*/  LDL R28, [R1+0x11c] ;  /* 0x00011c00011c7983 */ /* 0x000ee80000100800 */
[----:B------:R-:W3:Y:S01]  /*17210*/  LDL R24, [R1+0x118] ;  /* 0x0001180001187983 */ /* 0x000ee20000100800 */
[----:B------:R-:W-:Y:S02]  /*17220*/  ISETP.GE.AND P4, PT, R52, UR4, PT ;  /* 0x0000000434007c0c */ /* 0x000fe4000bf86270 */
[----:B------:R-:W-:Y:S01]  /*17230*/  ISETP.GE.AND P1, PT, R48, UR4, PT ;  /* 0x0000000430007c0c */ /* 0x000fe2000bf26270 */
[----:B------:R0:W-:Y:S04]  /*17240*/  @!P0 ST.E.64 desc[UR40][R8.64], R104 ;  /* 0x0000006808008985 */ /* 0x0001e8000c101b28 */
[----:B------:R1:W-:Y:S01]  /*17250*/  @!P2 ST.E.64 desc[UR40][R10.64], R108 ;  /* 0x0000006c0a00a985 */ /* 0x0003e2000c101b28 */
[----:B------:R-:W-:-:S05]  /*17260*/  ISETP.GE.AND P2, PT, R44, UR4, PT ;  /* 0x000000042c007c0c */ /* 0x000fca000bf46270 */
[-C--:B0-----:R-:W-:Y:S02]  /*17270*/  @!P4 LEA R8, P3, R52, R12.reuse, 0x2 ;  /* 0x0000000c3408c211 */ /* 0x081fe400078610ff */
[----:B----4-:R-:W-:Y:S02]  /*17280*/  ISETP.GE.AND P0, PT, R14, UR4, PT ;  /* 0x000000040e007c0c */ /* 0x010fe4000bf06270 */
[----:B-1----:R-:W-:Y:S02]  /*17290*/  @!P1 LEA R10, P5, R48, R12, 0x2 ;  /* 0x0000000c300a9211 */ /* 0x002fe400078a10ff */
[-C--:B------:R-:W-:Y:S02]  /*172a0*/  @!P4 LEA.HI.X R9, R52, R20.reuse, R53, 0x2, P3 ;  /* 0x000000143409c211 */ /* 0x080fe400018f1435 */
[----:B------:R-:W-:Y:S02]  /*172b0*/  ISETP.GE.AND P3, PT, R40, UR4, PT ;  /* 0x0000000428007c0c */ /* 0x000fe4000bf66270 */
[----:B------:R-:W-:Y:S01]  /*172c0*/  @!P1 LEA.HI.X R11, R48, R20, R49, 0x2, P5 ;  /* 0x00000014300b9211 */ /* 0x000fe200028f1431 */
[----:B------:R0:W-:Y:S04]  /*172d0*/  @!P4 ST.E.64 desc[UR40][R8.64], R112 ;  /* 0x000000700800c985 */ /* 0x0001e8000c101b28 */
[----:B------:R1:W-:Y:S01]  /*172e0*/  @!P1 ST.E.64 desc[UR40][R10.64], R116 ;  /* 0x000000740a009985 */ /* 0x0003e2000c101b28 */
[----:B-----5:R-:W-:-:S02]  /*172f0*/  ISETP.GE.AND P1, PT, R36, UR4, PT ;  /* 0x0000000424007c0c */ /* 0x020fc4000bf26270 */
[-C--:B0-----:R-:W-:Y:S02]  /*17300*/  @!P0 LEA R8, P4, R14, R12.reuse, 0x2 ;  /* 0x0000000c0e088211 */ /* 0x081fe400078810ff */
[----:B-1----:R-:W-:-:S04]  /*17310*/  @!P2 LEA R10, P5, R44, R12, 0x2 ;  /* 0x0000000c2c0aa211 */ /* 0x002fc800078a10ff */
[-C--:B------:R-:W-:Y:S02]  /*17320*/  @!P2 LEA.HI.X R11, R44, R20.reuse, R45, 0x2, P5 ;  /* 0x000000142c0ba211 */ /* 0x080fe400028f142d */
[----:B--2---:R-:W-:Y:S02]  /*17330*/  @!P0 LEA.HI.X R9, R14, R20, R15, 0x2, P4 ;  /* 0x000000140e098211 */ /* 0x004fe400020f140f */
[----:B------:R-:W-:-:S03]  /*17340*/  @!P3 LEA R14, P4, R40, R12, 0x2 ;  /* 0x0000000c280eb211 */ /* 0x000fc600078810ff */
[----:B------:R0:W-:Y:S01]  /*17350*/  @!P0 ST.E.64 desc[UR40][R8.64], R120 ;  /* 0x0000007808008985 */ /* 0x0001e2000c101b28 */
[----:B------:R-:W-:Y:S02]  /*17360*/  ISETP.GE.AND P0, PT, R32, UR4, PT ;  /* 0x0000000420007c0c */ /* 0x000fe4000bf06270 */
        /* <DEDUP_REMOVED lines=10> */
[C---:B--2---:R-:W-:Y:S02]  /*17410*/  @!P4 LEA R14, P1, R13.reuse, R12, 0x2 ;  /* 0x0000000c0d0ec211 */ /* 0x044fe400078210ff */
[-C--:B---3--:R-:W-:Y:S02]  /*17420*/  @!P0 LEA.HI.X R11, R32, R20.reuse, R33, 0x2, P5 ;  /* 0x00000014200b8211 */ /* 0x088fe400028f1421 */
[----:B------:R-:W-:Y:S02]  /*17430*/  @!P4 LEA.HI.X R15, R13, R20, R29, 0x2, P1 ;  /* 0x000000140d0fc211 */ /* 0x000fe400008f141d */
[-C--:B0-----:R-:W-:Y:S02]  /*17440*/  @!P2 LEA R8, P5, R25, R12.reuse, 0x2 ;  /* 0x0000000c1908a211 */ /* 0x081fe400078a10ff */
[----:B------:R-:W-:Y:S02]  /*17450*/  @!P3 LEA R12, P1, R21, R12, 0x2 ;  /* 0x0000000c150cb211 */ /* 0x000fe400078210ff */
[----:B------:R-:W-:-:S02]  /*17460*/  @!P2 LEA.HI.X R9, R25, R20, R28, 0x2, P5 ;  /* 0x000000141909a211 */ /* 0x000fc400028f141c */
[----:B------:R-:W-:Y:S01]  /*17470*/  @!P3 LEA.HI.X R13, R21, R20, R24, 0x2, P1 ;  /* 0x00000014150db211 */ /* 0x000fe200008f1418 */
[----:B------:R3:W-:Y:S04]  /*17480*/  @!P0 ST.E.64 desc[UR40][R10.64], R136 ;  /* 0x000000880a008985 */ /* 0x0007e8000c101b28 */
[----:B------:R3:W-:Y:S04]  /*17490*/  @!P4 ST.E.64 desc[UR40][R14.64], R140 ;  /* 0x0000008c0e00c985 */ /* 0x0007e8000c101b28 */
[----:B------:R3:W-:Y:S04]  /*174a0*/  @!P2 ST.E.64 desc[UR40][R8.64], R144 ;  /* 0x000000900800a985 */ /* 0x0007e8000c101b28 */
[----:B------:R3:W-:Y:S02]  /*174b0*/  @!P3 ST.E.64 desc[UR40][R12.64], R148 ;  /* 0x000000940c00b985 */ /* 0x0007e4000c101b28 */
.L_x_5776:
[----:B------:R-:W-:Y:S05]  /*174c0*/  BSYNC B1 ;  /* 0x0000000000017941 */ /* 0x000fea0003800000 */
.L_x_5775:
[----:B------:R-:W-:-:S03]  /*174d0*/  UMOV UR4, 0xffffffff ;  /* 0xffffffff00047882 */ /* 0x000fc60000000000 */
[----:B------:R-:W-:Y:S05]  /*174e0*/  BRA.DIV UR4, `(.L_x_5777) ;  /* 0x000000d204947947 */ /* 0x000fea000b800000 */
[----:B0-----:R-:W0:Y:S04]  /*174f0*/  SHFL.IDX PT, R4, R4, 0x1, 0x1c1f ;  /* 0x003c1f0004047f89 */ /* 0x001e2800000e0000 */
[----:B------:R-:W4:Y:S02]  /*17500*/  SHFL.IDX PT, R3, R3, 0x1, 0x1c1f ;  /* 0x003c1f0003037f89 */ /* 0x000f2400000e0000 */
.L_x_6015:
[----:B------:R-:W-:-:S13]  /*17510*/  ISETP.GE.AND P0, PT, R152, R0, PT ;  /* 0x000000009800720c */ /* 0x000fda0003f06270 */
[----:B------:R-:W-:Y:S05]  /*17520*/  @P0 BRA `(.L_x_5773) ;  /* 0x00000028008c0947 */ /* 0x000fea0003800000 */
[----:B------:R-:W5:Y:S01]  /*17530*/  LDL R61, [R1+0xf0] ;  /* 0x0000f000013d7983 */ /* 0x000f620000100800 */
[----:B------:R-:W-:-:S03]  /*17540*/  ULDC UR4, c[0x0][0xbc8] ;  /* 0x0002f20000047ab9 */ /* 0x000fc60000000800 */
        /* <DEDUP_REMOVED lines=17> */
[----:B---3--:R-:W3:Y:S04]  /*17660*/  LDL R15, [R1+0xb4] ;  /* 0x0000b400010f7983 */ /* 0x008ee80000100800 */
        /* <DEDUP_REMOVED lines=19> */
[----:B--2---:R-:W2:Y:S01]  /*177a0*/  LDL R12, [R1+0x11c] ;  /* 0x00011c00010c7983 */ /* 0x004ea20000100800 */
[----:B-----5:R-:W-:-:S02]  /*177b0*/  IMAD.MOV.U32 R76, RZ, RZ, R61 ;  /* 0x000000ffff4c7224 */ /* 0x020fc400078e003d */
[----:B----4-:R-:W-:Y:S02]  /*177c0*/  IMAD.MOV.U32 R61, RZ, RZ, R60 ;  /* 0x000000ffff3d7224 */ /* 0x010fe400078e003c */
        /* <DEDUP_REMOVED lines=11> */
[----:B------:R-:W-:Y:S01]  /*17880*/  ISETP.GE.AND P2, PT, R68, UR4, PT ;  /* 0x0000000444007c0c */ /* 0x000fe2000bf46270 */
        /* <DEDUP_REMOVED lines=14> */
[----:B---3--:R-:W-:Y:S01]  /*17970*/  ISETP.GE.AND P3, PT, R84, UR4, PT ;  /* 0x0000000454007c0c */ /* 0x008fe2000bf66270 */
[----:B------:R-:W-:Y:S02]  /*17980*/  IMAD.MOV.U32 R24, RZ, RZ, R15 ;  /* 0x000000ffff187224 */ /* 0x000fe400078e000f */
[----:B------:R-:W-:Y:S01]  /*17990*/  IMAD.MOV.U32 R37, RZ, RZ, R33 ;  /* 0x000000ffff257224 */ /* 0x000fe200078e0021 */
[----:B------:R-:W3:Y:S01]  /*179a0*/  LDL R15, [R1+0xc4] ;  /* 0x0000c400010f7983 */ /* 0x000ee20000100800 */
        /* <DEDUP_REMOVED lines=18> */
[----:B------:R-:W-:Y:S02]  /*17ad0*/  @!P2 IMAD.MOV.U32 R8, RZ, RZ, R3 ;  /* 0x000000ffff08a224 */ /* 0x000fe400078e0003 */
[----:B0-----:R-:W-:Y:S02]  /*17ae0*/  @!P2 IMAD.MOV.U32 R9, RZ, RZ, R4 ;  /* 0x000000ffff09a224 */ /* 0x001fe400078e0004 */
[----:B------:R-:W-:-:S02]  /*17af0*/  IMAD.MOV.U32 R33, RZ, RZ, R28 ;  /* 0x000000ffff217224 */ /* 0x000fc400078e001c */
[----:B------:R-:W-:Y:S02]  /*17b00*/  IMAD.MOV.U32 R69, RZ, RZ, R65 ;  /* 0x000000ffff457224 */ /* 0x000fe400078e0041 */
[----:B------:R-:W-:Y:S02]  /*17b10*/  IMAD.MOV.U32 R65, RZ, RZ, R61 ;  /* 0x000000ffff417224 */ /* 0x000fe400078e003d */
[----:B------:R-:W-:Y:S02]  /*17b20*/  IMAD.MOV.U32 R61, RZ, RZ, R57 ;  /* 0x000000ffff3d7224 */ /* 0x000fe400078e0039 */
[----:B------:R-:W-:Y:S02]  /*17b30*/  IMAD.MOV.U32 R57, RZ, RZ, R53 ;  /* 0x000000ffff397224 */ /* 0x000fe400078e0035 */
[----:B------:R-:W-:-:S04]  /*17b40*/  @!P2 IMAD.WIDE R8, R68, 0x4, R8 ;  /* 0x000000044408a825 */ /* 0x000fc800078e0208 */
[----:B------:R-:W-:Y:S02]  /*17b50*/  IMAD.MOV.U32 R37, RZ, RZ, R29 ;  /* 0x000000ffff257224 */ /* 0x000fe400078e001d */
[----:B------:R-:W-:Y:S02]  /*17b60*/  IMAD.MOV.U32 R53, RZ, RZ, R33 ;  /* 0x000000ffff357224 */ /* 0x000fe400078e0021 */
[----:B------:R-:W-:Y:S02]  /*17b70*/  IMAD.MOV.U32 R29, RZ, RZ, R24 ;  /* 0x000000ffff1d7224 */ /* 0x000fe400078e0018 */
[----:B------:R-:W-:Y:S01]  /*17b80*/  IMAD.MOV.U32 R68, RZ, RZ, R64 ;  /* 0x000000ffff447224 */ /* 0x000fe200078e0040 */
[----:B------:R-:W-:Y:S01]  /*17b90*/  ISETP.GE.AND P0, PT, R89, UR4, PT ;  /* 0x0000000459007c0c */ /* 0x000fe2000bf06270 */
[----:B------:R-:W-:Y:S01]  /*17ba0*/  IMAD.MOV.U32 R33, RZ, RZ, R14 ;  /* 0x000000ffff217224 */ /* 0x000fe200078e000e */
[----:B------:R-:W-:Y:S01]  /*17bb0*/  @!P2 ST.E.64 desc[UR40][R8.64], R26 ;  /* 0x0000001a0800a985 */ /* 0x000fe2000c101b28 */
[----:B------:R-:W-:-:S02]  /*17bc0*/  IMAD.MOV.U32 R64, RZ, RZ, R60 ;  /* 0x000000ffff407224 */ /* 0x000fc400078e003c */
[----:B------:R-:W-:Y:S01]  /*17bd0*/  IMAD.MOV.U32 R14, RZ, RZ, R10 ;  /* 0x000000ffff0e7224 */ /* 0x000fe200078e000a */
[-C--:B------:R-:W-:Y:S01]  /*17be0*/  @!P3 LEA R10, P4, R84, R3.reuse, 0x2 ;  /* 0x00000003540ab211 */ /* 0x080fe200078810ff */
[----:B------:R-:W-:Y:S01]  /*17bf0*/  IMAD.MOV.U32 R60, RZ, RZ, R56 ;  /* 0x000000ffff3c7224 */ /* 0x000fe200078e0038 */
[----:B------:R-:W-:Y:S01]  /*17c00*/  ISETP.GE.AND P1, PT, R80, UR4, PT ;  /* 0x0000000450007c0c */ /* 0x000fe2000bf26270 */
[----:B------:R-:W-:Y:S01]  /*17c10*/  IMAD.MOV.U32 R56, RZ, RZ, R52 ;  /* 0x000000ffff387224 */ /* 0x000fe200078e0034 */
[----:B------:R-:W4:Y:S01]  /*17c20*/  LDL R24, [R1+0x168] ;  /* 0x0001680001187983 */ /* 0x000f220000100800 */
[----:B------:R-:W-:Y:S02]  /*17c30*/  IMAD.MOV.U32 R52, RZ, RZ, R29 ;  /* 0x000000ffff347224 */ /* 0x000fe400078e001d */
[----:B------:R-:W-:Y:S01]  /*17c40*/  IMAD.MOV.U32 R29, RZ, RZ, R11 ;  /* 0x000000ffff1d7224 */ /* 0x000fe200078e000b */
[----:B------:R-:W-:Y:S02]  /*17c50*/  @!P3 LEA.HI.X R11, R84, R4, R92, 0x2, P4 ;  /* 0x00000004540bb211 */ /* 0x000fe400020f145c */
[----:B------:R-:W5:Y:S04]  /*17c60*/  LDL R92, [R1+0x188] ;  /* 0x00018800015c7983 */ /* 0x000f680000100800 */
[----:B------:R-:W2:Y:S04]  /*17c70*/  LDL R84, [R1+0x18c] ;  /* 0x00018c0001547983 */ /* 0x000ea80000100800 */
[----:B------:R0:W-:Y:S02]  /*17c80*/  @!P3 ST.E.64 desc[UR40][R10.64], R30 ;  /* 0x0000001e0a00b985 */ /* 0x0001e4000c101b28 */
[----:B0-----:R-:W-:-:S04]  /*17c90*/  @!P0 LEA R10, P4, R89, R3, 0x2 ;  /* 0x00000003590a8211 */ /* 0x001fc800078810ff */
[----:B-----5:R-:W-:Y:S02]  /*17ca0*/  @!P0 LEA.HI.X R11, R89, R4, R92, 0x2, P4 ;  /* 0x00000004590b8211 */ /* 0x020fe400020f145c */
[----:B------:R-:W5:Y:S01]  /*17cb0*/  LDL R89, [R1+0x184] ;  /* 0x0001840001597983 */ /* 0x000f620000100800 */
[----:B------:R-:W-:Y:S02]  /*17cc0*/  ISETP.GE.AND P2, PT, R88, UR4, PT ;  /* 0x0000000458007c0c */ /* 0x000fe4000bf46270 */
[----:B------:R-:W-:-:S04]  /*17cd0*/  @!P1 LEA R8, P5, R80, R3, 0x2 ;  /* 0x0000000350089211 */ /* 0x000fc800078a10ff */
[----:B--2---:R-:W-:-:S05]  /*17ce0*/  @!P1 LEA.HI.X R9, R80, R4, R84, 0x2, P5 ;  /* 0x0000000450099211 */ /* 0x004fca00028f1454 */
[----:B------:R0:W-:Y:S02]  /*17cf0*/  @!P1 ST.E.64 desc[UR40][R8.64], R34 ;  /* 0x0000002208009985 */ /* 0x0001e4000c101b28 */
[----:B0-----:R-:W-:-:S04]  /*17d00*/  @!P2 LEA R8, P5, R88, R3, 0x2 ;  /* 0x000000035808a211 */ /* 0x001fc800078a10ff */
[----:B-----5:R-:W-:Y:S02]  /*17d10*/  @!P2 LEA.HI.X R9, R88, R4, R89, 0x2, P5 ;  /* 0x000000045809a211 */ /* 0x020fe400028f1459 */
[----:B------:R-:W2:Y:S01]  /*17d20*/  LDL R88, [R1+0x180] ;  /* 0x0001800001587983 */ /* 0x000ea20000100800 */
[----:B------:R-:W-:-:S03]  /*17d30*/  ISETP.GE.AND P3, PT, R85, UR4, PT ;  /* 0x0000000455007c0c */ /* 0x000fc6000bf66270 */
[----:B------:R0:W-:Y:S10]  /*17d40*/  @!P0 ST.E.64 desc[UR40][R10.64], R38 ;  /* 0x000000260a008985 */ /* 0x0001f4000c101b28 */
[----:B0-----:R-:W-:-:S04]  /*17d50*/  @!P3 LEA R10, P4, R85, R3, 0x2 ;  /* 0x00000003550ab211 */ /* 0x001fc800078810ff */
[----:B--2---:R-:W-:Y:S02]  /*17d60*/  @!P3 LEA.HI.X R11, R85, R4, R88, 0x2, P4 ;  /* 0x00000004550bb211 */ /* 0x004fe400020f1458 */
[----:B------:R-:W2:Y:S01]  /*17d70*/  LDL R85, [R1+0x17c] ;  /* 0x00017c0001557983 */ /* 0x000ea20000100800 */
[----:B------:R-:W-:Y:S01]  /*17d80*/  ISETP.GE.AND P1, PT, R81, UR4, PT ;  /* 0x0000000451007c0c */ /* 0x000fe2000bf26270 */
[----:B------:R-:W-:Y:S02]  /*17d90*/  IMAD.MOV.U32 R80, RZ, RZ, R69 ;  /* 0x000000ffff507224 */ /* 0x000fe400078e0045 */
[----:B------:R-:W-:Y:S02]  /*17da0*/  IMAD.MOV.U32 R84, RZ, RZ, R68 ;  /* 0x000000ffff547224 */ /* 0x000fe400078e0044 */
[----:B------:R-:W-:Y:S02]  /*17db0*/  IMAD.MOV.U32 R69, RZ, RZ, R65 ;  /* 0x000000ffff457224 */ /* 0x000fe400078e0041 */
[----:B------:R-:W-:-:S02]  /*17dc0*/  IMAD.MOV.U32 R68, RZ, RZ, R64 ;  /* 0x000000ffff447224 */ /* 0x000fc400078e0040 */
[----:B---3--:R-:W-:Y:S02]  /*17dd0*/  IMAD.MOV.U32 R28, RZ, RZ, R15 ;  /* 0x000000ffff1c7224 */ /* 0x008fe400078e000f */
[----:B------:R-:W-:Y:S01]  /*17de0*/  IMAD.MOV.U32 R65, RZ, RZ, R61 ;  /* 0x000000ffff417224 */ /* 0x000fe200078e003d */
[----:B------:R0:W-:Y:S01]  /*17df0*/  @!P2 ST.E.64 desc[UR40][R8.64], R42 ;  /* 0x0000002a0800a985 */ /* 0x0001e2000c101b28 */
[----:B------:R-:W-:Y:S02]  /*17e00*/  IMAD.MOV.U32 R64, RZ, RZ, R60 ;  /* 0x000000ffff407224 */ /* 0x000fe400078e003c */
[----:B------:R-:W-:Y:S01]  /*17e10*/  IMAD.MOV.U32 R61, RZ, RZ, R57 ;  /* 0x000000ffff3d7224 */ /* 0x000fe200078e0039 */
[----:B------:R-:W-:Y:S01]  /*17e20*/  ISETP.GE.AND P0, PT, R77, UR4, PT ;  /* 0x000000044d007c0c */ /* 0x000fe2000bf06270 */
[----:B------:R-:W-:Y:S01]  /*17e30*/  IMAD.MOV.U32 R60, RZ, RZ, R56 ;  /* 0x000000ffff3c7224 */ /* 0x000fe200078e0038 */
[----:B------:R-:W3:Y:S01]  /*17e40*/  LDL R15, [R1+0x9c] ;  /* 0x00009c00010f7983 */ /* 0x000ee20000100800 */
[----:B------:R-:W-:-:S02]  /*17e50*/  IMAD.MOV.U32 R57, RZ, RZ, R53 ;  /* 0x000000ffff397224 */ /* 0x000fc400078e0035 */
[----:B------:R-:W-:Y:S02]  /*17e60*/  IMAD.MOV.U32 R56, RZ, RZ, R52 ;  /* 0x000000ffff387224 */ /* 0x000fe400078e0034 */
[----:B------:R-:W-:Y:S02]  /*17e70*/  IMAD.MOV.U32 R53, RZ, RZ, R33 ;  /* 0x000000ffff357224 */ /* 0x000fe400078e0021 */
[----:B------:R-:W-:Y:S02]  /*17e80*/  IMAD.MOV.U32 R52, RZ, RZ, R29 ;  /* 0x000000ffff347224 */ /* 0x000fe400078e001d */
[----:B------:R-:W-:Y:S01]  /*17e90*/  IMAD.MOV.U32 R89, RZ, RZ, R68 ;  /* 0x000000ffff597224 */ /* 0x000fe200078e0044 */
[----:B0-----:R-:W-:Y:S01]  /*17ea0*/  @!P1 LEA R8, P5, R81, R3, 0x2 ;  /* 0x0000000351089211 */ /* 0x001fe200078a10ff */
        /* <DEDUP_REMOVED lines=11> */
[----:B--2---:R-:W-:Y:S01]  /*17f60*/  @!P1 LEA.HI.X R9, R81, R4, R85, 0x2, P5 ;  /* 0x0000000451099211 */ /* 0x004fe200028f1455 */
[----:B------:R-:W-:Y:S01]  /*17f70*/  IMAD.MOV.U32 R85, RZ, RZ, R69 ;  /* 0x000000ffff557224 */ /* 0x000fe200078e0045 */
[----:B------:R0:W-:Y:S01]  /*17f80*/  @!P3 ST.E.64 desc[UR40][R10.64], R46 ;  /* 0x0000002e0a00b985 */ /* 0x0001e2000c101b28 */
[----:B------:R-:W-:Y:S02]  /*17f90*/  IMAD.MOV.U32 R69, RZ, RZ, R64 ;  /* 0x000000ffff457224 */ /* 0x000fe400078e0040 */
[----:B------:R-:W-:Y:S01]  /*17fa0*/  IMAD.MOV.U32 R64, RZ, RZ, R57 ;  /* 0x000000ffff407224 */ /* 0x000fe200078e0039 */
[----:B------:R-:W-:Y:S01]  /*17fb0*/  ISETP.GE.AND P2, PT, R76, UR4, PT ;  /* 0x000000044c007c0c */ /* 0x000fe2000bf46270 */
[----:B------:R-:W-:Y:S01]  /*17fc0*/  IMAD.MOV.U32 R57, RZ, RZ, R52 ;  /* 0x000000ffff397224 */ /* 0x000fe200078e0034 */
[----:B------:R-:W2:Y:S04]  /*17fd0*/  LDL R33, [R1+0x130] ;  /* 0x0001300001217983 */ /* 0x000ea80000100800 */
[----:B------:R-:W5:Y:S01]  /*17fe0*/  LDL R52, [R1+0x14c] ;  /* 0x00014c0001347983 */ /* 0x000f620000100800 */
[----:B------:R-:W-:-:S02]  /*17ff0*/  IMAD.MOV.U32 R88, RZ, RZ, R65 ;  /* 0x000000ffff587224 */ /* 0x000fc400078e0041 */
[----:B------:R-:W-:Y:S01]  /*18000*/  IMAD.MOV.U32 R81, RZ, RZ, R68 ;  /* 0x000000ffff517224 */ /* 0x000fe200078e0044 */
[C---:B0-----:R-:W-:Y:S01]  /*18010*/  @!P0 LEA R10, P4, R77.reuse, R3, 0x2 ;  /* 0x000000034d0a8211 */ /* 0x041fe200078810ff */
[----:B----4-:R-:W-:Y:S02]  /*18020*/  IMAD.MOV.U32 R53, RZ, RZ, R24 ;  /* 0x000000ffff357224 */ /* 0x010fe400078e0018 */
[----:B------:R-:W-:Y:S01]  /*18030*/  IMAD.MOV.U32 R68, RZ, RZ, R61 ;  /* 0x000000ffff447224 */ /* 0x000fe200078e003d */
[----:B------:R-:W-:Y:S01]  /*18040*/  @!P0 LEA.HI.X R11, R77, R4, R88, 0x2, P4 ;  /* 0x000000044d0b8211 */ /* 0x000fe200020f1458 */
[----:B------:R-:W-:Y:S02]  /*18050*/  IMAD.MOV.U32 R65, RZ, RZ, R60 ;  /* 0x000000ffff417224 */ /* 0x000fe400078e003c */
[----:B------:R-:W-:Y:S02]  /*18060*/  IMAD.MOV.U32 R29, RZ, RZ, R21 ;  /* 0x000000ffff1d7224 */ /* 0x000fe400078e0015 */
[----:B------:R-:W-:Y:S01]  /*18070*/  IMAD.MOV.U32 R28, RZ, RZ, R20 ;  /* 0x000000ffff1c7224 */ /* 0x000fe200078e0014 */
[----:B------:R0:W-:Y:S01]  /*18080*/  @!P1 ST.E.64 desc[UR40][R8.64], R50 ;  /* 0x0000003208009985 */ /* 0x0001e2000c101b28 */
[----:B------:R-:W-:-:S02]  /*18090*/  IMAD.MOV.U32 R61, RZ, RZ, R56 ;  /* 0x000000ffff3d7224 */ /* 0x000fc400078e0038 */
[----:B------:R-:W-:Y:S01]  /*180a0*/  IMAD.MOV.U32 R77, RZ, RZ, R69 ;  /* 0x000000ffff4d7224 */ /* 0x000fe200078e0045 */
[----:B------:R-:W-:Y:S01]  /*180b0*/  ISETP.GE.AND P3, PT, R73, UR4, PT ;  /* 0x0000000449007c0c */ /* 0x000fe2000bf66270 */
[----:B------:R-:W-:Y:S01]  /*180c0*/  IMAD.MOV.U32 R60, RZ, RZ, R53 ;  /* 0x000000ffff3c7224 */ /* 0x000fe200078e0035 */
[----:B------:R-:W4:Y:S01]  /*180d0*/  LDL R24, [R1+0x138] ;  /* 0x0001380001187983 */ /* 0x000f220000100800 */
[----:B------:R-:W-:Y:S02]  /*180e0*/  IMAD.MOV.U32 R69, RZ, RZ, R68 ;  /* 0x000000ffff457224 */ /* 0x000fe400078e0044 */
[----:B------:R-:W-:Y:S01]  /*180f0*/  IMAD.MOV.U32 R68, RZ, RZ, R65 ;  /* 0x000000ffff447224 */ /* 0x000fe200078e0041 */
[----:B------:R-:W3:Y:S01]  /*18100*/  LDL R20, [R1+0xa0] ;  /* 0x0000a00001147983 */ /* 0x000ee20000100800 */
[----:B------:R-:W-:Y:S02]  /*18110*/  IMAD.MOV.U32 R56, RZ, RZ, R29 ;  /* 0x000000ffff387224 */ /* 0x000fe400078e001d */
[----:B------:R-:W-:Y:S01]  /*18120*/  IMAD.MOV.U32 R65, RZ, RZ, R64 ;  /* 0x000000ffff417224 */ /* 0x000fe200078e0040 */
[----:B0-----:R-:W-:Y:S01]  /*18130*/  @!P2 LEA R8, P5, R76, R3, 0x2 ;  /* 0x000000034c08a211 */ /* 0x001fe200078a10ff */
[----:B------:R-:W-:Y:S01]  /*18140*/  IMAD.MOV.U32 R53, RZ, RZ, R28 ;  /* 0x000000ffff357224 */ /* 0x000fe200078e001c */
[----:B------:R0:W-:Y:S01]  /*18150*/  @!P0 ST.E.64 desc[UR40][R10.64], R54 ;  /* 0x000000360a008985 */ /* 0x0001e2000c101b28 */
[----:B------:R-:W-:-:S02]  /*18160*/  IMAD.MOV.U32 R64, RZ, RZ, R61 ;  /* 0x000000ffff407224 */ /* 0x000fc400078e003d */
[----:B------:R-:W-:Y:S01]  /*18170*/  IMAD.MOV.U32 R61, RZ, RZ, R60 ;  /* 0x000000ffff3d7224 */ /* 0x000fe200078e003c */
[----:B------:R-:W-:Y:S01]  /*18180*/  @!P2 LEA.HI.X R9, R76, R4, R77, 0x2, P5 ;  /* 0x000000044c09a211 */ /* 0x000fe200028f144d */
[----:B------:R-:W-:Y:S01]  /*18190*/  IMAD.MOV.U32 R60, RZ, RZ, R57 ;  /* 0x000000ffff3c7224 */ /* 0x000fe200078e0039 */
[----:B------:R-:W-:Y:S01]  /*181a0*/  ISETP.GE.AND P1, PT, R72, UR4, PT ;  /* 0x0000000448007c0c */ /* 0x000fe2000bf26270 */
[----:B------:R-:W-:Y:S01]  /*181b0*/  IMAD.MOV.U32 R57, RZ, RZ, R56 ;  /* 0x000000ffff397224 */ /* 0x000fe200078e0038 */
[----:B------:R-:W2:Y:S01]  /*181c0*/  LDL R21, [R1+0xa4] ;  /* 0x0000a40001157983 */ /* 0x000ea20000100800 */
[----:B------:R-:W-:-:S03]  /*181d0*/  IMAD.MOV.U32 R56, RZ, RZ, R53 ;  /* 0x000000ffff387224 */ /* 0x000fc600078e0035 */
[----:B------:R-:W2:Y:S04]  /*181e0*/  LDL R29, [R1+0x98] ;  /* 0x00009800011d7983 */ /* 0x000ea80000100800 */
[----:B------:R-:W2:Y:S01]  /*181f0*/  LDL R28, [R1+0x94] ;  /* 0x00009400011c7983 */ /* 0x000ea20000100800 */
[----:B-----5:R-:W-:Y:S02]  /*18200*/  IMAD.MOV.U32 R53, RZ, RZ, R52 ;  /* 0x000000ffff357224 */ /* 0x020fe400078e0034 */
[----:B------:R-:W-:Y:S02]  /*18210*/  IMAD.MOV.U32 R52, RZ, RZ, R49 ;  /* 0x000000ffff347224 */ /* 0x000fe400078e0031 */
[----:B------:R-:W-:Y:S02]  /*18220*/  IMAD.MOV.U32 R49, RZ, RZ, R48 ;  /* 0x000000ffff317224 */ /* 0x000fe400078e0030 */
[----:B------:R-:W-:-:S02]  /*18230*/  IMAD.MOV.U32 R48, RZ, RZ, R45 ;  /* 0x000000ffff307224 */ /* 0x000fc400078e002d */
[----:B------:R-:W-:Y:S02]  /*18240*/  IMAD.MOV.U32 R45, RZ, RZ, R44 ;  /* 0x000000ffff2d7224 */ /* 0x000fe400078e002c */
[----:B------:R-:W-:Y:S02]  /*18250*/  IMAD.MOV.U32 R44, RZ, RZ, R41 ;  /* 0x000000ffff2c7224 */ /* 0x000fe400078e0029 */
[----:B------:R-:W-:Y:S02]  /*18260*/  IMAD.MOV.U32 R41, RZ, RZ, R40 ;  /* 0x000000ffff297224 */ /* 0x000fe400078e0028 */
[----:B------:R-:W5:Y:S01]  /*18270*/  LDL R40, [R1+0x154] ;  /* 0x0001540001287983 */ /* 0x000f620000100800 */
        /* <DEDUP_REMOVED lines=15> */
[----:B-----5:R-:W-:Y:S02]  /*18370*/  IMAD.MOV.U32 R41, RZ, RZ, R40 ;  /* 0x000000ffff297224 */ /* 0x020fe400078e0028 */
[----:B------:R-:W5:Y:S01]  /*18380*/  LDL R40, [R1+0xac] ;  /* 0x0000ac0001287983 */ /* 0x000f620000100800 */
[----:B0-----:R-:W-:-:S04]  /*18390*/  @!P3 LEA R10, P4, R73, R3, 0x2 ;  /* 0x00000003490ab211 */ /* 0x001fc800078810ff */
[----:B------:R-:W-:Y:S01]  /*183a0*/  @!P3 LEA.HI.X R11, R73, R4, R76, 0x2, P4 ;  /* 0x00000004490bb211 */ /* 0x000fe200020f144c */
        /* <DEDUP_REMOVED lines=13> */
[----:B------:R0:W-:Y:S01]  /*18480*/  @!P2 ST.E.64 desc[UR40][R8.64], R58 ;  /* 0x0000003a0800a985 */ /* 0x0001e2000c101b28 */
[----:B------:R-:W-:Y:S02]  /*18490*/  IMAD.MOV.U32 R45, RZ, RZ, R44 ;  /* 0x000000ffff2d7224 */ /* 0x000fe400078e002c */
[----:B------:R-:W-:Y:S01]  /*184a0*/  IMAD.MOV.U32 R44, RZ, RZ, R41 ;  /* 0x000000ffff2c7224 */ /* 0x000fe200078e0029 */
[----:B0-----:R-:W-:-:S04]  /*184b0*/  @!P1 LEA R8, P5, R72, R3, 0x2 ;  /* 0x0000000348089211 */ /* 0x001fc800078a10ff */
[----:B------:R-:W-:Y:S01]  /*184c0*/  @!P1 LEA.HI.X R9, R72, R4, R73, 0x2, P5 ;  /* 0x0000000448099211 */ /* 0x000fe200028f1449 */
[----:B------:R-:W-:Y:S02]  /*184d0*/  IMAD.MOV.U32 R72, RZ, RZ, R57 ;  /* 0x000000ffff487224 */ /* 0x000fe400078e0039 */
[----:B------:R-:W-:Y:S02]  /*184e0*/  IMAD.MOV.U32 R57, RZ, RZ, R49 ;  /* 0x000000ffff397224 */ /* 0x000fe400078e0031 */
[----:B-----5:R-:W-:Y:S02]  /*184f0*/  IMAD.MOV.U32 R41, RZ, RZ, R40 ;  /* 0x000000ffff297224 */ /* 0x020fe400078e0028 */
[----:B------:R-:W-:Y:S02]  /*18500*/  IMAD.MOV.U32 R40, RZ, RZ, R37 ;  /* 0x000000ffff287224 */ /* 0x000fe400078e0025 */
[----:B------:R-:W-:Y:S02]  /*18510*/  IMAD.MOV.U32 R37, RZ, RZ, R36 ;  /* 0x000000ffff257224 */ /* 0x000fe400078e0024 */
[----:B------:R-:W-:-:S02]  /*18520*/  IMAD.MOV.U32 R36, RZ, RZ, R32 ;  /* 0x000000ffff247224 */ /* 0x000fc400078e0020 */
[----:B------:R-:W-:Y:S02]  /*18530*/  IMAD.MOV.U32 R32, RZ, RZ, R25 ;  /* 0x000000ffff207224 */ /* 0x000fe400078e0019 */
[----:B------:R-:W-:Y:S02]  /*18540*/  IMAD.MOV.U32 R25, RZ, RZ, R13 ;  /* 0x000000ffff197224 */ /* 0x000fe400078e000d */
[----:B------:R-:W-:Y:S02]  /*18550*/  IMAD.MOV.U32 R13, RZ, RZ, R12 ;  /* 0x000000ffff0d7224 */ /* 0x000fe400078e000c */
[----:B------:R-:W-:Y:S01]  /*18560*/  IMAD.MOV.U32 R49, RZ, RZ, R37 ;  /* 0x000000ffff317224 */ /* 0x000fe200078e0025 */
[----:B------:R-:W5:Y:S04]  /*18570*/  LDL R12, [R1+0x12c] ;  /* 0x00012c00010c7983 */ /* 0x000f680000100800 */
[----:B------:R-:W4:Y:S01]  /*18580*/  LDL R37, [R1+0x134] ;  /* 0x0001340001257983 */ /* 0x000f220000100800 */
[----:B------:R-:W-:Y:S01]  /*18590*/  ISETP.GE.AND P0, PT, R80, UR4, PT ;  /* 0x0000000450007c0c */ /* 0x000fe2000bf06270 */
[----:B------:R-:W-:-:S02]  /*185a0*/  IMAD.MOV.U32 R88, RZ, RZ, R65 ;  /* 0x000000ffff587224 */ /* 0x000fc400078e0041 */
[----:B------:R0:W-:Y:S01]  /*185b0*/  @!P3 ST.E.64 desc[UR40][R10.64], R62 ;  /* 0x0000003e0a00b985 */ /* 0x0001e2000c101b28 */
[----:B------:R-:W-:Y:S02]  /*185c0*/  IMAD.MOV.U32 R77, RZ, RZ, R68 ;  /* 0x000000ffff4d7224 */ /* 0x000fe400078e0044 */
[----:B------:R-:W-:Y:S02]  /*185d0*/  IMAD.MOV.U32 R65, RZ, RZ, R60 ;  /* 0x000000ffff417224 */ /* 0x000fe400078e003c */
[----:B------:R-:W-:Y:S02]  /*185e0*/  IMAD.MOV.U32 R76, RZ, RZ, R61 ;  /* 0x000000ffff4c7224 */ /* 0x000fe400078e003d */
[----:B------:R-:W-:Y:S02]  /*185f0*/  IMAD.MOV.U32 R60, RZ, RZ, R56 ;  /* 0x000000ffff3c7224 */ /* 0x000fe400078e0038 */
[----:B------:R-:W-:Y:S02]  /*18600*/  IMAD.MOV.U32 R68, RZ, RZ, R53 ;  /* 0x000000ffff447224 */ /* 0x000fe400078e0035 */
[----:B------:R-:W-:Y:S01]  /*18610*/  IMAD.MOV.U32 R73, RZ, RZ, R69 ;  /* 0x000000ffff497224 */ /* 0x000fe200078e0045 */
[----:B0-----:R-:W-:Y:S01]  /*18620*/  @!P0 LEA R10, P4, R80, R3, 0x2 ;  /* 0x00000003500a8211 */ /* 0x001fe200078810ff */
[----:B------:R-:W-:-:S02]  /*18630*/  IMAD.MOV.U32 R61, RZ, RZ, R48 ;  /* 0x000000ffff3d7224 */ /* 0x000fc400078e0030 */
[----:B------:R-:W-:Y:S01]  /*18640*/  IMAD.MOV.U32 R56, RZ, RZ, R45 ;  /* 0x000000ffff387224 */ /* 0x000fe200078e002d */
[----:B------:R-:W-:Y:S01]  /*18650*/  @!P0 LEA.HI.X R11, R80, R4, R88, 0x2, P4 ;  /* 0x00000004500b8211 */ /* 0x000fe200020f1458 */
        /* <DEDUP_REMOVED lines=11> */
[----:B------:R-:W2:Y:S01]  /*18710*/  LDL R25, [R1+0x124] ;  /* 0x0001240001197983 */ /* 0x000ea20000100800 */
[----:B------:R-:W-:-:S02]  /*18720*/  IMAD.MOV.U32 R56, RZ, RZ, R48 ;  /* 0x000000ffff387224 */ /* 0x000fc400078e0030 */
[----:B------:R-:W-:Y:S02]  /*18730*/  IMAD.MOV.U32 R72, RZ, RZ, R64 ;  /* 0x000000ffff487224 */ /* 0x000fe400078e0040 */
[----:B------:R-:W-:Y:S02]  /*18740*/  IMAD.MOV.U32 R64, RZ, RZ, R53 ;  /* 0x000000ffff407224 */ /* 0x000fe400078e0035 */
[----:B------:R-:W-:Y:S02]  /*18750*/  IMAD.MOV.U32 R53, RZ, RZ, R52 ;  /* 0x000000ffff357224 */ /* 0x000fe400078e0034 */
[----:B------:R-:W-:Y:S02]  /*18760*/  IMAD.MOV.U32 R52, RZ, RZ, R44 ;  /* 0x000000ffff347224 */ /* 0x000fe400078e002c */
[----:B------:R-:W-:Y:S02]  /*18770*/  IMAD.MOV.U32 R40, RZ, RZ, R36 ;  /* 0x000000ffff287224 */ /* 0x000fe400078e0024 */
[----:B------:R-:W2:Y:S01]  /*18780*/  LDL R36, [R1+0x120] ;  /* 0x0001200001247983 */ /* 0x000ea20000100800 */
[----:B-----5:R-:W-:-:S02]  /*18790*/  IMAD.MOV.U32 R41, RZ, RZ, R12 ;  /* 0x000000ffff297224 */ /* 0x020fc400078e000c */
[----:B----4-:R-:W-:Y:S02]  /*187a0*/  IMAD.MOV.U32 R48, RZ, RZ, R37 ;  /* 0x000000ffff307224 */ /* 0x010fe400078e0025 */
[----:B------:R-:W-:Y:S02]  /*187b0*/  IMAD.MOV.U32 R37, RZ, RZ, R24 ;  /* 0x000000ffff257224 */ /* 0x000fe400078e0018 */
[----:B---3--:R-:W-:Y:S02]  /*187c0*/  IMAD.MOV.U32 R24, RZ, RZ, R20 ;  /* 0x000000ffff187224 */ /* 0x008fe400078e0014 */
[----:B------:R-:W-:Y:S02]  /*187d0*/  IMAD.MOV.U32 R20, RZ, RZ, R14 ;  /* 0x000000ffff147224 */ /* 0x000fe400078e000e */
[----:B------:R-:W-:Y:S01]  /*187e0*/  IMAD.MOV.U32 R44, RZ, RZ, R41 ;  /* 0x000000ffff2c7224 */ /* 0x000fe200078e0029 */
[----:B------:R-:W3:Y:S01]  /*187f0*/  LDL R14, [R1+0xa8] ;  /* 0x0000a800010e7983 */ /* 0x000ee20000100800 */
[----:B--2---:R-:W-:-:S02]  /*18800*/  IMAD.MOV.U32 R41, RZ, RZ, R33 ;  /* 0x000000ffff297224 */ /* 0x004fc400078e0021 */
[----:B------:R-:W-:Y:S02]  /*18810*/  IMAD.MOV.U32 R33, RZ, RZ, R21 ;  /* 0x000000ffff217224 */ /* 0x000fe400078e0015 */
[----:B------:R-:W-:Y:S02]  /*18820*/  IMAD.MOV.U32 R21, RZ, RZ, R15 ;  /* 0x000000ffff157224 */ /* 0x000fe400078e000f */
[----:B------:R-:W2:Y:S01]  /*18830*/  LDL R15, [R1+0x140] ;  /* 0x00014000010f7983 */ /* 0x000ea20000100800 */
[----:B------:R-:W-:Y:S02]  /*18840*/  ISETP.GE.AND P2, PT, R84, UR4, PT ;  /* 0x0000000454007c0c */ /* 0x000fe4000bf46270 */
[----:B------:R-:W-:Y:S01]  /*18850*/  ISETP.GE.AND P3, PT, R93, UR4, PT ;  /* 0x000000045d007c0c */ /* 0x000fe2000bf66270 */
[----:B------:R-:W-:Y:S01]  /*18860*/  @!P1 ST.E.64 desc[UR40][R8.64], R66 ;  /* 0x0000004208009985 */ /* 0x000fe2000c101b28 */
[----:B------:R-:W-:Y:S01]  /*18870*/  ISETP.GE.AND P1, PT, R89, UR4, PT ;  /* 0x0000000459007c0c */ /* 0x000fe2000bf26270 */
[----:B------:R-:W-:-:S02]  /*18880*/  IMAD.MOV.U32 R32, RZ, RZ, R13 ;  /* 0x000000ffff207224 */ /* 0x000fc400078e000d */
[----:B------:R0:W-:Y:S06]  /*18890*/  @!P0 ST.E.64 desc[UR40][R10.64], R70 ;  /* 0x000000460a008985 */ /* 0x0001ec000c101b28 */
[----:B------:R-:W-:-:S04]  /*188a0*/  @!P2 LEA R12, P5, R84, R3, 0x2 ;  /* 0x00000003540ca211 */ /* 0x000fc800078a10ff */
[----:B------:R-:W-:Y:S01]  /*188b0*/  @!P2 LEA.HI.X R13, R84, R4, R88, 0x2, P5 ;  /* 0x00000004540da211 */ /* 0x000fe200028f1458 */
[----:B------:R-:W-:Y:S01]  /*188c0*/  IMAD.MOV.U32 R88, RZ, RZ, R68 ;  /* 0x000000ffff587224 */ /* 0x000fe200078e0044 */
[----:B------:R-:W-:Y:S01]  /*188d0*/  ISETP.GE.AND P0, PT, R85, UR4, PT ;  /* 0x0000000455007c0c */ /* 0x000fe2000bf06270 */
[----:B------:R-:W-:Y:S02]  /*188e0*/  IMAD.MOV.U32 R68, RZ, RZ, R52 ;  /* 0x000000ffff447224 */ /* 0x000fe400078e0034 */
[----:B------:R-:W-:Y:S02]  /*188f0*/  IMAD.MOV.U32 R52, RZ, RZ, R48 ;  /* 0x000000ffff347224 */ /* 0x000fe400078e0030 */
[----:B------:R-:W-:Y:S01]  /*18900*/  IMAD.MOV.U32 R48, RZ, RZ, R41 ;  /* 0x000000ffff307224 */ /* 0x000fe200078e0029 */
[----:B------:R1:W-:Y:S01]  /*18910*/  @!P2 ST.E.64 desc[UR40][R12.64], R74 ;  /* 0x0000004a0c00a985 */ /* 0x0003e2000c101b28 */
[----:B------:R-:W-:Y:S01]  /*18920*/  IMAD.MOV.U32 R96, RZ, RZ, R80 ;  /* 0x000000ffff607224 */ /* 0x000fe200078e0050 */
[----:B------:R-:W-:Y:S01]  /*18930*/  ISETP.GE.AND P2, PT, R81, UR4, PT ;  /* 0x0000000451007c0c */ /* 0x000fe2000bf46270 */
[----:B------:R-:W-:-:S02]  /*18940*/  IMAD.MOV.U32 R84, RZ, RZ, R64 ;  /* 0x000000ffff547224 */ /* 0x000fc400078e0040 */
[----:B------:R-:W-:Y:S02]  /*18950*/  IMAD.MOV.U32 R92, RZ, RZ, R72 ;  /* 0x000000ffff5c7224 */ /* 0x000fe400078e0048 */
[----:B------:R-:W-:Y:S01]  /*18960*/  IMAD.MOV.U32 R80, RZ, RZ, R20 ;  /* 0x000000ffff507224 */ /* 0x000fe200078e0014 */
[C---:B------:R-:W-:Y:S01]  /*18970*/  @!P1 LEA R20, P5, R89.reuse, R3, 0x2 ;  /* 0x0000000359149211 */ /* 0x040fe200078a10ff */
[----:B------:R-:W-:Y:S02]  /*18980*/  IMAD.MOV.U32 R72, RZ, RZ, R56 ;  /* 0x000000ffff487224 */ /* 0x000fe400078e0038 */
[----:B------:R-:W-:Y:S02]  /*18990*/  IMAD.MOV.U32 R56, RZ, RZ, R37 ;  /* 0x000000ffff387224 */ /* 0x000fe400078e0025 */
[----:B------:R-:W-:Y:S02]  /*189a0*/  IMAD.MOV.U32 R37, RZ, RZ, R33 ;  /* 0x000000ffff257224 */ /* 0x000fe400078e0021 */
[----:B------:R-:W-:Y:S01]  /*189b0*/  IMAD.MOV.U32 R33, RZ, RZ, R21 ;  /* 0x000000ffff217224 */ /* 0x000fe200078e0015 */
[----:B------:R-:W-:-:S02]  /*189c0*/  @!P1 LEA.HI.X R21, R89, R4, R92, 0x2, P5 ;  /* 0x0000000459159211 */ /* 0x000fc400028f145c */
[----:B0-----:R-:W-:-:S04]  /*189d0*/  @!P2 LEA R10, P5, R81, R3, 0x2 ;  /* 0x00000003510aa211 */ /* 0x001fc800078a10ff */
[----:B------:R-:W-:Y:S01]  /*189e0*/  @!P2 LEA.HI.X R11, R81, R4, R84, 0x2, P5 ;  /* 0x00000004510ba211 */ /* 0x000fe200028f1454 */
[----:B---3--:R-:W-:Y:S01]  /*189f0*/  IMAD.MOV.U32 R41, RZ, RZ, R14 ;  /* 0x000000ffff297224 */ /* 0x008fe200078e000e */
[----:B------:R-:W-:Y:S01]  /*18a00*/  @!P3 LEA R14, P4, R93, R3, 0x2 ;  /* 0x000000035d0eb211 */ /* 0x000fe200078810ff */
[----:B--2---:R-:W-:-:S03]  /*18a10*/  IMAD.MOV.U32 R64, RZ, RZ, R15 ;  /* 0x000000ffff407224 */ /* 0x004fc600078e000f */
[----:B------:R-:W-:Y:S02]  /*18a20*/  @!P3 LEA.HI.X R15, R93, R4, R96, 0x2, P4 ;  /* 0x000000045d0fb211 */ /* 0x000fe400020f1460 */
[----:B------:R-:W-:-:S03]  /*18a30*/  @!P0 LEA R8, P4, R85, R3, 0x2 ;  /* 0x0000000355088211 */ /* 0x000fc600078810ff */
[----:B------:R0:W-:Y:S01]  /*18a40*/  @!P3 ST.E.64 desc[UR40][R14.64], R78 ;  /* 0x0000004e0e00b985 */ /* 0x0001e2000c101b28 */
[----:B------:R-:W-:Y:S02]  /*18a50*/  ISETP.GE.AND P3, PT, R77, UR4, PT ;  /* 0x000000044d007c0c */ /* 0x000fe4000bf66270 */
[----:B------:R-:W-:Y:S01]  /*18a60*/  @!P0 LEA.HI.X R9, R85, R4, R88, 0x2, P4 ;  /* 0x0000000455098211 */ /* 0x000fe200020f1458 */
[----:B------:R2:W-:Y:S01]  /*18a70*/  @!P1 ST.E.64 desc[UR40][R20.64], R82 ;  /* 0x0000005214009985 */ /* 0x0005e2000c101b28 */
[----:B------:R-:W-:-:S03]  /*18a80*/  ISETP.GE.AND P1, PT, R73, UR4, PT ;  /* 0x0000000449007c0c */ /* 0x000fc6000bf26270 */
[----:B------:R3:W-:Y:S01]  /*18a90*/  @!P0 ST.E.64 desc[UR40][R8.64], R86 ;  /* 0x0000005608008985 */ /* 0x0007e2000c101b28 */
[----:B------:R-:W-:-:S03]  /*18aa0*/  ISETP.GE.AND P0, PT, R69, UR4, PT ;  /* 0x0000000445007c0c */ /* 0x000fc6000bf06270 */
[----:B------:R4:W-:Y:S01]  /*18ab0*/  @!P2 ST.E.64 desc[UR40][R10.64], R90 ;  /* 0x0000005a0a00a985 */ /* 0x0009e2000c101b28 */
[----:B------:R-:W-:Y:S02]  /*18ac0*/  ISETP.GE.AND P2, PT, R65, UR4, PT ;  /* 0x0000000441007c0c */ /* 0x000fe4000bf46270 */
[----:B-1----:R-:W-:-:S03]  /*18ad0*/  @!P3 LEA R12, P4, R77, R3, 0x2 ;  /* 0x000000034d0cb211 */ /* 0x002fc600078810ff */
[-C--:B0-----:R-:W-:Y:S02]  /*18ae0*/  @!P1 LEA R14, P5, R73, R3.reuse, 0x2 ;  /* 0x00000003490e9211 */ /* 0x081fe400078a10ff */
[-C--:B------:R-:W-:Y:S02]  /*18af0*/  @!P3 LEA.HI.X R13, R77, R4.reuse, R80, 0x2, P4 ;  /* 0x000000044d0db211 */ /* 0x080fe400020f1450 */
        /* <DEDUP_REMOVED lines=8> */
[----:B------:R-:W-:Y:S02]  /*18b80*/  @!P2 LEA.HI.X R9, R65, R4, R68, 0x2, P1 ;  /* 0x000000044109a211 */ /* 0x000fe400008f1444 */
[----:B------:R-:W-:Y:S01]  /*18b90*/  ISETP.GE.AND P1, PT, R53, UR4, PT ;  /* 0x0000000435007c0c */ /* 0x000fe2000bf26270 */
[----:B------:R2:W-:Y:S01]  /*18ba0*/  @!P0 ST.E.64 desc[UR40][R20.64], R102 ;  /* 0x0000006614008985 */ /* 0x0005e2000c101b28 */
[----:B----4-:R-:W-:-:S03]  /*18bb0*/  @!P4 LEA R10, P0, R61, R3, 0x2 ;  /* 0x000000033d0ac211 */ /* 0x010fc600078010ff */
[----:B------:R3:W-:Y:S01]  /*18bc0*/  @!P2 ST.E.64 desc[UR40][R8.64], R106 ;  /* 0x0000006a0800a985 */ /* 0x0007e2000c101b28 */
[-C--:B0-----:R-:W-:Y:S02]  /*18bd0*/  @!P3 LEA R12, P5, R57, R3.reuse, 0x2 ;  /* 0x00000003390cb211 */ /* 0x081fe400078a10ff */
[----:B------:R-:W-:Y:S02]  /*18be0*/  ISETP.GE.AND P2, PT, R49, UR4, PT ;  /* 0x0000000431007c0c */ /* 0x000fe4000bf46270 */
[-C--:B------:R-:W-:Y:S02]  /*18bf0*/  @!P4 LEA.HI.X R11, R61, R4.reuse, R64, 0x2, P0 ;  /* 0x000000043d0bc211 */ /* 0x080fe400000f1440 */
[----:B------:R-:W-:Y:S02]  /*18c00*/  ISETP.GE.AND P0, PT, R45, UR4, PT ;  /* 0x000000042d007c0c */ /* 0x000fe4000bf06270 */
[----:B------:R-:W-:Y:S01]  /*18c10*/  @!P3 LEA.HI.X R13, R57, R4, R60, 0x2, P5 ;  /* 0x00000004390db211 */ /* 0x000fe200028f143c */
[----:B------:R0:W-:Y:S01]  /*18c20*/  @!P4 ST.E.64 desc[UR40][R10.64], R110 ;  /* 0x0000006e0a00c985 */ /* 0x0001e2000c101b28 */
[----:B-1----:R-:W-:-:S03]  /*18c30*/  @!P1 LEA R14, P4, R53, R3, 0x2 ;  /* 0x00000003350e9211 */ /* 0x002fc600078810ff */
[----:B------:R1:W-:Y:S01]  /*18c40*/  @!P3 ST.E.64 desc[UR40][R12.64], R114 ;  /* 0x000000720c00b985 */ /* 0x0003e2000c101b28 */
[----:B------:R-:W-:Y:S02]  /*18c50*/  ISETP.GE.AND P3, PT, R41, UR4, PT ;  /* 0x0000000429007c0c */ /* 0x000fe4000bf66270 */
[-C--:B------:R-:W-:Y:S02]  /*18c60*/  @!P1 LEA.HI.X R15, R53, R4.reuse, R56, 0x2, P4 ;  /* 0x00000004350f9211 */ /* 0x080fe400020f1438 */
[-C--:B--2---:R-:W-:Y:S02]  /*18c70*/  @!P2 LEA R20, P5, R49, R3.reuse, 0x2 ;  /* 0x000000033114a211 */ /* 0x084fe400078a10ff */
[----:B---3--:R-:W-:Y:S01]  /*18c80*/  @!P0 LEA R8, P4, R45, R3, 0x2 ;  /* 0x000000032d088211 */ /* 0x008fe200078810ff */
[----:B------:R2:W-:Y:S01]  /*18c90*/  @!P1 ST.E.64 desc[UR40][R14.64], R118 ;  /* 0x000000760e009985 */ /* 0x0005e2000c101b28 */
[----:B------:R-:W-:Y:S02]  /*18ca0*/  @!P2 LEA.HI.X R21, R49, R4, R52, 0x2, P5 ;  /* 0x000000043115a211 */ /* 0x000fe400028f1434 */
[----:B------:R-:W-:-:S02]  /*18cb0*/  ISETP.GE.AND P1, PT, R37, UR4, PT ;  /* 0x0000000425007c0c */ /* 0x000fc4000bf26270 */
[-C--:B------:R-:W-:Y:S02]  /*18cc0*/  @!P0 LEA.HI.X R9, R45, R4.reuse, R48, 0x2, P4 ;  /* 0x000000042d098211 */ /* 0x080fe400020f1430 */
[----:B------:R-:W-:Y:S01]  /*18cd0*/  ISETP.GE.AND P4, PT, R24, UR4, PT ;  /* 0x0000000418007c0c */ /* 0x000fe2000bf86270 */
[----:B------:R3:W-:Y:S01]  /*18ce0*/  @!P2 ST.E.64 desc[UR40][R20.64], R122 ;  /* 0x0000007a1400a985 */ /* 0x0007e2000c101b28 */
[----:B0-----:R-:W-:Y:S02]  /*18cf0*/  @!P3 LEA R10, P5, R41, R3, 0x2 ;  /* 0x00000003290ab211 */ /* 0x001fe400078a10ff */
[----:B------:R-:W-:Y:S01]  /*18d00*/  ISETP.GE.AND P2, PT, R33, UR4, PT ;  /* 0x0000000421007c0c */ /* 0x000fe2000bf46270 */
[----:B------:R0:W-:Y:S01]  /*18d10*/  @!P0 ST.E.64 desc[UR40][R8.64], R126 ;  /* 0x0000007e08008985 */ /* 0x0001e2000c101b28 */
[----:B------:R-:W-:Y:S02]  /*18d20*/  ISETP.GE.AND P0, PT, R29, UR4, PT ;  /* 0x000000041d007c0c */ /* 0x000fe4000bf06270 */
[----:B------:R-:W-:-:S02]  /*18d30*/  @!P3 LEA.HI.X R11, R41, R4, R44, 0x2, P5 ;  /* 0x00000004290bb211 */ /* 0x000fc400028f142c */
[----:B-1----:R-:W-:-:S03]  /*18d40*/  @!P1 LEA R12, P5, R37, R3, 0x2 ;  /* 0x00000003250c9211 */ /* 0x002fc600078a10ff */
[----:B------:R0:W-:Y:S01]  /*18d50*/  @!P3 ST.E.64 desc[UR40][R10.64], R130 ;  /* 0x000000820a00b985 */ /* 0x0001e2000c101b28 */
[CC--:B--2---:R-:W-:Y:S02]  /*18d60*/  @!P4 LEA R14, P3, R24.reuse, R3.reuse, 0x2 ;  /* 0x00000003180ec211 */ /* 0x0c4fe400078610ff */
[-C--:B------:R-:W-:Y:S02]  /*18d70*/  @!P1 LEA.HI.X R13, R37, R4.reuse, R40, 0x2, P5 ;  /* 0x00000004250d9211 */ /* 0x080fe400028f1428 */
[-C--:B---3--:R-:W-:Y:S02]  /*18d80*/  @!P2 LEA R20, P5, R33, R3.reuse, 0x2 ;  /* 0x000000032114a211 */ /* 0x088fe400078a10ff */
[-C--:B------:R-:W-:Y:S02]  /*18d90*/  @!P4 LEA.HI.X R15, R24, R4.reuse, R25, 0x2, P3 ;  /* 0x00000004180fc211 */ /* 0x080fe400018f1419 */
[----:B------:R-:W-:Y:S02]  /*18da0*/  @!P0 LEA R24, P3, R29, R3, 0x2 ;  /* 0x000000031d188211 */ /* 0x000fe400078610ff */
[----:B------:R-:W-:-:S02]  /*18db0*/  @!P2 LEA.HI.X R21, R33, R4, R36, 0x2, P5 ;  /* 0x000000042115a211 */ /* 0x000fc400028f1424 */
[----:B------:R-:W-:Y:S01]  /*18dc0*/  @!P0 LEA.HI.X R25, R29, R4, R32, 0x2, P3 ;  /* 0x000000041d198211 */ /* 0x000fe200018f1420 */
[----:B------:R0:W-:Y:S04]  /*18dd0*/  @!P1 ST.E.64 desc[UR40][R12.64], R134 ;  /* 0x000000860c009985 */ /* 0x0001e8000c101b28 */
[----:B------:R0:W-:Y:S04]  /*18de0*/  @!P4 ST.E.64 desc[UR40][R14.64], R138 ;  /* 0x0000008a0e00c985 */ /* 0x0001e8000c101b28 */
[----:B------:R0:W-:Y:S04]  /*18df0*/  @!P2 ST.E.64 desc[UR40][R20.64], R142 ;  /* 0x0000008e1400a985 */ /* 0x0001e8000c101b28 */
[----:B------:R0:W-:Y:S01]  /*18e00*/  @!P0 ST.E.64 desc[UR40][R24.64], R146 ;  /* 0x0000009218008985 */ /* 0x0001e2000c101b28 */
[----:B------:R-:W-:-:S13]  /*18e10*/  ISETP.GE.AND P0, PT, R28, UR4, PT ;  /* 0x000000041c007c0c */ /* 0x000fda000bf06270 */
[----:B0-----:R-:W-:Y:S05]  /*18e20*/  @P0 BRA `(.L_x_5773) ;  /* 0x00000010004c0947 */ /* 0x001fea0003800000 */
[----:B------:R-:W2:Y:S01]  /*18e30*/  LDL R29, [R1+0x118] ;  /* 0x00011800011d7983 */ /* 0x000ea20000100800 */
[----:B------:R-:W-:-:S04]  /*18e40*/  LEA R8, P0, R28, R3, 0x2 ;  /* 0x000000031c087211 */ /* 0x000fc800078010ff */
[----:B--2---:R-:W-:-:S05]  /*18e50*/  LEA.HI.X R9, R28, R4, R29, 0x2, P0 ;  /* 0x000000041c097211 */ /* 0x004fca00000f141d */
[----:B------:R0:W-:Y:S01]  /*18e60*/  ST.E.64 desc[UR40][R8.64], R150 ;  /* 0x0000009608007985 */ /* 0x0001e2000c101b28 */
[----:B------:R-:W-:Y:S05]  /*18e70*/  BRA `(.L_x_5773) ;  /* 0x0000001000387947 */ /* 0x000fea0003800000 */
.L_x_5760:
[----:B------:R-:W3:Y:S01]  /*18e80*/  LDL.LU R10, [R1+0x84] ;  /* 0x00008400010a7983 */ /* 0x000ee20000300800 */
[----:B------:R-:W-:Y:S01]  /*18e90*/  ULDC.64 UR6, c[0x0][0xd08] ;  /* 0x0003420000067ab9 */ /* 0x000fe20000000a00 */
[----:B------:R-:W-:Y:S02]  /*18ea0*/  ULDC.64 UR4, c[0x0][0xd00] ;  /* 0x0003400000047ab9 */ /* 0x000fe40000000a00 */
[----:B------:R-:W4:Y:S04]  /*18eb0*/  LDL.LU R0, [R1+0x88] ;  /* 0x0000880001007983 */ /* 0x000f280000300800 */
[----:B--2---:R-:W2:Y:S01]  /*18ec0*/  LDL R4, [R1+0x7c] ;  /* 0x00007c0001047983 */ /* 0x004ea20000100800 */
[----:B------:R-:W-:Y:S01]  /*18ed0*/  ISETP.NE.U32.AND P1, PT, RZ, UR6, PT ;  /* 0x00000006ff007c0c */ /* 0x000fe2000bf25070 */
[----:B------:R-:W-:Y:S01]  /*18ee0*/  IMAD.MOV.U32 R3, RZ, RZ, RZ ;  /* 0x000000ffff037224 */ /* 0x000fe200078e00ff */
[----:B------:R-:W-:-:S02]  /*18ef0*/  ISETP.NE.U32.AND P0, PT, RZ, UR4, PT ;  /* 0x00000004ff007c0c */ /* 0x000fc4000bf05070 */
[----:B------:R-:W-:Y:S02]  /*18f00*/  ISETP.NE.AND.EX P1, PT, RZ, UR7, PT, P1 ;  /* 0x00000007ff007c0c */ /* 0x000fe4000bf25310 */
[----:B------:R-:W-:Y:S02]  /*18f10*/  ISETP.NE.AND.EX P0, PT, RZ, UR5, PT, P0 ;  /* 0x00000005ff007c0c */ /* 0x000fe4000bf05300 */
[----:B---3--:R-:W-:Y:S01]  /*18f20*/  IADD3 R8, P2, R10, UR4, RZ ;  /* 0x000000040a087c10 */ /* 0x008fe2000ff5e0ff */
[----:B------:R-:W-:-:S03]  /*18f30*/  ULDC UR4, c[0x0][0xb88] ;  /* 0x0002e20000047ab9 */ /* 0x000fc60000000800 */
[----:B----4-:R-:W-:-:S05]  /*18f40*/  IADD3.X R9, R0, UR5, RZ, P2, !PT ;  /* 0x0000000500097c10 */ /* 0x010fca00097fe4ff */
[----:B------:R-:W-:Y:S01]  /*18f50*/  @P1 IADD3 R10, P2, R10, UR6, RZ ;  /* 0x000000060a0a1c10 */ /* 0x000fe2000ff5e0ff */
[----:B------:R-:W-:Y:S01]  /*18f60*/  IMAD.U32 R26, RZ, RZ, UR4 ;  /* 0x00000004ff1a7e24 */ /* 0x000fe2000f8e00ff */
[----:B------:R3:W5:Y:S02]  /*18f70*/  @P0 LDG.E R3, desc[UR40][R8.64] ;  /* 0x0000002808030981 */ /* 0x000764000c1e1900 */
[----:B------:R-:W-:-:S05]  /*18f80*/  @P1 IADD3.X R11, R0, UR7, RZ, P2, !PT ;  /* 0x00000007000b1c10 */ /* 0x000fca00097fe4ff */
[----:B------:R3:W5:Y:S01]  /*18f90*/  @P1 LDG.E R26, desc[UR40][R10.64] ;  /* 0x000000280a1a1981 */ /* 0x000762000c1e1900 */
[----:B--2---:R-:W-:Y:S01]  /*18fa0*/  ISETP.NE.AND P2, PT, R4, RZ, PT ;  /* 0x000000ff0400720c */ /* 0x004fe20003f45270 */
[----:B------:R-:W2:-:S12]  /*18fb0*/  S2R R0, SR_TID.X ;  /* 0x0000000000007919 */ /* 0x000e980000002100 */
[----:B------:R-:W4:Y:S01]  /*18fc0*/  @!P2 LDC R4, c[0x0][0xbd4] ;  /* 0x0002f500ff04ab82 */ /* 0x000f220000000800 */
[----:B--2---:R-:W-:Y:S01]  /*18fd0*/  VIADD R32, R0, 0xffffff80 ;  /* 0xffffff8000207836 */ /* 0x004fe20000000000 */
[----:B----4-:R3:W-:Y:S01]  /*18fe0*/  @!P2 STL [R1+0x7c], R4 ;  /* 0x00007c040100a387 */ /* 0x0107e20000100800 */
[----:B------:R-:W-:-:S03]  /*18ff0*/  ISETP.GT.AND P2, PT, R4, 0x1, PT ;  /* 0x000000010400780c */ /* 0x000fc60003f44270 */
[----:B------:R-:W-:Y:S01]  /*19000*/  ISETP.GT.AND P3, PT, R32, 0x7f, PT ;  /* 0x0000007f2000780c */ /* 0x000fe20003f64270 */
[----:B------:R-:W-:-:S12]  /*19010*/  @P1 BRA `(.L_x_5778) ;  /* 0x0000000000101947 */ /* 0x000fd80003800000 */
[----:B------:R-:W-:Y:S05]  /*19020*/  @!P0 BRA `(.L_x_5778) ;  /* 0x00000000000c8947 */ /* 0x000fea0003800000 */
[----:B---3--:R-:W2:Y:S04]  /*19030*/  LDG.E R11, desc[UR40][R8.64] ;  /* 0x00000028080b7981 */ /* 0x008ea8000c1e1900 */
[----:B-----5:R-:W2:Y:S02]  /*19040*/  LDG.E R26, desc[UR40][R8.64+0x4] ;  /* 0x00000428081a7981 */ /* 0x020ea4000c1e1900 */
[----:B--2---:R-:W-:-:S07]  /*19050*/  IMAD.IADD R26, R26, 0x1, -R11 ;  /* 0x000000011a1a7824 */ /* 0x004fce00078e0a0b */
.L_x_5778:
[----:B---3--:R-:W2:Y:S04]  /*19060*/  LDL.LU R8, [R1+0x80] ;  /* 0x0000800001087983 */ /* 0x008ea80000300800 */
[----:B------:R-:W3:Y:S01]  /*19070*/  LDL.LU R0, [R1+0x110] ;  /* 0x0001100001007983 */ /* 0x000ee20000300800 */
[----:B------:R-:W-:Y:S01]  /*19080*/  BSSY B1, `(.L_x_5779) ;  /* 0x0000039000017945 */ /* 0x000fe20003800000 */
[----:B-----5:R-:W-:Y:S02]  /*19090*/  SHF.R.S32.HI R28, RZ, 0x1f, R3 ;  /* 0x0000001fff1c7819 */ /* 0x020fe40000011403 */
[----:B--2---:R-:W-:Y:S02]  /*190a0*/  SEL R33, R8, RZ, !P0 ;  /* 0x000000ff08217207 */ /* 0x004fe40004000000 */
[----:B---3--:R-:W-:Y:S01]  /*190b0*/  SEL R30, R0, RZ, !P0 ;  /* 0x000000ff001e7207 */ /* 0x008fe20004000000 */
[----:B------:R-:W-:Y:S06]  /*190c0*/  @P3 BRA `(.L_x_5780) ;  /* 0x0000000000d03947 */ /* 0x000fec0003800000 */
[----:B------:R-:W2:Y:S01]  /*190d0*/  LDL R8, [R1+0x50] ;  /* 0x0000500001087983 */ /* 0x000ea20000100800 */
[----:B------:R-:W3:Y:S01]  /*190e0*/  LDC R37, c[0x0][0xce8] ;  /* 0x00033a00ff257b82 */ /* 0x000ee20000000800 */
[----:B------:R-:W2:Y:S01]  /*190f0*/  S2R R35, SR_TID.X ;  /* 0x0000000000237919 */ /* 0x000ea20000002100 */
[----:B---3--:R-:W-:Y:S01]  /*19100*/  IMAD R0, R26, R37, RZ ;  /* 0x000000251a007224 */ /* 0x008fe200078e02ff */
[----:B--2---:R-:W-:-:S04]  /*19110*/  IADD3 R35, R8, -0x80, R35 ;  /* 0xffffff8008237810 */ /* 0x004fc80007ffe023 */
[----:B------:R-:W-:-:S13]  /*19120*/  ISETP.GE.AND P0, PT, R35, R0, PT ;  /* 0x000000002300720c */ /* 0x000fda0003f06270 */
[----:B------:R-:W-:Y:S05]  /*19130*/  @P0 BRA `(.L_x_5780) ;  /* 0x0000000000b40947 */ /* 0x000fea0003800000 */
[----:B------:R-:W2:Y:S01]  /*19140*/  LDL R14, [R1+0x78] ;  /* 0x00007800010e7983 */ /* 0x000ea20000100800 */
[----:B------:R-:W-:Y:S01]  /*19150*/  ISETP.GT.AND P0, PT, R4, 0x1, PT ;  /* 0x000000010400780c */ /* 0x000fe20003f04270 */
[----:B------:R-:W3:Y:S02]  /*19160*/  LDC.64 R8, c[0x0][0xca8] ;  /* 0x00032a00ff087b82 */ /* 0x000ee40000000a00 */
[----:B------:R-:W4:Y:S01]  /*19170*/  LDL.LU R34, [R1+0x90] ;  /* 0x0000900001227983 */ /* 0x000f220000300800 */
[----:B------:R-:W-:Y:S01]  /*19180*/  IMAD.MOV.U32 R4, RZ, RZ, 0xab8 ;  /* 0x00000ab8ff047424 */ /* 0x000fe200078e00ff */
[----:B------:R-:W-:Y:S01]  /*19190*/  ISETP.NE.AND P1, PT, R37, 0x1, PT ;  /* 0x000000012500780c */ /* 0x000fe20003f25270 */
[----:B------:R-:W-:-:S03]  /*191a0*/  IMAD.MOV.U32 R27, RZ, RZ, R35 ;  /* 0x000000ffff1b7224 */ /* 0x000fc600078e0023 */
[----:B------:R-:W-:-:S04]  /*191b0*/  SEL R4, R4, 0xa78, P0 ;  /* 0x00000a7804047807 */ /* 0x000fc80000000000 */
[----:B------:R-:W5:Y:S08]  /*191c0*/  LDC.64 R20, c[0x0][R4+0x220] ;  /* 0x0000880004147b82 */ /* 0x000f700000000a00 */
[----:B------:R-:W2:Y:S08]  /*191d0*/  LDC.64 R24, c[0x0][R4+0x218] ;  /* 0x0000860004187b82 */ /* 0x000eb00000000a00 */
[----:B------:R-:W0:Y:S08]  /*191e0*/  LDC.64 R12, c[0x0][R4+0x228] ;  /* 0x00008a00040c7b82 */ /* 0x000e300000000a00 */
[----:B------:R-:W1:Y:S08]  /*191f0*/  @P1 LDC R0, c[0x0][0xcec] ;  /* 0x00033b00ff001b82 */ /* 0x000e700000000800 */
[----:B------:R-:W0:Y:S08]  /*19200*/  LDC.64 R10, c[0x0][R4+0x210] ;  /* 0x00008400040a7b82 */ /* 0x000e300000000a00 */
[----:B------:R-:W0:Y:S01]  /*19210*/  @P1 LDC R31, c[0x0][0xcf0] ;  /* 0x00033c00ff1f1b82 */ /* 0x000e220000000800 */
[----:B-1----:R-:W-:-:S07]  /*19220*/  @P1 IMAD.HI.U32 R0, R35, R0, RZ ;  /* 0x0000000023001227 */ /* 0x002fce00078e00ff */
[----:B---3--:R-:W1:Y:S01]  /*19230*/  @!P0 LDC R8, c[0x0][0xc50] ;  /* 0x00031400ff088b82 */ /* 0x008e620000000800 */
[----:B-----5:R-:W-:-:S07]  /*19240*/  IMAD R21, R21, R33, RZ ;  /* 0x0000002115157224 */ /* 0x020fce00078e02ff */
[----:B------:R-:W3:Y:S01]  /*19250*/  @!P0 LDC R9, c[0x0][0xc54] ;  /* 0x00031500ff098b82 */ /* 0x000ee20000000800 */
[----:B0-----:R-:W-:Y:S01]  /*19260*/  @P1 SHF.R.U32.HI R27, RZ, R31, R0 ;  /* 0x0000001fff1b1219 */ /* 0x001fe20000011600 */
[----:B------:R-:W-:-:S04]  /*19270*/  IMAD R31, R20, R30, R21 ;  /* 0x0000001e141f7224 */ /* 0x000fc800078e0215 */
[----:B------:R-:W-:Y:S02]  /*19280*/  IMAD.MOV R0, RZ, RZ, -R27 ;  /* 0x000000ffff007224 */ /* 0x000fe400078e0a1b */
[-C--:B--2---:R-:W-:Y:S02]  /*19290*/  IMAD R29, R25, R14.reuse, RZ ;  /* 0x0000000e191d7224 */ /* 0x084fe400078e02ff */
[----:B------:R-:W-:Y:S01]  /*192a0*/  IMAD.WIDE.U32 R24, R24, R14, RZ ;  /* 0x0000000e18187225 */ /* 0x000fe200078e00ff */
[----:B----4-:R-:W-:-:S03]  /*192b0*/  SEL R21, R34, RZ, P0 ;  /* 0x000000ff22157207 */ /* 0x010fc60000000000 */
[----:B------:R-:W-:-:S04]  /*192c0*/  IMAD.WIDE.U32 R14, R20, R33, RZ ;  /* 0x00000021140e7225 */ /* 0x000fc800078e00ff */
[----:B------:R-:W-:Y:S01]  /*192d0*/  IMAD.IADD R29, R25, 0x1, R29 ;  /* 0x00000001191d7824 */ /* 0x000fe200078e021d */
[----:B------:R-:W-:Y:S01]  /*192e0*/  IADD3 R24, P1, P3, R14, R24, R3 ;  /* 0x000000180e187210 */ /* 0x000fe20007b3e003 */
        /* <DEDUP_REMOVED lines=10> */
[----:B------:R-:W-:-:S04]  /*19390*/  IMAD R0, R11, R15, RZ ;  /* 0x0000000f0b007224 */ /* 0x000fc800078e02ff */
[C---:B------:R-:W-:Y:S02]  /*193a0*/  IMAD R21, R10.reuse, R21, R0 ;  /* 0x000000150a157224 */ /* 0x040fe400078e0200 */
[----:B------:R-:W-:-:S04]  /*193b0*/  IMAD.WIDE.U32 R10, R10, R15, R12 ;  /* 0x0000000f0a0a7225 */ /* 0x000fc800078e000c */
[----:B------:R-:W-:Y:S01]  /*193c0*/  IMAD.IADD R0, R11, 0x1, R21 ;  /* 0x000000010b007824 */ /* 0x000fe200078e0215 */
[----:B-1----:R-:W-:Y:S01]  /*193d0*/  LEA R8, P0, R10, R8, 0x2 ;  /* 0x000000080a087211 */ /* 0x002fe200078010ff */
[----:B------:R-:W-:-:S03]  /*193e0*/  IMAD.MOV.U32 R11, RZ, RZ, -0x800000 ;  /* 0xff800000ff0b7424 */ /* 0x000fc600078e00ff */
[----:B---3--:R-:W-:-:S05]  /*193f0*/  LEA.HI.X R9, R10, R9, R0, 0x2, P0 ;  /* 0x000000090a097211 */ /* 0x008fca00000f1400 */
[----:B------:R2:W-:Y:S04]  /*19400*/  STG.E desc[UR40][R8.64], R11 ;  /* 0x0000000b08007986 */ /* 0x0005e8000c101928 */
.L_x_5780:
[----:B------:R-:W-:Y:S05]  /*19410*/  BSYNC B1 ;  /* 0x0000000000017941 */ /* 0x000fea0003800000 */
.L_x_5779:
[----:B------:R-:W-:Y:S05]  /*19420*/  @P2 BRA `(.L_x_5773) ;  /* 0x0000000800cc2947 */ /* 0x000fea0003800000 */
[----:B------:R-:W3:Y:S01]  /*19430*/  LDL.LU R12, [R1+0x78] ;  /* 0x00007800010c7983 */ /* 0x000ee20000300800 */
[----:B------:R-:W4:Y:S01]  /*19440*/  LDC R21, c[0x0][0xce8] ;  /* 0x00033a00ff157b82 */ /* 0x000f220000000800 */
[----:B------:R-:W-:Y:S02]  /*19450*/  ULDC.64 UR4, c[0x0][0xba0] ;  /* 0x0002e80000047ab9 */ /* 0x000fe40000000a00 */
[----:B------:R-:W5:Y:S01]  /*19460*/  LDL R24, [R1+0x50] ;  /* 0x0000500001187983 */ /* 0x000f620000100800 */
[----:B--2---:R-:W-:Y:S01]  /*19470*/  SHF.R.S32.HI R9, RZ, 0x1f, R32 ;  /* 0x0000001fff097819 */ /* 0x004fe20000011420 */
[----:B------:R-:W-:-:S03]  /*19480*/  IMAD R0, R28, UR4, RZ ;  /* 0x000000041c007c24 */ /* 0x000fc6000f8e02ff */
[----:B------:R-:W-:Y:S01]  /*19490*/  LEA.HI R10, R9, R32, RZ, 0x3 ;  /* 0x00000020090a7211 */ /* 0x000fe200078f18ff */
[C---:B------:R-:W-:Y:S02]  /*194a0*/  IMAD R11, R3.reuse, UR5, R0 ;  /* 0x00000005030b7c24 */ /* 0x040fe4000f8e0200 */
[----:B------:R-:W-:Y:S01]  /*194b0*/  IMAD.WIDE.U32 R8, R3, UR4, RZ ;  /* 0x0000000403087c25 */ /* 0x000fe2000f8e00ff */
[----:B------:R-:W-:Y:S01]  /*194c0*/  LOP3.LUT R13, R10, 0xfffffff8, RZ, 0xc0, !PT ;  /* 0xfffffff80a0d7812 */ /* 0x000fe200078ec0ff */
[----:B------:R-:W-:Y:S01]  /*194d0*/  ULDC.64 UR4, c[0x0][0xbe8] ;  /* 0x0002fa0000047ab9 */ /* 0x000fe20000000a00 */
[----:B------:R-:W-:Y:S01]  /*194e0*/  SHF.R.S32.HI R10, RZ, 0x3, R10 ;  /* 0x00000003ff0a7819 */ /* 0x000fe2000001140a */
[----:B------:R-:W-:Y:S02]  /*194f0*/  IMAD.IADD R9, R9, 0x1, R11 ;  /* 0x0000000109097824 */ /* 0x000fe400078e020b */
[----:B------:R-:W-:-:S04]  /*19500*/  IMAD.IADD R13, R32, 0x1, -R13 ;  /* 0x00000001200d7824 */ /* 0x000fc800078e0a0d */
[----:B------:R-:W-:Y:S01]  /*19510*/  IMAD R0, R13, 0x20, R10 ;  /* 0x000000200d007824 */ /* 0x000fe200078e020a */
[----:B----4-:R-:W-:-:S13]  /*19520*/  ISETP.NE.AND P0, PT, R21, 0x1, PT ;  /* 0x000000011500780c */ /* 0x010fda0003f05270 */
[----:B------:R-:W2:Y:S08]  /*19530*/  @P0 LDC R4, c[0x0][0xcec] ;  /* 0x00033b00ff040b82 */ /* 0x000eb00000000800 */
[----:B------:R-:W4:Y:S01]  /*19540*/  @P0 LDC R15, c[0x0][0xcf0] ;  /* 0x00033c00ff0f0b82 */ /* 0x000f220000000800 */
[----:B---3--:R-:W-:-:S04]  /*19550*/  IMAD.WIDE.U32 R8, R12, UR4, R8 ;  /* 0x000000040c087c25 */ /* 0x008fc8000f8e0008 */
[----:B-----5:R-:W-:Y:S02]  /*19560*/  IMAD.IADD R13, R24, 0x1, R0 ;  /* 0x00000001180d7824 */ /* 0x020fe400078e0200 */
[----:B------:R-:W-:Y:S01]  /*19570*/  IMAD R9, R12, UR5, R9 ;  /* 0x000000050c097c24 */ /* 0x000fe2000f8e0209 */
[----:B------:R-:W-:Y:S01]  /*19580*/  ULDC.64 UR4, c[0x0][0xbf0] ;  /* 0x0002fc0000047ab9 */ /* 0x000fe20000000a00 */
[----:B--2---:R-:W-:-:S04]  /*19590*/  @P0 IMAD.HI.U32 R0, R13, R4, RZ ;  /* 0x000000040d000227 */ /* 0x004fc800078e00ff */
[----:B------:R-:W-:Y:S01]  /*195a0*/  IMAD.MOV.U32 R3, RZ, RZ, R13 ;  /* 0x000000ffff037224 */ /* 0x000fe200078e000d */
[----:B----4-:R-:W-:Y:S01]  /*195b0*/  @P0 SHF.R.U32.HI R3, RZ, R15, R0 ;  /* 0x0000000fff030219 */ /* 0x010fe20000011600 */
[----:B------:R-:W-:Y:S02]  /*195c0*/  IMAD R4, R30, UR4, RZ ;  /* 0x000000041e047c24 */ /* 0x000fe4000f8e02ff */
[----:B------:R-:W-:Y:S01]  /*195d0*/  IMAD.WIDE.U32 R8, R33, UR4, R8 ;  /* 0x0000000421087c25 */ /* 0x000fe2000f8e0008 */
[----:B------:R-:W-:-:S03]  /*195e0*/  SHF.R.S32.HI R0, RZ, 0x1f, R3 ;  /* 0x0000001fff007819 */ /* 0x000fc60000011403 */
[----:B------:R-:W-:Y:S01]  /*195f0*/  IMAD R11, R33, UR5, R4 ;  /* 0x00000005210b7c24 */ /* 0x000fe2000f8e0204 */
[----:B------:R-:W-:Y:S01]  /*19600*/  ULDC.64 UR4, c[0x0][0xbe0] ;  /* 0x0002f80000047ab9 */ /* 0x000fe20000000a00 */
        /* <DEDUP_REMOVED lines=15> */
[----:B------:R-:W-:Y:S01]  /*19700*/  UMOV UR4, 0xffffffff ;  /* 0xffffffff00047882 */ /* 0x000fe20000000000 */
[----:B------:R-:W-:-:S03]  /*19710*/  VIADD R9, R228, 0xc0 ;  /* 0x000000c0e4097836 */ /* 0x000fc60000000000 */
[----:B------:R-:W-:Y:S02]  /*19720*/  LEA.HI.X R4, R8, UR5, R3, 0x1, P0 ;  /* 0x0000000508047c11 */ /* 0x000fe400080f0c03 */
[----:B------:R-:W-:Y:S01]  /*19730*/  SHF.R.S32.HI R20, RZ, 0x1f, R9 ;  /* 0x0000001fff147819 */ /* 0x000fe20000011409 */
[----:B------:R-:W-:Y:S06]  /*19740*/  BRA.DIV UR4, `(.L_x_5781) ;  /* 0x000000b204487947 */ /* 0x000fec000b800000 */
[----:B------:R2:W3:Y:S04]  /*19750*/  SHFL.IDX PT, R3, R4, RZ, 0x181f ;  /* 0x00181fff04037589 */ /* 0x0004e800000e0000 */
[----:B------:R2:W4:Y:S02]  /*19760*/  SHFL.IDX PT, R14, R0, RZ, 0x181f ;  /* 0x00181fff000e7589 */ /* 0x00052400000e0000 */
.L_x_6018:
[----:B------:R-:W-:Y:S01]  /*19770*/  IMAD R21, R26, R21, RZ ;  /* 0x000000151a157224 */ /* 0x000fe200078e02ff */
[----:B------:R-:W-:Y:S01]  /*19780*/  BSSY B1, `(.L_x_5782) ;  /* 0x000001c000017945 */ /* 0x000fe20003800000 */
[----:B------:R-:W-:-:S05]  /*19790*/  IMAD.IADD R10, R10, 0x1, R24 ;  /* 0x000000010a0a7824 */ /* 0x000fca00078e0218 */
[----:B------:R-:W-:-:S13]  /*197a0*/  ISETP.GE.AND P0, PT, R10, R21, PT ;  /* 0x000000150a00720c */ /* 0x000fda0003f06270 */
[----:B------:R-:W-:Y:S05]  /*197b0*/  @P0 BRA `(.L_x_5783) ;  /* 0x0000000000600947 */ /* 0x000fea0003800000 */
        /* <DEDUP_REMOVED lines=9> */
[----:B------:R-:W-:-:S03]  /*19850*/  SHF.R.S32.HI R28, RZ, 0x1f, R28 ;  /* 0x0000001fff1c7819 */ /* 0x000fc6000001141c */
[----:B----4-:R-:W-:-:S04]  /*19860*/  @!P3 LEA R12, P5, R228, R14, 0x1 ;  /* 0x0000000ee40cb211 */ /* 0x010fc800078a08ff */
[CC--:B---3--:R-:W-:Y:S01]  /*19870*/  @!P3 LEA.HI.X R13, R228.reuse, R3.reuse, R11, 0x1, P5 ;  /* 0x00000003e40db211 */ /* 0x0c8fe200028f0c0b */
[----:B------:R-:W-:Y:S01]  /*19880*/  VIADD R11, R228, 0x80 ;  /* 0x00000080e40b7836 */ /* 0x000fe20000000000 */
[CC--:B------:R-:W-:Y:S02]  /*19890*/  @!P2 LEA R24, P4, R15.reuse, R14.reuse, 0x1 ;  /* 0x0000000e0f18a211 */ /* 0x0c0fe400078808ff */
[-C--:B------:R-:W-:Y:S01]  /*198a0*/  @!P1 LEA R26, P5, R8, R14.reuse, 0x1 ;  /* 0x0000000e081a9211 */ /* 0x080fe200078a08ff */
[----:B------:R3:W-:Y:S01]  /*198b0*/  @!P3 ST.E.128 desc[UR40][R12.64], RZ ;  /* 0x000000ff0c00b985 */ /* 0x0007e2000c101d28 */
[----:B------:R-:W-:Y:S02]  /*198c0*/  SHF.R.S32.HI R11, RZ, 0x1f, R11 ;  /* 0x0000001fff0b7819 */ /* 0x000fe4000001140b */
[----:B------:R-:W-:Y:S02]  /*198d0*/  @!P2 LEA.HI.X R25, R15, R3, R28, 0x1, P4 ;  /* 0x000000030f19a211 */ /* 0x000fe400020f0c1c */
[----:B------:R-:W-:-:S02]  /*198e0*/  @!P0 LEA R14, P4, R9, R14, 0x1 ;  /* 0x0000000e090e8211 */ /* 0x000fc400078808ff */
[-C--:B------:R-:W-:Y:S01]  /*198f0*/  @!P1 LEA.HI.X R27, R8, R3.reuse, R11, 0x1, P5 ;  /* 0x00000003081b9211 */ /* 0x080fe200028f0c0b */
[----:B------:R3:W-:Y:S01]  /*19900*/  @!P2 ST.E.128 desc[UR40][R24.64], RZ ;  /* 0x000000ff1800a985 */ /* 0x0007e2000c101d28 */
[----:B------:R-:W-:-:S03]  /*19910*/  @!P0 LEA.HI.X R15, R9, R3, R20, 0x1, P4 ;  /* 0x00000003090f8211 */ /* 0x000fc600020f0c14 */
[----:B------:R3:W-:Y:S04]  /*19920*/  @!P1 ST.E.128 desc[UR40][R26.64], RZ ;  /* 0x000000ff1a009985 */ /* 0x0007e8000c101d28 */
[----:B------:R3:W-:Y:S02]  /*19930*/  @!P0 ST.E.128 desc[UR40][R14.64], RZ ;  /* 0x000000ff0e008985 */ /* 0x0007e4000c101d28 */
.L_x_5783:
[----:B------:R-:W-:Y:S05]  /*19940*/  BSYNC B1 ;  /* 0x0000000000017941 */ /* 0x000fea0003800000 */
.L_x_5782:
[----:B------:R-:W-:-:S03]  /*19950*/  UMOV UR4, 0xffffffff ;  /* 0xffffffff00047882 */ /* 0x000fc60000000000 */
[----:B------:R-:W-:Y:S05]  /*19960*/  BRA.DIV UR4, `(.L_x_5784) ;  /* 0x000000ae04f47947 */ /* 0x000fea000b800000 */
[----:B---3--:R3:W0:Y:S04]  /*19970*/  SHFL.IDX PT, R3, R4, 0x1, 0x181f ;  /* 0x00381f0004037f89 */ /* 0x00862800000e0000 */
[----:B----4-:R3:W4:Y:S02]  /*19980*/  SHFL.IDX PT, R14, R0, 0x1, 0x181f ;  /* 0x00381f00000e7f89 */ /* 0x01072400000e0000 */
.L_x_6022:
        /* <DEDUP_REMOVED lines=16> */
[CC--:B----4-:R-:W-:Y:S02]  /*19a90*/  @!P3 LEA R12, P5, R228.reuse, R14.reuse, 0x1 ;  /* 0x0000000ee40cb211 */ /* 0x0d0fe400078a08ff */
[-C--:B------:R-:W-:Y:S02]  /*19aa0*/  @!P2 LEA R24, P4, R15, R14.reuse, 0x1 ;  /* 0x0000000e0f18a211 */ /* 0x080fe400078808ff */
[----:B0-----:R-:W-:Y:S02]  /*19ab0*/  @!P3 LEA.HI.X R13, R228, R3, R26, 0x1, P5 ;  /* 0x00000003e40db211 */ /* 0x001fe400028f0c1a */
[----:B------:R-:W-:-:S02]  /*19ac0*/  @!P1 LEA R26, P5, R11, R14, 0x1 ;  /* 0x0000000e0b1a9211 */ /* 0x000fc400078a08ff */
[-C--:B------:R-:W-:Y:S01]  /*19ad0*/  @!P2 LEA.HI.X R25, R15, R3.reuse, R29, 0x1, P4 ;  /* 0x000000030f19a211 */ /* 0x080fe200020f0c1d */
[----:B------:R0:W-:Y:S01]  /*19ae0*/  @!P3 ST.E.128 desc[UR40][R12.64], RZ ;  /* 0x000000ff0c00b985 */ /* 0x0001e2000c101d28 */
[----:B------:R-:W-:Y:S02]  /*19af0*/  @!P0 LEA R14, P4, R9, R14, 0x1 ;  /* 0x0000000e090e8211 */ /* 0x000fe400078808ff */
[-C--:B------:R-:W-:Y:S01]  /*19b00*/  @!P1 LEA.HI.X R27, R11, R3.reuse, R28, 0x1, P5 ;  /* 0x000000030b1b9211 */ /* 0x080fe200028f0c1c */
[----:B------:R0:W-:Y:S01]  /*19b10*/  @!P2 ST.E.128 desc[UR40][R24.64], RZ ;  /* 0x000000ff1800a985 */ /* 0x0001e2000c101d28 */
[----:B------:R-:W-:-:S03]  /*19b20*/  @!P0 LEA.HI.X R15, R9, R3, R20, 0x1, P4 ;  /* 0x00000003090f8211 */ /* 0x000fc600020f0c14 */
[----:B------:R0:W-:Y:S04]  /*19b30*/  @!P1 ST.E.128 desc[UR40][R26.64], RZ ;  /* 0x000000ff1a009985 */ /* 0x0001e8000c101d28 */
[----:B------:R0:W-:Y:S02]  /*19b40*/  @!P0 ST.E.128 desc[UR40][R14.64], RZ ;  /* 0x000000ff0e008985 */ /* 0x0001e4000c101d28 */
.L_x_5786:
[----:B------:R-:W-:Y:S05]  /*19b50*/  BSYNC B1 ;  /* 0x0000000000017941 */ /* 0x000fea0003800000 */
.L_x_5785:
[----:B------:R-:W-:-:S03]  /*19b60*/  UMOV UR4, 0xffffffff ;  /* 0xffffffff00047882 */ /* 0x000fc60000000000 */
[----:B------:R-:W-:Y:S05]  /*19b70*/  BRA.DIV UR4, `(.L_x_5787) ;  /* 0x000000ae04b87947 */ /* 0x000fea000b800000 */
[----:B0-----:R0:W0:Y:S04]  /*19b80*/  SHFL.IDX PT, R3, R4, 0x2, 0x181f ;  /* 0x00581f0004037f89 */ /* 0x00102800000e0000 */
[----:B----4-:R4:W0:Y:S02]  /*19b90*/  SHFL.IDX PT, R14, R0, 0x2, 0x181f ;  /* 0x00581f00000e7f89 */ /* 0x01082400000e0000 */
.L_x_6026:
        /* <DEDUP_REMOVED lines=16> */
[CC--:B0-----:R-:W-:Y:S02]  /*19ca0*/  @!P3 LEA R12, P5, R228.reuse, R14.reuse, 0x1 ;  /* 0x0000000ee40cb211 */ /* 0x0c1fe400078a08ff */
[-C--:B------:R-:W-:Y:S02]  /*19cb0*/  @!P2 LEA R24, P4, R15, R14.reuse, 0x1 ;  /* 0x0000000e0f18a211 */ /* 0x080fe400078808ff */
[----:B------:R-:W-:Y:S02]  /*19cc0*/  @!P3 LEA.HI.X R13, R228, R3, R26, 0x1, P5 ;  /* 0x00000003e40db211 */ /* 0x000fe400028f0c1a */
        /* <DEDUP_REMOVED lines=9> */
.L_x_5789:
[----:B------:R-:W-:Y:S05]  /*19d60*/  BSYNC B1 ;  /* 0x0000000000017941 */ /* 0x000fea0003800000 */
.L_x_5788:
[----:B------:R-:W-:-:S03]  /*19d70*/  UMOV UR4, 0xffffffff ;  /* 0xffffffff00047882 */ /* 0x000fc60000000000 */
[----:B------:R-:W-:Y:S05]  /*19d80*/  BRA.DIV UR4, `(.L_x_5790) ;  /* 0x000000ae047c7947 */ /* 0x000fea000b800000 */
[----:B0-----:R0:W0:Y:S04]  /*19d90*/  SHFL.IDX PT, R3, R4, 0x3, 0x181f ;  /* 0x00781f0004037f89 */ /* 0x00102800000e0000 */
[----:B------:R0:W0:Y:S02]  /*19da0*/  SHFL.IDX PT, R14, R0, 0x3, 0x181f ;  /* 0x00781f00000e7f89 */ /* 0x00002400000e0000 */
.L_x_6030:
[----:B0-234-:R-:W-:-:S05]  /*19db0*/  VIADD R0, R10, 0x60 ;  /* 0x000000600a007836 */ /* 0x01dfca0000000000 */
        /* <DEDUP_REMOVED lines=12> */
[----:B------:R-:W-:-:S04]  /*19e80*/  @!P3 LEA R10, P5, R228, R14, 0x1 ;  /* 0x0000000ee40ab211 */ /* 0x000fc800078a08ff */
[CC--:B------:R-:W-:Y:S01]  /*19e90*/  @!P3 LEA.HI.X R11, R228.reuse, R3.reuse, R8, 0x1, P5 ;  /* 0x00000003e40bb211 */ /* 0x0c0fe200028f0c08 */
        /* <DEDUP_REMOVED lines=12> */
.L_x_5773:
[----:B------:R-:W-:Y:S05]  /*19f60*/  BSYNC B0 ;  /* 0x0000000000007941 */ /* 0x000fea0003800000 */
.L_x_5759:
[----:B------:R-:W-:Y:S02]  /*19f70*/  ULDC UR4, c[0x0][0xd3c] ;  /* 0x00034f0000047ab9 */ /* 0x000fe40000000800 */
[----:B------:R-:W-:-:S13]  /*19f80*/  ISETP.GE.AND P0, PT, R7, UR4, PT ;  /* 0x0000000407007c0c */ /* 0x000fda000bf06270 */
[----:B------:R-:W-:Y:S05]  /*19f90*/  @!P0 BRA `(.L_x_5791) ;  /* 0xfffffe7800308947 */ /* 0x000fea000383ffff */
[----:B------:R-:W-:Y:S05]  /*19fa0*/  BRA `(.L_x_5629) ;  /* 0x0000009400207947 */ /* 0x000fea0003800000 */
.L_x_5627:
        /* <DEDUP_REMOVED lines=20> */
.L_x_5792:
        /* <DEDUP_REMOVED lines=43> */
.L_x_5796:
        /* <DEDUP_REMOVED lines=39> */
.L_x_5794:
        /* <DEDUP_REMOVED lines=12> */
.L_x_5797:
        /* <DEDUP_REMOVED lines=63> */
.L_x_5798:
        /* <DEDUP_REMOVED lines=61> */
.L_x_5799:
[----:B01----:R-:W-:-:S05]  /*1ae90*/  LOP3.LUT R3, RZ, R2, RZ, 0x33, !PT ;  /* 0x00000002ff037212 */ /* 0x003fca00078e33ff */
[----:B------:R-:W-:-:S05]  /*1aea0*/  IMAD.IADD R2, R4, 0x1, R3 ;  /* 0x0000000104027824 */ /* 0x000fca00078e0203 */
[----:B------:R1:W-:Y:S01]  /*1aeb0*/  STL [R1+0x4], R2 ;  /* 0x0000040201007387 */ /* 0x0003e20000100800 */
[----:B------:R-:W-:Y:S05]  /*1aec0*/  BRA `(.L_x_5800) ;  /* 0x0000000000107947 */ /* 0x000fea0003800000 */
.L_x_5795:
[----:B------:R-:W-:Y:S01]  /*1aed0*/  IMAD.U32 R2, RZ, RZ, UR6 ;  /* 0x00000006ff027e24 */ /* 0x000fe2000f8e00ff */
[----:B------:R0:W-:Y:S04]  /*1aee0*/  STL [R1+0x4], RZ ;  /* 0x000004ff01007387 */ /* 0x0001e80000100800 */
[----:B------:R0:W-:Y:S04]  /*1aef0*/  STL [R1+0x8], RZ ;  /* 0x000008ff01007387 */ /* 0x0001e80000100800 */
[----:B------:R0:W-:Y:S02]  /*1af00*/  STL [R1], R2 ;  /* 0x0000000201007387 */ /* 0x0001e40000100800 */
.L_x_5800:
        /* <DEDUP_REMOVED lines=10> */
.L_x_5793:
        /* <DEDUP_REMOVED lines=15> */
[----:B01----:R-:W-:Y:S01]  /*1b0a0*/  IMAD.SHL.U32 R2, R4, 0x8, RZ ;  /* 0x0000000804027824 */ /* 0x003fe200078e00ff */
        /* <DEDUP_REMOVED lines=19> */
[C---:B-1----:R-:W-:Y:S02]  /*1b1e0*/  LOP3.LUT R2, R0.reuse, 0x80, RZ, 0xfc, !PT ;  /* 0x0000008000027812 */ /* 0x042fe400078efcff */
[----:B------:R-:W-:-:S07]  /*1b1f0*/  LOP3.LUT R0, R0, 0xc0, RZ, 0xfc, !PT ;  /* 0x000000c000007812 */ /* 0x000fce00078efcff */
.L_x_5951:
[----:B--2---:R-:W2:Y:S01]  /*1b200*/  LDL R0, [R1+0xc] ;  /* 0x00000c0001007983 */ /* 0x004ea20000100800 */
[----:B-1----:R-:W2:Y:S01]  /*1b210*/  LDC.64 R2, c[0x0][0xd88] ;  /* 0x00036200ff027b82 */ /* 0x002ea20000000a00 */
[----:B------:R-:W-:Y:S05]  /*1b220*/  YIELD ;  /* 0x0000000000007946 */ /* 0x000fea0003800000 */
[----:B------:R-:W-:Y:S01]  /*1b230*/  ULDC.64 UR4, c[0x0][0xb20] ;  /* 0x0002c80000047ab9 */ /* 0x000fe20000000a00 */
[----:B0-----:R-:W-:Y:S02]  /*1b240*/  CS2R R8, SRZ ;  /* 0x0000000000087805 */ /* 0x001fe4000001ff00 */
        /* <DEDUP_REMOVED lines=22> */
[----:B-1----:R-:W-:Y:S01]  /*1b3b0*/  IMAD.MOV.U32 R0, RZ, RZ, RZ ;  /* 0x000000ffff007224 */ /* 0x002fe200078e00ff */
[----:B------:R-:W-:Y:S02]  /*1b3c0*/  ISETP.NE.U32.AND P1, PT, RZ, UR8, PT ;  /* 0x00000008ff007c0c */ /* 0x000fe4000bf25070 */
[C---:B------:R-:W-:Y:S02]  /*1b3d0*/  IADD3 R6, P5, R17.reuse, UR6, RZ ;  /* 0x0000000611067c10 */ /* 0x040fe4000ffbe0ff */
[----:B--2---:R-:W-:-:S02]  /*1b3e0*/  IADD3 R2, P4, R17, UR4, RZ ;  /* 0x0000000411027c10 */ /* 0x004fc4000ff9e0ff */
[----:B------:R-:W-:Y:S02]  /*1b3f0*/  ISETP.NE.AND.EX P3, PT, RZ, UR11, PT, P3 ;  /* 0x0000000bff007c0c */ /* 0x000fe4000bf65330 */
[----:B------:R-:W-:Y:S02]  /*1b400*/  IADD3.X R3, R15, UR5, RZ, P4, !PT ;  /* 0x000000050f037c10 */ /* 0x000fe4000a7fe4ff */
        /* <DEDUP_REMOVED lines=32> */
.L_x_5802:
        /* <DEDUP_REMOVED lines=17> */
.L_x_5803:
[----:B------:R-:W-:Y:S05]  /*1b720*/  @!P0 BRA `(.L_x_5804) ;  /* 0x00000000000c8947 */ /* 0x000fea0003800000 */
[----:B------:R-:W2:Y:S04]  /*1b730*/  LDG.E R8, desc[UR40][R6.64] ;  /* 0x0000002806087981 */ /* 0x000ea8000c1e1900 */
[----:B------:R-:W2:Y:S02]  /*1b740*/  LDG.E R6, desc[UR40][R6.64+0x4] ;  /* 0x0000042806067981 */ /* 0x000ea4000c1e1900 */
[----:B--2---:R-:W-:-:S07]  /*1b750*/  IMAD.IADD R8, R6, 0x1, -R8 ;  /* 0x0000000106087824 */ /* 0x004fce00078e0a08 */
.L_x_5804:
[----:B------:R-:W3:Y:S01]  /*1b760*/  LDL R7, [R1+0x4] ;  /* 0x0000040001077983 */ /* 0x000ee20000100800 */
[----:B--2---:R-:W2:Y:S03]  /*1b770*/  LDC R3, c[0x0][0x448] ;  /* 0x00011200ff037b82 */ /* 0x004ea60000000800 */
[----:B-1----:R-:W4:Y:S04]  /*1b780*/  @P1 LDG.E R2, desc[UR40][R4.64] ;  /* 0x0000002804021981 */ /* 0x002f28000c1e1900 */
[----:B------:R1:W4:Y:S01]  /*1b790*/  @P1 LDG.E R4, desc[UR40][R4.64+0x4] ;  /* 0x0000042804041981 */ /* 0x000322000c1e1900 */
[----:B-----5:R-:W-:Y:S01]  /*1b7a0*/  IMAD.IADD R9, R8, 0x1, -R9 ;  /* 0x0000000108097824 */ /* 0x020fe200078e0a09 */
[----:B------:R-:W-:Y:S01]  /*1b7b0*/  LOP3.LUT R12, R10, 0xff, RZ, 0xc0, !PT ;  /* 0x000000ff0a0c7812 */ /* 0x000fe200078ec0ff */
[----:B------:R-:W-:Y:S01]  /*1b7c0*/  BSSY B0, `(.L_x_5805) ;  /* 0x0000036000007945 */ /* 0x000fe20003800000 */
[----:B------:R-:W-:-:S03]  /*1b7d0*/  SHF.R.U32.HI R10, RZ, 0x10, R10 ;  /* 0x00000010ff0a7819 */ /* 0x000fc6000001160a */
[----:B------:R0:W-:Y:S01]  /*1b7e0*/  STL [R1+0x84], R12 ;  /* 0x0000840c01007387 */ /* 0x0001e20000100800 */
[----:B--2---:R-:W-:-:S13]  /*1b7f0*/  ISETP.NE.AND P0, PT, R3, 0x1, PT ;  /* 0x000000010300780c */ /* 0x004fda0003f05270 */
[----:B-1----:R-:W1:Y:S08]  /*1b800*/  @P0 LDC R5, c[0x0][0x44c] ;  /* 0x00011300ff050b82 */ /* 0x002e700000000800 */
[----:B------:R-:W2:Y:S01]  /*1b810*/  @P0 LDC R6, c[0x0][0x450] ;  /* 0x00011400ff060b82 */ /* 0x000ea20000000800 */
[----:B---3--:R-:W-:-:S04]  /*1b820*/  IMAD.SHL.U32 R3, R7, 0x80, RZ ;  /* 0x0000008007037824 */ /* 0x008fc800078e00ff */
[----:B------:R-:W-:Y:S02]  /*1b830*/  VIADD R3, R3, 0x7f ;  /* 0x0000007f03037836 */ /* 0x000fe40000000000 */
[----:B----4-:R-:W-:Y:S02]  /*1b840*/  @P1 IMAD.IADD R11, R4, 0x1, -R2 ;  /* 0x00000001040b1824 */ /* 0x010fe400078e0a02 */
[----:B-1----:R-:W-:-:S05]  /*1b850*/  @P0 IMAD.HI.U32 R2, R3, R5, RZ ;  /* 0x0000000503020227 */ /* 0x002fca00078e00ff */
[----:B--2---:R-:W-:Y:S01]  /*1b860*/  @P0 SHF.R.U32.HI R3, RZ, R6, R2 ;  /* 0x00000006ff030219 */ /* 0x004fe20000011602 */
[----:B------:R-:W-:-:S04]  /*1b870*/  IMAD.IADD R2, R9, 0x1, R11 ;  /* 0x0000000109027824 */ /* 0x000fc800078e020b */
[C---:B------:R-:W-:Y:S01]  /*1b880*/  VIADD R4, R2.reuse, 0x5f ;  /* 0x0000005f02047836 */ /* 0x040fe20000000000 */
[----:B------:R-:W-:-:S03]  /*1b890*/  IADD3 R21, R2, 0x60, -R14 ;  /* 0x0000006002157810 */ /* 0x000fc60007ffe80e */
[----:B------:R-:W-:-:S04]  /*1b8a0*/  IMAD.HI R2, R4, 0x2aaaaaab, RZ ;  /* 0x2aaaaaab04027827 */ /* 0x000fc800078e02ff */
[----:B------:R-:W-:Y:S01]  /*1b8b0*/  IMAD.IADD R3, R21, 0x1, R3 ;  /* 0x0000000115037824 */ /* 0x000fe200078e0203 */
[----:B------:R-:W-:-:S03]  /*1b8c0*/  SHF.R.U32.HI R20, RZ, 0x1f, R2 ;  /* 0x0000001fff147819 */ /* 0x000fc60000011602 */
[----:B------:R-:W-:Y:S01]  /*1b8d0*/  IMAD.HI R3, R3, 0x2aaaaaab, RZ ;  /* 0x2aaaaaab03037827 */ /* 0x000fe200078e02ff */
[----:B------:R-:W-:-:S03]  /*1b8e0*/  LEA.HI.SX32 R20, R2, R20, 0x1c ;  /* 0x0000001402147211 */ /* 0x000fc600078fe2ff */
[----:B------:R-:W-:Y:S01]  /*1b8f0*/  IMAD.MOV.U32 R2, RZ, RZ, RZ ;  /* 0x000000ffff027224 */ /* 0x000fe200078e00ff */
        /* <DEDUP_REMOVED lines=8> */
[-C--:B------:R-:W-:Y:S02]  /*1b980*/  IABS R4, R3.reuse ;  /* 0x0000000300047213 */ /* 0x080fe40000000000 */
[----:B------:R-:W-:Y:S02]  /*1b990*/  IADD3 R2, R3, -0x1, R8 ;  /* 0xffffffff03027810 */ /* 0x000fe40007ffe008 */
[----:B------:R-:W0:Y:S02]  /*1b9a0*/  I2F.RP R6, R4 ;  /* 0x0000000400067306 */ /* 0x000e240000209400 */
[----:B------:R-:W-:-:S04]  /*1b9b0*/  LOP3.LUT R5, R2, R3, RZ, 0x3c, !PT ;  /* 0x0000000302057212 */ /* 0x000fc800078e3cff */
[----:B------:R-:W-:Y:S02]  /*1b9c0*/  ISETP.GE.AND P3, PT, R5, RZ, PT ;  /* 0x000000ff0500720c */ /* 0x000fe40003f66270 */
        /* <DEDUP_REMOVED lines=21> */
.L_x_5806:
[----:B------:R-:W-:Y:S05]  /*1bb20*/  BSYNC B0 ;  /* 0x0000000000007941 */ /* 0x000fea0003800000 */
.L_x_5805:
[-C--:B------:R-:W-:Y:S01]  /*1bb30*/  IMAD R3, R12, R2.reuse, RZ ;  /* 0x000000020c037224 */ /* 0x080fe200078e02ff */
[----:B------:R-:W-:Y:S04]  /*1bb40*/  BSSY B0, `(.L_x_5807) ;  /* 0x0000141000007945 */ /* 0x000fe80003800000 */
[----:B------:R-:W-:-:S05]  /*1bb50*/  VIADDMNMX R2, R3, R2, R8, PT ;  /* 0x0000000203027246 */ /* 0x000fca0003800108 */
[--C-:B------:R-:W-:Y:S02]  /*1bb60*/  IMAD R4, R2, 0x60, -R9.reuse ;  /* 0x0000006002047824 */ /* 0x100fe400078e0a09 */
[----:B------:R-:W-:-:S03]  /*1bb70*/  IMAD R2, R3, 0x60, -R9 ;  /* 0x0000006003027824 */ /* 0x000fc600078e0a09 */
[----:B------:R-:W-:Y:S02]  /*1bb80*/  VIMNMX R11, R4, R11, PT ;  /* 0x0000000b040b7248 */ /* 0x000fe40003fe0100 */
[----:B------:R-:W-:-:S04]  /*1bb90*/  VIMNMX R2, RZ, R2, !PT ;  /* 0x00000002ff027248 */ /* 0x000fc80007fe0100 */
        /* <DEDUP_REMOVED lines=18> */
.L_x_6033:
[----:B-1----:R-:W-:Y:S02]  /*1bcc0*/  ISETP.NE.AND P0, PT, R14, RZ, PT ;  /* 0x000000ff0e00720c */ /* 0x002fe40003f05270 */
[----:B------:R-:W-:-:S11]  /*1bcd0*/  PLOP3.LUT P6, PT, PT, PT, PT, 0x8, 0x0 ;  /* 0x000000000000781c */ /* 0x000fd60003fce170 */
[----:B------:R-:W-:Y:S05]  /*1bce0*/  @P0 BRA `(.L_x_5810) ;  /* 0x00000000000c0947 */ /* 0x000fea0003800000 */
[----:B------:R-:W-:-:S03]  /*1bcf0*/  UMOV UR4, 0xffffffff ;  /* 0xffffffff00047882 */ /* 0x000fc60000000000 */
[----:B------:R-:W-:Y:S05]  /*1bd00*/  BRA.DIV UR4, `(.L_x_5811) ;  /* 0x0000009204187947 */ /* 0x000fea000b800000 */
[----:B------:R-:W-:-:S13]  /*1bd10*/  ELECT P6, URZ, PT ;  /* 0x00000000003f782f */ /* 0x000fda00038c0000 */
.L_x_5810:
        /* <DEDUP_REMOVED lines=9> */
.L_x_6036:
[----:B------:R-:W-:Y:S05]  /*1bdb0*/  BSYNC B1 ;  /* 0x0000000000017941 */ /* 0x000fea0003800000 */
.L_x_5812:
        /* <DEDUP_REMOVED lines=12> */
.L_x_6037:
[----:B------:R-:W-:Y:S05]  /*1be80*/  BSYNC B2 ;  /* 0x0000000000027941 */ /* 0x000fea0003800000 */
.L_x_5816:
        /* <DEDUP_REMOVED lines=9> */
.L_x_5819:
[----:B------:R-:W-:Y:S05]  /*1bf20*/  BSYNC B2 ;  /* 0x0000000000027941 */ /* 0x000fea0003800000 */
.L_x_5818:
        /* <DEDUP_REMOVED lines=13> */
.L_x_5820:
        /* <DEDUP_REMOVED lines=13> */
.L_x_6038:
[----:B------:R-:W-:Y:S05]  /*1c0d0*/  BSYNC B2 ;  /* 0x0000000000027941 */ /* 0x000fea0003800000 */
.L_x_5821:
        /* <DEDUP_REMOVED lines=11> */
.L_x_5824:
[----:B------:R-:W-:Y:S05]  /*1c190*/  BSYNC B2 ;  /* 0x0000000000027941 */ /* 0x000fea0003800000 */
.L_x_5823:
        /* <DEDUP_REMOVED lines=10> */
.L_x_5825:
        /* <DEDUP_REMOVED lines=15> */
.L_x_5826:
        /* <DEDUP_REMOVED lines=15> */
.L_x_5827:
        /* <DEDUP_REMOVED lines=15> */
.L_x_5828:
        /* <DEDUP_REMOVED lines=10> */
.L_x_5815:
[----:B------:R-:W-:Y:S05]  /*1c5b0*/  BSYNC B1 ;  /* 0x0000000000017941 */ /* 0x000fea0003800000 */
.L_x_5814:
        /* <DEDUP_REMOVED lines=13> */
.L_x_5844:
        /* <DEDUP_REMOVED lines=13> */
.L_x_6039:
[----:B------:R-:W-:Y:S05]  /*1c760*/  BSYNC B2 ;  /* 0x0000000000027941 */ /* 0x000fea0003800000 */
.L_x_5831:
        /* <DEDUP_REMOVED lines=9> */
.L_x_5834:
[----:B------:R-:W-:Y:S05]  /*1c800*/  BSYNC B2 ;  /* 0x0000000000027941 */ /* 0x000fea0003800000 */
.L_x_5833:
        /* <DEDUP_REMOVED lines=12> */
.L_x_5835:
        /* <DEDUP_REMOVED lines=13> */
.L_x_6040:
[----:B------:R-:W-:Y:S05]  /*1c9a0*/  BSYNC B2 ;  /* 0x0000000000027941 */ /* 0x000fea0003800000 */
.L_x_5836:
        /* <DEDUP_REMOVED lines=11> */
.L_x_5839:
[----:B------:R-:W-:Y:S05]  /*1ca60*/  BSYNC B2 ;  /* 0x0000000000027941 */ /* 0x000fea0003800000 */
.L_x_5838:
        /* <DEDUP_REMOVED lines=10> */
.L_x_5840:
        /* <DEDUP_REMOVED lines=15> */
.L_x_5841:
        /* <DEDUP_REMOVED lines=15> */
.L_x_5842:
        /* <DEDUP_REMOVED lines=15> */
.L_x_5843:
        /* <DEDUP_REMOVED lines=10> */
.L_x_5830:
[----:B------:R-:W-:Y:S05]  /*1ce80*/  BSYNC B1 ;  /* 0x0000000000017941 */ /* 0x000fea0003800000 */
.L_x_5829:
        /* <DEDUP_REMOVED lines=12> */
.L_x_5808:
[----:B------:R-:W-:Y:S05]  /*1cf50*/  BSYNC B0 ;  /* 0x0000000000007941 */ /* 0x000fea0003800000 */
.L_x_5807:
        /* <DEDUP_REMOVED lines=49> */
.L_x_5846:
[----:B------:R-:W-:Y:S05]  /*1d270*/  BSYNC B0 ;  /* 0x0000000000007941 */ /* 0x000fea0003800000 */
.L_x_5845:
        /* <DEDUP_REMOVED lines=16> */
[----:B------:R-:W0:Y:S08]  /*1d380*/  FLO.U32 R0, UR4 ;  /* 0x0000000400007d00 */ /* 0x000e3000080e0000 */
[----:B------:R-:W1:Y:S01]  /*1d390*/  POPC R2, UR4 ;  /* 0x0000000400027d09 */ /* 0x000e620008000000 */
[----:B0-----:R-:W-:-:S13]  /*1d3a0*/  ISETP.EQ.U32.AND P0, PT, R0, R3, PT ;  /* 0x000000030000720c */ /* 0x001fda0003f02070 */
[----:B-1----:R-:W2:Y:S01]  /*1d3b0*/  @P0 ATOMG.E.ADD.STRONG.GPU PT, R5, desc[UR40][R4.64], R2 ;  /* 0x00000002040509a8 */ /* 0x002ea200081ee1e8 */
[----:B------:R-:W0:Y:S02]  /*1d3c0*/  S2R R3, SR_LTMASK ;  /* 0x0000000000037919 */ /* 0x000e240000003900 */
[----:B0-----:R-:W-:-:S06]  /*1d3d0*/  LOP3.LUT R3, R3, UR4, RZ, 0xc0, !PT ;  /* 0x0000000403037c12 */ /* 0x001fcc000f8ec0ff */
[----:B------:R-:W0:Y:S01]  /*1d3e0*/  POPC R3, R3 ;  /* 0x0000000300037309 */ /* 0x000e220000000000 */
[----:B--2---:R-:W0:Y:S02]  /*1d3f0*/  SHFL.IDX PT, R0, R5, R0, 0x1f ;  /* 0x00001f0005007589 */ /* 0x004e2400000e0000 */
[----:B0-----:R-:W-:-:S05]  /*1d400*/  IADD3 R0, R0, UR37, R3 ;  /* 0x0000002500007c10 */ /* 0x001fca000fffe003 */
[----:B------:R4:W-:Y:S01]  /*1d410*/  STL [R1], R0 ;  /* 0x0000000001007387 */ /* 0x0009e20000100800 */
[----:B------:R-:W-:Y:S05]  /*1d420*/  BRA `(.L_x_5849) ;  /* 0x00000048009c7947 */ /* 0x000fea0003800000 */
.L_x_5848:
        /* <DEDUP_REMOVED lines=20> */
.L_x_5851:
[----:B------:R-:W-:Y:S05]  /*1d570*/  BSYNC B6 ;  /* 0x0000000000067941 */ /* 0x000fea0003800000 */
.L_x_5850:
        /* <DEDUP_REMOVED lines=20> */
.L_x_5854:
        /* <DEDUP_REMOVED lines=16> */
.L_x_5853:
[----:B------:R-:W-:Y:S05]  /*1d7c0*/  BSYNC B6 ;  /* 0x0000000000067941 */ /* 0x000fea0003800000 */
.L_x_5852:
        /* <DEDUP_REMOVED lines=24> */
.L_x_6043:
        /* <DEDUP_REMOVED lines=11> */
.L_x_6046:
        /* <DEDUP_REMOVED lines=24> */
.L_x_5858:
[----:B-1----:R-:W2:Y:S01]  /*1db80*/  LDL R2, [R1+0x18] ;  /* 0x0000180001027983 */ /* 0x002ea20000100800 */
[----:B0-----:R-:W-:Y:S01]  /*1db90*/  IMAD R0, R19, 0x8, R18 ;  /* 0x0000000813007824 */ /* 0x001fe200078e0212 */
[----:B--2---:R-:W-:-:S04]  /*1dba0*/  SHF.L.U32 R2, R2, 0x1f, RZ ;  /* 0x0000001f02027819 */ /* 0x004fc800000006ff */
[----:B------:R-:W0:Y:S02]  /*1dbb0*/  SYNCS.PHASECHK.TRANS64.TRYWAIT P0, [R0+URZ+0x32440], R2 ;  /* 0x03244002000075a7 */ /* 0x000e24000800017f */
[----:B0-----:R-:W-:Y:S05]  /*1dbc0*/  @!P0 BRA `(.L_x_5859) ;  /* 0x0000007400408947 */ /* 0x001fea0003800000 */
.L_x_6047:
        /* <DEDUP_REMOVED lines=11> */
.L_x_5860:
        /* <DEDUP_REMOVED lines=24> */
.L_x_5856:
        /* <DEDUP_REMOVED lines=34> */
.L_x_5862:
[----:B------:R-:W-:Y:S05]  /*1e020*/  BSYNC B6 ;  /* 0x0000000000067941 */ /* 0x000fea0003800000 */
.L_x_5861:
[----:B------:R-:W2:Y:S01]  /*1e030*/  LDL R10, [R1+0x4] ;  /* 0x00000400010a7983 */ /* 0x000ea20000100800 */
        /* <DEDUP_REMOVED lines=141> */
.L_x_6064:
        /* <DEDUP_REMOVED lines=12> */
.L_x_5864:
        /* <DEDUP_REMOVED lines=37> */
.L_x_5866:
[----:B------:R-:W-:Y:S05]  /*1ec20*/  BSYNC B6 ;  /* 0x0000000000067941 */ /* 0x000fea0003800000 */
.L_x_5865:
        /* <DEDUP_REMOVED lines=151> */
.L_x_6082:
[----:B--2---:R-:W2:Y:S01]  /*1f5a0*/  LDL.LU R2, [R1+0x7c] ;  /* 0x00007c0001027983 */ /* 0x004ea20000300800 */
[----:B------:R-:W-:Y:S01]  /*1f5b0*/  BSSY B0, `(.L_x_5868) ;  /* 0x000000d000007945 */ /* 0x000fe20003800000 */
[----:B--2---:R-:W-:-:S13]  /*1f5c0*/  ISETP.GE.AND P4, PT, R2, R3, PT ;  /* 0x000000030200720c */ /* 0x004fda0003f86270 */
[----:B------:R-:W-:Y:S05]  /*1f5d0*/  @P4 BRA `(.L_x_5869) ;  /* 0x0000000000284947 */ /* 0x000fea0003800000 */
[----:B0-----:R-:W2:Y:S01]  /*1f5e0*/  LDL R4, [R1+0x14] ;  /* 0x0000140001047983 */ /* 0x001ea20000100800 */
        /* <DEDUP_REMOVED lines=9> */
.L_x_5869:
[----:B------:R-:W-:Y:S05]  /*1f680*/  BSYNC B0 ;  /* 0x0000000000007941 */ /* 0x000fea0003800000 */
.L_x_5868:
[----:B------:R-:W-:Y:S01]  /*1f690*/  NOP ;  /* 0x0000000000007918 */ /* 0x000fe20000000000 */
[----:B------:R-:W-:-:S13]  /*1f6a0*/  PLOP3.LUT P0, PT, PT, PT, PT, 0x80, 0x0 ;  /* 0x000000000000781c */ /* 0x000fda0003f0f070 */
.L_x_5870:
        /* <DEDUP_REMOVED lines=18> */
.L_x_6083:
[----:B------:R-:W-:Y:S05]  /*1f7d0*/  BSYNC B0 ;  /* 0x0000000000007941 */ /* 0x000fea0003800000 */
.L_x_5871:
[----:B------:R-:W2:Y:S01]  /*1f7e0*/  LDL R2, [R1+0x48] ;  /* 0x0000480001027983 */ /* 0x000ea20000100800 */
[----:B------:R-:W-:Y:S01]  /*1f7f0*/  BSSY B0, `(.L_x_5873) ;  /* 0x000005a000007945 */ /* 0x000fe20003800000 */
[----:B--2---:R-:W-:-:S13]  /*1f800*/  LOP3.LUT P0, RZ, R2, 0x1, RZ, 0xc0, !PT ;  /* 0x0000000102ff7812 */ /* 0x004fda000780c0ff */
[----:B------:R-:W-:Y:S05]  /*1f810*/  @!P0 BRA `(.L_x_5874) ;  /* 0x00000004005c8947 */ /* 0x000fea0003800000 */
[----:B0-----:R-:W1:Y:S01]  /*1f820*/  LDL R4, [R1+0x18] ;  /* 0x0000180001047983 */ /* 0x001e620000100800 */
[----:B------:R-:W-:Y:S01]  /*1f830*/  IMAD R2, R19, 0x8, R18 ;  /* 0x0000000813027824 */ /* 0x000fe200078e0212 */
[----:B------:R-:W-:Y:S01]  /*1f840*/  BSSY B1, `(.L_x_5875) ;  /* 0x0000007000017945 */ /* 0x000fe20003800000 */
[----:B------:R-:W0:Y:S02]  /*1f850*/  S2R R3, SR_TID.X ;  /* 0x0000000000037919 */ /* 0x000e240000002100 */
[----:B0-----:R-:W-:-:S04]  /*1f860*/  LOP3.LUT R3, R3, 0x7f, RZ, 0xc0, !PT ;  /* 0x0000007f03037812 */ /* 0x001fc800078ec0ff */
[----:B------:R-:W-:Y:S02]  /*1f870*/  ISETP.NE.AND P1, PT, R3, RZ, PT ;  /* 0x000000ff0300720c */ /* 0x000fe40003f25270 */
[----:B-1----:R-:W-:-:S04]  /*1f880*/  SHF.L.U32 R0, R4, 0x1f, RZ ;  /* 0x0000001f04007819 */ /* 0x002fc800000006ff */
[----:B------:R-:W0:Y:S02]  /*1f890*/  SYNCS.PHASECHK.TRANS64.TRYWAIT P0, [R2+URZ+0x32460], R0 ;  /* 0x03246000020075a7 */ /* 0x000e24000800017f */
[----:B0-----:R-:W-:Y:S05]  /*1f8a0*/  @!P0 BRA `(.L_x_5876) ;  /* 0x0000007000788947 */ /* 0x001fea0003800000 */
.L_x_6084:
[----:B------:R-:W-:Y:S05]  /*1f8b0*/  BSYNC B1 ;  /* 0x0000000000017941 */ /* 0x000fea0003800000 */
.L_x_5875:
        /* <DEDUP_REMOVED lines=9> */
.L_x_5878:
[----:B------:R-:W-:Y:S05]  /*1f950*/  BSYNC B1 ;  /* 0x0000000000017941 */ /* 0x000fea0003800000 */
.L_x_5877:
        /* <DEDUP_REMOVED lines=12> */
.L_x_5879:
        /* <DEDUP_REMOVED lines=15> */
.L_x_5880:
        /* <DEDUP_REMOVED lines=15> */
.L_x_5881:
        /* <DEDUP_REMOVED lines=15> */
.L_x_5882:
        /* <DEDUP_REMOVED lines=10> */
.L_x_5874:
[----:B------:R-:W-:Y:S05]  /*1fd90*/  BSYNC B0 ;  /* 0x0000000000007941 */ /* 0x000fea0003800000 */
.L_x_5873:
[----:B0-----:R-:W1:Y:S04]  /*1fda0*/  LDL R4, [R1+0x4c] ;  /* 0x00004c0001047983 */ /* 0x001e680000100800 */
[----:B------:R-:W2:Y:S01]  /*1fdb0*/  LDL R5, [R1+0x28] ;  /* 0x0000280001057983 */ /* 0x000ea20000100800 */
[----:B------:R-:W-:Y:S01]  /*1fdc0*/  BSSY B0, `(.L_x_5883) ;  /* 0x00001f3000007945 */ /* 0x000fe20003800000 */
[----:B-1----:R-:W-:-:S05]  /*1fdd0*/  VIADD R0, R4, 0xfffffffe ;  /* 0xfffffffe04007836 */ /* 0x002fca0000000000 */
[----:B--2---:R-:W-:-:S13]  /*1fde0*/  ISETP.GE.AND P0, PT, R0, R5, PT ;  /* 0x000000050000720c */ /* 0x004fda0003f06270 */
[----:B------:R-:W-:Y:S05]  /*1fdf0*/  @!P0 BRA `(.L_x_5884) ;  /* 0x0000001c00bc8947 */ /* 0x000fea0003800000 */
[----:B------:R-:W2:Y:S04]  /*1fe00*/  LDL.LU R7, [R1+0x84] ;  /* 0x0000840001077983 */ /* 0x000ea80000300800 */
[----:B---3--:R-:W3:Y:S04]  /*1fe10*/  LDL.LU R6, [R1+0x44] ;  /* 0x0000440001067983 */ /* 0x008ee80000300800 */
        /* <DEDUP_REMOVED lines=46> */
.L_x_5889:
        /* <DEDUP_REMOVED lines=8> */
.L_x_6085:
[----:B------:R-:W-:Y:S05]  /*20180*/  BSYNC B3 ;  /* 0x0000000000037941 */ /* 0x000fea0003800000 */
.L_x_5890:
        /* <DEDUP_REMOVED lines=9> */
.L_x_5893:
[----:B------:R-:W-:Y:S05]  /*20220*/  BSYNC B3 ;  /* 0x0000000000037941 */ /* 0x000fea0003800000 */
.L_x_5892:
        /* <DEDUP_REMOVED lines=12> */
.L_x_5894:
        /* <DEDUP_REMOVED lines=13> */
.L_x_6086:
[----:B------:R-:W-:Y:S05]  /*203c0*/  BSYNC B3 ;  /* 0x0000000000037941 */ /* 0x000fea0003800000 */
.L_x_5895:
        /* <DEDUP_REMOVED lines=11> */
.L_x_5898:
[----:B------:R-:W-:Y:S05]  /*20480*/  BSYNC B3 ;  /* 0x0000000000037941 */ /* 0x000fea0003800000 */
.L_x_5897:
        /* <DEDUP_REMOVED lines=9> */
.L_x_5899:
        /* <DEDUP_REMOVED lines=15> */
.L_x_5900:
        /* <DEDUP_REMOVED lines=15> */
.L_x_5901:
        /* <DEDUP_REMOVED lines=15> */
.L_x_5902:
        /* <DEDUP_REMOVED lines=10> */
.L_x_5888:
[----:B------:R-:W-:Y:S05]  /*20890*/  BSYNC B1 ;  /* 0x0000000000017941 */ /* 0x000fea0003800000 */
.L_x_5887:
[----:B------:R-:W2:Y:S02]  /*208a0*/  LDL.LU R5, [R1+0x4c] ;  /* 0x00004c0001057983 */ /* 0x000ea40000300800 */
[----:B--2---:R-:W-:-:S07]  /*208b0*/  VIADD R0, R5, 0xfffffffd ;  /* 0xfffffffd05007836 */ /* 0x004fce0000000000 */
.L_x_5886:
[----:B------:R-:W-:Y:S05]  /*208c0*/  BSYNC B2 ;  /* 0x0000000000027941 */ /* 0x000fea0003800000 */
.L_x_5885:
[----:B------:R-:W-:Y:S01]  /*208d0*/  VIADD R8, R8, 0xfffffffe ;  /* 0xfffffffe08087836 */ /* 0x000fe20000000000 */
[----:B------:R-:W-:-:S04]  /*208e0*/  LOP3.LUT R4, RZ, R4, RZ, 0x33, !PT ;  /* 0x00000004ff047212 */ /* 0x000fc800078e33ff */
[----:B------:R-:W-:-:S13]  /*208f0*/  ISETP.NE.AND P0, PT, R8, R4, PT ;  /* 0x000000040800720c */ /* 0x000fda0003f05270 */
[----:B------:R-:W-:Y:S05]  /*20900*/  @!P0 BRA `(.L_x_5884) ;  /* 0x0000001000f88947 */ /* 0x000fea0003800000 */
.L_x_5935:
        /* <DEDUP_REMOVED lines=35> */
.L_x_5905:
        /* <DEDUP_REMOVED lines=8> */
.L_x_6087:
[----:B------:R-:W-:Y:S05]  /*20bc0*/  BSYNC B2 ;  /* 0x0000000000027941 */ /* 0x000fea0003800000 */
.L_x_5906:
        /* <DEDUP_REMOVED lines=9> */
.L_x_5909:
[----:B------:R-:W-:Y:S05]  /*20c60*/  BSYNC B2 ;  /* 0x0000000000027941 */ /* 0x000fea0003800000 */
.L_x_5908:
        /* <DEDUP_REMOVED lines=12> */
.L_x_5910:
        /* <DEDUP_REMOVED lines=13> */
.L_x_6088:
[----:B------:R-:W-:Y:S05]  /*20e00*/  BSYNC B2 ;  /* 0x0000000000027941 */ /* 0x000fea0003800000 */
.L_x_5911:
        /* <DEDUP_REMOVED lines=11> */
.L_x_5914:
[----:B------:R-:W-:Y:S05]  /*20ec0*/  BSYNC B2 ;  /* 0x0000000000027941 */ /* 0x000fea0003800000 */
.L_x_5913:
        /* <DEDUP_REMOVED lines=9> */
.L_x_5915:
        /* <DEDUP_REMOVED lines=15> */
.L_x_5916:
        /* <DEDUP_REMOVED lines=15> */
.L_x_5917:
        /* <DEDUP_REMOVED lines=15> */
.L_x_5918:
        /* <DEDUP_REMOVED lines=10> */
.L_x_5904:
[----:B------:R-:W-:Y:S05]  /*212d0*/  BSYNC B1 ;  /* 0x0000000000017941 */ /* 0x000fea0003800000 */
.L_x_5903:
        /* <DEDUP_REMOVED lines=35> */
.L_x_5921:
        /* <DEDUP_REMOVED lines=8> */
.L_x_6089:
[----:B------:R-:W-:Y:S05]  /*21590*/  BSYNC B2 ;  /* 0x0000000000027941 */ /* 0x000fea0003800000 */
.L_x_5922:
        /* <DEDUP_REMOVED lines=9> */
.L_x_5925:
[----:B------:R-:W-:Y:S05]  /*21630*/  BSYNC B2 ;  /* 0x0000000000027941 */ /* 0x000fea0003800000 */
.L_x_5924:
        /* <DEDUP_REMOVED lines=12> */
.L_x_5926:
        /* <DEDUP_REMOVED lines=13> */
.L_x_6090:
[----:B------:R-:W-:Y:S05]  /*217d0*/  BSYNC B2 ;  /* 0x0000000000027941 */ /* 0x000fea0003800000 */
.L_x_5927:
        /* <DEDUP_REMOVED lines=11> */
.L_x_5930:
[----:B------:R-:W-:Y:S05]  /*21890*/  BSYNC B2 ;  /* 0x0000000000027941 */ /* 0x000fea0003800000 */
.L_x_5929:
        /* <DEDUP_REMOVED lines=9> */
.L_x_5931:
        /* <DEDUP_REMOVED lines=15> */
.L_x_5932:
        /* <DEDUP_REMOVED lines=15> */
.L_x_5933:
        /* <DEDUP_REMOVED lines=15> */
.L_x_5934:
        /* <DEDUP_REMOVED lines=10> */
.L_x_5920:
[----:B------:R-:W-:Y:S05]  /*21ca0*/  BSYNC B1 ;  /* 0x0000000000017941 */ /* 0x000fea0003800000 */
.L_x_5919:
[----:B------:R-:W2:Y:S01]  /*21cb0*/  LDL R5, [R1+0x28] ;  /* 0x0000280001057983 */ /* 0x000ea20000100800 */
[----:B------:R-:W-:Y:S01]  /*21cc0*/  VIADD R0, R0, 0xfffffffe ;  /* 0xfffffffe00007836 */ /* 0x000fe20000000000 */
[----:B--2---:R-:W-:-:S13]  /*21cd0*/  ISETP.GT.AND P0, PT, R6, R5, PT ;  /* 0x000000050600720c */ /* 0x004fda0003f04270 */
[----:B------:R-:W-:Y:S05]  /*21ce0*/  @P0 BRA `(.L_x_5935) ;  /* 0xffffffec00080947 */ /* 0x000fea000383ffff */
.L_x_5884:
[----:B------:R-:W-:Y:S05]  /*21cf0*/  BSYNC B0 ;  /* 0x0000000000007941 */ /* 0x000fea0003800000 */
.L_x_5883:
        /* <DEDUP_REMOVED lines=13> */
[----:B------:R-:W4:Y:S01]  /*21dd0*/  LDC.64 R4, c[0x0][0xd60] ;  /* 0x00035800ff047b82 */ /* 0x000f220000000a00 */
[----:B------:R-:W2:Y:S08]  /*21de0*/  FLO.U32 R0, UR4 ;  /* 0x0000000400007d00 */ /* 0x000eb000080e0000 */
[----:B-1----:R-:W4:Y:S01]  /*21df0*/  POPC R2, UR4 ;  /* 0x0000000400027d09 */ /* 0x002f220008000000 */
[----:B--2---:R-:W-:-:S13]  /*21e00*/  ISETP.EQ.U32.AND P1, PT, R0, R3, PT ;  /* 0x000000030000720c */ /* 0x004fda0003f22070 */
[----:B----4-:R-:W2:Y:S01]  /*21e10*/  @P1 ATOMG.E.ADD.STRONG.GPU PT, R5, desc[UR40][R4.64], R2 ;  /* 0x00000002040519a8 */ /* 0x010ea200081ee1e8 */
[----:B------:R-:W1:Y:S02]  /*21e20*/  S2R R3, SR_LTMASK ;  /* 0x0000000000037919 */ /* 0x000e640000003900 */
[----:B-1----:R-:W-:-:S06]  /*21e30*/  LOP3.LUT R3, R3, UR4, RZ, 0xc0, !PT ;  /* 0x0000000403037c12 */ /* 0x002fcc000f8ec0ff */
[----:B------:R-:W1:Y:S01]  /*21e40*/  POPC R3, R3 ;  /* 0x0000000300037309 */ /* 0x000e620000000000 */
[----:B--2---:R-:W1:Y:S02]  /*21e50*/  SHFL.IDX PT, R0, R5, R0, 0x1f ;  /* 0x00001f0005007589 */ /* 0x004e6400000e0000 */
[----:B-1----:R-:W-:-:S05]  /*21e60*/  IADD3 R0, R0, UR37, R3 ;  /* 0x0000002500007c10 */ /* 0x002fca000fffe003 */
[----:B------:R2:W-:Y:S02]  /*21e70*/  STL [R1], R0 ;  /* 0x0000000001007387 */ /* 0x0005e40000100800 */
.L_x_5937:
[----:B------:R-:W-:Y:S05]  /*21e80*/  BSYNC B0 ;  /* 0x0000000000007941 */ /* 0x000fea0003800000 */
.L_x_5936:
[----:B------:R-:W-:-:S07]  /*21e90*/  SEL R19, R19, RZ, P0 ;  /* 0x000000ff13137207 */ /* 0x000fce0000000000 */
.L_x_5849:
[----:B------:R-:W-:Y:S05]  /*21ea0*/  BSYNC B7 ;  /* 0x0000000000077941 */ /* 0x000fea0003800000 */
.L_x_5847:
[----:B--2-4-:R-:W2:Y:S02]  /*21eb0*/  LDL R0, [R1+0x48] ;  /* 0x0000480001007983 */ /* 0x014ea40000100800 */
        /* <DEDUP_REMOVED lines=8> */
[----:B---3--:R-:W2:Y:S04]  /*21f40*/  LDS.128 R4, [R18+0x324d0] ;  /* 0x0324d00012047984 */ /* 0x008ea80000000c00 */
[----:B--2---:R2:W-:Y:S04]  /*21f50*/  STL.64 [R1], R4 ;  /* 0x0000000401007387 */ /* 0x0045e80000100a00 */
[----:B------:R2:W-:Y:S01]  /*21f60*/  STL.64 [R1+0x8], R6 ;  /* 0x0000080601007387 */ /* 0x0005e20000100a00 */
[----:B------:R-:W-:Y:S06]  /*21f70*/  BAR.ARV 0x4, 0x180 ;  /* 0x0106000000007b1d */ /* 0x000fec0000002000 */
[----:B------:R-:W-:Y:S05]  /*21f80*/  BRA `(.L_x_5939) ;  /* 0x0000001000347947 */ /* 0x000fea0003800000 */
.L_x_5938:
[----:B------:R-:W2:Y:S01]  /*21f90*/  S2R R16, SR_TID.X ;  /* 0x0000000000107919 */ /* 0x000ea20000002100 */
[----:B------:R-:W-:Y:S01]  /*21fa0*/  UMOV UR4, 0xffffffff ;  /* 0xffffffff00047882 */ /* 0x000fe20000000000 */
[----:B--2---:R-:W-:-:S04]  /*21fb0*/  LOP3.LUT R16, R16, 0x1f, RZ, 0xc0, !PT ;  /* 0x0000001f10107812 */ /* 0x004fc800078ec0ff */
[----:B------:R-:W-:Y:S01]  /*21fc0*/  ISETP.NE.AND P0, PT, R16, 0x1f, PT ;  /* 0x0000001f1000780c */ /* 0x000fe20003f05270 */
[----:B------:R-:W-:-:S12]  /*21fd0*/  BRA.DIV UR4, `(.L_x_5940) ;  /* 0x0000004e04387947 */ /* 0x000fd8000b800000 */
[----:B-1----:R-:W2:Y:S01]  /*21fe0*/  LDL.LU R2, [R1] ;  /* 0x0000000001027983 */ /* 0x002ea20000300800 */
[----:B------:R-:W-:-:S03]  /*21ff0*/  ULDC UR4, c[0x0][0xd3c] ;  /* 0x00034f0000047ab9 */ /* 0x000fc60000000800 */
[----:B------:R-:W4:Y:S01]  /*22000*/  LDL R3, [R1+0xc] ;  /* 0x00000c0001037983 */ /* 0x000f220000100800 */
[----:B--2---:R-:W-:Y:S02]  /*22010*/  IMAD.MOV.U32 R10, RZ, RZ, R2 ;  /* 0x000000ffff0a7224 */ /* 0x004fe400078e0002 */
[----:B----4-:R-:W-:-:S05]  /*22020*/  IMAD.IADD R0, R3, 0x1, R16 ;  /* 0x0000000103007824 */ /* 0x010fca00078e0210 */
[----:B------:R-:W-:-:S13]  /*22030*/  ISETP.GE.OR P1, PT, R0, UR4, !P0 ;  /* 0x0000000400007c0c */ /* 0x000fda000c726670 */
[----:B------:R-:W1:Y:S08]  /*22040*/  @!P1 LDC.64 R2, c[0x0][0xd80] ;  /* 0x00036000ff029b82 */ /* 0x000e700000000a00 */
[----:B---3--:R-:W2:Y:S01]  /*22050*/  @!P1 LDC.64 R6, c[0x0][0xd78] ;  /* 0x00035e00ff069b82 */ /* 0x008ea20000000a00 */
        /* <DEDUP_REMOVED lines=33> */
.L_x_6100:
[----:B------:R-:W-:Y:S02]  /*22270*/  ULDC UR4, c[0x0][0xd38] ;  /* 0x00034e0000047ab9 */ /* 0x000fe40000000800 */
[----:B------:R-:W-:-:S04]  /*22280*/  IMAD.U32 R2, RZ, RZ, UR4 ;  /* 0x00000004ff027e24 */ /* 0x000fc8000f8e00ff */
[----:B-1----:R-:W-:-:S04]  /*22290*/  IMAD R9, R9, R2, RZ ;  /* 0x0000000209097224 */ /* 0x002fc800078e02ff */
[----:B------:R-:W-:-:S05]  /*222a0*/  IMAD.IADD R0, R0, 0x1, R9 ;  /* 0x0000000100007824 */ /* 0x000fca00078e0209 */
[----:B------:R-:W-:-:S13]  /*222b0*/  ISETP.GT.AND P6, PT, R0, R5, PT ;  /* 0x000000050000720c */ /* 0x000fda0003fc4270 */
[----:B------:R-:W-:Y:S05]  /*222c0*/  @P6 BRA `(.L_x_5941) ;  /* 0x0000000000ac6947 */ /* 0x000fea0003800000 */
.L_x_5944:
        /* <DEDUP_REMOVED lines=37> */
.L_x_6108:
[----:B------:R-:W-:Y:S02]  /*22520*/  ULDC UR4, c[0x0][0xd38] ;  /* 0x00034e0000047ab9 */ /* 0x000fe40000000800 */
[----:B------:R-:W-:-:S04]  /*22530*/  IMAD.U32 R2, RZ, RZ, UR4 ;  /* 0x00000004ff027e24 */ /* 0x000fc8000f8e00ff */
[----:B-1----:R-:W-:-:S04]  /*22540*/  IMAD R9, R9, R2, RZ ;  /* 0x0000000209097224 */ /* 0x002fc800078e02ff */
[----:B------:R-:W-:-:S05]  /*22550*/  IMAD.IADD R0, R9, 0x1, R0 ;  /* 0x0000000109007824 */ /* 0x000fca00078e0200 */
[----:B------:R-:W-:-:S13]  /*22560*/  ISETP.GT.AND P6, PT, R0, R5, PT ;  /* 0x000000050000720c */ /* 0x000fda0003fc4270 */
[----:B------:R-:W-:Y:S05]  /*22570*/  @!P6 BRA `(.L_x_5944) ;  /* 0xfffffffc0054e947 */ /* 0x000fea000383ffff */
.L_x_5941:
        /* <DEDUP_REMOVED lines=12> */
.L_x_6113:
[----:B------:R-:W-:-:S13]  /*22640*/  ISETP.NE.AND P0, PT, R0, RZ, PT ;  /* 0x000000ff0000720c */ /* 0x000fda0003f05270 */
[----:B------:R-:W-:Y:S05]  /*22650*/  @!P0 BRA `(.L_x_5946) ;  /* 0x0000000000148947 */ /* 0x000fea0003800000 */
[----:B------:R-:W-:Y:S01]  /*22660*/  UMOV UR4, 0xffffffff ;  /* 0xffffffff00047882 */ /* 0x000fe20000000000 */
[----:B-1----:R-:W-:Y:S02]  /*22670*/  VIADD R3, R3, 0xffffffff ;  /* 0xffffffff03037836 */ /* 0x002fe40000000000 */
[----:B------:R-:W-:Y:S05]  /*22680*/  BRA.DIV UR4, `(.L_x_5947) ;  /* 0x00000052042c7947 */ /* 0x000fea000b800000 */
[----:B------:R1:W2:Y:S02]  /*22690*/  SHFL.IDX PT, R3, R7, R3, 0x1f ;  /* 0x00001f0307037589 */ /* 0x0002a400000e0000 */
.L_x_6116:
[----:B--2---:R-:W-:-:S07]  /*226a0*/  IMAD.MOV.U32 R8, RZ, RZ, R3 ;  /* 0x000000ffff087224 */ /* 0x004fce00078e0003 */
.L_x_5946:
[----:B------:R-:W-:Y:S01]  /*226b0*/  ISETP.NE.AND P0, PT, R6, 0x1, PT ;  /* 0x000000010600780c */ /* 0x000fe20003f05270 */
[----:B------:R-:W-:-:S05]  /*226c0*/  IMAD R0, R8, R2, R9 ;  /* 0x0000000208007224 */ /* 0x000fca00078e0209 */
[----:B------:R2:W-:Y:S02]  /*226d0*/  STL [R1], R0 ;  /* 0x0000000001007387 */ /* 0x0005e40000100800 */
[----:B--2---:R-:W-:-:S05]  /*226e0*/  IMAD.IADD R0, R5, 0x1, -R0 ;  /* 0x0000000105007824 */ /* 0x004fca00078e0a00 */
[----:B------:R-:W-:Y:S05]  /*226f0*/  @!P0 BRA `(.L_x_5948) ;  /* 0x0000000000e48947 */ /* 0x000fea0003800000 */
[----:B------:R-:W-:-:S04]  /*22700*/  IABS R5, R4 ;  /* 0x0000000400057213 */ /* 0x000fc80000000000 */
[----:B------:R-:W2:Y:S08]  /*22710*/  I2F.RP R2, R5 ;  /* 0x0000000500027306 */ /* 0x000eb00000209400 */
[----:B--2---:R-:W2:Y:S02]  /*22720*/  MUFU.RCP R2, R2 ;  /* 0x0000000200027308 */ /* 0x004ea40000001000 */
[----:B--2---:R-:W-:-:S06]  /*22730*/  VIADD R2, R2, 0xffffffe ;  /* 0x0ffffffe02027836 */ /* 0x004fcc0000000000 */
        /* <DEDUP_REMOVED lines=53> */
.L_x_5948:
[----:B-1----:R-:W2:Y:S01]  /*22a90*/  LDL R3, [R1+0xc] ;  /* 0x00000c0001037983 */ /* 0x002ea20000100800 */
        /* <DEDUP_REMOVED lines=62> */
.L_x_5949:
[----:B------:R-:W-:-:S05]  /*22e80*/  LOP3.LUT R0, RZ, R0, RZ, 0x33, !PT ;  /* 0x00000000ff007212 */ /* 0x000fca00078e33ff */
[----:B------:R-:W-:-:S05]  /*22e90*/  IMAD.IADD R0, R4, 0x1, R0 ;  /* 0x0000000104007824 */ /* 0x000fca00078e0200 */
[----:B------:R2:W-:Y:S01]  /*22ea0*/  STL [R1+0x4], R0 ;  /* 0x0000040001007387 */ /* 0x0005e20000100800 */
[----:B------:R-:W-:Y:S05]  /*22eb0*/  BRA `(.L_x_5950) ;  /* 0x0000000000287947 */ /* 0x000fea0003800000 */
.L_x_5942:
        /* <DEDUP_REMOVED lines=10> */
.L_x_5950:
[----:B01----:R-:W3:Y:S04]  /*22f60*/  LDL R2, [R1+0xc] ;  /* 0x00000c0001027983 */ /* 0x003ee80000100800 */
[----:B------:R-:W4:Y:S04]  /*22f70*/  LDL R3, [R1+0x8] ;  /* 0x0000080001037983 */ /* 0x000f280000100800 */
[----:B------:R-:W5:Y:S04]  /*22f80*/  LDL R5, [R1+0x4] ;  /* 0x0000040001057983 */ /* 0x000f680000100800 */
[----:B------:R-:W5:Y:S01]  /*22f90*/  LDL R4, [R1] ;  /* 0x0000000001047983 */ /* 0x000f620000100800 */
        /* <DEDUP_REMOVED lines=12> */
.L_x_5939:
[----:B------:R-:W3:Y:S01]  /*23060*/  LDL R0, [R1+0xc] ;  /* 0x00000c0001007983 */ /* 0x000ee20000100800 */
[----:B------:R-:W-:Y:S02]  /*23070*/  ULDC UR4, c[0x0][0xd3c] ;  /* 0x00034f0000047ab9 */ /* 0x000fe40000000800 */
[----:B---3--:R-:W-:-:S13]  /*23080*/  ISETP.GE.AND P0, PT, R0, UR4, PT ;  /* 0x0000000400007c0c */ /* 0x008fda000bf06270 */
[----:B------:R-:W-:Y:S05]  /*23090*/  @!P0 BRA `(.L_x_5951) ;  /* 0xffffff8000588947 */ /* 0x000fea000383ffff */
[----:B------:R-:W-:Y:S05]  /*230a0*/  BSYNC B8 ;  /* 0x0000000000087941 */ /* 0x000fea0003800000 */
.L_x_5801:
[----:B--2---:R-:W2:Y:S01]  /*230b0*/  LDL.LU R0, [R1+0x80] ;  /* 0x0000800001007983 */ /* 0x004ea20000300800 */
[----:B------:R-:W-:Y:S01]  /*230c0*/  BSSY B0, `(.L_x_5952) ;  /* 0x000000b000007945 */ /* 0x000fe20003800000 */
[----:B0-----:R-:W0:Y:S01]  /*230d0*/  S2R R5, SR_CgaCtaId ;  /* 0x0000000000057919 */ /* 0x001e220000008800 */
[----:B--2---:R-:W-:-:S05]  /*230e0*/  VIADD R0, R0, 0x1 ;  /* 0x0000000100007836 */ /* 0x004fca0000000000 */
        /* <DEDUP_REMOVED lines=8> */
.L_x_6117:
[----:B------:R-:W-:Y:S05]  /*23170*/  BSYNC B0 ;  /* 0x0000000000007941 */ /* 0x000fea0003800000 */
.L_x_5952:
[----:B------:R-:W-:-:S03]  /*23180*/  UMOV UR4, 0xffffffff ;  /* 0xffffffff00047882 */ /* 0x000fc60000000000 */
[----:B------:R-:W-:Y:S05]  /*23190*/  BRA.DIV UR4, `(.L_x_5954) ;  /* 0x0000004604a87947 */ /* 0x000fea000b800000 */
[----:B------:R-:W1:Y:S02]  /*231a0*/  S2R R2, SR_TID.X ;  /* 0x0000000000027919 */ /* 0x000e640000002100 */
[----:B-1----:R-:W-:-:S04]  /*231b0*/  SHF.R.U32.HI R2, RZ, 0x5, R2 ;  /* 0x00000005ff027819 */ /* 0x002fc80000011602 */
[----:B------:R-:W-:-:S05]  /*231c0*/  LOP3.LUT R2, R2, 0x3, RZ, 0xc0, !PT ;  /* 0x0000000302027812 */ /* 0x000fca00078ec0ff */
[----:B------:R1:W2:Y:S02]  /*231d0*/  SHFL.IDX PT, R14, R2, RZ, 0x1f ;  /* 0x00001fff020e7589 */ /* 0x0002a400000e0000 */
.L_x_6120:
[----:B--2---:R-:W-:-:S13]  /*231e0*/  ISETP.NE.AND P0, PT, R14, RZ, PT ;  /* 0x000000ff0e00720c */ /* 0x004fda0003f05270 */
[----:B------:R-:W-:Y:S05]  /*231f0*/  @P0 BRA `(.L_x_5629) ;  /* 0x00000000008c0947 */ /* 0x000fea0003800000 */
[----:B------:R-:W-:-:S03]  /*23200*/  UMOV UR4, 0xffffffff ;  /* 0xffffffff00047882 */ /* 0x000fc60000000000 */
[----:B------:R-:W-:Y:S05]  /*23210*/  BRA.DIV UR4, `(.L_x_5955) ;  /* 0x0000004604bc7947 */ /* 0x000fea000b800000 */
[----:B------:R-:W-:-:S13]  /*23220*/  ELECT P6, URZ, PT ;  /* 0x00000000003f782f */ /* 0x000fda00038c0000 */
.L_x_6123:
[----:B------:R-:W-:Y:S05]  /*23230*/  @!P6 BRA `(.L_x_5629) ;  /* 0x00000000007ce947 */ /* 0x000fea0003800000 */
[----:B------:R-:W-:-:S06]  /*23240*/  ULOP3.LUT UR4, UR36, 0x2, URZ, 0xfc, !UPT ;  /* 0x0000000224047892 */ /* 0x000fcc000f8efc3f */
[----:B-1----:R-:W-:-:S05]  /*23250*/  IMAD.U32 R2, RZ, RZ, UR4 ;  /* 0x00000004ff027e24 */ /* 0x002fca000f8e00ff */
[----:B------:R-:W-:-:S13]  /*23260*/  ISETP.NE.AND P2, PT, R2, 0x3, PT ;  /* 0x000000030200780c */ /* 0x000fda0003f45270 */
[----:B------:R-:W-:Y:S05]  /*23270*/  @!P2 BRA `(.L_x_5956) ;  /* 0x000000000004a947 */ /* 0x000fea0003800000 */
[----:B------:R-:W-:Y:S01]  /*23280*/  BPT.TRAP 0x1 ;  /* 0x000000040000795c */ /* 0x000fe20000300000 */
.L_x_5956:
        /* <DEDUP_REMOVED lines=13> */
.L_x_6124:
[----:B------:R-:W1:Y:S02]  /*23360*/  SYNCS.PHASECHK.TRANS64.TRYWAIT P0, [R7+URZ], R2 ;  /* 0x00000002070075a7 */ /* 0x000e64000800017f */
[----:B-1----:R-:W-:Y:S05]  /*23370*/  @!P0 BRA `(.L_x_5958) ;  /* 0x0000004400988947 */ /* 0x002fea0003800000 */
.L_x_6125:
[----:B------:R-:W-:Y:S05]  /*23380*/  @!P2 BRA `(.L_x_5959) ;  /* 0x000000000004a947 */ /* 0x000fea0003800000 */
[----:B------:R-:W-:Y:S01]  /*23390*/  BPT.TRAP 0x1 ;  /* 0x000000040000795c */ /* 0x000fe20000300000 */
.L_x_5959:
[----:B------:R-:W-:-:S04]  /*233a0*/  VIADD R0, R0, 0x32460 ;  /* 0x0003246000007836 */ /* 0x000fc80000000000 */
[----:B------:R-:W-:-:S04]  /*233b0*/  IMAD R4, R19, 0x8, R0 ;  /* 0x0000000813047824 */ /* 0x000fc800078e0200 */
[----:B------:R-:W2:Y:S02]  /*233c0*/  SYNCS.PHASECHK.TRANS64.TRYWAIT P0, [R4+URZ], R5 ;  /* 0x00000005040075a7 */ /* 0x000ea4000800017f */
[----:B--2---:R-:W-:Y:S05]  /*233d0*/  @!P0 BRA `(.L_x_5960) ;  /* 0x0000004400948947 */ /* 0x004fea0003800000 */
.L_x_6126:
[----:B------:R-:W-:-:S07]  /*233e0*/  IMAD R3, R3, 0x8, R0 ;  /* 0x0000000803037824 */ /* 0x000fce00078e0200 */
.L_x_5961:
[----:B---3--:R3:W4:Y:S02]  /*233f0*/  SYNCS.PHASECHK.TRANS64.TRYWAIT P0, [R3+URZ], R2 ;  /* 0x00000002030075a7 */ /* 0x008724000800017f */
[----:B----4-:R-:W-:Y:S05]  /*23400*/  @!P0 NANOSLEEP.SYNCS 0x989680 ;  /* 0x009896800000895d */ /* 0x010fea0003900000 */
[----:B------:R-:W4:Y:S02]  /*23410*/  @!P0 SYNCS.PHASECHK.TRANS64 P0, [R3+URZ], R2 ;  /* 0x00000002030085a7 */ /* 0x000f24000800007f */
[----:B----4-:R-:W-:Y:S05]  /*23420*/  @!P0 BRA `(.L_x_5961) ;  /* 0xfffffffc00f08947 */ /* 0x010fea000383ffff */
.L_x_5629:
[----:B------:R-:W-:Y:S05]  /*23430*/  BSYNC B9 ;  /* 0x0000000000097941 */ /* 0x000fea0003800000 */
.L_x_5626:
[----:B------:R-:W-:Y:S05]  /*23440*/  EXIT ;  /* 0x000000000000794d */ /* 0x000fea0003800000 */
.L_x_5649:
[----:B0-----:R0:W1:Y:S02]  /*23450*/  SYNCS.PHASECHK.TRANS64.TRYWAIT P6, [R96+URZ+0x32490], R107 ;  /* 0x0324906b600075a7 */ /* 0x00106400080c017f */
[----:B-1----:R-:W-:Y:S05]  /*23460*/  @!P6 NANOSLEEP.SYNCS 0x989680 ;  /* 0x009896800000e95d */ /* 0x002fea0003900000 */
[----:B------:R-:W1:Y:S02]  /*23470*/  @!P6 SYNCS.PHASECHK.TRANS64 P6, [R96+URZ+0x32490], R107 ;  /* 0x0324906b6000e5a7 */ /* 0x000e6400080c007f */
[----:B-1----:R-:W-:Y:S05]  /*23480*/  @!P6 BRA `(.L_x_5649) ;  /* 0xfffffffc00f0e947 */ /* 0x002fea000383ffff */
[----:B------:R-:W-:Y:S05]  /*23490*/  BRA `(.L_x_5962) ;  /* 0xfffffe0400007947 */ /* 0x000fea000383ffff */
.L_x_5667:
[----:B0-----:R0:W1:Y:S02]  /*234a0*/  SYNCS.PHASECHK.TRANS64.TRYWAIT P5, [R96+URZ+0x32490], R107 ;  /* 0x0324906b600075a7 */ /* 0x00106400080a017f */
[----:B-1----:R-:W-:Y:S05]  /*234b0*/  @!P5 NANOSLEEP.SYNCS 0x989680 ;  /* 0x009896800000d95d */ /* 0x002fea0003900000 */
[----:B------:R-:W1:Y:S02]  /*234c0*/  @!P5 SYNCS.PHASECHK.TRANS64 P5, [R96+URZ+0x32490], R107 ;  /* 0x0324906b6000d5a7 */ /* 0x000e6400080a007f */
[----:B-1----:R-:W-:Y:S05]  /*234d0*/  @!P5 BRA `(.L_x_5667) ;  /* 0xfffffffc00f0d947 */ /* 0x002fea000383ffff */
[----:B------:R-:W-:Y:S05]  /*234e0*/  BRA `(.L_x_5963) ;  /* 0xfffffe1400a47947 */ /* 0x000fea000383ffff */
.L_x_5676:
[----:B0-----:R0:W1:Y:S02]  /*234f0*/  SYNCS.PHASECHK.TRANS64.TRYWAIT P4, [R96+URZ+0x32490], R107 ;  /* 0x0324906b600075a7 */ /* 0x001064000808017f */
[----:B-1----:R-:W-:Y:S05]  /*23500*/  @!P4 NANOSLEEP.SYNCS 0x989680 ;  /* 0x009896800000c95d */ /* 0x002fea0003900000 */
[----:B------:R-:W1:Y:S02]  /*23510*/  @!P4 SYNCS.PHASECHK.TRANS64 P4, [R96+URZ+0x32490], R107 ;  /* 0x0324906b6000c5a7 */ /* 0x000e64000808007f */
[----:B-1----:R-:W-:Y:S05]  /*23520*/  @!P4 BRA `(.L_x_5676) ;  /* 0xfffffffc00f0c947 */ /* 0x002fea000383ffff */
[----:B------:R-:W-:Y:S05]  /*23530*/  BRA `(.L_x_5964) ;  /* 0xfffffe2800087947 */ /* 0x000fea000383ffff */
.L_x_5682:
[----:B-1----:R1:W2:Y:S02]  /*23540*/  SYNCS.PHASECHK.TRANS64.TRYWAIT P3, [R96+URZ+0x324b0], R107 ;  /* 0x0324b06b600075a7 */ /* 0x0022a4000806017f */
[----:B--2---:R-:W-:Y:S05]  /*23550*/  @!P3 NANOSLEEP.SYNCS 0x989680 ;  /* 0x009896800000b95d */ /* 0x004fea0003900000 */
[----:B------:R-:W2:Y:S02]  /*23560*/  @!P3 SYNCS.PHASECHK.TRANS64 P3, [R96+URZ+0x324b0], R107 ;  /* 0x0324b06b6000b5a7 */ /* 0x000ea4000806007f */
[----:B--2---:R-:W-:Y:S05]  /*23570*/  @!P3 BRA `(.L_x_5682) ;  /* 0xfffffffc00f0b947 */ /* 0x004fea000383ffff */
[----:B------:R-:W-:Y:S05]  /*23580*/  BRA `(.L_x_5965) ;  /* 0xfffffe28009c7947 */ /* 0x000fea000383ffff */
.L_x_5692:
[----:B------:R-:W-:Y:S01]  /*23590*/  BSSY B0, `(.L_x_5966) ;  /* 0x0000007000007945 */ /* 0x000fe20003800000 */
[----:B------:R-:W-:Y:S02]  /*235a0*/  IMAD.MOV.U32 R12, RZ, RZ, RZ ;  /* 0x000000ffff0c7224 */ /* 0x000fe400078e00ff */
[----:B------:R-:W-:Y:S02]  /*235b0*/  IMAD.MOV.U32 R11, RZ, RZ, 0x1f ;  /* 0x0000001fff0b7424 */ /* 0x000fe400078e00ff */
[----:B------:R-:W-:-:S07]  /*235c0*/  IMAD.MOV.U32 R15, RZ, RZ, -0x1 ;  /* 0xffffffffff0f7424 */ /* 0x000fce00078e00ff */
[----:B-----5:R-:W-:Y:S05]  /*235d0*/  WARPSYNC.COLLECTIVE R15, `(.L_x_5967) ;  /* 0x000000000f087348 */ /* 0x020fea0003c00000 */
[----:B------:R0:W1:Y:S02]  /*235e0*/  SHFL.IDX P6, R14, R13, R12, R11 ;  /* 0x0000000c0d0e7389 */ /* 0x00006400000c000b */
[----:B01---5:R-:W-:Y:S01]  /*235f0*/  ENDCOLLECTIVE ;  /* 0x000000000000791b */ /* 0x023fe20003800000 */
.L_x_5967:
[----:B------:R-:W-:Y:S05]  /*23600*/  BSYNC B0 ;  /* 0x0000000000007941 */ /* 0x000fea0003800000 */
.L_x_5966:
[----:B------:R-:W-:Y:S05]  /*23610*/  BRA `(.L_x_5968) ;  /* 0xfffffe3800247947 */ /* 0x000fea000383ffff */
.L_x_5704:
        /* <DEDUP_REMOVED lines=8> */
.L_x_5970:
[----:B------:R-:W-:Y:S05]  /*236a0*/  BSYNC B1 ;  /* 0x0000000000017941 */ /* 0x000fea0003800000 */
.L_x_5969:
        /* <DEDUP_REMOVED lines=8> */
.L_x_5971:
[----:B------:R-:W-:Y:S02]  /*23730*/  IMAD.MOV.U32 R13, RZ, RZ, R7 ;  /* 0x000000ffff0d7224 */ /* 0x000fe400078e0007 */
[----:B------:R-:W-:-:S07]  /*23740*/  IMAD.MOV.U32 R0, RZ, RZ, R14 ;  /* 0x000000ffff007224 */ /* 0x000fce00078e000e */
[----:B------:R-:W-:Y:S05]  /*23750*/  WARPSYNC.COLLECTIVE R15, `(.L_x_5972) ;  /* 0x000000000f087348 */ /* 0x000fea0003c00000 */
[----:B------:R0:W1:Y:S02]  /*23760*/  SHFL.IDX P6, R14, R13, R12, R11 ;  /* 0x0000000c0d0e7389 */ /* 0x00006400000c000b */
[----:B01----:R-:W-:Y:S01]  /*23770*/  ENDCOLLECTIVE ;  /* 0x000000000000791b */ /* 0x003fe20003800000 */
.L_x_5972:
[----:B------:R-:W-:Y:S02]  /*23780*/  IMAD.MOV.U32 R13, RZ, RZ, R30 ;  /* 0x000000ffff0d7224 */ /* 0x000fe400078e001e */
[----:B------:R-:W-:-:S07]  /*23790*/  IMAD.MOV.U32 R5, RZ, RZ, R14 ;  /* 0x000000ffff057224 */ /* 0x000fce00078e000e */
[----:B------:R-:W-:Y:S05]  /*237a0*/  WARPSYNC.COLLECTIVE R15, `(.L_x_5973) ;  /* 0x000000000f087348 */ /* 0x000fea0003c00000 */
[----:B------:R0:W1:Y:S02]  /*237b0*/  SHFL.IDX P6, R14, R13, R12, R11 ;  /* 0x0000000c0d0e7389 */ /* 0x00006400000c000b */
[----:B01----:R-:W-:Y:S01]  /*237c0*/  ENDCOLLECTIVE ;  /* 0x000000000000791b */ /* 0x003fe20003800000 */
.L_x_5973:
[----:B------:R-:W-:Y:S05]  /*237d0*/  BRA `(.L_x_5974) ;  /* 0xfffffe3c00bc7947 */ /* 0x000fea000383ffff */
.L_x_5707:
        /* <DEDUP_REMOVED lines=8> */
.L_x_5976:
[----:B------:R-:W-:Y:S05]  /*23860*/  BSYNC B1 ;  /* 0x0000000000017941 */ /* 0x000fea0003800000 */
.L_x_5975:
        /* <DEDUP_REMOVED lines=8> */
.L_x_5977:
[----:B------:R-:W-:Y:S02]  /*238f0*/  IMAD.MOV.U32 R13, RZ, RZ, R7 ;  /* 0x000000ffff0d7224 */ /* 0x000fe400078e0007 */
[----:B------:R-:W-:-:S07]  /*23900*/  IMAD.MOV.U32 R4, RZ, RZ, R14 ;  /* 0x000000ffff047224 */ /* 0x000fce00078e000e */
[----:B------:R-:W-:Y:S05]  /*23910*/  WARPSYNC.COLLECTIVE R15, `(.L_x_5978) ;  /* 0x000000000f087348 */ /* 0x000fea0003c00000 */
[----:B------:R0:W1:Y:S02]  /*23920*/  SHFL.IDX P6, R14, R13, R12, R11 ;  /* 0x0000000c0d0e7389 */ /* 0x00006400000c000b */
[----:B01----:R-:W-:Y:S01]  /*23930*/  ENDCOLLECTIVE ;  /* 0x000000000000791b */ /* 0x003fe20003800000 */
.L_x_5978:
[----:B------:R-:W-:Y:S02]  /*23940*/  IMAD.MOV.U32 R13, RZ, RZ, R30 ;  /* 0x000000ffff0d7224 */ /* 0x000fe400078e001e */
[----:B------:R-:W-:-:S07]  /*23950*/  IMAD.MOV.U32 R7, RZ, RZ, R14 ;  /* 0x000000ffff077224 */ /* 0x000fce00078e000e */
[----:B------:R-:W-:Y:S05]  /*23960*/  WARPSYNC.COLLECTIVE R15, `(.L_x_5979) ;  /* 0x000000000f087348 */ /* 0x000fea0003c00000 */
[----:B------:R0:W1:Y:S02]  /*23970*/  SHFL.IDX P6, R14, R13, R12, R11 ;  /* 0x0000000c0d0e7389 */ /* 0x00006400000c000b */
[----:B01----:R-:W-:Y:S01]  /*23980*/  ENDCOLLECTIVE ;  /* 0x000000000000791b */ /* 0x003fe20003800000 */
.L_x_5979:
[----:B------:R-:W-:Y:S01]  /*23990*/  IMAD.MOV.U32 R30, RZ, RZ, R14 ;  /* 0x000000ffff1e7224 */ /* 0x000fe200078e000e */
[----:B------:R-:W-:Y:S06]  /*239a0*/  BRA `(.L_x_5980) ;  /* 0xfffffe4000147947 */ /* 0x000fec000383ffff */
.L_x_5711:
[----:B0-----:R0:W1:Y:S02]  /*239b0*/  SYNCS.PHASECHK.TRANS64.TRYWAIT P0, [R19+URZ+0x32400], R34 ;  /* 0x03240022130075a7 */ /* 0x001064000800017f */
[----:B-1----:R-:W-:Y:S05]  /*239c0*/  @!P0 NANOSLEEP.SYNCS 0x989680 ;  /* 0x009896800000895d */ /* 0x002fea0003900000 */
[----:B------:R-:W1:Y:S02]  /*239d0*/  @!P0 SYNCS.PHASECHK.TRANS64 P0, [R19+URZ+0x32400], R34 ;  /* 0x03240022130085a7 */ /* 0x000e64000800007f */
[----:B-1----:R-:W-:Y:S05]  /*239e0*/  @!P0 BRA `(.L_x_5711) ;  /* 0xfffffffc00f08947 */ /* 0x002fea000383ffff */
[----:B------:R-:W-:Y:S05]  /*239f0*/  BRA `(.L_x_5981) ;  /* 0xfffffe4400047947 */ /* 0x000fea000383ffff */
.L_x_5719:
        /* <DEDUP_REMOVED lines=9> */
.L_x_5983:
[----:B------:R-:W-:Y:S05]  /*23a90*/  BSYNC B1 ;  /* 0x0000000000017941 */ /* 0x000fea0003800000 */
.L_x_5982:
[----:B------:R0:W5:Y:S01]  /*23aa0*/  LDL R8, [R1+0x24] ;  /* 0x0000240001087983 */ /* 0x0001620000100800 */
[----:B------:R-:W-:Y:S01]  /*23ab0*/  IMAD.MOV.U32 R13, RZ, RZ, R24 ;  /* 0x000000ffff0d7224 */ /* 0x000fe200078e0018 */
[----:B------:R-:W-:Y:S01]  /*23ac0*/  ISETP.GE.AND P0, PT, R16, R39, PT ;  /* 0x000000271000720c */ /* 0x000fe20003f06270 */
[----:B------:R-:W-:Y:S02]  /*23ad0*/  IMAD.MOV.U32 R12, RZ, RZ, RZ ;  /* 0x000000ffff0c7224 */ /* 0x000fe400078e00ff */
[----:B------:R-:W-:Y:S02]  /*23ae0*/  IMAD.MOV.U32 R11, RZ, RZ, 0x1c1f ;  /* 0x00001c1fff0b7424 */ /* 0x000fe400078e00ff */
[----:B------:R-:W-:Y:S02]  /*23af0*/  IMAD.MOV.U32 R15, RZ, RZ, -0x1 ;  /* 0xffffffffff0f7424 */ /* 0x000fe400078e00ff */
[----:B0-----:R-:W-:-:S07]  /*23b00*/  IMAD.MOV.U32 R0, RZ, RZ, R14 ;  /* 0x000000ffff007224 */ /* 0x001fce00078e000e */
[----:B-----5:R-:W-:Y:S05]  /*23b10*/  WARPSYNC.COLLECTIVE R15, `(.L_x_5984) ;  /* 0x000000000f087348 */ /* 0x020fea0003c00000 */
[----:B------:R0:W1:Y:S02]  /*23b20*/  SHFL.IDX P6, R14, R13, R12, R11 ;  /* 0x0000000c0d0e7389 */ /* 0x00006400000c000b */
[----:B01---5:R-:W-:Y:S01]  /*23b30*/  ENDCOLLECTIVE ;  /* 0x000000000000791b */ /* 0x023fe20003800000 */
.L_x_5984:
[----:B------:R-:W-:Y:S02]  /*23b40*/  IMAD.MOV.U32 R13, RZ, RZ, R25 ;  /* 0x000000ffff0d7224 */ /* 0x000fe400078e0019 */
[----:B------:R-:W-:-:S07]  /*23b50*/  IMAD.MOV.U32 R3, RZ, RZ, R14 ;  /* 0x000000ffff037224 */ /* 0x000fce00078e000e */
[----:B------:R-:W-:Y:S05]  /*23b60*/  WARPSYNC.COLLECTIVE R15, `(.L_x_5985) ;  /* 0x000000000f087348 */ /* 0x000fea0003c00000 */
[----:B------:R0:W1:Y:S02]  /*23b70*/  SHFL.IDX P6, R14, R13, R12, R11 ;  /* 0x0000000c0d0e7389 */ /* 0x00006400000c000b */
[----:B01----:R-:W-:Y:S01]  /*23b80*/  ENDCOLLECTIVE ;  /* 0x000000000000791b */ /* 0x003fe20003800000 */
.L_x_5985:
[----:B------:R-:W-:Y:S02]  /*23b90*/  IMAD.MOV.U32 R13, RZ, RZ, R27 ;  /* 0x000000ffff0d7224 */ /* 0x000fe400078e001b */
[----:B------:R-:W-:-:S07]  /*23ba0*/  IMAD.MOV.U32 R4, RZ, RZ, R14 ;  /* 0x000000ffff047224 */ /* 0x000fce00078e000e */
[----:B------:R-:W-:Y:S05]  /*23bb0*/  WARPSYNC.COLLECTIVE R15, `(.L_x_5986) ;  /* 0x000000000f087348 */ /* 0x000fea0003c00000 */
[----:B------:R0:W1:Y:S02]  /*23bc0*/  SHFL.IDX P6, R14, R13, R12, R11 ;  /* 0x0000000c0d0e7389 */ /* 0x00006400000c000b */
[----:B01----:R-:W-:Y:S01]  /*23bd0*/  ENDCOLLECTIVE ;  /* 0x000000000000791b */ /* 0x003fe20003800000 */
.L_x_5986:
[----:B------:R-:W-:-:S05]  /*23be0*/  IMAD R34, R8, R34, RZ ;  /* 0x0000002208227224 */ /* 0x000fca00078e02ff */
[----:B------:R-:W-:-:S13]  /*23bf0*/  ISETP.GE.OR P1, PT, R41, R34, P0 ;  /* 0x000000222900720c */ /* 0x000fda0000726670 */
[C---:B------:R-:W-:Y:S01]  /*23c00*/  @!P1 IMAD.SHL.U32 R5, R16.reuse, 0x2, RZ ;  /* 0x0000000210059824 */ /* 0x040fe200078e00ff */
[----:B------:R-:W-:-:S04]  /*23c10*/  @!P1 SHF.L.U64.HI R21, R16, 0x1, R43 ;  /* 0x0000000110159819 */ /* 0x000fc8000001022b */
[----:B------:R-:W-:-:S05]  /*23c20*/  @!P1 IADD3 R6, P2, R3, R5, RZ ;  /* 0x0000000503069210 */ /* 0x000fca0007f5e0ff */
[----:B------:R-:W-:-:S05]  /*23c30*/  @!P1 IMAD.X R7, R0, 0x1, R21, P2 ;  /* 0x0000000100079824 */ /* 0x000fca00010e0615 */
[----:B------:R-:W2:Y:S01]  /*23c40*/  @!P1 LD.E.128 R8, desc[UR40][R6.64] ;  /* 0x0000002806089980 */ /* 0x000ea2000c101d00 */
[----:B------:R-:W-:-:S05]  /*23c50*/  @!P1 IADD3 R14, P2, R14, R5, RZ ;  /* 0x000000050e0e9210 */ /* 0x000fca0007f5e0ff */
[----:B------:R-:W-:Y:S02]  /*23c60*/  @!P1 IMAD.X R5, R4, 0x1, R21, P2 ;  /* 0x0000000104059824 */ /* 0x000fe400010e0615 */
[----:B------:R-:W-:-:S06]  /*23c70*/  @!P1 IMAD.MOV.U32 R4, RZ, RZ, R14 ;  /* 0x000000ffff049224 */ /* 0x000fcc00078e000e */
[----:B------:R-:W5:Y:S01]  /*23c80*/  @!P1 LD.E.128 R4, desc[UR40][R4.64] ;  /* 0x0000002804049980 */ /* 0x000f62000c101d00 */
[----:B------:R-:W-:Y:S01]  /*23c90*/  CS2R R28, SRZ ;  /* 0x00000000001c7805 */ /* 0x000fe2000001ff00 */
[----:B------:R-:W-:Y:S01]  /*23ca0*/  IMAD.MOV.U32 R13, RZ, RZ, R26 ;  /* 0x000000ffff0d7224 */ /* 0x000fe200078e001a */
[----:B------:R-:W-:Y:S01]  /*23cb0*/  CS2R R20, SRZ ;  /* 0x0000000000147805 */ /* 0x000fe2000001ff00 */
[----:B------:R-:W-:Y:S01]  /*23cc0*/  IMAD.MOV.U32 R12, RZ, RZ, 0x1 ;  /* 0x00000001ff0c7424 */ /* 0x000fe200078e00ff */
[----:B------:R-:W-:Y:S02]  /*23cd0*/  CS2R R30, SRZ ;  /* 0x00000000001e7805 */ /* 0x000fe4000001ff00 */
[----:B------:R-:W-:Y:S01]  /*23ce0*/  CS2R R32, SRZ ;  /* 0x0000000000207805 */ /* 0x000fe2000001ff00 */
[----:B--2---:R-:W-:Y:S02]  /*23cf0*/  @!P1 IMAD.MOV.U32 R29, RZ, RZ, R11 ;  /* 0x000000ffff1d9224 */ /* 0x004fe400078e000b */
[----:B------:R-:W-:-:S02]  /*23d00*/  IMAD.MOV.U32 R11, RZ, RZ, 0x1c1f ;  /* 0x00001c1fff0b7424 */ /* 0x000fc400078e00ff */
[----:B------:R-:W-:Y:S02]  /*23d10*/  @!P1 IMAD.MOV.U32 R21, RZ, RZ, R9 ;  /* 0x000000ffff159224 */ /* 0x000fe400078e0009 */
[----:B------:R-:W-:-:S07]  /*23d20*/  @!P1 IMAD.MOV.U32 R20, RZ, RZ, R8 ;  /* 0x000000ffff149224 */ /* 0x000fce00078e0008 */
[----:B-----5:R-:W-:Y:S05]  /*23d30*/  WARPSYNC.COLLECTIVE R15, `(.L_x_5987) ;  /* 0x000000000f087348 */ /* 0x020fea0003c00000 */
[----:B------:R0:W1:Y:S02]  /*23d40*/  SHFL.IDX P6, R14, R13, R12, R11 ;  /* 0x0000000c0d0e7389 */ /* 0x00006400000c000b */
[----:B01---5:R-:W-:Y:S01]  /*23d50*/  ENDCOLLECTIVE ;  /* 0x000000000000791b */ /* 0x023fe20003800000 */
.L_x_5987:
[----:B------:R-:W-:Y:S02]  /*23d60*/  IMAD.MOV.U32 R3, RZ, RZ, R21 ;  /* 0x000000ffff037224 */ /* 0x000fe400078e0015 */
[----:B------:R-:W-:Y:S02]  /*23d70*/  IMAD.MOV.U32 R0, RZ, RZ, R20 ;  /* 0x000000ffff007224 */ /* 0x000fe400078e0014 */
[----:B------:R-:W-:Y:S01]  /*23d80*/  @!P1 IMAD.MOV.U32 R28, RZ, RZ, R10 ;  /* 0x000000ffff1c9224 */ /* 0x000fe200078e000a */
[----:B------:R-:W-:Y:S01]  /*23d90*/  PRMT R49, R3, 0x7610, R49 ;  /* 0x0000761003317816 */ /* 0x000fe20000000031 */
[----:B------:R-:W-:Y:S01]  /*23da0*/  @!P1 IMAD.MOV.U32 R30, RZ, RZ, R4 ;  /* 0x000000ffff1e9224 */ /* 0x000fe200078e0004 */
[----:B------:R-:W-:Y:S01]  /*23db0*/  PRMT R36, R36, 0x5410, R0 ;  /* 0x0000541024247816 */ /* 0x000fe20000000000 */
[----:B------:R-:W-:Y:S02]  /*23dc0*/  IMAD.MOV.U32 R0, RZ, RZ, R28 ;  /* 0x000000ffff007224 */ /* 0x000fe400078e001c */
[----:B------:R-:W-:-:S02]  /*23dd0*/  @!P1 IMAD.MOV.U32 R31, RZ, RZ, R5 ;  /* 0x000000ffff1f9224 */ /* 0x000fc400078e0005 */
[----:B------:R-:W-:Y:S01]  /*23de0*/  @!P1 IMAD.MOV.U32 R32, RZ, RZ, R6 ;  /* 0x000000ffff209224 */ /* 0x000fe200078e0006 */
[----:B------:R-:W-:Y:S01]  /*23df0*/  PRMT R35, R0, 0x7610, R35 ;  /* 0x0000761000237816 */ /* 0x000fe20000000023 */
[----:B------:R-:W-:Y:S02]  /*23e00*/  IMAD.MOV.U32 R13, RZ, RZ, R24 ;  /* 0x000000ffff0d7224 */ /* 0x000fe400078e0018 */
[----:B------:R-:W-:Y:S02]  /*23e10*/  @!P1 IMAD.MOV.U32 R33, RZ, RZ, R7 ;  /* 0x000000ffff219224 */ /* 0x000fe400078e0007 */
[----:B------:R-:W-:Y:S02]  /*23e20*/  IMAD.MOV.U32 R0, RZ, RZ, R30 ;  /* 0x000000ffff007224 */ /* 0x000fe400078e001e */
[----:B------:R-:W-:Y:S02]  /*23e30*/  IMAD.MOV.U32 R4, RZ, RZ, R31 ;  /* 0x000000ffff047224 */ /* 0x000fe400078e001f */
[----:B------:R-:W-:-:S02]  /*23e40*/  IMAD.MOV.U32 R5, RZ, RZ, R32 ;  /* 0x000000ffff057224 */ /* 0x000fc400078e0020 */
[----:B------:R-:W-:Y:S01]  /*23e50*/  IMAD.MOV.U32 R3, RZ, RZ, R14 ;  /* 0x000000ffff037224 */ /* 0x000fe200078e000e */
[----:B------:R-:W-:-:S07]  /*23e60*/  PRMT R35, R35, 0x5410, R4 ;  /* 0x0000541023237816 */ /* 0x000fce0000000004 */
[----:B------:R-:W-:Y:S05]  /*23e70*/  WARPSYNC.COLLECTIVE R15, `(.L_x_5988) ;  /* 0x000000000f087348 */ /* 0x000fea0003c00000 */
[----:B------:R0:W1:Y:S02]  /*23e80*/  SHFL.IDX P6, R14, R13, R12, R11 ;  /* 0x0000000c0d0e7389 */ /* 0x00006400000c000b */
[----:B01----:R-:W-:Y:S01]  /*23e90*/  ENDCOLLECTIVE ;  /* 0x000000000000791b */ /* 0x003fe20003800000 */
.L_x_5988:
[----:B------:R-:W-:Y:S01]  /*23ea0*/  IMAD.MOV.U32 R8, RZ, RZ, R29 ;  /* 0x000000ffff087224 */ /* 0x000fe200078e001d */
[----:B------:R-:W-:Y:S01]  /*23eb0*/  PRMT R45, R0, 0x5410, R5 ;  /* 0x00005410002d7816 */ /* 0x000fe20000000005 */
[----:B------:R-:W-:Y:S01]  /*23ec0*/  IMAD.MOV.U32 R6, RZ, RZ, R33 ;  /* 0x000000ffff067224 */ /* 0x000fe200078e0021 */
[----:B------:R-:W-:Y:S02]  /*23ed0*/  CS2R R4, SRZ ;  /* 0x0000000000047805 */ /* 0x000fe4000001ff00 */
[----:B------:R-:W-:Y:S02]  /*23ee0*/  PRMT R36, R8, 0x7610, R36 ;  /* 0x0000761008247816 */ /* 0x000fe40000000024 */
[----:B------:R-:W-:Y:S01]  /*23ef0*/  PRMT R48, R6, 0x7610, R48 ;  /* 0x0000761006307816 */ /* 0x000fe20000000030 */
[----:B------:R-:W-:Y:S02]  /*23f00*/  IMAD.MOV.U32 R13, RZ, RZ, R25 ;  /* 0x000000ffff0d7224 */ /* 0x000fe400078e0019 */
[----:B------:R-:W-:-:S07]  /*23f10*/  IMAD.MOV.U32 R24, RZ, RZ, R14 ;  /* 0x000000ffff187224 */ /* 0x000fce00078e000e */
[----:B------:R-:W-:Y:S05]  /*23f20*/  WARPSYNC.COLLECTIVE R15, `(.L_x_5989) ;  /* 0x000000000f087348 */ /* 0x000fea0003c00000 */
[----:B------:R0:W1:Y:S02]  /*23f30*/  SHFL.IDX P6, R14, R13, R12, R11 ;  /* 0x0000000c0d0e7389 */ /* 0x00006400000c000b */
[----:B01----:R-:W-:Y:S01]  /*23f40*/  ENDCOLLECTIVE ;  /* 0x000000000000791b */ /* 0x003fe20003800000 */
.L_x_5989:
[----:B------:R-:W-:Y:S02]  /*23f50*/  IMAD.MOV.U32 R13, RZ, RZ, R27 ;  /* 0x000000ffff0d7224 */ /* 0x000fe400078e001b */
[----:B------:R-:W-:-:S07]  /*23f60*/  IMAD.MOV.U32 R25, RZ, RZ, R14 ;  /* 0x000000ffff197224 */ /* 0x000fce00078e000e */
[----:B------:R-:W-:Y:S05]  /*23f70*/  WARPSYNC.COLLECTIVE R15, `(.L_x_5990) ;  /* 0x000000000f087348 */ /* 0x000fea0003c00000 */
[----:B------:R0:W1:Y:S02]  /*23f80*/  SHFL.IDX P6, R14, R13, R12, R11 ;  /* 0x0000000c0d0e7389 */ /* 0x00006400000c000b */
[----:B01----:R-:W-:Y:S01]  /*23f90*/  ENDCOLLECTIVE ;  /* 0x000000000000791b */ /* 0x003fe20003800000 */
.L_x_5990:
[----:B------:R-:W-:Y:S05]  /*23fa0*/  BRA `(.L_x_5991) ;  /* 0xfffffe5000187947 */ /* 0x000fea000383ffff */
.L_x_5723:
[----:B0-----:R0:W1:Y:S02]  /*23fb0*/  SYNCS.PHASECHK.TRANS64.TRYWAIT P1, [R19+URZ+0x32400], R12 ;  /* 0x0324000c130075a7 */ /* 0x001064000802017f */
[----:B-1----:R-:W-:Y:S05]  /*23fc0*/  @!P1 NANOSLEEP.SYNCS 0x989680 ;  /* 0x009896800000995d */ /* 0x002fea0003900000 */
[----:B------:R-:W1:Y:S02]  /*23fd0*/  @!P1 SYNCS.PHASECHK.TRANS64 P1, [R19+URZ+0x32400], R12 ;  /* 0x0324000c130095a7 */ /* 0x000e64000802007f */
[----:B-1----:R-:W-:Y:S05]  /*23fe0*/  @!P1 BRA `(.L_x_5723) ;  /* 0xfffffffc00f09947 */ /* 0x002fea000383ffff */
[----:B------:R-:W-:Y:S05]  /*23ff0*/  BRA `(.L_x_5992) ;  /* 0xfffffe5000c07947 */ /* 0x000fea000383ffff */
.L_x_5729:
[----:B---3--:R3:W0:Y:S02]  /*24000*/  SYNCS.PHASECHK.TRANS64.TRYWAIT P0, [R179+URZ+0x32430], R8 ;  /* 0x03243008b30075a7 */ /* 0x008624000800017f */
[----:B0-----:R-:W-:Y:S05]  /*24010*/  @!P0 NANOSLEEP.SYNCS 0x989680 ;  /* 0x009896800000895d */ /* 0x001fea0003900000 */
[----:B------:R-:W0:Y:S02]  /*24020*/  @!P0 SYNCS.PHASECHK.TRANS64 P0, [R179+URZ+0x32430], R8 ;  /* 0x03243008b30085a7 */ /* 0x000e24000800007f */
[----:B0-----:R-:W-:Y:S05]  /*24030*/  @!P0 BRA `(.L_x_5729) ;  /* 0xfffffffc00f08947 */ /* 0x001fea000383ffff */
[----:B------:R-:W-:Y:S05]  /*24040*/  BRA `(.L_x_5728) ;  /* 0xfffffe60008c7947 */ /* 0x000fea000383ffff */
.L_x_5731:
[----:B0-----:R0:W4:Y:S02]  /*24050*/  SYNCS.PHASECHK.TRANS64.TRYWAIT P0, [R19+URZ+0x32410], R0 ;  /* 0x03241000130075a7 */ /* 0x001124000800017f */
[----:B----4-:R-:W-:Y:S05]  /*24060*/  @!P0 NANOSLEEP.SYNCS 0x989680 ;  /* 0x009896800000895d */ /* 0x010fea0003900000 */
[----:B------:R-:W4:Y:S02]  /*24070*/  @!P0 SYNCS.PHASECHK.TRANS64 P0, [R19+URZ+0x32410], R0 ;  /* 0x03241000130085a7 */ /* 0x000f24000800007f */
[----:B----4-:R-:W-:Y:S05]  /*24080*/  @!P0 BRA `(.L_x_5731) ;  /* 0xfffffffc00f08947 */ /* 0x010fea000383ffff */
[----:B------:R-:W-:Y:S05]  /*24090*/  BRA `(.L_x_5993) ;  /* 0xfffffe6400447947 */ /* 0x000fea000383ffff */
.L_x_5736:
[----:B------:R0:W0:Y:S02]  /*240a0*/  SYNCS.PHASECHK.TRANS64.TRYWAIT P2, [R179+URZ+0x32450], R8 ;  /* 0x03245008b30075a7 */ /* 0x000024000804017f */
[----:B0-----:R-:W-:Y:S05]  /*240b0*/  @!P2 NANOSLEEP.SYNCS 0x989680 ;  /* 0x009896800000a95d */ /* 0x001fea0003900000 */
[----:B------:R-:W0:Y:S02]  /*240c0*/  @!P2 SYNCS.PHASECHK.TRANS64 P2, [R179+URZ+0x32450], R8 ;  /* 0x03245008b300a5a7 */ /* 0x000e24000804007f */
[----:B0-----:R-:W-:Y:S05]  /*240d0*/  @!P2 BRA `(.L_x_5736) ;  /* 0xfffffffc00f0a947 */ /* 0x001fea000383ffff */
[----:B------:R-:W-:Y:S05]  /*240e0*/  BRA `(.L_x_5735) ;  /* 0xfffffe6400647947 */ /* 0x000fea000383ffff */
.L_x_5741:
[----:B--2---:R2:W3:Y:S02]  /*240f0*/  SYNCS.PHASECHK.TRANS64.TRYWAIT P2, [R211+URZ+0x32430], R218 ;  /* 0x032430dad30075a7 */ /* 0x0044e4000804017f */
[----:B---3--:R-:W-:Y:S05]  /*24100*/  @!P2 NANOSLEEP.SYNCS 0x989680 ;  /* 0x009896800000a95d */ /* 0x008fea0003900000 */
[----:B------:R-:W3:Y:S02]  /*24110*/  @!P2 SYNCS.PHASECHK.TRANS64 P2, [R211+URZ+0x32430], R218 ;  /* 0x032430dad300a5a7 */ /* 0x000ee4000804007f */
[----:B---3--:R-:W-:Y:S05]  /*24120*/  @!P2 BRA `(.L_x_5741) ;  /* 0xfffffffc00f0a947 */ /* 0x008fea000383ffff */
[----:B------:R-:W-:Y:S05]  /*24130*/  BRA `(.L_x_5740) ;  /* 0xfffffe9000ac7947 */ /* 0x000fea000383ffff */
.L_x_5746:
[----:B---3--:R3:W4:Y:S02]  /*24140*/  SYNCS.PHASECHK.TRANS64.TRYWAIT P2, [R211+URZ+0x32450], R218 ;  /* 0x032450dad30075a7 */ /* 0x008724000804017f */
[----:B----4-:R-:W-:Y:S05]  /*24150*/  @!P2 NANOSLEEP.SYNCS 0x989680 ;  /* 0x009896800000a95d */ /* 0x010fea0003900000 */
[----:B------:R-:W4:Y:S02]  /*24160*/  @!P2 SYNCS.PHASECHK.TRANS64 P2, [R211+URZ+0x32450], R218 ;  /* 0x032450dad300a5a7 */ /* 0x000f24000804007f */
[----:B----4-:R-:W-:Y:S05]  /*24170*/  @!P2 BRA `(.L_x_5746) ;  /* 0xfffffffc00f0a947 */ /* 0x010fea000383ffff */
[----:B------:R-:W-:Y:S05]  /*24180*/  BRA `(.L_x_5745) ;  /* 0xfffffe9400547947 */ /* 0x000fea000383ffff */
.L_x_5752:
[----:B--2---:R2:W3:Y:S02]  /*24190*/  SYNCS.PHASECHK.TRANS64.TRYWAIT P2, [R211+URZ+0x32430], R218 ;  /* 0x032430dad30075a7 */ /* 0x0044e4000804017f */
[----:B---3--:R-:W-:Y:S05]  /*241a0*/  @!P2 NANOSLEEP.SYNCS 0x989680 ;  /* 0x009896800000a95d */ /* 0x008fea0003900000 */
[----:B------:R-:W3:Y:S02]  /*241b0*/  @!P2 SYNCS.PHASECHK.TRANS64 P2, [R211+URZ+0x32430], R218 ;  /* 0x032430dad300a5a7 */ /* 0x000ee4000804007f */
[----:B---3--:R-:W-:Y:S05]  /*241c0*/  @!P2 BRA `(.L_x_5752) ;  /* 0xfffffffc00f0a947 */ /* 0x008fea000383ffff */
[----:B------:R-:W-:Y:S05]  /*241d0*/  BRA `(.L_x_5751) ;  /* 0xfffffec400f87947 */ /* 0x000fea000383ffff */
.L_x_5757:
[----:B---3--:R3:W4:Y:S02]  /*241e0*/  SYNCS.PHASECHK.TRANS64.TRYWAIT P2, [R211+URZ+0x32450], R218 ;  /* 0x032450dad30075a7 */ /* 0x008724000804017f */
[----:B----4-:R-:W-:Y:S05]  /*241f0*/  @!P2 NANOSLEEP.SYNCS 0x989680 ;  /* 0x009896800000a95d */ /* 0x010fea0003900000 */
[----:B------:R-:W4:Y:S02]  /*24200*/  @!P2 SYNCS.PHASECHK.TRANS64 P2, [R211+URZ+0x32450], R218 ;  /* 0x032450dad300a5a7 */ /* 0x000f24000804007f */
[----:B----4-:R-:W-:Y:S05]  /*24210*/  @!P2 BRA `(.L_x_5757) ;  /* 0xfffffffc00f0a947 */ /* 0x010fea000383ffff */
[----:B------:R-:W-:Y:S05]  /*24220*/  BRA `(.L_x_5756) ;  /* 0xfffffec800a07947 */ /* 0x000fea000383ffff */
.L_x_5763:
[----:B------:R-:W-:Y:S02]  /*24230*/  IMAD.MOV.U32 R13, RZ, RZ, R20 ;  /* 0x000000ffff0d7224 */ /* 0x000fe400078e0014 */
[----:B------:R-:W-:Y:S02]  /*24240*/  IMAD.MOV.U32 R12, RZ, RZ, RZ ;  /* 0x000000ffff0c7224 */ /* 0x000fe400078e00ff */
[----:B------:R-:W-:Y:S02]  /*24250*/  IMAD.MOV.U32 R11, RZ, RZ, 0x181f ;  /* 0x0000181fff0b7424 */ /* 0x000fe400078e00ff */
[----:B------:R-:W-:-:S07]  /*24260*/  IMAD.MOV.U32 R15, RZ, RZ, -0x1 ;  /* 0xffffffffff0f7424 */ /* 0x000fce00078e00ff */
[----:B-----5:R-:W-:Y:S05]  /*24270*/  WARPSYNC.COLLECTIVE R15, `(.L_x_5994) ;  /* 0x000000000f087348 */ /* 0x020fea0003c00000 */
[----:B------:R0:W1:Y:S02]  /*24280*/  SHFL.IDX P6, R14, R13, R12, R11 ;  /* 0x0000000c0d0e7389 */ /* 0x00006400000c000b */
[----:B01---5:R-:W-:Y:S01]  /*24290*/  ENDCOLLECTIVE ;  /* 0x000000000000791b */ /* 0x023fe20003800000 */
.L_x_5994:
[----:B------:R-:W-:Y:S02]  /*242a0*/  IMAD.MOV.U32 R13, RZ, RZ, R4 ;  /* 0x000000ffff0d7224 */ /* 0x000fe400078e0004 */
[----:B------:R-:W-:-:S07]  /*242b0*/  IMAD.MOV.U32 R3, RZ, RZ, R14 ;  /* 0x000000ffff037224 */ /* 0x000fce00078e000e */
[----:B------:R-:W-:Y:S05]  /*242c0*/  WARPSYNC.COLLECTIVE R15, `(.L_x_5995) ;  /* 0x000000000f087348 */ /* 0x000fea0003c00000 */
[----:B------:R0:W1:Y:S02]  /*242d0*/  SHFL.IDX P6, R14, R13, R12, R11 ;  /* 0x0000000c0d0e7389 */ /* 0x00006400000c000b */
[----:B01----:R-:W-:Y:S01]  /*242e0*/  ENDCOLLECTIVE ;  /* 0x000000000000791b */ /* 0x003fe20003800000 */
.L_x_5995:
[----:B------:R-:W-:Y:S05]  /*242f0*/  BRA `(.L_x_5996) ;  /* 0xffffff1800987947 */ /* 0x000fea000383ffff */
.L_x_5766:
        /* <DEDUP_REMOVED lines=8> */
.L_x_5998:
[----:B------:R-:W-:Y:S05]  /*24380*/  BSYNC B1 ;  /* 0x0000000000017941 */ /* 0x000fea0003800000 */
.L_x_5997:
        /* <DEDUP_REMOVED lines=8> */
.L_x_5999:
[----:B------:R-:W-:Y:S05]  /*24410*/  BRA `(.L_x_6000) ;  /* 0xffffff1800e47947 */ /* 0x000fea000383ffff */
.L_x_5769:
        /* <DEDUP_REMOVED lines=8> */
.L_x_6002:
[----:B------:R-:W-:Y:S05]  /*244a0*/  BSYNC B1 ;  /* 0x0000000000017941 */ /* 0x000fea0003800000 */
.L_x_6001:
        /* <DEDUP_REMOVED lines=8> */
.L_x_6003:
[----:B------:R-:W-:Y:S05]  /*24530*/  BRA `(.L_x_6004) ;  /* 0xffffff1c00207947 */ /* 0x000fea000383ffff */
.L_x_5772:
        /* <DEDUP_REMOVED lines=8> */
.L_x_6006:
[----:B------:R-:W-:Y:S05]  /*245c0*/  BSYNC B1 ;  /* 0x0000000000017941 */ /* 0x000fea0003800000 */
.L_x_6005:
        /* <DEDUP_REMOVED lines=8> */
.L_x_6007:
[----:B------:R-:W-:Y:S05]  /*24650*/  BRA `(.L_x_6008) ;  /* 0xffffff1c005c7947 */ /* 0x000fea000383ffff */
.L_x_5774:
[----:B------:R-:W-:Y:S02]  /*24660*/  IMAD.MOV.U32 R13, RZ, RZ, R4 ;  /* 0x000000ffff0d7224 */ /* 0x000fe400078e0004 */
[----:B------:R-:W-:Y:S02]  /*24670*/  IMAD.MOV.U32 R12, RZ, RZ, RZ ;  /* 0x000000ffff0c7224 */ /* 0x000fe400078e00ff */
[----:B------:R-:W-:Y:S02]  /*24680*/  IMAD.MOV.U32 R11, RZ, RZ, 0x1c1f ;  /* 0x00001c1fff0b7424 */ /* 0x000fe400078e00ff */
[----:B------:R-:W-:-:S07]  /*24690*/  IMAD.MOV.U32 R15, RZ, RZ, -0x1 ;  /* 0xffffffffff0f7424 */ /* 0x000fce00078e00ff */
[----:B------:R-:W-:Y:S05]  /*246a0*/  WARPSYNC.COLLECTIVE R15, `(.L_x_6009) ;  /* 0x000000000f087348 */ /* 0x000fea0003c00000 */
[----:B------:R0:W1:Y:S02]  /*246b0*/  SHFL.IDX P6, R14, R13, R12, R11 ;  /* 0x0000000c0d0e7389 */ /* 0x00006400000c000b */
[----:B01----:R-:W-:Y:S01]  /*246c0*/  ENDCOLLECTIVE ;  /* 0x000000000000791b */ /* 0x003fe20003800000 */
.L_x_6009:
[----:B------:R-:W-:Y:S02]  /*246d0*/  IMAD.MOV.U32 R13, RZ, RZ, R3 ;  /* 0x000000ffff0d7224 */ /* 0x000fe400078e0003 */
[----:B------:R-:W-:-:S07]  /*246e0*/  IMAD.MOV.U32 R20, RZ, RZ, R14 ;  /* 0x000000ffff147224 */ /* 0x000fce00078e000e */
[----:B------:R-:W-:Y:S05]  /*246f0*/  WARPSYNC.COLLECTIVE R15, `(.L_x_6010) ;  /* 0x000000000f087348 */ /* 0x000fea0003c00000 */
[----:B------:R0:W1:Y:S02]  /*24700*/  SHFL.IDX P6, R14, R13, R12, R11 ;  /* 0x0000000c0d0e7389 */ /* 0x00006400000c000b */
[----:B01----:R-:W-:Y:S01]  /*24710*/  ENDCOLLECTIVE ;  /* 0x000000000000791b */ /* 0x003fe20003800000 */
.L_x_6010:
[----:B------:R-:W-:Y:S01]  /*24720*/  IMAD.MOV.U32 R12, RZ, RZ, R14 ;  /* 0x000000ffff0c7224 */ /* 0x000fe200078e000e */
[----:B------:R-:W-:Y:S06]  /*24730*/  BRA `(.L_x_6011) ;  /* 0xffffff2000507947 */ /* 0x000fec000383ffff */
.L_x_5777:
        /* <DEDUP_REMOVED lines=8> */
.L_x_6013:
[----:B------:R-:W-:Y:S05]  /*247c0*/  BSYNC B1 ;  /* 0x0000000000017941 */ /* 0x000fea0003800000 */
.L_x_6012:
        /* <DEDUP_REMOVED lines=8> */
.L_x_6014:
[----:B------:R-:W-:Y:S01]  /*24850*/  IMAD.MOV.U32 R3, RZ, RZ, R14 ;  /* 0x000000ffff037224 */ /* 0x000fe200078e000e */
[----:B------:R-:W-:Y:S06]  /*24860*/  BRA `(.L_x_6015) ;  /* 0xffffff2c00287947 */ /* 0x000fec000383ffff */
.L_x_5781:
[----:B------:R-:W-:Y:S02]  /*24870*/  IMAD.MOV.U32 R13, RZ, RZ, R4 ;  /* 0x000000ffff0d7224 */ /* 0x000fe400078e0004 */
[----:B------:R-:W-:Y:S02]  /*24880*/  IMAD.MOV.U32 R12, RZ, RZ, RZ ;  /* 0x000000ffff0c7224 */ /* 0x000fe400078e00ff */
[----:B------:R-:W-:Y:S02]  /*24890*/  IMAD.MOV.U32 R11, RZ, RZ, 0x181f ;  /* 0x0000181fff0b7424 */ /* 0x000fe400078e00ff */
[----:B------:R-:W-:-:S07]  /*248a0*/  IMAD.MOV.U32 R15, RZ, RZ, -0x1 ;  /* 0xffffffffff0f7424 */ /* 0x000fce00078e00ff */
[----:B01----:R-:W-:Y:S05]  /*248b0*/  WARPSYNC.COLLECTIVE R15, `(.L_x_6016) ;  /* 0x000000000f087348 */ /* 0x003fea0003c00000 */
[----:B------:R2:W3:Y:S02]  /*248c0*/  SHFL.IDX P6, R14, R13, R12, R11 ;  /* 0x0000000c0d0e7389 */ /* 0x0004e400000c000b */
[----:B0123--:R-:W-:Y:S01]  /*248d0*/  ENDCOLLECTIVE ;  /* 0x000000000000791b */ /* 0x00ffe20003800000 */
.L_x_6016:
[----:B------:R-:W-:Y:S02]  /*248e0*/  IMAD.MOV.U32 R13, RZ, RZ, R0 ;  /* 0x000000ffff0d7224 */ /* 0x000fe400078e0000 */
[----:B------:R-:W-:-:S07]  /*248f0*/  IMAD.MOV.U32 R3, RZ, RZ, R14 ;  /* 0x000000ffff037224 */ /* 0x000fce00078e000e */
[----:B------:R-:W-:Y:S05]  /*24900*/  WARPSYNC.COLLECTIVE R15, `(.L_x_6017) ;  /* 0x000000000f087348 */ /* 0x000fea0003c00000 */
[----:B------:R0:W1:Y:S02]  /*24910*/  SHFL.IDX P6, R14, R13, R12, R11 ;  /* 0x0000000c0d0e7389 */ /* 0x00006400000c000b */
[----:B01----:R-:W-:Y:S01]  /*24920*/  ENDCOLLECTIVE ;  /* 0x000000000000791b */ /* 0x003fe20003800000 */
.L_x_6017:
[----:B------:R-:W-:Y:S05]  /*24930*/  BRA `(.L_x_6018) ;  /* 0xffffff4c008c7947 */ /* 0x000fea000383ffff */
.L_x_5784:
        /* <DEDUP_REMOVED lines=8> */
.L_x_6020:
[----:B------:R-:W-:Y:S05]  /*249c0*/  BSYNC B1 ;  /* 0x0000000000017941 */ /* 0x000fea0003800000 */
.L_x_6019:
        /* <DEDUP_REMOVED lines=8> */
.L_x_6021:
[----:B------:R-:W-:Y:S05]  /*24a50*/  BRA `(.L_x_6022) ;  /* 0xffffff4c00cc7947 */ /* 0x000fea000383ffff */
.L_x_5787:
        /* <DEDUP_REMOVED lines=8> */
.L_x_6024:
[----:B------:R-:W-:Y:S05]  /*24ae0*/  BSYNC B1 ;  /* 0x0000000000017941 */ /* 0x000fea0003800000 */
.L_x_6023:
        /* <DEDUP_REMOVED lines=8> */
.L_x_6025:
[----:B------:R-:W-:Y:S05]  /*24b70*/  BRA `(.L_x_6026) ;  /* 0xffffff5000087947 */ /* 0x000fea000383ffff */
.L_x_5790:
        /* <DEDUP_REMOVED lines=8> */
.L_x_6028:
[----:B------:R-:W-:Y:S05]  /*24c00*/  BSYNC B1 ;  /* 0x0000000000017941 */ /* 0x000fea0003800000 */
.L_x_6027:
        /* <DEDUP_REMOVED lines=8> */
.L_x_6029:
[----:B------:R-:W-:Y:S05]  /*24c90*/  BRA `(.L_x_6030) ;  /* 0xffffff5000447947 */ /* 0x000fea000383ffff */
.L_x_5809:
        /* <DEDUP_REMOVED lines=11> */
.L_x_6032:
[----:B------:R-:W-:Y:S05]  /*24d50*/  BSYNC B1 ;  /* 0x0000000000017941 */ /* 0x000fea0003800000 */
.L_x_6031:
[----:B------:R-:W-:Y:S05]  /*24d60*/  BRA `(.L_x_6033) ;  /* 0xffffff6c00d47947 */ /* 0x000fea000383ffff */
.L_x_5811:
[----:B------:R-:W-:Y:S01]  /*24d70*/  BSSY B1, `(.L_x_6034) ;  /* 0x0000006000017945 */ /* 0x000fe20003800000 */
[----:B------:R-:W-:-:S07]  /*24d80*/  IMAD.MOV.U32 R15, RZ, RZ, -0x1 ;  /* 0xffffffffff0f7424 */ /* 0x000fce00078e00ff */
[----:B0-----:R-:W-:Y:S05]  /*24d90*/  WARPSYNC.COLLECTIVE R15, `(.L_x_6035) ;  /* 0x000000000f0c7348 */ /* 0x001fea0003c00000 */
[----:B------:R-:W-:Y:S02]  /*24da0*/  ELECT P6, UR62, PT ;  /* 0x00000000003e782f */ /* 0x000fe400038c0000 */
[----:B------:R-:W-:Y:S01]  /*24db0*/  MOV R14, UR62 ;  /* 0x0000003e000e7c02 */ /* 0x000fe20008000f00 */
[----:B0-----:R-:W-:Y:S10]  /*24dc0*/  ENDCOLLECTIVE ;  /* 0x000000000000791b */ /* 0x001ff40003800000 */
.L_x_6035:
[----:B------:R-:W-:Y:S05]  /*24dd0*/  BSYNC B1 ;  /* 0x0000000000017941 */ /* 0x000fea0003800000 */
.L_x_6034:
[----:B------:R-:W-:Y:S05]  /*24de0*/  BRA `(.L_x_5810) ;  /* 0xffffff6c00cc7947 */ /* 0x000fea000383ffff */
.L_x_5813:
[----:B0-----:R0:W1:Y:S02]  /*24df0*/  SYNCS.PHASECHK.TRANS64.TRYWAIT P0, [R18+URZ+0x32420], R4 ;  /* 0x03242004120075a7 */ /* 0x001064000800017f */
[----:B-1----:R-:W-:Y:S05]  /*24e00*/  @!P0 NANOSLEEP.SYNCS 0x989680 ;  /* 0x009896800000895d */ /* 0x002fea0003900000 */
[----:B------:R-:W1:Y:S02]  /*24e10*/  @!P0 SYNCS.PHASECHK.TRANS64 P0, [R18+URZ+0x32420], R4 ;  /* 0x03242004120085a7 */ /* 0x000e64000800007f */
[----:B-1----:R-:W-:Y:S05]  /*24e20*/  @!P0 BRA `(.L_x_5813) ;  /* 0xfffffffc00f08947 */ /* 0x002fea000383ffff */
[----:B------:R-:W-:Y:S05]  /*24e30*/  BRA `(.L_x_6036) ;  /* 0xffffff6c00dc7947 */ /* 0x000fea000383ffff */
.L_x_5817:
[----:B0-----:R0:W1:Y:S02]  /*24e40*/  SYNCS.PHASECHK.TRANS64.TRYWAIT P0, [R4+URZ+0x324a0], R9 ;  /* 0x0324a009040075a7 */ /* 0x001064000800017f */
[----:B-1----:R-:W-:Y:S05]  /*24e50*/  @!P0 NANOSLEEP.SYNCS 0x989680 ;  /* 0x009896800000895d */ /* 0x002fea0003900000 */
[----:B------:R-:W1:Y:S02]  /*24e60*/  @!P0 SYNCS.PHASECHK.TRANS64 P0, [R4+URZ+0x324a0], R9 ;  /* 0x0324a009040085a7 */ /* 0x000e64000800007f */
[----:B-1----:R-:W-:Y:S05]  /*24e70*/  @!P0 BRA `(.L_x_5817) ;  /* 0xfffffffc00f08947 */ /* 0x002fea000383ffff */
[----:B------:R-:W-:Y:S05]  /*24e80*/  BRA `(.L_x_6037) ;  /* 0xffffff6c00fc7947 */ /* 0x000fea000383ffff */
.L_x_5822:
[----:B-1----:R1:W2:Y:S02]  /*24e90*/  SYNCS.PHASECHK.TRANS64.TRYWAIT P0, [R4+URZ+0x324c0], R9 ;  /* 0x0324c009040075a7 */ /* 0x0022a4000800017f */
[----:B--2---:R-:W-:Y:S05]  /*24ea0*/  @!P0 NANOSLEEP.SYNCS 0x989680 ;  /* 0x009896800000895d */ /* 0x004fea0003900000 */
[----:B------:R-:W2:Y:S02]  /*24eb0*/  @!P0 SYNCS.PHASECHK.TRANS64 P0, [R4+URZ+0x324c0], R9 ;  /* 0x0324c009040085a7 */ /* 0x000ea4000800007f */
[----:B--2---:R-:W-:Y:S05]  /*24ec0*/  @!P0 BRA `(.L_x_5822) ;  /* 0xfffffffc00f08947 */ /* 0x004fea000383ffff */
[----:B------:R-:W-:Y:S05]  /*24ed0*/  BRA `(.L_x_6038) ;  /* 0xffffff70007c7947 */ /* 0x000fea000383ffff */
.L_x_5832:
[----:B0-----:R0:W1:Y:S02]  /*24ee0*/  SYNCS.PHASECHK.TRANS64.TRYWAIT P1, [R5+URZ+0x324a0], R6 ;  /* 0x0324a006050075a7 */ /* 0x001064000802017f */
[----:B-1----:R-:W-:Y:S05]  /*24ef0*/  @!P1 NANOSLEEP.SYNCS 0x989680 ;  /* 0x009896800000995d */ /* 0x002fea0003900000 */
[----:B------:R-:W1:Y:S02]  /*24f00*/  @!P1 SYNCS.PHASECHK.TRANS64 P1, [R5+URZ+0x324a0], R6 ;  /* 0x0324a006050095a7 */ /* 0x000e64000802007f */
[----:B-1----:R-:W-:Y:S05]  /*24f10*/  @!P1 BRA `(.L_x_5832) ;  /* 0xfffffffc00f09947 */ /* 0x002fea000383ffff */
[----:B------:R-:W-:Y:S05]  /*24f20*/  BRA `(.L_x_6039) ;  /* 0xffffff78000c7947 */ /* 0x000fea000383ffff */
.L_x_5837:
[----:B-1----:R1:W2:Y:S02]  /*24f30*/  SYNCS.PHASECHK.TRANS64.TRYWAIT P1, [R5+URZ+0x324c0], R6 ;  /* 0x0324c006050075a7 */ /* 0x0022a4000802017f */
[----:B--2---:R-:W-:Y:S05]  /*24f40*/  @!P1 NANOSLEEP.SYNCS 0x989680 ;  /* 0x009896800000995d */ /* 0x004fea0003900000 */
[----:B------:R-:W2:Y:S02]  /*24f50*/  @!P1 SYNCS.PHASECHK.TRANS64 P1, [R5+URZ+0x324c0], R6 ;  /* 0x0324c006050095a7 */ /* 0x000ea4000802007f */
[----:B--2---:R-:W-:Y:S05]  /*24f60*/  @!P1 BRA `(.L_x_5837) ;  /* 0xfffffffc00f09947 */ /* 0x004fea000383ffff */
[----:B------:R-:W-:Y:S05]  /*24f70*/  BRA `(.L_x_6040) ;  /* 0xffffff7800887947 */ /* 0x000fea000383ffff */
.L_x_5855:
        /* <DEDUP_REMOVED lines=11> */
.L_x_6042:
[----:B------:R-:W-:Y:S05]  /*25030*/  BSYNC B0 ;  /* 0x0000000000007941 */ /* 0x000fea0003800000 */
.L_x_6041:
[----:B------:R-:W-:Y:S05]  /*25040*/  BRA `(.L_x_6043) ;  /* 0xffffff8800407947 */ /* 0x000fea000383ffff */
.L_x_5857:
[----:B------:R-:W-:Y:S01]  /*25050*/  BSSY B0, `(.L_x_6044) ;  /* 0x0000006000007945 */ /* 0x000fe20003800000 */
[----:B------:R-:W-:-:S07]  /*25060*/  IMAD.MOV.U32 R15, RZ, RZ, -0x1 ;  /* 0xffffffffff0f7424 */ /* 0x000fce00078e00ff */
[----:B0-----:R-:W-:Y:S05]  /*25070*/  WARPSYNC.COLLECTIVE R15, `(.L_x_6045) ;  /* 0x000000000f0c7348 */ /* 0x001fea0003c00000 */
[----:B------:R-:W-:Y:S02]  /*25080*/  ELECT P6, UR62, PT ;  /* 0x00000000003e782f */ /* 0x000fe400038c0000 */
[----:B------:R-:W-:Y:S01]  /*25090*/  MOV R14, UR62 ;  /* 0x0000003e000e7c02 */ /* 0x000fe20008000f00 */
[----:B0-----:R-:W-:Y:S10]  /*250a0*/  ENDCOLLECTIVE ;  /* 0x000000000000791b */ /* 0x001ff40003800000 */
.L_x_6045:
[----:B------:R-:W-:Y:S05]  /*250b0*/  BSYNC B0 ;  /* 0x0000000000007941 */ /* 0x000fea0003800000 */
.L_x_6044:
[----:B------:R-:W-:Y:S05]  /*250c0*/  BRA `(.L_x_6046) ;  /* 0xffffff88004c7947 */ /* 0x000fea000383ffff */
.L_x_5859:
[----:B0-----:R0:W1:Y:S02]  /*250d0*/  SYNCS.PHASECHK.TRANS64.TRYWAIT P0, [R0+URZ+0x32440], R2 ;  /* 0x03244002000075a7 */ /* 0x001064000800017f */
[----:B-1----:R-:W-:Y:S05]  /*250e0*/  @!P0 NANOSLEEP.SYNCS 0x989680 ;  /* 0x009896800000895d */ /* 0x002fea0003900000 */
[----:B------:R-:W1:Y:S02]  /*250f0*/  @!P0 SYNCS.PHASECHK.TRANS64 P0, [R0+URZ+0x32440], R2 ;  /* 0x03244002000085a7 */ /* 0x000e64000800007f */
[----:B-1----:R-:W-:Y:S05]  /*25100*/  @!P0 BRA `(.L_x_5859) ;  /* 0xfffffffc00f08947 */ /* 0x002fea000383ffff */
[----:B------:R-:W-:Y:S05]  /*25110*/  BRA `(.L_x_6047) ;  /* 0xffffff8800ac7947 */ /* 0x000fea000383ffff */
.L_x_5863:
        /* <DEDUP_REMOVED lines=9> */
.L_x_6048:
[----:B------:R-:W-:Y:S02]  /*251b0*/  IMAD.MOV.U32 R13, RZ, RZ, R3 ;  /* 0x000000ffff0d7224 */ /* 0x000fe400078e0003 */
[----:B------:R-:W-:Y:S01]  /*251c0*/  IMAD.MOV.U32 R4, RZ, RZ, R14 ;  /* 0x000000ffff047224 */ /* 0x000fe200078e000e */
[----:B------:R-:W-:-:S07]  /*251d0*/  LOP3.LUT R6, R6, 0x7f, RZ, 0xc0, !PT ;  /* 0x0000007f06067812 */ /* 0x000fce00078ec0ff */
[----:B------:R-:W-:Y:S05]  /*251e0*/  WARPSYNC.COLLECTIVE R15, `(.L_x_6049) ;  /* 0x000000000f087348 */ /* 0x000fea0003c00000 */
[----:B------:R0:W1:Y:S02]  /*251f0*/  SHFL.IDX P6, R14, R13, R12, R11 ;  /* 0x0000000c0d0e7389 */ /* 0x00006400000c000b */
[----:B01----:R-:W-:Y:S01]  /*25200*/  ENDCOLLECTIVE ;  /* 0x000000000000791b */ /* 0x003fe20003800000 */
.L_x_6049:
        /* <DEDUP_REMOVED lines=9> */
.L_x_6050:
[----:B------:R-:W-:Y:S02]  /*252a0*/  IMAD.MOV.U32 R13, RZ, RZ, R3 ;  /* 0x000000ffff0d7224 */ /* 0x000fe400078e0003 */
[----:B------:R-:W-:Y:S02]  /*252b0*/  IMAD R0, R0, R7, RZ ;  /* 0x0000000700007224 */ /* 0x000fe400078e02ff */
[----:B------:R-:W-:-:S07]  /*252c0*/  IMAD.MOV.U32 R7, RZ, RZ, R14 ;  /* 0x000000ffff077224 */ /* 0x000fce00078e000e */
[----:B------:R-:W-:Y:S05]  /*252d0*/  WARPSYNC.COLLECTIVE R15, `(.L_x_6051) ;  /* 0x000000000f087348 */ /* 0x000fea0003c00000 */
[----:B------:R0:W1:Y:S02]  /*252e0*/  SHFL.IDX P6, R14, R13, R12, R11 ;  /* 0x0000000c0d0e7389 */ /* 0x00006400000c000b */
[----:B01----:R-:W-:Y:S01]  /*252f0*/  ENDCOLLECTIVE ;  /* 0x000000000000791b */ /* 0x003fe20003800000 */
.L_x_6051:
        /* <DEDUP_REMOVED lines=10> */
.L_x_6052:
        /* <DEDUP_REMOVED lines=15> */
.L_x_6053:
        /* <DEDUP_REMOVED lines=19> */
.L_x_6054:
        /* <DEDUP_REMOVED lines=10> */
.L_x_6055:
        /* <DEDUP_REMOVED lines=13> */
.L_x_6056:
        /* <DEDUP_REMOVED lines=10> */
.L_x_6057:
        /* <DEDUP_REMOVED lines=13> */
.L_x_6058:
        /* <DEDUP_REMOVED lines=10> */
.L_x_6059:
        /* <DEDUP_REMOVED lines=13> */
.L_x_6060:
        /* <DEDUP_REMOVED lines=10> */
.L_x_6061:
        /* <DEDUP_REMOVED lines=11> */
.L_x_6062:
        /* <DEDUP_REMOVED lines=14> */
.L_x_6063:
[----:B------:R-:W-:Y:S01]  /*25c40*/  IMAD.MOV.U32 R3, RZ, RZ, R14 ;  /* 0x000000ffff037224 */ /* 0x000fe200078e000e */
[----:B------:R-:W-:Y:S06]  /*25c50*/  BRA `(.L_x_6064) ;  /* 0xffffff8c002c7947 */ /* 0x000fec000383ffff */
.L_x_5867:
        /* <DEDUP_REMOVED lines=36> */
.L_x_6066:
[----:B------:R-:W-:Y:S05]  /*25ea0*/  BSYNC B0 ;  /* 0x0000000000007941 */ /* 0x000fea0003800000 */
.L_x_6065:
        /* <DEDUP_REMOVED lines=10> */
.L_x_6067:
        /* <DEDUP_REMOVED lines=16> */
.L_x_6068:
        /* <DEDUP_REMOVED lines=15> */
.L_x_6069:
        /* <DEDUP_REMOVED lines=9> */
.L_x_6070:
        /* <DEDUP_REMOVED lines=15> */
.L_x_6071:
        /* <DEDUP_REMOVED lines=9> */
.L_x_6072:
        /* <DEDUP_REMOVED lines=15> */
.L_x_6073:
        /* <DEDUP_REMOVED lines=9> */
.L_x_6074:
        /* <DEDUP_REMOVED lines=15> */
.L_x_6075:
        /* <DEDUP_REMOVED lines=9> */
.L_x_6076:
        /* <DEDUP_REMOVED lines=14> */
.L_x_6077:
        /* <DEDUP_REMOVED lines=19> */
.L_x_6078:
[----:B------:R-:W-:Y:S02]  /*26860*/  IMAD.MOV.U32 R13, RZ, RZ, R0 ;  /* 0x000000ffff0d7224 */ /* 0x000fe400078e0000 */
[----:B------:R-:W-:-:S07]  /*26870*/  IMAD.MOV.U32 R6, RZ, RZ, R14 ;  /* 0x000000ffff067224 */ /* 0x000fce00078e000e */
[----:B------:R-:W-:Y:S05]  /*26880*/  WARPSYNC.COLLECTIVE R15, `(.L_x_6079) ;  /* 0x000000000f087348 */ /* 0x000fea0003c00000 */
[----:B------:R0:W1:Y:S02]  /*26890*/  SHFL.IDX P6, R14, R13, R12, R11 ;  /* 0x0000000c0d0e7389 */ /* 0x00006400000c000b */
[----:B01----:R-:W-:Y:S01]  /*268a0*/  ENDCOLLECTIVE ;  /* 0x000000000000791b */ /* 0x003fe20003800000 */
.L_x_6079:
[----:B------:R-:W-:Y:S02]  /*268b0*/  IMAD.MOV.U32 R13, RZ, RZ, R2 ;  /* 0x000000ffff0d7224 */ /* 0x000fe400078e0002 */
[----:B------:R-:W-:Y:S02]  /*268c0*/  IMAD.MOV.U32 R12, RZ, RZ, 0x7 ;  /* 0x00000007ff0c7424 */ /* 0x000fe400078e00ff */
[----:B------:R-:W-:-:S07]  /*268d0*/  IMAD.MOV.U32 R5, RZ, RZ, R14 ;  /* 0x000000ffff057224 */ /* 0x000fce00078e000e */
[----:B------:R-:W-:Y:S05]  /*268e0*/  WARPSYNC.COLLECTIVE R15, `(.L_x_6080) ;  /* 0x000000000f087348 */ /* 0x000fea0003c00000 */
[----:B------:R0:W1:Y:S02]  /*268f0*/  SHFL.IDX P6, R14, R13, R12, R11 ;  /* 0x0000000c0d0e7389 */ /* 0x00006400000c000b */
[----:B01----:R-:W-:Y:S01]  /*26900*/  ENDCOLLECTIVE ;  /* 0x000000000000791b */ /* 0x003fe20003800000 */
.L_x_6080:
        /* <DEDUP_REMOVED lines=10> */
.L_x_6081:
        /* <DEDUP_REMOVED lines=9> */
.L_x_5872:
[----:B-1----:R1:W2:Y:S02]  /*26a40*/  SYNCS.PHASECHK.TRANS64.TRYWAIT P0, [R18+URZ+0x32420], R0 ;  /* 0x03242000120075a7 */ /* 0x0022a4000800017f */
[----:B--2---:R-:W-:Y:S05]  /*26a50*/  @!P0 NANOSLEEP.SYNCS 0x989680 ;  /* 0x009896800000895d */ /* 0x004fea0003900000 */
[----:B------:R-:W2:Y:S02]  /*26a60*/  @!P0 SYNCS.PHASECHK.TRANS64 P0, [R18+URZ+0x32420], R0 ;  /* 0x03242000120085a7 */ /* 0x000ea4000800007f */
[----:B--2---:R-:W-:Y:S05]  /*26a70*/  @!P0 BRA `(.L_x_5872) ;  /* 0xfffffffc00f08947 */ /* 0x004fea000383ffff */
[----:B------:R-:W-:Y:S05]  /*26a80*/  BRA `(.L_x_6083) ;  /* 0xffffff8c00507947 */ /* 0x000fea000383ffff */
.L_x_5876:
[----:B0-----:R0:W1:Y:S02]  /*26a90*/  SYNCS.PHASECHK.TRANS64.TRYWAIT P0, [R2+URZ+0x32460], R0 ;  /* 0x03246000020075a7 */ /* 0x001064000800017f */
[----:B-1----:R-:W-:Y:S05]  /*26aa0*/  @!P0 NANOSLEEP.SYNCS 0x989680 ;  /* 0x009896800000895d */ /* 0x002fea0003900000 */
[----:B------:R-:W1:Y:S02]  /*26ab0*/  @!P0 SYNCS.PHASECHK.TRANS64 P0, [R2+URZ+0x32460], R0 ;  /* 0x03246000020085a7 */ /* 0x000e64000800007f */
[----:B-1----:R-:W-:Y:S05]  /*26ac0*/  @!P0 BRA `(.L_x_5876) ;  /* 0xfffffffc00f08947 */ /* 0x002fea000383ffff */
[----:B------:R-:W-:Y:S05]  /*26ad0*/  BRA `(.L_x_6084) ;  /* 0xffffff8c00747947 */ /* 0x000fea000383ffff */
.L_x_5891:
[----:B-1----:R1:W2:Y:S02]  /*26ae0*/  SYNCS.PHASECHK.TRANS64.TRYWAIT P0, [R2+URZ+0x32440], R6 ;  /* 0x03244006020075a7 */ /* 0x0022a4000800017f */
[----:B--2---:R-:W-:Y:S05]  /*26af0*/  @!P0 NANOSLEEP.SYNCS 0x989680 ;  /* 0x009896800000895d */ /* 0x004fea0003900000 */
[----:B------:R-:W2:Y:S02]  /*26b00*/  @!P0 SYNCS.PHASECHK.TRANS64 P0, [R2+URZ+0x32440], R6 ;  /* 0x03244006020085a7 */ /* 0x000ea4000800007f */
[----:B--2---:R-:W-:Y:S05]  /*26b10*/  @!P0 BRA `(.L_x_5891) ;  /* 0xfffffffc00f08947 */ /* 0x004fea000383ffff */
[----:B------:R-:W-:Y:S05]  /*26b20*/  BRA `(.L_x_6085) ;  /* 0xffffff9400947947 */ /* 0x000fea000383ffff */
.L_x_5896:
[----:B0-----:R0:W2:Y:S02]  /*26b30*/  SYNCS.PHASECHK.TRANS64.TRYWAIT P0, [R2+URZ+0x32460], R6 ;  /* 0x03246006020075a7 */ /* 0x0010a4000800017f */
[----:B--2---:R-:W-:Y:S05]  /*26b40*/  @!P0 NANOSLEEP.SYNCS 0x989680 ;  /* 0x009896800000895d */ /* 0x004fea0003900000 */
[----:B------:R-:W2:Y:S02]  /*26b50*/  @!P0 SYNCS.PHASECHK.TRANS64 P0, [R2+URZ+0x32460], R6 ;  /* 0x03246006020085a7 */ /* 0x000ea4000800007f */
[----:B--2---:R-:W-:Y:S05]  /*26b60*/  @!P0 BRA `(.L_x_5896) ;  /* 0xfffffffc00f08947 */ /* 0x004fea000383ffff */
[----:B------:R-:W-:Y:S05]  /*26b70*/  BRA `(.L_x_6086) ;  /* 0xffffff9800107947 */ /* 0x000fea000383ffff */
.L_x_5907:
[----:B-1----:R1:W2:Y:S02]  /*26b80*/  SYNCS.PHASECHK.TRANS64.TRYWAIT P0, [R3+URZ+0x32440], R2 ;  /* 0x03244002030075a7 */ /* 0x0022a4000800017f */
[----:B--2---:R-:W-:Y:S05]  /*26b90*/  @!P0 NANOSLEEP.SYNCS 0x989680 ;  /* 0x009896800000895d */ /* 0x004fea0003900000 */
[----:B------:R-:W2:Y:S02]  /*26ba0*/  @!P0 SYNCS.PHASECHK.TRANS64 P0, [R3+URZ+0x32440], R2 ;  /* 0x03244002030085a7 */ /* 0x000ea4000800007f */
[----:B--2---:R-:W-:Y:S05]  /*26bb0*/  @!P0 BRA `(.L_x_5907) ;  /* 0xfffffffc00f08947 */ /* 0x004fea000383ffff */
[----:B------:R-:W-:Y:S05]  /*26bc0*/  BRA `(.L_x_6087) ;  /* 0xffffff9c00fc7947 */ /* 0x000fea000383ffff */
.L_x_5912:
[----:B--2---:R2:W3:Y:S02]  /*26bd0*/  SYNCS.PHASECHK.TRANS64.TRYWAIT P0, [R3+URZ+0x32460], R2 ;  /* 0x03246002030075a7 */ /* 0x0044e4000800017f */
[----:B---3--:R-:W-:Y:S05]  /*26be0*/  @!P0 NANOSLEEP.SYNCS 0x989680 ;  /* 0x009896800000895d */ /* 0x008fea0003900000 */
[----:B------:R-:W3:Y:S02]  /*26bf0*/  @!P0 SYNCS.PHASECHK.TRANS64 P0, [R3+URZ+0x32460], R2 ;  /* 0x03246002030085a7 */ /* 0x000ee4000800007f */
[----:B---3--:R-:W-:Y:S05]  /*26c00*/  @!P0 BRA `(.L_x_5912) ;  /* 0xfffffffc00f08947 */ /* 0x008fea000383ffff */
[----:B------:R-:W-:Y:S05]  /*26c10*/  BRA `(.L_x_6088) ;  /* 0xffffffa000787947 */ /* 0x000fea000383ffff */
.L_x_5923:
[----:B-1----:R1:W2:Y:S02]  /*26c20*/  SYNCS.PHASECHK.TRANS64.TRYWAIT P0, [R3+URZ+0x32440], R2 ;  /* 0x03244002030075a7 */ /* 0x0022a4000800017f */
[----:B--2---:R-:W-:Y:S05]  /*26c30*/  @!P0 NANOSLEEP.SYNCS 0x989680 ;  /* 0x009896800000895d */ /* 0x004fea0003900000 */
[----:B------:R-:W2:Y:S02]  /*26c40*/  @!P0 SYNCS.PHASECHK.TRANS64 P0, [R3+URZ+0x32440], R2 ;  /* 0x03244002030085a7 */ /* 0x000ea4000800007f */
[----:B--2---:R-:W-:Y:S05]  /*26c50*/  @!P0 BRA `(.L_x_5923) ;  /* 0xfffffffc00f08947 */ /* 0x004fea000383ffff */
[----:B------:R-:W-:Y:S05]  /*26c60*/  BRA `(.L_x_6089) ;  /* 0xffffffa800487947 */ /* 0x000fea000383ffff */
.L_x_5928:
[----:B--2---:R2:W3:Y:S02]  /*26c70*/  SYNCS.PHASECHK.TRANS64.TRYWAIT P0, [R3+URZ+0x32460], R2 ;  /* 0x03246002030075a7 */ /* 0x0044e4000800017f */
[----:B---3--:R-:W-:Y:S05]  /*26c80*/  @!P0 NANOSLEEP.SYNCS 0x989680 ;  /* 0x009896800000895d */ /* 0x008fea0003900000 */
[----:B------:R-:W3:Y:S02]  /*26c90*/  @!P0 SYNCS.PHASECHK.TRANS64 P0, [R3+URZ+0x32460], R2 ;  /* 0x03246002030085a7 */ /* 0x000ee4000800007f */
[----:B---3--:R-:W-:Y:S05]  /*26ca0*/  @!P0 BRA `(.L_x_5928) ;  /* 0xfffffffc00f08947 */ /* 0x008fea000383ffff */
[----:B------:R-:W-:Y:S05]  /*26cb0*/  BRA `(.L_x_6090) ;  /* 0xffffffa800c47947 */ /* 0x000fea000383ffff */
.L_x_5940:
[----:B------:R-:W2:Y:S01]  /*26cc0*/  LDL R0, [R1] ;  /* 0x0000000001007983 */ /* 0x000ea20000100800 */
[----:B------:R-:W-:Y:S01]  /*26cd0*/  BSSY B0, `(.L_x_6091) ;  /* 0x0000008000007945 */ /* 0x000fe20003800000 */
[----:B------:R-:W-:Y:S02]  /*26ce0*/  IMAD.MOV.U32 R12, RZ, RZ, RZ ;  /* 0x000000ffff0c7224 */ /* 0x000fe400078e00ff */
[----:B------:R-:W-:Y:S02]  /*26cf0*/  IMAD.MOV.U32 R11, RZ, RZ, 0x1f ;  /* 0x0000001fff0b7424 */ /* 0x000fe400078e00ff */
[----:B------:R-:W-:Y:S02]  /*26d00*/  IMAD.MOV.U32 R15, RZ, RZ, -0x1 ;  /* 0xffffffffff0f7424 */ /* 0x000fe400078e00ff */
[----:B--2---:R-:W-:-:S07]  /*26d10*/  IMAD.MOV.U32 R13, RZ, RZ, R0 ;  /* 0x000000ffff0d7224 */ /* 0x004fce00078e0000 */
[----:B01-3--:R-:W-:Y:S05]  /*26d20*/  WARPSYNC.COLLECTIVE R15, `(.L_x_6092) ;  /* 0x000000000f087348 */ /* 0x00bfea0003c00000 */
[----:B------:R2:W4:Y:S02]  /*26d30*/  SHFL.IDX P6, R14, R13, R12, R11 ;  /* 0x0000000c0d0e7389 */ /* 0x00052400000c000b */
[----:B01234-:R-:W-:Y:S01]  /*26d40*/  ENDCOLLECTIVE ;  /* 0x000000000000791b */ /* 0x01ffe20003800000 */
.L_x_6092:
[----:B------:R-:W-:Y:S05]  /*26d50*/  BSYNC B0 ;  /* 0x0000000000007941 */ /* 0x000fea0003800000 */
.L_x_6091:
        /* <DEDUP_REMOVED lines=9> */
.L_x_6093:
        /* <DEDUP_REMOVED lines=26> */
.L_x_6094:
        /* <DEDUP_REMOVED lines=8> */
.L_x_6095:
        /* <DEDUP_REMOVED lines=8> */
.L_x_6096:
        /* <DEDUP_REMOVED lines=8> */
.L_x_6097:
        /* <DEDUP_REMOVED lines=8> */
.L_x_6098:
        /* <DEDUP_REMOVED lines=9> */
.L_x_6099:
[----:B------:R-:W-:Y:S01]  /*27220*/  IMAD.MOV.U32 R9, RZ, RZ, R14 ;  /* 0x000000ffff097224 */ /* 0x000fe200078e000e */
[----:B------:R-:W-:Y:S06]  /*27230*/  BRA `(.L_x_6100) ;  /* 0xffffffb0000c7947 */ /* 0x000fec000383ffff */
.L_x_5943:
        /* <DEDUP_REMOVED lines=8> */
.L_x_6102:
[----:B------:R-:W-:Y:S05]  /*272c0*/  BSYNC B0 ;  /* 0x0000000000007941 */ /* 0x000fea0003800000 */
.L_x_6101:
        /* <DEDUP_REMOVED lines=10> */
.L_x_6103:
        /* <DEDUP_REMOVED lines=8> */
.L_x_6104:
        /* <DEDUP_REMOVED lines=8> */
.L_x_6105:
        /* <DEDUP_REMOVED lines=8> */
.L_x_6106:
        /* <DEDUP_REMOVED lines=9> */
.L_x_6107:
[----:B------:R-:W-:Y:S01]  /*27580*/  IMAD.MOV.U32 R9, RZ, RZ, R14 ;  /* 0x000000ffff097224 */ /* 0x000fe200078e000e */
[----:B------:R-:W-:Y:S06]  /*27590*/  BRA `(.L_x_6108) ;  /* 0xffffffac00e07947 */ /* 0x000fec000383ffff */
.L_x_5945:
[----:B------:R-:W-:Y:S01]  /*275a0*/  BSSY B0, `(.L_x_6109) ;  /* 0x0000006000007945 */ /* 0x000fe20003800000 */
[----:B------:R-:W-:Y:S01]  /*275b0*/  PLOP3.LUT P6, PT, P6, PT, PT, 0x8, 0x0 ;  /* 0x000000000000781c */ /* 0x000fe200037ce170 */
[----:B------:R-:W-:-:S12]  /*275c0*/  IMAD.MOV.U32 R15, RZ, RZ, -0x1 ;  /* 0xffffffffff0f7424 */ /* 0x000fd800078e00ff */
[----:B0-----:R-:W-:Y:S05]  /*275d0*/  WARPSYNC.COLLECTIVE R15, `(.L_x_6110) ;  /* 0x000000000f087348 */ /* 0x001fea0003c00000 */
[----:B------:R-:W-:Y:S01]  /*275e0*/  VOTE.ANY R14, PT, P6 ;  /* 0x00000000000e7806 */ /* 0x000fe200030e0100 */
[----:B0-----:R-:W-:Y:S06]  /*275f0*/  ENDCOLLECTIVE ;  /* 0x000000000000791b */ /* 0x001fec0003800000 */
.L_x_6110:
[----:B------:R-:W-:Y:S05]  /*27600*/  BSYNC B0 ;  /* 0x0000000000007941 */ /* 0x000fea0003800000 */
.L_x_6109:
        /* <DEDUP_REMOVED lines=10> */
.L_x_6111:
[----:B------:R-:W-:Y:S02]  /*276b0*/  IMAD.MOV.U32 R13, RZ, RZ, R6 ;  /* 0x000000ffff0d7224 */ /* 0x000fe400078e0006 */
[----:B------:R-:W-:-:S07]  /*276c0*/  IMAD.MOV.U32 R4, RZ, RZ, R14 ;  /* 0x000000ffff047224 */ /* 0x000fce00078e000e */
[----:B------:R-:W-:Y:S05]  /*276d0*/  WARPSYNC.COLLECTIVE R15, `(.L_x_6112) ;  /* 0x000000000f087348 */ /* 0x000fea0003c00000 */
[----:B------:R0:W1:Y:S02]  /*276e0*/  SHFL.IDX P6, R14, R13, R12, R11 ;  /* 0x0000000c0d0e7389 */ /* 0x00006400000c000b */
[----:B01----:R-:W-:Y:S01]  /*276f0*/  ENDCOLLECTIVE ;  /* 0x000000000000791b */ /* 0x003fe20003800000 */
.L_x_6112:
[----:B------:R-:W-:Y:S02]  /*27700*/  IMAD.MOV.U32 R6, RZ, RZ, R14 ;  /* 0x000000ffff067224 */ /* 0x000fe400078e000e */
[----:B------:R-:W-:-:S05]  /*27710*/  IMAD.IADD R10, R3, 0x1, R10 ;  /* 0x00000001030a7824 */ /* 0x000fca00078e020a */
[----:B------:R0:W-:Y:S01]  /*27720*/  STL [R1+0xc], R10 ;  /* 0x00000c0a01007387 */ /* 0x0001e20000100800 */
[----:B------:R-:W-:Y:S05]  /*27730*/  BRA `(.L_x_6113) ;  /* 0xffffffac00c07947 */ /* 0x000fea000383ffff */
.L_x_5947:
        /* <DEDUP_REMOVED lines=8> */
.L_x_6115:
[----:B------:R-:W-:Y:S05]  /*277c0*/  BSYNC B0 ;  /* 0x0000000000007941 */ /* 0x000fea0003800000 */
.L_x_6114:
[----:B------:R-:W-:Y:S01]  /*277d0*/  IMAD.MOV.U32 R3, RZ, RZ, R14 ;  /* 0x000000ffff037224 */ /* 0x000fe200078e000e */
[----:B------:R-:W-:Y:S06]  /*277e0*/  BRA `(.L_x_6116) ;  /* 0xffffffac00ac7947 */ /* 0x000fec000383ffff */
.L_x_5953:
[----:B0-----:R0:W1:Y:S02]  /*277f0*/  SYNCS.PHASECHK.TRANS64.TRYWAIT P0, [R0+URZ+0x32420], R3 ;  /* 0x03242003000075a7 */ /* 0x001064000800017f */
[----:B-1----:R-:W-:Y:S05]  /*27800*/  @!P0 NANOSLEEP.SYNCS 0x989680 ;  /* 0x009896800000895d */ /* 0x002fea0003900000 */
[----:B------:R-:W1:Y:S02]  /*27810*/  @!P0 SYNCS.PHASECHK.TRANS64 P0, [R0+URZ+0x32420], R3 ;  /* 0x03242003000085a7 */ /* 0x000e64000800007f */
[----:B-1----:R-:W-:Y:S05]  /*27820*/  @!P0 BRA `(.L_x_5953) ;  /* 0xfffffffc00f08947 */ /* 0x002fea000383ffff */
[----:B------:R-:W-:Y:S05]  /*27830*/  BRA `(.L_x_6117) ;  /* 0xffffffb8004c7947 */ /* 0x000fea000383ffff */
.L_x_5954:
        /* <DEDUP_REMOVED lines=11> */
.L_x_6119:
[----:B------:R-:W-:Y:S05]  /*278f0*/  BSYNC B0 ;  /* 0x0000000000007941 */ /* 0x000fea0003800000 */
.L_x_6118:
[----:B------:R-:W-:Y:S05]  /*27900*/  BRA `(.L_x_6120) ;  /* 0xffffffb800347947 */ /* 0x000fea000383ffff */
.L_x_5955:
[----:B------:R-:W-:Y:S01]  /*27910*/  BSSY B0, `(.L_x_6121) ;  /* 0x0000006000007945 */ /* 0x000fe20003800000 */
[----:B------:R-:W-:-:S07]  /*27920*/  IMAD.MOV.U32 R15, RZ, RZ, -0x1 ;  /* 0xffffffffff0f7424 */ /* 0x000fce00078e00ff */
[----:B01----:R-:W-:Y:S05]  /*27930*/  WARPSYNC.COLLECTIVE R15, `(.L_x_6122) ;  /* 0x000000000f0c7348 */ /* 0x003fea0003c00000 */
[----:B------:R-:W-:Y:S02]  /*27940*/  ELECT P6, UR62, PT ;  /* 0x00000000003e782f */ /* 0x000fe400038c0000 */
[----:B------:R-:W-:Y:S01]  /*27950*/  MOV R14, UR62 ;  /* 0x0000003e000e7c02 */ /* 0x000fe20008000f00 */
[----:B01----:R-:W-:Y:S10]  /*27960*/  ENDCOLLECTIVE ;  /* 0x000000000000791b */ /* 0x003ff40003800000 */
.L_x_6122:
[----:B------:R-:W-:Y:S05]  /*27970*/  BSYNC B0 ;  /* 0x0000000000007941 */ /* 0x000fea0003800000 */
.L_x_6121:
[----:B------:R-:W-:Y:S05]  /*27980*/  BRA `(.L_x_6123) ;  /* 0xffffffb800287947 */ /* 0x000fea000383ffff */
.L_x_5957:
[----:B0-----:R0:W1:Y:S02]  /*27990*/  SYNCS.PHASECHK.TRANS64.TRYWAIT P0, [R6+URZ], R5 ;  /* 0x00000005060075a7 */ /* 0x001064000800017f */
[----:B-1----:R-:W-:Y:S05]  /*279a0*/  @!P0 NANOSLEEP.SYNCS 0x989680 ;  /* 0x009896800000895d */ /* 0x002fea0003900000 */
[----:B------:R-:W1:Y:S02]  /*279b0*/  @!P0 SYNCS.PHASECHK.TRANS64 P0, [R6+URZ], R5 ;  /* 0x00000005060085a7 */ /* 0x000e64000800007f */
[----:B-1----:R-:W-:Y:S05]  /*279c0*/  @!P0 BRA `(.L_x_5957) ;  /* 0xfffffffc00f08947 */ /* 0x002fea000383ffff */
[----:B------:R-:W-:Y:S05]  /*279d0*/  BRA `(.L_x_6124) ;  /* 0xffffffb800607947 */ /* 0x000fea000383ffff */
.L_x_5958:
[----:B-1----:R1:W2:Y:S02]  /*279e0*/  SYNCS.PHASECHK.TRANS64.TRYWAIT P0, [R7+URZ], R2 ;  /* 0x00000002070075a7 */ /* 0x0022a4000800017f */
[----:B--2---:R-:W-:Y:S05]  /*279f0*/  @!P0 NANOSLEEP.SYNCS 0x989680 ;  /* 0x009896800000895d */ /* 0x004fea0003900000 */
[----:B------:R-:W2:Y:S02]  /*27a00*/  @!P0 SYNCS.PHASECHK.TRANS64 P0, [R7+URZ], R2 ;  /* 0x00000002070085a7 */ /* 0x000ea4000800007f */
[----:B--2---:R-:W-:Y:S05]  /*27a10*/  @!P0 BRA `(.L_x_5958) ;  /* 0xfffffffc00f08947 */ /* 0x004fea000383ffff */
[----:B------:R-:W-:Y:S05]  /*27a20*/  BRA `(.L_x_6125) ;  /* 0xffffffb800547947 */ /* 0x000fea000383ffff */
.L_x_5960:
[----:B--2---:R2:W3:Y:S02]  /*27a30*/  SYNCS.PHASECHK.TRANS64.TRYWAIT P0, [R4+URZ], R5 ;  /* 0x00000005040075a7 */ /* 0x0044e4000800017f */
[----:B---3--:R-:W-:Y:S05]  /*27a40*/  @!P0 NANOSLEEP.SYNCS 0x989680 ;  /* 0x009896800000895d */ /* 0x008fea0003900000 */
[----:B------:R-:W3:Y:S02]  /*27a50*/  @!P0 SYNCS.PHASECHK.TRANS64 P0, [R4+URZ], R5 ;  /* 0x00000005040085a7 */ /* 0x000ee4000800007f */
[----:B---3--:R-:W-:Y:S05]  /*27a60*/  @!P0 BRA `(.L_x_5960) ;  /* 0xfffffffc00f08947 */ /* 0x008fea000383ffff */
[----:B------:R-:W-:Y:S05]  /*27a70*/  BRA `(.L_x_6126) ;  /* 0xffffffb800587947 */ /* 0x000fea000383ffff */
.L_x_6127:
        /* <DEDUP_REMOVED lines=16> */
.L_x_6148:


//--------------------- .nv.global.init           --------------------------
	.section	.nv.global.init,"aw",@progbits
.nv.global.init:
	.type		$str$20,@object
	.size		$str$20,($str$21 - $str$20)
$str$20:
        /*0000*/ 	.byte	0x28, 0x61, 0x64, 0x64, 0x72, 0x65, 0x73, 0x73, 0x20, 0x26, 0x20, 0x6d, 0x61, 0x73, 0x6b, 0x29
        /*0010*/ 	.byte	0x20, 0x3d, 0x3d, 0x20, 0x30, 0x00
	.type		$str$21,@object
	.size		$str$21,(__unnamed_4 - $str$21)
$str$21:
        /*0016*/ 	.byte	0x2f, 0x74, 0x6d, 0x70, 0x2f, 0x6f, 0x73, 0x73, 0x5f, 0x6b, 0x65, 0x72, 0x6e, 0x65, 0x6c, 0x73
        /*0026*/ 	.byte	0x5f, 0x73, 0x72, 0x63, 0x2f, 0x66, 0x6c, 0x61, 0x73, 0x68, 0x5f, 0x61, 0x74, 0x74, 0x65, 0x6e
        /*0036*/ 	.byte	0x74, 0x69, 0x6f, 0x6e, 0x2f, 0x63, 0x73, 0x72, 0x63, 0x2f, 0x63, 0x75, 0x74, 0x6c, 0x61, 0x73
        /*0046*/ 	.byte	0x73, 0x2f, 0x69, 0x6e, 0x63, 0x6c, 0x75, 0x64, 0x65, 0x2f, 0x63, 0x75, 0x74, 0x65, 0x2f, 0x70
        /*0056*/ 	.byte	0x6f, 0x69, 0x6e, 0x74, 0x65, 0x72, 0x5f, 0x66, 0x6c, 0x61, 0x67, 0x67, 0x65, 0x64, 0x2e, 0x68
        /*0066*/ 	.byte	0x70, 0x70, 0x00
	.type		__unnamed_4,@object
	.size		__unnamed_4,(__unnamed_5 - __unnamed_4)
__unnamed_4:
        /* <DEDUP_REMOVED lines=24> */
        /*01e9*/ 	.byte	0x00
	.type		__unnamed_5,@object
	.size		__unnamed_5,(__unnamed_7 - __unnamed_5)
__unnamed_5:
        /* <DEDUP_REMOVED lines=25> */
	.type		__unnamed_7,@object
	.size		__unnamed_7,(__unnamed_6 - __unnamed_7)
__unnamed_7:
        /* <DEDUP_REMOVED lines=25> */
	.type		__unnamed_6,@object
	.size		__unnamed_6,(__unnamed_1 - __unnamed_6)
__unnamed_6:
        /* <DEDUP_REMOVED lines=29> */
	.type		__unnamed_1,@object
	.size		__unnamed_1,(__unnamed_3 - __unnamed_1)
__unnamed_1:
        /* <DEDUP_REMOVED lines=28> */
        /*087e*/ 	.byte	0x3c, 0x36, 0x31, 0x34, 0x34, 0x3e, 0x3e, 0x3e, 0x3e, 0x3e, 0x20, 0x26, 0x5d, 0x00
	.type		__unnamed_3,@object
	.size		__unnamed_3,(__unnamed_2 - __unnamed_3)
__unnamed_3:
        /* <DEDUP_REMOVED lines=29> */
	.type		__unnamed_2,@object
	.size		__unnamed_2,(.L_1 - __unnamed_2)
__unnamed_2:
        /* <DEDUP_REMOVED lines=29> */
.L_1:


//--------------------- .nv.shared._ZN7cutlass13device_kernelIN5flash11enable_sm90INS1_16FlashAttnFwdSm90INS1_25CollectiveMainloopFwdSm90ILi2EN4cute5tupleIJNS5_1CILi1EEES8_S8_EEENS6_IJNS7_ILi128EEENS7_ILi96EEENS7_ILi64EEEEEELi256ENS_10bfloat16_tEfNS_4arch4Sm90ELb0ELb0ELb1ELb0ELb0ELb0ELb0ELb1ELb0ELb1ELb1ELb0EEENS1_21CollectiveEpilogueFwdINS6_IJSA_NS7_ILi256EEESB_EEES9_SE_SG_Li256ELb0ELb1ELb1ELb0EEENS1_19SingleTileSchedulerILb0ELb1ELb1ELi128EEEEEEEEEvNT_6ParamsE --------------------------
	.section	.nv.shared._ZN7cutlass13device_kernelIN5flash11enable_sm90INS1_16FlashAttnFwdSm90INS1_25CollectiveMainloopFwdSm90ILi2EN4cute5tupleIJNS5_1CILi1EEES8_S8_EEENS6_IJNS7_ILi128EEENS7_ILi96EEENS7_ILi64EEEEEELi256ENS_10bfloat16_tEfNS_4arch4Sm90ELb0ELb0ELb1ELb0ELb0ELb0ELb0ELb1ELb0ELb1ELb1ELb0EEENS1_21CollectiveEpilogueFwdINS6_IJSA_NS7_ILi256EEESB_EEES9_SE_SG_Li256ELb0ELb1ELb1ELb0EEENS1_19SingleTileSchedulerILb0ELb1ELb1ELi128EEEEEEEEEvNT_6ParamsE,"aw",@nobits
	.sectionflags	@""
	.align	16
	.zero		1024


//--------------------- .nv.shared.reserved.0     --------------------------
	.section	.nv.shared.reserved.0,"aw",@nobits
	.weak		__nv_reservedSMEM_offset_0_alias
	.size		__nv_reservedSMEM_offset_0_alias, 0, 0
	.other		__nv_reservedSMEM_offset_0_alias,@"STO_CUDA_RESERVED_SHARED STV_DEFAULT"
__nv_reservedSMEM_offset_0_alias:
	.zero		0


//--------------------- .nv.global                --------------------------
	.section	.nv.global,"aw",@nobits
.nv.global:
	.type		_ZN83_INTERNAL_b6fd8604_47_flash_fwd_hdim64_256_bf16_split_softcap_sm90_cu_ef95aea4_45414cute1_E,@object
	.size		_ZN83_INTERNAL_b6fd8604_47_flash_fwd_hdim64_256_bf16_split_softcap_sm90_cu_ef95aea4_45414cute1_E,(_ZN83_INTERNAL_b6fd8604_47_flash_fwd_hdim64_256_bf16_split_softcap_sm90_cu_ef95aea4_45414cuda3std3__45__cpo6cbeginE - _ZN83_INTERNAL_b6fd8604_47_flash_fwd_hdim64_256_bf16_split_softcap_sm90_cu_ef95aea4_45414cute1_E)
_ZN83_INTERNAL_b6fd8604_47_flash_fwd_hdim64_256_bf16_split_softcap_sm90_cu_ef95aea4_45414cute1_E:
	.zero		1
	.type		_ZN83_INTERNAL_b6fd8604_47_flash_fwd_hdim64_256_bf16_split_softcap_sm90_cu_ef95aea4_45414cuda3std3__45__cpo6cbeginE,@object
	.size		_ZN83_INTERNAL_b6fd8604_47_flash_fwd_hdim64_256_bf16_split_softcap_sm90_cu_ef95aea4_45414cuda3std3__45__cpo6cbeginE,(_ZN83_INTERNAL_b6fd8604_47_flash_fwd_hdim64_256_bf16_split_softcap_sm90_cu_ef95aea4_45414cuda3std3__48in_placeE - _ZN83_INTERNAL_b6fd8604_47_flash_fwd_hdim64_256_bf16_split_softcap_sm90_cu_ef95aea4_45414cuda3std3__45__cpo6cbeginE)
_ZN83_INTERNAL_b6fd8604_47_flash_fwd_hdim64_256_bf16_split_softcap_sm90_cu_ef95aea4_45414cuda3std3__45__cpo6cbeginE:
	.zero		1
	.type		_ZN83_INTERNAL_b6fd8604_47_flash_fwd_hdim64_256_bf16_split_softcap_sm90_cu_ef95aea4_45414cuda3std3__48in_placeE,@object
	.size		_ZN83_INTERNAL_b6fd8604_47_flash_fwd_hdim64_256_bf16_split_softcap_sm90_cu_ef95aea4_45414cuda3std3__48in_placeE,(_ZN83_INTERNAL_b6fd8604_47_flash_fwd_hdim64_256_bf16_split_softcap_sm90_cu_ef95aea4_45414cuda3std6ranges3__45__cpo9iter_moveE - _ZN83_INTERNAL_b6fd8604_47_flash_fwd_hdim64_256_bf16_split_softcap_sm90_cu_ef95aea4_45414cuda3std3__48in_placeE)
_ZN83_INTERNAL_b6fd8604_47_flash_fwd_hdim64_256_bf16_split_softcap_sm90_cu_ef95aea4_45414cuda3std3__48in_placeE:
	.zero		1
	.type		_ZN83_INTERNAL_b6fd8604_47_flash_fwd_hdim64_256_bf16_split_softcap_sm90_cu_ef95aea4_45414cuda3std6ranges3__45__cpo9iter_moveE,@object
	.size		_ZN83_INTERNAL_b6fd8604_47_flash_fwd_hdim64_256_bf16_split_softcap_sm90_cu_ef95aea4_45414cuda3std6ranges3__45__cpo9iter_moveE,(_ZN83_INTERNAL_b6fd8604_47_flash_fwd_hdim64_256_bf16_split_softcap_sm90_cu_ef95aea4_45414cuda3std3__45__cpo5beginE - _ZN83_INTERNAL_b6fd8604_47_flash_fwd_hdim64_256_bf16_split_softcap_sm90_cu_ef95aea4_45414cuda3std6ranges3__45__cpo9iter_moveE)
_ZN83_INTERNAL_b6fd8604_47_flash_fwd_hdim64_256_bf16_split_softcap_sm90_cu_ef95aea4_45414cuda3std6ranges3__45__cpo9iter_moveE:
	.zero		1
	.type		_ZN83_INTERNAL_b6fd8604_47_flash_fwd_hdim64_256_bf16_split_softcap_sm90_cu_ef95aea4_45414cuda3std3__45__cpo5beginE,@object
	.size		_ZN83_INTERNAL_b6fd8604_47_flash_fwd_hdim64_256_bf16_split_softcap_sm90_cu_ef95aea4_45414cuda3std3__45__cpo5beginE,(_ZN83_INTERNAL_b6fd8604_47_flash_fwd_hdim64_256_bf16_split_softcap_sm90_cu_ef95aea4_45414cuda3std3__485_GLOBAL__N__b6fd8604_47_flash_fwd_hdim64_256_bf16_split_softcap_sm90_cu_ef95aea4_45416ignoreE - _ZN83_INTERNAL_b6fd8604_47_flash_fwd_hdim64_256_bf16_split_softcap_sm90_cu_ef95aea4_45414cuda3std3__45__cpo5beginE)
_ZN83_INTERNAL_b6fd8604_47_flash_fwd_hdim64_256_bf16_split_softcap_sm90_cu_ef95aea4_45414cuda3std3__45__cpo5beginE:
	.zero		1
	.type		_ZN83_INTERNAL_b6fd8604_47_flash_fwd_hdim64_256_bf16_split_softcap_sm90_cu_ef95aea4_45414cuda3std3__485_GLOBAL__N__b6fd8604_47_flash_fwd_hdim64_256_bf16_split_softcap_sm90_cu_ef95aea4_45416ignoreE,@object
	.size		_ZN83_INTERNAL_b6fd8604_47_flash_fwd_hdim64_256_bf16_split_softcap_sm90_cu_ef95aea4_45414cuda3std3__485_GLOBAL__N__b6fd8604_47_flash_fwd_hdim64_256_bf16_split_softcap_sm90_cu_ef95aea4_45416ignoreE,(_ZN83_INTERNAL_b6fd8604_47_flash_fwd_hdim64_256_bf16_split_softcap_sm90_cu_ef95aea4_45414cute7productE - _ZN83_INTERNAL_b6fd8604_47_flash_fwd_hdim64_256_bf16_split_softcap_sm90_cu_ef95aea4_45414cuda3std3__485_GLOBAL__N__b6fd8604_47_flash_fwd_hdim64_256_bf16_split_softcap_sm90_cu_ef95aea4_45416ignoreE)
_ZN83_INTERNAL_b6fd8604_47_flash_fwd_hdim64_256_bf16_split_softcap_sm90_cu_ef95aea4_45414cuda3std3__485_GLOBAL__N__b6fd8604_47_flash_fwd_hdim64_256_bf16_split_softcap_sm90_cu_ef95aea4_45416ignoreE:
	.zero		1
	.type		_ZN83_INTERNAL_b6fd8604_47_flash_fwd_hdim64_256_bf16_split_softcap_sm90_cu_ef95aea4_45414cute7productE,@object
	.size		_ZN83_INTERNAL_b6fd8604_47_flash_fwd_hdim64_256_bf16_split_softcap_sm90_cu_ef95aea4_45414cute7productE,(_ZN83_INTERNAL_b6fd8604_47_flash_fwd_hdim64_256_bf16_split_softcap_sm90_cu_ef95aea4_45414cuda3std3__45__cpo3endE - _ZN83_INTERNAL_b6fd8604_47_flash_fwd_hdim64_256_bf16_split_softcap_sm90_cu_ef95aea4_45414cute7productE)
_ZN83_INTERNAL_b6fd8604_47_flash_fwd_hdim64_256_bf16_split_softcap_sm90_cu_ef95aea4_45414cute7productE:
	.zero		1
	.type		_ZN83_INTERNAL_b6fd8604_47_flash_fwd_hdim64_256_bf16_split_softcap_sm90_cu_ef95aea4_45414cuda3std3__45__cpo3endE,@object
	.size		_ZN83_INTERNAL_b6fd8604_47_flash_fwd_hdim64_256_bf16_split_softcap_sm90_cu_ef95aea4_45414cuda3std3__45__cpo3endE,(_ZN83_INTERNAL_b6fd8604_47_flash_fwd_hdim64_256_bf16_split_softcap_sm90_cu_ef95aea4_45414cuda3std3__419piecewise_constructE - _ZN83_INTERNAL_b6fd8604_47_flash_fwd_hdim64_256_bf16_split_softcap_sm90_cu_ef95aea4_45414cuda3std3__45__cpo3endE)
_ZN83_INTERNAL_b6fd8604_47_flash_fwd_hdim64_256_bf16_split_softcap_sm90_cu_ef95aea4_45414cuda3std3__45__cpo3endE:
	.zero		1
	.type		_ZN83_INTERNAL_b6fd8604_47_flash_fwd_hdim64_256_bf16_split_softcap_sm90_cu_ef95aea4_45414cuda3std3__419piecewise_constructE,@object
	.size		_ZN83_INTERNAL_b6fd8604_47_flash_fwd_hdim64_256_bf16_split_softcap_sm90_cu_ef95aea4_45414cuda3std3__419piecewise_constructE,(_ZN83_INTERNAL_b6fd8604_47_flash_fwd_hdim64_256_bf16_split_softcap_sm90_cu_ef95aea4_45414cuda3std3__45__cpo4cendE - _ZN83_INTERNAL_b6fd8604_47_flash_fwd_hdim64_256_bf16_split_softcap_sm90_cu_ef95aea4_45414cuda3std3__419piecewise_constructE)
_ZN83_INTERNAL_b6fd8604_47_flash_fwd_hdim64_256_bf16_split_softcap_sm90_cu_ef95aea4_45414cuda3std3__419piecewise_constructE:
	.zero		1
	.type		_ZN83_INTERNAL_b6fd8604_47_flash_fwd_hdim64_256_bf16_split_softcap_sm90_cu_ef95aea4_45414cuda3std3__45__cpo4cendE,@object
	.size		_ZN83_INTERNAL_b6fd8604_47_flash_fwd_hdim64_256_bf16_split_softcap_sm90_cu_ef95aea4_45414cuda3std3__45__cpo4cendE,(_ZN83_INTERNAL_b6fd8604_47_flash_fwd_hdim64_256_bf16_split_softcap_sm90_cu_ef95aea4_45414cuda3std6ranges3__45__cpo4swapE - _ZN83_INTERNAL_b6fd8604_47_flash_fwd_hdim64_256_bf16_split_softcap_sm90_cu_ef95aea4_45414cuda3std3__45__cpo4cendE)
_ZN83_INTERNAL_b6fd8604_47_flash_fwd_hdim64_256_bf16_split_softcap_sm90_cu_ef95aea4_45414cuda3std3__45__cpo4cendE:
	.zero		1
	.type		_ZN83_INTERNAL_b6fd8604_47_flash_fwd_hdim64_256_bf16_split_softcap_sm90_cu_ef95aea4_45414cuda3std6ranges3__45__cpo4swapE,@object
	.size		_ZN83_INTERNAL_b6fd8604_47_flash_fwd_hdim64_256_bf16_split_softcap_sm90_cu_ef95aea4_45414cuda3std6ranges3__45__cpo4swapE,(.L_14 - _ZN83_INTERNAL_b6fd8604_47_flash_fwd_hdim64_256_bf16_split_softcap_sm90_cu_ef95aea4_45414cuda3std6ranges3__45__cpo4swapE)
_ZN83_INTERNAL_b6fd8604_47_flash_fwd_hdim64_256_bf16_split_softcap_sm90_cu_ef95aea4_45414cuda3std6ranges3__45__cpo4swapE:
	.zero		1
.L_14:


//--------------------- .nv.shared._ZN7cutlass13device_kernelIN5flash11enable_sm90INS1_16FlashAttnFwdSm90INS1_25CollectiveMainloopFwdSm90ILi2EN4cute5tupleIJNS5_1CILi1EEES8_S8_EEENS6_IJNS7_ILi128EEENS7_ILi96EEENS7_ILi64EEEEEELi256ENS_10bfloat16_tEfNS_4arch4Sm90ELb0ELb0ELb1ELb0ELb0ELb0ELb1ELb1ELb0ELb1ELb1ELb0EEENS1_21CollectiveEpilogueFwdINS6_IJSA_NS7_ILi256EEESB_EEES9_SE_SG_Li256ELb0ELb1ELb1ELb0EEENS1_19SingleTileSchedulerILb0ELb1ELb1ELi128EEEEEEEEEvNT_6ParamsE --------------------------
	.section	.nv.shared._ZN7cutlass13device_kernelIN5flash11enable_sm90INS1_16FlashAttnFwdSm90INS1_25CollectiveMainloopFwdSm90ILi2EN4cute5tupleIJNS5_1CILi1EEES8_S8_EEENS6_IJNS7_ILi128EEENS7_ILi96EEENS7_ILi64EEEEEELi256ENS_10bfloat16_tEfNS_4arch4Sm90ELb0ELb0ELb1ELb0ELb0ELb0ELb1ELb1ELb0ELb1ELb1ELb0EEENS1_21CollectiveEpilogueFwdINS6_IJSA_NS7_ILi256EEESB_EEES9_SE_SG_Li256ELb0ELb1ELb1ELb0EEENS1_19SingleTileSchedulerILb0ELb1ELb1ELi128EEEEEEEEEvNT_6ParamsE,"aw",@nobits
	.sectionflags	@""
	.align	16
	.zero		1024


//--------------------- .nv.shared._ZN7cutlass13device_kernelIN5flash11enable_sm90INS1_16FlashAttnFwdSm90INS1_25CollectiveMainloopFwdSm90ILi2EN4cute5tupleIJNS5_1CILi1EEES8_S8_EEENS6_IJNS7_ILi128EEENS7_ILi96EEENS7_ILi64EEEEEELi256ENS_10bfloat16_tEfNS_4arch4Sm90ELb0ELb0ELb1ELb1ELb0ELb0ELb0ELb1ELb0ELb1ELb1ELb0EEENS1_21CollectiveEpilogueFwdINS6_IJSA_NS7_ILi256EEESB_EEES9_SE_SG_Li256ELb1ELb1ELb1ELb0EEENS1_36VarlenDynamicPersistentTileSchedulerILi128ELi96ELi256ELi128ELb1ELb1ELb1ELb0ELb1ELb1EEEEEEEEEvNT_6ParamsE --------------------------
	.section	.nv.shared._ZN7cutlass13device_kernelIN5flash11enable_sm90INS1_16FlashAttnFwdSm90INS1_25CollectiveMainloopFwdSm90ILi2EN4cute5tupleIJNS5_1CILi1EEES8_S8_EEENS6_IJNS7_ILi128EEENS7_ILi96EEENS7_ILi64EEEEEELi256ENS_10bfloat16_tEfNS_4arch4Sm90ELb0ELb0ELb1ELb1ELb0ELb0ELb0ELb1ELb0ELb1ELb1ELb0EEENS1_21CollectiveEpilogueFwdINS6_IJSA_NS7_ILi256EEESB_EEES9_SE_SG_Li256ELb1ELb1ELb1ELb0EEENS1_36VarlenDynamicPersistentTileSchedulerILi128ELi96ELi256ELi128ELb1ELb1ELb1ELb0ELb1ELb1EEEEEEEEEvNT_6ParamsE,"aw",@nobits
	.sectionflags	@""
	.align	16
	.zero		1024


//--------------------- .nv.shared._ZN7cutlass13device_kernelIN5flash11enable_sm90INS1_16FlashAttnFwdSm90INS1_25CollectiveMainloopFwdSm90ILi2EN4cute5tupleIJNS5_1CILi1EEES8_S8_EEENS6_IJNS7_ILi128EEENS7_ILi96EEENS7_ILi64EEEEEELi256ENS_10bfloat16_tEfNS_4arch4Sm90ELb0ELb0ELb1ELb1ELb0ELb1ELb0ELb1ELb0ELb1ELb1ELb0EEENS1_21CollectiveEpilogueFwdINS6_IJSA_NS7_ILi256EEESB_EEES9_SE_SG_Li256ELb1ELb1ELb1ELb0EEENS1_36VarlenDynamicPersistentTileSchedulerILi128ELi96ELi256ELi128ELb1ELb1ELb1ELb0ELb1ELb1EEEEEEEEEvNT_6ParamsE --------------------------
	.section	.nv.shared._ZN7cutlass13device_kernelIN5flash11enable_sm90INS1_16FlashAttnFwdSm90INS1_25CollectiveMainloopFwdSm90ILi2EN4cute5tupleIJNS5_1CILi1EEES8_S8_EEENS6_IJNS7_ILi128EEENS7_ILi96EEENS7_ILi64EEEEEELi256ENS_10bfloat16_tEfNS_4arch4Sm90ELb0ELb0ELb1ELb1ELb0ELb1ELb0ELb1ELb0ELb1ELb1ELb0EEENS1_21CollectiveEpilogueFwdINS6_IJSA_NS7_ILi256EEESB_EEES9_SE_SG_Li256ELb1ELb1ELb1ELb0EEENS1_36VarlenDynamicPersistentTileSchedulerILi128ELi96ELi256ELi128ELb1ELb1ELb1ELb0ELb1ELb1EEEEEEEEEvNT_6ParamsE,"aw",@nobits
	.sectionflags	@""
	.align	16
	.zero		1024


//--------------------- .nv.shared._ZN7cutlass13device_kernelIN5flash11enable_sm90INS1_16FlashAttnFwdSm90INS1_25CollectiveMainloopFwdSm90ILi2EN4cute5tupleIJNS5_1CILi1EEES8_S8_EEENS6_IJNS7_ILi128EEENS7_ILi96EEENS7_ILi64EEEEEELi256ENS_10bfloat16_tEfNS_4arch4Sm90ELb0ELb0ELb1ELb1ELb0ELb0ELb1ELb1ELb0ELb1ELb1ELb0EEENS1_21CollectiveEpilogueFwdINS6_IJSA_NS7_ILi256EEESB_EEES9_SE_SG_Li256ELb1ELb1ELb1ELb0EEENS1_36VarlenDynamicPersistentTileSchedulerILi128ELi96ELi256ELi128ELb1ELb1ELb1ELb0ELb1ELb1EEEEEEEEEvNT_6ParamsE --------------------------
	.section	.nv.shared._ZN7cutlass13device_kernelIN5flash11enable_sm90INS1_16FlashAttnFwdSm90INS1_25CollectiveMainloopFwdSm90ILi2EN4cute5tupleIJNS5_1CILi1EEES8_S8_EEENS6_IJNS7_ILi128EEENS7_ILi96EEENS7_ILi64EEEEEELi256ENS_10bfloat16_tEfNS_4arch4Sm90ELb0ELb0ELb1ELb1ELb0ELb0ELb1ELb1ELb0ELb1ELb1ELb0EEENS1_21CollectiveEpilogueFwdINS6_IJSA_NS7_ILi256EEESB_EEES9_SE_SG_Li256ELb1ELb1ELb1ELb0EEENS1_36VarlenDynamicPersistentTileSchedulerILi128ELi96ELi256ELi128ELb1ELb1ELb1ELb0ELb1ELb1EEEEEEEEEvNT_6ParamsE,"aw",@nobits
	.sectionflags	@""
	.align	16
	.zero		1024


//--------------------- .nv.shared._ZN7cutlass13device_kernelIN5flash11enable_sm90INS1_16FlashAttnFwdSm90INS1_25CollectiveMainloopFwdSm90ILi2EN4cute5tupleIJNS5_1CILi1EEES8_S8_EEENS6_IJNS7_ILi128EEENS7_ILi96EEENS7_ILi64EEEEEELi256ENS_10bfloat16_tEfNS_4arch4Sm90ELb0ELb0ELb1ELb1ELb0ELb1ELb1ELb1ELb0ELb1ELb1ELb0EEENS1_21CollectiveEpilogueFwdINS6_IJSA_NS7_ILi256EEESB_EEES9_SE_SG_Li256ELb1ELb1ELb1ELb0EEENS1_36VarlenDynamicPersistentTileSchedulerILi128ELi96ELi256ELi128ELb1ELb1ELb1ELb0ELb1ELb1EEEEEEEEEvNT_6ParamsE --------------------------
	.section	.nv.shared._ZN7cutlass13device_kernelIN5flash11enable_sm90INS1_16FlashAttnFwdSm90INS1_25CollectiveMainloopFwdSm90ILi2EN4cute5tupleIJNS5_1CILi1EEES8_S8_EEENS6_IJNS7_ILi128EEENS7_ILi96EEENS7_ILi64EEEEEELi256ENS_10bfloat16_tEfNS_4arch4Sm90ELb0ELb0ELb1ELb1ELb0ELb1ELb1ELb1ELb0ELb1ELb1ELb0EEENS1_21CollectiveEpilogueFwdINS6_IJSA_NS7_ILi256EEESB_EEES9_SE_SG_Li256ELb1ELb1ELb1ELb0EEENS1_36VarlenDynamicPersistentTileSchedulerILi128ELi96ELi256ELi128ELb1ELb1ELb1ELb0ELb1ELb1EEEEEEEEEvNT_6ParamsE,"aw",@nobits
	.sectionflags	@""
	.align	16
	.zero		1024


//--------------------- .nv.shared._ZN7cutlass13device_kernelIN5flash11enable_sm90INS1_16FlashAttnFwdSm90INS1_25CollectiveMainloopFwdSm90ILi2EN4cute5tupleIJNS5_1CILi1EEES8_S8_EEENS6_IJNS7_ILi128EEENS7_ILi96EEENS7_ILi64EEEEEELi256ENS_10bfloat16_tEfNS_4arch4Sm90ELb0ELb1ELb1ELb0ELb0ELb0ELb0ELb1ELb0ELb1ELb1ELb0EEENS1_21CollectiveEpilogueFwdINS6_IJSA_NS7_ILi256EEESB_EEES9_SE_SG_Li256ELb0ELb1ELb1ELb0EEENS1_19SingleTileSchedulerILb0ELb1ELb1ELi128EEEEEEEEEvNT_6ParamsE --------------------------
	.section	.nv.shared._ZN7cutlass13device_kernelIN5flash11enable_sm90INS1_16FlashAttnFwdSm90INS1_25CollectiveMainloopFwdSm90ILi2EN4cute5tupleIJNS5_1CILi1EEES8_S8_EEENS6_IJNS7_ILi128EEENS7_ILi96EEENS7_ILi64EEEEEELi256ENS_10bfloat16_tEfNS_4arch4Sm90ELb0ELb1ELb1ELb0ELb0ELb0ELb0ELb1ELb0ELb1ELb1ELb0EEENS1_21CollectiveEpilogueFwdINS6_IJSA_NS7_ILi256EEESB_EEES9_SE_SG_Li256ELb0ELb1ELb1ELb0EEENS1_19SingleTileSchedulerILb0ELb1ELb1ELi128EEEEEEEEEvNT_6ParamsE,"aw",@nobits
	.sectionflags	@""
	.align	16
	.zero		1024


//--------------------- .nv.shared._ZN7cutlass13device_kernelIN5flash11enable_sm90INS1_16FlashAttnFwdSm90INS1_25CollectiveMainloopFwdSm90ILi2EN4cute5tupleIJNS5_1CILi1EEES8_S8_EEENS6_IJNS7_ILi128EEENS7_ILi96EEENS7_ILi64EEEEEELi256ENS_10bfloat16_tEfNS_4arch4Sm90ELb0ELb1ELb1ELb0ELb0ELb0ELb1ELb1ELb0ELb1ELb1ELb0EEENS1_21CollectiveEpilogueFwdINS6_IJSA_NS7_ILi256EEESB_EEES9_SE_SG_Li256ELb0ELb1ELb1ELb0EEENS1_19SingleTileSchedulerILb0ELb1ELb1ELi128EEEEEEEEEvNT_6ParamsE --------------------------
	.section	.nv.shared._ZN7cutlass13device_kernelIN5flash11enable_sm90INS1_16FlashAttnFwdSm90INS1_25CollectiveMainloopFwdSm90ILi2EN4cute5tupleIJNS5_1CILi1EEES8_S8_EEENS6_IJNS7_ILi128EEENS7_ILi96EEENS7_ILi64EEEEEELi256ENS_10bfloat16_tEfNS_4arch4Sm90ELb0ELb1ELb1ELb0ELb0ELb0ELb1ELb1ELb0ELb1ELb1ELb0EEENS1_21CollectiveEpilogueFwdINS6_IJSA_NS7_ILi256EEESB_EEES9_SE_SG_Li256ELb0ELb1ELb1ELb0EEENS1_19SingleTileSchedulerILb0ELb1ELb1ELi128EEEEEEEEEvNT_6ParamsE,"aw",@nobits
	.sectionflags	@""
	.align	16
	.zero		1024


//--------------------- .nv.shared._ZN7cutlass13device_kernelIN5flash11enable_sm90INS1_16FlashAttnFwdSm90INS1_25CollectiveMainloopFwdSm90ILi2EN4cute5tupleIJNS5_1CILi1EEES8_S8_EEENS6_IJNS7_ILi128EEENS7_ILi96EEENS7_ILi64EEEEEELi256ENS_10bfloat16_tEfNS_4arch4Sm90ELb0ELb1ELb1ELb1ELb0ELb0ELb0ELb1ELb0ELb1ELb1ELb0EEENS1_21CollectiveEpilogueFwdINS6_IJSA_NS7_ILi256EEESB_EEES9_SE_SG_Li256ELb1ELb1ELb1ELb0EEENS1_36VarlenDynamicPersistentTileSchedulerILi128ELi96ELi256ELi128ELb1ELb1ELb1ELb1ELb0ELb1EEEEEEEEEvNT_6ParamsE --------------------------
	.section	.nv.shared._ZN7cutlass13device_kernelIN5flash11enable_sm90INS1_16FlashAttnFwdSm90INS1_25CollectiveMainloopFwdSm90ILi2EN4cute5tupleIJNS5_1CILi1EEES8_S8_EEENS6_IJNS7_ILi128EEENS7_ILi96EEENS7_ILi64EEEEEELi256ENS_10bfloat16_tEfNS_4arch4Sm90ELb0ELb1ELb1ELb1ELb0ELb0ELb0ELb1ELb0ELb1ELb1ELb0EEENS1_21CollectiveEpilogueFwdINS6_IJSA_NS7_ILi256EEESB_EEES9_SE_SG_Li256ELb1ELb1ELb1ELb0EEENS1_36VarlenDynamicPersistentTileSchedulerILi128ELi96ELi256ELi128ELb1ELb1ELb1ELb1ELb0ELb1EEEEEEEEEvNT_6ParamsE,"aw",@nobits
	.sectionflags	@""
	.align	16
	.zero		1024


//--------------------- .nv.shared._ZN7cutlass13device_kernelIN5flash11enable_sm90INS1_16FlashAttnFwdSm90INS1_25CollectiveMainloopFwdSm90ILi2EN4cute5tupleIJNS5_1CILi1EEES8_S8_EEENS6_IJNS7_ILi128EEENS7_ILi96EEENS7_ILi64EEEEEELi256ENS_10bfloat16_tEfNS_4arch4Sm90ELb0ELb1ELb1ELb1ELb0ELb1ELb0ELb1ELb0ELb1ELb1ELb0EEENS1_21CollectiveEpilogueFwdINS6_IJSA_NS7_ILi256EEESB_EEES9_SE_SG_Li256ELb1ELb1ELb1ELb0EEENS1_36VarlenDynamicPersistentTileSchedulerILi128ELi96ELi256ELi128ELb1ELb1ELb1ELb1ELb0ELb1EEEEEEEEEvNT_6ParamsE --------------------------
	.section	.nv.shared._ZN7cutlass13device_kernelIN5flash11enable_sm90INS1_16FlashAttnFwdSm90INS1_25CollectiveMainloopFwdSm90ILi2EN4cute5tupleIJNS5_1CILi1EEES8_S8_EEENS6_IJNS7_ILi128EEENS7_ILi96EEENS7_ILi64EEEEEELi256ENS_10bfloat16_tEfNS_4arch4Sm90ELb0ELb1ELb1ELb1ELb0ELb1ELb0ELb1ELb0ELb1ELb1ELb0EEENS1_21CollectiveEpilogueFwdINS6_IJSA_NS7_ILi256EEESB_EEES9_SE_SG_Li256ELb1ELb1ELb1ELb0EEENS1_36VarlenDynamicPersistentTileSchedulerILi128ELi96ELi256ELi128ELb1ELb1ELb1ELb1ELb0ELb1EEEEEEEEEvNT_6ParamsE,"aw",@nobits
	.sectionflags	@""
	.align	16
	.zero		1024


//--------------------- .nv.shared._ZN7cutlass13device_kernelIN5flash11enable_sm90INS1_16FlashAttnFwdSm90INS1_25CollectiveMainloopFwdSm90ILi2EN4cute5tupleIJNS5_1CILi1EEES8_S8_EEENS6_IJNS7_ILi128EEENS7_ILi96EEENS7_ILi64EEEEEELi256ENS_10bfloat16_tEfNS_4arch4Sm90ELb0ELb1ELb1ELb1ELb0ELb0ELb1ELb1ELb0ELb1ELb1ELb0EEENS1_21CollectiveEpilogueFwdINS6_IJSA_NS7_ILi256EEESB_EEES9_SE_SG_Li256ELb1ELb1ELb1ELb0EEENS1_36VarlenDynamicPersistentTileSchedulerILi128ELi96ELi256ELi128ELb1ELb1ELb1ELb1ELb0ELb1EEEEEEEEEvNT_6ParamsE --------------------------
	.section	.nv.shared._ZN7cutlass13device_kernelIN5flash11enable_sm90INS1_16FlashAttnFwdSm90INS1_25CollectiveMainloopFwdSm90ILi2EN4cute5tupleIJNS5_1CILi1EEES8_S8_EEENS6_IJNS7_ILi128EEENS7_ILi96EEENS7_ILi64EEEEEELi256ENS_10bfloat16_tEfNS_4arch4Sm90ELb0ELb1ELb1ELb1ELb0ELb0ELb1ELb1ELb0ELb1ELb1ELb0EEENS1_21CollectiveEpilogueFwdINS6_IJSA_NS7_ILi256EEESB_EEES9_SE_SG_Li256ELb1ELb1ELb1ELb0EEENS1_36VarlenDynamicPersistentTileSchedulerILi128ELi96ELi256ELi128ELb1ELb1ELb1ELb1ELb0ELb1EEEEEEEEEvNT_6ParamsE,"aw",@nobits
	.sectionflags	@""
	.align	16
	.zero		1024


//--------------------- .nv.shared._ZN7cutlass13device_kernelIN5flash11enable_sm90INS1_16FlashAttnFwdSm90INS1_25CollectiveMainloopFwdSm90ILi2EN4cute5tupleIJNS5_1CILi1EEES8_S8_EEENS6_IJNS7_ILi128EEENS7_ILi96EEENS7_ILi64EEEEEELi256ENS_10bfloat16_tEfNS_4arch4Sm90ELb0ELb1ELb1ELb1ELb0ELb1ELb1ELb1ELb0ELb1ELb1ELb0EEENS1_21CollectiveEpilogueFwdINS6_IJSA_NS7_ILi256EEESB_EEES9_SE_SG_Li256ELb1ELb1ELb1ELb0EEENS1_36VarlenDynamicPersistentTileSchedulerILi128ELi96ELi256ELi128ELb1ELb1ELb1ELb1ELb0ELb1EEEEEEEEEvNT_6ParamsE --------------------------
	.section	.nv.shared._ZN7cutlass13device_kernelIN5flash11enable_sm90INS1_16FlashAttnFwdSm90INS1_25CollectiveMainloopFwdSm90ILi2EN4cute5tupleIJNS5_1CILi1EEES8_S8_EEENS6_IJNS7_ILi128EEENS7_ILi96EEENS7_ILi64EEEEEELi256ENS_10bfloat16_tEfNS_4arch4Sm90ELb0ELb1ELb1ELb1ELb0ELb1ELb1ELb1ELb0ELb1ELb1ELb0EEENS1_21CollectiveEpilogueFwdINS6_IJSA_NS7_ILi256EEESB_EEES9_SE_SG_Li256ELb1ELb1ELb1ELb0EEENS1_36VarlenDynamicPersistentTileSchedulerILi128ELi96ELi256ELi128ELb1ELb1ELb1ELb1ELb0ELb1EEEEEEEEEvNT_6ParamsE,"aw",@nobits
	.sectionflags	@""
	.align	16
	.zero		1024


//--------------------- .nv.shared._ZN7cutlass13device_kernelIN5flash11enable_sm90INS1_16FlashAttnFwdSm90INS1_25CollectiveMainloopFwdSm90ILi2EN4cute5tupleIJNS5_1CILi1EEES8_S8_EEENS6_IJNS7_ILi128EEENS7_ILi96EEENS7_ILi64EEEEEELi256ENS_10bfloat16_tEfNS_4arch4Sm90ELb1ELb0ELb1ELb0ELb0ELb0ELb0ELb1ELb0ELb1ELb1ELb0EEENS1_21CollectiveEpilogueFwdINS6_IJSA_NS7_ILi256EEESB_EEES9_SE_SG_Li256ELb0ELb1ELb1ELb0EEENS1_19SingleTileSchedulerILb0ELb1ELb1ELi128EEEEEEEEEvNT_6ParamsE --------------------------
	.section	.nv.shared._ZN7cutlass13device_kernelIN5flash11enable_sm90INS1_16FlashAttnFwdSm90INS1_25CollectiveMainloopFwdSm90ILi2EN4cute5tupleIJNS5_1CILi1EEES8_S8_EEENS6_IJNS7_ILi128EEENS7_ILi96EEENS7_ILi64EEEEEELi256ENS_10bfloat16_tEfNS_4arch4Sm90ELb1ELb0ELb1ELb0ELb0ELb0ELb0ELb1ELb0ELb1ELb1ELb0EEENS1_21CollectiveEpilogueFwdINS6_IJSA_NS7_ILi256EEESB_EEES9_SE_SG_Li256ELb0ELb1ELb1ELb0EEENS1_19SingleTileSchedulerILb0ELb1ELb1ELi128EEEEEEEEEvNT_6ParamsE,"aw",@nobits
	.sectionflags	@""
	.align	16
	.zero		1024


//--------------------- .nv.shared._ZN7cutlass13device_kernelIN5flash11enable_sm90INS1_16FlashAttnFwdSm90INS1_25CollectiveMainloopFwdSm90ILi2EN4cute5tupleIJNS5_1CILi1EEES8_S8_EEENS6_IJNS7_ILi128EEENS7_ILi96EEENS7_ILi64EEEEEELi256ENS_10bfloat16_tEfNS_4arch4Sm90ELb1ELb0ELb1ELb0ELb0ELb0ELb1ELb1ELb0ELb1ELb1ELb0EEENS1_21CollectiveEpilogueFwdINS6_IJSA_NS7_ILi256EEESB_EEES9_SE_SG_Li256ELb0ELb1ELb1ELb0EEENS1_19SingleTileSchedulerILb0ELb1ELb1ELi128EEEEEEEEEvNT_6ParamsE --------------------------
	.section	.nv.shared._ZN7cutlass13device_kernelIN5flash11enable_sm90INS1_16FlashAttnFwdSm90INS1_25CollectiveMainloopFwdSm90ILi2EN4cute5tupleIJNS5_1CILi1EEES8_S8_EEENS6_IJNS7_ILi128EEENS7_ILi96EEENS7_ILi64EEEEEELi256ENS_10bfloat16_tEfNS_4arch4Sm90ELb1ELb0ELb1ELb0ELb0ELb0ELb1ELb1ELb0ELb1ELb1ELb0EEENS1_21CollectiveEpilogueFwdINS6_IJSA_NS7_ILi256EEESB_EEES9_SE_SG_Li256ELb0ELb1ELb1ELb0EEENS1_19SingleTileSchedulerILb0ELb1ELb1ELi128EEEEEEEEEvNT_6ParamsE,"aw",@nobits
	.sectionflags	@""
	.align	16
	.zero		1024


//--------------------- .nv.shared._ZN7cutlass13device_kernelIN5flash11enable_sm90INS1_16FlashAttnFwdSm90INS1_25CollectiveMainloopFwdSm90ILi2EN4cute5tupleIJNS5_1CILi1EEES8_S8_EEENS6_IJNS7_ILi128EEENS7_ILi96EEENS7_ILi64EEEEEELi256ENS_10bfloat16_tEfNS_4arch4Sm90ELb1ELb0ELb1ELb1ELb0ELb0ELb0ELb1ELb0ELb1ELb1ELb0EEENS1_21CollectiveEpilogueFwdINS6_IJSA_NS7_ILi256EEESB_EEES9_SE_SG_Li256ELb1ELb1ELb1ELb0EEENS1_36VarlenDynamicPersistentTileSchedulerILi128ELi96ELi256ELi128ELb1ELb1ELb1ELb1ELb1ELb1EEEEEEEEEvNT_6ParamsE --------------------------
	.section	.nv.shared._ZN7cutlass13device_kernelIN5flash11enable_sm90INS1_16FlashAttnFwdSm90INS1_25CollectiveMainloopFwdSm90ILi2EN4cute5tupleIJNS5_1CILi1EEES8_S8_EEENS6_IJNS7_ILi128EEENS7_ILi96EEENS7_ILi64EEEEEELi256ENS_10bfloat16_tEfNS_4arch4Sm90ELb1ELb0ELb1ELb1ELb0ELb0ELb0ELb1ELb0ELb1ELb1ELb0EEENS1_21CollectiveEpilogueFwdINS6_IJSA_NS7_ILi256EEESB_EEES9_SE_SG_Li256ELb1ELb1ELb1ELb0EEENS1_36VarlenDynamicPersistentTileSchedulerILi128ELi96ELi256ELi128ELb1ELb1ELb1ELb1ELb1ELb1EEEEEEEEEvNT_6ParamsE,"aw",@nobits
	.sectionflags	@""
	.align	16
	.zero		1024


//--------------------- .nv.shared._ZN7cutlass13device_kernelIN5flash11enable_sm90INS1_16FlashAttnFwdSm90INS1_25CollectiveMainloopFwdSm90ILi2EN4cute5tupleIJNS5_1CILi1EEES8_S8_EEENS6_IJNS7_ILi128EEENS7_ILi96EEENS7_ILi64EEEEEELi256ENS_10bfloat16_tEfNS_4arch4Sm90ELb1ELb0ELb1ELb1ELb0ELb1ELb0ELb1ELb0ELb1ELb1ELb0EEENS1_21CollectiveEpilogueFwdINS6_IJSA_NS7_ILi256EEESB_EEES9_SE_SG_Li256ELb1ELb1ELb1ELb0EEENS1_36VarlenDynamicPersistentTileSchedulerILi128ELi96ELi256ELi128ELb1ELb1ELb1ELb1ELb1ELb1EEEEEEEEEvNT_6ParamsE --------------------------
	.section	.nv.shared._ZN7cutlass13device_kernelIN5flash11enable_sm90INS1_16FlashAttnFwdSm90INS1_25CollectiveMainloopFwdSm90ILi2EN4cute5tupleIJNS5_1CILi1EEES8_S8_EEENS6_IJNS7_ILi128EEENS7_ILi96EEENS7_ILi64EEEEEELi256ENS_10bfloat16_tEfNS_4arch4Sm90ELb1ELb0ELb1ELb1ELb0ELb1ELb0ELb1ELb0ELb1ELb1ELb0EEENS1_21CollectiveEpilogueFwdINS6_IJSA_NS7_ILi256EEESB_EEES9_SE_SG_Li256ELb1ELb1ELb1ELb0EEENS1_36VarlenDynamicPersistentTileSchedulerILi128ELi96ELi256ELi128ELb1ELb1ELb1ELb1ELb1ELb1EEEEEEEEEvNT_6ParamsE,"aw",@nobits
	.sectionflags	@""
	.align	16
	.zero		1024


//--------------------- .nv.shared._ZN7cutlass13device_kernelIN5flash11enable_sm90INS1_16FlashAttnFwdSm90INS1_25CollectiveMainloopFwdSm90ILi2EN4cute5tupleIJNS5_1CILi1EEES8_S8_EEENS6_IJNS7_ILi128EEENS7_ILi96EEENS7_ILi64EEEEEELi256ENS_10bfloat16_tEfNS_4arch4Sm90ELb1ELb0ELb1ELb1ELb0ELb0ELb1ELb1ELb0ELb1ELb1ELb0EEENS1_21CollectiveEpilogueFwdINS6_IJSA_NS7_ILi256EEESB_EEES9_SE_SG_Li256ELb1ELb1ELb1ELb0EEENS1_36VarlenDynamicPersistentTileSchedulerILi128ELi96ELi256ELi128ELb1ELb1ELb1ELb1ELb1ELb1EEEEEEEEEvNT_6ParamsE --------------------------
	.section	.nv.shared._ZN7cutlass13device_kernelIN5flash11enable_sm90INS1_16FlashAttnFwdSm90INS1_25CollectiveMainloopFwdSm90ILi2EN4cute5tupleIJNS5_1CILi1EEES8_S8_EEENS6_IJNS7_ILi128EEENS7_ILi96EEENS7_ILi64EEEEEELi256ENS_10bfloat16_tEfNS_4arch4Sm90ELb1ELb0ELb1ELb1ELb0ELb0ELb1ELb1ELb0ELb1ELb1ELb0EEENS1_21CollectiveEpilogueFwdINS6_IJSA_NS7_ILi256EEESB_EEES9_SE_SG_Li256ELb1ELb1ELb1ELb0EEENS1_36VarlenDynamicPersistentTileSchedulerILi128ELi96ELi256ELi128ELb1ELb1ELb1ELb1ELb1ELb1EEEEEEEEEvNT_6ParamsE,"aw",@nobits
	.sectionflags	@""
	.align	16
	.zero		1024


//--------------------- .nv.shared._ZN7cutlass13device_kernelIN5flash11enable_sm90INS1_16FlashAttnFwdSm90INS1_25CollectiveMainloopFwdSm90ILi2EN4cute5tupleIJNS5_1CILi1EEES8_S8_EEENS6_IJNS7_ILi128EEENS7_ILi96EEENS7_ILi64EEEEEELi256ENS_10bfloat16_tEfNS_4arch4Sm90ELb1ELb0ELb1ELb1ELb0ELb1ELb1ELb1ELb0ELb1ELb1ELb0EEENS1_21CollectiveEpilogueFwdINS6_IJSA_NS7_ILi256EEESB_EEES9_SE_SG_Li256ELb1ELb1ELb1ELb0EEENS1_36VarlenDynamicPersistentTileSchedulerILi128ELi96ELi256ELi128ELb1ELb1ELb1ELb1ELb1ELb1EEEEEEEEEvNT_6ParamsE --------------------------
	.section	.nv.shared._ZN7cutlass13device_kernelIN5flash11enable_sm90INS1_16FlashAttnFwdSm90INS1_25CollectiveMainloopFwdSm90ILi2EN4cute5tupleIJNS5_1CILi1EEES8_S8_EEENS6_IJNS7_ILi128EEENS7_ILi96EEENS7_ILi64EEEEEELi256ENS_10bfloat16_tEfNS_4arch4Sm90ELb1ELb0ELb1ELb1ELb0ELb1ELb1ELb1ELb0ELb1ELb1ELb0EEENS1_21CollectiveEpilogueFwdINS6_IJSA_NS7_ILi256EEESB_EEES9_SE_SG_Li256ELb1ELb1ELb1ELb0EEENS1_36VarlenDynamicPersistentTileSchedulerILi128ELi96ELi256ELi128ELb1ELb1ELb1ELb1ELb1ELb1EEEEEEEEEvNT_6ParamsE,"aw",@nobits
	.sectionflags	@""
	.align	16
	.zero		1024


//--------------------- .nv.constant0._ZN7cutlass13device_kernelIN5flash11enable_sm90INS1_16FlashAttnFwdSm90INS1_25CollectiveMainloopFwdSm90ILi2EN4cute5tupleIJNS5_1CILi1EEES8_S8_EEENS6_IJNS7_ILi128EEENS7_ILi96EEENS7_ILi64EEEEEELi256ENS_10bfloat16_tEfNS_4arch4Sm90ELb0ELb0ELb1ELb0ELb0ELb0ELb0ELb1ELb0ELb1ELb1ELb0EEENS1_21CollectiveEpilogueFwdINS6_IJSA_NS7_ILi256EEESB_EEES9_SE_SG_Li256ELb0ELb1ELb1ELb0EEENS1_19SingleTileSchedulerILb0ELb1ELb1ELi128EEEEEEEEEvNT_6ParamsE --------------------------
	.section	.nv.constant0._ZN7cutlass13device_kernelIN5flash11enable_sm90INS1_16FlashAttnFwdSm90INS1_25CollectiveMainloopFwdSm90ILi2EN4cute5tupleIJNS5_1CILi1EEES8_S8_EEENS6_IJNS7_ILi128EEENS7_ILi96EEENS7_ILi64EEEEEELi256ENS_10bfloat16_tEfNS_4arch4Sm90ELb0ELb0ELb1ELb0ELb0ELb0ELb0ELb1ELb0ELb1ELb1ELb0EEENS1_21CollectiveEpilogueFwdINS6_IJSA_NS7_ILi256EEESB_EEES9_SE_SG_Li256ELb0ELb1ELb1ELb0EEENS1_19SingleTileSchedulerILb0ELb1ELb1ELi128EEEEEEEEEvNT_6ParamsE,"a",@progbits
	.sectionflags	@""
	.align	4
.nv.constant0._ZN7cutlass13device_kernelIN5flash11enable_sm90INS1_16FlashAttnFwdSm90INS1_25CollectiveMainloopFwdSm90ILi2EN4cute5tupleIJNS5_1CILi1EEES8_S8_EEENS6_IJNS7_ILi128EEENS7_ILi96EEENS7_ILi64EEEEEELi256ENS_10bfloat16_tEfNS_4arch4Sm90ELb0ELb0ELb1ELb0ELb0ELb0ELb0ELb1ELb0ELb1ELb1ELb0EEENS1_21CollectiveEpilogueFwdINS6_IJSA_NS7_ILi256EEESB_EEES9_SE_SG_Li256ELb0ELb1ELb1ELb0EEENS1_19SingleTileSchedulerILb0ELb1ELb1ELi128EEEEEEEEEvNT_6ParamsE:
	.zero		3200


//--------------------- .nv.constant0._ZN7cutlass13device_kernelIN5flash11enable_sm90INS1_16FlashAttnFwdSm90INS1_25CollectiveMainloopFwdSm90ILi2EN4cute5tupleIJNS5_1CILi1EEES8_S8_EEENS6_IJNS7_ILi128EEENS7_ILi96EEENS7_ILi64EEEEEELi256ENS_10bfloat16_tEfNS_4arch4Sm90ELb0ELb0ELb1ELb0ELb0ELb0ELb1ELb1ELb0ELb1ELb1ELb0EEENS1_21CollectiveEpilogueFwdINS6_IJSA_NS7_ILi256EEESB_EEES9_SE_SG_Li256ELb0ELb1ELb1ELb0EEENS1_19SingleTileSchedulerILb0ELb1ELb1ELi128EEEEEEEEEvNT_6ParamsE --------------------------
	.section	.nv.constant0._ZN7cutlass13device_kernelIN5flash11enable_sm90INS1_16FlashAttnFwdSm90INS1_25CollectiveMainloopFwdSm90ILi2EN4cute5tupleIJNS5_1CILi1EEES8_S8_EEENS6_IJNS7_ILi128EEENS7_ILi96EEENS7_ILi64EEEEEELi256ENS_10bfloat16_tEfNS_4arch4Sm90ELb0ELb0ELb1ELb0ELb0ELb0ELb1ELb1ELb0ELb1ELb1ELb0EEENS1_21CollectiveEpilogueFwdINS6_IJSA_NS7_ILi256EEESB_EEES9_SE_SG_Li256ELb0ELb1ELb1ELb0EEENS1_19SingleTileSchedulerILb0ELb1ELb1ELi128EEEEEEEEEvNT_6ParamsE,"a",@progbits
	.sectionflags	@""
	.align	4
.nv.constant0._ZN7cutlass13device_kernelIN5flash11enable_sm90INS1_16FlashAttnFwdSm90INS1_25CollectiveMainloopFwdSm90ILi2EN4cute5tupleIJNS5_1CILi1EEES8_S8_EEENS6_IJNS7_ILi128EEENS7_ILi96EEENS7_ILi64EEEEEELi256ENS_10bfloat16_tEfNS_4arch4Sm90ELb0ELb0ELb1ELb0ELb0ELb0ELb1ELb1ELb0ELb1ELb1ELb0EEENS1_21CollectiveEpilogueFwdINS6_IJSA_NS7_ILi256EEESB_EEES9_SE_SG_Li256ELb0ELb1ELb1ELb0EEENS1_19SingleTileSchedulerILb0ELb1ELb1ELi128EEEEEEEEEvNT_6ParamsE:
	.zero		3456


//--------------------- .nv.constant0._ZN7cutlass13device_kernelIN5flash11enable_sm90INS1_16FlashAttnFwdSm90INS1_25CollectiveMainloopFwdSm90ILi2EN4cute5tupleIJNS5_1CILi1EEES8_S8_EEENS6_IJNS7_ILi128EEENS7_ILi96EEENS7_ILi64EEEEEELi256ENS_10bfloat16_tEfNS_4arch4Sm90ELb0ELb0ELb1ELb1ELb0ELb0ELb0ELb1ELb0ELb1ELb1ELb0EEENS1_21CollectiveEpilogueFwdINS6_IJSA_NS7_ILi256EEESB_EEES9_SE_SG_Li256ELb1ELb1ELb1ELb0EEENS1_36VarlenDynamicPersistentTileSchedulerILi128ELi96ELi256ELi128ELb1ELb1ELb1ELb0ELb1ELb1EEEEEEEEEvNT_6ParamsE --------------------------
	.section	.nv.constant0._ZN7cutlass13device_kernelIN5flash11enable_sm90INS1_16FlashAttnFwdSm90INS1_25CollectiveMainloopFwdSm90ILi2EN4cute5tupleIJNS5_1CILi1EEES8_S8_EEENS6_IJNS7_ILi128EEENS7_ILi96EEENS7_ILi64EEEEEELi256ENS_10bfloat16_tEfNS_4arch4Sm90ELb0ELb0ELb1ELb1ELb0ELb0ELb0ELb1ELb0ELb1ELb1ELb0EEENS1_21CollectiveEpilogueFwdINS6_IJSA_NS7_ILi256EEESB_EEES9_SE_SG_Li256ELb1ELb1ELb1ELb0EEENS1_36VarlenDynamicPersistentTileSchedulerILi128ELi96ELi256ELi128ELb1ELb1ELb1ELb0ELb1ELb1EEEEEEEEEvNT_6ParamsE,"a",@progbits
	.sectionflags	@""
	.align	4
.nv.constant0._ZN7cutlass13device_kernelIN5flash11enable_sm90INS1_16FlashAttnFwdSm90INS1_25CollectiveMainloopFwdSm90ILi2EN4cute5tupleIJNS5_1CILi1EEES8_S8_EEENS6_IJNS7_ILi128EEENS7_ILi96EEENS7_ILi64EEEEEELi256ENS_10bfloat16_tEfNS_4arch4Sm90ELb0ELb0ELb1ELb1ELb0ELb0ELb0ELb1ELb0ELb1ELb1ELb0EEENS1_21CollectiveEpilogueFwdINS6_IJSA_NS7_ILi256EEESB_EEES9_SE_SG_Li256ELb1ELb1ELb1ELb0EEENS1_36VarlenDynamicPersistentTileSchedulerILi128ELi96ELi256ELi128ELb1ELb1ELb1ELb0ELb1ELb1EEEEEEEEEvNT_6ParamsE:
	.zero		3328


//--------------------- .nv.constant0._ZN7cutlass13device_kernelIN5flash11enable_sm90INS1_16FlashAttnFwdSm90INS1_25CollectiveMainloopFwdSm90ILi2EN4cute5tupleIJNS5_1CILi1EEES8_S8_EEENS6_IJNS7_ILi128EEENS7_ILi96EEENS7_ILi64EEEEEELi256ENS_10bfloat16_tEfNS_4arch4Sm90ELb0ELb0ELb1ELb1ELb0ELb1ELb0ELb1ELb0ELb1ELb1ELb0EEENS1_21CollectiveEpilogueFwdINS6_IJSA_NS7_ILi256EEESB_EEES9_SE_SG_Li256ELb1ELb1ELb1ELb0EEENS1_36VarlenDynamicPersistentTileSchedulerILi128ELi96ELi256ELi128ELb1ELb1ELb1ELb0ELb1ELb1EEEEEEEEEvNT_6ParamsE --------------------------
	.section	.nv.constant0._ZN7cutlass13device_kernelIN5flash11enable_sm90INS1_16FlashAttnFwdSm90INS1_25CollectiveMainloopFwdSm90ILi2EN4cute5tupleIJNS5_1CILi1EEES8_S8_EEENS6_IJNS7_ILi128EEENS7_ILi96EEENS7_ILi64EEEEEELi256ENS_10bfloat16_tEfNS_4arch4Sm90ELb0ELb0ELb1ELb1ELb0ELb1ELb0ELb1ELb0ELb1ELb1ELb0EEENS1_21CollectiveEpilogueFwdINS6_IJSA_NS7_ILi256EEESB_EEES9_SE_SG_Li256ELb1ELb1ELb1ELb0EEENS1_36VarlenDynamicPersistentTileSchedulerILi128ELi96ELi256ELi128ELb1ELb1ELb1ELb0ELb1ELb1EEEEEEEEEvNT_6ParamsE,"a",@progbits
	.sectionflags	@""
	.align	4
.nv.constant0._ZN7cutlass13device_kernelIN5flash11enable_sm90INS1_16FlashAttnFwdSm90INS1_25CollectiveMainloopFwdSm90ILi2EN4cute5tupleIJNS5_1CILi1EEES8_S8_EEENS6_IJNS7_ILi128EEENS7_ILi96EEENS7_ILi64EEEEEELi256ENS_10bfloat16_tEfNS_4arch4Sm90ELb0ELb0ELb1ELb1ELb0ELb1ELb0ELb1ELb0ELb1ELb1ELb0EEENS1_21CollectiveEpilogueFwdINS6_IJSA_NS7_ILi256EEESB_EEES9_SE_SG_Li256ELb1ELb1ELb1ELb0EEENS1_36VarlenDynamicPersistentTileSchedulerILi128ELi96ELi256ELi128ELb1ELb1ELb1ELb0ELb1ELb1EEEEEEEEEvNT_6ParamsE:
	.zero		3328


//--------------------- .nv.constant0._ZN7cutlass13device_kernelIN5flash11enable_sm90INS1_16FlashAttnFwdSm90INS1_25CollectiveMainloopFwdSm90ILi2EN4cute5tupleIJNS5_1CILi1EEES8_S8_EEENS6_IJNS7_ILi128EEENS7_ILi96EEENS7_ILi64EEEEEELi256ENS_10bfloat16_tEfNS_4arch4Sm90ELb0ELb0ELb1ELb1ELb0ELb0ELb1ELb1ELb0ELb1ELb1ELb0EEENS1_21CollectiveEpilogueFwdINS6_IJSA_NS7_ILi256EEESB_EEES9_SE_SG_Li256ELb1ELb1ELb1ELb0EEENS1_36VarlenDynamicPersistentTileSchedulerILi128ELi96ELi256ELi128ELb1ELb1ELb1ELb0ELb1ELb1EEEEEEEEEvNT_6ParamsE --------------------------
	.section	.nv.constant0._ZN7cutlass13device_kernelIN5flash11enable_sm90INS1_16FlashAttnFwdSm90INS1_25CollectiveMainloopFwdSm90ILi2EN4cute5tupleIJNS5_1CILi1EEES8_S8_EEENS6_IJNS7_ILi128EEENS7_ILi96EEENS7_ILi64EEEEEELi256ENS_10bfloat16_tEfNS_4arch4Sm90ELb0ELb0ELb1ELb1ELb0ELb0ELb1ELb1ELb0ELb1ELb1ELb0EEENS1_21CollectiveEpilogueFwdINS6_IJSA_NS7_ILi256EEESB_EEES9_SE_SG_Li256ELb1ELb1ELb1ELb0EEENS1_36VarlenDynamicPersistentTileSchedulerILi128ELi96ELi256ELi128ELb1ELb1ELb1ELb0ELb1ELb1EEEEEEEEEvNT_6ParamsE,"a",@progbits
	.sectionflags	@""
	.align	4
.nv.constant0._ZN7cutlass13device_kernelIN5flash11enable_sm90INS1_16FlashAttnFwdSm90INS1_25CollectiveMainloopFwdSm90ILi2EN4cute5tupleIJNS5_1CILi1EEES8_S8_EEENS6_IJNS7_ILi128EEENS7_ILi96EEENS7_ILi64EEEEEELi256ENS_10bfloat16_tEfNS_4arch4Sm90ELb0ELb0ELb1ELb1ELb0ELb0ELb1ELb1ELb0ELb1ELb1ELb0EEENS1_21CollectiveEpilogueFwdINS6_IJSA_NS7_ILi256EEESB_EEES9_SE_SG_Li256ELb1ELb1ELb1ELb0EEENS1_36VarlenDynamicPersistentTileSchedulerILi128ELi96ELi256ELi128ELb1ELb1ELb1ELb0ELb1ELb1EEEEEEEEEvNT_6ParamsE:
	.zero		3584


//--------------------- .nv.constant0._ZN7cutlass13device_kernelIN5flash11enable_sm90INS1_16FlashAttnFwdSm90INS1_25CollectiveMainloopFwdSm90ILi2EN4cute5tupleIJNS5_1CILi1EEES8_S8_EEENS6_IJNS7_ILi128EEENS7_ILi96EEENS7_ILi64EEEEEELi256ENS_10bfloat16_tEfNS_4arch4Sm90ELb0ELb0ELb1ELb1ELb0ELb1ELb1ELb1ELb0ELb1ELb1ELb0EEENS1_21CollectiveEpilogueFwdINS6_IJSA_NS7_ILi256EEESB_EEES9_SE_SG_Li256ELb1ELb1ELb1ELb0EEENS1_36VarlenDynamicPersistentTileSchedulerILi128ELi96ELi256ELi128ELb1ELb1ELb1ELb0ELb1ELb1EEEEEEEEEvNT_6ParamsE --------------------------
	.section	.nv.constant0._ZN7cutlass13device_kernelIN5flash11enable_sm90INS1_16FlashAttnFwdSm90INS1_25CollectiveMainloopFwdSm90ILi2EN4cute5tupleIJNS5_1CILi1EEES8_S8_EEENS6_IJNS7_ILi128EEENS7_ILi96EEENS7_ILi64EEEEEELi256ENS_10bfloat16_tEfNS_4arch4Sm90ELb0ELb0ELb1ELb1ELb0ELb1ELb1ELb1ELb0ELb1ELb1ELb0EEENS1_21CollectiveEpilogueFwdINS6_IJSA_NS7_ILi256EEESB_EEES9_SE_SG_Li256ELb1ELb1ELb1ELb0EEENS1_36VarlenDynamicPersistentTileSchedulerILi128ELi96ELi256ELi128ELb1ELb1ELb1ELb0ELb1ELb1EEEEEEEEEvNT_6ParamsE,"a",@progbits
	.sectionflags	@""
	.align	4
.nv.constant0._ZN7cutlass13device_kernelIN5flash11enable_sm90INS1_16FlashAttnFwdSm90INS1_25CollectiveMainloopFwdSm90ILi2EN4cute5tupleIJNS5_1CILi1EEES8_S8_EEENS6_IJNS7_ILi128EEENS7_ILi96EEENS7_ILi64EEEEEELi256ENS_10bfloat16_tEfNS_4arch4Sm90ELb0ELb0ELb1ELb1ELb0ELb1ELb1ELb1ELb0ELb1ELb1ELb0EEENS1_21CollectiveEpilogueFwdINS6_IJSA_NS7_ILi256EEESB_EEES9_SE_SG_Li256ELb1ELb1ELb1ELb0EEENS1_36VarlenDynamicPersistentTileSchedulerILi128ELi96ELi256ELi128ELb1ELb1ELb1ELb0ELb1ELb1EEEEEEEEEvNT_6ParamsE:
	.zero		3584


//--------------------- .nv.constant0._ZN7cutlass13device_kernelIN5flash11enable_sm90INS1_16FlashAttnFwdSm90INS1_25CollectiveMainloopFwdSm90ILi2EN4cute5tupleIJNS5_1CILi1EEES8_S8_EEENS6_IJNS7_ILi128EEENS7_ILi96EEENS7_ILi64EEEEEELi256ENS_10bfloat16_tEfNS_4arch4Sm90ELb0ELb1ELb1ELb0ELb0ELb0ELb0ELb1ELb0ELb1ELb1ELb0EEENS1_21CollectiveEpilogueFwdINS6_IJSA_NS7_ILi256EEESB_EEES9_SE_SG_Li256ELb0ELb1ELb1ELb0EEENS1_19SingleTileSchedulerILb0ELb1ELb1ELi128EEEEEEEEEvNT_6ParamsE --------------------------
	.section	.nv.constant0._ZN7cutlass13device_kernelIN5flash11enable_sm90INS1_16FlashAttnFwdSm90INS1_25CollectiveMainloopFwdSm90ILi2EN4cute5tupleIJNS5_1CILi1EEES8_S8_EEENS6_IJNS7_ILi128EEENS7_ILi96EEENS7_ILi64EEEEEELi256ENS_10bfloat16_tEfNS_4arch4Sm90ELb0ELb1ELb1ELb0ELb0ELb0ELb0ELb1ELb0ELb1ELb1ELb0EEENS1_21CollectiveEpilogueFwdINS6_IJSA_NS7_ILi256EEESB_EEES9_SE_SG_Li256ELb0ELb1ELb1ELb0EEENS1_19SingleTileSchedulerILb0ELb1ELb1ELi128EEEEEEEEEvNT_6ParamsE,"a",@progbits
	.sectionflags	@""
	.align	4
.nv.constant0._ZN7cutlass13device_kernelIN5flash11enable_sm90INS1_16FlashAttnFwdSm90INS1_25CollectiveMainloopFwdSm90ILi2EN4cute5tupleIJNS5_1CILi1EEES8_S8_EEENS6_IJNS7_ILi128EEENS7_ILi96EEENS7_ILi64EEEEEELi256ENS_10bfloat16_tEfNS_4arch4Sm90ELb0ELb1ELb1ELb0ELb0ELb0ELb0ELb1ELb0ELb1ELb1ELb0EEENS1_21CollectiveEpilogueFwdINS6_IJSA_NS7_ILi256EEESB_EEES9_SE_SG_Li256ELb0ELb1ELb1ELb0EEENS1_19SingleTileSchedulerILb0ELb1ELb1ELi128EEEEEEEEEvNT_6ParamsE:
	.zero		3200


//--------------------- .nv.constant0._ZN7cutlass13device_kernelIN5flash11enable_sm90INS1_16FlashAttnFwdSm90INS1_25CollectiveMainloopFwdSm90ILi2EN4cute5tupleIJNS5_1CILi1EEES8_S8_EEENS6_IJNS7_ILi128EEENS7_ILi96EEENS7_ILi64EEEEEELi256ENS_10bfloat16_tEfNS_4arch4Sm90ELb0ELb1ELb1ELb0ELb0ELb0ELb1ELb1ELb0ELb1ELb1ELb0EEENS1_21CollectiveEpilogueFwdINS6_IJSA_NS7_ILi256EEESB_EEES9_SE_SG_Li256ELb0ELb1ELb1ELb0EEENS1_19SingleTileSchedulerILb0ELb1ELb1ELi128EEEEEEEEEvNT_6ParamsE --------------------------
	.section	.nv.constant0._ZN7cutlass13device_kernelIN5flash11enable_sm90INS1_16FlashAttnFwdSm90INS1_25CollectiveMainloopFwdSm90ILi2EN4cute5tupleIJNS5_1CILi1EEES8_S8_EEENS6_IJNS7_ILi128EEENS7_ILi96EEENS7_ILi64EEEEEELi256ENS_10bfloat16_tEfNS_4arch4Sm90ELb0ELb1ELb1ELb0ELb0ELb0ELb1ELb1ELb0ELb1ELb1ELb0EEENS1_21CollectiveEpilogueFwdINS6_IJSA_NS7_ILi256EEESB_EEES9_SE_SG_Li256ELb0ELb1ELb1ELb0EEENS1_19SingleTileSchedulerILb0ELb1ELb1ELi128EEEEEEEEEvNT_6ParamsE,"a",@progbits
	.sectionflags	@""
	.align	4
.nv.constant0._ZN7cutlass13device_kernelIN5flash11enable_sm90INS1_16FlashAttnFwdSm90INS1_25CollectiveMainloopFwdSm90ILi2EN4cute5tupleIJNS5_1CILi1EEES8_S8_EEENS6_IJNS7_ILi128EEENS7_ILi96EEENS7_ILi64EEEEEELi256ENS_10bfloat16_tEfNS_4arch4Sm90ELb0ELb1ELb1ELb0ELb0ELb0ELb1ELb1ELb0ELb1ELb1ELb0EEENS1_21CollectiveEpilogueFwdINS6_IJSA_NS7_ILi256EEESB_EEES9_SE_SG_Li256ELb0ELb1ELb1ELb0EEENS1_19SingleTileSchedulerILb0ELb1ELb1ELi128EEEEEEEEEvNT_6ParamsE:
	.zero		3456


//--------------------- .nv.constant0._ZN7cutlass13device_kernelIN5flash11enable_sm90INS1_16FlashAttnFwdSm90INS1_25CollectiveMainloopFwdSm90ILi2EN4cute5tupleIJNS5_1CILi1EEES8_S8_EEENS6_IJNS7_ILi128EEENS7_ILi96EEENS7_ILi64EEEEEELi256ENS_10bfloat16_tEfNS_4arch4Sm90ELb0ELb1ELb1ELb1ELb0ELb0ELb0ELb1ELb0ELb1ELb1ELb0EEENS1_21CollectiveEpilogueFwdINS6_IJSA_NS7_ILi256EEESB_EEES9_SE_SG_Li256ELb1ELb1ELb1ELb0EEENS1_36VarlenDynamicPersistentTileSchedulerILi128ELi96ELi256ELi128ELb1ELb1ELb1ELb1ELb0ELb1EEEEEEEEEvNT_6ParamsE --------------------------
	.section	.nv.constant0._ZN7cutlass13device_kernelIN5flash11enable_sm90INS1_16FlashAttnFwdSm90INS1_25CollectiveMainloopFwdSm90ILi2EN4cute5tupleIJNS5_1CILi1EEES8_S8_EEENS6_IJNS7_ILi128EEENS7_ILi96EEENS7_ILi64EEEEEELi256ENS_10bfloat16_tEfNS_4arch4Sm90ELb0ELb1ELb1ELb1ELb0ELb0ELb0ELb1ELb0ELb1ELb1ELb0EEENS1_21CollectiveEpilogueFwdINS6_IJSA_NS7_ILi256EEESB_EEES9_SE_SG_Li256ELb1ELb1ELb1ELb0EEENS1_36VarlenDynamicPersistentTileSchedulerILi128ELi96ELi256ELi128ELb1ELb1ELb1ELb1ELb0ELb1EEEEEEEEEvNT_6ParamsE,"a",@progbits
	.sectionflags	@""
	.align	4
.nv.constant0._ZN7cutlass13device_kernelIN5flash11enable_sm90INS1_16FlashAttnFwdSm90INS1_25CollectiveMainloopFwdSm90ILi2EN4cute5tupleIJNS5_1CILi1EEES8_S8_EEENS6_IJNS7_ILi128EEENS7_ILi96EEENS7_ILi64EEEEEELi256ENS_10bfloat16_tEfNS_4arch4Sm90ELb0ELb1ELb1ELb1ELb0ELb0ELb0ELb1ELb0ELb1ELb1ELb0EEENS1_21CollectiveEpilogueFwdINS6_IJSA_NS7_ILi256EEESB_EEES9_SE_SG_Li256ELb1ELb1ELb1ELb0EEENS1_36VarlenDynamicPersistentTileSchedulerILi128ELi96ELi256ELi128ELb1ELb1ELb1ELb1ELb0ELb1EEEEEEEEEvNT_6ParamsE:
	.zero		3328


//--------------------- .nv.constant0._ZN7cutlass13device_kernelIN5flash11enable_sm90INS1_16FlashAttnFwdSm90INS1_25CollectiveMainloopFwdSm90ILi2EN4cute5tupleIJNS5_1CILi1EEES8_S8_EEENS6_IJNS7_ILi128EEENS7_ILi96EEENS7_ILi64EEEEEELi256ENS_10bfloat16_tEfNS_4arch4Sm90ELb0ELb1ELb1ELb1ELb0ELb1ELb0ELb1ELb0ELb1ELb1ELb0EEENS1_21CollectiveEpilogueFwdINS6_IJSA_NS7_ILi256EEESB_EEES9_SE_SG_Li256ELb1ELb1ELb1ELb0EEENS1_36VarlenDynamicPersistentTileSchedulerILi128ELi96ELi256ELi128ELb1ELb1ELb1ELb1ELb0ELb1EEEEEEEEEvNT_6ParamsE --------------------------
	.section	.nv.constant0._ZN7cutlass13device_kernelIN5flash11enable_sm90INS1_16FlashAttnFwdSm90INS1_25CollectiveMainloopFwdSm90ILi2EN4cute5tupleIJNS5_1CILi1EEES8_S8_EEENS6_IJNS7_ILi128EEENS7_ILi96EEENS7_ILi64EEEEEELi256ENS_10bfloat16_tEfNS_4arch4Sm90ELb0ELb1ELb1ELb1ELb0ELb1ELb0ELb1ELb0ELb1ELb1ELb0EEENS1_21CollectiveEpilogueFwdINS6_IJSA_NS7_ILi256EEESB_EEES9_SE_SG_Li256ELb1ELb1ELb1ELb0EEENS1_36VarlenDynamicPersistentTileSchedulerILi128ELi96ELi256ELi128ELb1ELb1ELb1ELb1ELb0ELb1EEEEEEEEEvNT_6ParamsE,"a",@progbits
	.sectionflags	@""
	.align	4
.nv.constant0._ZN7cutlass13device_kernelIN5flash11enable_sm90INS1_16FlashAttnFwdSm90INS1_25CollectiveMainloopFwdSm90ILi2EN4cute5tupleIJNS5_1CILi1EEES8_S8_EEENS6_IJNS7_ILi128EEENS7_ILi96EEENS7_ILi64EEEEEELi256ENS_10bfloat16_tEfNS_4arch4Sm90ELb0ELb1ELb1ELb1ELb0ELb1ELb0ELb1ELb0ELb1ELb1ELb0EEENS1_21CollectiveEpilogueFwdINS6_IJSA_NS7_ILi256EEESB_EEES9_SE_SG_Li256ELb1ELb1ELb1ELb0EEENS1_36VarlenDynamicPersistentTileSchedulerILi128ELi96ELi256ELi128ELb1ELb1ELb1ELb1ELb0ELb1EEEEEEEEEvNT_6ParamsE:
	.zero		3328


//--------------------- .nv.constant0._ZN7cutlass13device_kernelIN5flash11enable_sm90INS1_16FlashAttnFwdSm90INS1_25CollectiveMainloopFwdSm90ILi2EN4cute5tupleIJNS5_1CILi1EEES8_S8_EEENS6_IJNS7_ILi128EEENS7_ILi96EEENS7_ILi64EEEEEELi256ENS_10bfloat16_tEfNS_4arch4Sm90ELb0ELb1ELb1ELb1ELb0ELb0ELb1ELb1ELb0ELb1ELb1ELb0EEENS1_21CollectiveEpilogueFwdINS6_IJSA_NS7_ILi256EEESB_EEES9_SE_SG_Li256ELb1ELb1ELb1ELb0EEENS1_36VarlenDynamicPersistentTileSchedulerILi128ELi96ELi256ELi128ELb1ELb1ELb1ELb1ELb0ELb1EEEEEEEEEvNT_6ParamsE --------------------------
	.section	.nv.constant0._ZN7cutlass13device_kernelIN5flash11enable_sm90INS1_16FlashAttnFwdSm90INS1_25CollectiveMainloopFwdSm90ILi2EN4cute5tupleIJNS5_1CILi1EEES8_S8_EEENS6_IJNS7_ILi128EEENS7_ILi96EEENS7_ILi64EEEEEELi256ENS_10bfloat16_tEfNS_4arch4Sm90ELb0ELb1ELb1ELb1ELb0ELb0ELb1ELb1ELb0ELb1ELb1ELb0EEENS1_21CollectiveEpilogueFwdINS6_IJSA_NS7_ILi256EEESB_EEES9_SE_SG_Li256ELb1ELb1ELb1ELb0EEENS1_36VarlenDynamicPersistentTileSchedulerILi128ELi96ELi256ELi128ELb1ELb1ELb1ELb1ELb0ELb1EEEEEEEEEvNT_6ParamsE,"a",@progbits
	.sectionflags	@""
	.align	4
.nv.constant0._ZN7cutlass13device_kernelIN5flash11enable_sm90INS1_16FlashAttnFwdSm90INS1_25CollectiveMainloopFwdSm90ILi2EN4cute5tupleIJNS5_1CILi1EEES8_S8_EEENS6_IJNS7_ILi128EEENS7_ILi96EEENS7_ILi64EEEEEELi256ENS_10bfloat16_tEfNS_4arch4Sm90ELb0ELb1ELb1ELb1ELb0ELb0ELb1ELb1ELb0ELb1ELb1ELb0EEENS1_21CollectiveEpilogueFwdINS6_IJSA_NS7_ILi256EEESB_EEES9_SE_SG_Li256ELb1ELb1ELb1ELb0EEENS1_36VarlenDynamicPersistentTileSchedulerILi128ELi96ELi256ELi128ELb1ELb1ELb1ELb1ELb0ELb1EEEEEEEEEvNT_6ParamsE:
	.zero		3584


//--------------------- .nv.constant0._ZN7cutlass13device_kernelIN5flash11enable_sm90INS1_16FlashAttnFwdSm90INS1_25CollectiveMainloopFwdSm90ILi2EN4cute5tupleIJNS5_1CILi1EEES8_S8_EEENS6_IJNS7_ILi128EEENS7_ILi96EEENS7_ILi64EEEEEELi256ENS_10bfloat16_tEfNS_4arch4Sm90ELb0ELb1ELb1ELb1ELb0ELb1ELb1ELb1ELb0ELb1ELb1ELb0EEENS1_21CollectiveEpilogueFwdINS6_IJSA_NS7_ILi256EEESB_EEES9_SE_SG_Li256ELb1ELb1ELb1ELb0EEENS1_36VarlenDynamicPersistentTileSchedulerILi128ELi96ELi256ELi128ELb1ELb1ELb1ELb1ELb0ELb1EEEEEEEEEvNT_6ParamsE --------------------------
	.section	.nv.constant0._ZN7cutlass13device_kernelIN5flash11enable_sm90INS1_16FlashAttnFwdSm90INS1_25CollectiveMainloopFwdSm90ILi2EN4cute5tupleIJNS5_1CILi1EEES8_S8_EEENS6_IJNS7_ILi128EEENS7_ILi96EEENS7_ILi64EEEEEELi256ENS_10bfloat16_tEfNS_4arch4Sm90ELb0ELb1ELb1ELb1ELb0ELb1ELb1ELb1ELb0ELb1ELb1ELb0EEENS1_21CollectiveEpilogueFwdINS6_IJSA_NS7_ILi256EEESB_EEES9_SE_SG_Li256ELb1ELb1ELb1ELb0EEENS1_36VarlenDynamicPersistentTileSchedulerILi128ELi96ELi256ELi128ELb1ELb1ELb1ELb1ELb0ELb1EEEEEEEEEvNT_6ParamsE,"a",@progbits
	.sectionflags	@""
	.align	4
.nv.constant0._ZN7cutlass13device_kernelIN5flash11enable_sm90INS1_16FlashAttnFwdSm90INS1_25CollectiveMainloopFwdSm90ILi2EN4cute5tupleIJNS5_1CILi1EEES8_S8_EEENS6_IJNS7_ILi128EEENS7_ILi96EEENS7_ILi64EEEEEELi256ENS_10bfloat16_tEfNS_4arch4Sm90ELb0ELb1ELb1ELb1ELb0ELb1ELb1ELb1ELb0ELb1ELb1ELb0EEENS1_21CollectiveEpilogueFwdINS6_IJSA_NS7_ILi256EEESB_EEES9_SE_SG_Li256ELb1ELb1ELb1ELb0EEENS1_36VarlenDynamicPersistentTileSchedulerILi128ELi96ELi256ELi128ELb1ELb1ELb1ELb1ELb0ELb1EEEEEEEEEvNT_6ParamsE:
	.zero		3584


//--------------------- .nv.constant0._ZN7cutlass13device_kernelIN5flash11enable_sm90INS1_16FlashAttnFwdSm90INS1_25CollectiveMainloopFwdSm90ILi2EN4cute5tupleIJNS5_1CILi1EEES8_S8_EEENS6_IJNS7_ILi128EEENS7_ILi96EEENS7_ILi64EEEEEELi256ENS_10bfloat16_tEfNS_4arch4Sm90ELb1ELb0ELb1ELb0ELb0ELb0ELb0ELb1ELb0ELb1ELb1ELb0EEENS1_21CollectiveEpilogueFwdINS6_IJSA_NS7_ILi256EEESB_EEES9_SE_SG_Li256ELb0ELb1ELb1ELb0EEENS1_19SingleTileSchedulerILb0ELb1ELb1ELi128EEEEEEEEEvNT_6ParamsE --------------------------
	.section	.nv.constant0._ZN7cutlass13device_kernelIN5flash11enable_sm90INS1_16FlashAttnFwdSm90INS1_25CollectiveMainloopFwdSm90ILi2EN4cute5tupleIJNS5_1CILi1EEES8_S8_EEENS6_IJNS7_ILi128EEENS7_ILi96EEENS7_ILi64EEEEEELi256ENS_10bfloat16_tEfNS_4arch4Sm90ELb1ELb0ELb1ELb0ELb0ELb0ELb0ELb1ELb0ELb1ELb1ELb0EEENS1_21CollectiveEpilogueFwdINS6_IJSA_NS7_ILi256EEESB_EEES9_SE_SG_Li256ELb0ELb1ELb1ELb0EEENS1_19SingleTileSchedulerILb0ELb1ELb1ELi128EEEEEEEEEvNT_6ParamsE,"a",@progbits
	.sectionflags	@""
	.align	4
.nv.constant0._ZN7cutlass13device_kernelIN5flash11enable_sm90INS1_16FlashAttnFwdSm90INS1_25CollectiveMainloopFwdSm90ILi2EN4cute5tupleIJNS5_1CILi1EEES8_S8_EEENS6_IJNS7_ILi128EEENS7_ILi96EEENS7_ILi64EEEEEELi256ENS_10bfloat16_tEfNS_4arch4Sm90ELb1ELb0ELb1ELb0ELb0ELb0ELb0ELb1ELb0ELb1ELb1ELb0EEENS1_21CollectiveEpilogueFwdINS6_IJSA_NS7_ILi256EEESB_EEES9_SE_SG_Li256ELb0ELb1ELb1ELb0EEENS1_19SingleTileSchedulerILb0ELb1ELb1ELi128EEEEEEEEEvNT_6ParamsE:
	.zero		3200


//--------------------- .nv.constant0._ZN7cutlass13device_kernelIN5flash11enable_sm90INS1_16FlashAttnFwdSm90INS1_25CollectiveMainloopFwdSm90ILi2EN4cute5tupleIJNS5_1CILi1EEES8_S8_EEENS6_IJNS7_ILi128EEENS7_ILi96EEENS7_ILi64EEEEEELi256ENS_10bfloat16_tEfNS_4arch4Sm90ELb1ELb0ELb1ELb0ELb0ELb0ELb1ELb1ELb0ELb1ELb1ELb0EEENS1_21CollectiveEpilogueFwdINS6_IJSA_NS7_ILi256EEESB_EEES9_SE_SG_Li256ELb0ELb1ELb1ELb0EEENS1_19SingleTileSchedulerILb0ELb1ELb1ELi128EEEEEEEEEvNT_6ParamsE --------------------------
	.section	.nv.constant0._ZN7cutlass13device_kernelIN5flash11enable_sm90INS1_16FlashAttnFwdSm90INS1_25CollectiveMainloopFwdSm90ILi2EN4cute5tupleIJNS5_1CILi1EEES8_S8_EEENS6_IJNS7_ILi128EEENS7_ILi96EEENS7_ILi64EEEEEELi256ENS_10bfloat16_tEfNS_4arch4Sm90ELb1ELb0ELb1ELb0ELb0ELb0ELb1ELb1ELb0ELb1ELb1ELb0EEENS1_21CollectiveEpilogueFwdINS6_IJSA_NS7_ILi256EEESB_EEES9_SE_SG_Li256ELb0ELb1ELb1ELb0EEENS1_19SingleTileSchedulerILb0ELb1ELb1ELi128EEEEEEEEEvNT_6ParamsE,"a",@progbits
	.sectionflags	@""
	.align	4
.nv.constant0._ZN7cutlass13device_kernelIN5flash11enable_sm90INS1_16FlashAttnFwdSm90INS1_25CollectiveMainloopFwdSm90ILi2EN4cute5tupleIJNS5_1CILi1EEES8_S8_EEENS6_IJNS7_ILi128EEENS7_ILi96EEENS7_ILi64EEEEEELi256ENS_10bfloat16_tEfNS_4arch4Sm90ELb1ELb0ELb1ELb0ELb0ELb0ELb1ELb1ELb0ELb1ELb1ELb0EEENS1_21CollectiveEpilogueFwdINS6_IJSA_NS7_ILi256EEESB_EEES9_SE_SG_Li256ELb0ELb1ELb1ELb0EEENS1_19SingleTileSchedulerILb0ELb1ELb1ELi128EEEEEEEEEvNT_6ParamsE:
	.zero		3456


//--------------------- .nv.constant0._ZN7cutlass13device_kernelIN5flash11enable_sm90INS1_16FlashAttnFwdSm90INS1_25CollectiveMainloopFwdSm90ILi2EN4cute5tupleIJNS5_1CILi1EEES8_S8_EEENS6_IJNS7_ILi128EEENS7_ILi96EEENS7_ILi64EEEEEELi256ENS_10bfloat16_tEfNS_4arch4Sm90ELb1ELb0ELb1ELb1ELb0ELb0ELb0ELb1ELb0ELb1ELb1ELb0EEENS1_21CollectiveEpilogueFwdINS6_IJSA_NS7_ILi256EEESB_EEES9_SE_SG_Li256ELb1ELb1ELb1ELb0EEENS1_36VarlenDynamicPersistentTileSchedulerILi128ELi96ELi256ELi128ELb1ELb1ELb1ELb1ELb1ELb1EEEEEEEEEvNT_6ParamsE --------------------------
	.section	.nv.constant0._ZN7cutlass13device_kernelIN5flash11enable_sm90INS1_16FlashAttnFwdSm90INS1_25CollectiveMainloopFwdSm90ILi2EN4cute5tupleIJNS5_1CILi1EEES8_S8_EEENS6_IJNS7_ILi128EEENS7_ILi96EEENS7_ILi64EEEEEELi256ENS_10bfloat16_tEfNS_4arch4Sm90ELb1ELb0ELb1ELb1ELb0ELb0ELb0ELb1ELb0ELb1ELb1ELb0EEENS1_21CollectiveEpilogueFwdINS6_IJSA_NS7_ILi256EEESB_EEES9_SE_SG_Li256ELb1ELb1ELb1ELb0EEENS1_36VarlenDynamicPersistentTileSchedulerILi128ELi96ELi256ELi128ELb1ELb1ELb1ELb1ELb1ELb1EEEEEEEEEvNT_6ParamsE,"a",@progbits
	.sectionflags	@""
	.align	4
.nv.constant0._ZN7cutlass13device_kernelIN5flash11enable_sm90INS1_16FlashAttnFwdSm90INS1_25CollectiveMainloopFwdSm90ILi2EN4cute5tupleIJNS5_1CILi1EEES8_S8_EEENS6_IJNS7_ILi128EEENS7_ILi96EEENS7_ILi64EEEEEELi256ENS_10bfloat16_tEfNS_4arch4Sm90ELb1ELb0ELb1ELb1ELb0ELb0ELb0ELb1ELb0ELb1ELb1ELb0EEENS1_21CollectiveEpilogueFwdINS6_IJSA_NS7_ILi256EEESB_EEES9_SE_SG_Li256ELb1ELb1ELb1ELb0EEENS1_36VarlenDynamicPersistentTileSchedulerILi128ELi96ELi256ELi128ELb1ELb1ELb1ELb1ELb1ELb1EEEEEEEEEvNT_6ParamsE:
	.zero		3328


//--------------------- .nv.constant0._ZN7cutlass13device_kernelIN5flash11enable_sm90INS1_16FlashAttnFwdSm90INS1_25CollectiveMainloopFwdSm90ILi2EN4cute5tupleIJNS5_1CILi1EEES8_S8_EEENS6_IJNS7_ILi128EEENS7_ILi96EEENS7_ILi64EEEEEELi256ENS_10bfloat16_tEfNS_4arch4Sm90ELb1ELb0ELb1ELb1ELb0ELb1ELb0ELb1ELb0ELb1ELb1ELb0EEENS1_21CollectiveEpilogueFwdINS6_IJSA_NS7_ILi256EEESB_EEES9_SE_SG_Li256ELb1ELb1ELb1ELb0EEENS1_36VarlenDynamicPersistentTileSchedulerILi128ELi96ELi256ELi128ELb1ELb1ELb1ELb1ELb1ELb1EEEEEEEEEvNT_6ParamsE --------------------------
	.section	.nv.constant0._ZN7cutlass13device_kernelIN5flash11enable_sm90INS1_16FlashAttnFwdSm90INS1_25CollectiveMainloopFwdSm90ILi2EN4cute5tupleIJNS5_1CILi1EEES8_S8_EEENS6_IJNS7_ILi128EEENS7_ILi96EEENS7_ILi64EEEEEELi256ENS_10bfloat16_tEfNS_4arch4Sm90ELb1ELb0ELb1ELb1ELb0ELb1ELb0ELb1ELb0ELb1ELb1ELb0EEENS1_21CollectiveEpilogueFwdINS6_IJSA_NS7_ILi256EEESB_EEES9_SE_SG_Li256ELb1ELb1ELb1ELb0EEENS1_36VarlenDynamicPersistentTileSchedulerILi128ELi96ELi256ELi128ELb1ELb1ELb1ELb1ELb1ELb1EEEEEEEEEvNT_6ParamsE,"a",@progbits
	.sectionflags	@""
	.align	4
.nv.constant0._ZN7cutlass13device_kernelIN5flash11enable_sm90INS1_16FlashAttnFwdSm90INS1_25CollectiveMainloopFwdSm90ILi2EN4cute5tupleIJNS5_1CILi1EEES8_S8_EEENS6_IJNS7_ILi128EEENS7_ILi96EEENS7_ILi64EEEEEELi256ENS_10bfloat16_tEfNS_4arch4Sm90ELb1ELb0ELb1ELb1ELb0ELb1ELb0ELb1ELb0ELb1ELb1ELb0EEENS1_21CollectiveEpilogueFwdINS6_IJSA_NS7_ILi256EEESB_EEES9_SE_SG_Li256ELb1ELb1ELb1ELb0EEENS1_36VarlenDynamicPersistentTileSchedulerILi128ELi96ELi256ELi128ELb1ELb1ELb1ELb1ELb1ELb1EEEEEEEEEvNT_6ParamsE:
	.zero		3328


//--------------------- .nv.constant0._ZN7cutlass13device_kernelIN5flash11enable_sm90INS1_16FlashAttnFwdSm90INS1_25CollectiveMainloopFwdSm90ILi2EN4cute5tupleIJNS5_1CILi1EEES8_S8_EEENS6_IJNS7_ILi128EEENS7_ILi96EEENS7_ILi64EEEEEELi256ENS_10bfloat16_tEfNS_4arch4Sm90ELb1ELb0ELb1ELb1ELb0ELb0ELb1ELb1ELb0ELb1ELb1ELb0EEENS1_21CollectiveEpilogueFwdINS6_IJSA_NS7_ILi256EEESB_EEES9_SE_SG_Li256ELb1ELb1ELb1ELb0EEENS1_36VarlenDynamicPersistentTileSchedulerILi128ELi96ELi256ELi128ELb1ELb1ELb1ELb1ELb1ELb1EEEEEEEEEvNT_6ParamsE --------------------------
	.section	.nv.constant0._ZN7cutlass13device_kernelIN5flash11enable_sm90INS1_16FlashAttnFwdSm90INS1_25CollectiveMainloopFwdSm90ILi2EN4cute5tupleIJNS5_1CILi1EEES8_S8_EEENS6_IJNS7_ILi128EEENS7_ILi96EEENS7_ILi64EEEEEELi256ENS_10bfloat16_tEfNS_4arch4Sm90ELb1ELb0ELb1ELb1ELb0ELb0ELb1ELb1ELb0ELb1ELb1ELb0EEENS1_21CollectiveEpilogueFwdINS6_IJSA_NS7_ILi256EEESB_EEES9_SE_SG_Li256ELb1ELb1ELb1ELb0EEENS1_36VarlenDynamicPersistentTileSchedulerILi128ELi96ELi256ELi128ELb1ELb1ELb1ELb1ELb1ELb1EEEEEEEEEvNT_6ParamsE,"a",@progbits
	.sectionflags	@""
	.align	4
.nv.constant0._ZN7cutlass13device_kernelIN5flash11enable_sm90INS1_16FlashAttnFwdSm90INS1_25CollectiveMainloopFwdSm90ILi2EN4cute5tupleIJNS5_1CILi1EEES8_S8_EEENS6_IJNS7_ILi128EEENS7_ILi96EEENS7_ILi64EEEEEELi256ENS_10bfloat16_tEfNS_4arch4Sm90ELb1ELb0ELb1ELb1ELb0ELb0ELb1ELb1ELb0ELb1ELb1ELb0EEENS1_21CollectiveEpilogueFwdINS6_IJSA_NS7_ILi256EEESB_EEES9_SE_SG_Li256ELb1ELb1ELb1ELb0EEENS1_36VarlenDynamicPersistentTileSchedulerILi128ELi96ELi256ELi128ELb1ELb1ELb1ELb1ELb1ELb1EEEEEEEEEvNT_6ParamsE:
	.zero		3584


//--------------------- .nv.constant0._ZN7cutlass13device_kernelIN5flash11enable_sm90INS1_16FlashAttnFwdSm90INS1_25CollectiveMainloopFwdSm90ILi2EN4cute5tupleIJNS5_1CILi1EEES8_S8_EEENS6_IJNS7_ILi128EEENS7_ILi96EEENS7_ILi64EEEEEELi256ENS_10bfloat16_tEfNS_4arch4Sm90ELb1ELb0ELb1ELb1ELb0ELb1ELb1ELb1ELb0ELb1ELb1ELb0EEENS1_21CollectiveEpilogueFwdINS6_IJSA_NS7_ILi256EEESB_EEES9_SE_SG_Li256ELb1ELb1ELb1ELb0EEENS1_36VarlenDynamicPersistentTileSchedulerILi128ELi96ELi256ELi128ELb1ELb1ELb1ELb1ELb1ELb1EEEEEEEEEvNT_6ParamsE --------------------------
	.section	.nv.constant0._ZN7cutlass13device_kernelIN5flash11enable_sm90INS1_16FlashAttnFwdSm90INS1_25CollectiveMainloopFwdSm90ILi2EN4cute5tupleIJNS5_1CILi1EEES8_S8_EEENS6_IJNS7_ILi128EEENS7_ILi96EEENS7_ILi64EEEEEELi256ENS_10bfloat16_tEfNS_4arch4Sm90ELb1ELb0ELb1ELb1ELb0ELb1ELb1ELb1ELb0ELb1ELb1ELb0EEENS1_21CollectiveEpilogueFwdINS6_IJSA_NS7_ILi256EEESB_EEES9_SE_SG_Li256ELb1ELb1ELb1ELb0EEENS1_36VarlenDynamicPersistentTileSchedulerILi128ELi96ELi256ELi128ELb1ELb1ELb1ELb1ELb1ELb1EEEEEEEEEvNT_6ParamsE,"a",@progbits
	.sectionflags	@""
	.align	4
.nv.constant0._ZN7cutlass13device_kernelIN5flash11enable_sm90INS1_16FlashAttnFwdSm90INS1_25CollectiveMainloopFwdSm90ILi2EN4cute5tupleIJNS5_1CILi1EEES8_S8_EEENS6_IJNS7_ILi128EEENS7_ILi96EEENS7_ILi64EEEEEELi256ENS_10bfloat16_tEfNS_4arch4Sm90ELb1ELb0ELb1ELb1ELb0ELb1ELb1ELb1ELb0ELb1ELb1ELb0EEENS1_21CollectiveEpilogueFwdINS6_IJSA_NS7_ILi256EEESB_EEES9_SE_SG_Li256ELb1ELb1ELb1ELb0EEENS1_36VarlenDynamicPersistentTileSchedulerILi128ELi96ELi256ELi128ELb1ELb1ELb1ELb1ELb1ELb1EEEEEEEEEvNT_6ParamsE:
	.zero		3584


//--------------------- SYMBOLS --------------------------

	.type		.nv.reservedSmem.offset0,@object
	.size		.nv.reservedSmem.offset0,0x4
	.type		__assertfail,@function
